	.target	sm_100a

	.elftype	@"ET_EXEC"


//--------------------- .note.nv.tkinfo           --------------------------
	.section	.note.nv.tkinfo,"",@"SHT_NOTE"
	.sectionflags	@"SHF_NOTE_NV_TKINFO"
	.tkinfo
        /*0018*/ 	.word	0x00000002
        /*0030*/ 	.string	""
        /*0030*/ 	.string	"ptxas"
        /*0030*/ 	.string	"Cuda compilation tools, release 13.0, V13.0.88"
        /*0030*/ 	.string	"Build cuda_13.0.r13.0/compiler.36424714_0"
        /*0030*/ 	.string	"-arch sm_100a -m 64 "



//--------------------- .note.nv.cuinfo           --------------------------
	.section	.note.nv.cuinfo,"",@"SHT_NOTE"
	.sectionflags	@"SHF_NOTE_NV_CUINFO"
        /*0018*/ 	.short	0x0002
        /*001a*/ 	.short	0x0064
        /*001c*/ 	.short	0x0082
	.zero		2


//--------------------- .nv.info                  --------------------------
	.section	.nv.info,"",@"SHT_CUDA_INFO"
	.align	4


	//----- nvinfo : EIATTR_REGCOUNT
	.align		4
        /*0000*/ 	.byte	0x04, 0x2f
        /*0002*/ 	.short	(.L_53 - .L_52)
	.align		4
.L_52:
        /*0004*/ 	.word	index@(_ZN2at6native29vectorized_elementwise_kernelILi8EZZZNS0_23logical_not_kernel_cudaERNS_18TensorIteratorBaseEENKUlvE0_clEvENKUlvE_clEvEUlhE_St5arrayIPcLm2EEEEviT0_T1_)
        /*0008*/ 	.word	0x0000001c


	//----- nvinfo : EIATTR_FRAME_SIZE
	.align		4
.L_53:
        /*000c*/ 	.byte	0x04, 0x11
        /*000e*/ 	.short	(.L_55 - .L_54)
	.align		4
.L_54:
        /*0010*/ 	.word	index@(_ZN2at6native29vectorized_elementwise_kernelILi8EZZZNS0_23logical_not_kernel_cudaERNS_18TensorIteratorBaseEENKUlvE0_clEvENKUlvE_clEvEUlhE_St5arrayIPcLm2EEEEviT0_T1_)
        /*0014*/ 	.word	0x00000000


	//----- nvinfo : EIATTR_REGCOUNT
	.align		4
.L_55:
        /*0018*/ 	.byte	0x04, 0x2f
        /*001a*/ 	.short	(.L_57 - .L_56)
	.align		4
.L_56:
        /*001c*/ 	.word	index@(_ZN2at6native29vectorized_elementwise_kernelILi4EZZZNS0_23logical_not_kernel_cudaERNS_18TensorIteratorBaseEENKUlvE0_clEvENKUlvE_clEvEUlhE_St5arrayIPcLm2EEEEviT0_T1_)
        /*0020*/ 	.word	0x0000001c


	//----- nvinfo : EIATTR_FRAME_SIZE
	.align		4
.L_57:
        /*0024*/ 	.byte	0x04, 0x11
        /*0026*/ 	.short	(.L_59 - .L_58)
	.align		4
.L_58:
        /*0028*/ 	.word	index@(_ZN2at6native29vectorized_elementwise_kernelILi4EZZZNS0_23logical_not_kernel_cudaERNS_18TensorIteratorBaseEENKUlvE0_clEvENKUlvE_clEvEUlhE_St5arrayIPcLm2EEEEviT0_T1_)
        /*002c*/ 	.word	0x00000000


	//----- nvinfo : EIATTR_REGCOUNT
	.align		4
.L_59:
        /*0030*/ 	.byte	0x04, 0x2f
        /*0032*/ 	.short	(.L_61 - .L_60)
	.align		4
.L_60:
        /*0034*/ 	.word	index@(_ZN2at6native29vectorized_elementwise_kernelILi2EZZZNS0_23logical_not_kernel_cudaERNS_18TensorIteratorBaseEENKUlvE0_clEvENKUlvE_clEvEUlhE_St5arrayIPcLm2EEEEviT0_T1_)
        /*0038*/ 	.word	0x0000001c


	//----- nvinfo : EIATTR_FRAME_SIZE
	.align		4
.L_61:
        /*003c*/ 	.byte	0x04, 0x11
        /*003e*/ 	.short	(.L_63 - .L_62)
	.align		4
.L_62:
        /*0040*/ 	.word	index@(_ZN2at6native29vectorized_elementwise_kernelILi2EZZZNS0_23logical_not_kernel_cudaERNS_18TensorIteratorBaseEENKUlvE0_clEvENKUlvE_clEvEUlhE_St5arrayIPcLm2EEEEviT0_T1_)
        /*0044*/ 	.word	0x00000000


	//----- nvinfo : EIATTR_REGCOUNT
	.align		4
.L_63:
        /*0048*/ 	.byte	0x04, 0x2f
        /*004a*/ 	.short	(.L_65 - .L_64)
	.align		4
.L_64:
        /*004c*/ 	.word	index@(_ZN2at6native27unrolled_elementwise_kernelIZZZNS0_23logical_not_kernel_cudaERNS_18TensorIteratorBaseEENKUlvE0_clEvENKUlvE_clEvEUlhE_St5arrayIPcLm2EELi4E23TrivialOffsetCalculatorILi1EjESB_NS0_6memory15LoadWithoutCastENSC_16StoreWithoutCastEEEviT_T0_T2_T3_T4_T5_)
        /*0050*/ 	.word	0x00000016


	//----- nvinfo : EIATTR_FRAME_SIZE
	.align		4
.L_65:
        /*0054*/ 	.byte	0x04, 0x11
        /*0056*/ 	.short	(.L_67 - .L_66)
	.align		4
.L_66:
        /*0058*/ 	.word	index@(_ZN2at6native27unrolled_elementwise_kernelIZZZNS0_23logical_not_kernel_cudaERNS_18TensorIteratorBaseEENKUlvE0_clEvENKUlvE_clEvEUlhE_St5arrayIPcLm2EELi4E23TrivialOffsetCalculatorILi1EjESB_NS0_6memory15LoadWithoutCastENSC_16StoreWithoutCastEEEviT_T0_T2_T3_T4_T5_)
        /*005c*/ 	.word	0x00000000


	//----- nvinfo : EIATTR_REGCOUNT
	.align		4
.L_67:
        /*0060*/ 	.byte	0x04, 0x2f
        /*0062*/ 	.short	(.L_69 - .L_68)
	.align		4
.L_68:
        /*0064*/ 	.word	index@(_ZN2at6native18elementwise_kernelILi128ELi4EZNS0_22gpu_kernel_impl_nocastIZZZNS0_23logical_not_kernel_cudaERNS_18TensorIteratorBaseEENKUlvE0_clEvENKUlvE_clEvEUlhE_EEvS4_RKT_EUliE_EEviT1_)
        /*0068*/ 	.word	0x00000014


	//----- nvinfo : EIATTR_FRAME_SIZE
	.align		4
.L_69:
        /*006c*/ 	.byte	0x04, 0x11
        /*006e*/ 	.short	(.L_71 - .L_70)
	.align		4
.L_70:
        /*0070*/ 	.word	index@(_ZN2at6native18elementwise_kernelILi128ELi4EZNS0_22gpu_kernel_impl_nocastIZZZNS0_23logical_not_kernel_cudaERNS_18TensorIteratorBaseEENKUlvE0_clEvENKUlvE_clEvEUlhE_EEvS4_RKT_EUliE_EEviT1_)
        /*0074*/ 	.word	0x00000000


	//----- nvinfo : EIATTR_REGCOUNT
	.align		4
.L_71:
        /*0078*/ 	.byte	0x04, 0x2f
        /*007a*/ 	.short	(.L_73 - .L_72)
	.align		4
.L_72:
        /*007c*/ 	.word	index@(_ZN2at6native27unrolled_elementwise_kernelIZZZNS0_23logical_not_kernel_cudaERNS_18TensorIteratorBaseEENKUlvE0_clEvENKUlvE_clEvEUlhE_St5arrayIPcLm2EELi4E23TrivialOffsetCalculatorILi1EjESB_NS0_6memory12LoadWithCastILi1EEENSC_13StoreWithCastILi1EEEEEviT_T0_T2_T3_T4_T5_)
        /*0080*/ 	.word	0x0000001a


	//----- nvinfo : EIATTR_FRAME_SIZE
	.align		4
.L_73:
        /*0084*/ 	.byte	0x04, 0x11
        /*0086*/ 	.short	(.L_75 - .L_74)
	.align		4
.L_74:
        /*0088*/ 	.word	index@(_ZN2at6native27unrolled_elementwise_kernelIZZZNS0_23logical_not_kernel_cudaERNS_18TensorIteratorBaseEENKUlvE0_clEvENKUlvE_clEvEUlhE_St5arrayIPcLm2EELi4E23TrivialOffsetCalculatorILi1EjESB_NS0_6memory12LoadWithCastILi1EEENSC_13StoreWithCastILi1EEEEEviT_T0_T2_T3_T4_T5_)
        /*008c*/ 	.word	0x00000000


	//----- nvinfo : EIATTR_REGCOUNT
	.align		4
.L_75:
        /*0090*/ 	.byte	0x04, 0x2f
        /*0092*/ 	.short	(.L_77 - .L_76)
	.align		4
.L_76:
        /*0094*/ 	.word	index@(_ZN2at6native18elementwise_kernelILi128ELi4EZNS0_15gpu_kernel_implIZZZNS0_23logical_not_kernel_cudaERNS_18TensorIteratorBaseEENKUlvE0_clEvENKUlvE_clEvEUlhE_EEvS4_RKT_EUliE_EEviT1_)
        /*0098*/ 	.word	0x00000018


	//----- nvinfo : EIATTR_FRAME_SIZE
	.align		4
.L_77:
        /*009c*/ 	.byte	0x04, 0x11
        /*009e*/ 	.short	(.L_79 - .L_78)
	.align		4
.L_78:
        /*00a0*/ 	.word	index@(_ZN2at6native18elementwise_kernelILi128ELi4EZNS0_15gpu_kernel_implIZZZNS0_23logical_not_kernel_cudaERNS_18TensorIteratorBaseEENKUlvE0_clEvENKUlvE_clEvEUlhE_EEvS4_RKT_EUliE_EEviT1_)
        /*00a4*/ 	.word	0x00000000


	//----- nvinfo : EIATTR_REGCOUNT
	.align		4
.L_79:
        /*00a8*/ 	.byte	0x04, 0x2f
        /*00aa*/ 	.short	(.L_81 - .L_80)
	.align		4
.L_80:
        /*00ac*/ 	.word	index@(_ZN2at6native29vectorized_elementwise_kernelILi8EZZZNS0_23logical_not_kernel_cudaERNS_18TensorIteratorBaseEENKUlvE0_clEvENKUlvE0_clEvEUlaE_St5arrayIPcLm2EEEEviT0_T1_)
        /*00b0*/ 	.word	0x0000001c


	//----- nvinfo : EIATTR_FRAME_SIZE
	.align		4
.L_81:
        /*00b4*/ 	.byte	0x04, 0x11
        /*00b6*/ 	.short	(.L_83 - .L_82)
	.align		4
.L_82:
        /*00b8*/ 	.word	index@(_ZN2at6native29vectorized_elementwise_kernelILi8EZZZNS0_23logical_not_kernel_cudaERNS_18TensorIteratorBaseEENKUlvE0_clEvENKUlvE0_clEvEUlaE_St5arrayIPcLm2EEEEviT0_T1_)
        /*00bc*/ 	.word	0x00000000


	//----- nvinfo : EIATTR_REGCOUNT
	.align		4
.L_83:
        /*00c0*/ 	.byte	0x04, 0x2f
        /*00c2*/ 	.short	(.L_85 - .L_84)
	.align		4
.L_84:
        /*00c4*/ 	.word	index@(_ZN2at6native29vectorized_elementwise_kernelILi4EZZZNS0_23logical_not_kernel_cudaERNS_18TensorIteratorBaseEENKUlvE0_clEvENKUlvE0_clEvEUlaE_St5arrayIPcLm2EEEEviT0_T1_)
        /*00c8*/ 	.word	0x0000001c


	//----- nvinfo : EIATTR_FRAME_SIZE
	.align		4
.L_85:
        /*00cc*/ 	.byte	0x04, 0x11
        /*00ce*/ 	.short	(.L_87 - .L_86)
	.align		4
.L_86:
        /*00d0*/ 	.word	index@(_ZN2at6native29vectorized_elementwise_kernelILi4EZZZNS0_23logical_not_kernel_cudaERNS_18TensorIteratorBaseEENKUlvE0_clEvENKUlvE0_clEvEUlaE_St5arrayIPcLm2EEEEviT0_T1_)
        /*00d4*/ 	.word	0x00000000


	//----- nvinfo : EIATTR_REGCOUNT
	.align		4
.L_87:
        /*00d8*/ 	.byte	0x04, 0x2f
        /*00da*/ 	.short	(.L_89 - .L_88)
	.align		4
.L_88:
        /*00dc*/ 	.word	index@(_ZN2at6native29vectorized_elementwise_kernelILi2EZZZNS0_23logical_not_kernel_cudaERNS_18TensorIteratorBaseEENKUlvE0_clEvENKUlvE0_clEvEUlaE_St5arrayIPcLm2EEEEviT0_T1_)
        /*00e0*/ 	.word	0x0000001c


	//----- nvinfo : EIATTR_FRAME_SIZE
	.align		4
.L_89:
        /*00e4*/ 	.byte	0x04, 0x11
        /*00e6*/ 	.short	(.L_91 - .L_90)
	.align		4
.L_90:
        /*00e8*/ 	.word	index@(_ZN2at6native29vectorized_elementwise_kernelILi2EZZZNS0_23logical_not_kernel_cudaERNS_18TensorIteratorBaseEENKUlvE0_clEvENKUlvE0_clEvEUlaE_St5arrayIPcLm2EEEEviT0_T1_)
        /*00ec*/ 	.word	0x00000000


	//----- nvinfo : EIATTR_REGCOUNT
	.align		4
.L_91:
        /*00f0*/ 	.byte	0x04, 0x2f
        /*00f2*/ 	.short	(.L_93 - .L_92)
	.align		4
.L_92:
        /*00f4*/ 	.word	index@(_ZN2at6native27unrolled_elementwise_kernelIZZZNS0_23logical_not_kernel_cudaERNS_18TensorIteratorBaseEENKUlvE0_clEvENKUlvE0_clEvEUlaE_St5arrayIPcLm2EELi4E23TrivialOffsetCalculatorILi1EjESB_NS0_6memory15LoadWithoutCastENSC_16StoreWithoutCastEEEviT_T0_T2_T3_T4_T5_)
        /*00f8*/ 	.word	0x00000016


	//----- nvinfo : EIATTR_FRAME_SIZE
	.align		4
.L_93:
        /*00fc*/ 	.byte	0x04, 0x11
        /*00fe*/ 	.short	(.L_95 - .L_94)
	.align		4
.L_94:
        /*0100*/ 	.word	index@(_ZN2at6native27unrolled_elementwise_kernelIZZZNS0_23logical_not_kernel_cudaERNS_18TensorIteratorBaseEENKUlvE0_clEvENKUlvE0_clEvEUlaE_St5arrayIPcLm2EELi4E23TrivialOffsetCalculatorILi1EjESB_NS0_6memory15LoadWithoutCastENSC_16StoreWithoutCastEEEviT_T0_T2_T3_T4_T5_)
        /*0104*/ 	.word	0x00000000


	//----- nvinfo : EIATTR_REGCOUNT
	.align		4
.L_95:
        /*0108*/ 	.byte	0x04, 0x2f
        /*010a*/ 	.short	(.L_97 - .L_96)
	.align		4
.L_96:
        /*010c*/ 	.word	index@(_ZN2at6native18elementwise_kernelILi128ELi4EZNS0_22gpu_kernel_impl_nocastIZZZNS0_23logical_not_kernel_cudaERNS_18TensorIteratorBaseEENKUlvE0_clEvENKUlvE0_clEvEUlaE_EEvS4_RKT_EUliE_EEviT1_)
        /*0110*/ 	.word	0x00000014


	//----- nvinfo : EIATTR_FRAME_SIZE
	.align		4
.L_97:
        /*0114*/ 	.byte	0x04, 0x11
        /*0116*/ 	.short	(.L_99 - .L_98)
	.align		4
.L_98:
        /*0118*/ 	.word	index@(_ZN2at6native18elementwise_kernelILi128ELi4EZNS0_22gpu_kernel_impl_nocastIZZZNS0_23logical_not_kernel_cudaERNS_18TensorIteratorBaseEENKUlvE0_clEvENKUlvE0_clEvEUlaE_EEvS4_RKT_EUliE_EEviT1_)
        /*011c*/ 	.word	0x00000000


	//----- nvinfo : EIATTR_REGCOUNT
	.align		4
.L_99:
        /*0120*/ 	.byte	0x04, 0x2f
        /*0122*/ 	.short	(.L_101 - .L_100)
	.align		4
.L_100:
        /*0124*/ 	.word	index@(_ZN2at6native27unrolled_elementwise_kernelIZZZNS0_23logical_not_kernel_cudaERNS_18TensorIteratorBaseEENKUlvE0_clEvENKUlvE0_clEvEUlaE_St5arrayIPcLm2EELi4E23TrivialOffsetCalculatorILi1EjESB_NS0_6memory12LoadWithCastILi1EEENSC_13StoreWithCastILi1EEEEEviT_T0_T2_T3_T4_T5_)
        /*0128*/ 	.word	0x0000001a


	//----- nvinfo : EIATTR_FRAME_SIZE
	.align		4
.L_101:
        /*012c*/ 	.byte	0x04, 0x11
        /*012e*/ 	.short	(.L_103 - .L_102)
	.align		4
.L_102:
        /*0130*/ 	.word	index@(_ZN2at6native27unrolled_elementwise_kernelIZZZNS0_23logical_not_kernel_cudaERNS_18TensorIteratorBaseEENKUlvE0_clEvENKUlvE0_clEvEUlaE_St5arrayIPcLm2EELi4E23TrivialOffsetCalculatorILi1EjESB_NS0_6memory12LoadWithCastILi1EEENSC_13StoreWithCastILi1EEEEEviT_T0_T2_T3_T4_T5_)
        /*0134*/ 	.word	0x00000000


	//----- nvinfo : EIATTR_REGCOUNT
	.align		4
.L_103:
        /*0138*/ 	.byte	0x04, 0x2f
        /*013a*/ 	.short	(.L_105 - .L_104)
	.align		4
.L_104:
        /*013c*/ 	.word	index@(_ZN2at6native18elementwise_kernelILi128ELi4EZNS0_15gpu_kernel_implIZZZNS0_23logical_not_kernel_cudaERNS_18TensorIteratorBaseEENKUlvE0_clEvENKUlvE0_clEvEUlaE_EEvS4_RKT_EUliE_EEviT1_)
        /*0140*/ 	.word	0x00000018


	//----- nvinfo : EIATTR_FRAME_SIZE
	.align		4
.L_105:
        /*0144*/ 	.byte	0x04, 0x11
        /*0146*/ 	.short	(.L_107 - .L_106)
	.align		4
.L_106:
        /*0148*/ 	.word	index@(_ZN2at6native18elementwise_kernelILi128ELi4EZNS0_15gpu_kernel_implIZZZNS0_23logical_not_kernel_cudaERNS_18TensorIteratorBaseEENKUlvE0_clEvENKUlvE0_clEvEUlaE_EEvS4_RKT_EUliE_EEviT1_)
        /*014c*/ 	.word	0x00000000


	//----- nvinfo : EIATTR_REGCOUNT
	.align		4
.L_107:
        /*0150*/ 	.byte	0x04, 0x2f
        /*0152*/ 	.short	(.L_109 - .L_108)
	.align		4
.L_108:
        /*0154*/ 	.word	index@(_ZN2at6native29vectorized_elementwise_kernelILi8EZZZNS0_23logical_not_kernel_cudaERNS_18TensorIteratorBaseEENKUlvE0_clEvENKUlvE1_clEvEUliE_St5arrayIPcLm2EEEEviT0_T1_)
        /*0158*/ 	.word	0x00000020


	//----- nvinfo : EIATTR_FRAME_SIZE
	.align		4
.L_109:
        /*015c*/ 	.byte	0x04, 0x11
        /*015e*/ 	.short	(.L_111 - .L_110)
	.align		4
.L_110:
        /*0160*/ 	.word	index@(_ZN2at6native29vectorized_elementwise_kernelILi8EZZZNS0_23logical_not_kernel_cudaERNS_18TensorIteratorBaseEENKUlvE0_clEvENKUlvE1_clEvEUliE_St5arrayIPcLm2EEEEviT0_T1_)
        /*0164*/ 	.word	0x00000000


	//----- nvinfo : EIATTR_REGCOUNT
	.align		4
.L_111:
        /*0168*/ 	.byte	0x04, 0x2f
        /*016a*/ 	.short	(.L_113 - .L_112)
	.align		4
.L_112:
        /*016c*/ 	.word	index@(_ZN2at6native29vectorized_elementwise_kernelILi4EZZZNS0_23logical_not_kernel_cudaERNS_18TensorIteratorBaseEENKUlvE0_clEvENKUlvE1_clEvEUliE_St5arrayIPcLm2EEEEviT0_T1_)
        /*0170*/ 	.word	0x00000020


	//----- nvinfo : EIATTR_FRAME_SIZE
	.align		4
.L_113:
        /*0174*/ 	.byte	0x04, 0x11
        /*0176*/ 	.short	(.L_115 - .L_114)
	.align		4
.L_114:
        /*0178*/ 	.word	index@(_ZN2at6native29vectorized_elementwise_kernelILi4EZZZNS0_23logical_not_kernel_cudaERNS_18TensorIteratorBaseEENKUlvE0_clEvENKUlvE1_clEvEUliE_St5arrayIPcLm2EEEEviT0_T1_)
        /*017c*/ 	.word	0x00000000


	//----- nvinfo : EIATTR_REGCOUNT
	.align		4
.L_115:
        /*0180*/ 	.byte	0x04, 0x2f
        /*0182*/ 	.short	(.L_117 - .L_116)
	.align		4
.L_116:
        /*0184*/ 	.word	index@(_ZN2at6native29vectorized_elementwise_kernelILi2EZZZNS0_23logical_not_kernel_cudaERNS_18TensorIteratorBaseEENKUlvE0_clEvENKUlvE1_clEvEUliE_St5arrayIPcLm2EEEEviT0_T1_)
        /*0188*/ 	.word	0x00000020


	//----- nvinfo : EIATTR_FRAME_SIZE
	.align		4
.L_117:
        /*018c*/ 	.byte	0x04, 0x11
        /*018e*/ 	.short	(.L_119 - .L_118)
	.align		4
.L_118:
        /*0190*/ 	.word	index@(_ZN2at6native29vectorized_elementwise_kernelILi2EZZZNS0_23logical_not_kernel_cudaERNS_18TensorIteratorBaseEENKUlvE0_clEvENKUlvE1_clEvEUliE_St5arrayIPcLm2EEEEviT0_T1_)
        /*0194*/ 	.word	0x00000000


	//----- nvinfo : EIATTR_REGCOUNT
	.align		4
.L_119:
        /*0198*/ 	.byte	0x04, 0x2f
        /*019a*/ 	.short	(.L_121 - .L_120)
	.align		4
.L_120:
        /*019c*/ 	.word	index@(_ZN2at6native27unrolled_elementwise_kernelIZZZNS0_23logical_not_kernel_cudaERNS_18TensorIteratorBaseEENKUlvE0_clEvENKUlvE1_clEvEUliE_St5arrayIPcLm2EELi4E23TrivialOffsetCalculatorILi1EjESB_NS0_6memory15LoadWithoutCastENSC_16StoreWithoutCastEEEviT_T0_T2_T3_T4_T5_)
        /*01a0*/ 	.word	0x00000016


	//----- nvinfo : EIATTR_FRAME_SIZE
	.align		4
.L_121:
        /*01a4*/ 	.byte	0x04, 0x11
        /*01a6*/ 	.short	(.L_123 - .L_122)
	.align		4
.L_122:
        /*01a8*/ 	.word	index@(_ZN2at6native27unrolled_elementwise_kernelIZZZNS0_23logical_not_kernel_cudaERNS_18TensorIteratorBaseEENKUlvE0_clEvENKUlvE1_clEvEUliE_St5arrayIPcLm2EELi4E23TrivialOffsetCalculatorILi1EjESB_NS0_6memory15LoadWithoutCastENSC_16StoreWithoutCastEEEviT_T0_T2_T3_T4_T5_)
        /*01ac*/ 	.word	0x00000000


	//----- nvinfo : EIATTR_REGCOUNT
	.align		4
.L_123:
        /*01b0*/ 	.byte	0x04, 0x2f
        /*01b2*/ 	.short	(.L_125 - .L_124)
	.align		4
.L_124:
        /*01b4*/ 	.word	index@(_ZN2at6native18elementwise_kernelILi128ELi4EZNS0_22gpu_kernel_impl_nocastIZZZNS0_23logical_not_kernel_cudaERNS_18TensorIteratorBaseEENKUlvE0_clEvENKUlvE1_clEvEUliE_EEvS4_RKT_EUliE_EEviT1_)
        /*01b8*/ 	.word	0x00000014


	//----- nvinfo : EIATTR_FRAME_SIZE
	.align		4
.L_125:
        /*01bc*/ 	.byte	0x04, 0x11
        /*01be*/ 	.short	(.L_127 - .L_126)
	.align		4
.L_126:
        /*01c0*/ 	.word	index@(_ZN2at6native18elementwise_kernelILi128ELi4EZNS0_22gpu_kernel_impl_nocastIZZZNS0_23logical_not_kernel_cudaERNS_18TensorIteratorBaseEENKUlvE0_clEvENKUlvE1_clEvEUliE_EEvS4_RKT_EUliE_EEviT1_)
        /*01c4*/ 	.word	0x00000000


	//----- nvinfo : EIATTR_REGCOUNT
	.align		4
.L_127:
        /*01c8*/ 	.byte	0x04, 0x2f
        /*01ca*/ 	.short	(.L_129 - .L_128)
	.align		4
.L_128:
        /*01cc*/ 	.word	index@(_ZN2at6native27unrolled_elementwise_kernelIZZZNS0_23logical_not_kernel_cudaERNS_18TensorIteratorBaseEENKUlvE0_clEvENKUlvE1_clEvEUliE_St5arrayIPcLm2EELi4E23TrivialOffsetCalculatorILi1EjESB_NS0_6memory12LoadWithCastILi1EEENSC_13StoreWithCastILi1EEEEEviT_T0_T2_T3_T4_T5_)
        /*01d0*/ 	.word	0x0000001a


	//----- nvinfo : EIATTR_FRAME_SIZE
	.align		4
.L_129:
        /*01d4*/ 	.byte	0x04, 0x11
        /*01d6*/ 	.short	(.L_131 - .L_130)
	.align		4
.L_130:
        /*01d8*/ 	.word	index@(_ZN2at6native27unrolled_elementwise_kernelIZZZNS0_23logical_not_kernel_cudaERNS_18TensorIteratorBaseEENKUlvE0_clEvENKUlvE1_clEvEUliE_St5arrayIPcLm2EELi4E23TrivialOffsetCalculatorILi1EjESB_NS0_6memory12LoadWithCastILi1EEENSC_13StoreWithCastILi1EEEEEviT_T0_T2_T3_T4_T5_)
        /*01dc*/ 	.word	0x00000000


	//----- nvinfo : EIATTR_REGCOUNT
	.align		4
.L_131:
        /*01e0*/ 	.byte	0x04, 0x2f
        /*01e2*/ 	.short	(.L_133 - .L_132)
	.align		4
.L_132:
        /*01e4*/ 	.word	index@(_ZN2at6native18elementwise_kernelILi128ELi4EZNS0_15gpu_kernel_implIZZZNS0_23logical_not_kernel_cudaERNS_18TensorIteratorBaseEENKUlvE0_clEvENKUlvE1_clEvEUliE_EEvS4_RKT_EUliE_EEviT1_)
        /*01e8*/ 	.word	0x00000018


	//----- nvinfo : EIATTR_FRAME_SIZE
	.align		4
.L_133:
        /*01ec*/ 	.byte	0x04, 0x11
        /*01ee*/ 	.short	(.L_135 - .L_134)
	.align		4
.L_134:
        /*01f0*/ 	.word	index@(_ZN2at6native18elementwise_kernelILi128ELi4EZNS0_15gpu_kernel_implIZZZNS0_23logical_not_kernel_cudaERNS_18TensorIteratorBaseEENKUlvE0_clEvENKUlvE1_clEvEUliE_EEvS4_RKT_EUliE_EEviT1_)
        /*01f4*/ 	.word	0x00000000


	//----- nvinfo : EIATTR_REGCOUNT
	.align		4
.L_135:
        /*01f8*/ 	.byte	0x04, 0x2f
        /*01fa*/ 	.short	(.L_137 - .L_136)
	.align		4
.L_136:
        /*01fc*/ 	.word	index@(_ZN2at6native29vectorized_elementwise_kernelILi8EZZZNS0_23logical_not_kernel_cudaERNS_18TensorIteratorBaseEENKUlvE0_clEvENKUlvE2_clEvEUllE_St5arrayIPcLm2EEEEviT0_T1_)
        /*0200*/ 	.word	0x00000018


	//----- nvinfo : EIATTR_FRAME_SIZE
	.align		4
.L_137:
        /*0204*/ 	.byte	0x04, 0x11
        /*0206*/ 	.short	(.L_139 - .L_138)
	.align		4
.L_138:
        /*0208*/ 	.word	index@(_ZN2at6native29vectorized_elementwise_kernelILi8EZZZNS0_23logical_not_kernel_cudaERNS_18TensorIteratorBaseEENKUlvE0_clEvENKUlvE2_clEvEUllE_St5arrayIPcLm2EEEEviT0_T1_)
        /*020c*/ 	.word	0x00000000


	//----- nvinfo : EIATTR_REGCOUNT
	.align		4
.L_139:
        /*0210*/ 	.byte	0x04, 0x2f
        /*0212*/ 	.short	(.L_141 - .L_140)
	.align		4
.L_140:
        /*0214*/ 	.word	index@(_ZN2at6native29vectorized_elementwise_kernelILi4EZZZNS0_23logical_not_kernel_cudaERNS_18TensorIteratorBaseEENKUlvE0_clEvENKUlvE2_clEvEUllE_St5arrayIPcLm2EEEEviT0_T1_)
        /*0218*/ 	.word	0x00000018


	//----- nvinfo : EIATTR_FRAME_SIZE
	.align		4
.L_141:
        /*021c*/ 	.byte	0x04, 0x11
        /*021e*/ 	.short	(.L_143 - .L_142)
	.align		4
.L_142:
        /*0220*/ 	.word	index@(_ZN2at6native29vectorized_elementwise_kernelILi4EZZZNS0_23logical_not_kernel_cudaERNS_18TensorIteratorBaseEENKUlvE0_clEvENKUlvE2_clEvEUllE_St5arrayIPcLm2EEEEviT0_T1_)
        /*0224*/ 	.word	0x00000000


	//----- nvinfo : EIATTR_REGCOUNT
	.align		4
.L_143:
        /*0228*/ 	.byte	0x04, 0x2f
        /*022a*/ 	.short	(.L_145 - .L_144)
	.align		4
.L_144:
        /*022c*/ 	.word	index@(_ZN2at6native29vectorized_elementwise_kernelILi2EZZZNS0_23logical_not_kernel_cudaERNS_18TensorIteratorBaseEENKUlvE0_clEvENKUlvE2_clEvEUllE_St5arrayIPcLm2EEEEviT0_T1_)
        /*0230*/ 	.word	0x0000001a


	//----- nvinfo : EIATTR_FRAME_SIZE
	.align		4
.L_145:
        /*0234*/ 	.byte	0x04, 0x11
        /*0236*/ 	.short	(.L_147 - .L_146)
	.align		4
.L_146:
        /*0238*/ 	.word	index@(_ZN2at6native29vectorized_elementwise_kernelILi2EZZZNS0_23logical_not_kernel_cudaERNS_18TensorIteratorBaseEENKUlvE0_clEvENKUlvE2_clEvEUllE_St5arrayIPcLm2EEEEviT0_T1_)
        /*023c*/ 	.word	0x00000000


	//----- nvinfo : EIATTR_REGCOUNT
	.align		4
.L_147:
        /*0240*/ 	.byte	0x04, 0x2f
        /*0242*/ 	.short	(.L_149 - .L_148)
	.align		4
.L_148:
        /*0244*/ 	.word	index@(_ZN2at6native27unrolled_elementwise_kernelIZZZNS0_23logical_not_kernel_cudaERNS_18TensorIteratorBaseEENKUlvE0_clEvENKUlvE2_clEvEUllE_St5arrayIPcLm2EELi4E23TrivialOffsetCalculatorILi1EjESB_NS0_6memory15LoadWithoutCastENSC_16StoreWithoutCastEEEviT_T0_T2_T3_T4_T5_)
        /*0248*/ 	.word	0x00000016


	//----- nvinfo : EIATTR_FRAME_SIZE
	.align		4
.L_149:
        /*024c*/ 	.byte	0x04, 0x11
        /*024e*/ 	.short	(.L_151 - .L_150)
	.align		4
.L_150:
        /*0250*/ 	.word	index@(_ZN2at6native27unrolled_elementwise_kernelIZZZNS0_23logical_not_kernel_cudaERNS_18TensorIteratorBaseEENKUlvE0_clEvENKUlvE2_clEvEUllE_St5arrayIPcLm2EELi4E23TrivialOffsetCalculatorILi1EjESB_NS0_6memory15LoadWithoutCastENSC_16StoreWithoutCastEEEviT_T0_T2_T3_T4_T5_)
        /*0254*/ 	.word	0x00000000


	//----- nvinfo : EIATTR_REGCOUNT
	.align		4
.L_151:
        /*0258*/ 	.byte	0x04, 0x2f
        /*025a*/ 	.short	(.L_153 - .L_152)
	.align		4
.L_152:
        /*025c*/ 	.word	index@(_ZN2at6native18elementwise_kernelILi128ELi4EZNS0_22gpu_kernel_impl_nocastIZZZNS0_23logical_not_kernel_cudaERNS_18TensorIteratorBaseEENKUlvE0_clEvENKUlvE2_clEvEUllE_EEvS4_RKT_EUliE_EEviT1_)
        /*0260*/ 	.word	0x00000014


	//----- nvinfo : EIATTR_FRAME_SIZE
	.align		4
.L_153:
        /*0264*/ 	.byte	0x04, 0x11
        /*0266*/ 	.short	(.L_155 - .L_154)
	.align		4
.L_154:
        /*0268*/ 	.word	index@(_ZN2at6native18elementwise_kernelILi128ELi4EZNS0_22gpu_kernel_impl_nocastIZZZNS0_23logical_not_kernel_cudaERNS_18TensorIteratorBaseEENKUlvE0_clEvENKUlvE2_clEvEUllE_EEvS4_RKT_EUliE_EEviT1_)
        /*026c*/ 	.word	0x00000000


	//----- nvinfo : EIATTR_REGCOUNT
	.align		4
.L_155:
        /*0270*/ 	.byte	0x04, 0x2f
        /*0272*/ 	.short	(.L_157 - .L_156)
	.align		4
.L_156:
        /*0274*/ 	.word	index@(_ZN2at6native27unrolled_elementwise_kernelIZZZNS0_23logical_not_kernel_cudaERNS_18TensorIteratorBaseEENKUlvE0_clEvENKUlvE2_clEvEUllE_St5arrayIPcLm2EELi4E23TrivialOffsetCalculatorILi1EjESB_NS0_6memory12LoadWithCastILi1EEENSC_13StoreWithCastILi1EEEEEviT_T0_T2_T3_T4_T5_)
        /*0278*/ 	.word	0x0000001a


	//----- nvinfo : EIATTR_FRAME_SIZE
	.align		4
.L_157:
        /*027c*/ 	.byte	0x04, 0x11
        /*027e*/ 	.short	(.L_159 - .L_158)
	.align		4
.L_158:
        /*0280*/ 	.word	index@(_ZN2at6native27unrolled_elementwise_kernelIZZZNS0_23logical_not_kernel_cudaERNS_18TensorIteratorBaseEENKUlvE0_clEvENKUlvE2_clEvEUllE_St5arrayIPcLm2EELi4E23TrivialOffsetCalculatorILi1EjESB_NS0_6memory12LoadWithCastILi1EEENSC_13StoreWithCastILi1EEEEEviT_T0_T2_T3_T4_T5_)
        /*0284*/ 	.word	0x00000000


	//----- nvinfo : EIATTR_REGCOUNT
	.align		4
.L_159:
        /*0288*/ 	.byte	0x04, 0x2f
        /*028a*/ 	.short	(.L_161 - .L_160)
	.align		4
.L_160:
        /*028c*/ 	.word	index@(_ZN2at6native18elementwise_kernelILi128ELi4EZNS0_15gpu_kernel_implIZZZNS0_23logical_not_kernel_cudaERNS_18TensorIteratorBaseEENKUlvE0_clEvENKUlvE2_clEvEUllE_EEvS4_RKT_EUliE_EEviT1_)
        /*0290*/ 	.word	0x00000018


	//----- nvinfo : EIATTR_FRAME_SIZE
	.align		4
.L_161:
        /*0294*/ 	.byte	0x04, 0x11
        /*0296*/ 	.short	(.L_163 - .L_162)
	.align		4
.L_162:
        /*0298*/ 	.word	index@(_ZN2at6native18elementwise_kernelILi128ELi4EZNS0_15gpu_kernel_implIZZZNS0_23logical_not_kernel_cudaERNS_18TensorIteratorBaseEENKUlvE0_clEvENKUlvE2_clEvEUllE_EEvS4_RKT_EUliE_EEviT1_)
        /*029c*/ 	.word	0x00000000


	//----- nvinfo : EIATTR_REGCOUNT
	.align		4
.L_163:
        /*02a0*/ 	.byte	0x04, 0x2f
        /*02a2*/ 	.short	(.L_165 - .L_164)
	.align		4
.L_164:
        /*02a4*/ 	.word	index@(_ZN2at6native29vectorized_elementwise_kernelILi8EZZZNS0_23logical_not_kernel_cudaERNS_18TensorIteratorBaseEENKUlvE0_clEvENKUlvE3_clEvEUlsE_St5arrayIPcLm2EEEEviT0_T1_)
        /*02a8*/ 	.word	0x00000020


	//----- nvinfo : EIATTR_FRAME_SIZE
	.align		4
.L_165:
        /*02ac*/ 	.byte	0x04, 0x11
        /*02ae*/ 	.short	(.L_167 - .L_166)
	.align		4
.L_166:
        /*02b0*/ 	.word	index@(_ZN2at6native29vectorized_elementwise_kernelILi8EZZZNS0_23logical_not_kernel_cudaERNS_18TensorIteratorBaseEENKUlvE0_clEvENKUlvE3_clEvEUlsE_St5arrayIPcLm2EEEEviT0_T1_)
        /*02b4*/ 	.word	0x00000000


	//----- nvinfo : EIATTR_REGCOUNT
	.align		4
.L_167:
        /*02b8*/ 	.byte	0x04, 0x2f
        /*02ba*/ 	.short	(.L_169 - .L_168)
	.align		4
.L_168:
        /*02bc*/ 	.word	index@(_ZN2at6native29vectorized_elementwise_kernelILi4EZZZNS0_23logical_not_kernel_cudaERNS_18TensorIteratorBaseEENKUlvE0_clEvENKUlvE3_clEvEUlsE_St5arrayIPcLm2EEEEviT0_T1_)
        /*02c0*/ 	.word	0x00000020


	//----- nvinfo : EIATTR_FRAME_SIZE
	.align		4
.L_169:
        /*02c4*/ 	.byte	0x04, 0x11
        /*02c6*/ 	.short	(.L_171 - .L_170)
	.align		4
.L_170:
        /*02c8*/ 	.word	index@(_ZN2at6native29vectorized_elementwise_kernelILi4EZZZNS0_23logical_not_kernel_cudaERNS_18TensorIteratorBaseEENKUlvE0_clEvENKUlvE3_clEvEUlsE_St5arrayIPcLm2EEEEviT0_T1_)
        /*02cc*/ 	.word	0x00000000


	//----- nvinfo : EIATTR_REGCOUNT
	.align		4
.L_171:
        /*02d0*/ 	.byte	0x04, 0x2f
        /*02d2*/ 	.short	(.L_173 - .L_172)
	.align		4
.L_172:
        /*02d4*/ 	.word	index@(_ZN2at6native29vectorized_elementwise_kernelILi2EZZZNS0_23logical_not_kernel_cudaERNS_18TensorIteratorBaseEENKUlvE0_clEvENKUlvE3_clEvEUlsE_St5arrayIPcLm2EEEEviT0_T1_)
        /*02d8*/ 	.word	0x00000020


	//----- nvinfo : EIATTR_FRAME_SIZE
	.align		4
.L_173:
        /*02dc*/ 	.byte	0x04, 0x11
        /*02de*/ 	.short	(.L_175 - .L_174)
	.align		4
.L_174:
        /*02e0*/ 	.word	index@(_ZN2at6native29vectorized_elementwise_kernelILi2EZZZNS0_23logical_not_kernel_cudaERNS_18TensorIteratorBaseEENKUlvE0_clEvENKUlvE3_clEvEUlsE_St5arrayIPcLm2EEEEviT0_T1_)
        /*02e4*/ 	.word	0x00000000


	//----- nvinfo : EIATTR_REGCOUNT
	.align		4
.L_175:
        /*02e8*/ 	.byte	0x04, 0x2f
        /*02ea*/ 	.short	(.L_177 - .L_176)
	.align		4
.L_176:
        /*02ec*/ 	.word	index@(_ZN2at6native27unrolled_elementwise_kernelIZZZNS0_23logical_not_kernel_cudaERNS_18TensorIteratorBaseEENKUlvE0_clEvENKUlvE3_clEvEUlsE_St5arrayIPcLm2EELi4E23TrivialOffsetCalculatorILi1EjESB_NS0_6memory15LoadWithoutCastENSC_16StoreWithoutCastEEEviT_T0_T2_T3_T4_T5_)
        /*02f0*/ 	.word	0x00000016


	//----- nvinfo : EIATTR_FRAME_SIZE
	.align		4
.L_177:
        /*02f4*/ 	.byte	0x04, 0x11
        /*02f6*/ 	.short	(.L_179 - .L_178)
	.align		4
.L_178:
        /*02f8*/ 	.word	index@(_ZN2at6native27unrolled_elementwise_kernelIZZZNS0_23logical_not_kernel_cudaERNS_18TensorIteratorBaseEENKUlvE0_clEvENKUlvE3_clEvEUlsE_St5arrayIPcLm2EELi4E23TrivialOffsetCalculatorILi1EjESB_NS0_6memory15LoadWithoutCastENSC_16StoreWithoutCastEEEviT_T0_T2_T3_T4_T5_)
        /*02fc*/ 	.word	0x00000000


	//----- nvinfo : EIATTR_REGCOUNT
	.align		4
.L_179:
        /*0300*/ 	.byte	0x04, 0x2f
        /*0302*/ 	.short	(.L_181 - .L_180)
	.align		4
.L_180:
        /*0304*/ 	.word	index@(_ZN2at6native18elementwise_kernelILi128ELi4EZNS0_22gpu_kernel_impl_nocastIZZZNS0_23logical_not_kernel_cudaERNS_18TensorIteratorBaseEENKUlvE0_clEvENKUlvE3_clEvEUlsE_EEvS4_RKT_EUliE_EEviT1_)
        /*0308*/ 	.word	0x00000014


	//----- nvinfo : EIATTR_FRAME_SIZE
	.align		4
.L_181:
        /*030c*/ 	.byte	0x04, 0x11
        /*030e*/ 	.short	(.L_183 - .L_182)
	.align		4
.L_182:
        /*0310*/ 	.word	index@(_ZN2at6native18elementwise_kernelILi128ELi4EZNS0_22gpu_kernel_impl_nocastIZZZNS0_23logical_not_kernel_cudaERNS_18TensorIteratorBaseEENKUlvE0_clEvENKUlvE3_clEvEUlsE_EEvS4_RKT_EUliE_EEviT1_)
        /*0314*/ 	.word	0x00000000


	//----- nvinfo : EIATTR_REGCOUNT
	.align		4
.L_183:
        /*0318*/ 	.byte	0x04, 0x2f
        /*031a*/ 	.short	(.L_185 - .L_184)
	.align		4
.L_184:
        /*031c*/ 	.word	index@(_ZN2at6native27unrolled_elementwise_kernelIZZZNS0_23logical_not_kernel_cudaERNS_18TensorIteratorBaseEENKUlvE0_clEvENKUlvE3_clEvEUlsE_St5arrayIPcLm2EELi4E23TrivialOffsetCalculatorILi1EjESB_NS0_6memory12LoadWithCastILi1EEENSC_13StoreWithCastILi1EEEEEviT_T0_T2_T3_T4_T5_)
        /*0320*/ 	.word	0x0000001a


	//----- nvinfo : EIATTR_FRAME_SIZE
	.align		4
.L_185:
        /*0324*/ 	.byte	0x04, 0x11
        /*0326*/ 	.short	(.L_187 - .L_186)
	.align		4
.L_186:
        /*0328*/ 	.word	index@(_ZN2at6native27unrolled_elementwise_kernelIZZZNS0_23logical_not_kernel_cudaERNS_18TensorIteratorBaseEENKUlvE0_clEvENKUlvE3_clEvEUlsE_St5arrayIPcLm2EELi4E23TrivialOffsetCalculatorILi1EjESB_NS0_6memory12LoadWithCastILi1EEENSC_13StoreWithCastILi1EEEEEviT_T0_T2_T3_T4_T5_)
        /*032c*/ 	.word	0x00000000


	//----- nvinfo : EIATTR_REGCOUNT
	.align		4
.L_187:
        /*0330*/ 	.byte	0x04, 0x2f
        /*0332*/ 	.short	(.L_189 - .L_188)
	.align		4
.L_188:
        /*0334*/ 	.word	index@(_ZN2at6native18elementwise_kernelILi128ELi4EZNS0_15gpu_kernel_implIZZZNS0_23logical_not_kernel_cudaERNS_18TensorIteratorBaseEENKUlvE0_clEvENKUlvE3_clEvEUlsE_EEvS4_RKT_EUliE_EEviT1_)
        /*0338*/ 	.word	0x00000018


	//----- nvinfo : EIATTR_FRAME_SIZE
	.align		4
.L_189:
        /*033c*/ 	.byte	0x04, 0x11
        /*033e*/ 	.short	(.L_191 - .L_190)
	.align		4
.L_190:
        /*0340*/ 	.word	index@(_ZN2at6native18elementwise_kernelILi128ELi4EZNS0_15gpu_kernel_implIZZZNS0_23logical_not_kernel_cudaERNS_18TensorIteratorBaseEENKUlvE0_clEvENKUlvE3_clEvEUlsE_EEvS4_RKT_EUliE_EEviT1_)
        /*0344*/ 	.word	0x00000000


	//----- nvinfo : EIATTR_REGCOUNT
	.align		4
.L_191:
        /*0348*/ 	.byte	0x04, 0x2f
        /*034a*/ 	.short	(.L_193 - .L_192)
	.align		4
.L_192:
        /*034c*/ 	.word	index@(_ZN2at6native29vectorized_elementwise_kernelILi8EZZZNS0_23logical_not_kernel_cudaERNS_18TensorIteratorBaseEENKUlvE0_clEvENKUlvE4_clEvEUldE_St5arrayIPcLm2EEEEviT0_T1_)
        /*0350*/ 	.word	0x0000001e


	//----- nvinfo : EIATTR_FRAME_SIZE
	.align		4
.L_193:
        /*0354*/ 	.byte	0x04, 0x11
        /*0356*/ 	.short	(.L_195 - .L_194)
	.align		4
.L_194:
        /*0358*/ 	.word	index@(_ZN2at6native29vectorized_elementwise_kernelILi8EZZZNS0_23logical_not_kernel_cudaERNS_18TensorIteratorBaseEENKUlvE0_clEvENKUlvE4_clEvEUldE_St5arrayIPcLm2EEEEviT0_T1_)
        /*035c*/ 	.word	0x00000000


	//----- nvinfo : EIATTR_REGCOUNT
	.align		4
.L_195:
        /*0360*/ 	.byte	0x04, 0x2f
        /*0362*/ 	.short	(.L_197 - .L_196)
	.align		4
.L_196:
        /*0364*/ 	.word	index@(_ZN2at6native29vectorized_elementwise_kernelILi4EZZZNS0_23logical_not_kernel_cudaERNS_18TensorIteratorBaseEENKUlvE0_clEvENKUlvE4_clEvEUldE_St5arrayIPcLm2EEEEviT0_T1_)
        /*0368*/ 	.word	0x0000001e


	//----- nvinfo : EIATTR_FRAME_SIZE
	.align		4
.L_197:
        /*036c*/ 	.byte	0x04, 0x11
        /*036e*/ 	.short	(.L_199 - .L_198)
	.align		4
.L_198:
        /*0370*/ 	.word	index@(_ZN2at6native29vectorized_elementwise_kernelILi4EZZZNS0_23logical_not_kernel_cudaERNS_18TensorIteratorBaseEENKUlvE0_clEvENKUlvE4_clEvEUldE_St5arrayIPcLm2EEEEviT0_T1_)
        /*0374*/ 	.word	0x00000000


	//----- nvinfo : EIATTR_REGCOUNT
	.align		4
.L_199:
        /*0378*/ 	.byte	0x04, 0x2f
        /*037a*/ 	.short	(.L_201 - .L_200)
	.align		4
.L_200:
        /*037c*/ 	.word	index@(_ZN2at6native29vectorized_elementwise_kernelILi2EZZZNS0_23logical_not_kernel_cudaERNS_18TensorIteratorBaseEENKUlvE0_clEvENKUlvE4_clEvEUldE_St5arrayIPcLm2EEEEviT0_T1_)
        /*0380*/ 	.word	0x0000001e


	//----- nvinfo : EIATTR_FRAME_SIZE
	.align		4
.L_201:
        /*0384*/ 	.byte	0x04, 0x11
        /*0386*/ 	.short	(.L_203 - .L_202)
	.align		4
.L_202:
        /*0388*/ 	.word	index@(_ZN2at6native29vectorized_elementwise_kernelILi2EZZZNS0_23logical_not_kernel_cudaERNS_18TensorIteratorBaseEENKUlvE0_clEvENKUlvE4_clEvEUldE_St5arrayIPcLm2EEEEviT0_T1_)
        /*038c*/ 	.word	0x00000000


	//----- nvinfo : EIATTR_REGCOUNT
	.align		4
.L_203:
        /*0390*/ 	.byte	0x04, 0x2f
        /*0392*/ 	.short	(.L_205 - .L_204)
	.align		4
.L_204:
        /*0394*/ 	.word	index@(_ZN2at6native27unrolled_elementwise_kernelIZZZNS0_23logical_not_kernel_cudaERNS_18TensorIteratorBaseEENKUlvE0_clEvENKUlvE4_clEvEUldE_St5arrayIPcLm2EELi4E23TrivialOffsetCalculatorILi1EjESB_NS0_6memory15LoadWithoutCastENSC_16StoreWithoutCastEEEviT_T0_T2_T3_T4_T5_)
        /*0398*/ 	.word	0x00000016


	//----- nvinfo : EIATTR_FRAME_SIZE
	.align		4
.L_205:
        /*039c*/ 	.byte	0x04, 0x11
        /*039e*/ 	.short	(.L_207 - .L_206)
	.align		4
.L_206:
        /*03a0*/ 	.word	index@(_ZN2at6native27unrolled_elementwise_kernelIZZZNS0_23logical_not_kernel_cudaERNS_18TensorIteratorBaseEENKUlvE0_clEvENKUlvE4_clEvEUldE_St5arrayIPcLm2EELi4E23TrivialOffsetCalculatorILi1EjESB_NS0_6memory15LoadWithoutCastENSC_16StoreWithoutCastEEEviT_T0_T2_T3_T4_T5_)
        /*03a4*/ 	.word	0x00000000


	//----- nvinfo : EIATTR_REGCOUNT
	.align		4
.L_207:
        /*03a8*/ 	.byte	0x04, 0x2f
        /*03aa*/ 	.short	(.L_209 - .L_208)
	.align		4
.L_208:
        /*03ac*/ 	.word	index@(_ZN2at6native18elementwise_kernelILi128ELi4EZNS0_22gpu_kernel_impl_nocastIZZZNS0_23logical_not_kernel_cudaERNS_18TensorIteratorBaseEENKUlvE0_clEvENKUlvE4_clEvEUldE_EEvS4_RKT_EUliE_EEviT1_)
        /*03b0*/ 	.word	0x00000014


	//----- nvinfo : EIATTR_FRAME_SIZE
	.align		4
.L_209:
        /*03b4*/ 	.byte	0x04, 0x11
        /*03b6*/ 	.short	(.L_211 - .L_210)
	.align		4
.L_210:
        /*03b8*/ 	.word	index@(_ZN2at6native18elementwise_kernelILi128ELi4EZNS0_22gpu_kernel_impl_nocastIZZZNS0_23logical_not_kernel_cudaERNS_18TensorIteratorBaseEENKUlvE0_clEvENKUlvE4_clEvEUldE_EEvS4_RKT_EUliE_EEviT1_)
        /*03bc*/ 	.word	0x00000000


	//----- nvinfo : EIATTR_REGCOUNT
	.align		4
.L_211:
        /*03c0*/ 	.byte	0x04, 0x2f
        /*03c2*/ 	.short	(.L_213 - .L_212)
	.align		4
.L_212:
        /*03c4*/ 	.word	index@(_ZN2at6native27unrolled_elementwise_kernelIZZZNS0_23logical_not_kernel_cudaERNS_18TensorIteratorBaseEENKUlvE0_clEvENKUlvE4_clEvEUldE_St5arrayIPcLm2EELi4E23TrivialOffsetCalculatorILi1EjESB_NS0_6memory12LoadWithCastILi1EEENSC_13StoreWithCastILi1EEEEEviT_T0_T2_T3_T4_T5_)
        /*03c8*/ 	.word	0x0000001a


	//----- nvinfo : EIATTR_FRAME_SIZE
	.align		4
.L_213:
        /*03cc*/ 	.byte	0x04, 0x11
        /*03ce*/ 	.short	(.L_215 - .L_214)
	.align		4
.L_214:
        /*03d0*/ 	.word	index@(_ZN2at6native27unrolled_elementwise_kernelIZZZNS0_23logical_not_kernel_cudaERNS_18TensorIteratorBaseEENKUlvE0_clEvENKUlvE4_clEvEUldE_St5arrayIPcLm2EELi4E23TrivialOffsetCalculatorILi1EjESB_NS0_6memory12LoadWithCastILi1EEENSC_13StoreWithCastILi1EEEEEviT_T0_T2_T3_T4_T5_)
        /*03d4*/ 	.word	0x00000000


	//----- nvinfo : EIATTR_REGCOUNT
	.align		4
.L_215:
        /*03d8*/ 	.byte	0x04, 0x2f
        /*03da*/ 	.short	(.L_217 - .L_216)
	.align		4
.L_216:
        /*03dc*/ 	.word	index@(_ZN2at6native18elementwise_kernelILi128ELi4EZNS0_15gpu_kernel_implIZZZNS0_23logical_not_kernel_cudaERNS_18TensorIteratorBaseEENKUlvE0_clEvENKUlvE4_clEvEUldE_EEvS4_RKT_EUliE_EEviT1_)
        /*03e0*/ 	.word	0x00000018


	//----- nvinfo : EIATTR_FRAME_SIZE
	.align		4
.L_217:
        /*03e4*/ 	.byte	0x04, 0x11
        /*03e6*/ 	.short	(.L_219 - .L_218)
	.align		4
.L_218:
        /*03e8*/ 	.word	index@(_ZN2at6native18elementwise_kernelILi128ELi4EZNS0_15gpu_kernel_implIZZZNS0_23logical_not_kernel_cudaERNS_18TensorIteratorBaseEENKUlvE0_clEvENKUlvE4_clEvEUldE_EEvS4_RKT_EUliE_EEviT1_)
        /*03ec*/ 	.word	0x00000000


	//----- nvinfo : EIATTR_REGCOUNT
	.align		4
.L_219:
        /*03f0*/ 	.byte	0x04, 0x2f
        /*03f2*/ 	.short	(.L_221 - .L_220)
	.align		4
.L_220:
        /*03f4*/ 	.word	index@(_ZN2at6native29vectorized_elementwise_kernelILi8EZZZNS0_23logical_not_kernel_cudaERNS_18TensorIteratorBaseEENKUlvE0_clEvENKUlvE5_clEvEUlfE_St5arrayIPcLm2EEEEviT0_T1_)
        /*03f8*/ 	.word	0x00000020


	//----- nvinfo : EIATTR_FRAME_SIZE
	.align		4
.L_221:
        /*03fc*/ 	.byte	0x04, 0x11
        /*03fe*/ 	.short	(.L_223 - .L_222)
	.align		4
.L_222:
        /*0400*/ 	.word	index@(_ZN2at6native29vectorized_elementwise_kernelILi8EZZZNS0_23logical_not_kernel_cudaERNS_18TensorIteratorBaseEENKUlvE0_clEvENKUlvE5_clEvEUlfE_St5arrayIPcLm2EEEEviT0_T1_)
        /*0404*/ 	.word	0x00000000


	//----- nvinfo : EIATTR_REGCOUNT
	.align		4
.L_223:
        /*0408*/ 	.byte	0x04, 0x2f
        /*040a*/ 	.short	(.L_225 - .L_224)
	.align		4
.L_224:
        /*040c*/ 	.word	index@(_ZN2at6native29vectorized_elementwise_kernelILi4EZZZNS0_23logical_not_kernel_cudaERNS_18TensorIteratorBaseEENKUlvE0_clEvENKUlvE5_clEvEUlfE_St5arrayIPcLm2EEEEviT0_T1_)
        /*0410*/ 	.word	0x00000020


	//----- nvinfo : EIATTR_FRAME_SIZE
	.align		4
.L_225:
        /*0414*/ 	.byte	0x04, 0x11
        /*0416*/ 	.short	(.L_227 - .L_226)
	.align		4
.L_226:
        /*0418*/ 	.word	index@(_ZN2at6native29vectorized_elementwise_kernelILi4EZZZNS0_23logical_not_kernel_cudaERNS_18TensorIteratorBaseEENKUlvE0_clEvENKUlvE5_clEvEUlfE_St5arrayIPcLm2EEEEviT0_T1_)
        /*041c*/ 	.word	0x00000000


	//----- nvinfo : EIATTR_REGCOUNT
	.align		4
.L_227:
        /*0420*/ 	.byte	0x04, 0x2f
        /*0422*/ 	.short	(.L_229 - .L_228)
	.align		4
.L_228:
        /*0424*/ 	.word	index@(_ZN2at6native29vectorized_elementwise_kernelILi2EZZZNS0_23logical_not_kernel_cudaERNS_18TensorIteratorBaseEENKUlvE0_clEvENKUlvE5_clEvEUlfE_St5arrayIPcLm2EEEEviT0_T1_)
        /*0428*/ 	.word	0x00000020


	//----- nvinfo : EIATTR_FRAME_SIZE
	.align		4
.L_229:
        /*042c*/ 	.byte	0x04, 0x11
        /*042e*/ 	.short	(.L_231 - .L_230)
	.align		4
.L_230:
        /*0430*/ 	.word	index@(_ZN2at6native29vectorized_elementwise_kernelILi2EZZZNS0_23logical_not_kernel_cudaERNS_18TensorIteratorBaseEENKUlvE0_clEvENKUlvE5_clEvEUlfE_St5arrayIPcLm2EEEEviT0_T1_)
        /*0434*/ 	.word	0x00000000


	//----- nvinfo : EIATTR_REGCOUNT
	.align		4
.L_231:
        /*0438*/ 	.byte	0x04, 0x2f
        /*043a*/ 	.short	(.L_233 - .L_232)
	.align		4
.L_232:
        /*043c*/ 	.word	index@(_ZN2at6native27unrolled_elementwise_kernelIZZZNS0_23logical_not_kernel_cudaERNS_18TensorIteratorBaseEENKUlvE0_clEvENKUlvE5_clEvEUlfE_St5arrayIPcLm2EELi4E23TrivialOffsetCalculatorILi1EjESB_NS0_6memory15LoadWithoutCastENSC_16StoreWithoutCastEEEviT_T0_T2_T3_T4_T5_)
        /*0440*/ 	.word	0x00000016


	//----- nvinfo : EIATTR_FRAME_SIZE
	.align		4
.L_233:
        /*0444*/ 	.byte	0x04, 0x11
        /*0446*/ 	.short	(.L_235 - .L_234)
	.align		4
.L_234:
        /*0448*/ 	.word	index@(_ZN2at6native27unrolled_elementwise_kernelIZZZNS0_23logical_not_kernel_cudaERNS_18TensorIteratorBaseEENKUlvE0_clEvENKUlvE5_clEvEUlfE_St5arrayIPcLm2EELi4E23TrivialOffsetCalculatorILi1EjESB_NS0_6memory15LoadWithoutCastENSC_16StoreWithoutCastEEEviT_T0_T2_T3_T4_T5_)
        /*044c*/ 	.word	0x00000000


	//----- nvinfo : EIATTR_REGCOUNT
	.align		4
.L_235:
        /*0450*/ 	.byte	0x04, 0x2f
        /*0452*/ 	.short	(.L_237 - .L_236)
	.align		4
.L_236:
        /*0454*/ 	.word	index@(_ZN2at6native18elementwise_kernelILi128ELi4EZNS0_22gpu_kernel_impl_nocastIZZZNS0_23logical_not_kernel_cudaERNS_18TensorIteratorBaseEENKUlvE0_clEvENKUlvE5_clEvEUlfE_EEvS4_RKT_EUliE_EEviT1_)
        /*0458*/ 	.word	0x00000014


	//----- nvinfo : EIATTR_FRAME_SIZE
	.align		4
.L_237:
        /*045c*/ 	.byte	0x04, 0x11
        /*045e*/ 	.short	(.L_239 - .L_238)
	.align		4
.L_238:
        /*0460*/ 	.word	index@(_ZN2at6native18elementwise_kernelILi128ELi4EZNS0_22gpu_kernel_impl_nocastIZZZNS0_23logical_not_kernel_cudaERNS_18TensorIteratorBaseEENKUlvE0_clEvENKUlvE5_clEvEUlfE_EEvS4_RKT_EUliE_EEviT1_)
        /*0464*/ 	.word	0x00000000


	//----- nvinfo : EIATTR_REGCOUNT
	.align		4
.L_239:
        /*0468*/ 	.byte	0x04, 0x2f
        /*046a*/ 	.short	(.L_241 - .L_240)
	.align		4
.L_240:
        /*046c*/ 	.word	index@(_ZN2at6native27unrolled_elementwise_kernelIZZZNS0_23logical_not_kernel_cudaERNS_18TensorIteratorBaseEENKUlvE0_clEvENKUlvE5_clEvEUlfE_St5arrayIPcLm2EELi4E23TrivialOffsetCalculatorILi1EjESB_NS0_6memory12LoadWithCastILi1EEENSC_13StoreWithCastILi1EEEEEviT_T0_T2_T3_T4_T5_)
        /*0470*/ 	.word	0x0000001a


	//----- nvinfo : EIATTR_FRAME_SIZE
	.align		4
.L_241:
        /*0474*/ 	.byte	0x04, 0x11
        /*0476*/ 	.short	(.L_243 - .L_242)
	.align		4
.L_242:
        /*0478*/ 	.word	index@(_ZN2at6native27unrolled_elementwise_kernelIZZZNS0_23logical_not_kernel_cudaERNS_18TensorIteratorBaseEENKUlvE0_clEvENKUlvE5_clEvEUlfE_St5arrayIPcLm2EELi4E23TrivialOffsetCalculatorILi1EjESB_NS0_6memory12LoadWithCastILi1EEENSC_13StoreWithCastILi1EEEEEviT_T0_T2_T3_T4_T5_)
        /*047c*/ 	.word	0x00000000


	//----- nvinfo : EIATTR_REGCOUNT
	.align		4
.L_243:
        /*0480*/ 	.byte	0x04, 0x2f
        /*0482*/ 	.short	(.L_245 - .L_244)
	.align		4
.L_244:
        /*0484*/ 	.word	index@(_ZN2at6native18elementwise_kernelILi128ELi4EZNS0_15gpu_kernel_implIZZZNS0_23logical_not_kernel_cudaERNS_18TensorIteratorBaseEENKUlvE0_clEvENKUlvE5_clEvEUlfE_EEvS4_RKT_EUliE_EEviT1_)
        /*0488*/ 	.word	0x00000018


	//----- nvinfo : EIATTR_FRAME_SIZE
	.align		4
.L_245:
        /*048c*/ 	.byte	0x04, 0x11
        /*048e*/ 	.short	(.L_247 - .L_246)
	.align		4
.L_246:
        /*0490*/ 	.word	index@(_ZN2at6native18elementwise_kernelILi128ELi4EZNS0_15gpu_kernel_implIZZZNS0_23logical_not_kernel_cudaERNS_18TensorIteratorBaseEENKUlvE0_clEvENKUlvE5_clEvEUlfE_EEvS4_RKT_EUliE_EEviT1_)
        /*0494*/ 	.word	0x00000000


	//----- nvinfo : EIATTR_REGCOUNT
	.align		4
.L_247:
        /*0498*/ 	.byte	0x04, 0x2f
        /*049a*/ 	.short	(.L_249 - .L_248)
	.align		4
.L_248:
        /*049c*/ 	.word	index@(_ZN2at6native29vectorized_elementwise_kernelILi8EZZZNS0_23logical_not_kernel_cudaERNS_18TensorIteratorBaseEENKUlvE0_clEvENKUlvE6_clEvEUlN3c107complexIdEEE_St5arrayIPcLm2EEEEviT0_T1_)
        /*04a0*/ 	.word	0x00000028


	//----- nvinfo : EIATTR_FRAME_SIZE
	.align		4
.L_249:
        /*04a4*/ 	.byte	0x04, 0x11
        /*04a6*/ 	.short	(.L_251 - .L_250)
	.align		4
.L_250:
        /*04a8*/ 	.word	index@(_ZN2at6native29vectorized_elementwise_kernelILi8EZZZNS0_23logical_not_kernel_cudaERNS_18TensorIteratorBaseEENKUlvE0_clEvENKUlvE6_clEvEUlN3c107complexIdEEE_St5arrayIPcLm2EEEEviT0_T1_)
        /*04ac*/ 	.word	0x00000000


	//----- nvinfo : EIATTR_REGCOUNT
	.align		4
.L_251:
        /*04b0*/ 	.byte	0x04, 0x2f
        /*04b2*/ 	.short	(.L_253 - .L_252)
	.align		4
.L_252:
        /*04b4*/ 	.word	index@(_ZN2at6native29vectorized_elementwise_kernelILi4EZZZNS0_23logical_not_kernel_cudaERNS_18TensorIteratorBaseEENKUlvE0_clEvENKUlvE6_clEvEUlN3c107complexIdEEE_St5arrayIPcLm2EEEEviT0_T1_)
        /*04b8*/ 	.word	0x00000028


	//----- nvinfo : EIATTR_FRAME_SIZE
	.align		4
.L_253:
        /*04bc*/ 	.byte	0x04, 0x11
        /*04be*/ 	.short	(.L_255 - .L_254)
	.align		4
.L_254:
        /*04c0*/ 	.word	index@(_ZN2at6native29vectorized_elementwise_kernelILi4EZZZNS0_23logical_not_kernel_cudaERNS_18TensorIteratorBaseEENKUlvE0_clEvENKUlvE6_clEvEUlN3c107complexIdEEE_St5arrayIPcLm2EEEEviT0_T1_)
        /*04c4*/ 	.word	0x00000000


	//----- nvinfo : EIATTR_REGCOUNT
	.align		4
.L_255:
        /*04c8*/ 	.byte	0x04, 0x2f
        /*04ca*/ 	.short	(.L_257 - .L_256)
	.align		4
.L_256:
        /*04cc*/ 	.word	index@(_ZN2at6native29vectorized_elementwise_kernelILi2EZZZNS0_23logical_not_kernel_cudaERNS_18TensorIteratorBaseEENKUlvE0_clEvENKUlvE6_clEvEUlN3c107complexIdEEE_St5arrayIPcLm2EEEEviT0_T1_)
        /*04d0*/ 	.word	0x00000026


	//----- nvinfo : EIATTR_FRAME_SIZE
	.align		4
.L_257:
        /*04d4*/ 	.byte	0x04, 0x11
        /*04d6*/ 	.short	(.L_259 - .L_258)
	.align		4
.L_258:
        /*04d8*/ 	.word	index@(_ZN2at6native29vectorized_elementwise_kernelILi2EZZZNS0_23logical_not_kernel_cudaERNS_18TensorIteratorBaseEENKUlvE0_clEvENKUlvE6_clEvEUlN3c107complexIdEEE_St5arrayIPcLm2EEEEviT0_T1_)
        /*04dc*/ 	.word	0x00000000


	//----- nvinfo : EIATTR_REGCOUNT
	.align		4
.L_259:
        /*04e0*/ 	.byte	0x04, 0x2f
        /*04e2*/ 	.short	(.L_261 - .L_260)
	.align		4
.L_260:
        /*04e4*/ 	.word	index@(_ZN2at6native27unrolled_elementwise_kernelIZZZNS0_23logical_not_kernel_cudaERNS_18TensorIteratorBaseEENKUlvE0_clEvENKUlvE6_clEvEUlN3c107complexIdEEE_St5arrayIPcLm2EELi4E23TrivialOffsetCalculatorILi1EjESE_NS0_6memory15LoadWithoutCastENSF_16StoreWithoutCastEEEviT_T0_T2_T3_T4_T5_)
        /*04e8*/ 	.word	0x00000016


	//----- nvinfo : EIATTR_FRAME_SIZE
	.align		4
.L_261:
        /*04ec*/ 	.byte	0x04, 0x11
        /*04ee*/ 	.short	(.L_263 - .L_262)
	.align		4
.L_262:
        /*04f0*/ 	.word	index@(_ZN2at6native27unrolled_elementwise_kernelIZZZNS0_23logical_not_kernel_cudaERNS_18TensorIteratorBaseEENKUlvE0_clEvENKUlvE6_clEvEUlN3c107complexIdEEE_St5arrayIPcLm2EELi4E23TrivialOffsetCalculatorILi1EjESE_NS0_6memory15LoadWithoutCastENSF_16StoreWithoutCastEEEviT_T0_T2_T3_T4_T5_)
        /*04f4*/ 	.word	0x00000000


	//----- nvinfo : EIATTR_REGCOUNT
	.align		4
.L_263:
        /*04f8*/ 	.byte	0x04, 0x2f
        /*04fa*/ 	.short	(.L_265 - .L_264)
	.align		4
.L_264:
        /*04fc*/ 	.word	index@(_ZN2at6native18elementwise_kernelILi128ELi4EZNS0_22gpu_kernel_impl_nocastIZZZNS0_23logical_not_kernel_cudaERNS_18TensorIteratorBaseEENKUlvE0_clEvENKUlvE6_clEvEUlN3c107complexIdEEE_EEvS4_RKT_EUliE_EEviT1_)
        /*0500*/ 	.word	0x00000014


	//----- nvinfo : EIATTR_FRAME_SIZE
	.align		4
.L_265:
        /*0504*/ 	.byte	0x04, 0x11
        /*0506*/ 	.short	(.L_267 - .L_266)
	.align		4
.L_266:
        /*0508*/ 	.word	index@(_ZN2at6native18elementwise_kernelILi128ELi4EZNS0_22gpu_kernel_impl_nocastIZZZNS0_23logical_not_kernel_cudaERNS_18TensorIteratorBaseEENKUlvE0_clEvENKUlvE6_clEvEUlN3c107complexIdEEE_EEvS4_RKT_EUliE_EEviT1_)
        /*050c*/ 	.word	0x00000000


	//----- nvinfo : EIATTR_REGCOUNT
	.align		4
.L_267:
        /*0510*/ 	.byte	0x04, 0x2f
        /*0512*/ 	.short	(.L_269 - .L_268)
	.align		4
.L_268:
        /*0514*/ 	.word	index@(_ZN2at6native27unrolled_elementwise_kernelIZZZNS0_23logical_not_kernel_cudaERNS_18TensorIteratorBaseEENKUlvE0_clEvENKUlvE6_clEvEUlN3c107complexIdEEE_St5arrayIPcLm2EELi4E23TrivialOffsetCalculatorILi1EjESE_NS0_6memory12LoadWithCastILi1EEENSF_13StoreWithCastILi1EEEEEviT_T0_T2_T3_T4_T5_)
        /*0518*/ 	.word	0x0000001a


	//----- nvinfo : EIATTR_FRAME_SIZE
	.align		4
.L_269:
        /*051c*/ 	.byte	0x04, 0x11
        /*051e*/ 	.short	(.L_271 - .L_270)
	.align		4
.L_270:
        /*0520*/ 	.word	index@(_ZN2at6native27unrolled_elementwise_kernelIZZZNS0_23logical_not_kernel_cudaERNS_18TensorIteratorBaseEENKUlvE0_clEvENKUlvE6_clEvEUlN3c107complexIdEEE_St5arrayIPcLm2EELi4E23TrivialOffsetCalculatorILi1EjESE_NS0_6memory12LoadWithCastILi1EEENSF_13StoreWithCastILi1EEEEEviT_T0_T2_T3_T4_T5_)
        /*0524*/ 	.word	0x00000000


	//----- nvinfo : EIATTR_REGCOUNT
	.align		4
.L_271:
        /*0528*/ 	.byte	0x04, 0x2f
        /*052a*/ 	.short	(.L_273 - .L_272)
	.align		4
.L_272:
        /*052c*/ 	.word	index@(_ZN2at6native18elementwise_kernelILi128ELi4EZNS0_15gpu_kernel_implIZZZNS0_23logical_not_kernel_cudaERNS_18TensorIteratorBaseEENKUlvE0_clEvENKUlvE6_clEvEUlN3c107complexIdEEE_EEvS4_RKT_EUliE_EEviT1_)
        /*0530*/ 	.word	0x00000018


	//----- nvinfo : EIATTR_FRAME_SIZE
	.align		4
.L_273:
        /*0534*/ 	.byte	0x04, 0x11
        /*0536*/ 	.short	(.L_275 - .L_274)
	.align		4
.L_274:
        /*0538*/ 	.word	index@(_ZN2at6native18elementwise_kernelILi128ELi4EZNS0_15gpu_kernel_implIZZZNS0_23logical_not_kernel_cudaERNS_18TensorIteratorBaseEENKUlvE0_clEvENKUlvE6_clEvEUlN3c107complexIdEEE_EEvS4_RKT_EUliE_EEviT1_)
        /*053c*/ 	.word	0x00000000


	//----- nvinfo : EIATTR_REGCOUNT
	.align		4
.L_275:
        /*0540*/ 	.byte	0x04, 0x2f
        /*0542*/ 	.short	(.L_277 - .L_276)
	.align		4
.L_276:
        /*0544*/ 	.word	index@(_ZN2at6native29vectorized_elementwise_kernelILi8EZZZNS0_23logical_not_kernel_cudaERNS_18TensorIteratorBaseEENKUlvE0_clEvENKUlvE7_clEvEUlN3c107complexIfEEE_St5arrayIPcLm2EEEEviT0_T1_)
        /*0548*/ 	.word	0x00000018


	//----- nvinfo : EIATTR_FRAME_SIZE
	.align		4
.L_277:
        /*054c*/ 	.byte	0x04, 0x11
        /*054e*/ 	.short	(.L_279 - .L_278)
	.align		4
.L_278:
        /*0550*/ 	.word	index@(_ZN2at6native29vectorized_elementwise_kernelILi8EZZZNS0_23logical_not_kernel_cudaERNS_18TensorIteratorBaseEENKUlvE0_clEvENKUlvE7_clEvEUlN3c107complexIfEEE_St5arrayIPcLm2EEEEviT0_T1_)
        /*0554*/ 	.word	0x00000000


	//----- nvinfo : EIATTR_REGCOUNT
	.align		4
.L_279:
        /*0558*/ 	.byte	0x04, 0x2f
        /*055a*/ 	.short	(.L_281 - .L_280)
	.align		4
.L_280:
        /*055c*/ 	.word	index@(_ZN2at6native29vectorized_elementwise_kernelILi4EZZZNS0_23logical_not_kernel_cudaERNS_18TensorIteratorBaseEENKUlvE0_clEvENKUlvE7_clEvEUlN3c107complexIfEEE_St5arrayIPcLm2EEEEviT0_T1_)
        /*0560*/ 	.word	0x00000018


	//----- nvinfo : EIATTR_FRAME_SIZE
	.align		4
.L_281:
        /*0564*/ 	.byte	0x04, 0x11
        /*0566*/ 	.short	(.L_283 - .L_282)
	.align		4
.L_282:
        /*0568*/ 	.word	index@(_ZN2at6native29vectorized_elementwise_kernelILi4EZZZNS0_23logical_not_kernel_cudaERNS_18TensorIteratorBaseEENKUlvE0_clEvENKUlvE7_clEvEUlN3c107complexIfEEE_St5arrayIPcLm2EEEEviT0_T1_)
        /*056c*/ 	.word	0x00000000


	//----- nvinfo : EIATTR_REGCOUNT
	.align		4
.L_283:
        /*0570*/ 	.byte	0x04, 0x2f
        /*0572*/ 	.short	(.L_285 - .L_284)
	.align		4
.L_284:
        /*0574*/ 	.word	index@(_ZN2at6native29vectorized_elementwise_kernelILi2EZZZNS0_23logical_not_kernel_cudaERNS_18TensorIteratorBaseEENKUlvE0_clEvENKUlvE7_clEvEUlN3c107complexIfEEE_St5arrayIPcLm2EEEEviT0_T1_)
        /*0578*/ 	.word	0x00000018


	//----- nvinfo : EIATTR_FRAME_SIZE
	.align		4
.L_285:
        /*057c*/ 	.byte	0x04, 0x11
        /*057e*/ 	.short	(.L_287 - .L_286)
	.align		4
.L_286:
        /*0580*/ 	.word	index@(_ZN2at6native29vectorized_elementwise_kernelILi2EZZZNS0_23logical_not_kernel_cudaERNS_18TensorIteratorBaseEENKUlvE0_clEvENKUlvE7_clEvEUlN3c107complexIfEEE_St5arrayIPcLm2EEEEviT0_T1_)
        /*0584*/ 	.word	0x00000000


	//----- nvinfo : EIATTR_REGCOUNT
	.align		4
.L_287:
        /*0588*/ 	.byte	0x04, 0x2f
        /*058a*/ 	.short	(.L_289 - .L_288)
	.align		4
.L_288:
        /*058c*/ 	.word	index@(_ZN2at6native27unrolled_elementwise_kernelIZZZNS0_23logical_not_kernel_cudaERNS_18TensorIteratorBaseEENKUlvE0_clEvENKUlvE7_clEvEUlN3c107complexIfEEE_St5arrayIPcLm2EELi4E23TrivialOffsetCalculatorILi1EjESE_NS0_6memory15LoadWithoutCastENSF_16StoreWithoutCastEEEviT_T0_T2_T3_T4_T5_)
        /*0590*/ 	.word	0x00000016


	//----- nvinfo : EIATTR_FRAME_SIZE
	.align		4
.L_289:
        /*0594*/ 	.byte	0x04, 0x11
        /*0596*/ 	.short	(.L_291 - .L_290)
	.align		4
.L_290:
        /*0598*/ 	.word	index@(_ZN2at6native27unrolled_elementwise_kernelIZZZNS0_23logical_not_kernel_cudaERNS_18TensorIteratorBaseEENKUlvE0_clEvENKUlvE7_clEvEUlN3c107complexIfEEE_St5arrayIPcLm2EELi4E23TrivialOffsetCalculatorILi1EjESE_NS0_6memory15LoadWithoutCastENSF_16StoreWithoutCastEEEviT_T0_T2_T3_T4_T5_)
        /*059c*/ 	.word	0x00000000


	//----- nvinfo : EIATTR_REGCOUNT
	.align		4
.L_291:
        /*05a0*/ 	.byte	0x04, 0x2f
        /*05a2*/ 	.short	(.L_293 - .L_292)
	.align		4
.L_292:
        /*05a4*/ 	.word	index@(_ZN2at6native18elementwise_kernelILi128ELi4EZNS0_22gpu_kernel_impl_nocastIZZZNS0_23logical_not_kernel_cudaERNS_18TensorIteratorBaseEENKUlvE0_clEvENKUlvE7_clEvEUlN3c107complexIfEEE_EEvS4_RKT_EUliE_EEviT1_)
        /*05a8*/ 	.word	0x00000014


	//----- nvinfo : EIATTR_FRAME_SIZE
	.align		4
.L_293:
        /*05ac*/ 	.byte	0x04, 0x11
        /*05ae*/ 	.short	(.L_295 - .L_294)
	.align		4
.L_294:
        /*05b0*/ 	.word	index@(_ZN2at6native18elementwise_kernelILi128ELi4EZNS0_22gpu_kernel_impl_nocastIZZZNS0_23logical_not_kernel_cudaERNS_18TensorIteratorBaseEENKUlvE0_clEvENKUlvE7_clEvEUlN3c107complexIfEEE_EEvS4_RKT_EUliE_EEviT1_)
        /*05b4*/ 	.word	0x00000000


	//----- nvinfo : EIATTR_REGCOUNT
	.align		4
.L_295:
        /*05b8*/ 	.byte	0x04, 0x2f
        /*05ba*/ 	.short	(.L_297 - .L_296)
	.align		4
.L_296:
        /*05bc*/ 	.word	index@(_ZN2at6native27unrolled_elementwise_kernelIZZZNS0_23logical_not_kernel_cudaERNS_18TensorIteratorBaseEENKUlvE0_clEvENKUlvE7_clEvEUlN3c107complexIfEEE_St5arrayIPcLm2EELi4E23TrivialOffsetCalculatorILi1EjESE_NS0_6memory12LoadWithCastILi1EEENSF_13StoreWithCastILi1EEEEEviT_T0_T2_T3_T4_T5_)
        /*05c0*/ 	.word	0x0000001a


	//----- nvinfo : EIATTR_FRAME_SIZE
	.align		4
.L_297:
        /*05c4*/ 	.byte	0x04, 0x11
        /*05c6*/ 	.short	(.L_299 - .L_298)
	.align		4
.L_298:
        /*05c8*/ 	.word	index@(_ZN2at6native27unrolled_elementwise_kernelIZZZNS0_23logical_not_kernel_cudaERNS_18TensorIteratorBaseEENKUlvE0_clEvENKUlvE7_clEvEUlN3c107complexIfEEE_St5arrayIPcLm2EELi4E23TrivialOffsetCalculatorILi1EjESE_NS0_6memory12LoadWithCastILi1EEENSF_13StoreWithCastILi1EEEEEviT_T0_T2_T3_T4_T5_)
        /*05cc*/ 	.word	0x00000000


	//----- nvinfo : EIATTR_REGCOUNT
	.align		4
.L_299:
        /*05d0*/ 	.byte	0x04, 0x2f
        /*05d2*/ 	.short	(.L_301 - .L_300)
	.align		4
.L_300:
        /*05d4*/ 	.word	index@(_ZN2at6native18elementwise_kernelILi128ELi4EZNS0_15gpu_kernel_implIZZZNS0_23logical_not_kernel_cudaERNS_18TensorIteratorBaseEENKUlvE0_clEvENKUlvE7_clEvEUlN3c107complexIfEEE_EEvS4_RKT_EUliE_EEviT1_)
        /*05d8*/ 	.word	0x00000018


	//----- nvinfo : EIATTR_FRAME_SIZE
	.align		4
.L_301:
        /*05dc*/ 	.byte	0x04, 0x11
        /*05de*/ 	.short	(.L_303 - .L_302)
	.align		4
.L_302:
        /*05e0*/ 	.word	index@(_ZN2at6native18elementwise_kernelILi128ELi4EZNS0_15gpu_kernel_implIZZZNS0_23logical_not_kernel_cudaERNS_18TensorIteratorBaseEENKUlvE0_clEvENKUlvE7_clEvEUlN3c107complexIfEEE_EEvS4_RKT_EUliE_EEviT1_)
        /*05e4*/ 	.word	0x00000000


	//----- nvinfo : EIATTR_REGCOUNT
	.align		4
.L_303:
        /*05e8*/ 	.byte	0x04, 0x2f
        /*05ea*/ 	.short	(.L_305 - .L_304)
	.align		4
.L_304:
        /*05ec*/ 	.word	index@(_ZN2at6native29vectorized_elementwise_kernelILi8EZZZNS0_23logical_not_kernel_cudaERNS_18TensorIteratorBaseEENKUlvE0_clEvENKUlvE8_clEvEUlbE_St5arrayIPcLm2EEEEviT0_T1_)
        /*05f0*/ 	.word	0x0000001c


	//----- nvinfo : EIATTR_FRAME_SIZE
	.align		4
.L_305:
        /*05f4*/ 	.byte	0x04, 0x11
        /*05f6*/ 	.short	(.L_307 - .L_306)
	.align		4
.L_306:
        /*05f8*/ 	.word	index@(_ZN2at6native29vectorized_elementwise_kernelILi8EZZZNS0_23logical_not_kernel_cudaERNS_18TensorIteratorBaseEENKUlvE0_clEvENKUlvE8_clEvEUlbE_St5arrayIPcLm2EEEEviT0_T1_)
        /*05fc*/ 	.word	0x00000000


	//----- nvinfo : EIATTR_REGCOUNT
	.align		4
.L_307:
        /*0600*/ 	.byte	0x04, 0x2f
        /*0602*/ 	.short	(.L_309 - .L_308)
	.align		4
.L_308:
        /*0604*/ 	.word	index@(_ZN2at6native29vectorized_elementwise_kernelILi4EZZZNS0_23logical_not_kernel_cudaERNS_18TensorIteratorBaseEENKUlvE0_clEvENKUlvE8_clEvEUlbE_St5arrayIPcLm2EEEEviT0_T1_)
        /*0608*/ 	.word	0x0000001c


	//----- nvinfo : EIATTR_FRAME_SIZE
	.align		4
.L_309:
        /*060c*/ 	.byte	0x04, 0x11
        /*060e*/ 	.short	(.L_311 - .L_310)
	.align		4
.L_310:
        /*0610*/ 	.word	index@(_ZN2at6native29vectorized_elementwise_kernelILi4EZZZNS0_23logical_not_kernel_cudaERNS_18TensorIteratorBaseEENKUlvE0_clEvENKUlvE8_clEvEUlbE_St5arrayIPcLm2EEEEviT0_T1_)
        /*0614*/ 	.word	0x00000000


	//----- nvinfo : EIATTR_REGCOUNT
	.align		4
.L_311:
        /*0618*/ 	.byte	0x04, 0x2f
        /*061a*/ 	.short	(.L_313 - .L_312)
	.align		4
.L_312:
        /*061c*/ 	.word	index@(_ZN2at6native29vectorized_elementwise_kernelILi2EZZZNS0_23logical_not_kernel_cudaERNS_18TensorIteratorBaseEENKUlvE0_clEvENKUlvE8_clEvEUlbE_St5arrayIPcLm2EEEEviT0_T1_)
        /*0620*/ 	.word	0x0000001c


	//----- nvinfo : EIATTR_FRAME_SIZE
	.align		4
.L_313:
        /*0624*/ 	.byte	0x04, 0x11
        /*0626*/ 	.short	(.L_315 - .L_314)
	.align		4
.L_314:
        /*0628*/ 	.word	index@(_ZN2at6native29vectorized_elementwise_kernelILi2EZZZNS0_23logical_not_kernel_cudaERNS_18TensorIteratorBaseEENKUlvE0_clEvENKUlvE8_clEvEUlbE_St5arrayIPcLm2EEEEviT0_T1_)
        /*062c*/ 	.word	0x00000000


	//----- nvinfo : EIATTR_REGCOUNT
	.align		4
.L_315:
        /*0630*/ 	.byte	0x04, 0x2f
        /*0632*/ 	.short	(.L_317 - .L_316)
	.align		4
.L_316:
        /*0634*/ 	.word	index@(_ZN2at6native27unrolled_elementwise_kernelIZZZNS0_23logical_not_kernel_cudaERNS_18TensorIteratorBaseEENKUlvE0_clEvENKUlvE8_clEvEUlbE_St5arrayIPcLm2EELi4E23TrivialOffsetCalculatorILi1EjESB_NS0_6memory15LoadWithoutCastENSC_16StoreWithoutCastEEEviT_T0_T2_T3_T4_T5_)
        /*0638*/ 	.word	0x00000016


	//----- nvinfo : EIATTR_FRAME_SIZE
	.align		4
.L_317:
        /*063c*/ 	.byte	0x04, 0x11
        /*063e*/ 	.short	(.L_319 - .L_318)
	.align		4
.L_318:
        /*0640*/ 	.word	index@(_ZN2at6native27unrolled_elementwise_kernelIZZZNS0_23logical_not_kernel_cudaERNS_18TensorIteratorBaseEENKUlvE0_clEvENKUlvE8_clEvEUlbE_St5arrayIPcLm2EELi4E23TrivialOffsetCalculatorILi1EjESB_NS0_6memory15LoadWithoutCastENSC_16StoreWithoutCastEEEviT_T0_T2_T3_T4_T5_)
        /*0644*/ 	.word	0x00000000


	//----- nvinfo : EIATTR_REGCOUNT
	.align		4
.L_319:
        /*0648*/ 	.byte	0x04, 0x2f
        /*064a*/ 	.short	(.L_321 - .L_320)
	.align		4
.L_320:
        /*064c*/ 	.word	index@(_ZN2at6native18elementwise_kernelILi128ELi4EZNS0_22gpu_kernel_impl_nocastIZZZNS0_23logical_not_kernel_cudaERNS_18TensorIteratorBaseEENKUlvE0_clEvENKUlvE8_clEvEUlbE_EEvS4_RKT_EUliE_EEviT1_)
        /*0650*/ 	.word	0x00000014


	//----- nvinfo : EIATTR_FRAME_SIZE
	.align		4
.L_321:
        /*0654*/ 	.byte	0x04, 0x11
        /*0656*/ 	.short	(.L_323 - .L_322)
	.align		4
.L_322:
        /*0658*/ 	.word	index@(_ZN2at6native18elementwise_kernelILi128ELi4EZNS0_22gpu_kernel_impl_nocastIZZZNS0_23logical_not_kernel_cudaERNS_18TensorIteratorBaseEENKUlvE0_clEvENKUlvE8_clEvEUlbE_EEvS4_RKT_EUliE_EEviT1_)
        /*065c*/ 	.word	0x00000000


	//----- nvinfo : EIATTR_REGCOUNT
	.align		4
.L_323:
        /*0660*/ 	.byte	0x04, 0x2f
        /*0662*/ 	.short	(.L_325 - .L_324)
	.align		4
.L_324:
        /*0664*/ 	.word	index@(_ZN2at6native27unrolled_elementwise_kernelIZZZNS0_23logical_not_kernel_cudaERNS_18TensorIteratorBaseEENKUlvE0_clEvENKUlvE8_clEvEUlbE_St5arrayIPcLm2EELi4E23TrivialOffsetCalculatorILi1EjESB_NS0_6memory12LoadWithCastILi1EEENSC_13StoreWithCastILi1EEEEEviT_T0_T2_T3_T4_T5_)
        /*0668*/ 	.word	0x0000001a


	//----- nvinfo : EIATTR_FRAME_SIZE
	.align		4
.L_325:
        /*066c*/ 	.byte	0x04, 0x11
        /*066e*/ 	.short	(.L_327 - .L_326)
	.align		4
.L_326:
        /*0670*/ 	.word	index@(_ZN2at6native27unrolled_elementwise_kernelIZZZNS0_23logical_not_kernel_cudaERNS_18TensorIteratorBaseEENKUlvE0_clEvENKUlvE8_clEvEUlbE_St5arrayIPcLm2EELi4E23TrivialOffsetCalculatorILi1EjESB_NS0_6memory12LoadWithCastILi1EEENSC_13StoreWithCastILi1EEEEEviT_T0_T2_T3_T4_T5_)
        /*0674*/ 	.word	0x00000000


	//----- nvinfo : EIATTR_REGCOUNT
	.align		4
.L_327:
        /*0678*/ 	.byte	0x04, 0x2f
        /*067a*/ 	.short	(.L_329 - .L_328)
	.align		4
.L_328:
        /*067c*/ 	.word	index@(_ZN2at6native18elementwise_kernelILi128ELi4EZNS0_15gpu_kernel_implIZZZNS0_23logical_not_kernel_cudaERNS_18TensorIteratorBaseEENKUlvE0_clEvENKUlvE8_clEvEUlbE_EEvS4_RKT_EUliE_EEviT1_)
        /*0680*/ 	.word	0x00000018


	//----- nvinfo : EIATTR_FRAME_SIZE
	.align		4
.L_329:
        /*0684*/ 	.byte	0x04, 0x11
        /*0686*/ 	.short	(.L_331 - .L_330)
	.align		4
.L_330:
        /*0688*/ 	.word	index@(_ZN2at6native18elementwise_kernelILi128ELi4EZNS0_15gpu_kernel_implIZZZNS0_23logical_not_kernel_cudaERNS_18TensorIteratorBaseEENKUlvE0_clEvENKUlvE8_clEvEUlbE_EEvS4_RKT_EUliE_EEviT1_)
        /*068c*/ 	.word	0x00000000


	//----- nvinfo : EIATTR_REGCOUNT
	.align		4
.L_331:
        /*0690*/ 	.byte	0x04, 0x2f
        /*0692*/ 	.short	(.L_333 - .L_332)
	.align		4
.L_332:
        /*0694*/ 	.word	index@(_ZN2at6native29vectorized_elementwise_kernelILi8EZZZNS0_23logical_not_kernel_cudaERNS_18TensorIteratorBaseEENKUlvE0_clEvENKUlvE9_clEvEUlN3c104HalfEE_St5arrayIPcLm2EEEEviT0_T1_)
        /*0698*/ 	.word	0x00000020


	//----- nvinfo : EIATTR_FRAME_SIZE
	.align		4
.L_333:
        /*069c*/ 	.byte	0x04, 0x11
        /*069e*/ 	.short	(.L_335 - .L_334)
	.align		4
.L_334:
        /*06a0*/ 	.word	index@(_ZN2at6native29vectorized_elementwise_kernelILi8EZZZNS0_23logical_not_kernel_cudaERNS_18TensorIteratorBaseEENKUlvE0_clEvENKUlvE9_clEvEUlN3c104HalfEE_St5arrayIPcLm2EEEEviT0_T1_)
        /*06a4*/ 	.word	0x00000000


	//----- nvinfo : EIATTR_REGCOUNT
	.align		4
.L_335:
        /*06a8*/ 	.byte	0x04, 0x2f
        /*06aa*/ 	.short	(.L_337 - .L_336)
	.align		4
.L_336:
        /*06ac*/ 	.word	index@(_ZN2at6native29vectorized_elementwise_kernelILi4EZZZNS0_23logical_not_kernel_cudaERNS_18TensorIteratorBaseEENKUlvE0_clEvENKUlvE9_clEvEUlN3c104HalfEE_St5arrayIPcLm2EEEEviT0_T1_)
        /*06b0*/ 	.word	0x00000020


	//----- nvinfo : EIATTR_FRAME_SIZE
	.align		4
.L_337:
        /*06b4*/ 	.byte	0x04, 0x11
        /*06b6*/ 	.short	(.L_339 - .L_338)
	.align		4
.L_338:
        /*06b8*/ 	.word	index@(_ZN2at6native29vectorized_elementwise_kernelILi4EZZZNS0_23logical_not_kernel_cudaERNS_18TensorIteratorBaseEENKUlvE0_clEvENKUlvE9_clEvEUlN3c104HalfEE_St5arrayIPcLm2EEEEviT0_T1_)
        /*06bc*/ 	.word	0x00000000


	//----- nvinfo : EIATTR_REGCOUNT
	.align		4
.L_339:
        /*06c0*/ 	.byte	0x04, 0x2f
        /*06c2*/ 	.short	(.L_341 - .L_340)
	.align		4
.L_340:
        /*06c4*/ 	.word	index@(_ZN2at6native29vectorized_elementwise_kernelILi2EZZZNS0_23logical_not_kernel_cudaERNS_18TensorIteratorBaseEENKUlvE0_clEvENKUlvE9_clEvEUlN3c104HalfEE_St5arrayIPcLm2EEEEviT0_T1_)
        /*06c8*/ 	.word	0x00000020


	//----- nvinfo : EIATTR_FRAME_SIZE
	.align		4
.L_341:
        /*06cc*/ 	.byte	0x04, 0x11
        /*06ce*/ 	.short	(.L_343 - .L_342)
	.align		4
.L_342:
        /*06d0*/ 	.word	index@(_ZN2at6native29vectorized_elementwise_kernelILi2EZZZNS0_23logical_not_kernel_cudaERNS_18TensorIteratorBaseEENKUlvE0_clEvENKUlvE9_clEvEUlN3c104HalfEE_St5arrayIPcLm2EEEEviT0_T1_)
        /*06d4*/ 	.word	0x00000000


	//----- nvinfo : EIATTR_REGCOUNT
	.align		4
.L_343:
        /*06d8*/ 	.byte	0x04, 0x2f
        /*06da*/ 	.short	(.L_345 - .L_344)
	.align		4
.L_344:
        /*06dc*/ 	.word	index@(_ZN2at6native27unrolled_elementwise_kernelIZZZNS0_23logical_not_kernel_cudaERNS_18TensorIteratorBaseEENKUlvE0_clEvENKUlvE9_clEvEUlN3c104HalfEE_St5arrayIPcLm2EELi4E23TrivialOffsetCalculatorILi1EjESD_NS0_6memory15LoadWithoutCastENSE_16StoreWithoutCastEEEviT_T0_T2_T3_T4_T5_)
        /*06e0*/ 	.word	0x00000016


	//----- nvinfo : EIATTR_FRAME_SIZE
	.align		4
.L_345:
        /*06e4*/ 	.byte	0x04, 0x11
        /*06e6*/ 	.short	(.L_347 - .L_346)
	.align		4
.L_346:
        /*06e8*/ 	.word	index@(_ZN2at6native27unrolled_elementwise_kernelIZZZNS0_23logical_not_kernel_cudaERNS_18TensorIteratorBaseEENKUlvE0_clEvENKUlvE9_clEvEUlN3c104HalfEE_St5arrayIPcLm2EELi4E23TrivialOffsetCalculatorILi1EjESD_NS0_6memory15LoadWithoutCastENSE_16StoreWithoutCastEEEviT_T0_T2_T3_T4_T5_)
        /*06ec*/ 	.word	0x00000000


	//----- nvinfo : EIATTR_REGCOUNT
	.align		4
.L_347:
        /*06f0*/ 	.byte	0x04, 0x2f
        /*06f2*/ 	.short	(.L_349 - .L_348)
	.align		4
.L_348:
        /*06f4*/ 	.word	index@(_ZN2at6native18elementwise_kernelILi128ELi4EZNS0_22gpu_kernel_impl_nocastIZZZNS0_23logical_not_kernel_cudaERNS_18TensorIteratorBaseEENKUlvE0_clEvENKUlvE9_clEvEUlN3c104HalfEE_EEvS4_RKT_EUliE_EEviT1_)
        /*06f8*/ 	.word	0x00000014


	//----- nvinfo : EIATTR_FRAME_SIZE
	.align		4
.L_349:
        /*06fc*/ 	.byte	0x04, 0x11
        /*06fe*/ 	.short	(.L_351 - .L_350)
	.align		4
.L_350:
        /*0700*/ 	.word	index@(_ZN2at6native18elementwise_kernelILi128ELi4EZNS0_22gpu_kernel_impl_nocastIZZZNS0_23logical_not_kernel_cudaERNS_18TensorIteratorBaseEENKUlvE0_clEvENKUlvE9_clEvEUlN3c104HalfEE_EEvS4_RKT_EUliE_EEviT1_)
        /*0704*/ 	.word	0x00000000


	//----- nvinfo : EIATTR_REGCOUNT
	.align		4
.L_351:
        /*0708*/ 	.byte	0x04, 0x2f
        /*070a*/ 	.short	(.L_353 - .L_352)
	.align		4
.L_352:
        /*070c*/ 	.word	index@(_ZN2at6native27unrolled_elementwise_kernelIZZZNS0_23logical_not_kernel_cudaERNS_18TensorIteratorBaseEENKUlvE0_clEvENKUlvE9_clEvEUlN3c104HalfEE_St5arrayIPcLm2EELi4E23TrivialOffsetCalculatorILi1EjESD_NS0_6memory12LoadWithCastILi1EEENSE_13StoreWithCastILi1EEEEEviT_T0_T2_T3_T4_T5_)
        /*0710*/ 	.word	0x0000001e


	//----- nvinfo : EIATTR_FRAME_SIZE
	.align		4
.L_353:
        /*0714*/ 	.byte	0x04, 0x11
        /*0716*/ 	.short	(.L_355 - .L_354)
	.align		4
.L_354:
        /*0718*/ 	.word	index@(_ZN2at6native27unrolled_elementwise_kernelIZZZNS0_23logical_not_kernel_cudaERNS_18TensorIteratorBaseEENKUlvE0_clEvENKUlvE9_clEvEUlN3c104HalfEE_St5arrayIPcLm2EELi4E23TrivialOffsetCalculatorILi1EjESD_NS0_6memory12LoadWithCastILi1EEENSE_13StoreWithCastILi1EEEEEviT_T0_T2_T3_T4_T5_)
        /*071c*/ 	.word	0x00000000


	//----- nvinfo : EIATTR_REGCOUNT
	.align		4
.L_355:
        /*0720*/ 	.byte	0x04, 0x2f
        /*0722*/ 	.short	(.L_357 - .L_356)
	.align		4
.L_356:
        /*0724*/ 	.word	index@(_ZN2at6native18elementwise_kernelILi128ELi4EZNS0_15gpu_kernel_implIZZZNS0_23logical_not_kernel_cudaERNS_18TensorIteratorBaseEENKUlvE0_clEvENKUlvE9_clEvEUlN3c104HalfEE_EEvS4_RKT_EUliE_EEviT1_)
        /*0728*/ 	.word	0x00000018


	//----- nvinfo : EIATTR_FRAME_SIZE
	.align		4
.L_357:
        /*072c*/ 	.byte	0x04, 0x11
        /*072e*/ 	.short	(.L_359 - .L_358)
	.align		4
.L_358:
        /*0730*/ 	.word	index@(_ZN2at6native18elementwise_kernelILi128ELi4EZNS0_15gpu_kernel_implIZZZNS0_23logical_not_kernel_cudaERNS_18TensorIteratorBaseEENKUlvE0_clEvENKUlvE9_clEvEUlN3c104HalfEE_EEvS4_RKT_EUliE_EEviT1_)
        /*0734*/ 	.word	0x00000000


	//----- nvinfo : EIATTR_REGCOUNT
	.align		4
.L_359:
        /*0738*/ 	.byte	0x04, 0x2f
        /*073a*/ 	.short	(.L_361 - .L_360)
	.align		4
.L_360:
        /*073c*/ 	.word	index@(_ZN2at6native29vectorized_elementwise_kernelILi8EZZZNS0_23logical_not_kernel_cudaERNS_18TensorIteratorBaseEENKUlvE0_clEvENKUlvE10_clEvEUlN3c108BFloat16EE_St5arrayIPcLm2EEEEviT0_T1_)
        /*0740*/ 	.word	0x00000020


	//----- nvinfo : EIATTR_FRAME_SIZE
	.align		4
.L_361:
        /*0744*/ 	.byte	0x04, 0x11
        /*0746*/ 	.short	(.L_363 - .L_362)
	.align		4
.L_362:
        /*0748*/ 	.word	index@(_ZN2at6native29vectorized_elementwise_kernelILi8EZZZNS0_23logical_not_kernel_cudaERNS_18TensorIteratorBaseEENKUlvE0_clEvENKUlvE10_clEvEUlN3c108BFloat16EE_St5arrayIPcLm2EEEEviT0_T1_)
        /*074c*/ 	.word	0x00000000


	//----- nvinfo : EIATTR_REGCOUNT
	.align		4
.L_363:
        /*0750*/ 	.byte	0x04, 0x2f
        /*0752*/ 	.short	(.L_365 - .L_364)
	.align		4
.L_364:
        /*0754*/ 	.word	index@(_ZN2at6native29vectorized_elementwise_kernelILi4EZZZNS0_23logical_not_kernel_cudaERNS_18TensorIteratorBaseEENKUlvE0_clEvENKUlvE10_clEvEUlN3c108BFloat16EE_St5arrayIPcLm2EEEEviT0_T1_)
        /*0758*/ 	.word	0x00000020


	//----- nvinfo : EIATTR_FRAME_SIZE
	.align		4
.L_365:
        /*075c*/ 	.byte	0x04, 0x11
        /*075e*/ 	.short	(.L_367 - .L_366)
	.align		4
.L_366:
        /*0760*/ 	.word	index@(_ZN2at6native29vectorized_elementwise_kernelILi4EZZZNS0_23logical_not_kernel_cudaERNS_18TensorIteratorBaseEENKUlvE0_clEvENKUlvE10_clEvEUlN3c108BFloat16EE_St5arrayIPcLm2EEEEviT0_T1_)
        /*0764*/ 	.word	0x00000000


	//----- nvinfo : EIATTR_REGCOUNT
	.align		4
.L_367:
        /*0768*/ 	.byte	0x04, 0x2f
        /*076a*/ 	.short	(.L_369 - .L_368)
	.align		4
.L_368:
        /*076c*/ 	.word	index@(_ZN2at6native29vectorized_elementwise_kernelILi2EZZZNS0_23logical_not_kernel_cudaERNS_18TensorIteratorBaseEENKUlvE0_clEvENKUlvE10_clEvEUlN3c108BFloat16EE_St5arrayIPcLm2EEEEviT0_T1_)
        /*0770*/ 	.word	0x00000020


	//----- nvinfo : EIATTR_FRAME_SIZE
	.align		4
.L_369:
        /*0774*/ 	.byte	0x04, 0x11
        /*0776*/ 	.short	(.L_371 - .L_370)
	.align		4
.L_370:
        /*0778*/ 	.word	index@(_ZN2at6native29vectorized_elementwise_kernelILi2EZZZNS0_23logical_not_kernel_cudaERNS_18TensorIteratorBaseEENKUlvE0_clEvENKUlvE10_clEvEUlN3c108BFloat16EE_St5arrayIPcLm2EEEEviT0_T1_)
        /*077c*/ 	.word	0x00000000


	//----- nvinfo : EIATTR_REGCOUNT
	.align		4
.L_371:
        /*0780*/ 	.byte	0x04, 0x2f
        /*0782*/ 	.short	(.L_373 - .L_372)
	.align		4
.L_372:
        /*0784*/ 	.word	index@(_ZN2at6native27unrolled_elementwise_kernelIZZZNS0_23logical_not_kernel_cudaERNS_18TensorIteratorBaseEENKUlvE0_clEvENKUlvE10_clEvEUlN3c108BFloat16EE_St5arrayIPcLm2EELi4E23TrivialOffsetCalculatorILi1EjESD_NS0_6memory15LoadWithoutCastENSE_16StoreWithoutCastEEEviT_T0_T2_T3_T4_T5_)
        /*0788*/ 	.word	0x00000018


	//----- nvinfo : EIATTR_FRAME_SIZE
	.align		4
.L_373:
        /*078c*/ 	.byte	0x04, 0x11
        /*078e*/ 	.short	(.L_375 - .L_374)
	.align		4
.L_374:
        /*0790*/ 	.word	index@(_ZN2at6native27unrolled_elementwise_kernelIZZZNS0_23logical_not_kernel_cudaERNS_18TensorIteratorBaseEENKUlvE0_clEvENKUlvE10_clEvEUlN3c108BFloat16EE_St5arrayIPcLm2EELi4E23TrivialOffsetCalculatorILi1EjESD_NS0_6memory15LoadWithoutCastENSE_16StoreWithoutCastEEEviT_T0_T2_T3_T4_T5_)
        /*0794*/ 	.word	0x00000000


	//----- nvinfo : EIATTR_REGCOUNT
	.align		4
.L_375:
        /*0798*/ 	.byte	0x04, 0x2f
        /*079a*/ 	.short	(.L_377 - .L_376)
	.align		4
.L_376:
        /*079c*/ 	.word	index@(_ZN2at6native18elementwise_kernelILi128ELi4EZNS0_22gpu_kernel_impl_nocastIZZZNS0_23logical_not_kernel_cudaERNS_18TensorIteratorBaseEENKUlvE0_clEvENKUlvE10_clEvEUlN3c108BFloat16EE_EEvS4_RKT_EUliE_EEviT1_)
        /*07a0*/ 	.word	0x00000014


	//----- nvinfo : EIATTR_FRAME_SIZE
	.align		4
.L_377:
        /*07a4*/ 	.byte	0x04, 0x11
        /*07a6*/ 	.short	(.L_379 - .L_378)
	.align		4
.L_378:
        /*07a8*/ 	.word	index@(_ZN2at6native18elementwise_kernelILi128ELi4EZNS0_22gpu_kernel_impl_nocastIZZZNS0_23logical_not_kernel_cudaERNS_18TensorIteratorBaseEENKUlvE0_clEvENKUlvE10_clEvEUlN3c108BFloat16EE_EEvS4_RKT_EUliE_EEviT1_)
        /*07ac*/ 	.word	0x00000000


	//----- nvinfo : EIATTR_REGCOUNT
	.align		4
.L_379:
        /*07b0*/ 	.byte	0x04, 0x2f
        /*07b2*/ 	.short	(.L_381 - .L_380)
	.align		4
.L_380:
        /*07b4*/ 	.word	index@(_ZN2at6native27unrolled_elementwise_kernelIZZZNS0_23logical_not_kernel_cudaERNS_18TensorIteratorBaseEENKUlvE0_clEvENKUlvE10_clEvEUlN3c108BFloat16EE_St5arrayIPcLm2EELi4E23TrivialOffsetCalculatorILi1EjESD_NS0_6memory12LoadWithCastILi1EEENSE_13StoreWithCastILi1EEEEEviT_T0_T2_T3_T4_T5_)
        /*07b8*/ 	.word	0x0000001e


	//----- nvinfo : EIATTR_FRAME_SIZE
	.align		4
.L_381:
        /*07bc*/ 	.byte	0x04, 0x11
        /*07be*/ 	.short	(.L_383 - .L_382)
	.align		4
.L_382:
        /*07c0*/ 	.word	index@(_ZN2at6native27unrolled_elementwise_kernelIZZZNS0_23logical_not_kernel_cudaERNS_18TensorIteratorBaseEENKUlvE0_clEvENKUlvE10_clEvEUlN3c108BFloat16EE_St5arrayIPcLm2EELi4E23TrivialOffsetCalculatorILi1EjESD_NS0_6memory12LoadWithCastILi1EEENSE_13StoreWithCastILi1EEEEEviT_T0_T2_T3_T4_T5_)
        /*07c4*/ 	.word	0x00000000


	//----- nvinfo : EIATTR_REGCOUNT
	.align		4
.L_383:
        /*07c8*/ 	.byte	0x04, 0x2f
        /*07ca*/ 	.short	(.L_385 - .L_384)
	.align		4
.L_384:
        /*07cc*/ 	.word	index@(_ZN2at6native18elementwise_kernelILi128ELi4EZNS0_15gpu_kernel_implIZZZNS0_23logical_not_kernel_cudaERNS_18TensorIteratorBaseEENKUlvE0_clEvENKUlvE10_clEvEUlN3c108BFloat16EE_EEvS4_RKT_EUliE_EEviT1_)
        /*07d0*/ 	.word	0x00000018


	//----- nvinfo : EIATTR_FRAME_SIZE
	.align		4
.L_385:
        /*07d4*/ 	.byte	0x04, 0x11
        /*07d6*/ 	.short	(.L_387 - .L_386)
	.align		4
.L_386:
        /*07d8*/ 	.word	index@(_ZN2at6native18elementwise_kernelILi128ELi4EZNS0_15gpu_kernel_implIZZZNS0_23logical_not_kernel_cudaERNS_18TensorIteratorBaseEENKUlvE0_clEvENKUlvE10_clEvEUlN3c108BFloat16EE_EEvS4_RKT_EUliE_EEviT1_)
        /*07dc*/ 	.word	0x00000000


	//----- nvinfo : EIATTR_REGCOUNT
	.align		4
.L_387:
        /*07e0*/ 	.byte	0x04, 0x2f
        /*07e2*/ 	.short	(.L_389 - .L_388)
	.align		4
.L_388:
        /*07e4*/ 	.word	index@(_ZN2at6native29vectorized_elementwise_kernelILi8EZZZNS0_15neg_kernel_cudaERNS_18TensorIteratorBaseEENKUlvE0_clEvENKUlvE_clEvEUlhE_St5arrayIPcLm2EEEEviT0_T1_)
        /*07e8*/ 	.word	0x0000001e


	//----- nvinfo : EIATTR_FRAME_SIZE
	.align		4
.L_389:
        /*07ec*/ 	.byte	0x04, 0x11
        /*07ee*/ 	.short	(.L_391 - .L_390)
	.align		4
.L_390:
        /*07f0*/ 	.word	index@(_ZN2at6native29vectorized_elementwise_kernelILi8EZZZNS0_15neg_kernel_cudaERNS_18TensorIteratorBaseEENKUlvE0_clEvENKUlvE_clEvEUlhE_St5arrayIPcLm2EEEEviT0_T1_)
        /*07f4*/ 	.word	0x00000000


	//----- nvinfo : EIATTR_REGCOUNT
	.align		4
.L_391:
        /*07f8*/ 	.byte	0x04, 0x2f
        /*07fa*/ 	.short	(.L_393 - .L_392)
	.align		4
.L_392:
        /*07fc*/ 	.word	index@(_ZN2at6native29vectorized_elementwise_kernelILi4EZZZNS0_15neg_kernel_cudaERNS_18TensorIteratorBaseEENKUlvE0_clEvENKUlvE_clEvEUlhE_St5arrayIPcLm2EEEEviT0_T1_)
        /*0800*/ 	.word	0x0000001e


	//----- nvinfo : EIATTR_FRAME_SIZE
	.align		4
.L_393:
        /*0804*/ 	.byte	0x04, 0x11
        /*0806*/ 	.short	(.L_395 - .L_394)
	.align		4
.L_394:
        /*0808*/ 	.word	index@(_ZN2at6native29vectorized_elementwise_kernelILi4EZZZNS0_15neg_kernel_cudaERNS_18TensorIteratorBaseEENKUlvE0_clEvENKUlvE_clEvEUlhE_St5arrayIPcLm2EEEEviT0_T1_)
        /*080c*/ 	.word	0x00000000


	//----- nvinfo : EIATTR_REGCOUNT
	.align		4
.L_395:
        /*0810*/ 	.byte	0x04, 0x2f
        /*0812*/ 	.short	(.L_397 - .L_396)
	.align		4
.L_396:
        /*0814*/ 	.word	index@(_ZN2at6native29vectorized_elementwise_kernelILi2EZZZNS0_15neg_kernel_cudaERNS_18TensorIteratorBaseEENKUlvE0_clEvENKUlvE_clEvEUlhE_St5arrayIPcLm2EEEEviT0_T1_)
        /*0818*/ 	.word	0x0000001e


	//----- nvinfo : EIATTR_FRAME_SIZE
	.align		4
.L_397:
        /*081c*/ 	.byte	0x04, 0x11
        /*081e*/ 	.short	(.L_399 - .L_398)
	.align		4
.L_398:
        /*0820*/ 	.word	index@(_ZN2at6native29vectorized_elementwise_kernelILi2EZZZNS0_15neg_kernel_cudaERNS_18TensorIteratorBaseEENKUlvE0_clEvENKUlvE_clEvEUlhE_St5arrayIPcLm2EEEEviT0_T1_)
        /*0824*/ 	.word	0x00000000


	//----- nvinfo : EIATTR_REGCOUNT
	.align		4
.L_399:
        /*0828*/ 	.byte	0x04, 0x2f
        /*082a*/ 	.short	(.L_401 - .L_400)
	.align		4
.L_400:
        /*082c*/ 	.word	index@(_ZN2at6native27unrolled_elementwise_kernelIZZZNS0_15neg_kernel_cudaERNS_18TensorIteratorBaseEENKUlvE0_clEvENKUlvE_clEvEUlhE_St5arrayIPcLm2EELi4E23TrivialOffsetCalculatorILi1EjESB_NS0_6memory15LoadWithoutCastENSC_16StoreWithoutCastEEEviT_T0_T2_T3_T4_T5_)
        /*0830*/ 	.word	0x00000016


	//----- nvinfo : EIATTR_FRAME_SIZE
	.align		4
.L_401:
        /*0834*/ 	.byte	0x04, 0x11
        /*0836*/ 	.short	(.L_403 - .L_402)
	.align		4
.L_402:
        /*0838*/ 	.word	index@(_ZN2at6native27unrolled_elementwise_kernelIZZZNS0_15neg_kernel_cudaERNS_18TensorIteratorBaseEENKUlvE0_clEvENKUlvE_clEvEUlhE_St5arrayIPcLm2EELi4E23TrivialOffsetCalculatorILi1EjESB_NS0_6memory15LoadWithoutCastENSC_16StoreWithoutCastEEEviT_T0_T2_T3_T4_T5_)
        /*083c*/ 	.word	0x00000000


	//----- nvinfo : EIATTR_REGCOUNT
	.align		4
.L_403:
        /*0840*/ 	.byte	0x04, 0x2f
        /*0842*/ 	.short	(.L_405 - .L_404)
	.align		4
.L_404:
        /*0844*/ 	.word	index@(_ZN2at6native18elementwise_kernelILi128ELi4EZNS0_22gpu_kernel_impl_nocastIZZZNS0_15neg_kernel_cudaERNS_18TensorIteratorBaseEENKUlvE0_clEvENKUlvE_clEvEUlhE_EEvS4_RKT_EUliE_EEviT1_)
        /*0848*/ 	.word	0x00000014


	//----- nvinfo : EIATTR_FRAME_SIZE
	.align		4
.L_405:
        /*084c*/ 	.byte	0x04, 0x11
        /*084e*/ 	.short	(.L_407 - .L_406)
	.align		4
.L_406:
        /*0850*/ 	.word	index@(_ZN2at6native18elementwise_kernelILi128ELi4EZNS0_22gpu_kernel_impl_nocastIZZZNS0_15neg_kernel_cudaERNS_18TensorIteratorBaseEENKUlvE0_clEvENKUlvE_clEvEUlhE_EEvS4_RKT_EUliE_EEviT1_)
        /*0854*/ 	.word	0x00000000


	//----- nvinfo : EIATTR_REGCOUNT
	.align		4
.L_407:
        /*0858*/ 	.byte	0x04, 0x2f
        /*085a*/ 	.short	(.L_409 - .L_408)
	.align		4
.L_408:
        /*085c*/ 	.word	index@(_ZN2at6native27unrolled_elementwise_kernelIZZZNS0_15neg_kernel_cudaERNS_18TensorIteratorBaseEENKUlvE0_clEvENKUlvE_clEvEUlhE_St5arrayIPcLm2EELi4E23TrivialOffsetCalculatorILi1EjESB_NS0_6memory12LoadWithCastILi1EEENSC_13StoreWithCastILi1EEEEEviT_T0_T2_T3_T4_T5_)
        /*0860*/ 	.word	0x0000001c


	//----- nvinfo : EIATTR_FRAME_SIZE
	.align		4
.L_409:
        /*0864*/ 	.byte	0x04, 0x11
        /*0866*/ 	.short	(.L_411 - .L_410)
	.align		4
.L_410:
        /*0868*/ 	.word	index@(_ZN2at6native27unrolled_elementwise_kernelIZZZNS0_15neg_kernel_cudaERNS_18TensorIteratorBaseEENKUlvE0_clEvENKUlvE_clEvEUlhE_St5arrayIPcLm2EELi4E23TrivialOffsetCalculatorILi1EjESB_NS0_6memory12LoadWithCastILi1EEENSC_13StoreWithCastILi1EEEEEviT_T0_T2_T3_T4_T5_)
        /*086c*/ 	.word	0x00000000


	//----- nvinfo : EIATTR_REGCOUNT
	.align		4
.L_411:
        /*0870*/ 	.byte	0x04, 0x2f
        /*0872*/ 	.short	(.L_413 - .L_412)
	.align		4
.L_412:
        /*0874*/ 	.word	index@(_ZN2at6native18elementwise_kernelILi128ELi4EZNS0_15gpu_kernel_implIZZZNS0_15neg_kernel_cudaERNS_18TensorIteratorBaseEENKUlvE0_clEvENKUlvE_clEvEUlhE_EEvS4_RKT_EUliE_EEviT1_)
        /*0878*/ 	.word	0x00000018


	//----- nvinfo : EIATTR_FRAME_SIZE
	.align		4
.L_413:
        /*087c*/ 	.byte	0x04, 0x11
        /*087e*/ 	.short	(.L_415 - .L_414)
	.align		4
.L_414:
        /*0880*/ 	.word	index@(_ZN2at6native18elementwise_kernelILi128ELi4EZNS0_15gpu_kernel_implIZZZNS0_15neg_kernel_cudaERNS_18TensorIteratorBaseEENKUlvE0_clEvENKUlvE_clEvEUlhE_EEvS4_RKT_EUliE_EEviT1_)
        /*0884*/ 	.word	0x00000000


	//----- nvinfo : EIATTR_REGCOUNT
	.align		4
.L_415:
        /*0888*/ 	.byte	0x04, 0x2f
        /*088a*/ 	.short	(.L_417 - .L_416)
	.align		4
.L_416:
        /*088c*/ 	.word	index@(_ZN2at6native29vectorized_elementwise_kernelILi8EZZZNS0_15neg_kernel_cudaERNS_18TensorIteratorBaseEENKUlvE0_clEvENKUlvE0_clEvEUlaE_St5arrayIPcLm2EEEEviT0_T1_)
        /*0890*/ 	.word	0x0000001e


	//----- nvinfo : EIATTR_FRAME_SIZE
	.align		4
.L_417:
        /*0894*/ 	.byte	0x04, 0x11
        /*0896*/ 	.short	(.L_419 - .L_418)
	.align		4
.L_418:
        /*0898*/ 	.word	index@(_ZN2at6native29vectorized_elementwise_kernelILi8EZZZNS0_15neg_kernel_cudaERNS_18TensorIteratorBaseEENKUlvE0_clEvENKUlvE0_clEvEUlaE_St5arrayIPcLm2EEEEviT0_T1_)
        /*089c*/ 	.word	0x00000000


	//----- nvinfo : EIATTR_REGCOUNT
	.align		4
.L_419:
        /*08a0*/ 	.byte	0x04, 0x2f
        /*08a2*/ 	.short	(.L_421 - .L_420)
	.align		4
.L_420:
        /*08a4*/ 	.word	index@(_ZN2at6native29vectorized_elementwise_kernelILi4EZZZNS0_15neg_kernel_cudaERNS_18TensorIteratorBaseEENKUlvE0_clEvENKUlvE0_clEvEUlaE_St5arrayIPcLm2EEEEviT0_T1_)
        /*08a8*/ 	.word	0x0000001e


	//----- nvinfo : EIATTR_FRAME_SIZE
	.align		4
.L_421:
        /*08ac*/ 	.byte	0x04, 0x11
        /*08ae*/ 	.short	(.L_423 - .L_422)
	.align		4
.L_422:
        /*08b0*/ 	.word	index@(_ZN2at6native29vectorized_elementwise_kernelILi4EZZZNS0_15neg_kernel_cudaERNS_18TensorIteratorBaseEENKUlvE0_clEvENKUlvE0_clEvEUlaE_St5arrayIPcLm2EEEEviT0_T1_)
        /*08b4*/ 	.word	0x00000000


	//----- nvinfo : EIATTR_REGCOUNT
	.align		4
.L_423:
        /*08b8*/ 	.byte	0x04, 0x2f
        /*08ba*/ 	.short	(.L_425 - .L_424)
	.align		4
.L_424:
        /*08bc*/ 	.word	index@(_ZN2at6native29vectorized_elementwise_kernelILi2EZZZNS0_15neg_kernel_cudaERNS_18TensorIteratorBaseEENKUlvE0_clEvENKUlvE0_clEvEUlaE_St5arrayIPcLm2EEEEviT0_T1_)
        /*08c0*/ 	.word	0x0000001e


	//----- nvinfo : EIATTR_FRAME_SIZE
	.align		4
.L_425:
        /*08c4*/ 	.byte	0x04, 0x11
        /*08c6*/ 	.short	(.L_427 - .L_426)
	.align		4
.L_426:
        /*08c8*/ 	.word	index@(_ZN2at6native29vectorized_elementwise_kernelILi2EZZZNS0_15neg_kernel_cudaERNS_18TensorIteratorBaseEENKUlvE0_clEvENKUlvE0_clEvEUlaE_St5arrayIPcLm2EEEEviT0_T1_)
        /*08cc*/ 	.word	0x00000000


	//----- nvinfo : EIATTR_REGCOUNT
	.align		4
.L_427:
        /*08d0*/ 	.byte	0x04, 0x2f
        /*08d2*/ 	.short	(.L_429 - .L_428)
	.align		4
.L_428:
        /*08d4*/ 	.word	index@(_ZN2at6native27unrolled_elementwise_kernelIZZZNS0_15neg_kernel_cudaERNS_18TensorIteratorBaseEENKUlvE0_clEvENKUlvE0_clEvEUlaE_St5arrayIPcLm2EELi4E23TrivialOffsetCalculatorILi1EjESB_NS0_6memory15LoadWithoutCastENSC_16StoreWithoutCastEEEviT_T0_T2_T3_T4_T5_)
        /*08d8*/ 	.word	0x00000016


	//----- nvinfo : EIATTR_FRAME_SIZE
	.align		4
.L_429:
        /*08dc*/ 	.byte	0x04, 0x11
        /*08de*/ 	.short	(.L_431 - .L_430)
	.align		4
.L_430:
        /*08e0*/ 	.word	index@(_ZN2at6native27unrolled_elementwise_kernelIZZZNS0_15neg_kernel_cudaERNS_18TensorIteratorBaseEENKUlvE0_clEvENKUlvE0_clEvEUlaE_St5arrayIPcLm2EELi4E23TrivialOffsetCalculatorILi1EjESB_NS0_6memory15LoadWithoutCastENSC_16StoreWithoutCastEEEviT_T0_T2_T3_T4_T5_)
        /*08e4*/ 	.word	0x00000000


	//----- nvinfo : EIATTR_REGCOUNT
	.align		4
.L_431:
        /*08e8*/ 	.byte	0x04, 0x2f
        /*08ea*/ 	.short	(.L_433 - .L_432)
	.align		4
.L_432:
        /*08ec*/ 	.word	index@(_ZN2at6native18elementwise_kernelILi128ELi4EZNS0_22gpu_kernel_impl_nocastIZZZNS0_15neg_kernel_cudaERNS_18TensorIteratorBaseEENKUlvE0_clEvENKUlvE0_clEvEUlaE_EEvS4_RKT_EUliE_EEviT1_)
        /*08f0*/ 	.word	0x00000014


	//----- nvinfo : EIATTR_FRAME_SIZE
	.align		4
.L_433:
        /*08f4*/ 	.byte	0x04, 0x11
        /*08f6*/ 	.short	(.L_435 - .L_434)
	.align		4
.L_434:
        /*08f8*/ 	.word	index@(_ZN2at6native18elementwise_kernelILi128ELi4EZNS0_22gpu_kernel_impl_nocastIZZZNS0_15neg_kernel_cudaERNS_18TensorIteratorBaseEENKUlvE0_clEvENKUlvE0_clEvEUlaE_EEvS4_RKT_EUliE_EEviT1_)
        /*08fc*/ 	.word	0x00000000


	//----- nvinfo : EIATTR_REGCOUNT
	.align		4
.L_435:
        /*0900*/ 	.byte	0x04, 0x2f
        /*0902*/ 	.short	(.L_437 - .L_436)
	.align		4
.L_436:
        /*0904*/ 	.word	index@(_ZN2at6native27unrolled_elementwise_kernelIZZZNS0_15neg_kernel_cudaERNS_18TensorIteratorBaseEENKUlvE0_clEvENKUlvE0_clEvEUlaE_St5arrayIPcLm2EELi4E23TrivialOffsetCalculatorILi1EjESB_NS0_6memory12LoadWithCastILi1EEENSC_13StoreWithCastILi1EEEEEviT_T0_T2_T3_T4_T5_)
        /*0908*/ 	.word	0x0000001c


	//----- nvinfo : EIATTR_FRAME_SIZE
	.align		4
.L_437:
        /*090c*/ 	.byte	0x04, 0x11
        /*090e*/ 	.short	(.L_439 - .L_438)
	.align		4
.L_438:
        /*0910*/ 	.word	index@(_ZN2at6native27unrolled_elementwise_kernelIZZZNS0_15neg_kernel_cudaERNS_18TensorIteratorBaseEENKUlvE0_clEvENKUlvE0_clEvEUlaE_St5arrayIPcLm2EELi4E23TrivialOffsetCalculatorILi1EjESB_NS0_6memory12LoadWithCastILi1EEENSC_13StoreWithCastILi1EEEEEviT_T0_T2_T3_T4_T5_)
        /*0914*/ 	.word	0x00000000


	//----- nvinfo : EIATTR_REGCOUNT
	.align		4
.L_439:
        /*0918*/ 	.byte	0x04, 0x2f
        /*091a*/ 	.short	(.L_441 - .L_440)
	.align		4
.L_440:
        /*091c*/ 	.word	index@(_ZN2at6native18elementwise_kernelILi128ELi4EZNS0_15gpu_kernel_implIZZZNS0_15neg_kernel_cudaERNS_18TensorIteratorBaseEENKUlvE0_clEvENKUlvE0_clEvEUlaE_EEvS4_RKT_EUliE_EEviT1_)
        /*0920*/ 	.word	0x00000018


	//----- nvinfo : EIATTR_FRAME_SIZE
	.align		4
.L_441:
        /*0924*/ 	.byte	0x04, 0x11
        /*0926*/ 	.short	(.L_443 - .L_442)
	.align		4
.L_442:
        /*0928*/ 	.word	index@(_ZN2at6native18elementwise_kernelILi128ELi4EZNS0_15gpu_kernel_implIZZZNS0_15neg_kernel_cudaERNS_18TensorIteratorBaseEENKUlvE0_clEvENKUlvE0_clEvEUlaE_EEvS4_RKT_EUliE_EEviT1_)
        /*092c*/ 	.word	0x00000000


	//----- nvinfo : EIATTR_REGCOUNT
	.align		4
.L_443:
        /*0930*/ 	.byte	0x04, 0x2f
        /*0932*/ 	.short	(.L_445 - .L_444)
	.align		4
.L_444:
        /*0934*/ 	.word	index@(_ZN2at6native29vectorized_elementwise_kernelILi8EZZZNS0_15neg_kernel_cudaERNS_18TensorIteratorBaseEENKUlvE0_clEvENKUlvE1_clEvEUliE_St5arrayIPcLm2EEEEviT0_T1_)
        /*0938*/ 	.word	0x00000020


	//----- nvinfo : EIATTR_FRAME_SIZE
	.align		4
.L_445:
        /*093c*/ 	.byte	0x04, 0x11
        /*093e*/ 	.short	(.L_447 - .L_446)
	.align		4
.L_446:
        /*0940*/ 	.word	index@(_ZN2at6native29vectorized_elementwise_kernelILi8EZZZNS0_15neg_kernel_cudaERNS_18TensorIteratorBaseEENKUlvE0_clEvENKUlvE1_clEvEUliE_St5arrayIPcLm2EEEEviT0_T1_)
        /*0944*/ 	.word	0x00000000


	//----- nvinfo : EIATTR_REGCOUNT
	.align		4
.L_447:
        /*0948*/ 	.byte	0x04, 0x2f
        /*094a*/ 	.short	(.L_449 - .L_448)
	.align		4
.L_448:
        /*094c*/ 	.word	index@(_ZN2at6native29vectorized_elementwise_kernelILi4EZZZNS0_15neg_kernel_cudaERNS_18TensorIteratorBaseEENKUlvE0_clEvENKUlvE1_clEvEUliE_St5arrayIPcLm2EEEEviT0_T1_)
        /*0950*/ 	.word	0x00000020


	//----- nvinfo : EIATTR_FRAME_SIZE
	.align		4
.L_449:
        /*0954*/ 	.byte	0x04, 0x11
        /*0956*/ 	.short	(.L_451 - .L_450)
	.align		4
.L_450:
        /*0958*/ 	.word	index@(_ZN2at6native29vectorized_elementwise_kernelILi4EZZZNS0_15neg_kernel_cudaERNS_18TensorIteratorBaseEENKUlvE0_clEvENKUlvE1_clEvEUliE_St5arrayIPcLm2EEEEviT0_T1_)
        /*095c*/ 	.word	0x00000000


	//----- nvinfo : EIATTR_REGCOUNT
	.align		4
.L_451:
        /*0960*/ 	.byte	0x04, 0x2f
        /*0962*/ 	.short	(.L_453 - .L_452)
	.align		4
.L_452:
        /*0964*/ 	.word	index@(_ZN2at6native29vectorized_elementwise_kernelILi2EZZZNS0_15neg_kernel_cudaERNS_18TensorIteratorBaseEENKUlvE0_clEvENKUlvE1_clEvEUliE_St5arrayIPcLm2EEEEviT0_T1_)
        /*0968*/ 	.word	0x00000020


	//----- nvinfo : EIATTR_FRAME_SIZE
	.align		4
.L_453:
        /*096c*/ 	.byte	0x04, 0x11
        /*096e*/ 	.short	(.L_455 - .L_454)
	.align		4
.L_454:
        /*0970*/ 	.word	index@(_ZN2at6native29vectorized_elementwise_kernelILi2EZZZNS0_15neg_kernel_cudaERNS_18TensorIteratorBaseEENKUlvE0_clEvENKUlvE1_clEvEUliE_St5arrayIPcLm2EEEEviT0_T1_)
        /*0974*/ 	.word	0x00000000


	//----- nvinfo : EIATTR_REGCOUNT
	.align		4
.L_455:
        /*0978*/ 	.byte	0x04, 0x2f
        /*097a*/ 	.short	(.L_457 - .L_456)
	.align		4
.L_456:
        /*097c*/ 	.word	index@(_ZN2at6native27unrolled_elementwise_kernelIZZZNS0_15neg_kernel_cudaERNS_18TensorIteratorBaseEENKUlvE0_clEvENKUlvE1_clEvEUliE_St5arrayIPcLm2EELi4E23TrivialOffsetCalculatorILi1EjESB_NS0_6memory15LoadWithoutCastENSC_16StoreWithoutCastEEEviT_T0_T2_T3_T4_T5_)
        /*0980*/ 	.word	0x00000016


	//----- nvinfo : EIATTR_FRAME_SIZE
	.align		4
.L_457:
        /*0984*/ 	.byte	0x04, 0x11
        /*0986*/ 	.short	(.L_459 - .L_458)
	.align		4
.L_458:
        /*0988*/ 	.word	index@(_ZN2at6native27unrolled_elementwise_kernelIZZZNS0_15neg_kernel_cudaERNS_18TensorIteratorBaseEENKUlvE0_clEvENKUlvE1_clEvEUliE_St5arrayIPcLm2EELi4E23TrivialOffsetCalculatorILi1EjESB_NS0_6memory15LoadWithoutCastENSC_16StoreWithoutCastEEEviT_T0_T2_T3_T4_T5_)
        /*098c*/ 	.word	0x00000000


	//----- nvinfo : EIATTR_REGCOUNT
	.align		4
.L_459:
        /*0990*/ 	.byte	0x04, 0x2f
        /*0992*/ 	.short	(.L_461 - .L_460)
	.align		4
.L_460:
        /*0994*/ 	.word	index@(_ZN2at6native18elementwise_kernelILi128ELi2EZNS0_22gpu_kernel_impl_nocastIZZZNS0_15neg_kernel_cudaERNS_18TensorIteratorBaseEENKUlvE0_clEvENKUlvE1_clEvEUliE_EEvS4_RKT_EUliE_EEviT1_)
        /*0998*/ 	.word	0x00000014


	//----- nvinfo : EIATTR_FRAME_SIZE
	.align		4
.L_461:
        /*099c*/ 	.byte	0x04, 0x11
        /*099e*/ 	.short	(.L_463 - .L_462)
	.align		4
.L_462:
        /*09a0*/ 	.word	index@(_ZN2at6native18elementwise_kernelILi128ELi2EZNS0_22gpu_kernel_impl_nocastIZZZNS0_15neg_kernel_cudaERNS_18TensorIteratorBaseEENKUlvE0_clEvENKUlvE1_clEvEUliE_EEvS4_RKT_EUliE_EEviT1_)
        /*09a4*/ 	.word	0x00000000


	//----- nvinfo : EIATTR_REGCOUNT
	.align		4
.L_463:
        /*09a8*/ 	.byte	0x04, 0x2f
        /*09aa*/ 	.short	(.L_465 - .L_464)
	.align		4
.L_464:
        /*09ac*/ 	.word	index@(_ZN2at6native27unrolled_elementwise_kernelIZZZNS0_15neg_kernel_cudaERNS_18TensorIteratorBaseEENKUlvE0_clEvENKUlvE1_clEvEUliE_St5arrayIPcLm2EELi4E23TrivialOffsetCalculatorILi1EjESB_NS0_6memory12LoadWithCastILi1EEENSC_13StoreWithCastILi1EEEEEviT_T0_T2_T3_T4_T5_)
        /*09b0*/ 	.word	0x0000001e


	//----- nvinfo : EIATTR_FRAME_SIZE
	.align		4
.L_465:
        /*09b4*/ 	.byte	0x04, 0x11
        /*09b6*/ 	.short	(.L_467 - .L_466)
	.align		4
.L_466:
        /*09b8*/ 	.word	index@(_ZN2at6native27unrolled_elementwise_kernelIZZZNS0_15neg_kernel_cudaERNS_18TensorIteratorBaseEENKUlvE0_clEvENKUlvE1_clEvEUliE_St5arrayIPcLm2EELi4E23TrivialOffsetCalculatorILi1EjESB_NS0_6memory12LoadWithCastILi1EEENSC_13StoreWithCastILi1EEEEEviT_T0_T2_T3_T4_T5_)
        /*09bc*/ 	.word	0x00000000


	//----- nvinfo : EIATTR_REGCOUNT
	.align		4
.L_467:
        /*09c0*/ 	.byte	0x04, 0x2f
        /*09c2*/ 	.short	(.L_469 - .L_468)
	.align		4
.L_468:
        /*09c4*/ 	.word	index@(_ZN2at6native18elementwise_kernelILi128ELi4EZNS0_15gpu_kernel_implIZZZNS0_15neg_kernel_cudaERNS_18TensorIteratorBaseEENKUlvE0_clEvENKUlvE1_clEvEUliE_EEvS4_RKT_EUliE_EEviT1_)
        /*09c8*/ 	.word	0x00000018


	//----- nvinfo : EIATTR_FRAME_SIZE
	.align		4
.L_469:
        /*09cc*/ 	.byte	0x04, 0x11
        /*09ce*/ 	.short	(.L_471 - .L_470)
	.align		4
.L_470:
        /*09d0*/ 	.word	index@(_ZN2at6native18elementwise_kernelILi128ELi4EZNS0_15gpu_kernel_implIZZZNS0_15neg_kernel_cudaERNS_18TensorIteratorBaseEENKUlvE0_clEvENKUlvE1_clEvEUliE_EEvS4_RKT_EUliE_EEviT1_)
        /*09d4*/ 	.word	0x00000000


	//----- nvinfo : EIATTR_REGCOUNT
	.align		4
.L_471:
        /*09d8*/ 	.byte	0x04, 0x2f
        /*09da*/ 	.short	(.L_473 - .L_472)
	.align		4
.L_472:
        /*09dc*/ 	.word	index@(_ZN2at6native29vectorized_elementwise_kernelILi8EZZZNS0_15neg_kernel_cudaERNS_18TensorIteratorBaseEENKUlvE0_clEvENKUlvE2_clEvEUllE_St5arrayIPcLm2EEEEviT0_T1_)
        /*09e0*/ 	.word	0x00000020


	//----- nvinfo : EIATTR_FRAME_SIZE
	.align		4
.L_473:
        /*09e4*/ 	.byte	0x04, 0x11
        /*09e6*/ 	.short	(.L_475 - .L_474)
	.align		4
.L_474:
        /*09e8*/ 	.word	index@(_ZN2at6native29vectorized_elementwise_kernelILi8EZZZNS0_15neg_kernel_cudaERNS_18TensorIteratorBaseEENKUlvE0_clEvENKUlvE2_clEvEUllE_St5arrayIPcLm2EEEEviT0_T1_)
        /*09ec*/ 	.word	0x00000000


	//----- nvinfo : EIATTR_REGCOUNT
	.align		4
.L_475:
        /*09f0*/ 	.byte	0x04, 0x2f
        /*09f2*/ 	.short	(.L_477 - .L_476)
	.align		4
.L_476:
        /*09f4*/ 	.word	index@(_ZN2at6native29vectorized_elementwise_kernelILi4EZZZNS0_15neg_kernel_cudaERNS_18TensorIteratorBaseEENKUlvE0_clEvENKUlvE2_clEvEUllE_St5arrayIPcLm2EEEEviT0_T1_)
        /*09f8*/ 	.word	0x00000020


	//----- nvinfo : EIATTR_FRAME_SIZE
	.align		4
.L_477:
        /*09fc*/ 	.byte	0x04, 0x11
        /*09fe*/ 	.short	(.L_479 - .L_478)
	.align		4
.L_478:
        /*0a00*/ 	.word	index@(_ZN2at6native29vectorized_elementwise_kernelILi4EZZZNS0_15neg_kernel_cudaERNS_18TensorIteratorBaseEENKUlvE0_clEvENKUlvE2_clEvEUllE_St5arrayIPcLm2EEEEviT0_T1_)
        /*0a04*/ 	.word	0x00000000


	//----- nvinfo : EIATTR_REGCOUNT
	.align		4
.L_479:
        /*0a08*/ 	.byte	0x04, 0x2f
        /*0a0a*/ 	.short	(.L_481 - .L_480)
	.align		4
.L_480:
        /*0a0c*/ 	.word	index@(_ZN2at6native29vectorized_elementwise_kernelILi2EZZZNS0_15neg_kernel_cudaERNS_18TensorIteratorBaseEENKUlvE0_clEvENKUlvE2_clEvEUllE_St5arrayIPcLm2EEEEviT0_T1_)
        /*0a10*/ 	.word	0x00000020


	//----- nvinfo : EIATTR_FRAME_SIZE
	.align		4
.L_481:
        /*0a14*/ 	.byte	0x04, 0x11
        /*0a16*/ 	.short	(.L_483 - .L_482)
	.align		4
.L_482:
        /*0a18*/ 	.word	index@(_ZN2at6native29vectorized_elementwise_kernelILi2EZZZNS0_15neg_kernel_cudaERNS_18TensorIteratorBaseEENKUlvE0_clEvENKUlvE2_clEvEUllE_St5arrayIPcLm2EEEEviT0_T1_)
        /*0a1c*/ 	.word	0x00000000


	//----- nvinfo : EIATTR_REGCOUNT
	.align		4
.L_483:
        /*0a20*/ 	.byte	0x04, 0x2f
        /*0a22*/ 	.short	(.L_485 - .L_484)
	.align		4
.L_484:
        /*0a24*/ 	.word	index@(_ZN2at6native27unrolled_elementwise_kernelIZZZNS0_15neg_kernel_cudaERNS_18TensorIteratorBaseEENKUlvE0_clEvENKUlvE2_clEvEUllE_St5arrayIPcLm2EELi4E23TrivialOffsetCalculatorILi1EjESB_NS0_6memory15LoadWithoutCastENSC_16StoreWithoutCastEEEviT_T0_T2_T3_T4_T5_)
        /*0a28*/ 	.word	0x00000018


	//----- nvinfo : EIATTR_FRAME_SIZE
	.align		4
.L_485:
        /*0a2c*/ 	.byte	0x04, 0x11
        /*0a2e*/ 	.short	(.L_487 - .L_486)
	.align		4
.L_486:
        /*0a30*/ 	.word	index@(_ZN2at6native27unrolled_elementwise_kernelIZZZNS0_15neg_kernel_cudaERNS_18TensorIteratorBaseEENKUlvE0_clEvENKUlvE2_clEvEUllE_St5arrayIPcLm2EELi4E23TrivialOffsetCalculatorILi1EjESB_NS0_6memory15LoadWithoutCastENSC_16StoreWithoutCastEEEviT_T0_T2_T3_T4_T5_)
        /*0a34*/ 	.word	0x00000000


	//----- nvinfo : EIATTR_REGCOUNT
	.align		4
.L_487:
        /*0a38*/ 	.byte	0x04, 0x2f
        /*0a3a*/ 	.short	(.L_489 - .L_488)
	.align		4
.L_488:
        /*0a3c*/ 	.word	index@(_ZN2at6native18elementwise_kernelILi128ELi2EZNS0_22gpu_kernel_impl_nocastIZZZNS0_15neg_kernel_cudaERNS_18TensorIteratorBaseEENKUlvE0_clEvENKUlvE2_clEvEUllE_EEvS4_RKT_EUliE_EEviT1_)
        /*0a40*/ 	.word	0x00000014


	//----- nvinfo : EIATTR_FRAME_SIZE
	.align		4
.L_489:
        /*0a44*/ 	.byte	0x04, 0x11
        /*0a46*/ 	.short	(.L_491 - .L_490)
	.align		4
.L_490:
        /*0a48*/ 	.word	index@(_ZN2at6native18elementwise_kernelILi128ELi2EZNS0_22gpu_kernel_impl_nocastIZZZNS0_15neg_kernel_cudaERNS_18TensorIteratorBaseEENKUlvE0_clEvENKUlvE2_clEvEUllE_EEvS4_RKT_EUliE_EEviT1_)
        /*0a4c*/ 	.word	0x00000000


	//----- nvinfo : EIATTR_REGCOUNT
	.align		4
.L_491:
        /*0a50*/ 	.byte	0x04, 0x2f
        /*0a52*/ 	.short	(.L_493 - .L_492)
	.align		4
.L_492:
        /*0a54*/ 	.word	index@(_ZN2at6native27unrolled_elementwise_kernelIZZZNS0_15neg_kernel_cudaERNS_18TensorIteratorBaseEENKUlvE0_clEvENKUlvE2_clEvEUllE_St5arrayIPcLm2EELi4E23TrivialOffsetCalculatorILi1EjESB_NS0_6memory12LoadWithCastILi1EEENSC_13StoreWithCastILi1EEEEEviT_T0_T2_T3_T4_T5_)
        /*0a58*/ 	.word	0x00000026


	//----- nvinfo : EIATTR_FRAME_SIZE
	.align		4
.L_493:
        /*0a5c*/ 	.byte	0x04, 0x11
        /*0a5e*/ 	.short	(.L_495 - .L_494)
	.align		4
.L_494:
        /*0a60*/ 	.word	index@(_ZN2at6native27unrolled_elementwise_kernelIZZZNS0_15neg_kernel_cudaERNS_18TensorIteratorBaseEENKUlvE0_clEvENKUlvE2_clEvEUllE_St5arrayIPcLm2EELi4E23TrivialOffsetCalculatorILi1EjESB_NS0_6memory12LoadWithCastILi1EEENSC_13StoreWithCastILi1EEEEEviT_T0_T2_T3_T4_T5_)
        /*0a64*/ 	.word	0x00000000


	//----- nvinfo : EIATTR_REGCOUNT
	.align		4
.L_495:
        /*0a68*/ 	.byte	0x04, 0x2f
        /*0a6a*/ 	.short	(.L_497 - .L_496)
	.align		4
.L_496:
        /*0a6c*/ 	.word	index@(_ZN2at6native18elementwise_kernelILi128ELi4EZNS0_15gpu_kernel_implIZZZNS0_15neg_kernel_cudaERNS_18TensorIteratorBaseEENKUlvE0_clEvENKUlvE2_clEvEUllE_EEvS4_RKT_EUliE_EEviT1_)
        /*0a70*/ 	.word	0x00000018


	//----- nvinfo : EIATTR_FRAME_SIZE
	.align		4
.L_497:
        /*0a74*/ 	.byte	0x04, 0x11
        /*0a76*/ 	.short	(.L_499 - .L_498)
	.align		4
.L_498:
        /*0a78*/ 	.word	index@(_ZN2at6native18elementwise_kernelILi128ELi4EZNS0_15gpu_kernel_implIZZZNS0_15neg_kernel_cudaERNS_18TensorIteratorBaseEENKUlvE0_clEvENKUlvE2_clEvEUllE_EEvS4_RKT_EUliE_EEviT1_)
        /*0a7c*/ 	.word	0x00000000


	//----- nvinfo : EIATTR_REGCOUNT
	.align		4
.L_499:
        /*0a80*/ 	.byte	0x04, 0x2f
        /*0a82*/ 	.short	(.L_501 - .L_500)
	.align		4
.L_500:
        /*0a84*/ 	.word	index@(_ZN2at6native29vectorized_elementwise_kernelILi8EZZZNS0_15neg_kernel_cudaERNS_18TensorIteratorBaseEENKUlvE0_clEvENKUlvE3_clEvEUlsE_St5arrayIPcLm2EEEEviT0_T1_)
        /*0a88*/ 	.word	0x00000020


	//----- nvinfo : EIATTR_FRAME_SIZE
	.align		4
.L_501:
        /*0a8c*/ 	.byte	0x04, 0x11
        /*0a8e*/ 	.short	(.L_503 - .L_502)
	.align		4
.L_502:
        /*0a90*/ 	.word	index@(_ZN2at6native29vectorized_elementwise_kernelILi8EZZZNS0_15neg_kernel_cudaERNS_18TensorIteratorBaseEENKUlvE0_clEvENKUlvE3_clEvEUlsE_St5arrayIPcLm2EEEEviT0_T1_)
        /*0a94*/ 	.word	0x00000000


	//----- nvinfo : EIATTR_REGCOUNT
	.align		4
.L_503:
        /*0a98*/ 	.byte	0x04, 0x2f
        /*0a9a*/ 	.short	(.L_505 - .L_504)
	.align		4
.L_504:
        /*0a9c*/ 	.word	index@(_ZN2at6native29vectorized_elementwise_kernelILi4EZZZNS0_15neg_kernel_cudaERNS_18TensorIteratorBaseEENKUlvE0_clEvENKUlvE3_clEvEUlsE_St5arrayIPcLm2EEEEviT0_T1_)
        /*0aa0*/ 	.word	0x00000020


	//----- nvinfo : EIATTR_FRAME_SIZE
	.align		4
.L_505:
        /*0aa4*/ 	.byte	0x04, 0x11
        /*0aa6*/ 	.short	(.L_507 - .L_506)
	.align		4
.L_506:
        /*0aa8*/ 	.word	index@(_ZN2at6native29vectorized_elementwise_kernelILi4EZZZNS0_15neg_kernel_cudaERNS_18TensorIteratorBaseEENKUlvE0_clEvENKUlvE3_clEvEUlsE_St5arrayIPcLm2EEEEviT0_T1_)
        /*0aac*/ 	.word	0x00000000


	//----- nvinfo : EIATTR_REGCOUNT
	.align		4
.L_507:
        /*0ab0*/ 	.byte	0x04, 0x2f
        /*0ab2*/ 	.short	(.L_509 - .L_508)
	.align		4
.L_508:
        /*0ab4*/ 	.word	index@(_ZN2at6native29vectorized_elementwise_kernelILi2EZZZNS0_15neg_kernel_cudaERNS_18TensorIteratorBaseEENKUlvE0_clEvENKUlvE3_clEvEUlsE_St5arrayIPcLm2EEEEviT0_T1_)
        /*0ab8*/ 	.word	0x00000020


	//----- nvinfo : EIATTR_FRAME_SIZE
	.align		4
.L_509:
        /*0abc*/ 	.byte	0x04, 0x11
        /*0abe*/ 	.short	(.L_511 - .L_510)
	.align		4
.L_510:
        /*0ac0*/ 	.word	index@(_ZN2at6native29vectorized_elementwise_kernelILi2EZZZNS0_15neg_kernel_cudaERNS_18TensorIteratorBaseEENKUlvE0_clEvENKUlvE3_clEvEUlsE_St5arrayIPcLm2EEEEviT0_T1_)
        /*0ac4*/ 	.word	0x00000000


	//----- nvinfo : EIATTR_REGCOUNT
	.align		4
.L_511:
        /*0ac8*/ 	.byte	0x04, 0x2f
        /*0aca*/ 	.short	(.L_513 - .L_512)
	.align		4
.L_512:
        /*0acc*/ 	.word	index@(_ZN2at6native27unrolled_elementwise_kernelIZZZNS0_15neg_kernel_cudaERNS_18TensorIteratorBaseEENKUlvE0_clEvENKUlvE3_clEvEUlsE_St5arrayIPcLm2EELi4E23TrivialOffsetCalculatorILi1EjESB_NS0_6memory15LoadWithoutCastENSC_16StoreWithoutCastEEEviT_T0_T2_T3_T4_T5_)
        /*0ad0*/ 	.word	0x00000018


	//----- nvinfo : EIATTR_FRAME_SIZE
	.align		4
.L_513:
        /*0ad4*/ 	.byte	0x04, 0x11
        /*0ad6*/ 	.short	(.L_515 - .L_514)
	.align		4
.L_514:
        /*0ad8*/ 	.word	index@(_ZN2at6native27unrolled_elementwise_kernelIZZZNS0_15neg_kernel_cudaERNS_18TensorIteratorBaseEENKUlvE0_clEvENKUlvE3_clEvEUlsE_St5arrayIPcLm2EELi4E23TrivialOffsetCalculatorILi1EjESB_NS0_6memory15LoadWithoutCastENSC_16StoreWithoutCastEEEviT_T0_T2_T3_T4_T5_)
        /*0adc*/ 	.word	0x00000000


	//----- nvinfo : EIATTR_REGCOUNT
	.align		4
.L_515:
        /*0ae0*/ 	.byte	0x04, 0x2f
        /*0ae2*/ 	.short	(.L_517 - .L_516)
	.align		4
.L_516:
        /*0ae4*/ 	.word	index@(_ZN2at6native18elementwise_kernelILi128ELi4EZNS0_22gpu_kernel_impl_nocastIZZZNS0_15neg_kernel_cudaERNS_18TensorIteratorBaseEENKUlvE0_clEvENKUlvE3_clEvEUlsE_EEvS4_RKT_EUliE_EEviT1_)
        /*0ae8*/ 	.word	0x00000014


	//----- nvinfo : EIATTR_FRAME_SIZE
	.align		4
.L_517:
        /*0aec*/ 	.byte	0x04, 0x11
        /*0aee*/ 	.short	(.L_519 - .L_518)
	.align		4
.L_518:
        /*0af0*/ 	.word	index@(_ZN2at6native18elementwise_kernelILi128ELi4EZNS0_22gpu_kernel_impl_nocastIZZZNS0_15neg_kernel_cudaERNS_18TensorIteratorBaseEENKUlvE0_clEvENKUlvE3_clEvEUlsE_EEvS4_RKT_EUliE_EEviT1_)
        /*0af4*/ 	.word	0x00000000


	//----- nvinfo : EIATTR_REGCOUNT
	.align		4
.L_519:
        /*0af8*/ 	.byte	0x04, 0x2f
        /*0afa*/ 	.short	(.L_521 - .L_520)
	.align		4
.L_520:
        /*0afc*/ 	.word	index@(_ZN2at6native27unrolled_elementwise_kernelIZZZNS0_15neg_kernel_cudaERNS_18TensorIteratorBaseEENKUlvE0_clEvENKUlvE3_clEvEUlsE_St5arrayIPcLm2EELi4E23TrivialOffsetCalculatorILi1EjESB_NS0_6memory12LoadWithCastILi1EEENSC_13StoreWithCastILi1EEEEEviT_T0_T2_T3_T4_T5_)
        /*0b00*/ 	.word	0x0000001d


	//----- nvinfo : EIATTR_FRAME_SIZE
	.align		4
.L_521:
        /*0b04*/ 	.byte	0x04, 0x11
        /*0b06*/ 	.short	(.L_523 - .L_522)
	.align		4
.L_522:
        /*0b08*/ 	.word	index@(_ZN2at6native27unrolled_elementwise_kernelIZZZNS0_15neg_kernel_cudaERNS_18TensorIteratorBaseEENKUlvE0_clEvENKUlvE3_clEvEUlsE_St5arrayIPcLm2EELi4E23TrivialOffsetCalculatorILi1EjESB_NS0_6memory12LoadWithCastILi1EEENSC_13StoreWithCastILi1EEEEEviT_T0_T2_T3_T4_T5_)
        /*0b0c*/ 	.word	0x00000000


	//----- nvinfo : EIATTR_REGCOUNT
	.align		4
.L_523:
        /*0b10*/ 	.byte	0x04, 0x2f
        /*0b12*/ 	.short	(.L_525 - .L_524)
	.align		4
.L_524:
        /*0b14*/ 	.word	index@(_ZN2at6native18elementwise_kernelILi128ELi4EZNS0_15gpu_kernel_implIZZZNS0_15neg_kernel_cudaERNS_18TensorIteratorBaseEENKUlvE0_clEvENKUlvE3_clEvEUlsE_EEvS4_RKT_EUliE_EEviT1_)
        /*0b18*/ 	.word	0x00000018


	//----- nvinfo : EIATTR_FRAME_SIZE
	.align		4
.L_525:
        /*0b1c*/ 	.byte	0x04, 0x11
        /*0b1e*/ 	.short	(.L_527 - .L_526)
	.align		4
.L_526:
        /*0b20*/ 	.word	index@(_ZN2at6native18elementwise_kernelILi128ELi4EZNS0_15gpu_kernel_implIZZZNS0_15neg_kernel_cudaERNS_18TensorIteratorBaseEENKUlvE0_clEvENKUlvE3_clEvEUlsE_EEvS4_RKT_EUliE_EEviT1_)
        /*0b24*/ 	.word	0x00000000


	//----- nvinfo : EIATTR_REGCOUNT
	.align		4
.L_527:
        /*0b28*/ 	.byte	0x04, 0x2f
        /*0b2a*/ 	.short	(.L_529 - .L_528)
	.align		4
.L_528:
        /*0b2c*/ 	.word	index@(_ZN2at6native29vectorized_elementwise_kernelILi8EZZZNS0_15neg_kernel_cudaERNS_18TensorIteratorBaseEENKUlvE0_clEvENKUlvE4_clEvEUldE_St5arrayIPcLm2EEEEviT0_T1_)
        /*0b30*/ 	.word	0x00000020


	//----- nvinfo : EIATTR_FRAME_SIZE
	.align		4
.L_529:
        /*0b34*/ 	.byte	0x04, 0x11
        /*0b36*/ 	.short	(.L_531 - .L_530)
	.align		4
.L_530:
        /*0b38*/ 	.word	index@(_ZN2at6native29vectorized_elementwise_kernelILi8EZZZNS0_15neg_kernel_cudaERNS_18TensorIteratorBaseEENKUlvE0_clEvENKUlvE4_clEvEUldE_St5arrayIPcLm2EEEEviT0_T1_)
        /*0b3c*/ 	.word	0x00000000


	//----- nvinfo : EIATTR_REGCOUNT
	.align		4
.L_531:
        /*0b40*/ 	.byte	0x04, 0x2f
        /*0b42*/ 	.short	(.L_533 - .L_532)
	.align		4
.L_532:
        /*0b44*/ 	.word	index@(_ZN2at6native29vectorized_elementwise_kernelILi4EZZZNS0_15neg_kernel_cudaERNS_18TensorIteratorBaseEENKUlvE0_clEvENKUlvE4_clEvEUldE_St5arrayIPcLm2EEEEviT0_T1_)
        /*0b48*/ 	.word	0x00000020


	//----- nvinfo : EIATTR_FRAME_SIZE
	.align		4
.L_533:
        /*0b4c*/ 	.byte	0x04, 0x11
        /*0b4e*/ 	.short	(.L_535 - .L_534)
	.align		4
.L_534:
        /*0b50*/ 	.word	index@(_ZN2at6native29vectorized_elementwise_kernelILi4EZZZNS0_15neg_kernel_cudaERNS_18TensorIteratorBaseEENKUlvE0_clEvENKUlvE4_clEvEUldE_St5arrayIPcLm2EEEEviT0_T1_)
        /*0b54*/ 	.word	0x00000000


	//----- nvinfo : EIATTR_REGCOUNT
	.align		4
.L_535:
        /*0b58*/ 	.byte	0x04, 0x2f
        /*0b5a*/ 	.short	(.L_537 - .L_536)
	.align		4
.L_536:
        /*0b5c*/ 	.word	index@(_ZN2at6native29vectorized_elementwise_kernelILi2EZZZNS0_15neg_kernel_cudaERNS_18TensorIteratorBaseEENKUlvE0_clEvENKUlvE4_clEvEUldE_St5arrayIPcLm2EEEEviT0_T1_)
        /*0b60*/ 	.word	0x00000020


	//----- nvinfo : EIATTR_FRAME_SIZE
	.align		4
.L_537:
        /*0b64*/ 	.byte	0x04, 0x11
        /*0b66*/ 	.short	(.L_539 - .L_538)
	.align		4
.L_538:
        /*0b68*/ 	.word	index@(_ZN2at6native29vectorized_elementwise_kernelILi2EZZZNS0_15neg_kernel_cudaERNS_18TensorIteratorBaseEENKUlvE0_clEvENKUlvE4_clEvEUldE_St5arrayIPcLm2EEEEviT0_T1_)
        /*0b6c*/ 	.word	0x00000000


	//----- nvinfo : EIATTR_REGCOUNT
	.align		4
.L_539:
        /*0b70*/ 	.byte	0x04, 0x2f
        /*0b72*/ 	.short	(.L_541 - .L_540)
	.align		4
.L_540:
        /*0b74*/ 	.word	index@(_ZN2at6native27unrolled_elementwise_kernelIZZZNS0_15neg_kernel_cudaERNS_18TensorIteratorBaseEENKUlvE0_clEvENKUlvE4_clEvEUldE_St5arrayIPcLm2EELi4E23TrivialOffsetCalculatorILi1EjESB_NS0_6memory15LoadWithoutCastENSC_16StoreWithoutCastEEEviT_T0_T2_T3_T4_T5_)
        /*0b78*/ 	.word	0x00000016


	//----- nvinfo : EIATTR_FRAME_SIZE
	.align		4
.L_541:
        /*0b7c*/ 	.byte	0x04, 0x11
        /*0b7e*/ 	.short	(.L_543 - .L_542)
	.align		4
.L_542:
        /*0b80*/ 	.word	index@(_ZN2at6native27unrolled_elementwise_kernelIZZZNS0_15neg_kernel_cudaERNS_18TensorIteratorBaseEENKUlvE0_clEvENKUlvE4_clEvEUldE_St5arrayIPcLm2EELi4E23TrivialOffsetCalculatorILi1EjESB_NS0_6memory15LoadWithoutCastENSC_16StoreWithoutCastEEEviT_T0_T2_T3_T4_T5_)
        /*0b84*/ 	.word	0x00000000


	//----- nvinfo : EIATTR_REGCOUNT
	.align		4
.L_543:
        /*0b88*/ 	.byte	0x04, 0x2f
        /*0b8a*/ 	.short	(.L_545 - .L_544)
	.align		4
.L_544:
        /*0b8c*/ 	.word	index@(_ZN2at6native18elementwise_kernelILi128ELi2EZNS0_22gpu_kernel_impl_nocastIZZZNS0_15neg_kernel_cudaERNS_18TensorIteratorBaseEENKUlvE0_clEvENKUlvE4_clEvEUldE_EEvS4_RKT_EUliE_EEviT1_)
        /*0b90*/ 	.word	0x00000014


	//----- nvinfo : EIATTR_FRAME_SIZE
	.align		4
.L_545:
        /*0b94*/ 	.byte	0x04, 0x11
        /*0b96*/ 	.short	(.L_547 - .L_546)
	.align		4
.L_546:
        /*0b98*/ 	.word	index@(_ZN2at6native18elementwise_kernelILi128ELi2EZNS0_22gpu_kernel_impl_nocastIZZZNS0_15neg_kernel_cudaERNS_18TensorIteratorBaseEENKUlvE0_clEvENKUlvE4_clEvEUldE_EEvS4_RKT_EUliE_EEviT1_)
        /*0b9c*/ 	.word	0x00000000


	//----- nvinfo : EIATTR_REGCOUNT
	.align		4
.L_547:
        /*0ba0*/ 	.byte	0x04, 0x2f
        /*0ba2*/ 	.short	(.L_549 - .L_548)
	.align		4
.L_548:
        /*0ba4*/ 	.word	index@(_ZN2at6native27unrolled_elementwise_kernelIZZZNS0_15neg_kernel_cudaERNS_18TensorIteratorBaseEENKUlvE0_clEvENKUlvE4_clEvEUldE_St5arrayIPcLm2EELi4E23TrivialOffsetCalculatorILi1EjESB_NS0_6memory12LoadWithCastILi1EEENSC_13StoreWithCastILi1EEEEEviT_T0_T2_T3_T4_T5_)
        /*0ba8*/ 	.word	0x00000020


	//----- nvinfo : EIATTR_FRAME_SIZE
	.align		4
.L_549:
        /*0bac*/ 	.byte	0x04, 0x11
        /*0bae*/ 	.short	(.L_551 - .L_550)
	.align		4
.L_550:
        /*0bb0*/ 	.word	index@(_ZN2at6native27unrolled_elementwise_kernelIZZZNS0_15neg_kernel_cudaERNS_18TensorIteratorBaseEENKUlvE0_clEvENKUlvE4_clEvEUldE_St5arrayIPcLm2EELi4E23TrivialOffsetCalculatorILi1EjESB_NS0_6memory12LoadWithCastILi1EEENSC_13StoreWithCastILi1EEEEEviT_T0_T2_T3_T4_T5_)
        /*0bb4*/ 	.word	0x00000000


	//----- nvinfo : EIATTR_REGCOUNT
	.align		4
.L_551:
        /*0bb8*/ 	.byte	0x04, 0x2f
        /*0bba*/ 	.short	(.L_553 - .L_552)
	.align		4
.L_552:
        /*0bbc*/ 	.word	index@(_ZN2at6native18elementwise_kernelILi128ELi4EZNS0_15gpu_kernel_implIZZZNS0_15neg_kernel_cudaERNS_18TensorIteratorBaseEENKUlvE0_clEvENKUlvE4_clEvEUldE_EEvS4_RKT_EUliE_EEviT1_)
        /*0bc0*/ 	.word	0x00000018


	//----- nvinfo : EIATTR_FRAME_SIZE
	.align		4
.L_553:
        /*0bc4*/ 	.byte	0x04, 0x11
        /*0bc6*/ 	.short	(.L_555 - .L_554)
	.align		4
.L_554:
        /*0bc8*/ 	.word	index@(_ZN2at6native18elementwise_kernelILi128ELi4EZNS0_15gpu_kernel_implIZZZNS0_15neg_kernel_cudaERNS_18TensorIteratorBaseEENKUlvE0_clEvENKUlvE4_clEvEUldE_EEvS4_RKT_EUliE_EEviT1_)
        /*0bcc*/ 	.word	0x00000000


	//----- nvinfo : EIATTR_REGCOUNT
	.align		4
.L_555:
        /*0bd0*/ 	.byte	0x04, 0x2f
        /*0bd2*/ 	.short	(.L_557 - .L_556)
	.align		4
.L_556:
        /*0bd4*/ 	.word	index@(_ZN2at6native29vectorized_elementwise_kernelILi8EZZZNS0_15neg_kernel_cudaERNS_18TensorIteratorBaseEENKUlvE0_clEvENKUlvE5_clEvEUlfE_St5arrayIPcLm2EEEEviT0_T1_)
        /*0bd8*/ 	.word	0x00000020


	//----- nvinfo : EIATTR_FRAME_SIZE
	.align		4
.L_557:
        /*0bdc*/ 	.byte	0x04, 0x11
        /*0bde*/ 	.short	(.L_559 - .L_558)
	.align		4
.L_558:
        /*0be0*/ 	.word	index@(_ZN2at6native29vectorized_elementwise_kernelILi8EZZZNS0_15neg_kernel_cudaERNS_18TensorIteratorBaseEENKUlvE0_clEvENKUlvE5_clEvEUlfE_St5arrayIPcLm2EEEEviT0_T1_)
        /*0be4*/ 	.word	0x00000000


	//----- nvinfo : EIATTR_REGCOUNT
	.align		4
.L_559:
        /*0be8*/ 	.byte	0x04, 0x2f
        /*0bea*/ 	.short	(.L_561 - .L_560)
	.align		4
.L_560:
        /*0bec*/ 	.word	index@(_ZN2at6native29vectorized_elementwise_kernelILi4EZZZNS0_15neg_kernel_cudaERNS_18TensorIteratorBaseEENKUlvE0_clEvENKUlvE5_clEvEUlfE_St5arrayIPcLm2EEEEviT0_T1_)
        /*0bf0*/ 	.word	0x00000020


	//----- nvinfo : EIATTR_FRAME_SIZE
	.align		4
.L_561:
        /*0bf4*/ 	.byte	0x04, 0x11
        /*0bf6*/ 	.short	(.L_563 - .L_562)
	.align		4
.L_562:
        /*0bf8*/ 	.word	index@(_ZN2at6native29vectorized_elementwise_kernelILi4EZZZNS0_15neg_kernel_cudaERNS_18TensorIteratorBaseEENKUlvE0_clEvENKUlvE5_clEvEUlfE_St5arrayIPcLm2EEEEviT0_T1_)
        /*0bfc*/ 	.word	0x00000000


	//----- nvinfo : EIATTR_REGCOUNT
	.align		4
.L_563:
        /*0c00*/ 	.byte	0x04, 0x2f
        /*0c02*/ 	.short	(.L_565 - .L_564)
	.align		4
.L_564:
        /*0c04*/ 	.word	index@(_ZN2at6native29vectorized_elementwise_kernelILi2EZZZNS0_15neg_kernel_cudaERNS_18TensorIteratorBaseEENKUlvE0_clEvENKUlvE5_clEvEUlfE_St5arrayIPcLm2EEEEviT0_T1_)
        /*0c08*/ 	.word	0x00000020


	//----- nvinfo : EIATTR_FRAME_SIZE
	.align		4
.L_565:
        /*0c0c*/ 	.byte	0x04, 0x11
        /*0c0e*/ 	.short	(.L_567 - .L_566)
	.align		4
.L_566:
        /*0c10*/ 	.word	index@(_ZN2at6native29vectorized_elementwise_kernelILi2EZZZNS0_15neg_kernel_cudaERNS_18TensorIteratorBaseEENKUlvE0_clEvENKUlvE5_clEvEUlfE_St5arrayIPcLm2EEEEviT0_T1_)
        /*0c14*/ 	.word	0x00000000


	//----- nvinfo : EIATTR_REGCOUNT
	.align		4
.L_567:
        /*0c18*/ 	.byte	0x04, 0x2f
        /*0c1a*/ 	.short	(.L_569 - .L_568)
	.align		4
.L_568:
        /*0c1c*/ 	.word	index@(_ZN2at6native27unrolled_elementwise_kernelIZZZNS0_15neg_kernel_cudaERNS_18TensorIteratorBaseEENKUlvE0_clEvENKUlvE5_clEvEUlfE_St5arrayIPcLm2EELi4E23TrivialOffsetCalculatorILi1EjESB_NS0_6memory15LoadWithoutCastENSC_16StoreWithoutCastEEEviT_T0_T2_T3_T4_T5_)
        /*0c20*/ 	.word	0x00000016


	//----- nvinfo : EIATTR_FRAME_SIZE
	.align		4
.L_569:
        /*0c24*/ 	.byte	0x04, 0x11
        /*0c26*/ 	.short	(.L_571 - .L_570)
	.align		4
.L_570:
        /*0c28*/ 	.word	index@(_ZN2at6native27unrolled_elementwise_kernelIZZZNS0_15neg_kernel_cudaERNS_18TensorIteratorBaseEENKUlvE0_clEvENKUlvE5_clEvEUlfE_St5arrayIPcLm2EELi4E23TrivialOffsetCalculatorILi1EjESB_NS0_6memory15LoadWithoutCastENSC_16StoreWithoutCastEEEviT_T0_T2_T3_T4_T5_)
        /*0c2c*/ 	.word	0x00000000


	//----- nvinfo : EIATTR_REGCOUNT
	.align		4
.L_571:
        /*0c30*/ 	.byte	0x04, 0x2f
        /*0c32*/ 	.short	(.L_573 - .L_572)
	.align		4
.L_572:
        /*0c34*/ 	.word	index@(_ZN2at6native18elementwise_kernelILi128ELi2EZNS0_22gpu_kernel_impl_nocastIZZZNS0_15neg_kernel_cudaERNS_18TensorIteratorBaseEENKUlvE0_clEvENKUlvE5_clEvEUlfE_EEvS4_RKT_EUliE_EEviT1_)
        /*0c38*/ 	.word	0x00000014


	//----- nvinfo : EIATTR_FRAME_SIZE
	.align		4
.L_573:
        /*0c3c*/ 	.byte	0x04, 0x11
        /*0c3e*/ 	.short	(.L_575 - .L_574)
	.align		4
.L_574:
        /*0c40*/ 	.word	index@(_ZN2at6native18elementwise_kernelILi128ELi2EZNS0_22gpu_kernel_impl_nocastIZZZNS0_15neg_kernel_cudaERNS_18TensorIteratorBaseEENKUlvE0_clEvENKUlvE5_clEvEUlfE_EEvS4_RKT_EUliE_EEviT1_)
        /*0c44*/ 	.word	0x00000000


	//----- nvinfo : EIATTR_REGCOUNT
	.align		4
.L_575:
        /*0c48*/ 	.byte	0x04, 0x2f
        /*0c4a*/ 	.short	(.L_577 - .L_576)
	.align		4
.L_576:
        /*0c4c*/ 	.word	index@(_ZN2at6native27unrolled_elementwise_kernelIZZZNS0_15neg_kernel_cudaERNS_18TensorIteratorBaseEENKUlvE0_clEvENKUlvE5_clEvEUlfE_St5arrayIPcLm2EELi4E23TrivialOffsetCalculatorILi1EjESB_NS0_6memory12LoadWithCastILi1EEENSC_13StoreWithCastILi1EEEEEviT_T0_T2_T3_T4_T5_)
        /*0c50*/ 	.word	0x0000001e


	//----- nvinfo : EIATTR_FRAME_SIZE
	.align		4
.L_577:
        /*0c54*/ 	.byte	0x04, 0x11
        /*0c56*/ 	.short	(.L_579 - .L_578)
	.align		4
.L_578:
        /*0c58*/ 	.word	index@(_ZN2at6native27unrolled_elementwise_kernelIZZZNS0_15neg_kernel_cudaERNS_18TensorIteratorBaseEENKUlvE0_clEvENKUlvE5_clEvEUlfE_St5arrayIPcLm2EELi4E23TrivialOffsetCalculatorILi1EjESB_NS0_6memory12LoadWithCastILi1EEENSC_13StoreWithCastILi1EEEEEviT_T0_T2_T3_T4_T5_)
        /*0c5c*/ 	.word	0x00000000


	//----- nvinfo : EIATTR_REGCOUNT
	.align		4
.L_579:
        /*0c60*/ 	.byte	0x04, 0x2f
        /*0c62*/ 	.short	(.L_581 - .L_580)
	.align		4
.L_580:
        /*0c64*/ 	.word	index@(_ZN2at6native18elementwise_kernelILi128ELi4EZNS0_15gpu_kernel_implIZZZNS0_15neg_kernel_cudaERNS_18TensorIteratorBaseEENKUlvE0_clEvENKUlvE5_clEvEUlfE_EEvS4_RKT_EUliE_EEviT1_)
        /*0c68*/ 	.word	0x00000018


	//----- nvinfo : EIATTR_FRAME_SIZE
	.align		4
.L_581:
        /*0c6c*/ 	.byte	0x04, 0x11
        /*0c6e*/ 	.short	(.L_583 - .L_582)
	.align		4
.L_582:
        /*0c70*/ 	.word	index@(_ZN2at6native18elementwise_kernelILi128ELi4EZNS0_15gpu_kernel_implIZZZNS0_15neg_kernel_cudaERNS_18TensorIteratorBaseEENKUlvE0_clEvENKUlvE5_clEvEUlfE_EEvS4_RKT_EUliE_EEviT1_)
        /*0c74*/ 	.word	0x00000000


	//----- nvinfo : EIATTR_REGCOUNT
	.align		4
.L_583:
        /*0c78*/ 	.byte	0x04, 0x2f
        /*0c7a*/ 	.short	(.L_585 - .L_584)
	.align		4
.L_584:
        /*0c7c*/ 	.word	index@(_ZN2at6native29vectorized_elementwise_kernelILi8EZZZNS0_15neg_kernel_cudaERNS_18TensorIteratorBaseEENKUlvE0_clEvENKUlvE6_clEvEUlN3c104HalfEE_St5arrayIPcLm2EEEEviT0_T1_)
        /*0c80*/ 	.word	0x00000028


	//----- nvinfo : EIATTR_FRAME_SIZE
	.align		4
.L_585:
        /*0c84*/ 	.byte	0x04, 0x11
        /*0c86*/ 	.short	(.L_587 - .L_586)
	.align		4
.L_586:
        /*0c88*/ 	.word	index@(_ZN2at6native29vectorized_elementwise_kernelILi8EZZZNS0_15neg_kernel_cudaERNS_18TensorIteratorBaseEENKUlvE0_clEvENKUlvE6_clEvEUlN3c104HalfEE_St5arrayIPcLm2EEEEviT0_T1_)
        /*0c8c*/ 	.word	0x00000000


	//----- nvinfo : EIATTR_REGCOUNT
	.align		4
.L_587:
        /*0c90*/ 	.byte	0x04, 0x2f
        /*0c92*/ 	.short	(.L_589 - .L_588)
	.align		4
.L_588:
        /*0c94*/ 	.word	index@(_ZN2at6native29vectorized_elementwise_kernelILi4EZZZNS0_15neg_kernel_cudaERNS_18TensorIteratorBaseEENKUlvE0_clEvENKUlvE6_clEvEUlN3c104HalfEE_St5arrayIPcLm2EEEEviT0_T1_)
        /*0c98*/ 	.word	0x00000028


	//----- nvinfo : EIATTR_FRAME_SIZE
	.align		4
.L_589:
        /*0c9c*/ 	.byte	0x04, 0x11
        /*0c9e*/ 	.short	(.L_591 - .L_590)
	.align		4
.L_590:
        /*0ca0*/ 	.word	index@(_ZN2at6native29vectorized_elementwise_kernelILi4EZZZNS0_15neg_kernel_cudaERNS_18TensorIteratorBaseEENKUlvE0_clEvENKUlvE6_clEvEUlN3c104HalfEE_St5arrayIPcLm2EEEEviT0_T1_)
        /*0ca4*/ 	.word	0x00000000


	//----- nvinfo : EIATTR_REGCOUNT
	.align		4
.L_591:
        /*0ca8*/ 	.byte	0x04, 0x2f
        /*0caa*/ 	.short	(.L_593 - .L_592)
	.align		4
.L_592:
        /*0cac*/ 	.word	index@(_ZN2at6native29vectorized_elementwise_kernelILi2EZZZNS0_15neg_kernel_cudaERNS_18TensorIteratorBaseEENKUlvE0_clEvENKUlvE6_clEvEUlN3c104HalfEE_St5arrayIPcLm2EEEEviT0_T1_)
        /*0cb0*/ 	.word	0x00000028


	//----- nvinfo : EIATTR_FRAME_SIZE
	.align		4
.L_593:
        /*0cb4*/ 	.byte	0x04, 0x11
        /*0cb6*/ 	.short	(.L_595 - .L_594)
	.align		4
.L_594:
        /*0cb8*/ 	.word	index@(_ZN2at6native29vectorized_elementwise_kernelILi2EZZZNS0_15neg_kernel_cudaERNS_18TensorIteratorBaseEENKUlvE0_clEvENKUlvE6_clEvEUlN3c104HalfEE_St5arrayIPcLm2EEEEviT0_T1_)
        /*0cbc*/ 	.word	0x00000000


	//----- nvinfo : EIATTR_REGCOUNT
	.align		4
.L_595:
        /*0cc0*/ 	.byte	0x04, 0x2f
        /*0cc2*/ 	.short	(.L_597 - .L_596)
	.align		4
.L_596:
        /*0cc4*/ 	.word	index@(_ZN2at6native27unrolled_elementwise_kernelIZZZNS0_15neg_kernel_cudaERNS_18TensorIteratorBaseEENKUlvE0_clEvENKUlvE6_clEvEUlN3c104HalfEE_St5arrayIPcLm2EELi4E23TrivialOffsetCalculatorILi1EjESD_NS0_6memory15LoadWithoutCastENSE_16StoreWithoutCastEEEviT_T0_T2_T3_T4_T5_)
        /*0cc8*/ 	.word	0x00000019


	//----- nvinfo : EIATTR_FRAME_SIZE
	.align		4
.L_597:
        /*0ccc*/ 	.byte	0x04, 0x11
        /*0cce*/ 	.short	(.L_599 - .L_598)
	.align		4
.L_598:
        /*0cd0*/ 	.word	index@(_ZN2at6native27unrolled_elementwise_kernelIZZZNS0_15neg_kernel_cudaERNS_18TensorIteratorBaseEENKUlvE0_clEvENKUlvE6_clEvEUlN3c104HalfEE_St5arrayIPcLm2EELi4E23TrivialOffsetCalculatorILi1EjESD_NS0_6memory15LoadWithoutCastENSE_16StoreWithoutCastEEEviT_T0_T2_T3_T4_T5_)
        /*0cd4*/ 	.word	0x00000000


	//----- nvinfo : EIATTR_REGCOUNT
	.align		4
.L_599:
        /*0cd8*/ 	.byte	0x04, 0x2f
        /*0cda*/ 	.short	(.L_601 - .L_600)
	.align		4
.L_600:
        /*0cdc*/ 	.word	index@(_ZN2at6native18elementwise_kernelILi128ELi4EZNS0_22gpu_kernel_impl_nocastIZZZNS0_15neg_kernel_cudaERNS_18TensorIteratorBaseEENKUlvE0_clEvENKUlvE6_clEvEUlN3c104HalfEE_EEvS4_RKT_EUliE_EEviT1_)
        /*0ce0*/ 	.word	0x00000014


	//----- nvinfo : EIATTR_FRAME_SIZE
	.align		4
.L_601:
        /*0ce4*/ 	.byte	0x04, 0x11
        /*0ce6*/ 	.short	(.L_603 - .L_602)
	.align		4
.L_602:
        /*0ce8*/ 	.word	index@(_ZN2at6native18elementwise_kernelILi128ELi4EZNS0_22gpu_kernel_impl_nocastIZZZNS0_15neg_kernel_cudaERNS_18TensorIteratorBaseEENKUlvE0_clEvENKUlvE6_clEvEUlN3c104HalfEE_EEvS4_RKT_EUliE_EEviT1_)
        /*0cec*/ 	.word	0x00000000


	//----- nvinfo : EIATTR_REGCOUNT
	.align		4
.L_603:
        /*0cf0*/ 	.byte	0x04, 0x2f
        /*0cf2*/ 	.short	(.L_605 - .L_604)
	.align		4
.L_604:
        /*0cf4*/ 	.word	index@(_ZN2at6native27unrolled_elementwise_kernelIZZZNS0_15neg_kernel_cudaERNS_18TensorIteratorBaseEENKUlvE0_clEvENKUlvE6_clEvEUlN3c104HalfEE_St5arrayIPcLm2EELi4E23TrivialOffsetCalculatorILi1EjESD_NS0_6memory12LoadWithCastILi1EEENSE_13StoreWithCastILi1EEEEEviT_T0_T2_T3_T4_T5_)
        /*0cf8*/ 	.word	0x00000020


	//----- nvinfo : EIATTR_FRAME_SIZE
	.align		4
.L_605:
        /*0cfc*/ 	.byte	0x04, 0x11
        /*0cfe*/ 	.short	(.L_607 - .L_606)
	.align		4
.L_606:
        /*0d00*/ 	.word	index@(_ZN2at6native27unrolled_elementwise_kernelIZZZNS0_15neg_kernel_cudaERNS_18TensorIteratorBaseEENKUlvE0_clEvENKUlvE6_clEvEUlN3c104HalfEE_St5arrayIPcLm2EELi4E23TrivialOffsetCalculatorILi1EjESD_NS0_6memory12LoadWithCastILi1EEENSE_13StoreWithCastILi1EEEEEviT_T0_T2_T3_T4_T5_)
        /*0d04*/ 	.word	0x00000000


	//----- nvinfo : EIATTR_REGCOUNT
	.align		4
.L_607:
        /*0d08*/ 	.byte	0x04, 0x2f
        /*0d0a*/ 	.short	(.L_609 - .L_608)
	.align		4
.L_608:
        /*0d0c*/ 	.word	index@(_ZN2at6native18elementwise_kernelILi128ELi4EZNS0_15gpu_kernel_implIZZZNS0_15neg_kernel_cudaERNS_18TensorIteratorBaseEENKUlvE0_clEvENKUlvE6_clEvEUlN3c104HalfEE_EEvS4_RKT_EUliE_EEviT1_)
        /*0d10*/ 	.word	0x00000018


	//----- nvinfo : EIATTR_FRAME_SIZE
	.align		4
.L_609:
        /*0d14*/ 	.byte	0x04, 0x11
        /*0d16*/ 	.short	(.L_611 - .L_610)
	.align		4
.L_610:
        /*0d18*/ 	.word	index@(_ZN2at6native18elementwise_kernelILi128ELi4EZNS0_15gpu_kernel_implIZZZNS0_15neg_kernel_cudaERNS_18TensorIteratorBaseEENKUlvE0_clEvENKUlvE6_clEvEUlN3c104HalfEE_EEvS4_RKT_EUliE_EEviT1_)
        /*0d1c*/ 	.word	0x00000000


	//----- nvinfo : EIATTR_REGCOUNT
	.align		4
.L_611:
        /*0d20*/ 	.byte	0x04, 0x2f
        /*0d22*/ 	.short	(.L_613 - .L_612)
	.align		4
.L_612:
        /*0d24*/ 	.word	index@(_ZN2at6native29vectorized_elementwise_kernelILi8EZZZNS0_15neg_kernel_cudaERNS_18TensorIteratorBaseEENKUlvE0_clEvENKUlvE7_clEvEUlN3c108BFloat16EE_St5arrayIPcLm2EEEEviT0_T1_)
        /*0d28*/ 	.word	0x00000020


	//----- nvinfo : EIATTR_FRAME_SIZE
	.align		4
.L_613:
        /*0d2c*/ 	.byte	0x04, 0x11
        /*0d2e*/ 	.short	(.L_615 - .L_614)
	.align		4
.L_614:
        /*0d30*/ 	.word	index@(_ZN2at6native29vectorized_elementwise_kernelILi8EZZZNS0_15neg_kernel_cudaERNS_18TensorIteratorBaseEENKUlvE0_clEvENKUlvE7_clEvEUlN3c108BFloat16EE_St5arrayIPcLm2EEEEviT0_T1_)
        /*0d34*/ 	.word	0x00000000


	//----- nvinfo : EIATTR_REGCOUNT
	.align		4
.L_615:
        /*0d38*/ 	.byte	0x04, 0x2f
        /*0d3a*/ 	.short	(.L_617 - .L_616)
	.align		4
.L_616:
        /*0d3c*/ 	.word	index@(_ZN2at6native29vectorized_elementwise_kernelILi4EZZZNS0_15neg_kernel_cudaERNS_18TensorIteratorBaseEENKUlvE0_clEvENKUlvE7_clEvEUlN3c108BFloat16EE_St5arrayIPcLm2EEEEviT0_T1_)
        /*0d40*/ 	.word	0x00000020


	//----- nvinfo : EIATTR_FRAME_SIZE
	.align		4
.L_617:
        /*0d44*/ 	.byte	0x04, 0x11
        /*0d46*/ 	.short	(.L_619 - .L_618)
	.align		4
.L_618:
        /*0d48*/ 	.word	index@(_ZN2at6native29vectorized_elementwise_kernelILi4EZZZNS0_15neg_kernel_cudaERNS_18TensorIteratorBaseEENKUlvE0_clEvENKUlvE7_clEvEUlN3c108BFloat16EE_St5arrayIPcLm2EEEEviT0_T1_)
        /*0d4c*/ 	.word	0x00000000


	//----- nvinfo : EIATTR_REGCOUNT
	.align		4
.L_619:
        /*0d50*/ 	.byte	0x04, 0x2f
        /*0d52*/ 	.short	(.L_621 - .L_620)
	.align		4
.L_620:
        /*0d54*/ 	.word	index@(_ZN2at6native29vectorized_elementwise_kernelILi2EZZZNS0_15neg_kernel_cudaERNS_18TensorIteratorBaseEENKUlvE0_clEvENKUlvE7_clEvEUlN3c108BFloat16EE_St5arrayIPcLm2EEEEviT0_T1_)
        /*0d58*/ 	.word	0x00000020


	//----- nvinfo : EIATTR_FRAME_SIZE
	.align		4
.L_621:
        /*0d5c*/ 	.byte	0x04, 0x11
        /*0d5e*/ 	.short	(.L_623 - .L_622)
	.align		4
.L_622:
        /*0d60*/ 	.word	index@(_ZN2at6native29vectorized_elementwise_kernelILi2EZZZNS0_15neg_kernel_cudaERNS_18TensorIteratorBaseEENKUlvE0_clEvENKUlvE7_clEvEUlN3c108BFloat16EE_St5arrayIPcLm2EEEEviT0_T1_)
        /*0d64*/ 	.word	0x00000000


	//----- nvinfo : EIATTR_REGCOUNT
	.align		4
.L_623:
        /*0d68*/ 	.byte	0x04, 0x2f
        /*0d6a*/ 	.short	(.L_625 - .L_624)
	.align		4
.L_624:
        /*0d6c*/ 	.word	index@(_ZN2at6native27unrolled_elementwise_kernelIZZZNS0_15neg_kernel_cudaERNS_18TensorIteratorBaseEENKUlvE0_clEvENKUlvE7_clEvEUlN3c108BFloat16EE_St5arrayIPcLm2EELi4E23TrivialOffsetCalculatorILi1EjESD_NS0_6memory15LoadWithoutCastENSE_16StoreWithoutCastEEEviT_T0_T2_T3_T4_T5_)
        /*0d70*/ 	.word	0x00000017


	//----- nvinfo : EIATTR_FRAME_SIZE
	.align		4
.L_625:
        /*0d74*/ 	.byte	0x04, 0x11
        /*0d76*/ 	.short	(.L_627 - .L_626)
	.align		4
.L_626:
        /*0d78*/ 	.word	index@(_ZN2at6native27unrolled_elementwise_kernelIZZZNS0_15neg_kernel_cudaERNS_18TensorIteratorBaseEENKUlvE0_clEvENKUlvE7_clEvEUlN3c108BFloat16EE_St5arrayIPcLm2EELi4E23TrivialOffsetCalculatorILi1EjESD_NS0_6memory15LoadWithoutCastENSE_16StoreWithoutCastEEEviT_T0_T2_T3_T4_T5_)
        /*0d7c*/ 	.word	0x00000000


	//----- nvinfo : EIATTR_REGCOUNT
	.align		4
.L_627:
        /*0d80*/ 	.byte	0x04, 0x2f
        /*0d82*/ 	.short	(.L_629 - .L_628)
	.align		4
.L_628:
        /*0d84*/ 	.word	index@(_ZN2at6native18elementwise_kernelILi128ELi4EZNS0_22gpu_kernel_impl_nocastIZZZNS0_15neg_kernel_cudaERNS_18TensorIteratorBaseEENKUlvE0_clEvENKUlvE7_clEvEUlN3c108BFloat16EE_EEvS4_RKT_EUliE_EEviT1_)
        /*0d88*/ 	.word	0x00000014


	//----- nvinfo : EIATTR_FRAME_SIZE
	.align		4
.L_629:
        /*0d8c*/ 	.byte	0x04, 0x11
        /*0d8e*/ 	.short	(.L_631 - .L_630)
	.align		4
.L_630:
        /*0d90*/ 	.word	index@(_ZN2at6native18elementwise_kernelILi128ELi4EZNS0_22gpu_kernel_impl_nocastIZZZNS0_15neg_kernel_cudaERNS_18TensorIteratorBaseEENKUlvE0_clEvENKUlvE7_clEvEUlN3c108BFloat16EE_EEvS4_RKT_EUliE_EEviT1_)
        /*0d94*/ 	.word	0x00000000


	//----- nvinfo : EIATTR_REGCOUNT
	.align		4
.L_631:
        /*0d98*/ 	.byte	0x04, 0x2f
        /*0d9a*/ 	.short	(.L_633 - .L_632)
	.align		4
.L_632:
        /*0d9c*/ 	.word	index@(_ZN2at6native27unrolled_elementwise_kernelIZZZNS0_15neg_kernel_cudaERNS_18TensorIteratorBaseEENKUlvE0_clEvENKUlvE7_clEvEUlN3c108BFloat16EE_St5arrayIPcLm2EELi4E23TrivialOffsetCalculatorILi1EjESD_NS0_6memory12LoadWithCastILi1EEENSE_13StoreWithCastILi1EEEEEviT_T0_T2_T3_T4_T5_)
        /*0da0*/ 	.word	0x0000001c


	//----- nvinfo : EIATTR_FRAME_SIZE
	.align		4
.L_633:
        /*0da4*/ 	.byte	0x04, 0x11
        /*0da6*/ 	.short	(.L_635 - .L_634)
	.align		4
.L_634:
        /*0da8*/ 	.word	index@(_ZN2at6native27unrolled_elementwise_kernelIZZZNS0_15neg_kernel_cudaERNS_18TensorIteratorBaseEENKUlvE0_clEvENKUlvE7_clEvEUlN3c108BFloat16EE_St5arrayIPcLm2EELi4E23TrivialOffsetCalculatorILi1EjESD_NS0_6memory12LoadWithCastILi1EEENSE_13StoreWithCastILi1EEEEEviT_T0_T2_T3_T4_T5_)
        /*0dac*/ 	.word	0x00000000


	//----- nvinfo : EIATTR_REGCOUNT
	.align		4
.L_635:
        /*0db0*/ 	.byte	0x04, 0x2f
        /*0db2*/ 	.short	(.L_637 - .L_636)
	.align		4
.L_636:
        /*0db4*/ 	.word	index@(_ZN2at6native18elementwise_kernelILi128ELi4EZNS0_15gpu_kernel_implIZZZNS0_15neg_kernel_cudaERNS_18TensorIteratorBaseEENKUlvE0_clEvENKUlvE7_clEvEUlN3c108BFloat16EE_EEvS4_RKT_EUliE_EEviT1_)
        /*0db8*/ 	.word	0x00000018


	//----- nvinfo : EIATTR_FRAME_SIZE
	.align		4
.L_637:
        /*0dbc*/ 	.byte	0x04, 0x11
        /*0dbe*/ 	.short	(.L_639 - .L_638)
	.align		4
.L_638:
        /*0dc0*/ 	.word	index@(_ZN2at6native18elementwise_kernelILi128ELi4EZNS0_15gpu_kernel_implIZZZNS0_15neg_kernel_cudaERNS_18TensorIteratorBaseEENKUlvE0_clEvENKUlvE7_clEvEUlN3c108BFloat16EE_EEvS4_RKT_EUliE_EEviT1_)
        /*0dc4*/ 	.word	0x00000000


	//----- nvinfo : EIATTR_REGCOUNT
	.align		4
.L_639:
        /*0dc8*/ 	.byte	0x04, 0x2f
        /*0dca*/ 	.short	(.L_641 - .L_640)
	.align		4
.L_640:
        /*0dcc*/ 	.word	index@(_ZN2at6native29vectorized_elementwise_kernelILi8EZNS0_16sign_kernel_cudaERNS_18TensorIteratorBaseEEUlbE_St5arrayIPcLm2EEEEviT0_T1_)
        /*0dd0*/ 	.word	0x0000001c


	//----- nvinfo : EIATTR_FRAME_SIZE
	.align		4
.L_641:
        /*0dd4*/ 	.byte	0x04, 0x11
        /*0dd6*/ 	.short	(.L_643 - .L_642)
	.align		4
.L_642:
        /*0dd8*/ 	.word	index@(_ZN2at6native29vectorized_elementwise_kernelILi8EZNS0_16sign_kernel_cudaERNS_18TensorIteratorBaseEEUlbE_St5arrayIPcLm2EEEEviT0_T1_)
        /*0ddc*/ 	.word	0x00000000


	//----- nvinfo : EIATTR_REGCOUNT
	.align		4
.L_643:
        /*0de0*/ 	.byte	0x04, 0x2f
        /*0de2*/ 	.short	(.L_645 - .L_644)
	.align		4
.L_644:
        /*0de4*/ 	.word	index@(_ZN2at6native29vectorized_elementwise_kernelILi4EZNS0_16sign_kernel_cudaERNS_18TensorIteratorBaseEEUlbE_St5arrayIPcLm2EEEEviT0_T1_)
        /*0de8*/ 	.word	0x0000001c


	//----- nvinfo : EIATTR_FRAME_SIZE
	.align		4
.L_645:
        /*0dec*/ 	.byte	0x04, 0x11
        /*0dee*/ 	.short	(.L_647 - .L_646)
	.align		4
.L_646:
        /*0df0*/ 	.word	index@(_ZN2at6native29vectorized_elementwise_kernelILi4EZNS0_16sign_kernel_cudaERNS_18TensorIteratorBaseEEUlbE_St5arrayIPcLm2EEEEviT0_T1_)
        /*0df4*/ 	.word	0x00000000


	//----- nvinfo : EIATTR_REGCOUNT
	.align		4
.L_647:
        /*0df8*/ 	.byte	0x04, 0x2f
        /*0dfa*/ 	.short	(.L_649 - .L_648)
	.align		4
.L_648:
        /*0dfc*/ 	.word	index@(_ZN2at6native29vectorized_elementwise_kernelILi2EZNS0_16sign_kernel_cudaERNS_18TensorIteratorBaseEEUlbE_St5arrayIPcLm2EEEEviT0_T1_)
        /*0e00*/ 	.word	0x0000001c


	//----- nvinfo : EIATTR_FRAME_SIZE
	.align		4
.L_649:
        /*0e04*/ 	.byte	0x04, 0x11
        /*0e06*/ 	.short	(.L_651 - .L_650)
	.align		4
.L_650:
        /*0e08*/ 	.word	index@(_ZN2at6native29vectorized_elementwise_kernelILi2EZNS0_16sign_kernel_cudaERNS_18TensorIteratorBaseEEUlbE_St5arrayIPcLm2EEEEviT0_T1_)
        /*0e0c*/ 	.word	0x00000000


	//----- nvinfo : EIATTR_REGCOUNT
	.align		4
.L_651:
        /*0e10*/ 	.byte	0x04, 0x2f
        /*0e12*/ 	.short	(.L_653 - .L_652)
	.align		4
.L_652:
        /*0e14*/ 	.word	index@(_ZN2at6native27unrolled_elementwise_kernelIZNS0_16sign_kernel_cudaERNS_18TensorIteratorBaseEEUlbE_St5arrayIPcLm2EELi4E23TrivialOffsetCalculatorILi1EjES9_NS0_6memory15LoadWithoutCastENSA_16StoreWithoutCastEEEviT_T0_T2_T3_T4_T5_)
        /*0e18*/ 	.word	0x00000016


	//----- nvinfo : EIATTR_FRAME_SIZE
	.align		4
.L_653:
        /*0e1c*/ 	.byte	0x04, 0x11
        /*0e1e*/ 	.short	(.L_655 - .L_654)
	.align		4
.L_654:
        /*0e20*/ 	.word	index@(_ZN2at6native27unrolled_elementwise_kernelIZNS0_16sign_kernel_cudaERNS_18TensorIteratorBaseEEUlbE_St5arrayIPcLm2EELi4E23TrivialOffsetCalculatorILi1EjES9_NS0_6memory15LoadWithoutCastENSA_16StoreWithoutCastEEEviT_T0_T2_T3_T4_T5_)
        /*0e24*/ 	.word	0x00000000


	//----- nvinfo : EIATTR_REGCOUNT
	.align		4
.L_655:
        /*0e28*/ 	.byte	0x04, 0x2f
        /*0e2a*/ 	.short	(.L_657 - .L_656)
	.align		4
.L_656:
        /*0e2c*/ 	.word	index@(_ZN2at6native18elementwise_kernelILi128ELi4EZNS0_22gpu_kernel_impl_nocastIZNS0_16sign_kernel_cudaERNS_18TensorIteratorBaseEEUlbE_EEvS4_RKT_EUliE_EEviT1_)
        /*0e30*/ 	.word	0x00000014


	//----- nvinfo : EIATTR_FRAME_SIZE
	.align		4
.L_657:
        /*0e34*/ 	.byte	0x04, 0x11
        /*0e36*/ 	.short	(.L_659 - .L_658)
	.align		4
.L_658:
        /*0e38*/ 	.word	index@(_ZN2at6native18elementwise_kernelILi128ELi4EZNS0_22gpu_kernel_impl_nocastIZNS0_16sign_kernel_cudaERNS_18TensorIteratorBaseEEUlbE_EEvS4_RKT_EUliE_EEviT1_)
        /*0e3c*/ 	.word	0x00000000


	//----- nvinfo : EIATTR_REGCOUNT
	.align		4
.L_659:
        /*0e40*/ 	.byte	0x04, 0x2f
        /*0e42*/ 	.short	(.L_661 - .L_660)
	.align		4
.L_660:
        /*0e44*/ 	.word	index@(_ZN2at6native27unrolled_elementwise_kernelIZNS0_16sign_kernel_cudaERNS_18TensorIteratorBaseEEUlbE_St5arrayIPcLm2EELi4E23TrivialOffsetCalculatorILi1EjES9_NS0_6memory12LoadWithCastILi1EEENSA_13StoreWithCastILi1EEEEEviT_T0_T2_T3_T4_T5_)
        /*0e48*/ 	.word	0x0000001c


	//----- nvinfo : EIATTR_FRAME_SIZE
	.align		4
.L_661:
        /*0e4c*/ 	.byte	0x04, 0x11
        /*0e4e*/ 	.short	(.L_663 - .L_662)
	.align		4
.L_662:
        /*0e50*/ 	.word	index@(_ZN2at6native27unrolled_elementwise_kernelIZNS0_16sign_kernel_cudaERNS_18TensorIteratorBaseEEUlbE_St5arrayIPcLm2EELi4E23TrivialOffsetCalculatorILi1EjES9_NS0_6memory12LoadWithCastILi1EEENSA_13StoreWithCastILi1EEEEEviT_T0_T2_T3_T4_T5_)
        /*0e54*/ 	.word	0x00000000


	//----- nvinfo : EIATTR_REGCOUNT
	.align		4
.L_663:
        /*0e58*/ 	.byte	0x04, 0x2f
        /*0e5a*/ 	.short	(.L_665 - .L_664)
	.align		4
.L_664:
        /*0e5c*/ 	.word	index@(_ZN2at6native18elementwise_kernelILi128ELi4EZNS0_15gpu_kernel_implIZNS0_16sign_kernel_cudaERNS_18TensorIteratorBaseEEUlbE_EEvS4_RKT_EUliE_EEviT1_)
        /*0e60*/ 	.word	0x00000018


	//----- nvinfo : EIATTR_FRAME_SIZE
	.align		4
.L_665:
        /*0e64*/ 	.byte	0x04, 0x11
        /*0e66*/ 	.short	(.L_667 - .L_666)
	.align		4
.L_666:
        /*0e68*/ 	.word	index@(_ZN2at6native18elementwise_kernelILi128ELi4EZNS0_15gpu_kernel_implIZNS0_16sign_kernel_cudaERNS_18TensorIteratorBaseEEUlbE_EEvS4_RKT_EUliE_EEviT1_)
        /*0e6c*/ 	.word	0x00000000


	//----- nvinfo : EIATTR_REGCOUNT
	.align		4
.L_667:
        /*0e70*/ 	.byte	0x04, 0x2f
        /*0e72*/ 	.short	(.L_669 - .L_668)
	.align		4
.L_668:
        /*0e74*/ 	.word	index@(_ZN2at6native29vectorized_elementwise_kernelILi8EZZZNS0_16sign_kernel_cudaERNS_18TensorIteratorBaseEENKUlvE_clEvENKUlvE_clEvEUlhE_St5arrayIPcLm2EEEEviT0_T1_)
        /*0e78*/ 	.word	0x0000001c


	//----- nvinfo : EIATTR_FRAME_SIZE
	.align		4
.L_669:
        /*0e7c*/ 	.byte	0x04, 0x11
        /*0e7e*/ 	.short	(.L_671 - .L_670)
	.align		4
.L_670:
        /*0e80*/ 	.word	index@(_ZN2at6native29vectorized_elementwise_kernelILi8EZZZNS0_16sign_kernel_cudaERNS_18TensorIteratorBaseEENKUlvE_clEvENKUlvE_clEvEUlhE_St5arrayIPcLm2EEEEviT0_T1_)
        /*0e84*/ 	.word	0x00000000


	//----- nvinfo : EIATTR_REGCOUNT
	.align		4
.L_671:
        /*0e88*/ 	.byte	0x04, 0x2f
        /*0e8a*/ 	.short	(.L_673 - .L_672)
	.align		4
.L_672:
        /*0e8c*/ 	.word	index@(_ZN2at6native29vectorized_elementwise_kernelILi4EZZZNS0_16sign_kernel_cudaERNS_18TensorIteratorBaseEENKUlvE_clEvENKUlvE_clEvEUlhE_St5arrayIPcLm2EEEEviT0_T1_)
        /*0e90*/ 	.word	0x0000001c


	//----- nvinfo : EIATTR_FRAME_SIZE
	.align		4
.L_673:
        /*0e94*/ 	.byte	0x04, 0x11
        /*0e96*/ 	.short	(.L_675 - .L_674)
	.align		4
.L_674:
        /*0e98*/ 	.word	index@(_ZN2at6native29vectorized_elementwise_kernelILi4EZZZNS0_16sign_kernel_cudaERNS_18TensorIteratorBaseEENKUlvE_clEvENKUlvE_clEvEUlhE_St5arrayIPcLm2EEEEviT0_T1_)
        /*0e9c*/ 	.word	0x00000000


	//----- nvinfo : EIATTR_REGCOUNT
	.align		4
.L_675:
        /*0ea0*/ 	.byte	0x04, 0x2f
        /*0ea2*/ 	.short	(.L_677 - .L_676)
	.align		4
.L_676:
        /*0ea4*/ 	.word	index@(_ZN2at6native29vectorized_elementwise_kernelILi2EZZZNS0_16sign_kernel_cudaERNS_18TensorIteratorBaseEENKUlvE_clEvENKUlvE_clEvEUlhE_St5arrayIPcLm2EEEEviT0_T1_)
        /*0ea8*/ 	.word	0x0000001c


	//----- nvinfo : EIATTR_FRAME_SIZE
	.align		4
.L_677:
        /*0eac*/ 	.byte	0x04, 0x11
        /*0eae*/ 	.short	(.L_679 - .L_678)
	.align		4
.L_678:
        /*0eb0*/ 	.word	index@(_ZN2at6native29vectorized_elementwise_kernelILi2EZZZNS0_16sign_kernel_cudaERNS_18TensorIteratorBaseEENKUlvE_clEvENKUlvE_clEvEUlhE_St5arrayIPcLm2EEEEviT0_T1_)
        /*0eb4*/ 	.word	0x00000000


	//----- nvinfo : EIATTR_REGCOUNT
	.align		4
.L_679:
        /*0eb8*/ 	.byte	0x04, 0x2f
        /*0eba*/ 	.short	(.L_681 - .L_680)
	.align		4
.L_680:
        /*0ebc*/ 	.word	index@(_ZN2at6native27unrolled_elementwise_kernelIZZZNS0_16sign_kernel_cudaERNS_18TensorIteratorBaseEENKUlvE_clEvENKUlvE_clEvEUlhE_St5arrayIPcLm2EELi4E23TrivialOffsetCalculatorILi1EjESB_NS0_6memory15LoadWithoutCastENSC_16StoreWithoutCastEEEviT_T0_T2_T3_T4_T5_)
        /*0ec0*/ 	.word	0x00000016


	//----- nvinfo : EIATTR_FRAME_SIZE
	.align		4
.L_681:
        /*0ec4*/ 	.byte	0x04, 0x11
        /*0ec6*/ 	.short	(.L_683 - .L_682)
	.align		4
.L_682:
        /*0ec8*/ 	.word	index@(_ZN2at6native27unrolled_elementwise_kernelIZZZNS0_16sign_kernel_cudaERNS_18TensorIteratorBaseEENKUlvE_clEvENKUlvE_clEvEUlhE_St5arrayIPcLm2EELi4E23TrivialOffsetCalculatorILi1EjESB_NS0_6memory15LoadWithoutCastENSC_16StoreWithoutCastEEEviT_T0_T2_T3_T4_T5_)
        /*0ecc*/ 	.word	0x00000000


	//----- nvinfo : EIATTR_REGCOUNT
	.align		4
.L_683:
        /*0ed0*/ 	.byte	0x04, 0x2f
        /*0ed2*/ 	.short	(.L_685 - .L_684)
	.align		4
.L_684:
        /*0ed4*/ 	.word	index@(_ZN2at6native18elementwise_kernelILi128ELi4EZNS0_22gpu_kernel_impl_nocastIZZZNS0_16sign_kernel_cudaERNS_18TensorIteratorBaseEENKUlvE_clEvENKUlvE_clEvEUlhE_EEvS4_RKT_EUliE_EEviT1_)
        /*0ed8*/ 	.word	0x00000014


	//----- nvinfo : EIATTR_FRAME_SIZE
	.align		4
.L_685:
        /*0edc*/ 	.byte	0x04, 0x11
        /*0ede*/ 	.short	(.L_687 - .L_686)
	.align		4
.L_686:
        /*0ee0*/ 	.word	index@(_ZN2at6native18elementwise_kernelILi128ELi4EZNS0_22gpu_kernel_impl_nocastIZZZNS0_16sign_kernel_cudaERNS_18TensorIteratorBaseEENKUlvE_clEvENKUlvE_clEvEUlhE_EEvS4_RKT_EUliE_EEviT1_)
        /*0ee4*/ 	.word	0x00000000


	//----- nvinfo : EIATTR_REGCOUNT
	.align		4
.L_687:
        /*0ee8*/ 	.byte	0x04, 0x2f
        /*0eea*/ 	.short	(.L_689 - .L_688)
	.align		4
.L_688:
        /*0eec*/ 	.word	index@(_ZN2at6native27unrolled_elementwise_kernelIZZZNS0_16sign_kernel_cudaERNS_18TensorIteratorBaseEENKUlvE_clEvENKUlvE_clEvEUlhE_St5arrayIPcLm2EELi4E23TrivialOffsetCalculatorILi1EjESB_NS0_6memory12LoadWithCastILi1EEENSC_13StoreWithCastILi1EEEEEviT_T0_T2_T3_T4_T5_)
        /*0ef0*/ 	.word	0x0000001a


	//----- nvinfo : EIATTR_FRAME_SIZE
	.align		4
.L_689:
        /*0ef4*/ 	.byte	0x04, 0x11
        /*0ef6*/ 	.short	(.L_691 - .L_690)
	.align		4
.L_690:
        /*0ef8*/ 	.word	index@(_ZN2at6native27unrolled_elementwise_kernelIZZZNS0_16sign_kernel_cudaERNS_18TensorIteratorBaseEENKUlvE_clEvENKUlvE_clEvEUlhE_St5arrayIPcLm2EELi4E23TrivialOffsetCalculatorILi1EjESB_NS0_6memory12LoadWithCastILi1EEENSC_13StoreWithCastILi1EEEEEviT_T0_T2_T3_T4_T5_)
        /*0efc*/ 	.word	0x00000000


	//----- nvinfo : EIATTR_REGCOUNT
	.align		4
.L_691:
        /*0f00*/ 	.byte	0x04, 0x2f
        /*0f02*/ 	.short	(.L_693 - .L_692)
	.align		4
.L_692:
        /*0f04*/ 	.word	index@(_ZN2at6native18elementwise_kernelILi128ELi4EZNS0_15gpu_kernel_implIZZZNS0_16sign_kernel_cudaERNS_18TensorIteratorBaseEENKUlvE_clEvENKUlvE_clEvEUlhE_EEvS4_RKT_EUliE_EEviT1_)
        /*0f08*/ 	.word	0x00000018


	//----- nvinfo : EIATTR_FRAME_SIZE
	.align		4
.L_693:
        /*0f0c*/ 	.byte	0x04, 0x11
        /*0f0e*/ 	.short	(.L_695 - .L_694)
	.align		4
.L_694:
        /*0f10*/ 	.word	index@(_ZN2at6native18elementwise_kernelILi128ELi4EZNS0_15gpu_kernel_implIZZZNS0_16sign_kernel_cudaERNS_18TensorIteratorBaseEENKUlvE_clEvENKUlvE_clEvEUlhE_EEvS4_RKT_EUliE_EEviT1_)
        /*0f14*/ 	.word	0x00000000


	//----- nvinfo : EIATTR_REGCOUNT
	.align		4
.L_695:
        /*0f18*/ 	.byte	0x04, 0x2f
        /*0f1a*/ 	.short	(.L_697 - .L_696)
	.align		4
.L_696:
        /*0f1c*/ 	.word	index@(_ZN2at6native29vectorized_elementwise_kernelILi8EZZZNS0_16sign_kernel_cudaERNS_18TensorIteratorBaseEENKUlvE_clEvENKUlvE0_clEvEUlaE_St5arrayIPcLm2EEEEviT0_T1_)
        /*0f20*/ 	.word	0x0000001e


	//----- nvinfo : EIATTR_FRAME_SIZE
	.align		4
.L_697:
        /*0f24*/ 	.byte	0x04, 0x11
        /*0f26*/ 	.short	(.L_699 - .L_698)
	.align		4
.L_698:
        /*0f28*/ 	.word	index@(_ZN2at6native29vectorized_elementwise_kernelILi8EZZZNS0_16sign_kernel_cudaERNS_18TensorIteratorBaseEENKUlvE_clEvENKUlvE0_clEvEUlaE_St5arrayIPcLm2EEEEviT0_T1_)
        /*0f2c*/ 	.word	0x00000000


	//----- nvinfo : EIATTR_REGCOUNT
	.align		4
.L_699:
        /*0f30*/ 	.byte	0x04, 0x2f
        /*0f32*/ 	.short	(.L_701 - .L_700)
	.align		4
.L_700:
        /*0f34*/ 	.word	index@(_ZN2at6native29vectorized_elementwise_kernelILi4EZZZNS0_16sign_kernel_cudaERNS_18TensorIteratorBaseEENKUlvE_clEvENKUlvE0_clEvEUlaE_St5arrayIPcLm2EEEEviT0_T1_)
        /*0f38*/ 	.word	0x0000001e


	//----- nvinfo : EIATTR_FRAME_SIZE
	.align		4
.L_701:
        /*0f3c*/ 	.byte	0x04, 0x11
        /*0f3e*/ 	.short	(.L_703 - .L_702)
	.align		4
.L_702:
        /*0f40*/ 	.word	index@(_ZN2at6native29vectorized_elementwise_kernelILi4EZZZNS0_16sign_kernel_cudaERNS_18TensorIteratorBaseEENKUlvE_clEvENKUlvE0_clEvEUlaE_St5arrayIPcLm2EEEEviT0_T1_)
        /*0f44*/ 	.word	0x00000000


	//----- nvinfo : EIATTR_REGCOUNT
	.align		4
.L_703:
        /*0f48*/ 	.byte	0x04, 0x2f
        /*0f4a*/ 	.short	(.L_705 - .L_704)
	.align		4
.L_704:
        /*0f4c*/ 	.word	index@(_ZN2at6native29vectorized_elementwise_kernelILi2EZZZNS0_16sign_kernel_cudaERNS_18TensorIteratorBaseEENKUlvE_clEvENKUlvE0_clEvEUlaE_St5arrayIPcLm2EEEEviT0_T1_)
        /*0f50*/ 	.word	0x0000001e


	//----- nvinfo : EIATTR_FRAME_SIZE
	.align		4
.L_705:
        /*0f54*/ 	.byte	0x04, 0x11
        /*0f56*/ 	.short	(.L_707 - .L_706)
	.align		4
.L_706:
        /*0f58*/ 	.word	index@(_ZN2at6native29vectorized_elementwise_kernelILi2EZZZNS0_16sign_kernel_cudaERNS_18TensorIteratorBaseEENKUlvE_clEvENKUlvE0_clEvEUlaE_St5arrayIPcLm2EEEEviT0_T1_)
        /*0f5c*/ 	.word	0x00000000


	//----- nvinfo : EIATTR_REGCOUNT
	.align		4
.L_707:
        /*0f60*/ 	.byte	0x04, 0x2f
        /*0f62*/ 	.short	(.L_709 - .L_708)
	.align		4
.L_708:
        /*0f64*/ 	.word	index@(_ZN2at6native27unrolled_elementwise_kernelIZZZNS0_16sign_kernel_cudaERNS_18TensorIteratorBaseEENKUlvE_clEvENKUlvE0_clEvEUlaE_St5arrayIPcLm2EELi4E23TrivialOffsetCalculatorILi1EjESB_NS0_6memory15LoadWithoutCastENSC_16StoreWithoutCastEEEviT_T0_T2_T3_T4_T5_)
        /*0f68*/ 	.word	0x00000016


	//----- nvinfo : EIATTR_FRAME_SIZE
	.align		4
.L_709:
        /*0f6c*/ 	.byte	0x04, 0x11
        /*0f6e*/ 	.short	(.L_711 - .L_710)
	.align		4
.L_710:
        /*0f70*/ 	.word	index@(_ZN2at6native27unrolled_elementwise_kernelIZZZNS0_16sign_kernel_cudaERNS_18TensorIteratorBaseEENKUlvE_clEvENKUlvE0_clEvEUlaE_St5arrayIPcLm2EELi4E23TrivialOffsetCalculatorILi1EjESB_NS0_6memory15LoadWithoutCastENSC_16StoreWithoutCastEEEviT_T0_T2_T3_T4_T5_)
        /*0f74*/ 	.word	0x00000000


	//----- nvinfo : EIATTR_REGCOUNT
	.align		4
.L_711:
        /*0f78*/ 	.byte	0x04, 0x2f
        /*0f7a*/ 	.short	(.L_713 - .L_712)
	.align		4
.L_712:
        /*0f7c*/ 	.word	index@(_ZN2at6native18elementwise_kernelILi128ELi4EZNS0_22gpu_kernel_impl_nocastIZZZNS0_16sign_kernel_cudaERNS_18TensorIteratorBaseEENKUlvE_clEvENKUlvE0_clEvEUlaE_EEvS4_RKT_EUliE_EEviT1_)
        /*0f80*/ 	.word	0x00000014


	//----- nvinfo : EIATTR_FRAME_SIZE
	.align		4
.L_713:
        /*0f84*/ 	.byte	0x04, 0x11
        /*0f86*/ 	.short	(.L_715 - .L_714)
	.align		4
.L_714:
        /*0f88*/ 	.word	index@(_ZN2at6native18elementwise_kernelILi128ELi4EZNS0_22gpu_kernel_impl_nocastIZZZNS0_16sign_kernel_cudaERNS_18TensorIteratorBaseEENKUlvE_clEvENKUlvE0_clEvEUlaE_EEvS4_RKT_EUliE_EEviT1_)
        /*0f8c*/ 	.word	0x00000000


	//----- nvinfo : EIATTR_REGCOUNT
	.align		4
.L_715:
        /*0f90*/ 	.byte	0x04, 0x2f
        /*0f92*/ 	.short	(.L_717 - .L_716)
	.align		4
.L_716:
        /*0f94*/ 	.word	index@(_ZN2at6native27unrolled_elementwise_kernelIZZZNS0_16sign_kernel_cudaERNS_18TensorIteratorBaseEENKUlvE_clEvENKUlvE0_clEvEUlaE_St5arrayIPcLm2EELi4E23TrivialOffsetCalculatorILi1EjESB_NS0_6memory12LoadWithCastILi1EEENSC_13StoreWithCastILi1EEEEEviT_T0_T2_T3_T4_T5_)
        /*0f98*/ 	.word	0x0000001c


	//----- nvinfo : EIATTR_FRAME_SIZE
	.align		4
.L_717:
        /*0f9c*/ 	.byte	0x04, 0x11
        /*0f9e*/ 	.short	(.L_719 - .L_718)
	.align		4
.L_718:
        /*0fa0*/ 	.word	index@(_ZN2at6native27unrolled_elementwise_kernelIZZZNS0_16sign_kernel_cudaERNS_18TensorIteratorBaseEENKUlvE_clEvENKUlvE0_clEvEUlaE_St5arrayIPcLm2EELi4E23TrivialOffsetCalculatorILi1EjESB_NS0_6memory12LoadWithCastILi1EEENSC_13StoreWithCastILi1EEEEEviT_T0_T2_T3_T4_T5_)
        /*0fa4*/ 	.word	0x00000000


	//----- nvinfo : EIATTR_REGCOUNT
	.align		4
.L_719:
        /*0fa8*/ 	.byte	0x04, 0x2f
        /*0faa*/ 	.short	(.L_721 - .L_720)
	.align		4
.L_720:
        /*0fac*/ 	.word	index@(_ZN2at6native18elementwise_kernelILi128ELi4EZNS0_15gpu_kernel_implIZZZNS0_16sign_kernel_cudaERNS_18TensorIteratorBaseEENKUlvE_clEvENKUlvE0_clEvEUlaE_EEvS4_RKT_EUliE_EEviT1_)
        /*0fb0*/ 	.word	0x00000018


	//----- nvinfo : EIATTR_FRAME_SIZE
	.align		4
.L_721:
        /*0fb4*/ 	.byte	0x04, 0x11
        /*0fb6*/ 	.short	(.L_723 - .L_722)
	.align		4
.L_722:
        /*0fb8*/ 	.word	index@(_ZN2at6native18elementwise_kernelILi128ELi4EZNS0_15gpu_kernel_implIZZZNS0_16sign_kernel_cudaERNS_18TensorIteratorBaseEENKUlvE_clEvENKUlvE0_clEvEUlaE_EEvS4_RKT_EUliE_EEviT1_)
        /*0fbc*/ 	.word	0x00000000


	//----- nvinfo : EIATTR_REGCOUNT
	.align		4
.L_723:
        /*0fc0*/ 	.byte	0x04, 0x2f
        /*0fc2*/ 	.short	(.L_725 - .L_724)
	.align		4
.L_724:
        /*0fc4*/ 	.word	index@(_ZN2at6native29vectorized_elementwise_kernelILi8EZZZNS0_16sign_kernel_cudaERNS_18TensorIteratorBaseEENKUlvE_clEvENKUlvE1_clEvEUliE_St5arrayIPcLm2EEEEviT0_T1_)
        /*0fc8*/ 	.word	0x00000020


	//----- nvinfo : EIATTR_FRAME_SIZE
	.align		4
.L_725:
        /*0fcc*/ 	.byte	0x04, 0x11
        /*0fce*/ 	.short	(.L_727 - .L_726)
	.align		4
.L_726:
        /*0fd0*/ 	.word	index@(_ZN2at6native29vectorized_elementwise_kernelILi8EZZZNS0_16sign_kernel_cudaERNS_18TensorIteratorBaseEENKUlvE_clEvENKUlvE1_clEvEUliE_St5arrayIPcLm2EEEEviT0_T1_)
        /*0fd4*/ 	.word	0x00000000


	//----- nvinfo : EIATTR_REGCOUNT
	.align		4
.L_727:
        /*0fd8*/ 	.byte	0x04, 0x2f
        /*0fda*/ 	.short	(.L_729 - .L_728)
	.align		4
.L_728:
        /*0fdc*/ 	.word	index@(_ZN2at6native29vectorized_elementwise_kernelILi4EZZZNS0_16sign_kernel_cudaERNS_18TensorIteratorBaseEENKUlvE_clEvENKUlvE1_clEvEUliE_St5arrayIPcLm2EEEEviT0_T1_)
        /*0fe0*/ 	.word	0x00000020


	//----- nvinfo : EIATTR_FRAME_SIZE
	.align		4
.L_729:
        /*0fe4*/ 	.byte	0x04, 0x11
        /*0fe6*/ 	.short	(.L_731 - .L_730)
	.align		4
.L_730:
        /*0fe8*/ 	.word	index@(_ZN2at6native29vectorized_elementwise_kernelILi4EZZZNS0_16sign_kernel_cudaERNS_18TensorIteratorBaseEENKUlvE_clEvENKUlvE1_clEvEUliE_St5arrayIPcLm2EEEEviT0_T1_)
        /*0fec*/ 	.word	0x00000000


	//----- nvinfo : EIATTR_REGCOUNT
	.align		4
.L_731:
        /*0ff0*/ 	.byte	0x04, 0x2f
        /*0ff2*/ 	.short	(.L_733 - .L_732)
	.align		4
.L_732:
        /*0ff4*/ 	.word	index@(_ZN2at6native29vectorized_elementwise_kernelILi2EZZZNS0_16sign_kernel_cudaERNS_18TensorIteratorBaseEENKUlvE_clEvENKUlvE1_clEvEUliE_St5arrayIPcLm2EEEEviT0_T1_)
        /*0ff8*/ 	.word	0x00000020


	//----- nvinfo : EIATTR_FRAME_SIZE
	.align		4
.L_733:
        /*0ffc*/ 	.byte	0x04, 0x11
        /*0ffe*/ 	.short	(.L_735 - .L_734)
	.align		4
.L_734:
        /*1000*/ 	.word	index@(_ZN2at6native29vectorized_elementwise_kernelILi2EZZZNS0_16sign_kernel_cudaERNS_18TensorIteratorBaseEENKUlvE_clEvENKUlvE1_clEvEUliE_St5arrayIPcLm2EEEEviT0_T1_)
        /*1004*/ 	.word	0x00000000


	//----- nvinfo : EIATTR_REGCOUNT
	.align		4
.L_735:
        /*1008*/ 	.byte	0x04, 0x2f
        /*100a*/ 	.short	(.L_737 - .L_736)
	.align		4
.L_736:
        /*100c*/ 	.word	index@(_ZN2at6native27unrolled_elementwise_kernelIZZZNS0_16sign_kernel_cudaERNS_18TensorIteratorBaseEENKUlvE_clEvENKUlvE1_clEvEUliE_St5arrayIPcLm2EELi4E23TrivialOffsetCalculatorILi1EjESB_NS0_6memory15LoadWithoutCastENSC_16StoreWithoutCastEEEviT_T0_T2_T3_T4_T5_)
        /*1010*/ 	.word	0x00000018


	//----- nvinfo : EIATTR_FRAME_SIZE
	.align		4
.L_737:
        /*1014*/ 	.byte	0x04, 0x11
        /*1016*/ 	.short	(.L_739 - .L_738)
	.align		4
.L_738:
        /*1018*/ 	.word	index@(_ZN2at6native27unrolled_elementwise_kernelIZZZNS0_16sign_kernel_cudaERNS_18TensorIteratorBaseEENKUlvE_clEvENKUlvE1_clEvEUliE_St5arrayIPcLm2EELi4E23TrivialOffsetCalculatorILi1EjESB_NS0_6memory15LoadWithoutCastENSC_16StoreWithoutCastEEEviT_T0_T2_T3_T4_T5_)
        /*101c*/ 	.word	0x00000000


	//----- nvinfo : EIATTR_REGCOUNT
	.align		4
.L_739:
        /*1020*/ 	.byte	0x04, 0x2f
        /*1022*/ 	.short	(.L_741 - .L_740)
	.align		4
.L_740:
        /*1024*/ 	.word	index@(_ZN2at6native18elementwise_kernelILi128ELi2EZNS0_22gpu_kernel_impl_nocastIZZZNS0_16sign_kernel_cudaERNS_18TensorIteratorBaseEENKUlvE_clEvENKUlvE1_clEvEUliE_EEvS4_RKT_EUliE_EEviT1_)
        /*1028*/ 	.word	0x00000014


	//----- nvinfo : EIATTR_FRAME_SIZE
	.align		4
.L_741:
        /*102c*/ 	.byte	0x04, 0x11
        /*102e*/ 	.short	(.L_743 - .L_742)
	.align		4
.L_742:
        /*1030*/ 	.word	index@(_ZN2at6native18elementwise_kernelILi128ELi2EZNS0_22gpu_kernel_impl_nocastIZZZNS0_16sign_kernel_cudaERNS_18TensorIteratorBaseEENKUlvE_clEvENKUlvE1_clEvEUliE_EEvS4_RKT_EUliE_EEviT1_)
        /*1034*/ 	.word	0x00000000


	//----- nvinfo : EIATTR_REGCOUNT
	.align		4
.L_743:
        /*1038*/ 	.byte	0x04, 0x2f
        /*103a*/ 	.short	(.L_745 - .L_744)
	.align		4
.L_744:
        /*103c*/ 	.word	index@(_ZN2at6native27unrolled_elementwise_kernelIZZZNS0_16sign_kernel_cudaERNS_18TensorIteratorBaseEENKUlvE_clEvENKUlvE1_clEvEUliE_St5arrayIPcLm2EELi4E23TrivialOffsetCalculatorILi1EjESB_NS0_6memory12LoadWithCastILi1EEENSC_13StoreWithCastILi1EEEEEviT_T0_T2_T3_T4_T5_)
        /*1040*/ 	.word	0x0000001d


	//----- nvinfo : EIATTR_FRAME_SIZE
	.align		4
.L_745:
        /*1044*/ 	.byte	0x04, 0x11
        /*1046*/ 	.short	(.L_747 - .L_746)
	.align		4
.L_746:
        /*1048*/ 	.word	index@(_ZN2at6native27unrolled_elementwise_kernelIZZZNS0_16sign_kernel_cudaERNS_18TensorIteratorBaseEENKUlvE_clEvENKUlvE1_clEvEUliE_St5arrayIPcLm2EELi4E23TrivialOffsetCalculatorILi1EjESB_NS0_6memory12LoadWithCastILi1EEENSC_13StoreWithCastILi1EEEEEviT_T0_T2_T3_T4_T5_)
        /*104c*/ 	.word	0x00000000


	//----- nvinfo : EIATTR_REGCOUNT
	.align		4
.L_747:
        /*1050*/ 	.byte	0x04, 0x2f
        /*1052*/ 	.short	(.L_749 - .L_748)
	.align		4
.L_748:
        /*1054*/ 	.word	index@(_ZN2at6native18elementwise_kernelILi128ELi4EZNS0_15gpu_kernel_implIZZZNS0_16sign_kernel_cudaERNS_18TensorIteratorBaseEENKUlvE_clEvENKUlvE1_clEvEUliE_EEvS4_RKT_EUliE_EEviT1_)
        /*1058*/ 	.word	0x00000018


	//----- nvinfo : EIATTR_FRAME_SIZE
	.align		4
.L_749:
        /*105c*/ 	.byte	0x04, 0x11
        /*105e*/ 	.short	(.L_751 - .L_750)
	.align		4
.L_750:
        /*1060*/ 	.word	index@(_ZN2at6native18elementwise_kernelILi128ELi4EZNS0_15gpu_kernel_implIZZZNS0_16sign_kernel_cudaERNS_18TensorIteratorBaseEENKUlvE_clEvENKUlvE1_clEvEUliE_EEvS4_RKT_EUliE_EEviT1_)
        /*1064*/ 	.word	0x00000000


	//----- nvinfo : EIATTR_REGCOUNT
	.align		4
.L_751:
        /*1068*/ 	.byte	0x04, 0x2f
        /*106a*/ 	.short	(.L_753 - .L_752)
	.align		4
.L_752:
        /*106c*/ 	.word	index@(_ZN2at6native29vectorized_elementwise_kernelILi8EZZZNS0_16sign_kernel_cudaERNS_18TensorIteratorBaseEENKUlvE_clEvENKUlvE2_clEvEUllE_St5arrayIPcLm2EEEEviT0_T1_)
        /*1070*/ 	.word	0x00000030


	//----- nvinfo : EIATTR_FRAME_SIZE
	.align		4
.L_753:
        /*1074*/ 	.byte	0x04, 0x11
        /*1076*/ 	.short	(.L_755 - .L_754)
	.align		4
.L_754:
        /*1078*/ 	.word	index@(_ZN2at6native29vectorized_elementwise_kernelILi8EZZZNS0_16sign_kernel_cudaERNS_18TensorIteratorBaseEENKUlvE_clEvENKUlvE2_clEvEUllE_St5arrayIPcLm2EEEEviT0_T1_)
        /*107c*/ 	.word	0x00000000


	//----- nvinfo : EIATTR_REGCOUNT
	.align		4
.L_755:
        /*1080*/ 	.byte	0x04, 0x2f
        /*1082*/ 	.short	(.L_757 - .L_756)
	.align		4
.L_756:
        /*1084*/ 	.word	index@(_ZN2at6native29vectorized_elementwise_kernelILi4EZZZNS0_16sign_kernel_cudaERNS_18TensorIteratorBaseEENKUlvE_clEvENKUlvE2_clEvEUllE_St5arrayIPcLm2EEEEviT0_T1_)
        /*1088*/ 	.word	0x00000030


	//----- nvinfo : EIATTR_FRAME_SIZE
	.align		4
.L_757:
        /*108c*/ 	.byte	0x04, 0x11
        /*108e*/ 	.short	(.L_759 - .L_758)
	.align		4
.L_758:
        /*1090*/ 	.word	index@(_ZN2at6native29vectorized_elementwise_kernelILi4EZZZNS0_16sign_kernel_cudaERNS_18TensorIteratorBaseEENKUlvE_clEvENKUlvE2_clEvEUllE_St5arrayIPcLm2EEEEviT0_T1_)
        /*1094*/ 	.word	0x00000000


	//----- nvinfo : EIATTR_REGCOUNT
	.align		4
.L_759:
        /*1098*/ 	.byte	0x04, 0x2f
        /*109a*/ 	.short	(.L_761 - .L_760)
	.align		4
.L_760:
        /*109c*/ 	.word	index@(_ZN2at6native29vectorized_elementwise_kernelILi2EZZZNS0_16sign_kernel_cudaERNS_18TensorIteratorBaseEENKUlvE_clEvENKUlvE2_clEvEUllE_St5arrayIPcLm2EEEEviT0_T1_)
        /*10a0*/ 	.word	0x00000030


	//----- nvinfo : EIATTR_FRAME_SIZE
	.align		4
.L_761:
        /*10a4*/ 	.byte	0x04, 0x11
        /*10a6*/ 	.short	(.L_763 - .L_762)
	.align		4
.L_762:
        /*10a8*/ 	.word	index@(_ZN2at6native29vectorized_elementwise_kernelILi2EZZZNS0_16sign_kernel_cudaERNS_18TensorIteratorBaseEENKUlvE_clEvENKUlvE2_clEvEUllE_St5arrayIPcLm2EEEEviT0_T1_)
        /*10ac*/ 	.word	0x00000000


	//----- nvinfo : EIATTR_REGCOUNT
	.align		4
.L_763:
        /*10b0*/ 	.byte	0x04, 0x2f
        /*10b2*/ 	.short	(.L_765 - .L_764)
	.align		4
.L_764:
        /*10b4*/ 	.word	index@(_ZN2at6native27unrolled_elementwise_kernelIZZZNS0_16sign_kernel_cudaERNS_18TensorIteratorBaseEENKUlvE_clEvENKUlvE2_clEvEUllE_St5arrayIPcLm2EELi4E23TrivialOffsetCalculatorILi1EjESB_NS0_6memory15LoadWithoutCastENSC_16StoreWithoutCastEEEviT_T0_T2_T3_T4_T5_)
        /*10b8*/ 	.word	0x0000001e


	//----- nvinfo : EIATTR_FRAME_SIZE
	.align		4
.L_765:
        /*10bc*/ 	.byte	0x04, 0x11
        /*10be*/ 	.short	(.L_767 - .L_766)
	.align		4
.L_766:
        /*10c0*/ 	.word	index@(_ZN2at6native27unrolled_elementwise_kernelIZZZNS0_16sign_kernel_cudaERNS_18TensorIteratorBaseEENKUlvE_clEvENKUlvE2_clEvEUllE_St5arrayIPcLm2EELi4E23TrivialOffsetCalculatorILi1EjESB_NS0_6memory15LoadWithoutCastENSC_16StoreWithoutCastEEEviT_T0_T2_T3_T4_T5_)
        /*10c4*/ 	.word	0x00000000


	//----- nvinfo : EIATTR_REGCOUNT
	.align		4
.L_767:
        /*10c8*/ 	.byte	0x04, 0x2f
        /*10ca*/ 	.short	(.L_769 - .L_768)
	.align		4
.L_768:
        /*10cc*/ 	.word	index@(_ZN2at6native18elementwise_kernelILi128ELi2EZNS0_22gpu_kernel_impl_nocastIZZZNS0_16sign_kernel_cudaERNS_18TensorIteratorBaseEENKUlvE_clEvENKUlvE2_clEvEUllE_EEvS4_RKT_EUliE_EEviT1_)
        /*10d0*/ 	.word	0x00000014


	//----- nvinfo : EIATTR_FRAME_SIZE
	.align		4
.L_769:
        /*10d4*/ 	.byte	0x04, 0x11
        /*10d6*/ 	.short	(.L_771 - .L_770)
	.align		4
.L_770:
        /*10d8*/ 	.word	index@(_ZN2at6native18elementwise_kernelILi128ELi2EZNS0_22gpu_kernel_impl_nocastIZZZNS0_16sign_kernel_cudaERNS_18TensorIteratorBaseEENKUlvE_clEvENKUlvE2_clEvEUllE_EEvS4_RKT_EUliE_EEviT1_)
        /*10dc*/ 	.word	0x00000000


	//----- nvinfo : EIATTR_REGCOUNT
	.align		4
.L_771:
        /*10e0*/ 	.byte	0x04, 0x2f
        /*10e2*/ 	.short	(.L_773 - .L_772)
	.align		4
.L_772:
        /*10e4*/ 	.word	index@(_ZN2at6native27unrolled_elementwise_kernelIZZZNS0_16sign_kernel_cudaERNS_18TensorIteratorBaseEENKUlvE_clEvENKUlvE2_clEvEUllE_St5arrayIPcLm2EELi4E23TrivialOffsetCalculatorILi1EjESB_NS0_6memory12LoadWithCastILi1EEENSC_13StoreWithCastILi1EEEEEviT_T0_T2_T3_T4_T5_)
        /*10e8*/ 	.word	0x00000020


	//----- nvinfo : EIATTR_FRAME_SIZE
	.align		4
.L_773:
        /*10ec*/ 	.byte	0x04, 0x11
        /*10ee*/ 	.short	(.L_775 - .L_774)
	.align		4
.L_774:
        /*10f0*/ 	.word	index@(_ZN2at6native27unrolled_elementwise_kernelIZZZNS0_16sign_kernel_cudaERNS_18TensorIteratorBaseEENKUlvE_clEvENKUlvE2_clEvEUllE_St5arrayIPcLm2EELi4E23TrivialOffsetCalculatorILi1EjESB_NS0_6memory12LoadWithCastILi1EEENSC_13StoreWithCastILi1EEEEEviT_T0_T2_T3_T4_T5_)
        /*10f4*/ 	.word	0x00000000


	//----- nvinfo : EIATTR_REGCOUNT
	.align		4
.L_775:
        /*10f8*/ 	.byte	0x04, 0x2f
        /*10fa*/ 	.short	(.L_777 - .L_776)
	.align		4
.L_776:
        /*10fc*/ 	.word	index@(_ZN2at6native18elementwise_kernelILi128ELi4EZNS0_15gpu_kernel_implIZZZNS0_16sign_kernel_cudaERNS_18TensorIteratorBaseEENKUlvE_clEvENKUlvE2_clEvEUllE_EEvS4_RKT_EUliE_EEviT1_)
        /*1100*/ 	.word	0x00000018


	//----- nvinfo : EIATTR_FRAME_SIZE
	.align		4
.L_777:
        /*1104*/ 	.byte	0x04, 0x11
        /*1106*/ 	.short	(.L_779 - .L_778)
	.align		4
.L_778:
        /*1108*/ 	.word	index@(_ZN2at6native18elementwise_kernelILi128ELi4EZNS0_15gpu_kernel_implIZZZNS0_16sign_kernel_cudaERNS_18TensorIteratorBaseEENKUlvE_clEvENKUlvE2_clEvEUllE_EEvS4_RKT_EUliE_EEviT1_)
        /*110c*/ 	.word	0x00000000


	//----- nvinfo : EIATTR_REGCOUNT
	.align		4
.L_779:
        /*1110*/ 	.byte	0x04, 0x2f
        /*1112*/ 	.short	(.L_781 - .L_780)
	.align		4
.L_780:
        /*1114*/ 	.word	index@(_ZN2at6native29vectorized_elementwise_kernelILi8EZZZNS0_16sign_kernel_cudaERNS_18TensorIteratorBaseEENKUlvE_clEvENKUlvE3_clEvEUlsE_St5arrayIPcLm2EEEEviT0_T1_)
        /*1118*/ 	.word	0x00000020


	//----- nvinfo : EIATTR_FRAME_SIZE
	.align		4
.L_781:
        /*111c*/ 	.byte	0x04, 0x11
        /*111e*/ 	.short	(.L_783 - .L_782)
	.align		4
.L_782:
        /*1120*/ 	.word	index@(_ZN2at6native29vectorized_elementwise_kernelILi8EZZZNS0_16sign_kernel_cudaERNS_18TensorIteratorBaseEENKUlvE_clEvENKUlvE3_clEvEUlsE_St5arrayIPcLm2EEEEviT0_T1_)
        /*1124*/ 	.word	0x00000000


	//----- nvinfo : EIATTR_REGCOUNT
	.align		4
.L_783:
        /*1128*/ 	.byte	0x04, 0x2f
        /*112a*/ 	.short	(.L_785 - .L_784)
	.align		4
.L_784:
        /*112c*/ 	.word	index@(_ZN2at6native29vectorized_elementwise_kernelILi4EZZZNS0_16sign_kernel_cudaERNS_18TensorIteratorBaseEENKUlvE_clEvENKUlvE3_clEvEUlsE_St5arrayIPcLm2EEEEviT0_T1_)
        /*1130*/ 	.word	0x00000020


	//----- nvinfo : EIATTR_FRAME_SIZE
	.align		4
.L_785:
        /*1134*/ 	.byte	0x04, 0x11
        /*1136*/ 	.short	(.L_787 - .L_786)
	.align		4
.L_786:
        /*1138*/ 	.word	index@(_ZN2at6native29vectorized_elementwise_kernelILi4EZZZNS0_16sign_kernel_cudaERNS_18TensorIteratorBaseEENKUlvE_clEvENKUlvE3_clEvEUlsE_St5arrayIPcLm2EEEEviT0_T1_)
        /*113c*/ 	.word	0x00000000


	//----- nvinfo : EIATTR_REGCOUNT
	.align		4
.L_787:
        /*1140*/ 	.byte	0x04, 0x2f
        /*1142*/ 	.short	(.L_789 - .L_788)
	.align		4
.L_788:
        /*1144*/ 	.word	index@(_ZN2at6native29vectorized_elementwise_kernelILi2EZZZNS0_16sign_kernel_cudaERNS_18TensorIteratorBaseEENKUlvE_clEvENKUlvE3_clEvEUlsE_St5arrayIPcLm2EEEEviT0_T1_)
        /*1148*/ 	.word	0x00000020


	//----- nvinfo : EIATTR_FRAME_SIZE
	.align		4
.L_789:
        /*114c*/ 	.byte	0x04, 0x11
        /*114e*/ 	.short	(.L_791 - .L_790)
	.align		4
.L_790:
        /*1150*/ 	.word	index@(_ZN2at6native29vectorized_elementwise_kernelILi2EZZZNS0_16sign_kernel_cudaERNS_18TensorIteratorBaseEENKUlvE_clEvENKUlvE3_clEvEUlsE_St5arrayIPcLm2EEEEviT0_T1_)
        /*1154*/ 	.word	0x00000000


	//----- nvinfo : EIATTR_REGCOUNT
	.align		4
.L_791:
        /*1158*/ 	.byte	0x04, 0x2f
        /*115a*/ 	.short	(.L_793 - .L_792)
	.align		4
.L_792:
        /*115c*/ 	.word	index@(_ZN2at6native27unrolled_elementwise_kernelIZZZNS0_16sign_kernel_cudaERNS_18TensorIteratorBaseEENKUlvE_clEvENKUlvE3_clEvEUlsE_St5arrayIPcLm2EELi4E23TrivialOffsetCalculatorILi1EjESB_NS0_6memory15LoadWithoutCastENSC_16StoreWithoutCastEEEviT_T0_T2_T3_T4_T5_)
        /*1160*/ 	.word	0x00000018


	//----- nvinfo : EIATTR_FRAME_SIZE
	.align		4
.L_793:
        /*1164*/ 	.byte	0x04, 0x11
        /*1166*/ 	.short	(.L_795 - .L_794)
	.align		4
.L_794:
        /*1168*/ 	.word	index@(_ZN2at6native27unrolled_elementwise_kernelIZZZNS0_16sign_kernel_cudaERNS_18TensorIteratorBaseEENKUlvE_clEvENKUlvE3_clEvEUlsE_St5arrayIPcLm2EELi4E23TrivialOffsetCalculatorILi1EjESB_NS0_6memory15LoadWithoutCastENSC_16StoreWithoutCastEEEviT_T0_T2_T3_T4_T5_)
        /*116c*/ 	.word	0x00000000


	//----- nvinfo : EIATTR_REGCOUNT
	.align		4
.L_795:
        /*1170*/ 	.byte	0x04, 0x2f
        /*1172*/ 	.short	(.L_797 - .L_796)
	.align		4
.L_796:
        /*1174*/ 	.word	index@(_ZN2at6native18elementwise_kernelILi128ELi4EZNS0_22gpu_kernel_impl_nocastIZZZNS0_16sign_kernel_cudaERNS_18TensorIteratorBaseEENKUlvE_clEvENKUlvE3_clEvEUlsE_EEvS4_RKT_EUliE_EEviT1_)
        /*1178*/ 	.word	0x00000014


	//----- nvinfo : EIATTR_FRAME_SIZE
	.align		4
.L_797:
        /*117c*/ 	.byte	0x04, 0x11
        /*117e*/ 	.short	(.L_799 - .L_798)
	.align		4
.L_798:
        /*1180*/ 	.word	index@(_ZN2at6native18elementwise_kernelILi128ELi4EZNS0_22gpu_kernel_impl_nocastIZZZNS0_16sign_kernel_cudaERNS_18TensorIteratorBaseEENKUlvE_clEvENKUlvE3_clEvEUlsE_EEvS4_RKT_EUliE_EEviT1_)
        /*1184*/ 	.word	0x00000000


	//----- nvinfo : EIATTR_REGCOUNT
	.align		4
.L_799:
        /*1188*/ 	.byte	0x04, 0x2f
        /*118a*/ 	.short	(.L_801 - .L_800)
	.align		4
.L_800:
        /*118c*/ 	.word	index@(_ZN2at6native27unrolled_elementwise_kernelIZZZNS0_16sign_kernel_cudaERNS_18TensorIteratorBaseEENKUlvE_clEvENKUlvE3_clEvEUlsE_St5arrayIPcLm2EELi4E23TrivialOffsetCalculatorILi1EjESB_NS0_6memory12LoadWithCastILi1EEENSC_13StoreWithCastILi1EEEEEviT_T0_T2_T3_T4_T5_)
        /*1190*/ 	.word	0x0000001c


	//----- nvinfo : EIATTR_FRAME_SIZE
	.align		4
.L_801:
        /*1194*/ 	.byte	0x04, 0x11
        /*1196*/ 	.short	(.L_803 - .L_802)
	.align		4
.L_802:
        /*1198*/ 	.word	index@(_ZN2at6native27unrolled_elementwise_kernelIZZZNS0_16sign_kernel_cudaERNS_18TensorIteratorBaseEENKUlvE_clEvENKUlvE3_clEvEUlsE_St5arrayIPcLm2EELi4E23TrivialOffsetCalculatorILi1EjESB_NS0_6memory12LoadWithCastILi1EEENSC_13StoreWithCastILi1EEEEEviT_T0_T2_T3_T4_T5_)
        /*119c*/ 	.word	0x00000000


	//----- nvinfo : EIATTR_REGCOUNT
	.align		4
.L_803:
        /*11a0*/ 	.byte	0x04, 0x2f
        /*11a2*/ 	.short	(.L_805 - .L_804)
	.align		4
.L_804:
        /*11a4*/ 	.word	index@(_ZN2at6native18elementwise_kernelILi128ELi4EZNS0_15gpu_kernel_implIZZZNS0_16sign_kernel_cudaERNS_18TensorIteratorBaseEENKUlvE_clEvENKUlvE3_clEvEUlsE_EEvS4_RKT_EUliE_EEviT1_)
        /*11a8*/ 	.word	0x00000018


	//----- nvinfo : EIATTR_FRAME_SIZE
	.align		4
.L_805:
        /*11ac*/ 	.byte	0x04, 0x11
        /*11ae*/ 	.short	(.L_807 - .L_806)
	.align		4
.L_806:
        /*11b0*/ 	.word	index@(_ZN2at6native18elementwise_kernelILi128ELi4EZNS0_15gpu_kernel_implIZZZNS0_16sign_kernel_cudaERNS_18TensorIteratorBaseEENKUlvE_clEvENKUlvE3_clEvEUlsE_EEvS4_RKT_EUliE_EEviT1_)
        /*11b4*/ 	.word	0x00000000


	//----- nvinfo : EIATTR_REGCOUNT
	.align		4
.L_807:
        /*11b8*/ 	.byte	0x04, 0x2f
        /*11ba*/ 	.short	(.L_809 - .L_808)
	.align		4
.L_808:
        /*11bc*/ 	.word	index@(_ZN2at6native29vectorized_elementwise_kernelILi8EZZZNS0_16sign_kernel_cudaERNS_18TensorIteratorBaseEENKUlvE_clEvENKUlvE4_clEvEUldE_St5arrayIPcLm2EEEEviT0_T1_)
        /*11c0*/ 	.word	0x0000002e


	//----- nvinfo : EIATTR_FRAME_SIZE
	.align		4
.L_809:
        /*11c4*/ 	.byte	0x04, 0x11
        /*11c6*/ 	.short	(.L_811 - .L_810)
	.align		4
.L_810:
        /*11c8*/ 	.word	index@(_ZN2at6native29vectorized_elementwise_kernelILi8EZZZNS0_16sign_kernel_cudaERNS_18TensorIteratorBaseEENKUlvE_clEvENKUlvE4_clEvEUldE_St5arrayIPcLm2EEEEviT0_T1_)
        /*11cc*/ 	.word	0x00000000


	//----- nvinfo : EIATTR_REGCOUNT
	.align		4
.L_811:
        /*11d0*/ 	.byte	0x04, 0x2f
        /*11d2*/ 	.short	(.L_813 - .L_812)
	.align		4
.L_812:
        /*11d4*/ 	.word	index@(_ZN2at6native29vectorized_elementwise_kernelILi4EZZZNS0_16sign_kernel_cudaERNS_18TensorIteratorBaseEENKUlvE_clEvENKUlvE4_clEvEUldE_St5arrayIPcLm2EEEEviT0_T1_)
        /*11d8*/ 	.word	0x0000002e


	//----- nvinfo : EIATTR_FRAME_SIZE
	.align		4
.L_813:
        /*11dc*/ 	.byte	0x04, 0x11
        /*11de*/ 	.short	(.L_815 - .L_814)
	.align		4
.L_814:
        /*11e0*/ 	.word	index@(_ZN2at6native29vectorized_elementwise_kernelILi4EZZZNS0_16sign_kernel_cudaERNS_18TensorIteratorBaseEENKUlvE_clEvENKUlvE4_clEvEUldE_St5arrayIPcLm2EEEEviT0_T1_)
        /*11e4*/ 	.word	0x00000000


	//----- nvinfo : EIATTR_REGCOUNT
	.align		4
.L_815:
        /*11e8*/ 	.byte	0x04, 0x2f
        /*11ea*/ 	.short	(.L_817 - .L_816)
	.align		4
.L_816:
        /*11ec*/ 	.word	index@(_ZN2at6native29vectorized_elementwise_kernelILi2EZZZNS0_16sign_kernel_cudaERNS_18TensorIteratorBaseEENKUlvE_clEvENKUlvE4_clEvEUldE_St5arrayIPcLm2EEEEviT0_T1_)
        /*11f0*/ 	.word	0x0000002e


	//----- nvinfo : EIATTR_FRAME_SIZE
	.align		4
.L_817:
        /*11f4*/ 	.byte	0x04, 0x11
        /*11f6*/ 	.short	(.L_819 - .L_818)
	.align		4
.L_818:
        /*11f8*/ 	.word	index@(_ZN2at6native29vectorized_elementwise_kernelILi2EZZZNS0_16sign_kernel_cudaERNS_18TensorIteratorBaseEENKUlvE_clEvENKUlvE4_clEvEUldE_St5arrayIPcLm2EEEEviT0_T1_)
        /*11fc*/ 	.word	0x00000000


	//----- nvinfo : EIATTR_REGCOUNT
	.align		4
.L_819:
        /*1200*/ 	.byte	0x04, 0x2f
        /*1202*/ 	.short	(.L_821 - .L_820)
	.align		4
.L_820:
        /*1204*/ 	.word	index@(_ZN2at6native27unrolled_elementwise_kernelIZZZNS0_16sign_kernel_cudaERNS_18TensorIteratorBaseEENKUlvE_clEvENKUlvE4_clEvEUldE_St5arrayIPcLm2EELi4E23TrivialOffsetCalculatorILi1EjESB_NS0_6memory15LoadWithoutCastENSC_16StoreWithoutCastEEEviT_T0_T2_T3_T4_T5_)
        /*1208*/ 	.word	0x0000001c


	//----- nvinfo : EIATTR_FRAME_SIZE
	.align		4
.L_821:
        /*120c*/ 	.byte	0x04, 0x11
        /*120e*/ 	.short	(.L_823 - .L_822)
	.align		4
.L_822:
        /*1210*/ 	.word	index@(_ZN2at6native27unrolled_elementwise_kernelIZZZNS0_16sign_kernel_cudaERNS_18TensorIteratorBaseEENKUlvE_clEvENKUlvE4_clEvEUldE_St5arrayIPcLm2EELi4E23TrivialOffsetCalculatorILi1EjESB_NS0_6memory15LoadWithoutCastENSC_16StoreWithoutCastEEEviT_T0_T2_T3_T4_T5_)
        /*1214*/ 	.word	0x00000000


	//----- nvinfo : EIATTR_REGCOUNT
	.align		4
.L_823:
        /*1218*/ 	.byte	0x04, 0x2f
        /*121a*/ 	.short	(.L_825 - .L_824)
	.align		4
.L_824:
        /*121c*/ 	.word	index@(_ZN2at6native18elementwise_kernelILi128ELi2EZNS0_22gpu_kernel_impl_nocastIZZZNS0_16sign_kernel_cudaERNS_18TensorIteratorBaseEENKUlvE_clEvENKUlvE4_clEvEUldE_EEvS4_RKT_EUliE_EEviT1_)
        /*1220*/ 	.word	0x00000014


	//----- nvinfo : EIATTR_FRAME_SIZE
	.align		4
.L_825:
        /*1224*/ 	.byte	0x04, 0x11
        /*1226*/ 	.short	(.L_827 - .L_826)
	.align		4
.L_826:
        /*1228*/ 	.word	index@(_ZN2at6native18elementwise_kernelILi128ELi2EZNS0_22gpu_kernel_impl_nocastIZZZNS0_16sign_kernel_cudaERNS_18TensorIteratorBaseEENKUlvE_clEvENKUlvE4_clEvEUldE_EEvS4_RKT_EUliE_EEviT1_)
        /*122c*/ 	.word	0x00000000


	//----- nvinfo : EIATTR_REGCOUNT
	.align		4
.L_827:
        /*1230*/ 	.byte	0x04, 0x2f
        /*1232*/ 	.short	(.L_829 - .L_828)
	.align		4
.L_828:
        /*1234*/ 	.word	index@(_ZN2at6native27unrolled_elementwise_kernelIZZZNS0_16sign_kernel_cudaERNS_18TensorIteratorBaseEENKUlvE_clEvENKUlvE4_clEvEUldE_St5arrayIPcLm2EELi4E23TrivialOffsetCalculatorILi1EjESB_NS0_6memory12LoadWithCastILi1EEENSC_13StoreWithCastILi1EEEEEviT_T0_T2_T3_T4_T5_)
        /*1238*/ 	.word	0x00000022


	//----- nvinfo : EIATTR_FRAME_SIZE
	.align		4
.L_829:
        /*123c*/ 	.byte	0x04, 0x11
        /*123e*/ 	.short	(.L_831 - .L_830)
	.align		4
.L_830:
        /*1240*/ 	.word	index@(_ZN2at6native27unrolled_elementwise_kernelIZZZNS0_16sign_kernel_cudaERNS_18TensorIteratorBaseEENKUlvE_clEvENKUlvE4_clEvEUldE_St5arrayIPcLm2EELi4E23TrivialOffsetCalculatorILi1EjESB_NS0_6memory12LoadWithCastILi1EEENSC_13StoreWithCastILi1EEEEEviT_T0_T2_T3_T4_T5_)
        /*1244*/ 	.word	0x00000000


	//----- nvinfo : EIATTR_REGCOUNT
	.align		4
.L_831:
        /*1248*/ 	.byte	0x04, 0x2f
        /*124a*/ 	.short	(.L_833 - .L_832)
	.align		4
.L_832:
        /*124c*/ 	.word	index@(_ZN2at6native18elementwise_kernelILi128ELi4EZNS0_15gpu_kernel_implIZZZNS0_16sign_kernel_cudaERNS_18TensorIteratorBaseEENKUlvE_clEvENKUlvE4_clEvEUldE_EEvS4_RKT_EUliE_EEviT1_)
        /*1250*/ 	.word	0x00000018


	//----- nvinfo : EIATTR_FRAME_SIZE
	.align		4
.L_833:
        /*1254*/ 	.byte	0x04, 0x11
        /*1256*/ 	.short	(.L_835 - .L_834)
	.align		4
.L_834:
        /*1258*/ 	.word	index@(_ZN2at6native18elementwise_kernelILi128ELi4EZNS0_15gpu_kernel_implIZZZNS0_16sign_kernel_cudaERNS_18TensorIteratorBaseEENKUlvE_clEvENKUlvE4_clEvEUldE_EEvS4_RKT_EUliE_EEviT1_)
        /*125c*/ 	.word	0x00000000


	//----- nvinfo : EIATTR_REGCOUNT
	.align		4
.L_835:
        /*1260*/ 	.byte	0x04, 0x2f
        /*1262*/ 	.short	(.L_837 - .L_836)
	.align		4
.L_836:
        /*1264*/ 	.word	index@(_ZN2at6native29vectorized_elementwise_kernelILi8EZZZNS0_16sign_kernel_cudaERNS_18TensorIteratorBaseEENKUlvE_clEvENKUlvE5_clEvEUlfE_St5arrayIPcLm2EEEEviT0_T1_)
        /*1268*/ 	.word	0x00000020


	//----- nvinfo : EIATTR_FRAME_SIZE
	.align		4
.L_837:
        /*126c*/ 	.byte	0x04, 0x11
        /*126e*/ 	.short	(.L_839 - .L_838)
	.align		4
.L_838:
        /*1270*/ 	.word	index@(_ZN2at6native29vectorized_elementwise_kernelILi8EZZZNS0_16sign_kernel_cudaERNS_18TensorIteratorBaseEENKUlvE_clEvENKUlvE5_clEvEUlfE_St5arrayIPcLm2EEEEviT0_T1_)
        /*1274*/ 	.word	0x00000000


	//----- nvinfo : EIATTR_REGCOUNT
	.align		4
.L_839:
        /*1278*/ 	.byte	0x04, 0x2f
        /*127a*/ 	.short	(.L_841 - .L_840)
	.align		4
.L_840:
        /*127c*/ 	.word	index@(_ZN2at6native29vectorized_elementwise_kernelILi4EZZZNS0_16sign_kernel_cudaERNS_18TensorIteratorBaseEENKUlvE_clEvENKUlvE5_clEvEUlfE_St5arrayIPcLm2EEEEviT0_T1_)
        /*1280*/ 	.word	0x00000020


	//----- nvinfo : EIATTR_FRAME_SIZE
	.align		4
.L_841:
        /*1284*/ 	.byte	0x04, 0x11
        /*1286*/ 	.short	(.L_843 - .L_842)
	.align		4
.L_842:
        /*1288*/ 	.word	index@(_ZN2at6native29vectorized_elementwise_kernelILi4EZZZNS0_16sign_kernel_cudaERNS_18TensorIteratorBaseEENKUlvE_clEvENKUlvE5_clEvEUlfE_St5arrayIPcLm2EEEEviT0_T1_)
        /*128c*/ 	.word	0x00000000


	//----- nvinfo : EIATTR_REGCOUNT
	.align		4
.L_843:
        /*1290*/ 	.byte	0x04, 0x2f
        /*1292*/ 	.short	(.L_845 - .L_844)
	.align		4
.L_844:
        /*1294*/ 	.word	index@(_ZN2at6native29vectorized_elementwise_kernelILi2EZZZNS0_16sign_kernel_cudaERNS_18TensorIteratorBaseEENKUlvE_clEvENKUlvE5_clEvEUlfE_St5arrayIPcLm2EEEEviT0_T1_)
        /*1298*/ 	.word	0x00000020


	//----- nvinfo : EIATTR_FRAME_SIZE
	.align		4
.L_845:
        /*129c*/ 	.byte	0x04, 0x11
        /*129e*/ 	.short	(.L_847 - .L_846)
	.align		4
.L_846:
        /*12a0*/ 	.word	index@(_ZN2at6native29vectorized_elementwise_kernelILi2EZZZNS0_16sign_kernel_cudaERNS_18TensorIteratorBaseEENKUlvE_clEvENKUlvE5_clEvEUlfE_St5arrayIPcLm2EEEEviT0_T1_)
        /*12a4*/ 	.word	0x00000000


	//----- nvinfo : EIATTR_REGCOUNT
	.align		4
.L_847:
        /*12a8*/ 	.byte	0x04, 0x2f
        /*12aa*/ 	.short	(.L_849 - .L_848)
	.align		4
.L_848:
        /*12ac*/ 	.word	index@(_ZN2at6native27unrolled_elementwise_kernelIZZZNS0_16sign_kernel_cudaERNS_18TensorIteratorBaseEENKUlvE_clEvENKUlvE5_clEvEUlfE_St5arrayIPcLm2EELi4E23TrivialOffsetCalculatorILi1EjESB_NS0_6memory15LoadWithoutCastENSC_16StoreWithoutCastEEEviT_T0_T2_T3_T4_T5_)
        /*12b0*/ 	.word	0x00000016


	//----- nvinfo : EIATTR_FRAME_SIZE
	.align		4
.L_849:
        /*12b4*/ 	.byte	0x04, 0x11
        /*12b6*/ 	.short	(.L_851 - .L_850)
	.align		4
.L_850:
        /*12b8*/ 	.word	index@(_ZN2at6native27unrolled_elementwise_kernelIZZZNS0_16sign_kernel_cudaERNS_18TensorIteratorBaseEENKUlvE_clEvENKUlvE5_clEvEUlfE_St5arrayIPcLm2EELi4E23TrivialOffsetCalculatorILi1EjESB_NS0_6memory15LoadWithoutCastENSC_16StoreWithoutCastEEEviT_T0_T2_T3_T4_T5_)
        /*12bc*/ 	.word	0x00000000


	//----- nvinfo : EIATTR_REGCOUNT
	.align		4
.L_851:
        /*12c0*/ 	.byte	0x04, 0x2f
        /*12c2*/ 	.short	(.L_853 - .L_852)
	.align		4
.L_852:
        /*12c4*/ 	.word	index@(_ZN2at6native18elementwise_kernelILi128ELi2EZNS0_22gpu_kernel_impl_nocastIZZZNS0_16sign_kernel_cudaERNS_18TensorIteratorBaseEENKUlvE_clEvENKUlvE5_clEvEUlfE_EEvS4_RKT_EUliE_EEviT1_)
        /*12c8*/ 	.word	0x00000014


	//----- nvinfo : EIATTR_FRAME_SIZE
	.align		4
.L_853:
        /*12cc*/ 	.byte	0x04, 0x11
        /*12ce*/ 	.short	(.L_855 - .L_854)
	.align		4
.L_854:
        /*12d0*/ 	.word	index@(_ZN2at6native18elementwise_kernelILi128ELi2EZNS0_22gpu_kernel_impl_nocastIZZZNS0_16sign_kernel_cudaERNS_18TensorIteratorBaseEENKUlvE_clEvENKUlvE5_clEvEUlfE_EEvS4_RKT_EUliE_EEviT1_)
        /*12d4*/ 	.word	0x00000000


	//----- nvinfo : EIATTR_REGCOUNT
	.align		4
.L_855:
        /*12d8*/ 	.byte	0x04, 0x2f
        /*12da*/ 	.short	(.L_857 - .L_856)
	.align		4
.L_856:
        /*12dc*/ 	.word	index@(_ZN2at6native27unrolled_elementwise_kernelIZZZNS0_16sign_kernel_cudaERNS_18TensorIteratorBaseEENKUlvE_clEvENKUlvE5_clEvEUlfE_St5arrayIPcLm2EELi4E23TrivialOffsetCalculatorILi1EjESB_NS0_6memory12LoadWithCastILi1EEENSC_13StoreWithCastILi1EEEEEviT_T0_T2_T3_T4_T5_)
        /*12e0*/ 	.word	0x0000001d


	//----- nvinfo : EIATTR_FRAME_SIZE
	.align		4
.L_857:
        /*12e4*/ 	.byte	0x04, 0x11
        /*12e6*/ 	.short	(.L_859 - .L_858)
	.align		4
.L_858:
        /*12e8*/ 	.word	index@(_ZN2at6native27unrolled_elementwise_kernelIZZZNS0_16sign_kernel_cudaERNS_18TensorIteratorBaseEENKUlvE_clEvENKUlvE5_clEvEUlfE_St5arrayIPcLm2EELi4E23TrivialOffsetCalculatorILi1EjESB_NS0_6memory12LoadWithCastILi1EEENSC_13StoreWithCastILi1EEEEEviT_T0_T2_T3_T4_T5_)
        /*12ec*/ 	.word	0x00000000


	//----- nvinfo : EIATTR_REGCOUNT
	.align		4
.L_859:
        /*12f0*/ 	.byte	0x04, 0x2f
        /*12f2*/ 	.short	(.L_861 - .L_860)
	.align		4
.L_860:
        /*12f4*/ 	.word	index@(_ZN2at6native18elementwise_kernelILi128ELi4EZNS0_15gpu_kernel_implIZZZNS0_16sign_kernel_cudaERNS_18TensorIteratorBaseEENKUlvE_clEvENKUlvE5_clEvEUlfE_EEvS4_RKT_EUliE_EEviT1_)
        /*12f8*/ 	.word	0x00000018


	//----- nvinfo : EIATTR_FRAME_SIZE
	.align		4
.L_861:
        /*12fc*/ 	.byte	0x04, 0x11
        /*12fe*/ 	.short	(.L_863 - .L_862)
	.align		4
.L_862:
        /*1300*/ 	.word	index@(_ZN2at6native18elementwise_kernelILi128ELi4EZNS0_15gpu_kernel_implIZZZNS0_16sign_kernel_cudaERNS_18TensorIteratorBaseEENKUlvE_clEvENKUlvE5_clEvEUlfE_EEvS4_RKT_EUliE_EEviT1_)
        /*1304*/ 	.word	0x00000000


	//----- nvinfo : EIATTR_REGCOUNT
	.align		4
.L_863:
        /*1308*/ 	.byte	0x04, 0x2f
        /*130a*/ 	.short	(.L_865 - .L_864)
	.align		4
.L_864:
        /*130c*/ 	.word	index@(_ZN2at6native29vectorized_elementwise_kernelILi8EZZZNS0_16sign_kernel_cudaERNS_18TensorIteratorBaseEENKUlvE_clEvENKUlvE6_clEvEUlN3c104HalfEE_St5arrayIPcLm2EEEEviT0_T1_)
        /*1310*/ 	.word	0x00000020


	//----- nvinfo : EIATTR_FRAME_SIZE
	.align		4
.L_865:
        /*1314*/ 	.byte	0x04, 0x11
        /*1316*/ 	.short	(.L_867 - .L_866)
	.align		4
.L_866:
        /*1318*/ 	.word	index@(_ZN2at6native29vectorized_elementwise_kernelILi8EZZZNS0_16sign_kernel_cudaERNS_18TensorIteratorBaseEENKUlvE_clEvENKUlvE6_clEvEUlN3c104HalfEE_St5arrayIPcLm2EEEEviT0_T1_)
        /*131c*/ 	.word	0x00000000


	//----- nvinfo : EIATTR_REGCOUNT
	.align		4
.L_867:
        /*1320*/ 	.byte	0x04, 0x2f
        /*1322*/ 	.short	(.L_869 - .L_868)
	.align		4
.L_868:
        /*1324*/ 	.word	index@(_ZN2at6native29vectorized_elementwise_kernelILi4EZZZNS0_16sign_kernel_cudaERNS_18TensorIteratorBaseEENKUlvE_clEvENKUlvE6_clEvEUlN3c104HalfEE_St5arrayIPcLm2EEEEviT0_T1_)
        /*1328*/ 	.word	0x00000020


	//----- nvinfo : EIATTR_FRAME_SIZE
	.align		4
.L_869:
        /*132c*/ 	.byte	0x04, 0x11
        /*132e*/ 	.short	(.L_871 - .L_870)
	.align		4
.L_870:
        /*1330*/ 	.word	index@(_ZN2at6native29vectorized_elementwise_kernelILi4EZZZNS0_16sign_kernel_cudaERNS_18TensorIteratorBaseEENKUlvE_clEvENKUlvE6_clEvEUlN3c104HalfEE_St5arrayIPcLm2EEEEviT0_T1_)
        /*1334*/ 	.word	0x00000000


	//----- nvinfo : EIATTR_REGCOUNT
	.align		4
.L_871:
        /*1338*/ 	.byte	0x04, 0x2f
        /*133a*/ 	.short	(.L_873 - .L_872)
	.align		4
.L_872:
        /*133c*/ 	.word	index@(_ZN2at6native29vectorized_elementwise_kernelILi2EZZZNS0_16sign_kernel_cudaERNS_18TensorIteratorBaseEENKUlvE_clEvENKUlvE6_clEvEUlN3c104HalfEE_St5arrayIPcLm2EEEEviT0_T1_)
        /*1340*/ 	.word	0x00000020


	//----- nvinfo : EIATTR_FRAME_SIZE
	.align		4
.L_873:
        /*1344*/ 	.byte	0x04, 0x11
        /*1346*/ 	.short	(.L_875 - .L_874)
	.align		4
.L_874:
        /*1348*/ 	.word	index@(_ZN2at6native29vectorized_elementwise_kernelILi2EZZZNS0_16sign_kernel_cudaERNS_18TensorIteratorBaseEENKUlvE_clEvENKUlvE6_clEvEUlN3c104HalfEE_St5arrayIPcLm2EEEEviT0_T1_)
        /*134c*/ 	.word	0x00000000


	//----- nvinfo : EIATTR_REGCOUNT
	.align		4
.L_875:
        /*1350*/ 	.byte	0x04, 0x2f
        /*1352*/ 	.short	(.L_877 - .L_876)
	.align		4
.L_876:
        /*1354*/ 	.word	index@(_ZN2at6native27unrolled_elementwise_kernelIZZZNS0_16sign_kernel_cudaERNS_18TensorIteratorBaseEENKUlvE_clEvENKUlvE6_clEvEUlN3c104HalfEE_St5arrayIPcLm2EELi4E23TrivialOffsetCalculatorILi1EjESD_NS0_6memory15LoadWithoutCastENSE_16StoreWithoutCastEEEviT_T0_T2_T3_T4_T5_)
        /*1358*/ 	.word	0x00000016


	//----- nvinfo : EIATTR_FRAME_SIZE
	.align		4
.L_877:
        /*135c*/ 	.byte	0x04, 0x11
        /*135e*/ 	.short	(.L_879 - .L_878)
	.align		4
.L_878:
        /*1360*/ 	.word	index@(_ZN2at6native27unrolled_elementwise_kernelIZZZNS0_16sign_kernel_cudaERNS_18TensorIteratorBaseEENKUlvE_clEvENKUlvE6_clEvEUlN3c104HalfEE_St5arrayIPcLm2EELi4E23TrivialOffsetCalculatorILi1EjESD_NS0_6memory15LoadWithoutCastENSE_16StoreWithoutCastEEEviT_T0_T2_T3_T4_T5_)
        /*1364*/ 	.word	0x00000000


	//----- nvinfo : EIATTR_REGCOUNT
	.align		4
.L_879:
        /*1368*/ 	.byte	0x04, 0x2f
        /*136a*/ 	.short	(.L_881 - .L_880)
	.align		4
.L_880:
        /*136c*/ 	.word	index@(_ZN2at6native18elementwise_kernelILi128ELi4EZNS0_22gpu_kernel_impl_nocastIZZZNS0_16sign_kernel_cudaERNS_18TensorIteratorBaseEENKUlvE_clEvENKUlvE6_clEvEUlN3c104HalfEE_EEvS4_RKT_EUliE_EEviT1_)
        /*1370*/ 	.word	0x00000014


	//----- nvinfo : EIATTR_FRAME_SIZE
	.align		4
.L_881:
        /*1374*/ 	.byte	0x04, 0x11
        /*1376*/ 	.short	(.L_883 - .L_882)
	.align		4
.L_882:
        /*1378*/ 	.word	index@(_ZN2at6native18elementwise_kernelILi128ELi4EZNS0_22gpu_kernel_impl_nocastIZZZNS0_16sign_kernel_cudaERNS_18TensorIteratorBaseEENKUlvE_clEvENKUlvE6_clEvEUlN3c104HalfEE_EEvS4_RKT_EUliE_EEviT1_)
        /*137c*/ 	.word	0x00000000


	//----- nvinfo : EIATTR_REGCOUNT
	.align		4
.L_883:
        /*1380*/ 	.byte	0x04, 0x2f
        /*1382*/ 	.short	(.L_885 - .L_884)
	.align		4
.L_884:
        /*1384*/ 	.word	index@(_ZN2at6native27unrolled_elementwise_kernelIZZZNS0_16sign_kernel_cudaERNS_18TensorIteratorBaseEENKUlvE_clEvENKUlvE6_clEvEUlN3c104HalfEE_St5arrayIPcLm2EELi4E23TrivialOffsetCalculatorILi1EjESD_NS0_6memory12LoadWithCastILi1EEENSE_13StoreWithCastILi1EEEEEviT_T0_T2_T3_T4_T5_)
        /*1388*/ 	.word	0x0000001e


	//----- nvinfo : EIATTR_FRAME_SIZE
	.align		4
.L_885:
        /*138c*/ 	.byte	0x04, 0x11
        /*138e*/ 	.short	(.L_887 - .L_886)
	.align		4
.L_886:
        /*1390*/ 	.word	index@(_ZN2at6native27unrolled_elementwise_kernelIZZZNS0_16sign_kernel_cudaERNS_18TensorIteratorBaseEENKUlvE_clEvENKUlvE6_clEvEUlN3c104HalfEE_St5arrayIPcLm2EELi4E23TrivialOffsetCalculatorILi1EjESD_NS0_6memory12LoadWithCastILi1EEENSE_13StoreWithCastILi1EEEEEviT_T0_T2_T3_T4_T5_)
        /*1394*/ 	.word	0x00000000


	//----- nvinfo : EIATTR_REGCOUNT
	.align		4
.L_887:
        /*1398*/ 	.byte	0x04, 0x2f
        /*139a*/ 	.short	(.L_889 - .L_888)
	.align		4
.L_888:
        /*139c*/ 	.word	index@(_ZN2at6native18elementwise_kernelILi128ELi4EZNS0_15gpu_kernel_implIZZZNS0_16sign_kernel_cudaERNS_18TensorIteratorBaseEENKUlvE_clEvENKUlvE6_clEvEUlN3c104HalfEE_EEvS4_RKT_EUliE_EEviT1_)
        /*13a0*/ 	.word	0x00000018


	//----- nvinfo : EIATTR_FRAME_SIZE
	.align		4
.L_889:
        /*13a4*/ 	.byte	0x04, 0x11
        /*13a6*/ 	.short	(.L_891 - .L_890)
	.align		4
.L_890:
        /*13a8*/ 	.word	index@(_ZN2at6native18elementwise_kernelILi128ELi4EZNS0_15gpu_kernel_implIZZZNS0_16sign_kernel_cudaERNS_18TensorIteratorBaseEENKUlvE_clEvENKUlvE6_clEvEUlN3c104HalfEE_EEvS4_RKT_EUliE_EEviT1_)
        /*13ac*/ 	.word	0x00000000


	//----- nvinfo : EIATTR_REGCOUNT
	.align		4
.L_891:
        /*13b0*/ 	.byte	0x04, 0x2f
        /*13b2*/ 	.short	(.L_893 - .L_892)
	.align		4
.L_892:
        /*13b4*/ 	.word	index@(_ZN2at6native29vectorized_elementwise_kernelILi8EZZZNS0_16sign_kernel_cudaERNS_18TensorIteratorBaseEENKUlvE_clEvENKUlvE7_clEvEUlN3c108BFloat16EE_St5arrayIPcLm2EEEEviT0_T1_)
        /*13b8*/ 	.word	0x00000020


	//----- nvinfo : EIATTR_FRAME_SIZE
	.align		4
.L_893:
        /*13bc*/ 	.byte	0x04, 0x11
        /*13be*/ 	.short	(.L_895 - .L_894)
	.align		4
.L_894:
        /*13c0*/ 	.word	index@(_ZN2at6native29vectorized_elementwise_kernelILi8EZZZNS0_16sign_kernel_cudaERNS_18TensorIteratorBaseEENKUlvE_clEvENKUlvE7_clEvEUlN3c108BFloat16EE_St5arrayIPcLm2EEEEviT0_T1_)
        /*13c4*/ 	.word	0x00000000


	//----- nvinfo : EIATTR_REGCOUNT
	.align		4
.L_895:
        /*13c8*/ 	.byte	0x04, 0x2f
        /*13ca*/ 	.short	(.L_897 - .L_896)
	.align		4
.L_896:
        /*13cc*/ 	.word	index@(_ZN2at6native29vectorized_elementwise_kernelILi4EZZZNS0_16sign_kernel_cudaERNS_18TensorIteratorBaseEENKUlvE_clEvENKUlvE7_clEvEUlN3c108BFloat16EE_St5arrayIPcLm2EEEEviT0_T1_)
        /*13d0*/ 	.word	0x00000020


	//----- nvinfo : EIATTR_FRAME_SIZE
	.align		4
.L_897:
        /*13d4*/ 	.byte	0x04, 0x11
        /*13d6*/ 	.short	(.L_899 - .L_898)
	.align		4
.L_898:
        /*13d8*/ 	.word	index@(_ZN2at6native29vectorized_elementwise_kernelILi4EZZZNS0_16sign_kernel_cudaERNS_18TensorIteratorBaseEENKUlvE_clEvENKUlvE7_clEvEUlN3c108BFloat16EE_St5arrayIPcLm2EEEEviT0_T1_)
        /*13dc*/ 	.word	0x00000000


	//----- nvinfo : EIATTR_REGCOUNT
	.align		4
.L_899:
        /*13e0*/ 	.byte	0x04, 0x2f
        /*13e2*/ 	.short	(.L_901 - .L_900)
	.align		4
.L_900:
        /*13e4*/ 	.word	index@(_ZN2at6native29vectorized_elementwise_kernelILi2EZZZNS0_16sign_kernel_cudaERNS_18TensorIteratorBaseEENKUlvE_clEvENKUlvE7_clEvEUlN3c108BFloat16EE_St5arrayIPcLm2EEEEviT0_T1_)
        /*13e8*/ 	.word	0x00000020


	//----- nvinfo : EIATTR_FRAME_SIZE
	.align		4
.L_901:
        /*13ec*/ 	.byte	0x04, 0x11
        /*13ee*/ 	.short	(.L_903 - .L_902)
	.align		4
.L_902:
        /*13f0*/ 	.word	index@(_ZN2at6native29vectorized_elementwise_kernelILi2EZZZNS0_16sign_kernel_cudaERNS_18TensorIteratorBaseEENKUlvE_clEvENKUlvE7_clEvEUlN3c108BFloat16EE_St5arrayIPcLm2EEEEviT0_T1_)
        /*13f4*/ 	.word	0x00000000


	//----- nvinfo : EIATTR_REGCOUNT
	.align		4
.L_903:
        /*13f8*/ 	.byte	0x04, 0x2f
        /*13fa*/ 	.short	(.L_905 - .L_904)
	.align		4
.L_904:
        /*13fc*/ 	.word	index@(_ZN2at6native27unrolled_elementwise_kernelIZZZNS0_16sign_kernel_cudaERNS_18TensorIteratorBaseEENKUlvE_clEvENKUlvE7_clEvEUlN3c108BFloat16EE_St5arrayIPcLm2EELi4E23TrivialOffsetCalculatorILi1EjESD_NS0_6memory15LoadWithoutCastENSE_16StoreWithoutCastEEEviT_T0_T2_T3_T4_T5_)
        /*1400*/ 	.word	0x00000016


	//----- nvinfo : EIATTR_FRAME_SIZE
	.align		4
.L_905:
        /*1404*/ 	.byte	0x04, 0x11
        /*1406*/ 	.short	(.L_907 - .L_906)
	.align		4
.L_906:
        /*1408*/ 	.word	index@(_ZN2at6native27unrolled_elementwise_kernelIZZZNS0_16sign_kernel_cudaERNS_18TensorIteratorBaseEENKUlvE_clEvENKUlvE7_clEvEUlN3c108BFloat16EE_St5arrayIPcLm2EELi4E23TrivialOffsetCalculatorILi1EjESD_NS0_6memory15LoadWithoutCastENSE_16StoreWithoutCastEEEviT_T0_T2_T3_T4_T5_)
        /*140c*/ 	.word	0x00000000


	//----- nvinfo : EIATTR_REGCOUNT
	.align		4
.L_907:
        /*1410*/ 	.byte	0x04, 0x2f
        /*1412*/ 	.short	(.L_909 - .L_908)
	.align		4
.L_908:
        /*1414*/ 	.word	index@(_ZN2at6native18elementwise_kernelILi128ELi4EZNS0_22gpu_kernel_impl_nocastIZZZNS0_16sign_kernel_cudaERNS_18TensorIteratorBaseEENKUlvE_clEvENKUlvE7_clEvEUlN3c108BFloat16EE_EEvS4_RKT_EUliE_EEviT1_)
        /*1418*/ 	.word	0x00000014


	//----- nvinfo : EIATTR_FRAME_SIZE
	.align		4
.L_909:
        /*141c*/ 	.byte	0x04, 0x11
        /*141e*/ 	.short	(.L_911 - .L_910)
	.align		4
.L_910:
        /*1420*/ 	.word	index@(_ZN2at6native18elementwise_kernelILi128ELi4EZNS0_22gpu_kernel_impl_nocastIZZZNS0_16sign_kernel_cudaERNS_18TensorIteratorBaseEENKUlvE_clEvENKUlvE7_clEvEUlN3c108BFloat16EE_EEvS4_RKT_EUliE_EEviT1_)
        /*1424*/ 	.word	0x00000000


	//----- nvinfo : EIATTR_REGCOUNT
	.align		4
.L_911:
        /*1428*/ 	.byte	0x04, 0x2f
        /*142a*/ 	.short	(.L_913 - .L_912)
	.align		4
.L_912:
        /*142c*/ 	.word	index@(_ZN2at6native27unrolled_elementwise_kernelIZZZNS0_16sign_kernel_cudaERNS_18TensorIteratorBaseEENKUlvE_clEvENKUlvE7_clEvEUlN3c108BFloat16EE_St5arrayIPcLm2EELi4E23TrivialOffsetCalculatorILi1EjESD_NS0_6memory12LoadWithCastILi1EEENSE_13StoreWithCastILi1EEEEEviT_T0_T2_T3_T4_T5_)
        /*1430*/ 	.word	0x0000001c


	//----- nvinfo : EIATTR_FRAME_SIZE
	.align		4
.L_913:
        /*1434*/ 	.byte	0x04, 0x11
        /*1436*/ 	.short	(.L_915 - .L_914)
	.align		4
.L_914:
        /*1438*/ 	.word	index@(_ZN2at6native27unrolled_elementwise_kernelIZZZNS0_16sign_kernel_cudaERNS_18TensorIteratorBaseEENKUlvE_clEvENKUlvE7_clEvEUlN3c108BFloat16EE_St5arrayIPcLm2EELi4E23TrivialOffsetCalculatorILi1EjESD_NS0_6memory12LoadWithCastILi1EEENSE_13StoreWithCastILi1EEEEEviT_T0_T2_T3_T4_T5_)
        /*143c*/ 	.word	0x00000000


	//----- nvinfo : EIATTR_REGCOUNT
	.align		4
.L_915:
        /*1440*/ 	.byte	0x04, 0x2f
        /*1442*/ 	.short	(.L_917 - .L_916)
	.align		4
.L_916:
        /*1444*/ 	.word	index@(_ZN2at6native18elementwise_kernelILi128ELi4EZNS0_15gpu_kernel_implIZZZNS0_16sign_kernel_cudaERNS_18TensorIteratorBaseEENKUlvE_clEvENKUlvE7_clEvEUlN3c108BFloat16EE_EEvS4_RKT_EUliE_EEviT1_)
        /*1448*/ 	.word	0x00000018


	//----- nvinfo : EIATTR_FRAME_SIZE
	.align		4
.L_917:
        /*144c*/ 	.byte	0x04, 0x11
        /*144e*/ 	.short	(.L_919 - .L_918)
	.align		4
.L_918:
        /*1450*/ 	.word	index@(_ZN2at6native18elementwise_kernelILi128ELi4EZNS0_15gpu_kernel_implIZZZNS0_16sign_kernel_cudaERNS_18TensorIteratorBaseEENKUlvE_clEvENKUlvE7_clEvEUlN3c108BFloat16EE_EEvS4_RKT_EUliE_EEviT1_)
        /*1454*/ 	.word	0x00000000


	//----- nvinfo : EIATTR_REGCOUNT
	.align		4
.L_919:
        /*1458*/ 	.byte	0x04, 0x2f
        /*145a*/ 	.short	(.L_921 - .L_920)
	.align		4
.L_920:
        /*145c*/ 	.word	index@(_ZN2at6native29vectorized_elementwise_kernelILi8EZZZNS0_19signbit_kernel_cudaERNS_18TensorIteratorBaseEENKUlvE_clEvENKUlvE_clEvEUlhE_St5arrayIPcLm2EEEEviT0_T1_)
        /*1460*/ 	.word	0x00000008


	//----- nvinfo : EIATTR_FRAME_SIZE
	.align		4
.L_921:
        /*1464*/ 	.byte	0x04, 0x11
        /*1466*/ 	.short	(.L_923 - .L_922)
	.align		4
.L_922:
        /*1468*/ 	.word	index@(_ZN2at6native29vectorized_elementwise_kernelILi8EZZZNS0_19signbit_kernel_cudaERNS_18TensorIteratorBaseEENKUlvE_clEvENKUlvE_clEvEUlhE_St5arrayIPcLm2EEEEviT0_T1_)
        /*146c*/ 	.word	0x00000000


	//----- nvinfo : EIATTR_REGCOUNT
	.align		4
.L_923:
        /*1470*/ 	.byte	0x04, 0x2f
        /*1472*/ 	.short	(.L_925 - .L_924)
	.align		4
.L_924:
        /*1474*/ 	.word	index@(_ZN2at6native29vectorized_elementwise_kernelILi4EZZZNS0_19signbit_kernel_cudaERNS_18TensorIteratorBaseEENKUlvE_clEvENKUlvE_clEvEUlhE_St5arrayIPcLm2EEEEviT0_T1_)
        /*1478*/ 	.word	0x00000008


	//----- nvinfo : EIATTR_FRAME_SIZE
	.align		4
.L_925:
        /*147c*/ 	.byte	0x04, 0x11
        /*147e*/ 	.short	(.L_927 - .L_926)
	.align		4
.L_926:
        /*1480*/ 	.word	index@(_ZN2at6native29vectorized_elementwise_kernelILi4EZZZNS0_19signbit_kernel_cudaERNS_18TensorIteratorBaseEENKUlvE_clEvENKUlvE_clEvEUlhE_St5arrayIPcLm2EEEEviT0_T1_)
        /*1484*/ 	.word	0x00000000


	//----- nvinfo : EIATTR_REGCOUNT
	.align		4
.L_927:
        /*1488*/ 	.byte	0x04, 0x2f
        /*148a*/ 	.short	(.L_929 - .L_928)
	.align		4
.L_928:
        /*148c*/ 	.word	index@(_ZN2at6native29vectorized_elementwise_kernelILi2EZZZNS0_19signbit_kernel_cudaERNS_18TensorIteratorBaseEENKUlvE_clEvENKUlvE_clEvEUlhE_St5arrayIPcLm2EEEEviT0_T1_)
        /*1490*/ 	.word	0x00000008


	//----- nvinfo : EIATTR_FRAME_SIZE
	.align		4
.L_929:
        /*1494*/ 	.byte	0x04, 0x11
        /*1496*/ 	.short	(.L_931 - .L_930)
	.align		4
.L_930:
        /*1498*/ 	.word	index@(_ZN2at6native29vectorized_elementwise_kernelILi2EZZZNS0_19signbit_kernel_cudaERNS_18TensorIteratorBaseEENKUlvE_clEvENKUlvE_clEvEUlhE_St5arrayIPcLm2EEEEviT0_T1_)
        /*149c*/ 	.word	0x00000000


	//----- nvinfo : EIATTR_REGCOUNT
	.align		4
.L_931:
        /*14a0*/ 	.byte	0x04, 0x2f
        /*14a2*/ 	.short	(.L_933 - .L_932)
	.align		4
.L_932:
        /*14a4*/ 	.word	index@(_ZN2at6native27unrolled_elementwise_kernelIZZZNS0_19signbit_kernel_cudaERNS_18TensorIteratorBaseEENKUlvE_clEvENKUlvE_clEvEUlhE_St5arrayIPcLm2EELi4E23TrivialOffsetCalculatorILi1EjESB_NS0_6memory15LoadWithoutCastENSC_16StoreWithoutCastEEEviT_T0_T2_T3_T4_T5_)
        /*14a8*/ 	.word	0x0000000a


	//----- nvinfo : EIATTR_FRAME_SIZE
	.align		4
.L_933:
        /*14ac*/ 	.byte	0x04, 0x11
        /*14ae*/ 	.short	(.L_935 - .L_934)
	.align		4
.L_934:
        /*14b0*/ 	.word	index@(_ZN2at6native27unrolled_elementwise_kernelIZZZNS0_19signbit_kernel_cudaERNS_18TensorIteratorBaseEENKUlvE_clEvENKUlvE_clEvEUlhE_St5arrayIPcLm2EELi4E23TrivialOffsetCalculatorILi1EjESB_NS0_6memory15LoadWithoutCastENSC_16StoreWithoutCastEEEviT_T0_T2_T3_T4_T5_)
        /*14b4*/ 	.word	0x00000000


	//----- nvinfo : EIATTR_REGCOUNT
	.align		4
.L_935:
        /*14b8*/ 	.byte	0x04, 0x2f
        /*14ba*/ 	.short	(.L_937 - .L_936)
	.align		4
.L_936:
        /*14bc*/ 	.word	index@(_ZN2at6native18elementwise_kernelILi128ELi4EZNS0_22gpu_kernel_impl_nocastIZZZNS0_19signbit_kernel_cudaERNS_18TensorIteratorBaseEENKUlvE_clEvENKUlvE_clEvEUlhE_EEvS4_RKT_EUliE_EEviT1_)
        /*14c0*/ 	.word	0x0000000a


	//----- nvinfo : EIATTR_FRAME_SIZE
	.align		4
.L_937:
        /*14c4*/ 	.byte	0x04, 0x11
        /*14c6*/ 	.short	(.L_939 - .L_938)
	.align		4
.L_938:
        /*14c8*/ 	.word	index@(_ZN2at6native18elementwise_kernelILi128ELi4EZNS0_22gpu_kernel_impl_nocastIZZZNS0_19signbit_kernel_cudaERNS_18TensorIteratorBaseEENKUlvE_clEvENKUlvE_clEvEUlhE_EEvS4_RKT_EUliE_EEviT1_)
        /*14cc*/ 	.word	0x00000000


	//----- nvinfo : EIATTR_REGCOUNT
	.align		4
.L_939:
        /*14d0*/ 	.byte	0x04, 0x2f
        /*14d2*/ 	.short	(.L_941 - .L_940)
	.align		4
.L_940:
        /*14d4*/ 	.word	index@(_ZN2at6native27unrolled_elementwise_kernelIZZZNS0_19signbit_kernel_cudaERNS_18TensorIteratorBaseEENKUlvE_clEvENKUlvE_clEvEUlhE_St5arrayIPcLm2EELi4E23TrivialOffsetCalculatorILi1EjESB_NS0_6memory12LoadWithCastILi1EEENSC_13StoreWithCastILi1EEEEEviT_T0_T2_T3_T4_T5_)
        /*14d8*/ 	.word	0x0000001c


	//----- nvinfo : EIATTR_FRAME_SIZE
	.align		4
.L_941:
        /*14dc*/ 	.byte	0x04, 0x11
        /*14de*/ 	.short	(.L_943 - .L_942)
	.align		4
.L_942:
        /*14e0*/ 	.word	index@(_ZN2at6native27unrolled_elementwise_kernelIZZZNS0_19signbit_kernel_cudaERNS_18TensorIteratorBaseEENKUlvE_clEvENKUlvE_clEvEUlhE_St5arrayIPcLm2EELi4E23TrivialOffsetCalculatorILi1EjESB_NS0_6memory12LoadWithCastILi1EEENSC_13StoreWithCastILi1EEEEEviT_T0_T2_T3_T4_T5_)
        /*14e4*/ 	.word	0x00000000


	//----- nvinfo : EIATTR_REGCOUNT
	.align		4
.L_943:
        /*14e8*/ 	.byte	0x04, 0x2f
        /*14ea*/ 	.short	(.L_945 - .L_944)
	.align		4
.L_944:
        /*14ec*/ 	.word	index@(_ZN2at6native18elementwise_kernelILi128ELi4EZNS0_15gpu_kernel_implIZZZNS0_19signbit_kernel_cudaERNS_18TensorIteratorBaseEENKUlvE_clEvENKUlvE_clEvEUlhE_EEvS4_RKT_EUliE_EEviT1_)
        /*14f0*/ 	.word	0x00000018


	//----- nvinfo : EIATTR_FRAME_SIZE
	.align		4
.L_945:
        /*14f4*/ 	.byte	0x04, 0x11
        /*14f6*/ 	.short	(.L_947 - .L_946)
	.align		4
.L_946:
        /*14f8*/ 	.word	index@(_ZN2at6native18elementwise_kernelILi128ELi4EZNS0_15gpu_kernel_implIZZZNS0_19signbit_kernel_cudaERNS_18TensorIteratorBaseEENKUlvE_clEvENKUlvE_clEvEUlhE_EEvS4_RKT_EUliE_EEviT1_)
        /*14fc*/ 	.word	0x00000000


	//----- nvinfo : EIATTR_REGCOUNT
	.align		4
.L_947:
        /*1500*/ 	.byte	0x04, 0x2f
        /*1502*/ 	.short	(.L_949 - .L_948)
	.align		4
.L_948:
        /*1504*/ 	.word	index@(_ZN2at6native29vectorized_elementwise_kernelILi8EZZZNS0_19signbit_kernel_cudaERNS_18TensorIteratorBaseEENKUlvE_clEvENKUlvE0_clEvEUlaE_St5arrayIPcLm2EEEEviT0_T1_)
        /*1508*/ 	.word	0x0000001a


	//----- nvinfo : EIATTR_FRAME_SIZE
	.align		4
.L_949:
        /*150c*/ 	.byte	0x04, 0x11
        /*150e*/ 	.short	(.L_951 - .L_950)
	.align		4
.L_950:
        /*1510*/ 	.word	index@(_ZN2at6native29vectorized_elementwise_kernelILi8EZZZNS0_19signbit_kernel_cudaERNS_18TensorIteratorBaseEENKUlvE_clEvENKUlvE0_clEvEUlaE_St5arrayIPcLm2EEEEviT0_T1_)
        /*1514*/ 	.word	0x00000000


	//----- nvinfo : EIATTR_REGCOUNT
	.align		4
.L_951:
        /*1518*/ 	.byte	0x04, 0x2f
        /*151a*/ 	.short	(.L_953 - .L_952)
	.align		4
.L_952:
        /*151c*/ 	.word	index@(_ZN2at6native29vectorized_elementwise_kernelILi4EZZZNS0_19signbit_kernel_cudaERNS_18TensorIteratorBaseEENKUlvE_clEvENKUlvE0_clEvEUlaE_St5arrayIPcLm2EEEEviT0_T1_)
        /*1520*/ 	.word	0x0000001a


	//----- nvinfo : EIATTR_FRAME_SIZE
	.align		4
.L_953:
        /*1524*/ 	.byte	0x04, 0x11
        /*1526*/ 	.short	(.L_955 - .L_954)
	.align		4
.L_954:
        /*1528*/ 	.word	index@(_ZN2at6native29vectorized_elementwise_kernelILi4EZZZNS0_19signbit_kernel_cudaERNS_18TensorIteratorBaseEENKUlvE_clEvENKUlvE0_clEvEUlaE_St5arrayIPcLm2EEEEviT0_T1_)
        /*152c*/ 	.word	0x00000000


	//----- nvinfo : EIATTR_REGCOUNT
	.align		4
.L_955:
        /*1530*/ 	.byte	0x04, 0x2f
        /*1532*/ 	.short	(.L_957 - .L_956)
	.align		4
.L_956:
        /*1534*/ 	.word	index@(_ZN2at6native29vectorized_elementwise_kernelILi2EZZZNS0_19signbit_kernel_cudaERNS_18TensorIteratorBaseEENKUlvE_clEvENKUlvE0_clEvEUlaE_St5arrayIPcLm2EEEEviT0_T1_)
        /*1538*/ 	.word	0x0000001a


	//----- nvinfo : EIATTR_FRAME_SIZE
	.align		4
.L_957:
        /*153c*/ 	.byte	0x04, 0x11
        /*153e*/ 	.short	(.L_959 - .L_958)
	.align		4
.L_958:
        /*1540*/ 	.word	index@(_ZN2at6native29vectorized_elementwise_kernelILi2EZZZNS0_19signbit_kernel_cudaERNS_18TensorIteratorBaseEENKUlvE_clEvENKUlvE0_clEvEUlaE_St5arrayIPcLm2EEEEviT0_T1_)
        /*1544*/ 	.word	0x00000000


	//----- nvinfo : EIATTR_REGCOUNT
	.align		4
.L_959:
        /*1548*/ 	.byte	0x04, 0x2f
        /*154a*/ 	.short	(.L_961 - .L_960)
	.align		4
.L_960:
        /*154c*/ 	.word	index@(_ZN2at6native27unrolled_elementwise_kernelIZZZNS0_19signbit_kernel_cudaERNS_18TensorIteratorBaseEENKUlvE_clEvENKUlvE0_clEvEUlaE_St5arrayIPcLm2EELi4E23TrivialOffsetCalculatorILi1EjESB_NS0_6memory15LoadWithoutCastENSC_16StoreWithoutCastEEEviT_T0_T2_T3_T4_T5_)
        /*1550*/ 	.word	0x00000016


	//----- nvinfo : EIATTR_FRAME_SIZE
	.align		4
.L_961:
        /*1554*/ 	.byte	0x04, 0x11
        /*1556*/ 	.short	(.L_963 - .L_962)
	.align		4
.L_962:
        /*1558*/ 	.word	index@(_ZN2at6native27unrolled_elementwise_kernelIZZZNS0_19signbit_kernel_cudaERNS_18TensorIteratorBaseEENKUlvE_clEvENKUlvE0_clEvEUlaE_St5arrayIPcLm2EELi4E23TrivialOffsetCalculatorILi1EjESB_NS0_6memory15LoadWithoutCastENSC_16StoreWithoutCastEEEviT_T0_T2_T3_T4_T5_)
        /*155c*/ 	.word	0x00000000


	//----- nvinfo : EIATTR_REGCOUNT
	.align		4
.L_963:
        /*1560*/ 	.byte	0x04, 0x2f
        /*1562*/ 	.short	(.L_965 - .L_964)
	.align		4
.L_964:
        /*1564*/ 	.word	index@(_ZN2at6native18elementwise_kernelILi128ELi4EZNS0_22gpu_kernel_impl_nocastIZZZNS0_19signbit_kernel_cudaERNS_18TensorIteratorBaseEENKUlvE_clEvENKUlvE0_clEvEUlaE_EEvS4_RKT_EUliE_EEviT1_)
        /*1568*/ 	.word	0x00000014


	//----- nvinfo : EIATTR_FRAME_SIZE
	.align		4
.L_965:
        /*156c*/ 	.byte	0x04, 0x11
        /*156e*/ 	.short	(.L_967 - .L_966)
	.align		4
.L_966:
        /*1570*/ 	.word	index@(_ZN2at6native18elementwise_kernelILi128ELi4EZNS0_22gpu_kernel_impl_nocastIZZZNS0_19signbit_kernel_cudaERNS_18TensorIteratorBaseEENKUlvE_clEvENKUlvE0_clEvEUlaE_EEvS4_RKT_EUliE_EEviT1_)
        /*1574*/ 	.word	0x00000000


	//----- nvinfo : EIATTR_REGCOUNT
	.align		4
.L_967:
        /*1578*/ 	.byte	0x04, 0x2f
        /*157a*/ 	.short	(.L_969 - .L_968)
	.align		4
.L_968:
        /*157c*/ 	.word	index@(_ZN2at6native27unrolled_elementwise_kernelIZZZNS0_19signbit_kernel_cudaERNS_18TensorIteratorBaseEENKUlvE_clEvENKUlvE0_clEvEUlaE_St5arrayIPcLm2EELi4E23TrivialOffsetCalculatorILi1EjESB_NS0_6memory12LoadWithCastILi1EEENSC_13StoreWithCastILi1EEEEEviT_T0_T2_T3_T4_T5_)
        /*1580*/ 	.word	0x0000001c


	//----- nvinfo : EIATTR_FRAME_SIZE
	.align		4
.L_969:
        /*1584*/ 	.byte	0x04, 0x11
        /*1586*/ 	.short	(.L_971 - .L_970)
	.align		4
.L_970:
        /*1588*/ 	.word	index@(_ZN2at6native27unrolled_elementwise_kernelIZZZNS0_19signbit_kernel_cudaERNS_18TensorIteratorBaseEENKUlvE_clEvENKUlvE0_clEvEUlaE_St5arrayIPcLm2EELi4E23TrivialOffsetCalculatorILi1EjESB_NS0_6memory12LoadWithCastILi1EEENSC_13StoreWithCastILi1EEEEEviT_T0_T2_T3_T4_T5_)
        /*158c*/ 	.word	0x00000000


	//----- nvinfo : EIATTR_REGCOUNT
	.align		4
.L_971:
        /*1590*/ 	.byte	0x04, 0x2f
        /*1592*/ 	.short	(.L_973 - .L_972)
	.align		4
.L_972:
        /*1594*/ 	.word	index@(_ZN2at6native18elementwise_kernelILi128ELi4EZNS0_15gpu_kernel_implIZZZNS0_19signbit_kernel_cudaERNS_18TensorIteratorBaseEENKUlvE_clEvENKUlvE0_clEvEUlaE_EEvS4_RKT_EUliE_EEviT1_)
        /*1598*/ 	.word	0x00000018


	//----- nvinfo : EIATTR_FRAME_SIZE
	.align		4
.L_973:
        /*159c*/ 	.byte	0x04, 0x11
        /*159e*/ 	.short	(.L_975 - .L_974)
	.align		4
.L_974:
        /*15a0*/ 	.word	index@(_ZN2at6native18elementwise_kernelILi128ELi4EZNS0_15gpu_kernel_implIZZZNS0_19signbit_kernel_cudaERNS_18TensorIteratorBaseEENKUlvE_clEvENKUlvE0_clEvEUlaE_EEvS4_RKT_EUliE_EEviT1_)
        /*15a4*/ 	.word	0x00000000


	//----- nvinfo : EIATTR_REGCOUNT
	.align		4
.L_975:
        /*15a8*/ 	.byte	0x04, 0x2f
        /*15aa*/ 	.short	(.L_977 - .L_976)
	.align		4
.L_976:
        /*15ac*/ 	.word	index@(_ZN2at6native29vectorized_elementwise_kernelILi8EZZZNS0_19signbit_kernel_cudaERNS_18TensorIteratorBaseEENKUlvE_clEvENKUlvE1_clEvEUliE_St5arrayIPcLm2EEEEviT0_T1_)
        /*15b0*/ 	.word	0x00000020


	//----- nvinfo : EIATTR_FRAME_SIZE
	.align		4
.L_977:
        /*15b4*/ 	.byte	0x04, 0x11
        /*15b6*/ 	.short	(.L_979 - .L_978)
	.align		4
.L_978:
        /*15b8*/ 	.word	index@(_ZN2at6native29vectorized_elementwise_kernelILi8EZZZNS0_19signbit_kernel_cudaERNS_18TensorIteratorBaseEENKUlvE_clEvENKUlvE1_clEvEUliE_St5arrayIPcLm2EEEEviT0_T1_)
        /*15bc*/ 	.word	0x00000000


	//----- nvinfo : EIATTR_REGCOUNT
	.align		4
.L_979:
        /*15c0*/ 	.byte	0x04, 0x2f
        /*15c2*/ 	.short	(.L_981 - .L_980)
	.align		4
.L_980:
        /*15c4*/ 	.word	index@(_ZN2at6native29vectorized_elementwise_kernelILi4EZZZNS0_19signbit_kernel_cudaERNS_18TensorIteratorBaseEENKUlvE_clEvENKUlvE1_clEvEUliE_St5arrayIPcLm2EEEEviT0_T1_)
        /*15c8*/ 	.word	0x00000020


	//----- nvinfo : EIATTR_FRAME_SIZE
	.align		4
.L_981:
        /*15cc*/ 	.byte	0x04, 0x11
        /*15ce*/ 	.short	(.L_983 - .L_982)
	.align		4
.L_982:
        /*15d0*/ 	.word	index@(_ZN2at6native29vectorized_elementwise_kernelILi4EZZZNS0_19signbit_kernel_cudaERNS_18TensorIteratorBaseEENKUlvE_clEvENKUlvE1_clEvEUliE_St5arrayIPcLm2EEEEviT0_T1_)
        /*15d4*/ 	.word	0x00000000


	//----- nvinfo : EIATTR_REGCOUNT
	.align		4
.L_983:
        /*15d8*/ 	.byte	0x04, 0x2f
        /*15da*/ 	.short	(.L_985 - .L_984)
	.align		4
.L_984:
        /*15dc*/ 	.word	index@(_ZN2at6native29vectorized_elementwise_kernelILi2EZZZNS0_19signbit_kernel_cudaERNS_18TensorIteratorBaseEENKUlvE_clEvENKUlvE1_clEvEUliE_St5arrayIPcLm2EEEEviT0_T1_)
        /*15e0*/ 	.word	0x00000020


	//----- nvinfo : EIATTR_FRAME_SIZE
	.align		4
.L_985:
        /*15e4*/ 	.byte	0x04, 0x11
        /*15e6*/ 	.short	(.L_987 - .L_986)
	.align		4
.L_986:
        /*15e8*/ 	.word	index@(_ZN2at6native29vectorized_elementwise_kernelILi2EZZZNS0_19signbit_kernel_cudaERNS_18TensorIteratorBaseEENKUlvE_clEvENKUlvE1_clEvEUliE_St5arrayIPcLm2EEEEviT0_T1_)
        /*15ec*/ 	.word	0x00000000


	//----- nvinfo : EIATTR_REGCOUNT
	.align		4
.L_987:
        /*15f0*/ 	.byte	0x04, 0x2f
        /*15f2*/ 	.short	(.L_989 - .L_988)
	.align		4
.L_988:
        /*15f4*/ 	.word	index@(_ZN2at6native27unrolled_elementwise_kernelIZZZNS0_19signbit_kernel_cudaERNS_18TensorIteratorBaseEENKUlvE_clEvENKUlvE1_clEvEUliE_St5arrayIPcLm2EELi4E23TrivialOffsetCalculatorILi1EjESB_NS0_6memory15LoadWithoutCastENSC_16StoreWithoutCastEEEviT_T0_T2_T3_T4_T5_)
        /*15f8*/ 	.word	0x00000018


	//----- nvinfo : EIATTR_FRAME_SIZE
	.align		4
.L_989:
        /*15fc*/ 	.byte	0x04, 0x11
        /*15fe*/ 	.short	(.L_991 - .L_990)
	.align		4
.L_990:
        /*1600*/ 	.word	index@(_ZN2at6native27unrolled_elementwise_kernelIZZZNS0_19signbit_kernel_cudaERNS_18TensorIteratorBaseEENKUlvE_clEvENKUlvE1_clEvEUliE_St5arrayIPcLm2EELi4E23TrivialOffsetCalculatorILi1EjESB_NS0_6memory15LoadWithoutCastENSC_16StoreWithoutCastEEEviT_T0_T2_T3_T4_T5_)
        /*1604*/ 	.word	0x00000000


	//----- nvinfo : EIATTR_REGCOUNT
	.align		4
.L_991:
        /*1608*/ 	.byte	0x04, 0x2f
        /*160a*/ 	.short	(.L_993 - .L_992)
	.align		4
.L_992:
        /*160c*/ 	.word	index@(_ZN2at6native18elementwise_kernelILi128ELi4EZNS0_22gpu_kernel_impl_nocastIZZZNS0_19signbit_kernel_cudaERNS_18TensorIteratorBaseEENKUlvE_clEvENKUlvE1_clEvEUliE_EEvS4_RKT_EUliE_EEviT1_)
        /*1610*/ 	.word	0x00000014


	//----- nvinfo : EIATTR_FRAME_SIZE
	.align		4
.L_993:
        /*1614*/ 	.byte	0x04, 0x11
        /*1616*/ 	.short	(.L_995 - .L_994)
	.align		4
.L_994:
        /*1618*/ 	.word	index@(_ZN2at6native18elementwise_kernelILi128ELi4EZNS0_22gpu_kernel_impl_nocastIZZZNS0_19signbit_kernel_cudaERNS_18TensorIteratorBaseEENKUlvE_clEvENKUlvE1_clEvEUliE_EEvS4_RKT_EUliE_EEviT1_)
        /*161c*/ 	.word	0x00000000


	//----- nvinfo : EIATTR_REGCOUNT
	.align		4
.L_995:
        /*1620*/ 	.byte	0x04, 0x2f
        /*1622*/ 	.short	(.L_997 - .L_996)
	.align		4
.L_996:
        /*1624*/ 	.word	index@(_ZN2at6native27unrolled_elementwise_kernelIZZZNS0_19signbit_kernel_cudaERNS_18TensorIteratorBaseEENKUlvE_clEvENKUlvE1_clEvEUliE_St5arrayIPcLm2EELi4E23TrivialOffsetCalculatorILi1EjESB_NS0_6memory12LoadWithCastILi1EEENSC_13StoreWithCastILi1EEEEEviT_T0_T2_T3_T4_T5_)
        /*1628*/ 	.word	0x0000001c


	//----- nvinfo : EIATTR_FRAME_SIZE
	.align		4
.L_997:
        /*162c*/ 	.byte	0x04, 0x11
        /*162e*/ 	.short	(.L_999 - .L_998)
	.align		4
.L_998:
        /*1630*/ 	.word	index@(_ZN2at6native27unrolled_elementwise_kernelIZZZNS0_19signbit_kernel_cudaERNS_18TensorIteratorBaseEENKUlvE_clEvENKUlvE1_clEvEUliE_St5arrayIPcLm2EELi4E23TrivialOffsetCalculatorILi1EjESB_NS0_6memory12LoadWithCastILi1EEENSC_13StoreWithCastILi1EEEEEviT_T0_T2_T3_T4_T5_)
        /*1634*/ 	.word	0x00000000


	//----- nvinfo : EIATTR_REGCOUNT
	.align		4
.L_999:
        /*1638*/ 	.byte	0x04, 0x2f
        /*163a*/ 	.short	(.L_1001 - .L_1000)
	.align		4
.L_1000:
        /*163c*/ 	.word	index@(_ZN2at6native18elementwise_kernelILi128ELi4EZNS0_15gpu_kernel_implIZZZNS0_19signbit_kernel_cudaERNS_18TensorIteratorBaseEENKUlvE_clEvENKUlvE1_clEvEUliE_EEvS4_RKT_EUliE_EEviT1_)
        /*1640*/ 	.word	0x00000018


	//----- nvinfo : EIATTR_FRAME_SIZE
	.align		4
.L_1001:
        /*1644*/ 	.byte	0x04, 0x11
        /*1646*/ 	.short	(.L_1003 - .L_1002)
	.align		4
.L_1002:
        /*1648*/ 	.word	index@(_ZN2at6native18elementwise_kernelILi128ELi4EZNS0_15gpu_kernel_implIZZZNS0_19signbit_kernel_cudaERNS_18TensorIteratorBaseEENKUlvE_clEvENKUlvE1_clEvEUliE_EEvS4_RKT_EUliE_EEviT1_)
        /*164c*/ 	.word	0x00000000


	//----- nvinfo : EIATTR_REGCOUNT
	.align		4
.L_1003:
        /*1650*/ 	.byte	0x04, 0x2f
        /*1652*/ 	.short	(.L_1005 - .L_1004)
	.align		4
.L_1004:
        /*1654*/ 	.word	index@(_ZN2at6native29vectorized_elementwise_kernelILi8EZZZNS0_19signbit_kernel_cudaERNS_18TensorIteratorBaseEENKUlvE_clEvENKUlvE2_clEvEUllE_St5arrayIPcLm2EEEEviT0_T1_)
        /*1658*/ 	.word	0x00000020


	//----- nvinfo : EIATTR_FRAME_SIZE
	.align		4
.L_1005:
        /*165c*/ 	.byte	0x04, 0x11
        /*165e*/ 	.short	(.L_1007 - .L_1006)
	.align		4
.L_1006:
        /*1660*/ 	.word	index@(_ZN2at6native29vectorized_elementwise_kernelILi8EZZZNS0_19signbit_kernel_cudaERNS_18TensorIteratorBaseEENKUlvE_clEvENKUlvE2_clEvEUllE_St5arrayIPcLm2EEEEviT0_T1_)
        /*1664*/ 	.word	0x00000000


	//----- nvinfo : EIATTR_REGCOUNT
	.align		4
.L_1007:
        /*1668*/ 	.byte	0x04, 0x2f
        /*166a*/ 	.short	(.L_1009 - .L_1008)
	.align		4
.L_1008:
        /*166c*/ 	.word	index@(_ZN2at6native29vectorized_elementwise_kernelILi4EZZZNS0_19signbit_kernel_cudaERNS_18TensorIteratorBaseEENKUlvE_clEvENKUlvE2_clEvEUllE_St5arrayIPcLm2EEEEviT0_T1_)
        /*1670*/ 	.word	0x00000020


	//----- nvinfo : EIATTR_FRAME_SIZE
	.align		4
.L_1009:
        /*1674*/ 	.byte	0x04, 0x11
        /*1676*/ 	.short	(.L_1011 - .L_1010)
	.align		4
.L_1010:
        /*1678*/ 	.word	index@(_ZN2at6native29vectorized_elementwise_kernelILi4EZZZNS0_19signbit_kernel_cudaERNS_18TensorIteratorBaseEENKUlvE_clEvENKUlvE2_clEvEUllE_St5arrayIPcLm2EEEEviT0_T1_)
        /*167c*/ 	.word	0x00000000


	//----- nvinfo : EIATTR_REGCOUNT
	.align		4
.L_1011:
        /*1680*/ 	.byte	0x04, 0x2f
        /*1682*/ 	.short	(.L_1013 - .L_1012)
	.align		4
.L_1012:
        /*1684*/ 	.word	index@(_ZN2at6native29vectorized_elementwise_kernelILi2EZZZNS0_19signbit_kernel_cudaERNS_18TensorIteratorBaseEENKUlvE_clEvENKUlvE2_clEvEUllE_St5arrayIPcLm2EEEEviT0_T1_)
        /*1688*/ 	.word	0x00000020


	//----- nvinfo : EIATTR_FRAME_SIZE
	.align		4
.L_1013:
        /*168c*/ 	.byte	0x04, 0x11
        /*168e*/ 	.short	(.L_1015 - .L_1014)
	.align		4
.L_1014:
        /*1690*/ 	.word	index@(_ZN2at6native29vectorized_elementwise_kernelILi2EZZZNS0_19signbit_kernel_cudaERNS_18TensorIteratorBaseEENKUlvE_clEvENKUlvE2_clEvEUllE_St5arrayIPcLm2EEEEviT0_T1_)
        /*1694*/ 	.word	0x00000000


	//----- nvinfo : EIATTR_REGCOUNT
	.align		4
.L_1015:
        /*1698*/ 	.byte	0x04, 0x2f
        /*169a*/ 	.short	(.L_1017 - .L_1016)
	.align		4
.L_1016:
        /*169c*/ 	.word	index@(_ZN2at6native27unrolled_elementwise_kernelIZZZNS0_19signbit_kernel_cudaERNS_18TensorIteratorBaseEENKUlvE_clEvENKUlvE2_clEvEUllE_St5arrayIPcLm2EELi4E23TrivialOffsetCalculatorILi1EjESB_NS0_6memory15LoadWithoutCastENSC_16StoreWithoutCastEEEviT_T0_T2_T3_T4_T5_)
        /*16a0*/ 	.word	0x00000016


	//----- nvinfo : EIATTR_FRAME_SIZE
	.align		4
.L_1017:
        /*16a4*/ 	.byte	0x04, 0x11
        /*16a6*/ 	.short	(.L_1019 - .L_1018)
	.align		4
.L_1018:
        /*16a8*/ 	.word	index@(_ZN2at6native27unrolled_elementwise_kernelIZZZNS0_19signbit_kernel_cudaERNS_18TensorIteratorBaseEENKUlvE_clEvENKUlvE2_clEvEUllE_St5arrayIPcLm2EELi4E23TrivialOffsetCalculatorILi1EjESB_NS0_6memory15LoadWithoutCastENSC_16StoreWithoutCastEEEviT_T0_T2_T3_T4_T5_)
        /*16ac*/ 	.word	0x00000000


	//----- nvinfo : EIATTR_REGCOUNT
	.align		4
.L_1019:
        /*16b0*/ 	.byte	0x04, 0x2f
        /*16b2*/ 	.short	(.L_1021 - .L_1020)
	.align		4
.L_1020:
        /*16b4*/ 	.word	index@(_ZN2at6native18elementwise_kernelILi128ELi4EZNS0_22gpu_kernel_impl_nocastIZZZNS0_19signbit_kernel_cudaERNS_18TensorIteratorBaseEENKUlvE_clEvENKUlvE2_clEvEUllE_EEvS4_RKT_EUliE_EEviT1_)
        /*16b8*/ 	.word	0x00000014


	//----- nvinfo : EIATTR_FRAME_SIZE
	.align		4
.L_1021:
        /*16bc*/ 	.byte	0x04, 0x11
        /*16be*/ 	.short	(.L_1023 - .L_1022)
	.align		4
.L_1022:
        /*16c0*/ 	.word	index@(_ZN2at6native18elementwise_kernelILi128ELi4EZNS0_22gpu_kernel_impl_nocastIZZZNS0_19signbit_kernel_cudaERNS_18TensorIteratorBaseEENKUlvE_clEvENKUlvE2_clEvEUllE_EEvS4_RKT_EUliE_EEviT1_)
        /*16c4*/ 	.word	0x00000000


	//----- nvinfo : EIATTR_REGCOUNT
	.align		4
.L_1023:
        /*16c8*/ 	.byte	0x04, 0x2f
        /*16ca*/ 	.short	(.L_1025 - .L_1024)
	.align		4
.L_1024:
        /*16cc*/ 	.word	index@(_ZN2at6native27unrolled_elementwise_kernelIZZZNS0_19signbit_kernel_cudaERNS_18TensorIteratorBaseEENKUlvE_clEvENKUlvE2_clEvEUllE_St5arrayIPcLm2EELi4E23TrivialOffsetCalculatorILi1EjESB_NS0_6memory12LoadWithCastILi1EEENSC_13StoreWithCastILi1EEEEEviT_T0_T2_T3_T4_T5_)
        /*16d0*/ 	.word	0x0000001c


	//----- nvinfo : EIATTR_FRAME_SIZE
	.align		4
.L_1025:
        /*16d4*/ 	.byte	0x04, 0x11
        /*16d6*/ 	.short	(.L_1027 - .L_1026)
	.align		4
.L_1026:
        /*16d8*/ 	.word	index@(_ZN2at6native27unrolled_elementwise_kernelIZZZNS0_19signbit_kernel_cudaERNS_18TensorIteratorBaseEENKUlvE_clEvENKUlvE2_clEvEUllE_St5arrayIPcLm2EELi4E23TrivialOffsetCalculatorILi1EjESB_NS0_6memory12LoadWithCastILi1EEENSC_13StoreWithCastILi1EEEEEviT_T0_T2_T3_T4_T5_)
        /*16dc*/ 	.word	0x00000000


	//----- nvinfo : EIATTR_REGCOUNT
	.align		4
.L_1027:
        /*16e0*/ 	.byte	0x04, 0x2f
        /*16e2*/ 	.short	(.L_1029 - .L_1028)
	.align		4
.L_1028:
        /*16e4*/ 	.word	index@(_ZN2at6native18elementwise_kernelILi128ELi4EZNS0_15gpu_kernel_implIZZZNS0_19signbit_kernel_cudaERNS_18TensorIteratorBaseEENKUlvE_clEvENKUlvE2_clEvEUllE_EEvS4_RKT_EUliE_EEviT1_)
        /*16e8*/ 	.word	0x00000018


	//----- nvinfo : EIATTR_FRAME_SIZE
	.align		4
.L_1029:
        /*16ec*/ 	.byte	0x04, 0x11
        /*16ee*/ 	.short	(.L_1031 - .L_1030)
	.align		4
.L_1030:
        /*16f0*/ 	.word	index@(_ZN2at6native18elementwise_kernelILi128ELi4EZNS0_15gpu_kernel_implIZZZNS0_19signbit_kernel_cudaERNS_18TensorIteratorBaseEENKUlvE_clEvENKUlvE2_clEvEUllE_EEvS4_RKT_EUliE_EEviT1_)
        /*16f4*/ 	.word	0x00000000


	//----- nvinfo : EIATTR_REGCOUNT
	.align		4
.L_1031:
        /*16f8*/ 	.byte	0x04, 0x2f
        /*16fa*/ 	.short	(.L_1033 - .L_1032)
	.align		4
.L_1032:
        /*16fc*/ 	.word	index@(_ZN2at6native29vectorized_elementwise_kernelILi8EZZZNS0_19signbit_kernel_cudaERNS_18TensorIteratorBaseEENKUlvE_clEvENKUlvE3_clEvEUlsE_St5arrayIPcLm2EEEEviT0_T1_)
        /*1700*/ 	.word	0x00000020


	//----- nvinfo : EIATTR_FRAME_SIZE
	.align		4
.L_1033:
        /*1704*/ 	.byte	0x04, 0x11
        /*1706*/ 	.short	(.L_1035 - .L_1034)
	.align		4
.L_1034:
        /*1708*/ 	.word	index@(_ZN2at6native29vectorized_elementwise_kernelILi8EZZZNS0_19signbit_kernel_cudaERNS_18TensorIteratorBaseEENKUlvE_clEvENKUlvE3_clEvEUlsE_St5arrayIPcLm2EEEEviT0_T1_)
        /*170c*/ 	.word	0x00000000


	//----- nvinfo : EIATTR_REGCOUNT
	.align		4
.L_1035:
        /*1710*/ 	.byte	0x04, 0x2f
        /*1712*/ 	.short	(.L_1037 - .L_1036)
	.align		4
.L_1036:
        /*1714*/ 	.word	index@(_ZN2at6native29vectorized_elementwise_kernelILi4EZZZNS0_19signbit_kernel_cudaERNS_18TensorIteratorBaseEENKUlvE_clEvENKUlvE3_clEvEUlsE_St5arrayIPcLm2EEEEviT0_T1_)
        /*1718*/ 	.word	0x00000020


	//----- nvinfo : EIATTR_FRAME_SIZE
	.align		4
.L_1037:
        /*171c*/ 	.byte	0x04, 0x11
        /*171e*/ 	.short	(.L_1039 - .L_1038)
	.align		4
.L_1038:
        /*1720*/ 	.word	index@(_ZN2at6native29vectorized_elementwise_kernelILi4EZZZNS0_19signbit_kernel_cudaERNS_18TensorIteratorBaseEENKUlvE_clEvENKUlvE3_clEvEUlsE_St5arrayIPcLm2EEEEviT0_T1_)
        /*1724*/ 	.word	0x00000000


	//----- nvinfo : EIATTR_REGCOUNT
	.align		4
.L_1039:
        /*1728*/ 	.byte	0x04, 0x2f
        /*172a*/ 	.short	(.L_1041 - .L_1040)
	.align		4
.L_1040:
        /*172c*/ 	.word	index@(_ZN2at6native29vectorized_elementwise_kernelILi2EZZZNS0_19signbit_kernel_cudaERNS_18TensorIteratorBaseEENKUlvE_clEvENKUlvE3_clEvEUlsE_St5arrayIPcLm2EEEEviT0_T1_)
        /*1730*/ 	.word	0x00000020


	//----- nvinfo : EIATTR_FRAME_SIZE
	.align		4
.L_1041:
        /*1734*/ 	.byte	0x04, 0x11
        /*1736*/ 	.short	(.L_1043 - .L_1042)
	.align		4
.L_1042:
        /*1738*/ 	.word	index@(_ZN2at6native29vectorized_elementwise_kernelILi2EZZZNS0_19signbit_kernel_cudaERNS_18TensorIteratorBaseEENKUlvE_clEvENKUlvE3_clEvEUlsE_St5arrayIPcLm2EEEEviT0_T1_)
        /*173c*/ 	.word	0x00000000


	//----- nvinfo : EIATTR_REGCOUNT
	.align		4
.L_1043:
        /*1740*/ 	.byte	0x04, 0x2f
        /*1742*/ 	.short	(.L_1045 - .L_1044)
	.align		4
.L_1044:
        /*1744*/ 	.word	index@(_ZN2at6native27unrolled_elementwise_kernelIZZZNS0_19signbit_kernel_cudaERNS_18TensorIteratorBaseEENKUlvE_clEvENKUlvE3_clEvEUlsE_St5arrayIPcLm2EELi4E23TrivialOffsetCalculatorILi1EjESB_NS0_6memory15LoadWithoutCastENSC_16StoreWithoutCastEEEviT_T0_T2_T3_T4_T5_)
        /*1748*/ 	.word	0x00000018


	//----- nvinfo : EIATTR_FRAME_SIZE
	.align		4
.L_1045:
        /*174c*/ 	.byte	0x04, 0x11
        /*174e*/ 	.short	(.L_1047 - .L_1046)
	.align		4
.L_1046:
        /*1750*/ 	.word	index@(_ZN2at6native27unrolled_elementwise_kernelIZZZNS0_19signbit_kernel_cudaERNS_18TensorIteratorBaseEENKUlvE_clEvENKUlvE3_clEvEUlsE_St5arrayIPcLm2EELi4E23TrivialOffsetCalculatorILi1EjESB_NS0_6memory15LoadWithoutCastENSC_16StoreWithoutCastEEEviT_T0_T2_T3_T4_T5_)
        /*1754*/ 	.word	0x00000000


	//----- nvinfo : EIATTR_REGCOUNT
	.align		4
.L_1047:
        /*1758*/ 	.byte	0x04, 0x2f
        /*175a*/ 	.short	(.L_1049 - .L_1048)
	.align		4
.L_1048:
        /*175c*/ 	.word	index@(_ZN2at6native18elementwise_kernelILi128ELi4EZNS0_22gpu_kernel_impl_nocastIZZZNS0_19signbit_kernel_cudaERNS_18TensorIteratorBaseEENKUlvE_clEvENKUlvE3_clEvEUlsE_EEvS4_RKT_EUliE_EEviT1_)
        /*1760*/ 	.word	0x00000014


	//----- nvinfo : EIATTR_FRAME_SIZE
	.align		4
.L_1049:
        /*1764*/ 	.byte	0x04, 0x11
        /*1766*/ 	.short	(.L_1051 - .L_1050)
	.align		4
.L_1050:
        /*1768*/ 	.word	index@(_ZN2at6native18elementwise_kernelILi128ELi4EZNS0_22gpu_kernel_impl_nocastIZZZNS0_19signbit_kernel_cudaERNS_18TensorIteratorBaseEENKUlvE_clEvENKUlvE3_clEvEUlsE_EEvS4_RKT_EUliE_EEviT1_)
        /*176c*/ 	.word	0x00000000


	//----- nvinfo : EIATTR_REGCOUNT
	.align		4
.L_1051:
        /*1770*/ 	.byte	0x04, 0x2f
        /*1772*/ 	.short	(.L_1053 - .L_1052)
	.align		4
.L_1052:
        /*1774*/ 	.word	index@(_ZN2at6native27unrolled_elementwise_kernelIZZZNS0_19signbit_kernel_cudaERNS_18TensorIteratorBaseEENKUlvE_clEvENKUlvE3_clEvEUlsE_St5arrayIPcLm2EELi4E23TrivialOffsetCalculatorILi1EjESB_NS0_6memory12LoadWithCastILi1EEENSC_13StoreWithCastILi1EEEEEviT_T0_T2_T3_T4_T5_)
        /*1778*/ 	.word	0x0000001c


	//----- nvinfo : EIATTR_FRAME_SIZE
	.align		4
.L_1053:
        /*177c*/ 	.byte	0x04, 0x11
        /*177e*/ 	.short	(.L_1055 - .L_1054)
	.align		4
.L_1054:
        /*1780*/ 	.word	index@(_ZN2at6native27unrolled_elementwise_kernelIZZZNS0_19signbit_kernel_cudaERNS_18TensorIteratorBaseEENKUlvE_clEvENKUlvE3_clEvEUlsE_St5arrayIPcLm2EELi4E23TrivialOffsetCalculatorILi1EjESB_NS0_6memory12LoadWithCastILi1EEENSC_13StoreWithCastILi1EEEEEviT_T0_T2_T3_T4_T5_)
        /*1784*/ 	.word	0x00000000


	//----- nvinfo : EIATTR_REGCOUNT
	.align		4
.L_1055:
        /*1788*/ 	.byte	0x04, 0x2f
        /*178a*/ 	.short	(.L_1057 - .L_1056)
	.align		4
.L_1056:
        /*178c*/ 	.word	index@(_ZN2at6native18elementwise_kernelILi128ELi4EZNS0_15gpu_kernel_implIZZZNS0_19signbit_kernel_cudaERNS_18TensorIteratorBaseEENKUlvE_clEvENKUlvE3_clEvEUlsE_EEvS4_RKT_EUliE_EEviT1_)
        /*1790*/ 	.word	0x00000018


	//----- nvinfo : EIATTR_FRAME_SIZE
	.align		4
.L_1057:
        /*1794*/ 	.byte	0x04, 0x11
        /*1796*/ 	.short	(.L_1059 - .L_1058)
	.align		4
.L_1058:
        /*1798*/ 	.word	index@(_ZN2at6native18elementwise_kernelILi128ELi4EZNS0_15gpu_kernel_implIZZZNS0_19signbit_kernel_cudaERNS_18TensorIteratorBaseEENKUlvE_clEvENKUlvE3_clEvEUlsE_EEvS4_RKT_EUliE_EEviT1_)
        /*179c*/ 	.word	0x00000000


	//----- nvinfo : EIATTR_REGCOUNT
	.align		4
.L_1059:
        /*17a0*/ 	.byte	0x04, 0x2f
        /*17a2*/ 	.short	(.L_1061 - .L_1060)
	.align		4
.L_1060:
        /*17a4*/ 	.word	index@(_ZN2at6native29vectorized_elementwise_kernelILi8EZZZNS0_19signbit_kernel_cudaERNS_18TensorIteratorBaseEENKUlvE0_clEvENKUlvE_clEvEUldE_St5arrayIPcLm2EEEEviT0_T1_)
        /*17a8*/ 	.word	0x00000020


	//----- nvinfo : EIATTR_FRAME_SIZE
	.align		4
.L_1061:
        /*17ac*/ 	.byte	0x04, 0x11
        /*17ae*/ 	.short	(.L_1063 - .L_1062)
	.align		4
.L_1062:
        /*17b0*/ 	.word	index@(_ZN2at6native29vectorized_elementwise_kernelILi8EZZZNS0_19signbit_kernel_cudaERNS_18TensorIteratorBaseEENKUlvE0_clEvENKUlvE_clEvEUldE_St5arrayIPcLm2EEEEviT0_T1_)
        /*17b4*/ 	.word	0x00000000


	//----- nvinfo : EIATTR_REGCOUNT
	.align		4
.L_1063:
        /*17b8*/ 	.byte	0x04, 0x2f
        /*17ba*/ 	.short	(.L_1065 - .L_1064)
	.align		4
.L_1064:
        /*17bc*/ 	.word	index@(_ZN2at6native29vectorized_elementwise_kernelILi4EZZZNS0_19signbit_kernel_cudaERNS_18TensorIteratorBaseEENKUlvE0_clEvENKUlvE_clEvEUldE_St5arrayIPcLm2EEEEviT0_T1_)
        /*17c0*/ 	.word	0x00000020


	//----- nvinfo : EIATTR_FRAME_SIZE
	.align		4
.L_1065:
        /*17c4*/ 	.byte	0x04, 0x11
        /*17c6*/ 	.short	(.L_1067 - .L_1066)
	.align		4
.L_1066:
        /*17c8*/ 	.word	index@(_ZN2at6native29vectorized_elementwise_kernelILi4EZZZNS0_19signbit_kernel_cudaERNS_18TensorIteratorBaseEENKUlvE0_clEvENKUlvE_clEvEUldE_St5arrayIPcLm2EEEEviT0_T1_)
        /*17cc*/ 	.word	0x00000000


	//----- nvinfo : EIATTR_REGCOUNT
	.align		4
.L_1067:
        /*17d0*/ 	.byte	0x04, 0x2f
        /*17d2*/ 	.short	(.L_1069 - .L_1068)
	.align		4
.L_1068:
        /*17d4*/ 	.word	index@(_ZN2at6native29vectorized_elementwise_kernelILi2EZZZNS0_19signbit_kernel_cudaERNS_18TensorIteratorBaseEENKUlvE0_clEvENKUlvE_clEvEUldE_St5arrayIPcLm2EEEEviT0_T1_)
        /*17d8*/ 	.word	0x00000020


	//----- nvinfo : EIATTR_FRAME_SIZE
	.align		4
.L_1069:
        /*17dc*/ 	.byte	0x04, 0x11
        /*17de*/ 	.short	(.L_1071 - .L_1070)
	.align		4
.L_1070:
        /*17e0*/ 	.word	index@(_ZN2at6native29vectorized_elementwise_kernelILi2EZZZNS0_19signbit_kernel_cudaERNS_18TensorIteratorBaseEENKUlvE0_clEvENKUlvE_clEvEUldE_St5arrayIPcLm2EEEEviT0_T1_)
        /*17e4*/ 	.word	0x00000000


	//----- nvinfo : EIATTR_REGCOUNT
	.align		4
.L_1071:
        /*17e8*/ 	.byte	0x04, 0x2f
        /*17ea*/ 	.short	(.L_1073 - .L_1072)
	.align		4
.L_1072:
        /*17ec*/ 	.word	index@(_ZN2at6native27unrolled_elementwise_kernelIZZZNS0_19signbit_kernel_cudaERNS_18TensorIteratorBaseEENKUlvE0_clEvENKUlvE_clEvEUldE_St5arrayIPcLm2EELi4E23TrivialOffsetCalculatorILi1EjESB_NS0_6memory15LoadWithoutCastENSC_16StoreWithoutCastEEEviT_T0_T2_T3_T4_T5_)
        /*17f0*/ 	.word	0x00000016


	//----- nvinfo : EIATTR_FRAME_SIZE
	.align		4
.L_1073:
        /*17f4*/ 	.byte	0x04, 0x11
        /*17f6*/ 	.short	(.L_1075 - .L_1074)
	.align		4
.L_1074:
        /*17f8*/ 	.word	index@(_ZN2at6native27unrolled_elementwise_kernelIZZZNS0_19signbit_kernel_cudaERNS_18TensorIteratorBaseEENKUlvE0_clEvENKUlvE_clEvEUldE_St5arrayIPcLm2EELi4E23TrivialOffsetCalculatorILi1EjESB_NS0_6memory15LoadWithoutCastENSC_16StoreWithoutCastEEEviT_T0_T2_T3_T4_T5_)
        /*17fc*/ 	.word	0x00000000


	//----- nvinfo : EIATTR_REGCOUNT
	.align		4
.L_1075:
        /*1800*/ 	.byte	0x04, 0x2f
        /*1802*/ 	.short	(.L_1077 - .L_1076)
	.align		4
.L_1076:
        /*1804*/ 	.word	index@(_ZN2at6native18elementwise_kernelILi128ELi4EZNS0_22gpu_kernel_impl_nocastIZZZNS0_19signbit_kernel_cudaERNS_18TensorIteratorBaseEENKUlvE0_clEvENKUlvE_clEvEUldE_EEvS4_RKT_EUliE_EEviT1_)
        /*1808*/ 	.word	0x00000014


	//----- nvinfo : EIATTR_FRAME_SIZE
	.align		4
.L_1077:
        /*180c*/ 	.byte	0x04, 0x11
        /*180e*/ 	.short	(.L_1079 - .L_1078)
	.align		4
.L_1078:
        /*1810*/ 	.word	index@(_ZN2at6native18elementwise_kernelILi128ELi4EZNS0_22gpu_kernel_impl_nocastIZZZNS0_19signbit_kernel_cudaERNS_18TensorIteratorBaseEENKUlvE0_clEvENKUlvE_clEvEUldE_EEvS4_RKT_EUliE_EEviT1_)
        /*1814*/ 	.word	0x00000000


	//----- nvinfo : EIATTR_REGCOUNT
	.align		4
.L_1079:
        /*1818*/ 	.byte	0x04, 0x2f
        /*181a*/ 	.short	(.L_1081 - .L_1080)
	.align		4
.L_1080:
        /*181c*/ 	.word	index@(_ZN2at6native27unrolled_elementwise_kernelIZZZNS0_19signbit_kernel_cudaERNS_18TensorIteratorBaseEENKUlvE0_clEvENKUlvE_clEvEUldE_St5arrayIPcLm2EELi4E23TrivialOffsetCalculatorILi1EjESB_NS0_6memory12LoadWithCastILi1EEENSC_13StoreWithCastILi1EEEEEviT_T0_T2_T3_T4_T5_)
        /*1820*/ 	.word	0x00000020


	//----- nvinfo : EIATTR_FRAME_SIZE
	.align		4
.L_1081:
        /*1824*/ 	.byte	0x04, 0x11
        /*1826*/ 	.short	(.L_1083 - .L_1082)
	.align		4
.L_1082:
        /*1828*/ 	.word	index@(_ZN2at6native27unrolled_elementwise_kernelIZZZNS0_19signbit_kernel_cudaERNS_18TensorIteratorBaseEENKUlvE0_clEvENKUlvE_clEvEUldE_St5arrayIPcLm2EELi4E23TrivialOffsetCalculatorILi1EjESB_NS0_6memory12LoadWithCastILi1EEENSC_13StoreWithCastILi1EEEEEviT_T0_T2_T3_T4_T5_)
        /*182c*/ 	.word	0x00000000


	//----- nvinfo : EIATTR_REGCOUNT
	.align		4
.L_1083:
        /*1830*/ 	.byte	0x04, 0x2f
        /*1832*/ 	.short	(.L_1085 - .L_1084)
	.align		4
.L_1084:
        /*1834*/ 	.word	index@(_ZN2at6native18elementwise_kernelILi128ELi4EZNS0_15gpu_kernel_implIZZZNS0_19signbit_kernel_cudaERNS_18TensorIteratorBaseEENKUlvE0_clEvENKUlvE_clEvEUldE_EEvS4_RKT_EUliE_EEviT1_)
        /*1838*/ 	.word	0x00000018


	//----- nvinfo : EIATTR_FRAME_SIZE
	.align		4
.L_1085:
        /*183c*/ 	.byte	0x04, 0x11
        /*183e*/ 	.short	(.L_1087 - .L_1086)
	.align		4
.L_1086:
        /*1840*/ 	.word	index@(_ZN2at6native18elementwise_kernelILi128ELi4EZNS0_15gpu_kernel_implIZZZNS0_19signbit_kernel_cudaERNS_18TensorIteratorBaseEENKUlvE0_clEvENKUlvE_clEvEUldE_EEvS4_RKT_EUliE_EEviT1_)
        /*1844*/ 	.word	0x00000000


	//----- nvinfo : EIATTR_REGCOUNT
	.align		4
.L_1087:
        /*1848*/ 	.byte	0x04, 0x2f
        /*184a*/ 	.short	(.L_1089 - .L_1088)
	.align		4
.L_1088:
        /*184c*/ 	.word	index@(_ZN2at6native29vectorized_elementwise_kernelILi8EZZZNS0_19signbit_kernel_cudaERNS_18TensorIteratorBaseEENKUlvE0_clEvENKUlvE0_clEvEUlfE_St5arrayIPcLm2EEEEviT0_T1_)
        /*1850*/ 	.word	0x00000020


	//----- nvinfo : EIATTR_FRAME_SIZE
	.align		4
.L_1089:
        /*1854*/ 	.byte	0x04, 0x11
        /*1856*/ 	.short	(.L_1091 - .L_1090)
	.align		4
.L_1090:
        /*1858*/ 	.word	index@(_ZN2at6native29vectorized_elementwise_kernelILi8EZZZNS0_19signbit_kernel_cudaERNS_18TensorIteratorBaseEENKUlvE0_clEvENKUlvE0_clEvEUlfE_St5arrayIPcLm2EEEEviT0_T1_)
        /*185c*/ 	.word	0x00000000


	//----- nvinfo : EIATTR_REGCOUNT
	.align		4
.L_1091:
        /*1860*/ 	.byte	0x04, 0x2f
        /*1862*/ 	.short	(.L_1093 - .L_1092)
	.align		4
.L_1092:
        /*1864*/ 	.word	index@(_ZN2at6native29vectorized_elementwise_kernelILi4EZZZNS0_19signbit_kernel_cudaERNS_18TensorIteratorBaseEENKUlvE0_clEvENKUlvE0_clEvEUlfE_St5arrayIPcLm2EEEEviT0_T1_)
        /*1868*/ 	.word	0x00000020


	//----- nvinfo : EIATTR_FRAME_SIZE
	.align		4
.L_1093:
        /*186c*/ 	.byte	0x04, 0x11
        /*186e*/ 	.short	(.L_1095 - .L_1094)
	.align		4
.L_1094:
        /*1870*/ 	.word	index@(_ZN2at6native29vectorized_elementwise_kernelILi4EZZZNS0_19signbit_kernel_cudaERNS_18TensorIteratorBaseEENKUlvE0_clEvENKUlvE0_clEvEUlfE_St5arrayIPcLm2EEEEviT0_T1_)
        /*1874*/ 	.word	0x00000000


	//----- nvinfo : EIATTR_REGCOUNT
	.align		4
.L_1095:
        /*1878*/ 	.byte	0x04, 0x2f
        /*187a*/ 	.short	(.L_1097 - .L_1096)
	.align		4
.L_1096:
        /*187c*/ 	.word	index@(_ZN2at6native29vectorized_elementwise_kernelILi2EZZZNS0_19signbit_kernel_cudaERNS_18TensorIteratorBaseEENKUlvE0_clEvENKUlvE0_clEvEUlfE_St5arrayIPcLm2EEEEviT0_T1_)
        /*1880*/ 	.word	0x00000020


	//----- nvinfo : EIATTR_FRAME_SIZE
	.align		4
.L_1097:
        /*1884*/ 	.byte	0x04, 0x11
        /*1886*/ 	.short	(.L_1099 - .L_1098)
	.align		4
.L_1098:
        /*1888*/ 	.word	index@(_ZN2at6native29vectorized_elementwise_kernelILi2EZZZNS0_19signbit_kernel_cudaERNS_18TensorIteratorBaseEENKUlvE0_clEvENKUlvE0_clEvEUlfE_St5arrayIPcLm2EEEEviT0_T1_)
        /*188c*/ 	.word	0x00000000


	//----- nvinfo : EIATTR_REGCOUNT
	.align		4
.L_1099:
        /*1890*/ 	.byte	0x04, 0x2f
        /*1892*/ 	.short	(.L_1101 - .L_1100)
	.align		4
.L_1100:
        /*1894*/ 	.word	index@(_ZN2at6native27unrolled_elementwise_kernelIZZZNS0_19signbit_kernel_cudaERNS_18TensorIteratorBaseEENKUlvE0_clEvENKUlvE0_clEvEUlfE_St5arrayIPcLm2EELi4E23TrivialOffsetCalculatorILi1EjESB_NS0_6memory15LoadWithoutCastENSC_16StoreWithoutCastEEEviT_T0_T2_T3_T4_T5_)
        /*1898*/ 	.word	0x00000018


	//----- nvinfo : EIATTR_FRAME_SIZE
	.align		4
.L_1101:
        /*189c*/ 	.byte	0x04, 0x11
        /*189e*/ 	.short	(.L_1103 - .L_1102)
	.align		4
.L_1102:
        /*18a0*/ 	.word	index@(_ZN2at6native27unrolled_elementwise_kernelIZZZNS0_19signbit_kernel_cudaERNS_18TensorIteratorBaseEENKUlvE0_clEvENKUlvE0_clEvEUlfE_St5arrayIPcLm2EELi4E23TrivialOffsetCalculatorILi1EjESB_NS0_6memory15LoadWithoutCastENSC_16StoreWithoutCastEEEviT_T0_T2_T3_T4_T5_)
        /*18a4*/ 	.word	0x00000000


	//----- nvinfo : EIATTR_REGCOUNT
	.align		4
.L_1103:
        /*18a8*/ 	.byte	0x04, 0x2f
        /*18aa*/ 	.short	(.L_1105 - .L_1104)
	.align		4
.L_1104:
        /*18ac*/ 	.word	index@(_ZN2at6native18elementwise_kernelILi128ELi4EZNS0_22gpu_kernel_impl_nocastIZZZNS0_19signbit_kernel_cudaERNS_18TensorIteratorBaseEENKUlvE0_clEvENKUlvE0_clEvEUlfE_EEvS4_RKT_EUliE_EEviT1_)
        /*18b0*/ 	.word	0x00000014


	//----- nvinfo : EIATTR_FRAME_SIZE
	.align		4
.L_1105:
        /*18b4*/ 	.byte	0x04, 0x11
        /*18b6*/ 	.short	(.L_1107 - .L_1106)
	.align		4
.L_1106:
        /*18b8*/ 	.word	index@(_ZN2at6native18elementwise_kernelILi128ELi4EZNS0_22gpu_kernel_impl_nocastIZZZNS0_19signbit_kernel_cudaERNS_18TensorIteratorBaseEENKUlvE0_clEvENKUlvE0_clEvEUlfE_EEvS4_RKT_EUliE_EEviT1_)
        /*18bc*/ 	.word	0x00000000


	//----- nvinfo : EIATTR_REGCOUNT
	.align		4
.L_1107:
        /*18c0*/ 	.byte	0x04, 0x2f
        /*18c2*/ 	.short	(.L_1109 - .L_1108)
	.align		4
.L_1108:
        /*18c4*/ 	.word	index@(_ZN2at6native27unrolled_elementwise_kernelIZZZNS0_19signbit_kernel_cudaERNS_18TensorIteratorBaseEENKUlvE0_clEvENKUlvE0_clEvEUlfE_St5arrayIPcLm2EELi4E23TrivialOffsetCalculatorILi1EjESB_NS0_6memory12LoadWithCastILi1EEENSC_13StoreWithCastILi1EEEEEviT_T0_T2_T3_T4_T5_)
        /*18c8*/ 	.word	0x0000001c


	//----- nvinfo : EIATTR_FRAME_SIZE
	.align		4
.L_1109:
        /*18cc*/ 	.byte	0x04, 0x11
        /*18ce*/ 	.short	(.L_1111 - .L_1110)
	.align		4
.L_1110:
        /*18d0*/ 	.word	index@(_ZN2at6native27unrolled_elementwise_kernelIZZZNS0_19signbit_kernel_cudaERNS_18TensorIteratorBaseEENKUlvE0_clEvENKUlvE0_clEvEUlfE_St5arrayIPcLm2EELi4E23TrivialOffsetCalculatorILi1EjESB_NS0_6memory12LoadWithCastILi1EEENSC_13StoreWithCastILi1EEEEEviT_T0_T2_T3_T4_T5_)
        /*18d4*/ 	.word	0x00000000


	//----- nvinfo : EIATTR_REGCOUNT
	.align		4
.L_1111:
        /*18d8*/ 	.byte	0x04, 0x2f
        /*18da*/ 	.short	(.L_1113 - .L_1112)
	.align		4
.L_1112:
        /*18dc*/ 	.word	index@(_ZN2at6native18elementwise_kernelILi128ELi4EZNS0_15gpu_kernel_implIZZZNS0_19signbit_kernel_cudaERNS_18TensorIteratorBaseEENKUlvE0_clEvENKUlvE0_clEvEUlfE_EEvS4_RKT_EUliE_EEviT1_)
        /*18e0*/ 	.word	0x00000018


	//----- nvinfo : EIATTR_FRAME_SIZE
	.align		4
.L_1113:
        /*18e4*/ 	.byte	0x04, 0x11
        /*18e6*/ 	.short	(.L_1115 - .L_1114)
	.align		4
.L_1114:
        /*18e8*/ 	.word	index@(_ZN2at6native18elementwise_kernelILi128ELi4EZNS0_15gpu_kernel_implIZZZNS0_19signbit_kernel_cudaERNS_18TensorIteratorBaseEENKUlvE0_clEvENKUlvE0_clEvEUlfE_EEvS4_RKT_EUliE_EEviT1_)
        /*18ec*/ 	.word	0x00000000


	//----- nvinfo : EIATTR_REGCOUNT
	.align		4
.L_1115:
        /*18f0*/ 	.byte	0x04, 0x2f
        /*18f2*/ 	.short	(.L_1117 - .L_1116)
	.align		4
.L_1116:
        /*18f4*/ 	.word	index@(_ZN2at6native29vectorized_elementwise_kernelILi8EZZZNS0_19signbit_kernel_cudaERNS_18TensorIteratorBaseEENKUlvE0_clEvENKUlvE1_clEvEUlN3c108BFloat16EE_St5arrayIPcLm2EEEEviT0_T1_)
        /*18f8*/ 	.word	0x00000020


	//----- nvinfo : EIATTR_FRAME_SIZE
	.align		4
.L_1117:
        /*18fc*/ 	.byte	0x04, 0x11
        /*18fe*/ 	.short	(.L_1119 - .L_1118)
	.align		4
.L_1118:
        /*1900*/ 	.word	index@(_ZN2at6native29vectorized_elementwise_kernelILi8EZZZNS0_19signbit_kernel_cudaERNS_18TensorIteratorBaseEENKUlvE0_clEvENKUlvE1_clEvEUlN3c108BFloat16EE_St5arrayIPcLm2EEEEviT0_T1_)
        /*1904*/ 	.word	0x00000000


	//----- nvinfo : EIATTR_REGCOUNT
	.align		4
.L_1119:
        /*1908*/ 	.byte	0x04, 0x2f
        /*190a*/ 	.short	(.L_1121 - .L_1120)
	.align		4
.L_1120:
        /*190c*/ 	.word	index@(_ZN2at6native29vectorized_elementwise_kernelILi4EZZZNS0_19signbit_kernel_cudaERNS_18TensorIteratorBaseEENKUlvE0_clEvENKUlvE1_clEvEUlN3c108BFloat16EE_St5arrayIPcLm2EEEEviT0_T1_)
        /*1910*/ 	.word	0x00000020


	//----- nvinfo : EIATTR_FRAME_SIZE
	.align		4
.L_1121:
        /*1914*/ 	.byte	0x04, 0x11
        /*1916*/ 	.short	(.L_1123 - .L_1122)
	.align		4
.L_1122:
        /*1918*/ 	.word	index@(_ZN2at6native29vectorized_elementwise_kernelILi4EZZZNS0_19signbit_kernel_cudaERNS_18TensorIteratorBaseEENKUlvE0_clEvENKUlvE1_clEvEUlN3c108BFloat16EE_St5arrayIPcLm2EEEEviT0_T1_)
        /*191c*/ 	.word	0x00000000


	//----- nvinfo : EIATTR_REGCOUNT
	.align		4
.L_1123:
        /*1920*/ 	.byte	0x04, 0x2f
        /*1922*/ 	.short	(.L_1125 - .L_1124)
	.align		4
.L_1124:
        /*1924*/ 	.word	index@(_ZN2at6native29vectorized_elementwise_kernelILi2EZZZNS0_19signbit_kernel_cudaERNS_18TensorIteratorBaseEENKUlvE0_clEvENKUlvE1_clEvEUlN3c108BFloat16EE_St5arrayIPcLm2EEEEviT0_T1_)
        /*1928*/ 	.word	0x00000020


	//----- nvinfo : EIATTR_FRAME_SIZE
	.align		4
.L_1125:
        /*192c*/ 	.byte	0x04, 0x11
        /*192e*/ 	.short	(.L_1127 - .L_1126)
	.align		4
.L_1126:
        /*1930*/ 	.word	index@(_ZN2at6native29vectorized_elementwise_kernelILi2EZZZNS0_19signbit_kernel_cudaERNS_18TensorIteratorBaseEENKUlvE0_clEvENKUlvE1_clEvEUlN3c108BFloat16EE_St5arrayIPcLm2EEEEviT0_T1_)
        /*1934*/ 	.word	0x00000000


	//----- nvinfo : EIATTR_REGCOUNT
	.align		4
.L_1127:
        /*1938*/ 	.byte	0x04, 0x2f
        /*193a*/ 	.short	(.L_1129 - .L_1128)
	.align		4
.L_1128:
        /*193c*/ 	.word	index@(_ZN2at6native27unrolled_elementwise_kernelIZZZNS0_19signbit_kernel_cudaERNS_18TensorIteratorBaseEENKUlvE0_clEvENKUlvE1_clEvEUlN3c108BFloat16EE_St5arrayIPcLm2EELi4E23TrivialOffsetCalculatorILi1EjESD_NS0_6memory15LoadWithoutCastENSE_16StoreWithoutCastEEEviT_T0_T2_T3_T4_T5_)
        /*1940*/ 	.word	0x00000016


	//----- nvinfo : EIATTR_FRAME_SIZE
	.align		4
.L_1129:
        /*1944*/ 	.byte	0x04, 0x11
        /*1946*/ 	.short	(.L_1131 - .L_1130)
	.align		4
.L_1130:
        /*1948*/ 	.word	index@(_ZN2at6native27unrolled_elementwise_kernelIZZZNS0_19signbit_kernel_cudaERNS_18TensorIteratorBaseEENKUlvE0_clEvENKUlvE1_clEvEUlN3c108BFloat16EE_St5arrayIPcLm2EELi4E23TrivialOffsetCalculatorILi1EjESD_NS0_6memory15LoadWithoutCastENSE_16StoreWithoutCastEEEviT_T0_T2_T3_T4_T5_)
        /*194c*/ 	.word	0x00000000


	//----- nvinfo : EIATTR_REGCOUNT
	.align		4
.L_1131:
        /*1950*/ 	.byte	0x04, 0x2f
        /*1952*/ 	.short	(.L_1133 - .L_1132)
	.align		4
.L_1132:
        /*1954*/ 	.word	index@(_ZN2at6native18elementwise_kernelILi128ELi4EZNS0_22gpu_kernel_impl_nocastIZZZNS0_19signbit_kernel_cudaERNS_18TensorIteratorBaseEENKUlvE0_clEvENKUlvE1_clEvEUlN3c108BFloat16EE_EEvS4_RKT_EUliE_EEviT1_)
        /*1958*/ 	.word	0x00000014


	//----- nvinfo : EIATTR_FRAME_SIZE
	.align		4
.L_1133:
        /*195c*/ 	.byte	0x04, 0x11
        /*195e*/ 	.short	(.L_1135 - .L_1134)
	.align		4
.L_1134:
        /*1960*/ 	.word	index@(_ZN2at6native18elementwise_kernelILi128ELi4EZNS0_22gpu_kernel_impl_nocastIZZZNS0_19signbit_kernel_cudaERNS_18TensorIteratorBaseEENKUlvE0_clEvENKUlvE1_clEvEUlN3c108BFloat16EE_EEvS4_RKT_EUliE_EEviT1_)
        /*1964*/ 	.word	0x00000000


	//----- nvinfo : EIATTR_REGCOUNT
	.align		4
.L_1135:
        /*1968*/ 	.byte	0x04, 0x2f
        /*196a*/ 	.short	(.L_1137 - .L_1136)
	.align		4
.L_1136:
        /*196c*/ 	.word	index@(_ZN2at6native27unrolled_elementwise_kernelIZZZNS0_19signbit_kernel_cudaERNS_18TensorIteratorBaseEENKUlvE0_clEvENKUlvE1_clEvEUlN3c108BFloat16EE_St5arrayIPcLm2EELi4E23TrivialOffsetCalculatorILi1EjESD_NS0_6memory12LoadWithCastILi1EEENSE_13StoreWithCastILi1EEEEEviT_T0_T2_T3_T4_T5_)
        /*1970*/ 	.word	0x0000001c


	//----- nvinfo : EIATTR_FRAME_SIZE
	.align		4
.L_1137:
        /*1974*/ 	.byte	0x04, 0x11
        /*1976*/ 	.short	(.L_1139 - .L_1138)
	.align		4
.L_1138:
        /*1978*/ 	.word	index@(_ZN2at6native27unrolled_elementwise_kernelIZZZNS0_19signbit_kernel_cudaERNS_18TensorIteratorBaseEENKUlvE0_clEvENKUlvE1_clEvEUlN3c108BFloat16EE_St5arrayIPcLm2EELi4E23TrivialOffsetCalculatorILi1EjESD_NS0_6memory12LoadWithCastILi1EEENSE_13StoreWithCastILi1EEEEEviT_T0_T2_T3_T4_T5_)
        /*197c*/ 	.word	0x00000000


	//----- nvinfo : EIATTR_REGCOUNT
	.align		4
.L_1139:
        /*1980*/ 	.byte	0x04, 0x2f
        /*1982*/ 	.short	(.L_1141 - .L_1140)
	.align		4
.L_1140:
        /*1984*/ 	.word	index@(_ZN2at6native18elementwise_kernelILi128ELi4EZNS0_15gpu_kernel_implIZZZNS0_19signbit_kernel_cudaERNS_18TensorIteratorBaseEENKUlvE0_clEvENKUlvE1_clEvEUlN3c108BFloat16EE_EEvS4_RKT_EUliE_EEviT1_)
        /*1988*/ 	.word	0x00000018


	//----- nvinfo : EIATTR_FRAME_SIZE
	.align		4
.L_1141:
        /*198c*/ 	.byte	0x04, 0x11
        /*198e*/ 	.short	(.L_1143 - .L_1142)
	.align		4
.L_1142:
        /*1990*/ 	.word	index@(_ZN2at6native18elementwise_kernelILi128ELi4EZNS0_15gpu_kernel_implIZZZNS0_19signbit_kernel_cudaERNS_18TensorIteratorBaseEENKUlvE0_clEvENKUlvE1_clEvEUlN3c108BFloat16EE_EEvS4_RKT_EUliE_EEviT1_)
        /*1994*/ 	.word	0x00000000


	//----- nvinfo : EIATTR_REGCOUNT
	.align		4
.L_1143:
        /*1998*/ 	.byte	0x04, 0x2f
        /*199a*/ 	.short	(.L_1145 - .L_1144)
	.align		4
.L_1144:
        /*199c*/ 	.word	index@(_ZN2at6native29vectorized_elementwise_kernelILi8EZZZNS0_19signbit_kernel_cudaERNS_18TensorIteratorBaseEENKUlvE0_clEvENKUlvE2_clEvEUlN3c104HalfEE_St5arrayIPcLm2EEEEviT0_T1_)
        /*19a0*/ 	.word	0x00000020


	//----- nvinfo : EIATTR_FRAME_SIZE
	.align		4
.L_1145:
        /*19a4*/ 	.byte	0x04, 0x11
        /*19a6*/ 	.short	(.L_1147 - .L_1146)
	.align		4
.L_1146:
        /*19a8*/ 	.word	index@(_ZN2at6native29vectorized_elementwise_kernelILi8EZZZNS0_19signbit_kernel_cudaERNS_18TensorIteratorBaseEENKUlvE0_clEvENKUlvE2_clEvEUlN3c104HalfEE_St5arrayIPcLm2EEEEviT0_T1_)
        /*19ac*/ 	.word	0x00000000


	//----- nvinfo : EIATTR_REGCOUNT
	.align		4
.L_1147:
        /*19b0*/ 	.byte	0x04, 0x2f
        /*19b2*/ 	.short	(.L_1149 - .L_1148)
	.align		4
.L_1148:
        /*19b4*/ 	.word	index@(_ZN2at6native29vectorized_elementwise_kernelILi4EZZZNS0_19signbit_kernel_cudaERNS_18TensorIteratorBaseEENKUlvE0_clEvENKUlvE2_clEvEUlN3c104HalfEE_St5arrayIPcLm2EEEEviT0_T1_)
        /*19b8*/ 	.word	0x00000020


	//----- nvinfo : EIATTR_FRAME_SIZE
	.align		4
.L_1149:
        /*19bc*/ 	.byte	0x04, 0x11
        /*19be*/ 	.short	(.L_1151 - .L_1150)
	.align		4
.L_1150:
        /*19c0*/ 	.word	index@(_ZN2at6native29vectorized_elementwise_kernelILi4EZZZNS0_19signbit_kernel_cudaERNS_18TensorIteratorBaseEENKUlvE0_clEvENKUlvE2_clEvEUlN3c104HalfEE_St5arrayIPcLm2EEEEviT0_T1_)
        /*19c4*/ 	.word	0x00000000


	//----- nvinfo : EIATTR_REGCOUNT
	.align		4
.L_1151:
        /*19c8*/ 	.byte	0x04, 0x2f
        /*19ca*/ 	.short	(.L_1153 - .L_1152)
	.align		4
.L_1152:
        /*19cc*/ 	.word	index@(_ZN2at6native29vectorized_elementwise_kernelILi2EZZZNS0_19signbit_kernel_cudaERNS_18TensorIteratorBaseEENKUlvE0_clEvENKUlvE2_clEvEUlN3c104HalfEE_St5arrayIPcLm2EEEEviT0_T1_)
        /*19d0*/ 	.word	0x00000020


	//----- nvinfo : EIATTR_FRAME_SIZE
	.align		4
.L_1153:
        /*19d4*/ 	.byte	0x04, 0x11
        /*19d6*/ 	.short	(.L_1155 - .L_1154)
	.align		4
.L_1154:
        /*19d8*/ 	.word	index@(_ZN2at6native29vectorized_elementwise_kernelILi2EZZZNS0_19signbit_kernel_cudaERNS_18TensorIteratorBaseEENKUlvE0_clEvENKUlvE2_clEvEUlN3c104HalfEE_St5arrayIPcLm2EEEEviT0_T1_)
        /*19dc*/ 	.word	0x00000000


	//----- nvinfo : EIATTR_REGCOUNT
	.align		4
.L_1155:
        /*19e0*/ 	.byte	0x04, 0x2f
        /*19e2*/ 	.short	(.L_1157 - .L_1156)
	.align		4
.L_1156:
        /*19e4*/ 	.word	index@(_ZN2at6native27unrolled_elementwise_kernelIZZZNS0_19signbit_kernel_cudaERNS_18TensorIteratorBaseEENKUlvE0_clEvENKUlvE2_clEvEUlN3c104HalfEE_St5arrayIPcLm2EELi4E23TrivialOffsetCalculatorILi1EjESD_NS0_6memory15LoadWithoutCastENSE_16StoreWithoutCastEEEviT_T0_T2_T3_T4_T5_)
        /*19e8*/ 	.word	0x00000016


	//----- nvinfo : EIATTR_FRAME_SIZE
	.align		4
.L_1157:
        /*19ec*/ 	.byte	0x04, 0x11
        /*19ee*/ 	.short	(.L_1159 - .L_1158)
	.align		4
.L_1158:
        /*19f0*/ 	.word	index@(_ZN2at6native27unrolled_elementwise_kernelIZZZNS0_19signbit_kernel_cudaERNS_18TensorIteratorBaseEENKUlvE0_clEvENKUlvE2_clEvEUlN3c104HalfEE_St5arrayIPcLm2EELi4E23TrivialOffsetCalculatorILi1EjESD_NS0_6memory15LoadWithoutCastENSE_16StoreWithoutCastEEEviT_T0_T2_T3_T4_T5_)
        /*19f4*/ 	.word	0x00000000


	//----- nvinfo : EIATTR_REGCOUNT
	.align		4
.L_1159:
        /*19f8*/ 	.byte	0x04, 0x2f
        /*19fa*/ 	.short	(.L_1161 - .L_1160)
	.align		4
.L_1160:
        /*19fc*/ 	.word	index@(_ZN2at6native18elementwise_kernelILi128ELi4EZNS0_22gpu_kernel_impl_nocastIZZZNS0_19signbit_kernel_cudaERNS_18TensorIteratorBaseEENKUlvE0_clEvENKUlvE2_clEvEUlN3c104HalfEE_EEvS4_RKT_EUliE_EEviT1_)
        /*1a00*/ 	.word	0x00000014


	//----- nvinfo : EIATTR_FRAME_SIZE
	.align		4
.L_1161:
        /*1a04*/ 	.byte	0x04, 0x11
        /*1a06*/ 	.short	(.L_1163 - .L_1162)
	.align		4
.L_1162:
        /*1a08*/ 	.word	index@(_ZN2at6native18elementwise_kernelILi128ELi4EZNS0_22gpu_kernel_impl_nocastIZZZNS0_19signbit_kernel_cudaERNS_18TensorIteratorBaseEENKUlvE0_clEvENKUlvE2_clEvEUlN3c104HalfEE_EEvS4_RKT_EUliE_EEviT1_)
        /*1a0c*/ 	.word	0x00000000


	//----- nvinfo : EIATTR_REGCOUNT
	.align		4
.L_1163:
        /*1a10*/ 	.byte	0x04, 0x2f
        /*1a12*/ 	.short	(.L_1165 - .L_1164)
	.align		4
.L_1164:
        /*1a14*/ 	.word	index@(_ZN2at6native27unrolled_elementwise_kernelIZZZNS0_19signbit_kernel_cudaERNS_18TensorIteratorBaseEENKUlvE0_clEvENKUlvE2_clEvEUlN3c104HalfEE_St5arrayIPcLm2EELi4E23TrivialOffsetCalculatorILi1EjESD_NS0_6memory12LoadWithCastILi1EEENSE_13StoreWithCastILi1EEEEEviT_T0_T2_T3_T4_T5_)
        /*1a18*/ 	.word	0x0000001c


	//----- nvinfo : EIATTR_FRAME_SIZE
	.align		4
.L_1165:
        /*1a1c*/ 	.byte	0x04, 0x11
        /*1a1e*/ 	.short	(.L_1167 - .L_1166)
	.align		4
.L_1166:
        /*1a20*/ 	.word	index@(_ZN2at6native27unrolled_elementwise_kernelIZZZNS0_19signbit_kernel_cudaERNS_18TensorIteratorBaseEENKUlvE0_clEvENKUlvE2_clEvEUlN3c104HalfEE_St5arrayIPcLm2EELi4E23TrivialOffsetCalculatorILi1EjESD_NS0_6memory12LoadWithCastILi1EEENSE_13StoreWithCastILi1EEEEEviT_T0_T2_T3_T4_T5_)
        /*1a24*/ 	.word	0x00000000


	//----- nvinfo : EIATTR_REGCOUNT
	.align		4
.L_1167:
        /*1a28*/ 	.byte	0x04, 0x2f
        /*1a2a*/ 	.short	(.L_1169 - .L_1168)
	.align		4
.L_1168:
        /*1a2c*/ 	.word	index@(_ZN2at6native18elementwise_kernelILi128ELi4EZNS0_15gpu_kernel_implIZZZNS0_19signbit_kernel_cudaERNS_18TensorIteratorBaseEENKUlvE0_clEvENKUlvE2_clEvEUlN3c104HalfEE_EEvS4_RKT_EUliE_EEviT1_)
        /*1a30*/ 	.word	0x00000018


	//----- nvinfo : EIATTR_FRAME_SIZE
	.align		4
.L_1169:
        /*1a34*/ 	.byte	0x04, 0x11
        /*1a36*/ 	.short	(.L_1171 - .L_1170)
	.align		4
.L_1170:
        /*1a38*/ 	.word	index@(_ZN2at6native18elementwise_kernelILi128ELi4EZNS0_15gpu_kernel_implIZZZNS0_19signbit_kernel_cudaERNS_18TensorIteratorBaseEENKUlvE0_clEvENKUlvE2_clEvEUlN3c104HalfEE_EEvS4_RKT_EUliE_EEviT1_)
        /*1a3c*/ 	.word	0x00000000


	//----- nvinfo : EIATTR_MIN_STACK_SIZE
	.align		4
.L_1171:
        /*1a40*/ 	.byte	0x04, 0x12
        /*1a42*/ 	.short	(.L_1173 - .L_1172)
	.align		4
.L_1172:
        /*1a44*/ 	.word	index@(_ZN2at6native18elementwise_kernelILi128ELi4EZNS0_15gpu_kernel_implIZZZNS0_19signbit_kernel_cudaERNS_18TensorIteratorBaseEENKUlvE0_clEvENKUlvE2_clEvEUlN3c104HalfEE_EEvS4_RKT_EUliE_EEviT1_)
        /*1a48*/ 	.word	0x00000000


	//----- nvinfo : EIATTR_MIN_STACK_SIZE
	.align		4
.L_1173:
        /*1a4c*/ 	.byte	0x04, 0x12
        /*1a4e*/ 	.short	(.L_1175 - .L_1174)
	.align		4
.L_1174:
        /*1a50*/ 	.word	index@(_ZN2at6native27unrolled_elementwise_kernelIZZZNS0_19signbit_kernel_cudaERNS_18TensorIteratorBaseEENKUlvE0_clEvENKUlvE2_clEvEUlN3c104HalfEE_St5arrayIPcLm2EELi4E23TrivialOffsetCalculatorILi1EjESD_NS0_6memory12LoadWithCastILi1EEENSE_13StoreWithCastILi1EEEEEviT_T0_T2_T3_T4_T5_)
        /*1a54*/ 	.word	0x00000000


	//----- nvinfo : EIATTR_MIN_STACK_SIZE
	.align		4
.L_1175:
        /*1a58*/ 	.byte	0x04, 0x12
        /*1a5a*/ 	.short	(.L_1177 - .L_1176)
	.align		4
.L_1176:
        /*1a5c*/ 	.word	index@(_ZN2at6native18elementwise_kernelILi128ELi4EZNS0_22gpu_kernel_impl_nocastIZZZNS0_19signbit_kernel_cudaERNS_18TensorIteratorBaseEENKUlvE0_clEvENKUlvE2_clEvEUlN3c104HalfEE_EEvS4_RKT_EUliE_EEviT1_)
        /*1a60*/ 	.word	0x00000000


	//----- nvinfo : EIATTR_MIN_STACK_SIZE
	.align		4
.L_1177:
        /*1a64*/ 	.byte	0x04, 0x12
        /*1a66*/ 	.short	(.L_1179 - .L_1178)
	.align		4
.L_1178:
        /*1a68*/ 	.word	index@(_ZN2at6native27unrolled_elementwise_kernelIZZZNS0_19signbit_kernel_cudaERNS_18TensorIteratorBaseEENKUlvE0_clEvENKUlvE2_clEvEUlN3c104HalfEE_St5arrayIPcLm2EELi4E23TrivialOffsetCalculatorILi1EjESD_NS0_6memory15LoadWithoutCastENSE_16StoreWithoutCastEEEviT_T0_T2_T3_T4_T5_)
        /*1a6c*/ 	.word	0x00000000


	//----- nvinfo : EIATTR_MIN_STACK_SIZE
	.align		4
.L_1179:
        /*1a70*/ 	.byte	0x04, 0x12
        /*1a72*/ 	.short	(.L_1181 - .L_1180)
	.align		4
.L_1180:
        /*1a74*/ 	.word	index@(_ZN2at6native29vectorized_elementwise_kernelILi2EZZZNS0_19signbit_kernel_cudaERNS_18TensorIteratorBaseEENKUlvE0_clEvENKUlvE2_clEvEUlN3c104HalfEE_St5arrayIPcLm2EEEEviT0_T1_)
        /*1a78*/ 	.word	0x00000000


	//----- nvinfo : EIATTR_MIN_STACK_SIZE
	.align		4
.L_1181:
        /*1a7c*/ 	.byte	0x04, 0x12
        /*1a7e*/ 	.short	(.L_1183 - .L_1182)
	.align		4
.L_1182:
        /*1a80*/ 	.word	index@(_ZN2at6native29vectorized_elementwise_kernelILi4EZZZNS0_19signbit_kernel_cudaERNS_18TensorIteratorBaseEENKUlvE0_clEvENKUlvE2_clEvEUlN3c104HalfEE_St5arrayIPcLm2EEEEviT0_T1_)
        /*1a84*/ 	.word	0x00000000


	//----- nvinfo : EIATTR_MIN_STACK_SIZE
	.align		4
.L_1183:
        /*1a88*/ 	.byte	0x04, 0x12
        /*1a8a*/ 	.short	(.L_1185 - .L_1184)
	.align		4
.L_1184:
        /*1a8c*/ 	.word	index@(_ZN2at6native29vectorized_elementwise_kernelILi8EZZZNS0_19signbit_kernel_cudaERNS_18TensorIteratorBaseEENKUlvE0_clEvENKUlvE2_clEvEUlN3c104HalfEE_St5arrayIPcLm2EEEEviT0_T1_)
        /*1a90*/ 	.word	0x00000000


	//----- nvinfo : EIATTR_MIN_STACK_SIZE
	.align		4
.L_1185:
        /*1a94*/ 	.byte	0x04, 0x12
        /*1a96*/ 	.short	(.L_1187 - .L_1186)
	.align		4
.L_1186:
        /*1a98*/ 	.word	index@(_ZN2at6native18elementwise_kernelILi128ELi4EZNS0_15gpu_kernel_implIZZZNS0_19signbit_kernel_cudaERNS_18TensorIteratorBaseEENKUlvE0_clEvENKUlvE1_clEvEUlN3c108BFloat16EE_EEvS4_RKT_EUliE_EEviT1_)
        /*1a9c*/ 	.word	0x00000000


	//----- nvinfo : EIATTR_MIN_STACK_SIZE
	.align		4
.L_1187:
        /*1aa0*/ 	.byte	0x04, 0x12
        /*1aa2*/ 	.short	(.L_1189 - .L_1188)
	.align		4
.L_1188:
        /*1aa4*/ 	.word	index@(_ZN2at6native27unrolled_elementwise_kernelIZZZNS0_19signbit_kernel_cudaERNS_18TensorIteratorBaseEENKUlvE0_clEvENKUlvE1_clEvEUlN3c108BFloat16EE_St5arrayIPcLm2EELi4E23TrivialOffsetCalculatorILi1EjESD_NS0_6memory12LoadWithCastILi1EEENSE_13StoreWithCastILi1EEEEEviT_T0_T2_T3_T4_T5_)
        /*1aa8*/ 	.word	0x00000000


	//----- nvinfo : EIATTR_MIN_STACK_SIZE
	.align		4
.L_1189:
        /*1aac*/ 	.byte	0x04, 0x12
        /*1aae*/ 	.short	(.L_1191 - .L_1190)
	.align		4
.L_1190:
        /*1ab0*/ 	.word	index@(_ZN2at6native18elementwise_kernelILi128ELi4EZNS0_22gpu_kernel_impl_nocastIZZZNS0_19signbit_kernel_cudaERNS_18TensorIteratorBaseEENKUlvE0_clEvENKUlvE1_clEvEUlN3c108BFloat16EE_EEvS4_RKT_EUliE_EEviT1_)
        /*1ab4*/ 	.word	0x00000000


	//----- nvinfo : EIATTR_MIN_STACK_SIZE
	.align		4
.L_1191:
        /*1ab8*/ 	.byte	0x04, 0x12
        /*1aba*/ 	.short	(.L_1193 - .L_1192)
	.align		4
.L_1192:
        /*1abc*/ 	.word	index@(_ZN2at6native27unrolled_elementwise_kernelIZZZNS0_19signbit_kernel_cudaERNS_18TensorIteratorBaseEENKUlvE0_clEvENKUlvE1_clEvEUlN3c108BFloat16EE_St5arrayIPcLm2EELi4E23TrivialOffsetCalculatorILi1EjESD_NS0_6memory15LoadWithoutCastENSE_16StoreWithoutCastEEEviT_T0_T2_T3_T4_T5_)
        /*1ac0*/ 	.word	0x00000000


	//----- nvinfo : EIATTR_MIN_STACK_SIZE
	.align		4
.L_1193:
        /*1ac4*/ 	.byte	0x04, 0x12
        /*1ac6*/ 	.short	(.L_1195 - .L_1194)
	.align		4
.L_1194:
        /*1ac8*/ 	.word	index@(_ZN2at6native29vectorized_elementwise_kernelILi2EZZZNS0_19signbit_kernel_cudaERNS_18TensorIteratorBaseEENKUlvE0_clEvENKUlvE1_clEvEUlN3c108BFloat16EE_St5arrayIPcLm2EEEEviT0_T1_)
        /*1acc*/ 	.word	0x00000000


	//----- nvinfo : EIATTR_MIN_STACK_SIZE
	.align		4
.L_1195:
        /*1ad0*/ 	.byte	0x04, 0x12
        /*1ad2*/ 	.short	(.L_1197 - .L_1196)
	.align		4
.L_1196:
        /*1ad4*/ 	.word	index@(_ZN2at6native29vectorized_elementwise_kernelILi4EZZZNS0_19signbit_kernel_cudaERNS_18TensorIteratorBaseEENKUlvE0_clEvENKUlvE1_clEvEUlN3c108BFloat16EE_St5arrayIPcLm2EEEEviT0_T1_)
        /*1ad8*/ 	.word	0x00000000


	//----- nvinfo : EIATTR_MIN_STACK_SIZE
	.align		4
.L_1197:
        /*1adc*/ 	.byte	0x04, 0x12
        /*1ade*/ 	.short	(.L_1199 - .L_1198)
	.align		4
.L_1198:
        /*1ae0*/ 	.word	index@(_ZN2at6native29vectorized_elementwise_kernelILi8EZZZNS0_19signbit_kernel_cudaERNS_18TensorIteratorBaseEENKUlvE0_clEvENKUlvE1_clEvEUlN3c108BFloat16EE_St5arrayIPcLm2EEEEviT0_T1_)
        /*1ae4*/ 	.word	0x00000000


	//----- nvinfo : EIATTR_MIN_STACK_SIZE
	.align		4
.L_1199:
        /*1ae8*/ 	.byte	0x04, 0x12
        /*1aea*/ 	.short	(.L_1201 - .L_1200)
	.align		4
.L_1200:
        /*1aec*/ 	.word	index@(_ZN2at6native18elementwise_kernelILi128ELi4EZNS0_15gpu_kernel_implIZZZNS0_19signbit_kernel_cudaERNS_18TensorIteratorBaseEENKUlvE0_clEvENKUlvE0_clEvEUlfE_EEvS4_RKT_EUliE_EEviT1_)
        /*1af0*/ 	.word	0x00000000


	//----- nvinfo : EIATTR_MIN_STACK_SIZE
	.align		4
.L_1201:
        /*1af4*/ 	.byte	0x04, 0x12
        /*1af6*/ 	.short	(.L_1203 - .L_1202)
	.align		4
.L_1202:
        /*1af8*/ 	.word	index@(_ZN2at6native27unrolled_elementwise_kernelIZZZNS0_19signbit_kernel_cudaERNS_18TensorIteratorBaseEENKUlvE0_clEvENKUlvE0_clEvEUlfE_St5arrayIPcLm2EELi4E23TrivialOffsetCalculatorILi1EjESB_NS0_6memory12LoadWithCastILi1EEENSC_13StoreWithCastILi1EEEEEviT_T0_T2_T3_T4_T5_)
        /*1afc*/ 	.word	0x00000000


	//----- nvinfo : EIATTR_MIN_STACK_SIZE
	.align		4
.L_1203:
        /*1b00*/ 	.byte	0x04, 0x12
        /*1b02*/ 	.short	(.L_1205 - .L_1204)
	.align		4
.L_1204:
        /*1b04*/ 	.word	index@(_ZN2at6native18elementwise_kernelILi128ELi4EZNS0_22gpu_kernel_impl_nocastIZZZNS0_19signbit_kernel_cudaERNS_18TensorIteratorBaseEENKUlvE0_clEvENKUlvE0_clEvEUlfE_EEvS4_RKT_EUliE_EEviT1_)
        /*1b08*/ 	.word	0x00000000


	//----- nvinfo : EIATTR_MIN_STACK_SIZE
	.align		4
.L_1205:
        /*1b0c*/ 	.byte	0x04, 0x12
        /*1b0e*/ 	.short	(.L_1207 - .L_1206)
	.align		4
.L_1206:
        /*1b10*/ 	.word	index@(_ZN2at6native27unrolled_elementwise_kernelIZZZNS0_19signbit_kernel_cudaERNS_18TensorIteratorBaseEENKUlvE0_clEvENKUlvE0_clEvEUlfE_St5arrayIPcLm2EELi4E23TrivialOffsetCalculatorILi1EjESB_NS0_6memory15LoadWithoutCastENSC_16StoreWithoutCastEEEviT_T0_T2_T3_T4_T5_)
        /*1b14*/ 	.word	0x00000000


	//----- nvinfo : EIATTR_MIN_STACK_SIZE
	.align		4
.L_1207:
        /*1b18*/ 	.byte	0x04, 0x12
        /*1b1a*/ 	.short	(.L_1209 - .L_1208)
	.align		4
.L_1208:
        /*1b1c*/ 	.word	index@(_ZN2at6native29vectorized_elementwise_kernelILi2EZZZNS0_19signbit_kernel_cudaERNS_18TensorIteratorBaseEENKUlvE0_clEvENKUlvE0_clEvEUlfE_St5arrayIPcLm2EEEEviT0_T1_)
        /*1b20*/ 	.word	0x00000000


	//----- nvinfo : EIATTR_MIN_STACK_SIZE
	.align		4
.L_1209:
        /*1b24*/ 	.byte	0x04, 0x12
        /*1b26*/ 	.short	(.L_1211 - .L_1210)
	.align		4
.L_1210:
        /*1b28*/ 	.word	index@(_ZN2at6native29vectorized_elementwise_kernelILi4EZZZNS0_19signbit_kernel_cudaERNS_18TensorIteratorBaseEENKUlvE0_clEvENKUlvE0_clEvEUlfE_St5arrayIPcLm2EEEEviT0_T1_)
        /*1b2c*/ 	.word	0x00000000


	//----- nvinfo : EIATTR_MIN_STACK_SIZE
	.align		4
.L_1211:
        /*1b30*/ 	.byte	0x04, 0x12
        /*1b32*/ 	.short	(.L_1213 - .L_1212)
	.align		4
.L_1212:
        /*1b34*/ 	.word	index@(_ZN2at6native29vectorized_elementwise_kernelILi8EZZZNS0_19signbit_kernel_cudaERNS_18TensorIteratorBaseEENKUlvE0_clEvENKUlvE0_clEvEUlfE_St5arrayIPcLm2EEEEviT0_T1_)
        /*1b38*/ 	.word	0x00000000


	//----- nvinfo : EIATTR_MIN_STACK_SIZE
	.align		4
.L_1213:
        /*1b3c*/ 	.byte	0x04, 0x12
        /*1b3e*/ 	.short	(.L_1215 - .L_1214)
	.align		4
.L_1214:
        /*1b40*/ 	.word	index@(_ZN2at6native18elementwise_kernelILi128ELi4EZNS0_15gpu_kernel_implIZZZNS0_19signbit_kernel_cudaERNS_18TensorIteratorBaseEENKUlvE0_clEvENKUlvE_clEvEUldE_EEvS4_RKT_EUliE_EEviT1_)
        /*1b44*/ 	.word	0x00000000


	//----- nvinfo : EIATTR_MIN_STACK_SIZE
	.align		4
.L_1215:
        /*1b48*/ 	.byte	0x04, 0x12
        /*1b4a*/ 	.short	(.L_1217 - .L_1216)
	.align		4
.L_1216:
        /*1b4c*/ 	.word	index@(_ZN2at6native27unrolled_elementwise_kernelIZZZNS0_19signbit_kernel_cudaERNS_18TensorIteratorBaseEENKUlvE0_clEvENKUlvE_clEvEUldE_St5arrayIPcLm2EELi4E23TrivialOffsetCalculatorILi1EjESB_NS0_6memory12LoadWithCastILi1EEENSC_13StoreWithCastILi1EEEEEviT_T0_T2_T3_T4_T5_)
        /*1b50*/ 	.word	0x00000000


	//----- nvinfo : EIATTR_MIN_STACK_SIZE
	.align		4
.L_1217:
        /*1b54*/ 	.byte	0x04, 0x12
        /*1b56*/ 	.short	(.L_1219 - .L_1218)
	.align		4
.L_1218:
        /*1b58*/ 	.word	index@(_ZN2at6native18elementwise_kernelILi128ELi4EZNS0_22gpu_kernel_impl_nocastIZZZNS0_19signbit_kernel_cudaERNS_18TensorIteratorBaseEENKUlvE0_clEvENKUlvE_clEvEUldE_EEvS4_RKT_EUliE_EEviT1_)
        /*1b5c*/ 	.word	0x00000000


	//----- nvinfo : EIATTR_MIN_STACK_SIZE
	.align		4
.L_1219:
        /*1b60*/ 	.byte	0x04, 0x12
        /*1b62*/ 	.short	(.L_1221 - .L_1220)
	.align		4
.L_1220:
        /*1b64*/ 	.word	index@(_ZN2at6native27unrolled_elementwise_kernelIZZZNS0_19signbit_kernel_cudaERNS_18TensorIteratorBaseEENKUlvE0_clEvENKUlvE_clEvEUldE_St5arrayIPcLm2EELi4E23TrivialOffsetCalculatorILi1EjESB_NS0_6memory15LoadWithoutCastENSC_16StoreWithoutCastEEEviT_T0_T2_T3_T4_T5_)
        /*1b68*/ 	.word	0x00000000


	//----- nvinfo : EIATTR_MIN_STACK_SIZE
	.align		4
.L_1221:
        /*1b6c*/ 	.byte	0x04, 0x12
        /*1b6e*/ 	.short	(.L_1223 - .L_1222)
	.align		4
.L_1222:
        /*1b70*/ 	.word	index@(_ZN2at6native29vectorized_elementwise_kernelILi2EZZZNS0_19signbit_kernel_cudaERNS_18TensorIteratorBaseEENKUlvE0_clEvENKUlvE_clEvEUldE_St5arrayIPcLm2EEEEviT0_T1_)
        /*1b74*/ 	.word	0x00000000


	//----- nvinfo : EIATTR_MIN_STACK_SIZE
	.align		4
.L_1223:
        /*1b78*/ 	.byte	0x04, 0x12
        /*1b7a*/ 	.short	(.L_1225 - .L_1224)
	.align		4
.L_1224:
        /*1b7c*/ 	.word	index@(_ZN2at6native29vectorized_elementwise_kernelILi4EZZZNS0_19signbit_kernel_cudaERNS_18TensorIteratorBaseEENKUlvE0_clEvENKUlvE_clEvEUldE_St5arrayIPcLm2EEEEviT0_T1_)
        /*1b80*/ 	.word	0x00000000


	//----- nvinfo : EIATTR_MIN_STACK_SIZE
	.align		4
.L_1225:
        /*1b84*/ 	.byte	0x04, 0x12
        /*1b86*/ 	.short	(.L_1227 - .L_1226)
	.align		4
.L_1226:
        /*1b88*/ 	.word	index@(_ZN2at6native29vectorized_elementwise_kernelILi8EZZZNS0_19signbit_kernel_cudaERNS_18TensorIteratorBaseEENKUlvE0_clEvENKUlvE_clEvEUldE_St5arrayIPcLm2EEEEviT0_T1_)
        /*1b8c*/ 	.word	0x00000000


	//----- nvinfo : EIATTR_MIN_STACK_SIZE
	.align		4
.L_1227:
        /*1b90*/ 	.byte	0x04, 0x12
        /*1b92*/ 	.short	(.L_1229 - .L_1228)
	.align		4
.L_1228:
        /*1b94*/ 	.word	index@(_ZN2at6native18elementwise_kernelILi128ELi4EZNS0_15gpu_kernel_implIZZZNS0_19signbit_kernel_cudaERNS_18TensorIteratorBaseEENKUlvE_clEvENKUlvE3_clEvEUlsE_EEvS4_RKT_EUliE_EEviT1_)
        /*1b98*/ 	.word	0x00000000


	//----- nvinfo : EIATTR_MIN_STACK_SIZE
	.align		4
.L_1229:
        /*1b9c*/ 	.byte	0x04, 0x12
        /*1b9e*/ 	.short	(.L_1231 - .L_1230)
	.align		4
.L_1230:
        /*1ba0*/ 	.word	index@(_ZN2at6native27unrolled_elementwise_kernelIZZZNS0_19signbit_kernel_cudaERNS_18TensorIteratorBaseEENKUlvE_clEvENKUlvE3_clEvEUlsE_St5arrayIPcLm2EELi4E23TrivialOffsetCalculatorILi1EjESB_NS0_6memory12LoadWithCastILi1EEENSC_13StoreWithCastILi1EEEEEviT_T0_T2_T3_T4_T5_)
        /*1ba4*/ 	.word	0x00000000


	//----- nvinfo : EIATTR_MIN_STACK_SIZE
	.align		4
.L_1231:
        /*1ba8*/ 	.byte	0x04, 0x12
        /*1baa*/ 	.short	(.L_1233 - .L_1232)
	.align		4
.L_1232:
        /*1bac*/ 	.word	index@(_ZN2at6native18elementwise_kernelILi128ELi4EZNS0_22gpu_kernel_impl_nocastIZZZNS0_19signbit_kernel_cudaERNS_18TensorIteratorBaseEENKUlvE_clEvENKUlvE3_clEvEUlsE_EEvS4_RKT_EUliE_EEviT1_)
        /*1bb0*/ 	.word	0x00000000


	//----- nvinfo : EIATTR_MIN_STACK_SIZE
	.align		4
.L_1233:
        /*1bb4*/ 	.byte	0x04, 0x12
        /*1bb6*/ 	.short	(.L_1235 - .L_1234)
	.align		4
.L_1234:
        /*1bb8*/ 	.word	index@(_ZN2at6native27unrolled_elementwise_kernelIZZZNS0_19signbit_kernel_cudaERNS_18TensorIteratorBaseEENKUlvE_clEvENKUlvE3_clEvEUlsE_St5arrayIPcLm2EELi4E23TrivialOffsetCalculatorILi1EjESB_NS0_6memory15LoadWithoutCastENSC_16StoreWithoutCastEEEviT_T0_T2_T3_T4_T5_)
        /*1bbc*/ 	.word	0x00000000


	//----- nvinfo : EIATTR_MIN_STACK_SIZE
	.align		4
.L_1235:
        /*1bc0*/ 	.byte	0x04, 0x12
        /*1bc2*/ 	.short	(.L_1237 - .L_1236)
	.align		4
.L_1236:
        /*1bc4*/ 	.word	index@(_ZN2at6native29vectorized_elementwise_kernelILi2EZZZNS0_19signbit_kernel_cudaERNS_18TensorIteratorBaseEENKUlvE_clEvENKUlvE3_clEvEUlsE_St5arrayIPcLm2EEEEviT0_T1_)
        /*1bc8*/ 	.word	0x00000000


	//----- nvinfo : EIATTR_MIN_STACK_SIZE
	.align		4
.L_1237:
        /*1bcc*/ 	.byte	0x04, 0x12
        /*1bce*/ 	.short	(.L_1239 - .L_1238)
	.align		4
.L_1238:
        /*1bd0*/ 	.word	index@(_ZN2at6native29vectorized_elementwise_kernelILi4EZZZNS0_19signbit_kernel_cudaERNS_18TensorIteratorBaseEENKUlvE_clEvENKUlvE3_clEvEUlsE_St5arrayIPcLm2EEEEviT0_T1_)
        /*1bd4*/ 	.word	0x00000000


	//----- nvinfo : EIATTR_MIN_STACK_SIZE
	.align		4
.L_1239:
        /*1bd8*/ 	.byte	0x04, 0x12
        /*1bda*/ 	.short	(.L_1241 - .L_1240)
	.align		4
.L_1240:
        /*1bdc*/ 	.word	index@(_ZN2at6native29vectorized_elementwise_kernelILi8EZZZNS0_19signbit_kernel_cudaERNS_18TensorIteratorBaseEENKUlvE_clEvENKUlvE3_clEvEUlsE_St5arrayIPcLm2EEEEviT0_T1_)
        /*1be0*/ 	.word	0x00000000


	//----- nvinfo : EIATTR_MIN_STACK_SIZE
	.align		4
.L_1241:
        /*1be4*/ 	.byte	0x04, 0x12
        /*1be6*/ 	.short	(.L_1243 - .L_1242)
	.align		4
.L_1242:
        /*1be8*/ 	.word	index@(_ZN2at6native18elementwise_kernelILi128ELi4EZNS0_15gpu_kernel_implIZZZNS0_19signbit_kernel_cudaERNS_18TensorIteratorBaseEENKUlvE_clEvENKUlvE2_clEvEUllE_EEvS4_RKT_EUliE_EEviT1_)
        /*1bec*/ 	.word	0x00000000


	//----- nvinfo : EIATTR_MIN_STACK_SIZE
	.align		4
.L_1243:
        /*1bf0*/ 	.byte	0x04, 0x12
        /*1bf2*/ 	.short	(.L_1245 - .L_1244)
	.align		4
.L_1244:
        /*1bf4*/ 	.word	index@(_ZN2at6native27unrolled_elementwise_kernelIZZZNS0_19signbit_kernel_cudaERNS_18TensorIteratorBaseEENKUlvE_clEvENKUlvE2_clEvEUllE_St5arrayIPcLm2EELi4E23TrivialOffsetCalculatorILi1EjESB_NS0_6memory12LoadWithCastILi1EEENSC_13StoreWithCastILi1EEEEEviT_T0_T2_T3_T4_T5_)
        /*1bf8*/ 	.word	0x00000000


	//----- nvinfo : EIATTR_MIN_STACK_SIZE
	.align		4
.L_1245:
        /*1bfc*/ 	.byte	0x04, 0x12
        /*1bfe*/ 	.short	(.L_1247 - .L_1246)
	.align		4
.L_1246:
        /*1c00*/ 	.word	index@(_ZN2at6native18elementwise_kernelILi128ELi4EZNS0_22gpu_kernel_impl_nocastIZZZNS0_19signbit_kernel_cudaERNS_18TensorIteratorBaseEENKUlvE_clEvENKUlvE2_clEvEUllE_EEvS4_RKT_EUliE_EEviT1_)
        /*1c04*/ 	.word	0x00000000


	//----- nvinfo : EIATTR_MIN_STACK_SIZE
	.align		4
.L_1247:
        /*1c08*/ 	.byte	0x04, 0x12
        /*1c0a*/ 	.short	(.L_1249 - .L_1248)
	.align		4
.L_1248:
        /*1c0c*/ 	.word	index@(_ZN2at6native27unrolled_elementwise_kernelIZZZNS0_19signbit_kernel_cudaERNS_18TensorIteratorBaseEENKUlvE_clEvENKUlvE2_clEvEUllE_St5arrayIPcLm2EELi4E23TrivialOffsetCalculatorILi1EjESB_NS0_6memory15LoadWithoutCastENSC_16StoreWithoutCastEEEviT_T0_T2_T3_T4_T5_)
        /*1c10*/ 	.word	0x00000000


	//----- nvinfo : EIATTR_MIN_STACK_SIZE
	.align		4
.L_1249:
        /*1c14*/ 	.byte	0x04, 0x12
        /*1c16*/ 	.short	(.L_1251 - .L_1250)
	.align		4
.L_1250:
        /*1c18*/ 	.word	index@(_ZN2at6native29vectorized_elementwise_kernelILi2EZZZNS0_19signbit_kernel_cudaERNS_18TensorIteratorBaseEENKUlvE_clEvENKUlvE2_clEvEUllE_St5arrayIPcLm2EEEEviT0_T1_)
        /*1c1c*/ 	.word	0x00000000


	//----- nvinfo : EIATTR_MIN_STACK_SIZE
	.align		4
.L_1251:
        /*1c20*/ 	.byte	0x04, 0x12
        /*1c22*/ 	.short	(.L_1253 - .L_1252)
	.align		4
.L_1252:
        /*1c24*/ 	.word	index@(_ZN2at6native29vectorized_elementwise_kernelILi4EZZZNS0_19signbit_kernel_cudaERNS_18TensorIteratorBaseEENKUlvE_clEvENKUlvE2_clEvEUllE_St5arrayIPcLm2EEEEviT0_T1_)
        /*1c28*/ 	.word	0x00000000


	//----- nvinfo : EIATTR_MIN_STACK_SIZE
	.align		4
.L_1253:
        /*1c2c*/ 	.byte	0x04, 0x12
        /*1c2e*/ 	.short	(.L_1255 - .L_1254)
	.align		4
.L_1254:
        /*1c30*/ 	.word	index@(_ZN2at6native29vectorized_elementwise_kernelILi8EZZZNS0_19signbit_kernel_cudaERNS_18TensorIteratorBaseEENKUlvE_clEvENKUlvE2_clEvEUllE_St5arrayIPcLm2EEEEviT0_T1_)
        /*1c34*/ 	.word	0x00000000


	//----- nvinfo : EIATTR_MIN_STACK_SIZE
	.align		4
.L_1255:
        /*1c38*/ 	.byte	0x04, 0x12
        /*1c3a*/ 	.short	(.L_1257 - .L_1256)
	.align		4
.L_1256:
        /*1c3c*/ 	.word	index@(_ZN2at6native18elementwise_kernelILi128ELi4EZNS0_15gpu_kernel_implIZZZNS0_19signbit_kernel_cudaERNS_18TensorIteratorBaseEENKUlvE_clEvENKUlvE1_clEvEUliE_EEvS4_RKT_EUliE_EEviT1_)
        /*1c40*/ 	.word	0x00000000


	//----- nvinfo : EIATTR_MIN_STACK_SIZE
	.align		4
.L_1257:
        /*1c44*/ 	.byte	0x04, 0x12
        /*1c46*/ 	.short	(.L_1259 - .L_1258)
	.align		4
.L_1258:
        /*1c48*/ 	.word	index@(_ZN2at6native27unrolled_elementwise_kernelIZZZNS0_19signbit_kernel_cudaERNS_18TensorIteratorBaseEENKUlvE_clEvENKUlvE1_clEvEUliE_St5arrayIPcLm2EELi4E23TrivialOffsetCalculatorILi1EjESB_NS0_6memory12LoadWithCastILi1EEENSC_13StoreWithCastILi1EEEEEviT_T0_T2_T3_T4_T5_)
        /*1c4c*/ 	.word	0x00000000


	//----- nvinfo : EIATTR_MIN_STACK_SIZE
	.align		4
.L_1259:
        /*1c50*/ 	.byte	0x04, 0x12
        /*1c52*/ 	.short	(.L_1261 - .L_1260)
	.align		4
.L_1260:
        /*1c54*/ 	.word	index@(_ZN2at6native18elementwise_kernelILi128ELi4EZNS0_22gpu_kernel_impl_nocastIZZZNS0_19signbit_kernel_cudaERNS_18TensorIteratorBaseEENKUlvE_clEvENKUlvE1_clEvEUliE_EEvS4_RKT_EUliE_EEviT1_)
        /*1c58*/ 	.word	0x00000000


	//----- nvinfo : EIATTR_MIN_STACK_SIZE
	.align		4
.L_1261:
        /*1c5c*/ 	.byte	0x04, 0x12
        /*1c5e*/ 	.short	(.L_1263 - .L_1262)
	.align		4
.L_1262:
        /*1c60*/ 	.word	index@(_ZN2at6native27unrolled_elementwise_kernelIZZZNS0_19signbit_kernel_cudaERNS_18TensorIteratorBaseEENKUlvE_clEvENKUlvE1_clEvEUliE_St5arrayIPcLm2EELi4E23TrivialOffsetCalculatorILi1EjESB_NS0_6memory15LoadWithoutCastENSC_16StoreWithoutCastEEEviT_T0_T2_T3_T4_T5_)
        /*1c64*/ 	.word	0x00000000


	//----- nvinfo : EIATTR_MIN_STACK_SIZE
	.align		4
.L_1263:
        /*1c68*/ 	.byte	0x04, 0x12
        /*1c6a*/ 	.short	(.L_1265 - .L_1264)
	.align		4
.L_1264:
        /*1c6c*/ 	.word	index@(_ZN2at6native29vectorized_elementwise_kernelILi2EZZZNS0_19signbit_kernel_cudaERNS_18TensorIteratorBaseEENKUlvE_clEvENKUlvE1_clEvEUliE_St5arrayIPcLm2EEEEviT0_T1_)
        /*1c70*/ 	.word	0x00000000


	//----- nvinfo : EIATTR_MIN_STACK_SIZE
	.align		4
.L_1265:
        /*1c74*/ 	.byte	0x04, 0x12
        /*1c76*/ 	.short	(.L_1267 - .L_1266)
	.align		4
.L_1266:
        /*1c78*/ 	.word	index@(_ZN2at6native29vectorized_elementwise_kernelILi4EZZZNS0_19signbit_kernel_cudaERNS_18TensorIteratorBaseEENKUlvE_clEvENKUlvE1_clEvEUliE_St5arrayIPcLm2EEEEviT0_T1_)
        /*1c7c*/ 	.word	0x00000000


	//----- nvinfo : EIATTR_MIN_STACK_SIZE
	.align		4
.L_1267:
        /*1c80*/ 	.byte	0x04, 0x12
        /*1c82*/ 	.short	(.L_1269 - .L_1268)
	.align		4
.L_1268:
        /*1c84*/ 	.word	index@(_ZN2at6native29vectorized_elementwise_kernelILi8EZZZNS0_19signbit_kernel_cudaERNS_18TensorIteratorBaseEENKUlvE_clEvENKUlvE1_clEvEUliE_St5arrayIPcLm2EEEEviT0_T1_)
        /*1c88*/ 	.word	0x00000000


	//----- nvinfo : EIATTR_MIN_STACK_SIZE
	.align		4
.L_1269:
        /*1c8c*/ 	.byte	0x04, 0x12
        /*1c8e*/ 	.short	(.L_1271 - .L_1270)
	.align		4
.L_1270:
        /*1c90*/ 	.word	index@(_ZN2at6native18elementwise_kernelILi128ELi4EZNS0_15gpu_kernel_implIZZZNS0_19signbit_kernel_cudaERNS_18TensorIteratorBaseEENKUlvE_clEvENKUlvE0_clEvEUlaE_EEvS4_RKT_EUliE_EEviT1_)
        /*1c94*/ 	.word	0x00000000


	//----- nvinfo : EIATTR_MIN_STACK_SIZE
	.align		4
.L_1271:
        /*1c98*/ 	.byte	0x04, 0x12
        /*1c9a*/ 	.short	(.L_1273 - .L_1272)
	.align		4
.L_1272:
        /*1c9c*/ 	.word	index@(_ZN2at6native27unrolled_elementwise_kernelIZZZNS0_19signbit_kernel_cudaERNS_18TensorIteratorBaseEENKUlvE_clEvENKUlvE0_clEvEUlaE_St5arrayIPcLm2EELi4E23TrivialOffsetCalculatorILi1EjESB_NS0_6memory12LoadWithCastILi1EEENSC_13StoreWithCastILi1EEEEEviT_T0_T2_T3_T4_T5_)
        /*1ca0*/ 	.word	0x00000000


	//----- nvinfo : EIATTR_MIN_STACK_SIZE
	.align		4
.L_1273:
        /*1ca4*/ 	.byte	0x04, 0x12
        /*1ca6*/ 	.short	(.L_1275 - .L_1274)
	.align		4
.L_1274:
        /*1ca8*/ 	.word	index@(_ZN2at6native18elementwise_kernelILi128ELi4EZNS0_22gpu_kernel_impl_nocastIZZZNS0_19signbit_kernel_cudaERNS_18TensorIteratorBaseEENKUlvE_clEvENKUlvE0_clEvEUlaE_EEvS4_RKT_EUliE_EEviT1_)
        /*1cac*/ 	.word	0x00000000


	//----- nvinfo : EIATTR_MIN_STACK_SIZE
	.align		4
.L_1275:
        /*1cb0*/ 	.byte	0x04, 0x12
        /*1cb2*/ 	.short	(.L_1277 - .L_1276)
	.align		4
.L_1276:
        /*1cb4*/ 	.word	index@(_ZN2at6native27unrolled_elementwise_kernelIZZZNS0_19signbit_kernel_cudaERNS_18TensorIteratorBaseEENKUlvE_clEvENKUlvE0_clEvEUlaE_St5arrayIPcLm2EELi4E23TrivialOffsetCalculatorILi1EjESB_NS0_6memory15LoadWithoutCastENSC_16StoreWithoutCastEEEviT_T0_T2_T3_T4_T5_)
        /*1cb8*/ 	.word	0x00000000


	//----- nvinfo : EIATTR_MIN_STACK_SIZE
	.align		4
.L_1277:
        /*1cbc*/ 	.byte	0x04, 0x12
        /*1cbe*/ 	.short	(.L_1279 - .L_1278)
	.align		4
.L_1278:
        /*1cc0*/ 	.word	index@(_ZN2at6native29vectorized_elementwise_kernelILi2EZZZNS0_19signbit_kernel_cudaERNS_18TensorIteratorBaseEENKUlvE_clEvENKUlvE0_clEvEUlaE_St5arrayIPcLm2EEEEviT0_T1_)
        /*1cc4*/ 	.word	0x00000000


	//----- nvinfo : EIATTR_MIN_STACK_SIZE
	.align		4
.L_1279:
        /*1cc8*/ 	.byte	0x04, 0x12
        /*1cca*/ 	.short	(.L_1281 - .L_1280)
	.align		4
.L_1280:
        /*1ccc*/ 	.word	index@(_ZN2at6native29vectorized_elementwise_kernelILi4EZZZNS0_19signbit_kernel_cudaERNS_18TensorIteratorBaseEENKUlvE_clEvENKUlvE0_clEvEUlaE_St5arrayIPcLm2EEEEviT0_T1_)
        /*1cd0*/ 	.word	0x00000000


	//----- nvinfo : EIATTR_MIN_STACK_SIZE
	.align		4
.L_1281:
        /*1cd4*/ 	.byte	0x04, 0x12
        /*1cd6*/ 	.short	(.L_1283 - .L_1282)
	.align		4
.L_1282:
        /*1cd8*/ 	.word	index@(_ZN2at6native29vectorized_elementwise_kernelILi8EZZZNS0_19signbit_kernel_cudaERNS_18TensorIteratorBaseEENKUlvE_clEvENKUlvE0_clEvEUlaE_St5arrayIPcLm2EEEEviT0_T1_)
        /*1cdc*/ 	.word	0x00000000


	//----- nvinfo : EIATTR_MIN_STACK_SIZE
	.align		4
.L_1283:
        /*1ce0*/ 	.byte	0x04, 0x12
        /*1ce2*/ 	.short	(.L_1285 - .L_1284)
	.align		4
.L_1284:
        /*1ce4*/ 	.word	index@(_ZN2at6native18elementwise_kernelILi128ELi4EZNS0_15gpu_kernel_implIZZZNS0_19signbit_kernel_cudaERNS_18TensorIteratorBaseEENKUlvE_clEvENKUlvE_clEvEUlhE_EEvS4_RKT_EUliE_EEviT1_)
        /*1ce8*/ 	.word	0x00000000


	//----- nvinfo : EIATTR_MIN_STACK_SIZE
	.align		4
.L_1285:
        /*1cec*/ 	.byte	0x04, 0x12
        /*1cee*/ 	.short	(.L_1287 - .L_1286)
	.align		4
.L_1286:
        /*1cf0*/ 	.word	index@(_ZN2at6native27unrolled_elementwise_kernelIZZZNS0_19signbit_kernel_cudaERNS_18TensorIteratorBaseEENKUlvE_clEvENKUlvE_clEvEUlhE_St5arrayIPcLm2EELi4E23TrivialOffsetCalculatorILi1EjESB_NS0_6memory12LoadWithCastILi1EEENSC_13StoreWithCastILi1EEEEEviT_T0_T2_T3_T4_T5_)
        /*1cf4*/ 	.word	0x00000000


	//----- nvinfo : EIATTR_MIN_STACK_SIZE
	.align		4
.L_1287:
        /*1cf8*/ 	.byte	0x04, 0x12
        /*1cfa*/ 	.short	(.L_1289 - .L_1288)
	.align		4
.L_1288:
        /*1cfc*/ 	.word	index@(_ZN2at6native18elementwise_kernelILi128ELi4EZNS0_22gpu_kernel_impl_nocastIZZZNS0_19signbit_kernel_cudaERNS_18TensorIteratorBaseEENKUlvE_clEvENKUlvE_clEvEUlhE_EEvS4_RKT_EUliE_EEviT1_)
        /*1d00*/ 	.word	0x00000000


	//----- nvinfo : EIATTR_MIN_STACK_SIZE
	.align		4
.L_1289:
        /*1d04*/ 	.byte	0x04, 0x12
        /*1d06*/ 	.short	(.L_1291 - .L_1290)
	.align		4
.L_1290:
        /*1d08*/ 	.word	index@(_ZN2at6native27unrolled_elementwise_kernelIZZZNS0_19signbit_kernel_cudaERNS_18TensorIteratorBaseEENKUlvE_clEvENKUlvE_clEvEUlhE_St5arrayIPcLm2EELi4E23TrivialOffsetCalculatorILi1EjESB_NS0_6memory15LoadWithoutCastENSC_16StoreWithoutCastEEEviT_T0_T2_T3_T4_T5_)
        /*1d0c*/ 	.word	0x00000000


	//----- nvinfo : EIATTR_MIN_STACK_SIZE
	.align		4
.L_1291:
        /*1d10*/ 	.byte	0x04, 0x12
        /*1d12*/ 	.short	(.L_1293 - .L_1292)
	.align		4
.L_1292:
        /*1d14*/ 	.word	index@(_ZN2at6native29vectorized_elementwise_kernelILi2EZZZNS0_19signbit_kernel_cudaERNS_18TensorIteratorBaseEENKUlvE_clEvENKUlvE_clEvEUlhE_St5arrayIPcLm2EEEEviT0_T1_)
        /*1d18*/ 	.word	0x00000000


	//----- nvinfo : EIATTR_MIN_STACK_SIZE
	.align		4
.L_1293:
        /*1d1c*/ 	.byte	0x04, 0x12
        /*1d1e*/ 	.short	(.L_1295 - .L_1294)
	.align		4
.L_1294:
        /*1d20*/ 	.word	index@(_ZN2at6native29vectorized_elementwise_kernelILi4EZZZNS0_19signbit_kernel_cudaERNS_18TensorIteratorBaseEENKUlvE_clEvENKUlvE_clEvEUlhE_St5arrayIPcLm2EEEEviT0_T1_)
        /*1d24*/ 	.word	0x00000000


	//----- nvinfo : EIATTR_MIN_STACK_SIZE
	.align		4
.L_1295:
        /*1d28*/ 	.byte	0x04, 0x12
        /*1d2a*/ 	.short	(.L_1297 - .L_1296)
	.align		4
.L_1296:
        /*1d2c*/ 	.word	index@(_ZN2at6native29vectorized_elementwise_kernelILi8EZZZNS0_19signbit_kernel_cudaERNS_18TensorIteratorBaseEENKUlvE_clEvENKUlvE_clEvEUlhE_St5arrayIPcLm2EEEEviT0_T1_)
        /*1d30*/ 	.word	0x00000000


	//----- nvinfo : EIATTR_MIN_STACK_SIZE
	.align		4
.L_1297:
        /*1d34*/ 	.byte	0x04, 0x12
        /*1d36*/ 	.short	(.L_1299 - .L_1298)
	.align		4
.L_1298:
        /*1d38*/ 	.word	index@(_ZN2at6native18elementwise_kernelILi128ELi4EZNS0_15gpu_kernel_implIZZZNS0_16sign_kernel_cudaERNS_18TensorIteratorBaseEENKUlvE_clEvENKUlvE7_clEvEUlN3c108BFloat16EE_EEvS4_RKT_EUliE_EEviT1_)
        /*1d3c*/ 	.word	0x00000000


	//----- nvinfo : EIATTR_MIN_STACK_SIZE
	.align		4
.L_1299:
        /*1d40*/ 	.byte	0x04, 0x12
        /*1d42*/ 	.short	(.L_1301 - .L_1300)
	.align		4
.L_1300:
        /*1d44*/ 	.word	index@(_ZN2at6native27unrolled_elementwise_kernelIZZZNS0_16sign_kernel_cudaERNS_18TensorIteratorBaseEENKUlvE_clEvENKUlvE7_clEvEUlN3c108BFloat16EE_St5arrayIPcLm2EELi4E23TrivialOffsetCalculatorILi1EjESD_NS0_6memory12LoadWithCastILi1EEENSE_13StoreWithCastILi1EEEEEviT_T0_T2_T3_T4_T5_)
        /*1d48*/ 	.word	0x00000000


	//----- nvinfo : EIATTR_MIN_STACK_SIZE
	.align		4
.L_1301:
        /*1d4c*/ 	.byte	0x04, 0x12
        /*1d4e*/ 	.short	(.L_1303 - .L_1302)
	.align		4
.L_1302:
        /*1d50*/ 	.word	index@(_ZN2at6native18elementwise_kernelILi128ELi4EZNS0_22gpu_kernel_impl_nocastIZZZNS0_16sign_kernel_cudaERNS_18TensorIteratorBaseEENKUlvE_clEvENKUlvE7_clEvEUlN3c108BFloat16EE_EEvS4_RKT_EUliE_EEviT1_)
        /*1d54*/ 	.word	0x00000000


	//----- nvinfo : EIATTR_MIN_STACK_SIZE
	.align		4
.L_1303:
        /*1d58*/ 	.byte	0x04, 0x12
        /*1d5a*/ 	.short	(.L_1305 - .L_1304)
	.align		4
.L_1304:
        /*1d5c*/ 	.word	index@(_ZN2at6native27unrolled_elementwise_kernelIZZZNS0_16sign_kernel_cudaERNS_18TensorIteratorBaseEENKUlvE_clEvENKUlvE7_clEvEUlN3c108BFloat16EE_St5arrayIPcLm2EELi4E23TrivialOffsetCalculatorILi1EjESD_NS0_6memory15LoadWithoutCastENSE_16StoreWithoutCastEEEviT_T0_T2_T3_T4_T5_)
        /*1d60*/ 	.word	0x00000000


	//----- nvinfo : EIATTR_MIN_STACK_SIZE
	.align		4
.L_1305:
        /*1d64*/ 	.byte	0x04, 0x12
        /*1d66*/ 	.short	(.L_1307 - .L_1306)
	.align		4
.L_1306:
        /*1d68*/ 	.word	index@(_ZN2at6native29vectorized_elementwise_kernelILi2EZZZNS0_16sign_kernel_cudaERNS_18TensorIteratorBaseEENKUlvE_clEvENKUlvE7_clEvEUlN3c108BFloat16EE_St5arrayIPcLm2EEEEviT0_T1_)
        /*1d6c*/ 	.word	0x00000000


	//----- nvinfo : EIATTR_MIN_STACK_SIZE
	.align		4
.L_1307:
        /*1d70*/ 	.byte	0x04, 0x12
        /*1d72*/ 	.short	(.L_1309 - .L_1308)
	.align		4
.L_1308:
        /*1d74*/ 	.word	index@(_ZN2at6native29vectorized_elementwise_kernelILi4EZZZNS0_16sign_kernel_cudaERNS_18TensorIteratorBaseEENKUlvE_clEvENKUlvE7_clEvEUlN3c108BFloat16EE_St5arrayIPcLm2EEEEviT0_T1_)
        /*1d78*/ 	.word	0x00000000


	//----- nvinfo : EIATTR_MIN_STACK_SIZE
	.align		4
.L_1309:
        /*1d7c*/ 	.byte	0x04, 0x12
        /*1d7e*/ 	.short	(.L_1311 - .L_1310)
	.align		4
.L_1310:
        /*1d80*/ 	.word	index@(_ZN2at6native29vectorized_elementwise_kernelILi8EZZZNS0_16sign_kernel_cudaERNS_18TensorIteratorBaseEENKUlvE_clEvENKUlvE7_clEvEUlN3c108BFloat16EE_St5arrayIPcLm2EEEEviT0_T1_)
        /*1d84*/ 	.word	0x00000000


	//----- nvinfo : EIATTR_MIN_STACK_SIZE
	.align		4
.L_1311:
        /*1d88*/ 	.byte	0x04, 0x12
        /*1d8a*/ 	.short	(.L_1313 - .L_1312)
	.align		4
.L_1312:
        /*1d8c*/ 	.word	index@(_ZN2at6native18elementwise_kernelILi128ELi4EZNS0_15gpu_kernel_implIZZZNS0_16sign_kernel_cudaERNS_18TensorIteratorBaseEENKUlvE_clEvENKUlvE6_clEvEUlN3c104HalfEE_EEvS4_RKT_EUliE_EEviT1_)
        /*1d90*/ 	.word	0x00000000


	//----- nvinfo : EIATTR_MIN_STACK_SIZE
	.align		4
.L_1313:
        /*1d94*/ 	.byte	0x04, 0x12
        /*1d96*/ 	.short	(.L_1315 - .L_1314)
	.align		4
.L_1314:
        /*1d98*/ 	.word	index@(_ZN2at6native27unrolled_elementwise_kernelIZZZNS0_16sign_kernel_cudaERNS_18TensorIteratorBaseEENKUlvE_clEvENKUlvE6_clEvEUlN3c104HalfEE_St5arrayIPcLm2EELi4E23TrivialOffsetCalculatorILi1EjESD_NS0_6memory12LoadWithCastILi1EEENSE_13StoreWithCastILi1EEEEEviT_T0_T2_T3_T4_T5_)
        /*1d9c*/ 	.word	0x00000000


	//----- nvinfo : EIATTR_MIN_STACK_SIZE
	.align		4
.L_1315:
        /*1da0*/ 	.byte	0x04, 0x12
        /*1da2*/ 	.short	(.L_1317 - .L_1316)
	.align		4
.L_1316:
        /*1da4*/ 	.word	index@(_ZN2at6native18elementwise_kernelILi128ELi4EZNS0_22gpu_kernel_impl_nocastIZZZNS0_16sign_kernel_cudaERNS_18TensorIteratorBaseEENKUlvE_clEvENKUlvE6_clEvEUlN3c104HalfEE_EEvS4_RKT_EUliE_EEviT1_)
        /*1da8*/ 	.word	0x00000000


	//----- nvinfo : EIATTR_MIN_STACK_SIZE
	.align		4
.L_1317:
        /*1dac*/ 	.byte	0x04, 0x12
        /*1dae*/ 	.short	(.L_1319 - .L_1318)
	.align		4
.L_1318:
        /*1db0*/ 	.word	index@(_ZN2at6native27unrolled_elementwise_kernelIZZZNS0_16sign_kernel_cudaERNS_18TensorIteratorBaseEENKUlvE_clEvENKUlvE6_clEvEUlN3c104HalfEE_St5arrayIPcLm2EELi4E23TrivialOffsetCalculatorILi1EjESD_NS0_6memory15LoadWithoutCastENSE_16StoreWithoutCastEEEviT_T0_T2_T3_T4_T5_)
        /*1db4*/ 	.word	0x00000000


	//----- nvinfo : EIATTR_MIN_STACK_SIZE
	.align		4
.L_1319:
        /*1db8*/ 	.byte	0x04, 0x12
        /*1dba*/ 	.short	(.L_1321 - .L_1320)
	.align		4
.L_1320:
        /*1dbc*/ 	.word	index@(_ZN2at6native29vectorized_elementwise_kernelILi2EZZZNS0_16sign_kernel_cudaERNS_18TensorIteratorBaseEENKUlvE_clEvENKUlvE6_clEvEUlN3c104HalfEE_St5arrayIPcLm2EEEEviT0_T1_)
        /*1dc0*/ 	.word	0x00000000


	//----- nvinfo : EIATTR_MIN_STACK_SIZE
	.align		4
.L_1321:
        /*1dc4*/ 	.byte	0x04, 0x12
        /*1dc6*/ 	.short	(.L_1323 - .L_1322)
	.align		4
.L_1322:
        /*1dc8*/ 	.word	index@(_ZN2at6native29vectorized_elementwise_kernelILi4EZZZNS0_16sign_kernel_cudaERNS_18TensorIteratorBaseEENKUlvE_clEvENKUlvE6_clEvEUlN3c104HalfEE_St5arrayIPcLm2EEEEviT0_T1_)
        /*1dcc*/ 	.word	0x00000000


	//----- nvinfo : EIATTR_MIN_STACK_SIZE
	.align		4
.L_1323:
        /*1dd0*/ 	.byte	0x04, 0x12
        /*1dd2*/ 	.short	(.L_1325 - .L_1324)
	.align		4
.L_1324:
        /*1dd4*/ 	.word	index@(_ZN2at6native29vectorized_elementwise_kernelILi8EZZZNS0_16sign_kernel_cudaERNS_18TensorIteratorBaseEENKUlvE_clEvENKUlvE6_clEvEUlN3c104HalfEE_St5arrayIPcLm2EEEEviT0_T1_)
        /*1dd8*/ 	.word	0x00000000


	//----- nvinfo : EIATTR_MIN_STACK_SIZE
	.align		4
.L_1325:
        /*1ddc*/ 	.byte	0x04, 0x12
        /*1dde*/ 	.short	(.L_1327 - .L_1326)
	.align		4
.L_1326:
        /*1de0*/ 	.word	index@(_ZN2at6native18elementwise_kernelILi128ELi4EZNS0_15gpu_kernel_implIZZZNS0_16sign_kernel_cudaERNS_18TensorIteratorBaseEENKUlvE_clEvENKUlvE5_clEvEUlfE_EEvS4_RKT_EUliE_EEviT1_)
        /*1de4*/ 	.word	0x00000000


	//----- nvinfo : EIATTR_MIN_STACK_SIZE
	.align		4
.L_1327:
        /*1de8*/ 	.byte	0x04, 0x12
        /*1dea*/ 	.short	(.L_1329 - .L_1328)
	.align		4
.L_1328:
        /*1dec*/ 	.word	index@(_ZN2at6native27unrolled_elementwise_kernelIZZZNS0_16sign_kernel_cudaERNS_18TensorIteratorBaseEENKUlvE_clEvENKUlvE5_clEvEUlfE_St5arrayIPcLm2EELi4E23TrivialOffsetCalculatorILi1EjESB_NS0_6memory12LoadWithCastILi1EEENSC_13StoreWithCastILi1EEEEEviT_T0_T2_T3_T4_T5_)
        /*1df0*/ 	.word	0x00000000


	//----- nvinfo : EIATTR_MIN_STACK_SIZE
	.align		4
.L_1329:
        /*1df4*/ 	.byte	0x04, 0x12
        /*1df6*/ 	.short	(.L_1331 - .L_1330)
	.align		4
.L_1330:
        /*1df8*/ 	.word	index@(_ZN2at6native18elementwise_kernelILi128ELi2EZNS0_22gpu_kernel_impl_nocastIZZZNS0_16sign_kernel_cudaERNS_18TensorIteratorBaseEENKUlvE_clEvENKUlvE5_clEvEUlfE_EEvS4_RKT_EUliE_EEviT1_)
        /*1dfc*/ 	.word	0x00000000


	//----- nvinfo : EIATTR_MIN_STACK_SIZE
	.align		4
.L_1331:
        /*1e00*/ 	.byte	0x04, 0x12
        /*1e02*/ 	.short	(.L_1333 - .L_1332)
	.align		4
.L_1332:
        /*1e04*/ 	.word	index@(_ZN2at6native27unrolled_elementwise_kernelIZZZNS0_16sign_kernel_cudaERNS_18TensorIteratorBaseEENKUlvE_clEvENKUlvE5_clEvEUlfE_St5arrayIPcLm2EELi4E23TrivialOffsetCalculatorILi1EjESB_NS0_6memory15LoadWithoutCastENSC_16StoreWithoutCastEEEviT_T0_T2_T3_T4_T5_)
        /*1e08*/ 	.word	0x00000000


	//----- nvinfo : EIATTR_MIN_STACK_SIZE
	.align		4
.L_1333:
        /*1e0c*/ 	.byte	0x04, 0x12
        /*1e0e*/ 	.short	(.L_1335 - .L_1334)
	.align		4
.L_1334:
        /*1e10*/ 	.word	index@(_ZN2at6native29vectorized_elementwise_kernelILi2EZZZNS0_16sign_kernel_cudaERNS_18TensorIteratorBaseEENKUlvE_clEvENKUlvE5_clEvEUlfE_St5arrayIPcLm2EEEEviT0_T1_)
        /*1e14*/ 	.word	0x00000000


	//----- nvinfo : EIATTR_MIN_STACK_SIZE
	.align		4
.L_1335:
        /*1e18*/ 	.byte	0x04, 0x12
        /*1e1a*/ 	.short	(.L_1337 - .L_1336)
	.align		4
.L_1336:
        /*1e1c*/ 	.word	index@(_ZN2at6native29vectorized_elementwise_kernelILi4EZZZNS0_16sign_kernel_cudaERNS_18TensorIteratorBaseEENKUlvE_clEvENKUlvE5_clEvEUlfE_St5arrayIPcLm2EEEEviT0_T1_)
        /*1e20*/ 	.word	0x00000000


	//----- nvinfo : EIATTR_MIN_STACK_SIZE
	.align		4
.L_1337:
        /*1e24*/ 	.byte	0x04, 0x12
        /*1e26*/ 	.short	(.L_1339 - .L_1338)
	.align		4
.L_1338:
        /*1e28*/ 	.word	index@(_ZN2at6native29vectorized_elementwise_kernelILi8EZZZNS0_16sign_kernel_cudaERNS_18TensorIteratorBaseEENKUlvE_clEvENKUlvE5_clEvEUlfE_St5arrayIPcLm2EEEEviT0_T1_)
        /*1e2c*/ 	.word	0x00000000


	//----- nvinfo : EIATTR_MIN_STACK_SIZE
	.align		4
.L_1339:
        /*1e30*/ 	.byte	0x04, 0x12
        /*1e32*/ 	.short	(.L_1341 - .L_1340)
	.align		4
.L_1340:
        /*1e34*/ 	.word	index@(_ZN2at6native18elementwise_kernelILi128ELi4EZNS0_15gpu_kernel_implIZZZNS0_16sign_kernel_cudaERNS_18TensorIteratorBaseEENKUlvE_clEvENKUlvE4_clEvEUldE_EEvS4_RKT_EUliE_EEviT1_)
        /*1e38*/ 	.word	0x00000000


	//----- nvinfo : EIATTR_MIN_STACK_SIZE
	.align		4
.L_1341:
        /*1e3c*/ 	.byte	0x04, 0x12
        /*1e3e*/ 	.short	(.L_1343 - .L_1342)
	.align		4
.L_1342:
        /*1e40*/ 	.word	index@(_ZN2at6native27unrolled_elementwise_kernelIZZZNS0_16sign_kernel_cudaERNS_18TensorIteratorBaseEENKUlvE_clEvENKUlvE4_clEvEUldE_St5arrayIPcLm2EELi4E23TrivialOffsetCalculatorILi1EjESB_NS0_6memory12LoadWithCastILi1EEENSC_13StoreWithCastILi1EEEEEviT_T0_T2_T3_T4_T5_)
        /*1e44*/ 	.word	0x00000000


	//----- nvinfo : EIATTR_MIN_STACK_SIZE
	.align		4
.L_1343:
        /*1e48*/ 	.byte	0x04, 0x12
        /*1e4a*/ 	.short	(.L_1345 - .L_1344)
	.align		4
.L_1344:
        /*1e4c*/ 	.word	index@(_ZN2at6native18elementwise_kernelILi128ELi2EZNS0_22gpu_kernel_impl_nocastIZZZNS0_16sign_kernel_cudaERNS_18TensorIteratorBaseEENKUlvE_clEvENKUlvE4_clEvEUldE_EEvS4_RKT_EUliE_EEviT1_)
        /*1e50*/ 	.word	0x00000000


	//----- nvinfo : EIATTR_MIN_STACK_SIZE
	.align		4
.L_1345:
        /*1e54*/ 	.byte	0x04, 0x12
        /*1e56*/ 	.short	(.L_1347 - .L_1346)
	.align		4
.L_1346:
        /*1e58*/ 	.word	index@(_ZN2at6native27unrolled_elementwise_kernelIZZZNS0_16sign_kernel_cudaERNS_18TensorIteratorBaseEENKUlvE_clEvENKUlvE4_clEvEUldE_St5arrayIPcLm2EELi4E23TrivialOffsetCalculatorILi1EjESB_NS0_6memory15LoadWithoutCastENSC_16StoreWithoutCastEEEviT_T0_T2_T3_T4_T5_)
        /*1e5c*/ 	.word	0x00000000


	//----- nvinfo : EIATTR_MIN_STACK_SIZE
	.align		4
.L_1347:
        /*1e60*/ 	.byte	0x04, 0x12
        /*1e62*/ 	.short	(.L_1349 - .L_1348)
	.align		4
.L_1348:
        /*1e64*/ 	.word	index@(_ZN2at6native29vectorized_elementwise_kernelILi2EZZZNS0_16sign_kernel_cudaERNS_18TensorIteratorBaseEENKUlvE_clEvENKUlvE4_clEvEUldE_St5arrayIPcLm2EEEEviT0_T1_)
        /*1e68*/ 	.word	0x00000000


	//----- nvinfo : EIATTR_MIN_STACK_SIZE
	.align		4
.L_1349:
        /*1e6c*/ 	.byte	0x04, 0x12
        /*1e6e*/ 	.short	(.L_1351 - .L_1350)
	.align		4
.L_1350:
        /*1e70*/ 	.word	index@(_ZN2at6native29vectorized_elementwise_kernelILi4EZZZNS0_16sign_kernel_cudaERNS_18TensorIteratorBaseEENKUlvE_clEvENKUlvE4_clEvEUldE_St5arrayIPcLm2EEEEviT0_T1_)
        /*1e74*/ 	.word	0x00000000


	//----- nvinfo : EIATTR_MIN_STACK_SIZE
	.align		4
.L_1351:
        /*1e78*/ 	.byte	0x04, 0x12
        /*1e7a*/ 	.short	(.L_1353 - .L_1352)
	.align		4
.L_1352:
        /*1e7c*/ 	.word	index@(_ZN2at6native29vectorized_elementwise_kernelILi8EZZZNS0_16sign_kernel_cudaERNS_18TensorIteratorBaseEENKUlvE_clEvENKUlvE4_clEvEUldE_St5arrayIPcLm2EEEEviT0_T1_)
        /*1e80*/ 	.word	0x00000000


	//----- nvinfo : EIATTR_MIN_STACK_SIZE
	.align		4
.L_1353:
        /*1e84*/ 	.byte	0x04, 0x12
        /*1e86*/ 	.short	(.L_1355 - .L_1354)
	.align		4
.L_1354:
        /*1e88*/ 	.word	index@(_ZN2at6native18elementwise_kernelILi128ELi4EZNS0_15gpu_kernel_implIZZZNS0_16sign_kernel_cudaERNS_18TensorIteratorBaseEENKUlvE_clEvENKUlvE3_clEvEUlsE_EEvS4_RKT_EUliE_EEviT1_)
        /*1e8c*/ 	.word	0x00000000


	//----- nvinfo : EIATTR_MIN_STACK_SIZE
	.align		4
.L_1355:
        /*1e90*/ 	.byte	0x04, 0x12
        /*1e92*/ 	.short	(.L_1357 - .L_1356)
	.align		4
.L_1356:
        /*1e94*/ 	.word	index@(_ZN2at6native27unrolled_elementwise_kernelIZZZNS0_16sign_kernel_cudaERNS_18TensorIteratorBaseEENKUlvE_clEvENKUlvE3_clEvEUlsE_St5arrayIPcLm2EELi4E23TrivialOffsetCalculatorILi1EjESB_NS0_6memory12LoadWithCastILi1EEENSC_13StoreWithCastILi1EEEEEviT_T0_T2_T3_T4_T5_)
        /*1e98*/ 	.word	0x00000000


	//----- nvinfo : EIATTR_MIN_STACK_SIZE
	.align		4
.L_1357:
        /*1e9c*/ 	.byte	0x04, 0x12
        /*1e9e*/ 	.short	(.L_1359 - .L_1358)
	.align		4
.L_1358:
        /*1ea0*/ 	.word	index@(_ZN2at6native18elementwise_kernelILi128ELi4EZNS0_22gpu_kernel_impl_nocastIZZZNS0_16sign_kernel_cudaERNS_18TensorIteratorBaseEENKUlvE_clEvENKUlvE3_clEvEUlsE_EEvS4_RKT_EUliE_EEviT1_)
        /*1ea4*/ 	.word	0x00000000


	//----- nvinfo : EIATTR_MIN_STACK_SIZE
	.align		4
.L_1359:
        /*1ea8*/ 	.byte	0x04, 0x12
        /*1eaa*/ 	.short	(.L_1361 - .L_1360)
	.align		4
.L_1360:
        /*1eac*/ 	.word	index@(_ZN2at6native27unrolled_elementwise_kernelIZZZNS0_16sign_kernel_cudaERNS_18TensorIteratorBaseEENKUlvE_clEvENKUlvE3_clEvEUlsE_St5arrayIPcLm2EELi4E23TrivialOffsetCalculatorILi1EjESB_NS0_6memory15LoadWithoutCastENSC_16StoreWithoutCastEEEviT_T0_T2_T3_T4_T5_)
        /*1eb0*/ 	.word	0x00000000


	//----- nvinfo : EIATTR_MIN_STACK_SIZE
	.align		4
.L_1361:
        /*1eb4*/ 	.byte	0x04, 0x12
        /*1eb6*/ 	.short	(.L_1363 - .L_1362)
	.align		4
.L_1362:
        /*1eb8*/ 	.word	index@(_ZN2at6native29vectorized_elementwise_kernelILi2EZZZNS0_16sign_kernel_cudaERNS_18TensorIteratorBaseEENKUlvE_clEvENKUlvE3_clEvEUlsE_St5arrayIPcLm2EEEEviT0_T1_)
        /*1ebc*/ 	.word	0x00000000


	//----- nvinfo : EIATTR_MIN_STACK_SIZE
	.align		4
.L_1363:
        /*1ec0*/ 	.byte	0x04, 0x12
        /*1ec2*/ 	.short	(.L_1365 - .L_1364)
	.align		4
.L_1364:
        /*1ec4*/ 	.word	index@(_ZN2at6native29vectorized_elementwise_kernelILi4EZZZNS0_16sign_kernel_cudaERNS_18TensorIteratorBaseEENKUlvE_clEvENKUlvE3_clEvEUlsE_St5arrayIPcLm2EEEEviT0_T1_)
        /*1ec8*/ 	.word	0x00000000


	//----- nvinfo : EIATTR_MIN_STACK_SIZE
	.align		4
.L_1365:
        /*1ecc*/ 	.byte	0x04, 0x12
        /*1ece*/ 	.short	(.L_1367 - .L_1366)
	.align		4
.L_1366:
        /*1ed0*/ 	.word	index@(_ZN2at6native29vectorized_elementwise_kernelILi8EZZZNS0_16sign_kernel_cudaERNS_18TensorIteratorBaseEENKUlvE_clEvENKUlvE3_clEvEUlsE_St5arrayIPcLm2EEEEviT0_T1_)
        /*1ed4*/ 	.word	0x00000000


	//----- nvinfo : EIATTR_MIN_STACK_SIZE
	.align		4
.L_1367:
        /*1ed8*/ 	.byte	0x04, 0x12
        /*1eda*/ 	.short	(.L_1369 - .L_1368)
	.align		4
.L_1368:
        /*1edc*/ 	.word	index@(_ZN2at6native18elementwise_kernelILi128ELi4EZNS0_15gpu_kernel_implIZZZNS0_16sign_kernel_cudaERNS_18TensorIteratorBaseEENKUlvE_clEvENKUlvE2_clEvEUllE_EEvS4_RKT_EUliE_EEviT1_)
        /*1ee0*/ 	.word	0x00000000


	//----- nvinfo : EIATTR_MIN_STACK_SIZE
	.align		4
.L_1369:
        /*1ee4*/ 	.byte	0x04, 0x12
        /*1ee6*/ 	.short	(.L_1371 - .L_1370)
	.align		4
.L_1370:
        /*1ee8*/ 	.word	index@(_ZN2at6native27unrolled_elementwise_kernelIZZZNS0_16sign_kernel_cudaERNS_18TensorIteratorBaseEENKUlvE_clEvENKUlvE2_clEvEUllE_St5arrayIPcLm2EELi4E23TrivialOffsetCalculatorILi1EjESB_NS0_6memory12LoadWithCastILi1EEENSC_13StoreWithCastILi1EEEEEviT_T0_T2_T3_T4_T5_)
        /*1eec*/ 	.word	0x00000000


	//----- nvinfo : EIATTR_MIN_STACK_SIZE
	.align		4
.L_1371:
        /*1ef0*/ 	.byte	0x04, 0x12
        /*1ef2*/ 	.short	(.L_1373 - .L_1372)
	.align		4
.L_1372:
        /*1ef4*/ 	.word	index@(_ZN2at6native18elementwise_kernelILi128ELi2EZNS0_22gpu_kernel_impl_nocastIZZZNS0_16sign_kernel_cudaERNS_18TensorIteratorBaseEENKUlvE_clEvENKUlvE2_clEvEUllE_EEvS4_RKT_EUliE_EEviT1_)
        /*1ef8*/ 	.word	0x00000000


	//----- nvinfo : EIATTR_MIN_STACK_SIZE
	.align		4
.L_1373:
        /*1efc*/ 	.byte	0x04, 0x12
        /*1efe*/ 	.short	(.L_1375 - .L_1374)
	.align		4
.L_1374:
        /*1f00*/ 	.word	index@(_ZN2at6native27unrolled_elementwise_kernelIZZZNS0_16sign_kernel_cudaERNS_18TensorIteratorBaseEENKUlvE_clEvENKUlvE2_clEvEUllE_St5arrayIPcLm2EELi4E23TrivialOffsetCalculatorILi1EjESB_NS0_6memory15LoadWithoutCastENSC_16StoreWithoutCastEEEviT_T0_T2_T3_T4_T5_)
        /*1f04*/ 	.word	0x00000000


	//----- nvinfo : EIATTR_MIN_STACK_SIZE
	.align		4
.L_1375:
        /*1f08*/ 	.byte	0x04, 0x12
        /*1f0a*/ 	.short	(.L_1377 - .L_1376)
	.align		4
.L_1376:
        /*1f0c*/ 	.word	index@(_ZN2at6native29vectorized_elementwise_kernelILi2EZZZNS0_16sign_kernel_cudaERNS_18TensorIteratorBaseEENKUlvE_clEvENKUlvE2_clEvEUllE_St5arrayIPcLm2EEEEviT0_T1_)
        /*1f10*/ 	.word	0x00000000


	//----- nvinfo : EIATTR_MIN_STACK_SIZE
	.align		4
.L_1377:
        /*1f14*/ 	.byte	0x04, 0x12
        /*1f16*/ 	.short	(.L_1379 - .L_1378)
	.align		4
.L_1378:
        /*1f18*/ 	.word	index@(_ZN2at6native29vectorized_elementwise_kernelILi4EZZZNS0_16sign_kernel_cudaERNS_18TensorIteratorBaseEENKUlvE_clEvENKUlvE2_clEvEUllE_St5arrayIPcLm2EEEEviT0_T1_)
        /*1f1c*/ 	.word	0x00000000


	//----- nvinfo : EIATTR_MIN_STACK_SIZE
	.align		4
.L_1379:
        /*1f20*/ 	.byte	0x04, 0x12
        /*1f22*/ 	.short	(.L_1381 - .L_1380)
	.align		4
.L_1380:
        /*1f24*/ 	.word	index@(_ZN2at6native29vectorized_elementwise_kernelILi8EZZZNS0_16sign_kernel_cudaERNS_18TensorIteratorBaseEENKUlvE_clEvENKUlvE2_clEvEUllE_St5arrayIPcLm2EEEEviT0_T1_)
        /*1f28*/ 	.word	0x00000000


	//----- nvinfo : EIATTR_MIN_STACK_SIZE
	.align		4
.L_1381:
        /*1f2c*/ 	.byte	0x04, 0x12
        /*1f2e*/ 	.short	(.L_1383 - .L_1382)
	.align		4
.L_1382:
        /*1f30*/ 	.word	index@(_ZN2at6native18elementwise_kernelILi128ELi4EZNS0_15gpu_kernel_implIZZZNS0_16sign_kernel_cudaERNS_18TensorIteratorBaseEENKUlvE_clEvENKUlvE1_clEvEUliE_EEvS4_RKT_EUliE_EEviT1_)
        /*1f34*/ 	.word	0x00000000


	//----- nvinfo : EIATTR_MIN_STACK_SIZE
	.align		4
.L_1383:
        /*1f38*/ 	.byte	0x04, 0x12
        /*1f3a*/ 	.short	(.L_1385 - .L_1384)
	.align		4
.L_1384:
        /*1f3c*/ 	.word	index@(_ZN2at6native27unrolled_elementwise_kernelIZZZNS0_16sign_kernel_cudaERNS_18TensorIteratorBaseEENKUlvE_clEvENKUlvE1_clEvEUliE_St5arrayIPcLm2EELi4E23TrivialOffsetCalculatorILi1EjESB_NS0_6memory12LoadWithCastILi1EEENSC_13StoreWithCastILi1EEEEEviT_T0_T2_T3_T4_T5_)
        /*1f40*/ 	.word	0x00000000


	//----- nvinfo : EIATTR_MIN_STACK_SIZE
	.align		4
.L_1385:
        /*1f44*/ 	.byte	0x04, 0x12
        /*1f46*/ 	.short	(.L_1387 - .L_1386)
	.align		4
.L_1386:
        /*1f48*/ 	.word	index@(_ZN2at6native18elementwise_kernelILi128ELi2EZNS0_22gpu_kernel_impl_nocastIZZZNS0_16sign_kernel_cudaERNS_18TensorIteratorBaseEENKUlvE_clEvENKUlvE1_clEvEUliE_EEvS4_RKT_EUliE_EEviT1_)
        /*1f4c*/ 	.word	0x00000000


	//----- nvinfo : EIATTR_MIN_STACK_SIZE
	.align		4
.L_1387:
        /*1f50*/ 	.byte	0x04, 0x12
        /*1f52*/ 	.short	(.L_1389 - .L_1388)
	.align		4
.L_1388:
        /*1f54*/ 	.word	index@(_ZN2at6native27unrolled_elementwise_kernelIZZZNS0_16sign_kernel_cudaERNS_18TensorIteratorBaseEENKUlvE_clEvENKUlvE1_clEvEUliE_St5arrayIPcLm2EELi4E23TrivialOffsetCalculatorILi1EjESB_NS0_6memory15LoadWithoutCastENSC_16StoreWithoutCastEEEviT_T0_T2_T3_T4_T5_)
        /*1f58*/ 	.word	0x00000000


	//----- nvinfo : EIATTR_MIN_STACK_SIZE
	.align		4
.L_1389:
        /*1f5c*/ 	.byte	0x04, 0x12
        /*1f5e*/ 	.short	(.L_1391 - .L_1390)
	.align		4
.L_1390:
        /*1f60*/ 	.word	index@(_ZN2at6native29vectorized_elementwise_kernelILi2EZZZNS0_16sign_kernel_cudaERNS_18TensorIteratorBaseEENKUlvE_clEvENKUlvE1_clEvEUliE_St5arrayIPcLm2EEEEviT0_T1_)
        /*1f64*/ 	.word	0x00000000


	//----- nvinfo : EIATTR_MIN_STACK_SIZE
	.align		4
.L_1391:
        /*1f68*/ 	.byte	0x04, 0x12
        /*1f6a*/ 	.short	(.L_1393 - .L_1392)
	.align		4
.L_1392:
        /*1f6c*/ 	.word	index@(_ZN2at6native29vectorized_elementwise_kernelILi4EZZZNS0_16sign_kernel_cudaERNS_18TensorIteratorBaseEENKUlvE_clEvENKUlvE1_clEvEUliE_St5arrayIPcLm2EEEEviT0_T1_)
        /*1f70*/ 	.word	0x00000000


	//----- nvinfo : EIATTR_MIN_STACK_SIZE
	.align		4
.L_1393:
        /*1f74*/ 	.byte	0x04, 0x12
        /*1f76*/ 	.short	(.L_1395 - .L_1394)
	.align		4
.L_1394:
        /*1f78*/ 	.word	index@(_ZN2at6native29vectorized_elementwise_kernelILi8EZZZNS0_16sign_kernel_cudaERNS_18TensorIteratorBaseEENKUlvE_clEvENKUlvE1_clEvEUliE_St5arrayIPcLm2EEEEviT0_T1_)
        /*1f7c*/ 	.word	0x00000000


	//----- nvinfo : EIATTR_MIN_STACK_SIZE
	.align		4
.L_1395:
        /*1f80*/ 	.byte	0x04, 0x12
        /*1f82*/ 	.short	(.L_1397 - .L_1396)
	.align		4
.L_1396:
        /*1f84*/ 	.word	index@(_ZN2at6native18elementwise_kernelILi128ELi4EZNS0_15gpu_kernel_implIZZZNS0_16sign_kernel_cudaERNS_18TensorIteratorBaseEENKUlvE_clEvENKUlvE0_clEvEUlaE_EEvS4_RKT_EUliE_EEviT1_)
        /*1f88*/ 	.word	0x00000000


	//----- nvinfo : EIATTR_MIN_STACK_SIZE
	.align		4
.L_1397:
        /*1f8c*/ 	.byte	0x04, 0x12
        /*1f8e*/ 	.short	(.L_1399 - .L_1398)
	.align		4
.L_1398:
        /*1f90*/ 	.word	index@(_ZN2at6native27unrolled_elementwise_kernelIZZZNS0_16sign_kernel_cudaERNS_18TensorIteratorBaseEENKUlvE_clEvENKUlvE0_clEvEUlaE_St5arrayIPcLm2EELi4E23TrivialOffsetCalculatorILi1EjESB_NS0_6memory12LoadWithCastILi1EEENSC_13StoreWithCastILi1EEEEEviT_T0_T2_T3_T4_T5_)
        /*1f94*/ 	.word	0x00000000


	//----- nvinfo : EIATTR_MIN_STACK_SIZE
	.align		4
.L_1399:
        /*1f98*/ 	.byte	0x04, 0x12
        /*1f9a*/ 	.short	(.L_1401 - .L_1400)
	.align		4
.L_1400:
        /*1f9c*/ 	.word	index@(_ZN2at6native18elementwise_kernelILi128ELi4EZNS0_22gpu_kernel_impl_nocastIZZZNS0_16sign_kernel_cudaERNS_18TensorIteratorBaseEENKUlvE_clEvENKUlvE0_clEvEUlaE_EEvS4_RKT_EUliE_EEviT1_)
        /*1fa0*/ 	.word	0x00000000


	//----- nvinfo : EIATTR_MIN_STACK_SIZE
	.align		4
.L_1401:
        /*1fa4*/ 	.byte	0x04, 0x12
        /*1fa6*/ 	.short	(.L_1403 - .L_1402)
	.align		4
.L_1402:
        /*1fa8*/ 	.word	index@(_ZN2at6native27unrolled_elementwise_kernelIZZZNS0_16sign_kernel_cudaERNS_18TensorIteratorBaseEENKUlvE_clEvENKUlvE0_clEvEUlaE_St5arrayIPcLm2EELi4E23TrivialOffsetCalculatorILi1EjESB_NS0_6memory15LoadWithoutCastENSC_16StoreWithoutCastEEEviT_T0_T2_T3_T4_T5_)
        /*1fac*/ 	.word	0x00000000


	//----- nvinfo : EIATTR_MIN_STACK_SIZE
	.align		4
.L_1403:
        /*1fb0*/ 	.byte	0x04, 0x12
        /*1fb2*/ 	.short	(.L_1405 - .L_1404)
	.align		4
.L_1404:
        /*1fb4*/ 	.word	index@(_ZN2at6native29vectorized_elementwise_kernelILi2EZZZNS0_16sign_kernel_cudaERNS_18TensorIteratorBaseEENKUlvE_clEvENKUlvE0_clEvEUlaE_St5arrayIPcLm2EEEEviT0_T1_)
        /*1fb8*/ 	.word	0x00000000


	//----- nvinfo : EIATTR_MIN_STACK_SIZE
	.align		4
.L_1405:
        /*1fbc*/ 	.byte	0x04, 0x12
        /*1fbe*/ 	.short	(.L_1407 - .L_1406)
	.align		4
.L_1406:
        /*1fc0*/ 	.word	index@(_ZN2at6native29vectorized_elementwise_kernelILi4EZZZNS0_16sign_kernel_cudaERNS_18TensorIteratorBaseEENKUlvE_clEvENKUlvE0_clEvEUlaE_St5arrayIPcLm2EEEEviT0_T1_)
        /*1fc4*/ 	.word	0x00000000


	//----- nvinfo : EIATTR_MIN_STACK_SIZE
	.align		4
.L_1407:
        /*1fc8*/ 	.byte	0x04, 0x12
        /*1fca*/ 	.short	(.L_1409 - .L_1408)
	.align		4
.L_1408:
        /*1fcc*/ 	.word	index@(_ZN2at6native29vectorized_elementwise_kernelILi8EZZZNS0_16sign_kernel_cudaERNS_18TensorIteratorBaseEENKUlvE_clEvENKUlvE0_clEvEUlaE_St5arrayIPcLm2EEEEviT0_T1_)
        /*1fd0*/ 	.word	0x00000000


	//----- nvinfo : EIATTR_MIN_STACK_SIZE
	.align		4
.L_1409:
        /*1fd4*/ 	.byte	0x04, 0x12
        /*1fd6*/ 	.short	(.L_1411 - .L_1410)
	.align		4
.L_1410:
        /*1fd8*/ 	.word	index@(_ZN2at6native18elementwise_kernelILi128ELi4EZNS0_15gpu_kernel_implIZZZNS0_16sign_kernel_cudaERNS_18TensorIteratorBaseEENKUlvE_clEvENKUlvE_clEvEUlhE_EEvS4_RKT_EUliE_EEviT1_)
        /*1fdc*/ 	.word	0x00000000


	//----- nvinfo : EIATTR_MIN_STACK_SIZE
	.align		4
.L_1411:
        /*1fe0*/ 	.byte	0x04, 0x12
        /*1fe2*/ 	.short	(.L_1413 - .L_1412)
	.align		4
.L_1412:
        /*1fe4*/ 	.word	index@(_ZN2at6native27unrolled_elementwise_kernelIZZZNS0_16sign_kernel_cudaERNS_18TensorIteratorBaseEENKUlvE_clEvENKUlvE_clEvEUlhE_St5arrayIPcLm2EELi4E23TrivialOffsetCalculatorILi1EjESB_NS0_6memory12LoadWithCastILi1EEENSC_13StoreWithCastILi1EEEEEviT_T0_T2_T3_T4_T5_)
        /*1fe8*/ 	.word	0x00000000


	//----- nvinfo : EIATTR_MIN_STACK_SIZE
	.align		4
.L_1413:
        /*1fec*/ 	.byte	0x04, 0x12
        /*1fee*/ 	.short	(.L_1415 - .L_1414)
	.align		4
.L_1414:
        /*1ff0*/ 	.word	index@(_ZN2at6native18elementwise_kernelILi128ELi4EZNS0_22gpu_kernel_impl_nocastIZZZNS0_16sign_kernel_cudaERNS_18TensorIteratorBaseEENKUlvE_clEvENKUlvE_clEvEUlhE_EEvS4_RKT_EUliE_EEviT1_)
        /*1ff4*/ 	.word	0x00000000


	//----- nvinfo : EIATTR_MIN_STACK_SIZE
	.align		4
.L_1415:
        /*1ff8*/ 	.byte	0x04, 0x12
        /*1ffa*/ 	.short	(.L_1417 - .L_1416)
	.align		4
.L_1416:
        /*1ffc*/ 	.word	index@(_ZN2at6native27unrolled_elementwise_kernelIZZZNS0_16sign_kernel_cudaERNS_18TensorIteratorBaseEENKUlvE_clEvENKUlvE_clEvEUlhE_St5arrayIPcLm2EELi4E23TrivialOffsetCalculatorILi1EjESB_NS0_6memory15LoadWithoutCastENSC_16StoreWithoutCastEEEviT_T0_T2_T3_T4_T5_)
        /*2000*/ 	.word	0x00000000


	//----- nvinfo : EIATTR_MIN_STACK_SIZE
	.align		4
.L_1417:
        /*2004*/ 	.byte	0x04, 0x12
        /*2006*/ 	.short	(.L_1419 - .L_1418)
	.align		4
.L_1418:
        /*2008*/ 	.word	index@(_ZN2at6native29vectorized_elementwise_kernelILi2EZZZNS0_16sign_kernel_cudaERNS_18TensorIteratorBaseEENKUlvE_clEvENKUlvE_clEvEUlhE_St5arrayIPcLm2EEEEviT0_T1_)
        /*200c*/ 	.word	0x00000000


	//----- nvinfo : EIATTR_MIN_STACK_SIZE
	.align		4
.L_1419:
        /*2010*/ 	.byte	0x04, 0x12
        /*2012*/ 	.short	(.L_1421 - .L_1420)
	.align		4
.L_1420:
        /*2014*/ 	.word	index@(_ZN2at6native29vectorized_elementwise_kernelILi4EZZZNS0_16sign_kernel_cudaERNS_18TensorIteratorBaseEENKUlvE_clEvENKUlvE_clEvEUlhE_St5arrayIPcLm2EEEEviT0_T1_)
        /*2018*/ 	.word	0x00000000


	//----- nvinfo : EIATTR_MIN_STACK_SIZE
	.align		4
.L_1421:
        /*201c*/ 	.byte	0x04, 0x12
        /*201e*/ 	.short	(.L_1423 - .L_1422)
	.align		4
.L_1422:
        /*2020*/ 	.word	index@(_ZN2at6native29vectorized_elementwise_kernelILi8EZZZNS0_16sign_kernel_cudaERNS_18TensorIteratorBaseEENKUlvE_clEvENKUlvE_clEvEUlhE_St5arrayIPcLm2EEEEviT0_T1_)
        /*2024*/ 	.word	0x00000000


	//----- nvinfo : EIATTR_MIN_STACK_SIZE
	.align		4
.L_1423:
        /*2028*/ 	.byte	0x04, 0x12
        /*202a*/ 	.short	(.L_1425 - .L_1424)
	.align		4
.L_1424:
        /*202c*/ 	.word	index@(_ZN2at6native18elementwise_kernelILi128ELi4EZNS0_15gpu_kernel_implIZNS0_16sign_kernel_cudaERNS_18TensorIteratorBaseEEUlbE_EEvS4_RKT_EUliE_EEviT1_)
        /*2030*/ 	.word	0x00000000


	//----- nvinfo : EIATTR_MIN_STACK_SIZE
	.align		4
.L_1425:
        /*2034*/ 	.byte	0x04, 0x12
        /*2036*/ 	.short	(.L_1427 - .L_1426)
	.align		4
.L_1426:
        /*2038*/ 	.word	index@(_ZN2at6native27unrolled_elementwise_kernelIZNS0_16sign_kernel_cudaERNS_18TensorIteratorBaseEEUlbE_St5arrayIPcLm2EELi4E23TrivialOffsetCalculatorILi1EjES9_NS0_6memory12LoadWithCastILi1EEENSA_13StoreWithCastILi1EEEEEviT_T0_T2_T3_T4_T5_)
        /*203c*/ 	.word	0x00000000


	//----- nvinfo : EIATTR_MIN_STACK_SIZE
	.align		4
.L_1427:
        /*2040*/ 	.byte	0x04, 0x12
        /*2042*/ 	.short	(.L_1429 - .L_1428)
	.align		4
.L_1428:
        /*2044*/ 	.word	index@(_ZN2at6native18elementwise_kernelILi128ELi4EZNS0_22gpu_kernel_impl_nocastIZNS0_16sign_kernel_cudaERNS_18TensorIteratorBaseEEUlbE_EEvS4_RKT_EUliE_EEviT1_)
        /*2048*/ 	.word	0x00000000


	//----- nvinfo : EIATTR_MIN_STACK_SIZE
	.align		4
.L_1429:
        /*204c*/ 	.byte	0x04, 0x12
        /*204e*/ 	.short	(.L_1431 - .L_1430)
	.align		4
.L_1430:
        /*2050*/ 	.word	index@(_ZN2at6native27unrolled_elementwise_kernelIZNS0_16sign_kernel_cudaERNS_18TensorIteratorBaseEEUlbE_St5arrayIPcLm2EELi4E23TrivialOffsetCalculatorILi1EjES9_NS0_6memory15LoadWithoutCastENSA_16StoreWithoutCastEEEviT_T0_T2_T3_T4_T5_)
        /*2054*/ 	.word	0x00000000


	//----- nvinfo : EIATTR_MIN_STACK_SIZE
	.align		4
.L_1431:
        /*2058*/ 	.byte	0x04, 0x12
        /*205a*/ 	.short	(.L_1433 - .L_1432)
	.align		4
.L_1432:
        /*205c*/ 	.word	index@(_ZN2at6native29vectorized_elementwise_kernelILi2EZNS0_16sign_kernel_cudaERNS_18TensorIteratorBaseEEUlbE_St5arrayIPcLm2EEEEviT0_T1_)
        /*2060*/ 	.word	0x00000000


	//----- nvinfo : EIATTR_MIN_STACK_SIZE
	.align		4
.L_1433:
        /*2064*/ 	.byte	0x04, 0x12
        /*2066*/ 	.short	(.L_1435 - .L_1434)
	.align		4
.L_1434:
        /*2068*/ 	.word	index@(_ZN2at6native29vectorized_elementwise_kernelILi4EZNS0_16sign_kernel_cudaERNS_18TensorIteratorBaseEEUlbE_St5arrayIPcLm2EEEEviT0_T1_)
        /*206c*/ 	.word	0x00000000


	//----- nvinfo : EIATTR_MIN_STACK_SIZE
	.align		4
.L_1435:
        /*2070*/ 	.byte	0x04, 0x12
        /*2072*/ 	.short	(.L_1437 - .L_1436)
	.align		4
.L_1436:
        /*2074*/ 	.word	index@(_ZN2at6native29vectorized_elementwise_kernelILi8EZNS0_16sign_kernel_cudaERNS_18TensorIteratorBaseEEUlbE_St5arrayIPcLm2EEEEviT0_T1_)
        /*2078*/ 	.word	0x00000000


	//----- nvinfo : EIATTR_MIN_STACK_SIZE
	.align		4
.L_1437:
        /*207c*/ 	.byte	0x04, 0x12
        /*207e*/ 	.short	(.L_1439 - .L_1438)
	.align		4
.L_1438:
        /*2080*/ 	.word	index@(_ZN2at6native18elementwise_kernelILi128ELi4EZNS0_15gpu_kernel_implIZZZNS0_15neg_kernel_cudaERNS_18TensorIteratorBaseEENKUlvE0_clEvENKUlvE7_clEvEUlN3c108BFloat16EE_EEvS4_RKT_EUliE_EEviT1_)
        /*2084*/ 	.word	0x00000000


	//----- nvinfo : EIATTR_MIN_STACK_SIZE
	.align		4
.L_1439:
        /*2088*/ 	.byte	0x04, 0x12
        /*208a*/ 	.short	(.L_1441 - .L_1440)
	.align		4
.L_1440:
        /*208c*/ 	.word	index@(_ZN2at6native27unrolled_elementwise_kernelIZZZNS0_15neg_kernel_cudaERNS_18TensorIteratorBaseEENKUlvE0_clEvENKUlvE7_clEvEUlN3c108BFloat16EE_St5arrayIPcLm2EELi4E23TrivialOffsetCalculatorILi1EjESD_NS0_6memory12LoadWithCastILi1EEENSE_13StoreWithCastILi1EEEEEviT_T0_T2_T3_T4_T5_)
        /*2090*/ 	.word	0x00000000


	//----- nvinfo : EIATTR_MIN_STACK_SIZE
	.align		4
.L_1441:
        /*2094*/ 	.byte	0x04, 0x12
        /*2096*/ 	.short	(.L_1443 - .L_1442)
	.align		4
.L_1442:
        /*2098*/ 	.word	index@(_ZN2at6native18elementwise_kernelILi128ELi4EZNS0_22gpu_kernel_impl_nocastIZZZNS0_15neg_kernel_cudaERNS_18TensorIteratorBaseEENKUlvE0_clEvENKUlvE7_clEvEUlN3c108BFloat16EE_EEvS4_RKT_EUliE_EEviT1_)
        /*209c*/ 	.word	0x00000000


	//----- nvinfo : EIATTR_MIN_STACK_SIZE
	.align		4
.L_1443:
        /*20a0*/ 	.byte	0x04, 0x12
        /*20a2*/ 	.short	(.L_1445 - .L_1444)
	.align		4
.L_1444:
        /*20a4*/ 	.word	index@(_ZN2at6native27unrolled_elementwise_kernelIZZZNS0_15neg_kernel_cudaERNS_18TensorIteratorBaseEENKUlvE0_clEvENKUlvE7_clEvEUlN3c108BFloat16EE_St5arrayIPcLm2EELi4E23TrivialOffsetCalculatorILi1EjESD_NS0_6memory15LoadWithoutCastENSE_16StoreWithoutCastEEEviT_T0_T2_T3_T4_T5_)
        /*20a8*/ 	.word	0x00000000


	//----- nvinfo : EIATTR_MIN_STACK_SIZE
	.align		4
.L_1445:
        /*20ac*/ 	.byte	0x04, 0x12
        /*20ae*/ 	.short	(.L_1447 - .L_1446)
	.align		4
.L_1446:
        /*20b0*/ 	.word	index@(_ZN2at6native29vectorized_elementwise_kernelILi2EZZZNS0_15neg_kernel_cudaERNS_18TensorIteratorBaseEENKUlvE0_clEvENKUlvE7_clEvEUlN3c108BFloat16EE_St5arrayIPcLm2EEEEviT0_T1_)
        /*20b4*/ 	.word	0x00000000


	//----- nvinfo : EIATTR_MIN_STACK_SIZE
	.align		4
.L_1447:
        /*20b8*/ 	.byte	0x04, 0x12
        /*20ba*/ 	.short	(.L_1449 - .L_1448)
	.align		4
.L_1448:
        /*20bc*/ 	.word	index@(_ZN2at6native29vectorized_elementwise_kernelILi4EZZZNS0_15neg_kernel_cudaERNS_18TensorIteratorBaseEENKUlvE0_clEvENKUlvE7_clEvEUlN3c108BFloat16EE_St5arrayIPcLm2EEEEviT0_T1_)
        /*20c0*/ 	.word	0x00000000


	//----- nvinfo : EIATTR_MIN_STACK_SIZE
	.align		4
.L_1449:
        /*20c4*/ 	.byte	0x04, 0x12
        /*20c6*/ 	.short	(.L_1451 - .L_1450)
	.align		4
.L_1450:
        /*20c8*/ 	.word	index@(_ZN2at6native29vectorized_elementwise_kernelILi8EZZZNS0_15neg_kernel_cudaERNS_18TensorIteratorBaseEENKUlvE0_clEvENKUlvE7_clEvEUlN3c108BFloat16EE_St5arrayIPcLm2EEEEviT0_T1_)
        /*20cc*/ 	.word	0x00000000


	//----- nvinfo : EIATTR_MIN_STACK_SIZE
	.align		4
.L_1451:
        /*20d0*/ 	.byte	0x04, 0x12
        /*20d2*/ 	.short	(.L_1453 - .L_1452)
	.align		4
.L_1452:
        /*20d4*/ 	.word	index@(_ZN2at6native18elementwise_kernelILi128ELi4EZNS0_15gpu_kernel_implIZZZNS0_15neg_kernel_cudaERNS_18TensorIteratorBaseEENKUlvE0_clEvENKUlvE6_clEvEUlN3c104HalfEE_EEvS4_RKT_EUliE_EEviT1_)
        /*20d8*/ 	.word	0x00000000


	//----- nvinfo : EIATTR_MIN_STACK_SIZE
	.align		4
.L_1453:
        /*20dc*/ 	.byte	0x04, 0x12
        /*20de*/ 	.short	(.L_1455 - .L_1454)
	.align		4
.L_1454:
        /*20e0*/ 	.word	index@(_ZN2at6native27unrolled_elementwise_kernelIZZZNS0_15neg_kernel_cudaERNS_18TensorIteratorBaseEENKUlvE0_clEvENKUlvE6_clEvEUlN3c104HalfEE_St5arrayIPcLm2EELi4E23TrivialOffsetCalculatorILi1EjESD_NS0_6memory12LoadWithCastILi1EEENSE_13StoreWithCastILi1EEEEEviT_T0_T2_T3_T4_T5_)
        /*20e4*/ 	.word	0x00000000


	//----- nvinfo : EIATTR_MIN_STACK_SIZE
	.align		4
.L_1455:
        /*20e8*/ 	.byte	0x04, 0x12
        /*20ea*/ 	.short	(.L_1457 - .L_1456)
	.align		4
.L_1456:
        /*20ec*/ 	.word	index@(_ZN2at6native18elementwise_kernelILi128ELi4EZNS0_22gpu_kernel_impl_nocastIZZZNS0_15neg_kernel_cudaERNS_18TensorIteratorBaseEENKUlvE0_clEvENKUlvE6_clEvEUlN3c104HalfEE_EEvS4_RKT_EUliE_EEviT1_)
        /*20f0*/ 	.word	0x00000000


	//----- nvinfo : EIATTR_MIN_STACK_SIZE
	.align		4
.L_1457:
        /*20f4*/ 	.byte	0x04, 0x12
        /*20f6*/ 	.short	(.L_1459 - .L_1458)
	.align		4
.L_1458:
        /*20f8*/ 	.word	index@(_ZN2at6native27unrolled_elementwise_kernelIZZZNS0_15neg_kernel_cudaERNS_18TensorIteratorBaseEENKUlvE0_clEvENKUlvE6_clEvEUlN3c104HalfEE_St5arrayIPcLm2EELi4E23TrivialOffsetCalculatorILi1EjESD_NS0_6memory15LoadWithoutCastENSE_16StoreWithoutCastEEEviT_T0_T2_T3_T4_T5_)
        /*20fc*/ 	.word	0x00000000


	//----- nvinfo : EIATTR_MIN_STACK_SIZE
	.align		4
.L_1459:
        /*2100*/ 	.byte	0x04, 0x12
        /*2102*/ 	.short	(.L_1461 - .L_1460)
	.align		4
.L_1460:
        /*2104*/ 	.word	index@(_ZN2at6native29vectorized_elementwise_kernelILi2EZZZNS0_15neg_kernel_cudaERNS_18TensorIteratorBaseEENKUlvE0_clEvENKUlvE6_clEvEUlN3c104HalfEE_St5arrayIPcLm2EEEEviT0_T1_)
        /*2108*/ 	.word	0x00000000


	//----- nvinfo : EIATTR_MIN_STACK_SIZE
	.align		4
.L_1461:
        /*210c*/ 	.byte	0x04, 0x12
        /*210e*/ 	.short	(.L_1463 - .L_1462)
	.align		4
.L_1462:
        /*2110*/ 	.word	index@(_ZN2at6native29vectorized_elementwise_kernelILi4EZZZNS0_15neg_kernel_cudaERNS_18TensorIteratorBaseEENKUlvE0_clEvENKUlvE6_clEvEUlN3c104HalfEE_St5arrayIPcLm2EEEEviT0_T1_)
        /*2114*/ 	.word	0x00000000


	//----- nvinfo : EIATTR_MIN_STACK_SIZE
	.align		4
.L_1463:
        /*2118*/ 	.byte	0x04, 0x12
        /*211a*/ 	.short	(.L_1465 - .L_1464)
	.align		4
.L_1464:
        /*211c*/ 	.word	index@(_ZN2at6native29vectorized_elementwise_kernelILi8EZZZNS0_15neg_kernel_cudaERNS_18TensorIteratorBaseEENKUlvE0_clEvENKUlvE6_clEvEUlN3c104HalfEE_St5arrayIPcLm2EEEEviT0_T1_)
        /*2120*/ 	.word	0x00000000


	//----- nvinfo : EIATTR_MIN_STACK_SIZE
	.align		4
.L_1465:
        /*2124*/ 	.byte	0x04, 0x12
        /*2126*/ 	.short	(.L_1467 - .L_1466)
	.align		4
.L_1466:
        /*2128*/ 	.word	index@(_ZN2at6native18elementwise_kernelILi128ELi4EZNS0_15gpu_kernel_implIZZZNS0_15neg_kernel_cudaERNS_18TensorIteratorBaseEENKUlvE0_clEvENKUlvE5_clEvEUlfE_EEvS4_RKT_EUliE_EEviT1_)
        /*212c*/ 	.word	0x00000000


	//----- nvinfo : EIATTR_MIN_STACK_SIZE
	.align		4
.L_1467:
        /*2130*/ 	.byte	0x04, 0x12
        /*2132*/ 	.short	(.L_1469 - .L_1468)
	.align		4
.L_1468:
        /*2134*/ 	.word	index@(_ZN2at6native27unrolled_elementwise_kernelIZZZNS0_15neg_kernel_cudaERNS_18TensorIteratorBaseEENKUlvE0_clEvENKUlvE5_clEvEUlfE_St5arrayIPcLm2EELi4E23TrivialOffsetCalculatorILi1EjESB_NS0_6memory12LoadWithCastILi1EEENSC_13StoreWithCastILi1EEEEEviT_T0_T2_T3_T4_T5_)
        /*2138*/ 	.word	0x00000000


	//----- nvinfo : EIATTR_MIN_STACK_SIZE
	.align		4
.L_1469:
        /*213c*/ 	.byte	0x04, 0x12
        /*213e*/ 	.short	(.L_1471 - .L_1470)
	.align		4
.L_1470:
        /*2140*/ 	.word	index@(_ZN2at6native18elementwise_kernelILi128ELi2EZNS0_22gpu_kernel_impl_nocastIZZZNS0_15neg_kernel_cudaERNS_18TensorIteratorBaseEENKUlvE0_clEvENKUlvE5_clEvEUlfE_EEvS4_RKT_EUliE_EEviT1_)
        /*2144*/ 	.word	0x00000000


	//----- nvinfo : EIATTR_MIN_STACK_SIZE
	.align		4
.L_1471:
        /*2148*/ 	.byte	0x04, 0x12
        /*214a*/ 	.short	(.L_1473 - .L_1472)
	.align		4
.L_1472:
        /*214c*/ 	.word	index@(_ZN2at6native27unrolled_elementwise_kernelIZZZNS0_15neg_kernel_cudaERNS_18TensorIteratorBaseEENKUlvE0_clEvENKUlvE5_clEvEUlfE_St5arrayIPcLm2EELi4E23TrivialOffsetCalculatorILi1EjESB_NS0_6memory15LoadWithoutCastENSC_16StoreWithoutCastEEEviT_T0_T2_T3_T4_T5_)
        /*2150*/ 	.word	0x00000000


	//----- nvinfo : EIATTR_MIN_STACK_SIZE
	.align		4
.L_1473:
        /*2154*/ 	.byte	0x04, 0x12
        /*2156*/ 	.short	(.L_1475 - .L_1474)
	.align		4
.L_1474:
        /*2158*/ 	.word	index@(_ZN2at6native29vectorized_elementwise_kernelILi2EZZZNS0_15neg_kernel_cudaERNS_18TensorIteratorBaseEENKUlvE0_clEvENKUlvE5_clEvEUlfE_St5arrayIPcLm2EEEEviT0_T1_)
        /*215c*/ 	.word	0x00000000


	//----- nvinfo : EIATTR_MIN_STACK_SIZE
	.align		4
.L_1475:
        /*2160*/ 	.byte	0x04, 0x12
        /*2162*/ 	.short	(.L_1477 - .L_1476)
	.align		4
.L_1476:
        /*2164*/ 	.word	index@(_ZN2at6native29vectorized_elementwise_kernelILi4EZZZNS0_15neg_kernel_cudaERNS_18TensorIteratorBaseEENKUlvE0_clEvENKUlvE5_clEvEUlfE_St5arrayIPcLm2EEEEviT0_T1_)
        /*2168*/ 	.word	0x00000000


	//----- nvinfo : EIATTR_MIN_STACK_SIZE
	.align		4
.L_1477:
        /*216c*/ 	.byte	0x04, 0x12
        /*216e*/ 	.short	(.L_1479 - .L_1478)
	.align		4
.L_1478:
        /*2170*/ 	.word	index@(_ZN2at6native29vectorized_elementwise_kernelILi8EZZZNS0_15neg_kernel_cudaERNS_18TensorIteratorBaseEENKUlvE0_clEvENKUlvE5_clEvEUlfE_St5arrayIPcLm2EEEEviT0_T1_)
        /*2174*/ 	.word	0x00000000


	//----- nvinfo : EIATTR_MIN_STACK_SIZE
	.align		4
.L_1479:
        /*2178*/ 	.byte	0x04, 0x12
        /*217a*/ 	.short	(.L_1481 - .L_1480)
	.align		4
.L_1480:
        /*217c*/ 	.word	index@(_ZN2at6native18elementwise_kernelILi128ELi4EZNS0_15gpu_kernel_implIZZZNS0_15neg_kernel_cudaERNS_18TensorIteratorBaseEENKUlvE0_clEvENKUlvE4_clEvEUldE_EEvS4_RKT_EUliE_EEviT1_)
        /*2180*/ 	.word	0x00000000


	//----- nvinfo : EIATTR_MIN_STACK_SIZE
	.align		4
.L_1481:
        /*2184*/ 	.byte	0x04, 0x12
        /*2186*/ 	.short	(.L_1483 - .L_1482)
	.align		4
.L_1482:
        /*2188*/ 	.word	index@(_ZN2at6native27unrolled_elementwise_kernelIZZZNS0_15neg_kernel_cudaERNS_18TensorIteratorBaseEENKUlvE0_clEvENKUlvE4_clEvEUldE_St5arrayIPcLm2EELi4E23TrivialOffsetCalculatorILi1EjESB_NS0_6memory12LoadWithCastILi1EEENSC_13StoreWithCastILi1EEEEEviT_T0_T2_T3_T4_T5_)
        /*218c*/ 	.word	0x00000000


	//----- nvinfo : EIATTR_MIN_STACK_SIZE
	.align		4
.L_1483:
        /*2190*/ 	.byte	0x04, 0x12
        /*2192*/ 	.short	(.L_1485 - .L_1484)
	.align		4
.L_1484:
        /*2194*/ 	.word	index@(_ZN2at6native18elementwise_kernelILi128ELi2EZNS0_22gpu_kernel_impl_nocastIZZZNS0_15neg_kernel_cudaERNS_18TensorIteratorBaseEENKUlvE0_clEvENKUlvE4_clEvEUldE_EEvS4_RKT_EUliE_EEviT1_)
        /*2198*/ 	.word	0x00000000


	//----- nvinfo : EIATTR_MIN_STACK_SIZE
	.align		4
.L_1485:
        /*219c*/ 	.byte	0x04, 0x12
        /*219e*/ 	.short	(.L_1487 - .L_1486)
	.align		4
.L_1486:
        /*21a0*/ 	.word	index@(_ZN2at6native27unrolled_elementwise_kernelIZZZNS0_15neg_kernel_cudaERNS_18TensorIteratorBaseEENKUlvE0_clEvENKUlvE4_clEvEUldE_St5arrayIPcLm2EELi4E23TrivialOffsetCalculatorILi1EjESB_NS0_6memory15LoadWithoutCastENSC_16StoreWithoutCastEEEviT_T0_T2_T3_T4_T5_)
        /*21a4*/ 	.word	0x00000000


	//----- nvinfo : EIATTR_MIN_STACK_SIZE
	.align		4
.L_1487:
        /*21a8*/ 	.byte	0x04, 0x12
        /*21aa*/ 	.short	(.L_1489 - .L_1488)
	.align		4
.L_1488:
        /*21ac*/ 	.word	index@(_ZN2at6native29vectorized_elementwise_kernelILi2EZZZNS0_15neg_kernel_cudaERNS_18TensorIteratorBaseEENKUlvE0_clEvENKUlvE4_clEvEUldE_St5arrayIPcLm2EEEEviT0_T1_)
        /*21b0*/ 	.word	0x00000000


	//----- nvinfo : EIATTR_MIN_STACK_SIZE
	.align		4
.L_1489:
        /*21b4*/ 	.byte	0x04, 0x12
        /*21b6*/ 	.short	(.L_1491 - .L_1490)
	.align		4
.L_1490:
        /*21b8*/ 	.word	index@(_ZN2at6native29vectorized_elementwise_kernelILi4EZZZNS0_15neg_kernel_cudaERNS_18TensorIteratorBaseEENKUlvE0_clEvENKUlvE4_clEvEUldE_St5arrayIPcLm2EEEEviT0_T1_)
        /*21bc*/ 	.word	0x00000000


	//----- nvinfo : EIATTR_MIN_STACK_SIZE
	.align		4
.L_1491:
        /*21c0*/ 	.byte	0x04, 0x12
        /*21c2*/ 	.short	(.L_1493 - .L_1492)
	.align		4
.L_1492:
        /*21c4*/ 	.word	index@(_ZN2at6native29vectorized_elementwise_kernelILi8EZZZNS0_15neg_kernel_cudaERNS_18TensorIteratorBaseEENKUlvE0_clEvENKUlvE4_clEvEUldE_St5arrayIPcLm2EEEEviT0_T1_)
        /*21c8*/ 	.word	0x00000000


	//----- nvinfo : EIATTR_MIN_STACK_SIZE
	.align		4
.L_1493:
        /*21cc*/ 	.byte	0x04, 0x12
        /*21ce*/ 	.short	(.L_1495 - .L_1494)
	.align		4
.L_1494:
        /*21d0*/ 	.word	index@(_ZN2at6native18elementwise_kernelILi128ELi4EZNS0_15gpu_kernel_implIZZZNS0_15neg_kernel_cudaERNS_18TensorIteratorBaseEENKUlvE0_clEvENKUlvE3_clEvEUlsE_EEvS4_RKT_EUliE_EEviT1_)
        /*21d4*/ 	.word	0x00000000


	//----- nvinfo : EIATTR_MIN_STACK_SIZE
	.align		4
.L_1495:
        /*21d8*/ 	.byte	0x04, 0x12
        /*21da*/ 	.short	(.L_1497 - .L_1496)
	.align		4
.L_1496:
        /*21dc*/ 	.word	index@(_ZN2at6native27unrolled_elementwise_kernelIZZZNS0_15neg_kernel_cudaERNS_18TensorIteratorBaseEENKUlvE0_clEvENKUlvE3_clEvEUlsE_St5arrayIPcLm2EELi4E23TrivialOffsetCalculatorILi1EjESB_NS0_6memory12LoadWithCastILi1EEENSC_13StoreWithCastILi1EEEEEviT_T0_T2_T3_T4_T5_)
        /*21e0*/ 	.word	0x00000000


	//----- nvinfo : EIATTR_MIN_STACK_SIZE
	.align		4
.L_1497:
        /*21e4*/ 	.byte	0x04, 0x12
        /*21e6*/ 	.short	(.L_1499 - .L_1498)
	.align		4
.L_1498:
        /*21e8*/ 	.word	index@(_ZN2at6native18elementwise_kernelILi128ELi4EZNS0_22gpu_kernel_impl_nocastIZZZNS0_15neg_kernel_cudaERNS_18TensorIteratorBaseEENKUlvE0_clEvENKUlvE3_clEvEUlsE_EEvS4_RKT_EUliE_EEviT1_)
        /*21ec*/ 	.word	0x00000000


	//----- nvinfo : EIATTR_MIN_STACK_SIZE
	.align		4
.L_1499:
        /*21f0*/ 	.byte	0x04, 0x12
        /*21f2*/ 	.short	(.L_1501 - .L_1500)
	.align		4
.L_1500:
        /*21f4*/ 	.word	index@(_ZN2at6native27unrolled_elementwise_kernelIZZZNS0_15neg_kernel_cudaERNS_18TensorIteratorBaseEENKUlvE0_clEvENKUlvE3_clEvEUlsE_St5arrayIPcLm2EELi4E23TrivialOffsetCalculatorILi1EjESB_NS0_6memory15LoadWithoutCastENSC_16StoreWithoutCastEEEviT_T0_T2_T3_T4_T5_)
        /*21f8*/ 	.word	0x00000000


	//----- nvinfo : EIATTR_MIN_STACK_SIZE
	.align		4
.L_1501:
        /*21fc*/ 	.byte	0x04, 0x12
        /*21fe*/ 	.short	(.L_1503 - .L_1502)
	.align		4
.L_1502:
        /*2200*/ 	.word	index@(_ZN2at6native29vectorized_elementwise_kernelILi2EZZZNS0_15neg_kernel_cudaERNS_18TensorIteratorBaseEENKUlvE0_clEvENKUlvE3_clEvEUlsE_St5arrayIPcLm2EEEEviT0_T1_)
        /*2204*/ 	.word	0x00000000


	//----- nvinfo : EIATTR_MIN_STACK_SIZE
	.align		4
.L_1503:
        /*2208*/ 	.byte	0x04, 0x12
        /*220a*/ 	.short	(.L_1505 - .L_1504)
	.align		4
.L_1504:
        /*220c*/ 	.word	index@(_ZN2at6native29vectorized_elementwise_kernelILi4EZZZNS0_15neg_kernel_cudaERNS_18TensorIteratorBaseEENKUlvE0_clEvENKUlvE3_clEvEUlsE_St5arrayIPcLm2EEEEviT0_T1_)
        /*2210*/ 	.word	0x00000000


	//----- nvinfo : EIATTR_MIN_STACK_SIZE
	.align		4
.L_1505:
        /*2214*/ 	.byte	0x04, 0x12
        /*2216*/ 	.short	(.L_1507 - .L_1506)
	.align		4
.L_1506:
        /*2218*/ 	.word	index@(_ZN2at6native29vectorized_elementwise_kernelILi8EZZZNS0_15neg_kernel_cudaERNS_18TensorIteratorBaseEENKUlvE0_clEvENKUlvE3_clEvEUlsE_St5arrayIPcLm2EEEEviT0_T1_)
        /*221c*/ 	.word	0x00000000


	//----- nvinfo : EIATTR_MIN_STACK_SIZE
	.align		4
.L_1507:
        /*2220*/ 	.byte	0x04, 0x12
        /*2222*/ 	.short	(.L_1509 - .L_1508)
	.align		4
.L_1508:
        /*2224*/ 	.word	index@(_ZN2at6native18elementwise_kernelILi128ELi4EZNS0_15gpu_kernel_implIZZZNS0_15neg_kernel_cudaERNS_18TensorIteratorBaseEENKUlvE0_clEvENKUlvE2_clEvEUllE_EEvS4_RKT_EUliE_EEviT1_)
        /*2228*/ 	.word	0x00000000


	//----- nvinfo : EIATTR_MIN_STACK_SIZE
	.align		4
.L_1509:
        /*222c*/ 	.byte	0x04, 0x12
        /*222e*/ 	.short	(.L_1511 - .L_1510)
	.align		4
.L_1510:
        /*2230*/ 	.word	index@(_ZN2at6native27unrolled_elementwise_kernelIZZZNS0_15neg_kernel_cudaERNS_18TensorIteratorBaseEENKUlvE0_clEvENKUlvE2_clEvEUllE_St5arrayIPcLm2EELi4E23TrivialOffsetCalculatorILi1EjESB_NS0_6memory12LoadWithCastILi1EEENSC_13StoreWithCastILi1EEEEEviT_T0_T2_T3_T4_T5_)
        /*2234*/ 	.word	0x00000000


	//----- nvinfo : EIATTR_MIN_STACK_SIZE
	.align		4
.L_1511:
        /*2238*/ 	.byte	0x04, 0x12
        /*223a*/ 	.short	(.L_1513 - .L_1512)
	.align		4
.L_1512:
        /*223c*/ 	.word	index@(_ZN2at6native18elementwise_kernelILi128ELi2EZNS0_22gpu_kernel_impl_nocastIZZZNS0_15neg_kernel_cudaERNS_18TensorIteratorBaseEENKUlvE0_clEvENKUlvE2_clEvEUllE_EEvS4_RKT_EUliE_EEviT1_)
        /*2240*/ 	.word	0x00000000


	//----- nvinfo : EIATTR_MIN_STACK_SIZE
	.align		4
.L_1513:
        /*2244*/ 	.byte	0x04, 0x12
        /*2246*/ 	.short	(.L_1515 - .L_1514)
	.align		4
.L_1514:
        /*2248*/ 	.word	index@(_ZN2at6native27unrolled_elementwise_kernelIZZZNS0_15neg_kernel_cudaERNS_18TensorIteratorBaseEENKUlvE0_clEvENKUlvE2_clEvEUllE_St5arrayIPcLm2EELi4E23TrivialOffsetCalculatorILi1EjESB_NS0_6memory15LoadWithoutCastENSC_16StoreWithoutCastEEEviT_T0_T2_T3_T4_T5_)
        /*224c*/ 	.word	0x00000000


	//----- nvinfo : EIATTR_MIN_STACK_SIZE
	.align		4
.L_1515:
        /*2250*/ 	.byte	0x04, 0x12
        /*2252*/ 	.short	(.L_1517 - .L_1516)
	.align		4
.L_1516:
        /*2254*/ 	.word	index@(_ZN2at6native29vectorized_elementwise_kernelILi2EZZZNS0_15neg_kernel_cudaERNS_18TensorIteratorBaseEENKUlvE0_clEvENKUlvE2_clEvEUllE_St5arrayIPcLm2EEEEviT0_T1_)
        /*2258*/ 	.word	0x00000000


	//----- nvinfo : EIATTR_MIN_STACK_SIZE
	.align		4
.L_1517:
        /*225c*/ 	.byte	0x04, 0x12
        /*225e*/ 	.short	(.L_1519 - .L_1518)
	.align		4
.L_1518:
        /*2260*/ 	.word	index@(_ZN2at6native29vectorized_elementwise_kernelILi4EZZZNS0_15neg_kernel_cudaERNS_18TensorIteratorBaseEENKUlvE0_clEvENKUlvE2_clEvEUllE_St5arrayIPcLm2EEEEviT0_T1_)
        /*2264*/ 	.word	0x00000000


	//----- nvinfo : EIATTR_MIN_STACK_SIZE
	.align		4
.L_1519:
        /*2268*/ 	.byte	0x04, 0x12
        /*226a*/ 	.short	(.L_1521 - .L_1520)
	.align		4
.L_1520:
        /*226c*/ 	.word	index@(_ZN2at6native29vectorized_elementwise_kernelILi8EZZZNS0_15neg_kernel_cudaERNS_18TensorIteratorBaseEENKUlvE0_clEvENKUlvE2_clEvEUllE_St5arrayIPcLm2EEEEviT0_T1_)
        /*2270*/ 	.word	0x00000000


	//----- nvinfo : EIATTR_MIN_STACK_SIZE
	.align		4
.L_1521:
        /*2274*/ 	.byte	0x04, 0x12
        /*2276*/ 	.short	(.L_1523 - .L_1522)
	.align		4
.L_1522:
        /*2278*/ 	.word	index@(_ZN2at6native18elementwise_kernelILi128ELi4EZNS0_15gpu_kernel_implIZZZNS0_15neg_kernel_cudaERNS_18TensorIteratorBaseEENKUlvE0_clEvENKUlvE1_clEvEUliE_EEvS4_RKT_EUliE_EEviT1_)
        /*227c*/ 	.word	0x00000000


	//----- nvinfo : EIATTR_MIN_STACK_SIZE
	.align		4
.L_1523:
        /*2280*/ 	.byte	0x04, 0x12
        /*2282*/ 	.short	(.L_1525 - .L_1524)
	.align		4
.L_1524:
        /*2284*/ 	.word	index@(_ZN2at6native27unrolled_elementwise_kernelIZZZNS0_15neg_kernel_cudaERNS_18TensorIteratorBaseEENKUlvE0_clEvENKUlvE1_clEvEUliE_St5arrayIPcLm2EELi4E23TrivialOffsetCalculatorILi1EjESB_NS0_6memory12LoadWithCastILi1EEENSC_13StoreWithCastILi1EEEEEviT_T0_T2_T3_T4_T5_)
        /*2288*/ 	.word	0x00000000


	//----- nvinfo : EIATTR_MIN_STACK_SIZE
	.align		4
.L_1525:
        /*228c*/ 	.byte	0x04, 0x12
        /*228e*/ 	.short	(.L_1527 - .L_1526)
	.align		4
.L_1526:
        /*2290*/ 	.word	index@(_ZN2at6native18elementwise_kernelILi128ELi2EZNS0_22gpu_kernel_impl_nocastIZZZNS0_15neg_kernel_cudaERNS_18TensorIteratorBaseEENKUlvE0_clEvENKUlvE1_clEvEUliE_EEvS4_RKT_EUliE_EEviT1_)
        /*2294*/ 	.word	0x00000000


	//----- nvinfo : EIATTR_MIN_STACK_SIZE
	.align		4
.L_1527:
        /*2298*/ 	.byte	0x04, 0x12
        /*229a*/ 	.short	(.L_1529 - .L_1528)
	.align		4
.L_1528:
        /*229c*/ 	.word	index@(_ZN2at6native27unrolled_elementwise_kernelIZZZNS0_15neg_kernel_cudaERNS_18TensorIteratorBaseEENKUlvE0_clEvENKUlvE1_clEvEUliE_St5arrayIPcLm2EELi4E23TrivialOffsetCalculatorILi1EjESB_NS0_6memory15LoadWithoutCastENSC_16StoreWithoutCastEEEviT_T0_T2_T3_T4_T5_)
        /*22a0*/ 	.word	0x00000000


	//----- nvinfo : EIATTR_MIN_STACK_SIZE
	.align		4
.L_1529:
        /*22a4*/ 	.byte	0x04, 0x12
        /*22a6*/ 	.short	(.L_1531 - .L_1530)
	.align		4
.L_1530:
        /*22a8*/ 	.word	index@(_ZN2at6native29vectorized_elementwise_kernelILi2EZZZNS0_15neg_kernel_cudaERNS_18TensorIteratorBaseEENKUlvE0_clEvENKUlvE1_clEvEUliE_St5arrayIPcLm2EEEEviT0_T1_)
        /*22ac*/ 	.word	0x00000000


	//----- nvinfo : EIATTR_MIN_STACK_SIZE
	.align		4
.L_1531:
        /*22b0*/ 	.byte	0x04, 0x12
        /*22b2*/ 	.short	(.L_1533 - .L_1532)
	.align		4
.L_1532:
        /*22b4*/ 	.word	index@(_ZN2at6native29vectorized_elementwise_kernelILi4EZZZNS0_15neg_kernel_cudaERNS_18TensorIteratorBaseEENKUlvE0_clEvENKUlvE1_clEvEUliE_St5arrayIPcLm2EEEEviT0_T1_)
        /*22b8*/ 	.word	0x00000000


	//----- nvinfo : EIATTR_MIN_STACK_SIZE
	.align		4
.L_1533:
        /*22bc*/ 	.byte	0x04, 0x12
        /*22be*/ 	.short	(.L_1535 - .L_1534)
	.align		4
.L_1534:
        /*22c0*/ 	.word	index@(_ZN2at6native29vectorized_elementwise_kernelILi8EZZZNS0_15neg_kernel_cudaERNS_18TensorIteratorBaseEENKUlvE0_clEvENKUlvE1_clEvEUliE_St5arrayIPcLm2EEEEviT0_T1_)
        /*22c4*/ 	.word	0x00000000


	//----- nvinfo : EIATTR_MIN_STACK_SIZE
	.align		4
.L_1535:
        /*22c8*/ 	.byte	0x04, 0x12
        /*22ca*/ 	.short	(.L_1537 - .L_1536)
	.align		4
.L_1536:
        /*22cc*/ 	.word	index@(_ZN2at6native18elementwise_kernelILi128ELi4EZNS0_15gpu_kernel_implIZZZNS0_15neg_kernel_cudaERNS_18TensorIteratorBaseEENKUlvE0_clEvENKUlvE0_clEvEUlaE_EEvS4_RKT_EUliE_EEviT1_)
        /*22d0*/ 	.word	0x00000000


	//----- nvinfo : EIATTR_MIN_STACK_SIZE
	.align		4
.L_1537:
        /*22d4*/ 	.byte	0x04, 0x12
        /*22d6*/ 	.short	(.L_1539 - .L_1538)
	.align		4
.L_1538:
        /*22d8*/ 	.word	index@(_ZN2at6native27unrolled_elementwise_kernelIZZZNS0_15neg_kernel_cudaERNS_18TensorIteratorBaseEENKUlvE0_clEvENKUlvE0_clEvEUlaE_St5arrayIPcLm2EELi4E23TrivialOffsetCalculatorILi1EjESB_NS0_6memory12LoadWithCastILi1EEENSC_13StoreWithCastILi1EEEEEviT_T0_T2_T3_T4_T5_)
        /*22dc*/ 	.word	0x00000000


	//----- nvinfo : EIATTR_MIN_STACK_SIZE
	.align		4
.L_1539:
        /*22e0*/ 	.byte	0x04, 0x12
        /*22e2*/ 	.short	(.L_1541 - .L_1540)
	.align		4
.L_1540:
        /*22e4*/ 	.word	index@(_ZN2at6native18elementwise_kernelILi128ELi4EZNS0_22gpu_kernel_impl_nocastIZZZNS0_15neg_kernel_cudaERNS_18TensorIteratorBaseEENKUlvE0_clEvENKUlvE0_clEvEUlaE_EEvS4_RKT_EUliE_EEviT1_)
        /*22e8*/ 	.word	0x00000000


	//----- nvinfo : EIATTR_MIN_STACK_SIZE
	.align		4
.L_1541:
        /*22ec*/ 	.byte	0x04, 0x12
        /*22ee*/ 	.short	(.L_1543 - .L_1542)
	.align		4
.L_1542:
        /*22f0*/ 	.word	index@(_ZN2at6native27unrolled_elementwise_kernelIZZZNS0_15neg_kernel_cudaERNS_18TensorIteratorBaseEENKUlvE0_clEvENKUlvE0_clEvEUlaE_St5arrayIPcLm2EELi4E23TrivialOffsetCalculatorILi1EjESB_NS0_6memory15LoadWithoutCastENSC_16StoreWithoutCastEEEviT_T0_T2_T3_T4_T5_)
        /*22f4*/ 	.word	0x00000000


	//----- nvinfo : EIATTR_MIN_STACK_SIZE
	.align		4
.L_1543:
        /*22f8*/ 	.byte	0x04, 0x12
        /*22fa*/ 	.short	(.L_1545 - .L_1544)
	.align		4
.L_1544:
        /*22fc*/ 	.word	index@(_ZN2at6native29vectorized_elementwise_kernelILi2EZZZNS0_15neg_kernel_cudaERNS_18TensorIteratorBaseEENKUlvE0_clEvENKUlvE0_clEvEUlaE_St5arrayIPcLm2EEEEviT0_T1_)
        /*2300*/ 	.word	0x00000000


	//----- nvinfo : EIATTR_MIN_STACK_SIZE
	.align		4
.L_1545:
        /*2304*/ 	.byte	0x04, 0x12
        /*2306*/ 	.short	(.L_1547 - .L_1546)
	.align		4
.L_1546:
        /*2308*/ 	.word	index@(_ZN2at6native29vectorized_elementwise_kernelILi4EZZZNS0_15neg_kernel_cudaERNS_18TensorIteratorBaseEENKUlvE0_clEvENKUlvE0_clEvEUlaE_St5arrayIPcLm2EEEEviT0_T1_)
        /*230c*/ 	.word	0x00000000


	//----- nvinfo : EIATTR_MIN_STACK_SIZE
	.align		4
.L_1547:
        /*2310*/ 	.byte	0x04, 0x12
        /*2312*/ 	.short	(.L_1549 - .L_1548)
	.align		4
.L_1548:
        /*2314*/ 	.word	index@(_ZN2at6native29vectorized_elementwise_kernelILi8EZZZNS0_15neg_kernel_cudaERNS_18TensorIteratorBaseEENKUlvE0_clEvENKUlvE0_clEvEUlaE_St5arrayIPcLm2EEEEviT0_T1_)
        /*2318*/ 	.word	0x00000000


	//----- nvinfo : EIATTR_MIN_STACK_SIZE
	.align		4
.L_1549:
        /*231c*/ 	.byte	0x04, 0x12
        /*231e*/ 	.short	(.L_1551 - .L_1550)
	.align		4
.L_1550:
        /*2320*/ 	.word	index@(_ZN2at6native18elementwise_kernelILi128ELi4EZNS0_15gpu_kernel_implIZZZNS0_15neg_kernel_cudaERNS_18TensorIteratorBaseEENKUlvE0_clEvENKUlvE_clEvEUlhE_EEvS4_RKT_EUliE_EEviT1_)
        /*2324*/ 	.word	0x00000000


	//----- nvinfo : EIATTR_MIN_STACK_SIZE
	.align		4
.L_1551:
        /*2328*/ 	.byte	0x04, 0x12
        /*232a*/ 	.short	(.L_1553 - .L_1552)
	.align		4
.L_1552:
        /*232c*/ 	.word	index@(_ZN2at6native27unrolled_elementwise_kernelIZZZNS0_15neg_kernel_cudaERNS_18TensorIteratorBaseEENKUlvE0_clEvENKUlvE_clEvEUlhE_St5arrayIPcLm2EELi4E23TrivialOffsetCalculatorILi1EjESB_NS0_6memory12LoadWithCastILi1EEENSC_13StoreWithCastILi1EEEEEviT_T0_T2_T3_T4_T5_)
        /*2330*/ 	.word	0x00000000


	//----- nvinfo : EIATTR_MIN_STACK_SIZE
	.align		4
.L_1553:
        /*2334*/ 	.byte	0x04, 0x12
        /*2336*/ 	.short	(.L_1555 - .L_1554)
	.align		4
.L_1554:
        /*2338*/ 	.word	index@(_ZN2at6native18elementwise_kernelILi128ELi4EZNS0_22gpu_kernel_impl_nocastIZZZNS0_15neg_kernel_cudaERNS_18TensorIteratorBaseEENKUlvE0_clEvENKUlvE_clEvEUlhE_EEvS4_RKT_EUliE_EEviT1_)
        /*233c*/ 	.word	0x00000000


	//----- nvinfo : EIATTR_MIN_STACK_SIZE
	.align		4
.L_1555:
        /*2340*/ 	.byte	0x04, 0x12
        /*2342*/ 	.short	(.L_1557 - .L_1556)
	.align		4
.L_1556:
        /*2344*/ 	.word	index@(_ZN2at6native27unrolled_elementwise_kernelIZZZNS0_15neg_kernel_cudaERNS_18TensorIteratorBaseEENKUlvE0_clEvENKUlvE_clEvEUlhE_St5arrayIPcLm2EELi4E23TrivialOffsetCalculatorILi1EjESB_NS0_6memory15LoadWithoutCastENSC_16StoreWithoutCastEEEviT_T0_T2_T3_T4_T5_)
        /*2348*/ 	.word	0x00000000


	//----- nvinfo : EIATTR_MIN_STACK_SIZE
	.align		4
.L_1557:
        /*234c*/ 	.byte	0x04, 0x12
        /*234e*/ 	.short	(.L_1559 - .L_1558)
	.align		4
.L_1558:
        /*2350*/ 	.word	index@(_ZN2at6native29vectorized_elementwise_kernelILi2EZZZNS0_15neg_kernel_cudaERNS_18TensorIteratorBaseEENKUlvE0_clEvENKUlvE_clEvEUlhE_St5arrayIPcLm2EEEEviT0_T1_)
        /*2354*/ 	.word	0x00000000


	//----- nvinfo : EIATTR_MIN_STACK_SIZE
	.align		4
.L_1559:
        /*2358*/ 	.byte	0x04, 0x12
        /*235a*/ 	.short	(.L_1561 - .L_1560)
	.align		4
.L_1560:
        /*235c*/ 	.word	index@(_ZN2at6native29vectorized_elementwise_kernelILi4EZZZNS0_15neg_kernel_cudaERNS_18TensorIteratorBaseEENKUlvE0_clEvENKUlvE_clEvEUlhE_St5arrayIPcLm2EEEEviT0_T1_)
        /*2360*/ 	.word	0x00000000


	//----- nvinfo : EIATTR_MIN_STACK_SIZE
	.align		4
.L_1561:
        /*2364*/ 	.byte	0x04, 0x12
        /*2366*/ 	.short	(.L_1563 - .L_1562)
	.align		4
.L_1562:
        /*2368*/ 	.word	index@(_ZN2at6native29vectorized_elementwise_kernelILi8EZZZNS0_15neg_kernel_cudaERNS_18TensorIteratorBaseEENKUlvE0_clEvENKUlvE_clEvEUlhE_St5arrayIPcLm2EEEEviT0_T1_)
        /*236c*/ 	.word	0x00000000


	//----- nvinfo : EIATTR_MIN_STACK_SIZE
	.align		4
.L_1563:
        /*2370*/ 	.byte	0x04, 0x12
        /*2372*/ 	.short	(.L_1565 - .L_1564)
	.align		4
.L_1564:
        /*2374*/ 	.word	index@(_ZN2at6native18elementwise_kernelILi128ELi4EZNS0_15gpu_kernel_implIZZZNS0_23logical_not_kernel_cudaERNS_18TensorIteratorBaseEENKUlvE0_clEvENKUlvE10_clEvEUlN3c108BFloat16EE_EEvS4_RKT_EUliE_EEviT1_)
        /*2378*/ 	.word	0x00000000


	//----- nvinfo : EIATTR_MIN_STACK_SIZE
	.align		4
.L_1565:
        /*237c*/ 	.byte	0x04, 0x12
        /*237e*/ 	.short	(.L_1567 - .L_1566)
	.align		4
.L_1566:
        /*2380*/ 	.word	index@(_ZN2at6native27unrolled_elementwise_kernelIZZZNS0_23logical_not_kernel_cudaERNS_18TensorIteratorBaseEENKUlvE0_clEvENKUlvE10_clEvEUlN3c108BFloat16EE_St5arrayIPcLm2EELi4E23TrivialOffsetCalculatorILi1EjESD_NS0_6memory12LoadWithCastILi1EEENSE_13StoreWithCastILi1EEEEEviT_T0_T2_T3_T4_T5_)
        /*2384*/ 	.word	0x00000000


	//----- nvinfo : EIATTR_MIN_STACK_SIZE
	.align		4
.L_1567:
        /*2388*/ 	.byte	0x04, 0x12
        /*238a*/ 	.short	(.L_1569 - .L_1568)
	.align		4
.L_1568:
        /*238c*/ 	.word	index@(_ZN2at6native18elementwise_kernelILi128ELi4EZNS0_22gpu_kernel_impl_nocastIZZZNS0_23logical_not_kernel_cudaERNS_18TensorIteratorBaseEENKUlvE0_clEvENKUlvE10_clEvEUlN3c108BFloat16EE_EEvS4_RKT_EUliE_EEviT1_)
        /*2390*/ 	.word	0x00000000


	//----- nvinfo : EIATTR_MIN_STACK_SIZE
	.align		4
.L_1569:
        /*2394*/ 	.byte	0x04, 0x12
        /*2396*/ 	.short	(.L_1571 - .L_1570)
	.align		4
.L_1570:
        /*2398*/ 	.word	index@(_ZN2at6native27unrolled_elementwise_kernelIZZZNS0_23logical_not_kernel_cudaERNS_18TensorIteratorBaseEENKUlvE0_clEvENKUlvE10_clEvEUlN3c108BFloat16EE_St5arrayIPcLm2EELi4E23TrivialOffsetCalculatorILi1EjESD_NS0_6memory15LoadWithoutCastENSE_16StoreWithoutCastEEEviT_T0_T2_T3_T4_T5_)
        /*239c*/ 	.word	0x00000000


	//----- nvinfo : EIATTR_MIN_STACK_SIZE
	.align		4
.L_1571:
        /*23a0*/ 	.byte	0x04, 0x12
        /*23a2*/ 	.short	(.L_1573 - .L_1572)
	.align		4
.L_1572:
        /*23a4*/ 	.word	index@(_ZN2at6native29vectorized_elementwise_kernelILi2EZZZNS0_23logical_not_kernel_cudaERNS_18TensorIteratorBaseEENKUlvE0_clEvENKUlvE10_clEvEUlN3c108BFloat16EE_St5arrayIPcLm2EEEEviT0_T1_)
        /*23a8*/ 	.word	0x00000000


	//----- nvinfo : EIATTR_MIN_STACK_SIZE
	.align		4
.L_1573:
        /*23ac*/ 	.byte	0x04, 0x12
        /*23ae*/ 	.short	(.L_1575 - .L_1574)
	.align		4
.L_1574:
        /*23b0*/ 	.word	index@(_ZN2at6native29vectorized_elementwise_kernelILi4EZZZNS0_23logical_not_kernel_cudaERNS_18TensorIteratorBaseEENKUlvE0_clEvENKUlvE10_clEvEUlN3c108BFloat16EE_St5arrayIPcLm2EEEEviT0_T1_)
        /*23b4*/ 	.word	0x00000000


	//----- nvinfo : EIATTR_MIN_STACK_SIZE
	.align		4
.L_1575:
        /*23b8*/ 	.byte	0x04, 0x12
        /*23ba*/ 	.short	(.L_1577 - .L_1576)
	.align		4
.L_1576:
        /*23bc*/ 	.word	index@(_ZN2at6native29vectorized_elementwise_kernelILi8EZZZNS0_23logical_not_kernel_cudaERNS_18TensorIteratorBaseEENKUlvE0_clEvENKUlvE10_clEvEUlN3c108BFloat16EE_St5arrayIPcLm2EEEEviT0_T1_)
        /*23c0*/ 	.word	0x00000000


	//----- nvinfo : EIATTR_MIN_STACK_SIZE
	.align		4
.L_1577:
        /*23c4*/ 	.byte	0x04, 0x12
        /*23c6*/ 	.short	(.L_1579 - .L_1578)
	.align		4
.L_1578:
        /*23c8*/ 	.word	index@(_ZN2at6native18elementwise_kernelILi128ELi4EZNS0_15gpu_kernel_implIZZZNS0_23logical_not_kernel_cudaERNS_18TensorIteratorBaseEENKUlvE0_clEvENKUlvE9_clEvEUlN3c104HalfEE_EEvS4_RKT_EUliE_EEviT1_)
        /*23cc*/ 	.word	0x00000000


	//----- nvinfo : EIATTR_MIN_STACK_SIZE
	.align		4
.L_1579:
        /*23d0*/ 	.byte	0x04, 0x12
        /*23d2*/ 	.short	(.L_1581 - .L_1580)
	.align		4
.L_1580:
        /*23d4*/ 	.word	index@(_ZN2at6native27unrolled_elementwise_kernelIZZZNS0_23logical_not_kernel_cudaERNS_18TensorIteratorBaseEENKUlvE0_clEvENKUlvE9_clEvEUlN3c104HalfEE_St5arrayIPcLm2EELi4E23TrivialOffsetCalculatorILi1EjESD_NS0_6memory12LoadWithCastILi1EEENSE_13StoreWithCastILi1EEEEEviT_T0_T2_T3_T4_T5_)
        /*23d8*/ 	.word	0x00000000


	//----- nvinfo : EIATTR_MIN_STACK_SIZE
	.align		4
.L_1581:
        /*23dc*/ 	.byte	0x04, 0x12
        /*23de*/ 	.short	(.L_1583 - .L_1582)
	.align		4
.L_1582:
        /*23e0*/ 	.word	index@(_ZN2at6native18elementwise_kernelILi128ELi4EZNS0_22gpu_kernel_impl_nocastIZZZNS0_23logical_not_kernel_cudaERNS_18TensorIteratorBaseEENKUlvE0_clEvENKUlvE9_clEvEUlN3c104HalfEE_EEvS4_RKT_EUliE_EEviT1_)
        /*23e4*/ 	.word	0x00000000


	//----- nvinfo : EIATTR_MIN_STACK_SIZE
	.align		4
.L_1583:
        /*23e8*/ 	.byte	0x04, 0x12
        /*23ea*/ 	.short	(.L_1585 - .L_1584)
	.align		4
.L_1584:
        /*23ec*/ 	.word	index@(_ZN2at6native27unrolled_elementwise_kernelIZZZNS0_23logical_not_kernel_cudaERNS_18TensorIteratorBaseEENKUlvE0_clEvENKUlvE9_clEvEUlN3c104HalfEE_St5arrayIPcLm2EELi4E23TrivialOffsetCalculatorILi1EjESD_NS0_6memory15LoadWithoutCastENSE_16StoreWithoutCastEEEviT_T0_T2_T3_T4_T5_)
        /*23f0*/ 	.word	0x00000000


	//----- nvinfo : EIATTR_MIN_STACK_SIZE
	.align		4
.L_1585:
        /*23f4*/ 	.byte	0x04, 0x12
        /*23f6*/ 	.short	(.L_1587 - .L_1586)
	.align		4
.L_1586:
        /*23f8*/ 	.word	index@(_ZN2at6native29vectorized_elementwise_kernelILi2EZZZNS0_23logical_not_kernel_cudaERNS_18TensorIteratorBaseEENKUlvE0_clEvENKUlvE9_clEvEUlN3c104HalfEE_St5arrayIPcLm2EEEEviT0_T1_)
        /*23fc*/ 	.word	0x00000000


	//----- nvinfo : EIATTR_MIN_STACK_SIZE
	.align		4
.L_1587:
        /*2400*/ 	.byte	0x04, 0x12
        /*2402*/ 	.short	(.L_1589 - .L_1588)
	.align		4
.L_1588:
        /*2404*/ 	.word	index@(_ZN2at6native29vectorized_elementwise_kernelILi4EZZZNS0_23logical_not_kernel_cudaERNS_18TensorIteratorBaseEENKUlvE0_clEvENKUlvE9_clEvEUlN3c104HalfEE_St5arrayIPcLm2EEEEviT0_T1_)
        /*2408*/ 	.word	0x00000000


	//----- nvinfo : EIATTR_MIN_STACK_SIZE
	.align		4
.L_1589:
        /*240c*/ 	.byte	0x04, 0x12
        /*240e*/ 	.short	(.L_1591 - .L_1590)
	.align		4
.L_1590:
        /*2410*/ 	.word	index@(_ZN2at6native29vectorized_elementwise_kernelILi8EZZZNS0_23logical_not_kernel_cudaERNS_18TensorIteratorBaseEENKUlvE0_clEvENKUlvE9_clEvEUlN3c104HalfEE_St5arrayIPcLm2EEEEviT0_T1_)
        /*2414*/ 	.word	0x00000000


	//----- nvinfo : EIATTR_MIN_STACK_SIZE
	.align		4
.L_1591:
        /*2418*/ 	.byte	0x04, 0x12
        /*241a*/ 	.short	(.L_1593 - .L_1592)
	.align		4
.L_1592:
        /*241c*/ 	.word	index@(_ZN2at6native18elementwise_kernelILi128ELi4EZNS0_15gpu_kernel_implIZZZNS0_23logical_not_kernel_cudaERNS_18TensorIteratorBaseEENKUlvE0_clEvENKUlvE8_clEvEUlbE_EEvS4_RKT_EUliE_EEviT1_)
        /*2420*/ 	.word	0x00000000


	//----- nvinfo : EIATTR_MIN_STACK_SIZE
	.align		4
.L_1593:
        /*2424*/ 	.byte	0x04, 0x12
        /*2426*/ 	.short	(.L_1595 - .L_1594)
	.align		4
.L_1594:
        /*2428*/ 	.word	index@(_ZN2at6native27unrolled_elementwise_kernelIZZZNS0_23logical_not_kernel_cudaERNS_18TensorIteratorBaseEENKUlvE0_clEvENKUlvE8_clEvEUlbE_St5arrayIPcLm2EELi4E23TrivialOffsetCalculatorILi1EjESB_NS0_6memory12LoadWithCastILi1EEENSC_13StoreWithCastILi1EEEEEviT_T0_T2_T3_T4_T5_)
        /*242c*/ 	.word	0x00000000


	//----- nvinfo : EIATTR_MIN_STACK_SIZE
	.align		4
.L_1595:
        /*2430*/ 	.byte	0x04, 0x12
        /*2432*/ 	.short	(.L_1597 - .L_1596)
	.align		4
.L_1596:
        /*2434*/ 	.word	index@(_ZN2at6native18elementwise_kernelILi128ELi4EZNS0_22gpu_kernel_impl_nocastIZZZNS0_23logical_not_kernel_cudaERNS_18TensorIteratorBaseEENKUlvE0_clEvENKUlvE8_clEvEUlbE_EEvS4_RKT_EUliE_EEviT1_)
        /*2438*/ 	.word	0x00000000


	//----- nvinfo : EIATTR_MIN_STACK_SIZE
	.align		4
.L_1597:
        /*243c*/ 	.byte	0x04, 0x12
        /*243e*/ 	.short	(.L_1599 - .L_1598)
	.align		4
.L_1598:
        /*2440*/ 	.word	index@(_ZN2at6native27unrolled_elementwise_kernelIZZZNS0_23logical_not_kernel_cudaERNS_18TensorIteratorBaseEENKUlvE0_clEvENKUlvE8_clEvEUlbE_St5arrayIPcLm2EELi4E23TrivialOffsetCalculatorILi1EjESB_NS0_6memory15LoadWithoutCastENSC_16StoreWithoutCastEEEviT_T0_T2_T3_T4_T5_)
        /*2444*/ 	.word	0x00000000


	//----- nvinfo : EIATTR_MIN_STACK_SIZE
	.align		4
.L_1599:
        /*2448*/ 	.byte	0x04, 0x12
        /*244a*/ 	.short	(.L_1601 - .L_1600)
	.align		4
.L_1600:
        /*244c*/ 	.word	index@(_ZN2at6native29vectorized_elementwise_kernelILi2EZZZNS0_23logical_not_kernel_cudaERNS_18TensorIteratorBaseEENKUlvE0_clEvENKUlvE8_clEvEUlbE_St5arrayIPcLm2EEEEviT0_T1_)
        /*2450*/ 	.word	0x00000000


	//----- nvinfo : EIATTR_MIN_STACK_SIZE
	.align		4
.L_1601:
        /*2454*/ 	.byte	0x04, 0x12
        /*2456*/ 	.short	(.L_1603 - .L_1602)
	.align		4
.L_1602:
        /*2458*/ 	.word	index@(_ZN2at6native29vectorized_elementwise_kernelILi4EZZZNS0_23logical_not_kernel_cudaERNS_18TensorIteratorBaseEENKUlvE0_clEvENKUlvE8_clEvEUlbE_St5arrayIPcLm2EEEEviT0_T1_)
        /*245c*/ 	.word	0x00000000


	//----- nvinfo : EIATTR_MIN_STACK_SIZE
	.align		4
.L_1603:
        /*2460*/ 	.byte	0x04, 0x12
        /*2462*/ 	.short	(.L_1605 - .L_1604)
	.align		4
.L_1604:
        /*2464*/ 	.word	index@(_ZN2at6native29vectorized_elementwise_kernelILi8EZZZNS0_23logical_not_kernel_cudaERNS_18TensorIteratorBaseEENKUlvE0_clEvENKUlvE8_clEvEUlbE_St5arrayIPcLm2EEEEviT0_T1_)
        /*2468*/ 	.word	0x00000000


	//----- nvinfo : EIATTR_MIN_STACK_SIZE
	.align		4
.L_1605:
        /*246c*/ 	.byte	0x04, 0x12
        /*246e*/ 	.short	(.L_1607 - .L_1606)
	.align		4
.L_1606:
        /*2470*/ 	.word	index@(_ZN2at6native18elementwise_kernelILi128ELi4EZNS0_15gpu_kernel_implIZZZNS0_23logical_not_kernel_cudaERNS_18TensorIteratorBaseEENKUlvE0_clEvENKUlvE7_clEvEUlN3c107complexIfEEE_EEvS4_RKT_EUliE_EEviT1_)
        /*2474*/ 	.word	0x00000000


	//----- nvinfo : EIATTR_MIN_STACK_SIZE
	.align		4
.L_1607:
        /*2478*/ 	.byte	0x04, 0x12
        /*247a*/ 	.short	(.L_1609 - .L_1608)
	.align		4
.L_1608:
        /*247c*/ 	.word	index@(_ZN2at6native27unrolled_elementwise_kernelIZZZNS0_23logical_not_kernel_cudaERNS_18TensorIteratorBaseEENKUlvE0_clEvENKUlvE7_clEvEUlN3c107complexIfEEE_St5arrayIPcLm2EELi4E23TrivialOffsetCalculatorILi1EjESE_NS0_6memory12LoadWithCastILi1EEENSF_13StoreWithCastILi1EEEEEviT_T0_T2_T3_T4_T5_)
        /*2480*/ 	.word	0x00000000


	//----- nvinfo : EIATTR_MIN_STACK_SIZE
	.align		4
.L_1609:
        /*2484*/ 	.byte	0x04, 0x12
        /*2486*/ 	.short	(.L_1611 - .L_1610)
	.align		4
.L_1610:
        /*2488*/ 	.word	index@(_ZN2at6native18elementwise_kernelILi128ELi4EZNS0_22gpu_kernel_impl_nocastIZZZNS0_23logical_not_kernel_cudaERNS_18TensorIteratorBaseEENKUlvE0_clEvENKUlvE7_clEvEUlN3c107complexIfEEE_EEvS4_RKT_EUliE_EEviT1_)
        /*248c*/ 	.word	0x00000000


	//----- nvinfo : EIATTR_MIN_STACK_SIZE
	.align		4
.L_1611:
        /*2490*/ 	.byte	0x04, 0x12
        /*2492*/ 	.short	(.L_1613 - .L_1612)
	.align		4
.L_1612:
        /*2494*/ 	.word	index@(_ZN2at6native27unrolled_elementwise_kernelIZZZNS0_23logical_not_kernel_cudaERNS_18TensorIteratorBaseEENKUlvE0_clEvENKUlvE7_clEvEUlN3c107complexIfEEE_St5arrayIPcLm2EELi4E23TrivialOffsetCalculatorILi1EjESE_NS0_6memory15LoadWithoutCastENSF_16StoreWithoutCastEEEviT_T0_T2_T3_T4_T5_)
        /*2498*/ 	.word	0x00000000


	//----- nvinfo : EIATTR_MIN_STACK_SIZE
	.align		4
.L_1613:
        /*249c*/ 	.byte	0x04, 0x12
        /*249e*/ 	.short	(.L_1615 - .L_1614)
	.align		4
.L_1614:
        /*24a0*/ 	.word	index@(_ZN2at6native29vectorized_elementwise_kernelILi2EZZZNS0_23logical_not_kernel_cudaERNS_18TensorIteratorBaseEENKUlvE0_clEvENKUlvE7_clEvEUlN3c107complexIfEEE_St5arrayIPcLm2EEEEviT0_T1_)
        /*24a4*/ 	.word	0x00000000


	//----- nvinfo : EIATTR_MIN_STACK_SIZE
	.align		4
.L_1615:
        /*24a8*/ 	.byte	0x04, 0x12
        /*24aa*/ 	.short	(.L_1617 - .L_1616)
	.align		4
.L_1616:
        /*24ac*/ 	.word	index@(_ZN2at6native29vectorized_elementwise_kernelILi4EZZZNS0_23logical_not_kernel_cudaERNS_18TensorIteratorBaseEENKUlvE0_clEvENKUlvE7_clEvEUlN3c107complexIfEEE_St5arrayIPcLm2EEEEviT0_T1_)
        /*24b0*/ 	.word	0x00000000


	//----- nvinfo : EIATTR_MIN_STACK_SIZE
	.align		4
.L_1617:
        /*24b4*/ 	.byte	0x04, 0x12
        /*24b6*/ 	.short	(.L_1619 - .L_1618)
	.align		4
.L_1618:
        /*24b8*/ 	.word	index@(_ZN2at6native29vectorized_elementwise_kernelILi8EZZZNS0_23logical_not_kernel_cudaERNS_18TensorIteratorBaseEENKUlvE0_clEvENKUlvE7_clEvEUlN3c107complexIfEEE_St5arrayIPcLm2EEEEviT0_T1_)
        /*24bc*/ 	.word	0x00000000


	//----- nvinfo : EIATTR_MIN_STACK_SIZE
	.align		4
.L_1619:
        /*24c0*/ 	.byte	0x04, 0x12
        /*24c2*/ 	.short	(.L_1621 - .L_1620)
	.align		4
.L_1620:
        /*24c4*/ 	.word	index@(_ZN2at6native18elementwise_kernelILi128ELi4EZNS0_15gpu_kernel_implIZZZNS0_23logical_not_kernel_cudaERNS_18TensorIteratorBaseEENKUlvE0_clEvENKUlvE6_clEvEUlN3c107complexIdEEE_EEvS4_RKT_EUliE_EEviT1_)
        /*24c8*/ 	.word	0x00000000


	//----- nvinfo : EIATTR_MIN_STACK_SIZE
	.align		4
.L_1621:
        /*24cc*/ 	.byte	0x04, 0x12
        /*24ce*/ 	.short	(.L_1623 - .L_1622)
	.align		4
.L_1622:
        /*24d0*/ 	.word	index@(_ZN2at6native27unrolled_elementwise_kernelIZZZNS0_23logical_not_kernel_cudaERNS_18TensorIteratorBaseEENKUlvE0_clEvENKUlvE6_clEvEUlN3c107complexIdEEE_St5arrayIPcLm2EELi4E23TrivialOffsetCalculatorILi1EjESE_NS0_6memory12LoadWithCastILi1EEENSF_13StoreWithCastILi1EEEEEviT_T0_T2_T3_T4_T5_)
        /*24d4*/ 	.word	0x00000000


	//----- nvinfo : EIATTR_MIN_STACK_SIZE
	.align		4
.L_1623:
        /*24d8*/ 	.byte	0x04, 0x12
        /*24da*/ 	.short	(.L_1625 - .L_1624)
	.align		4
.L_1624:
        /*24dc*/ 	.word	index@(_ZN2at6native18elementwise_kernelILi128ELi4EZNS0_22gpu_kernel_impl_nocastIZZZNS0_23logical_not_kernel_cudaERNS_18TensorIteratorBaseEENKUlvE0_clEvENKUlvE6_clEvEUlN3c107complexIdEEE_EEvS4_RKT_EUliE_EEviT1_)
        /*24e0*/ 	.word	0x00000000


	//----- nvinfo : EIATTR_MIN_STACK_SIZE
	.align		4
.L_1625:
        /*24e4*/ 	.byte	0x04, 0x12
        /*24e6*/ 	.short	(.L_1627 - .L_1626)
	.align		4
.L_1626:
        /*24e8*/ 	.word	index@(_ZN2at6native27unrolled_elementwise_kernelIZZZNS0_23logical_not_kernel_cudaERNS_18TensorIteratorBaseEENKUlvE0_clEvENKUlvE6_clEvEUlN3c107complexIdEEE_St5arrayIPcLm2EELi4E23TrivialOffsetCalculatorILi1EjESE_NS0_6memory15LoadWithoutCastENSF_16StoreWithoutCastEEEviT_T0_T2_T3_T4_T5_)
        /*24ec*/ 	.word	0x00000000


	//----- nvinfo : EIATTR_MIN_STACK_SIZE
	.align		4
.L_1627:
        /*24f0*/ 	.byte	0x04, 0x12
        /*24f2*/ 	.short	(.L_1629 - .L_1628)
	.align		4
.L_1628:
        /*24f4*/ 	.word	index@(_ZN2at6native29vectorized_elementwise_kernelILi2EZZZNS0_23logical_not_kernel_cudaERNS_18TensorIteratorBaseEENKUlvE0_clEvENKUlvE6_clEvEUlN3c107complexIdEEE_St5arrayIPcLm2EEEEviT0_T1_)
        /*24f8*/ 	.word	0x00000000


	//----- nvinfo : EIATTR_MIN_STACK_SIZE
	.align		4
.L_1629:
        /*24fc*/ 	.byte	0x04, 0x12
        /*24fe*/ 	.short	(.L_1631 - .L_1630)
	.align		4
.L_1630:
        /*2500*/ 	.word	index@(_ZN2at6native29vectorized_elementwise_kernelILi4EZZZNS0_23logical_not_kernel_cudaERNS_18TensorIteratorBaseEENKUlvE0_clEvENKUlvE6_clEvEUlN3c107complexIdEEE_St5arrayIPcLm2EEEEviT0_T1_)
        /*2504*/ 	.word	0x00000000


	//----- nvinfo : EIATTR_MIN_STACK_SIZE
	.align		4
.L_1631:
        /*2508*/ 	.byte	0x04, 0x12
        /*250a*/ 	.short	(.L_1633 - .L_1632)
	.align		4
.L_1632:
        /*250c*/ 	.word	index@(_ZN2at6native29vectorized_elementwise_kernelILi8EZZZNS0_23logical_not_kernel_cudaERNS_18TensorIteratorBaseEENKUlvE0_clEvENKUlvE6_clEvEUlN3c107complexIdEEE_St5arrayIPcLm2EEEEviT0_T1_)
        /*2510*/ 	.word	0x00000000


	//----- nvinfo : EIATTR_MIN_STACK_SIZE
	.align		4
.L_1633:
        /*2514*/ 	.byte	0x04, 0x12
        /*2516*/ 	.short	(.L_1635 - .L_1634)
	.align		4
.L_1634:
        /*2518*/ 	.word	index@(_ZN2at6native18elementwise_kernelILi128ELi4EZNS0_15gpu_kernel_implIZZZNS0_23logical_not_kernel_cudaERNS_18TensorIteratorBaseEENKUlvE0_clEvENKUlvE5_clEvEUlfE_EEvS4_RKT_EUliE_EEviT1_)
        /*251c*/ 	.word	0x00000000


	//----- nvinfo : EIATTR_MIN_STACK_SIZE
	.align		4
.L_1635:
        /*2520*/ 	.byte	0x04, 0x12
        /*2522*/ 	.short	(.L_1637 - .L_1636)
	.align		4
.L_1636:
        /*2524*/ 	.word	index@(_ZN2at6native27unrolled_elementwise_kernelIZZZNS0_23logical_not_kernel_cudaERNS_18TensorIteratorBaseEENKUlvE0_clEvENKUlvE5_clEvEUlfE_St5arrayIPcLm2EELi4E23TrivialOffsetCalculatorILi1EjESB_NS0_6memory12LoadWithCastILi1EEENSC_13StoreWithCastILi1EEEEEviT_T0_T2_T3_T4_T5_)
        /*2528*/ 	.word	0x00000000


	//----- nvinfo : EIATTR_MIN_STACK_SIZE
	.align		4
.L_1637:
        /*252c*/ 	.byte	0x04, 0x12
        /*252e*/ 	.short	(.L_1639 - .L_1638)
	.align		4
.L_1638:
        /*2530*/ 	.word	index@(_ZN2at6native18elementwise_kernelILi128ELi4EZNS0_22gpu_kernel_impl_nocastIZZZNS0_23logical_not_kernel_cudaERNS_18TensorIteratorBaseEENKUlvE0_clEvENKUlvE5_clEvEUlfE_EEvS4_RKT_EUliE_EEviT1_)
        /*2534*/ 	.word	0x00000000


	//----- nvinfo : EIATTR_MIN_STACK_SIZE
	.align		4
.L_1639:
        /*2538*/ 	.byte	0x04, 0x12
        /*253a*/ 	.short	(.L_1641 - .L_1640)
	.align		4
.L_1640:
        /*253c*/ 	.word	index@(_ZN2at6native27unrolled_elementwise_kernelIZZZNS0_23logical_not_kernel_cudaERNS_18TensorIteratorBaseEENKUlvE0_clEvENKUlvE5_clEvEUlfE_St5arrayIPcLm2EELi4E23TrivialOffsetCalculatorILi1EjESB_NS0_6memory15LoadWithoutCastENSC_16StoreWithoutCastEEEviT_T0_T2_T3_T4_T5_)
        /*2540*/ 	.word	0x00000000


	//----- nvinfo : EIATTR_MIN_STACK_SIZE
	.align		4
.L_1641:
        /*2544*/ 	.byte	0x04, 0x12
        /*2546*/ 	.short	(.L_1643 - .L_1642)
	.align		4
.L_1642:
        /*2548*/ 	.word	index@(_ZN2at6native29vectorized_elementwise_kernelILi2EZZZNS0_23logical_not_kernel_cudaERNS_18TensorIteratorBaseEENKUlvE0_clEvENKUlvE5_clEvEUlfE_St5arrayIPcLm2EEEEviT0_T1_)
        /*254c*/ 	.word	0x00000000


	//----- nvinfo : EIATTR_MIN_STACK_SIZE
	.align		4
.L_1643:
        /*2550*/ 	.byte	0x04, 0x12
        /*2552*/ 	.short	(.L_1645 - .L_1644)
	.align		4
.L_1644:
        /*2554*/ 	.word	index@(_ZN2at6native29vectorized_elementwise_kernelILi4EZZZNS0_23logical_not_kernel_cudaERNS_18TensorIteratorBaseEENKUlvE0_clEvENKUlvE5_clEvEUlfE_St5arrayIPcLm2EEEEviT0_T1_)
        /*2558*/ 	.word	0x00000000


	//----- nvinfo : EIATTR_MIN_STACK_SIZE
	.align		4
.L_1645:
        /*255c*/ 	.byte	0x04, 0x12
        /*255e*/ 	.short	(.L_1647 - .L_1646)
	.align		4
.L_1646:
        /*2560*/ 	.word	index@(_ZN2at6native29vectorized_elementwise_kernelILi8EZZZNS0_23logical_not_kernel_cudaERNS_18TensorIteratorBaseEENKUlvE0_clEvENKUlvE5_clEvEUlfE_St5arrayIPcLm2EEEEviT0_T1_)
        /*2564*/ 	.word	0x00000000


	//----- nvinfo : EIATTR_MIN_STACK_SIZE
	.align		4
.L_1647:
        /*2568*/ 	.byte	0x04, 0x12
        /*256a*/ 	.short	(.L_1649 - .L_1648)
	.align		4
.L_1648:
        /*256c*/ 	.word	index@(_ZN2at6native18elementwise_kernelILi128ELi4EZNS0_15gpu_kernel_implIZZZNS0_23logical_not_kernel_cudaERNS_18TensorIteratorBaseEENKUlvE0_clEvENKUlvE4_clEvEUldE_EEvS4_RKT_EUliE_EEviT1_)
        /*2570*/ 	.word	0x00000000


	//----- nvinfo : EIATTR_MIN_STACK_SIZE
	.align		4
.L_1649:
        /*2574*/ 	.byte	0x04, 0x12
        /*2576*/ 	.short	(.L_1651 - .L_1650)
	.align		4
.L_1650:
        /*2578*/ 	.word	index@(_ZN2at6native27unrolled_elementwise_kernelIZZZNS0_23logical_not_kernel_cudaERNS_18TensorIteratorBaseEENKUlvE0_clEvENKUlvE4_clEvEUldE_St5arrayIPcLm2EELi4E23TrivialOffsetCalculatorILi1EjESB_NS0_6memory12LoadWithCastILi1EEENSC_13StoreWithCastILi1EEEEEviT_T0_T2_T3_T4_T5_)
        /*257c*/ 	.word	0x00000000


	//----- nvinfo : EIATTR_MIN_STACK_SIZE
	.align		4
.L_1651:
        /*2580*/ 	.byte	0x04, 0x12
        /*2582*/ 	.short	(.L_1653 - .L_1652)
	.align		4
.L_1652:
        /*2584*/ 	.word	index@(_ZN2at6native18elementwise_kernelILi128ELi4EZNS0_22gpu_kernel_impl_nocastIZZZNS0_23logical_not_kernel_cudaERNS_18TensorIteratorBaseEENKUlvE0_clEvENKUlvE4_clEvEUldE_EEvS4_RKT_EUliE_EEviT1_)
        /*2588*/ 	.word	0x00000000


	//----- nvinfo : EIATTR_MIN_STACK_SIZE
	.align		4
.L_1653:
        /*258c*/ 	.byte	0x04, 0x12
        /*258e*/ 	.short	(.L_1655 - .L_1654)
	.align		4
.L_1654:
        /*2590*/ 	.word	index@(_ZN2at6native27unrolled_elementwise_kernelIZZZNS0_23logical_not_kernel_cudaERNS_18TensorIteratorBaseEENKUlvE0_clEvENKUlvE4_clEvEUldE_St5arrayIPcLm2EELi4E23TrivialOffsetCalculatorILi1EjESB_NS0_6memory15LoadWithoutCastENSC_16StoreWithoutCastEEEviT_T0_T2_T3_T4_T5_)
        /*2594*/ 	.word	0x00000000


	//----- nvinfo : EIATTR_MIN_STACK_SIZE
	.align		4
.L_1655:
        /*2598*/ 	.byte	0x04, 0x12
        /*259a*/ 	.short	(.L_1657 - .L_1656)
	.align		4
.L_1656:
        /*259c*/ 	.word	index@(_ZN2at6native29vectorized_elementwise_kernelILi2EZZZNS0_23logical_not_kernel_cudaERNS_18TensorIteratorBaseEENKUlvE0_clEvENKUlvE4_clEvEUldE_St5arrayIPcLm2EEEEviT0_T1_)
        /*25a0*/ 	.word	0x00000000


	//----- nvinfo : EIATTR_MIN_STACK_SIZE
	.align		4
.L_1657:
        /*25a4*/ 	.byte	0x04, 0x12
        /*25a6*/ 	.short	(.L_1659 - .L_1658)
	.align		4
.L_1658:
        /*25a8*/ 	.word	index@(_ZN2at6native29vectorized_elementwise_kernelILi4EZZZNS0_23logical_not_kernel_cudaERNS_18TensorIteratorBaseEENKUlvE0_clEvENKUlvE4_clEvEUldE_St5arrayIPcLm2EEEEviT0_T1_)
        /*25ac*/ 	.word	0x00000000


	//----- nvinfo : EIATTR_MIN_STACK_SIZE
	.align		4
.L_1659:
        /*25b0*/ 	.byte	0x04, 0x12
        /*25b2*/ 	.short	(.L_1661 - .L_1660)
	.align		4
.L_1660:
        /*25b4*/ 	.word	index@(_ZN2at6native29vectorized_elementwise_kernelILi8EZZZNS0_23logical_not_kernel_cudaERNS_18TensorIteratorBaseEENKUlvE0_clEvENKUlvE4_clEvEUldE_St5arrayIPcLm2EEEEviT0_T1_)
        /*25b8*/ 	.word	0x00000000


	//----- nvinfo : EIATTR_MIN_STACK_SIZE
	.align		4
.L_1661:
        /*25bc*/ 	.byte	0x04, 0x12
        /*25be*/ 	.short	(.L_1663 - .L_1662)
	.align		4
.L_1662:
        /*25c0*/ 	.word	index@(_ZN2at6native18elementwise_kernelILi128ELi4EZNS0_15gpu_kernel_implIZZZNS0_23logical_not_kernel_cudaERNS_18TensorIteratorBaseEENKUlvE0_clEvENKUlvE3_clEvEUlsE_EEvS4_RKT_EUliE_EEviT1_)
        /*25c4*/ 	.word	0x00000000


	//----- nvinfo : EIATTR_MIN_STACK_SIZE
	.align		4
.L_1663:
        /*25c8*/ 	.byte	0x04, 0x12
        /*25ca*/ 	.short	(.L_1665 - .L_1664)
	.align		4
.L_1664:
        /*25cc*/ 	.word	index@(_ZN2at6native27unrolled_elementwise_kernelIZZZNS0_23logical_not_kernel_cudaERNS_18TensorIteratorBaseEENKUlvE0_clEvENKUlvE3_clEvEUlsE_St5arrayIPcLm2EELi4E23TrivialOffsetCalculatorILi1EjESB_NS0_6memory12LoadWithCastILi1EEENSC_13StoreWithCastILi1EEEEEviT_T0_T2_T3_T4_T5_)
        /*25d0*/ 	.word	0x00000000


	//----- nvinfo : EIATTR_MIN_STACK_SIZE
	.align		4
.L_1665:
        /*25d4*/ 	.byte	0x04, 0x12
        /*25d6*/ 	.short	(.L_1667 - .L_1666)
	.align		4
.L_1666:
        /*25d8*/ 	.word	index@(_ZN2at6native18elementwise_kernelILi128ELi4EZNS0_22gpu_kernel_impl_nocastIZZZNS0_23logical_not_kernel_cudaERNS_18TensorIteratorBaseEENKUlvE0_clEvENKUlvE3_clEvEUlsE_EEvS4_RKT_EUliE_EEviT1_)
        /*25dc*/ 	.word	0x00000000


	//----- nvinfo : EIATTR_MIN_STACK_SIZE
	.align		4
.L_1667:
        /*25e0*/ 	.byte	0x04, 0x12
        /*25e2*/ 	.short	(.L_1669 - .L_1668)
	.align		4
.L_1668:
        /*25e4*/ 	.word	index@(_ZN2at6native27unrolled_elementwise_kernelIZZZNS0_23logical_not_kernel_cudaERNS_18TensorIteratorBaseEENKUlvE0_clEvENKUlvE3_clEvEUlsE_St5arrayIPcLm2EELi4E23TrivialOffsetCalculatorILi1EjESB_NS0_6memory15LoadWithoutCastENSC_16StoreWithoutCastEEEviT_T0_T2_T3_T4_T5_)
        /*25e8*/ 	.word	0x00000000


	//----- nvinfo : EIATTR_MIN_STACK_SIZE
	.align		4
.L_1669:
        /*25ec*/ 	.byte	0x04, 0x12
        /*25ee*/ 	.short	(.L_1671 - .L_1670)
	.align		4
.L_1670:
        /*25f0*/ 	.word	index@(_ZN2at6native29vectorized_elementwise_kernelILi2EZZZNS0_23logical_not_kernel_cudaERNS_18TensorIteratorBaseEENKUlvE0_clEvENKUlvE3_clEvEUlsE_St5arrayIPcLm2EEEEviT0_T1_)
        /*25f4*/ 	.word	0x00000000


	//----- nvinfo : EIATTR_MIN_STACK_SIZE
	.align		4
.L_1671:
        /*25f8*/ 	.byte	0x04, 0x12
        /*25fa*/ 	.short	(.L_1673 - .L_1672)
	.align		4
.L_1672:
        /*25fc*/ 	.word	index@(_ZN2at6native29vectorized_elementwise_kernelILi4EZZZNS0_23logical_not_kernel_cudaERNS_18TensorIteratorBaseEENKUlvE0_clEvENKUlvE3_clEvEUlsE_St5arrayIPcLm2EEEEviT0_T1_)
        /*2600*/ 	.word	0x00000000


	//----- nvinfo : EIATTR_MIN_STACK_SIZE
	.align		4
.L_1673:
        /*2604*/ 	.byte	0x04, 0x12
        /*2606*/ 	.short	(.L_1675 - .L_1674)
	.align		4
.L_1674:
        /*2608*/ 	.word	index@(_ZN2at6native29vectorized_elementwise_kernelILi8EZZZNS0_23logical_not_kernel_cudaERNS_18TensorIteratorBaseEENKUlvE0_clEvENKUlvE3_clEvEUlsE_St5arrayIPcLm2EEEEviT0_T1_)
        /*260c*/ 	.word	0x00000000


	//----- nvinfo : EIATTR_MIN_STACK_SIZE
	.align		4
.L_1675:
        /*2610*/ 	.byte	0x04, 0x12
        /*2612*/ 	.short	(.L_1677 - .L_1676)
	.align		4
.L_1676:
        /*2614*/ 	.word	index@(_ZN2at6native18elementwise_kernelILi128ELi4EZNS0_15gpu_kernel_implIZZZNS0_23logical_not_kernel_cudaERNS_18TensorIteratorBaseEENKUlvE0_clEvENKUlvE2_clEvEUllE_EEvS4_RKT_EUliE_EEviT1_)
        /*2618*/ 	.word	0x00000000


	//----- nvinfo : EIATTR_MIN_STACK_SIZE
	.align		4
.L_1677:
        /*261c*/ 	.byte	0x04, 0x12
        /*261e*/ 	.short	(.L_1679 - .L_1678)
	.align		4
.L_1678:
        /*2620*/ 	.word	index@(_ZN2at6native27unrolled_elementwise_kernelIZZZNS0_23logical_not_kernel_cudaERNS_18TensorIteratorBaseEENKUlvE0_clEvENKUlvE2_clEvEUllE_St5arrayIPcLm2EELi4E23TrivialOffsetCalculatorILi1EjESB_NS0_6memory12LoadWithCastILi1EEENSC_13StoreWithCastILi1EEEEEviT_T0_T2_T3_T4_T5_)
        /*2624*/ 	.word	0x00000000


	//----- nvinfo : EIATTR_MIN_STACK_SIZE
	.align		4
.L_1679:
        /*2628*/ 	.byte	0x04, 0x12
        /*262a*/ 	.short	(.L_1681 - .L_1680)
	.align		4
.L_1680:
        /*262c*/ 	.word	index@(_ZN2at6native18elementwise_kernelILi128ELi4EZNS0_22gpu_kernel_impl_nocastIZZZNS0_23logical_not_kernel_cudaERNS_18TensorIteratorBaseEENKUlvE0_clEvENKUlvE2_clEvEUllE_EEvS4_RKT_EUliE_EEviT1_)
        /*2630*/ 	.word	0x00000000


	//----- nvinfo : EIATTR_MIN_STACK_SIZE
	.align		4
.L_1681:
        /*2634*/ 	.byte	0x04, 0x12
        /*2636*/ 	.short	(.L_1683 - .L_1682)
	.align		4
.L_1682:
        /*2638*/ 	.word	index@(_ZN2at6native27unrolled_elementwise_kernelIZZZNS0_23logical_not_kernel_cudaERNS_18TensorIteratorBaseEENKUlvE0_clEvENKUlvE2_clEvEUllE_St5arrayIPcLm2EELi4E23TrivialOffsetCalculatorILi1EjESB_NS0_6memory15LoadWithoutCastENSC_16StoreWithoutCastEEEviT_T0_T2_T3_T4_T5_)
        /*263c*/ 	.word	0x00000000


	//----- nvinfo : EIATTR_MIN_STACK_SIZE
	.align		4
.L_1683:
        /*2640*/ 	.byte	0x04, 0x12
        /*2642*/ 	.short	(.L_1685 - .L_1684)
	.align		4
.L_1684:
        /*2644*/ 	.word	index@(_ZN2at6native29vectorized_elementwise_kernelILi2EZZZNS0_23logical_not_kernel_cudaERNS_18TensorIteratorBaseEENKUlvE0_clEvENKUlvE2_clEvEUllE_St5arrayIPcLm2EEEEviT0_T1_)
        /*2648*/ 	.word	0x00000000


	//----- nvinfo : EIATTR_MIN_STACK_SIZE
	.align		4
.L_1685:
        /*264c*/ 	.byte	0x04, 0x12
        /*264e*/ 	.short	(.L_1687 - .L_1686)
	.align		4
.L_1686:
        /*2650*/ 	.word	index@(_ZN2at6native29vectorized_elementwise_kernelILi4EZZZNS0_23logical_not_kernel_cudaERNS_18TensorIteratorBaseEENKUlvE0_clEvENKUlvE2_clEvEUllE_St5arrayIPcLm2EEEEviT0_T1_)
        /*2654*/ 	.word	0x00000000


	//----- nvinfo : EIATTR_MIN_STACK_SIZE
	.align		4
.L_1687:
        /*2658*/ 	.byte	0x04, 0x12
        /*265a*/ 	.short	(.L_1689 - .L_1688)
	.align		4
.L_1688:
        /*265c*/ 	.word	index@(_ZN2at6native29vectorized_elementwise_kernelILi8EZZZNS0_23logical_not_kernel_cudaERNS_18TensorIteratorBaseEENKUlvE0_clEvENKUlvE2_clEvEUllE_St5arrayIPcLm2EEEEviT0_T1_)
        /*2660*/ 	.word	0x00000000


	//----- nvinfo : EIATTR_MIN_STACK_SIZE
	.align		4
.L_1689:
        /*2664*/ 	.byte	0x04, 0x12
        /*2666*/ 	.short	(.L_1691 - .L_1690)
	.align		4
.L_1690:
        /*2668*/ 	.word	index@(_ZN2at6native18elementwise_kernelILi128ELi4EZNS0_15gpu_kernel_implIZZZNS0_23logical_not_kernel_cudaERNS_18TensorIteratorBaseEENKUlvE0_clEvENKUlvE1_clEvEUliE_EEvS4_RKT_EUliE_EEviT1_)
        /*266c*/ 	.word	0x00000000


	//----- nvinfo : EIATTR_MIN_STACK_SIZE
	.align		4
.L_1691:
        /*2670*/ 	.byte	0x04, 0x12
        /*2672*/ 	.short	(.L_1693 - .L_1692)
	.align		4
.L_1692:
        /*2674*/ 	.word	index@(_ZN2at6native27unrolled_elementwise_kernelIZZZNS0_23logical_not_kernel_cudaERNS_18TensorIteratorBaseEENKUlvE0_clEvENKUlvE1_clEvEUliE_St5arrayIPcLm2EELi4E23TrivialOffsetCalculatorILi1EjESB_NS0_6memory12LoadWithCastILi1EEENSC_13StoreWithCastILi1EEEEEviT_T0_T2_T3_T4_T5_)
        /*2678*/ 	.word	0x00000000


	//----- nvinfo : EIATTR_MIN_STACK_SIZE
	.align		4
.L_1693:
        /*267c*/ 	.byte	0x04, 0x12
        /*267e*/ 	.short	(.L_1695 - .L_1694)
	.align		4
.L_1694:
        /*2680*/ 	.word	index@(_ZN2at6native18elementwise_kernelILi128ELi4EZNS0_22gpu_kernel_impl_nocastIZZZNS0_23logical_not_kernel_cudaERNS_18TensorIteratorBaseEENKUlvE0_clEvENKUlvE1_clEvEUliE_EEvS4_RKT_EUliE_EEviT1_)
        /*2684*/ 	.word	0x00000000


	//----- nvinfo : EIATTR_MIN_STACK_SIZE
	.align		4
.L_1695:
        /*2688*/ 	.byte	0x04, 0x12
        /*268a*/ 	.short	(.L_1697 - .L_1696)
	.align		4
.L_1696:
        /*268c*/ 	.word	index@(_ZN2at6native27unrolled_elementwise_kernelIZZZNS0_23logical_not_kernel_cudaERNS_18TensorIteratorBaseEENKUlvE0_clEvENKUlvE1_clEvEUliE_St5arrayIPcLm2EELi4E23TrivialOffsetCalculatorILi1EjESB_NS0_6memory15LoadWithoutCastENSC_16StoreWithoutCastEEEviT_T0_T2_T3_T4_T5_)
        /*2690*/ 	.word	0x00000000


	//----- nvinfo : EIATTR_MIN_STACK_SIZE
	.align		4
.L_1697:
        /*2694*/ 	.byte	0x04, 0x12
        /*2696*/ 	.short	(.L_1699 - .L_1698)
	.align		4
.L_1698:
        /*2698*/ 	.word	index@(_ZN2at6native29vectorized_elementwise_kernelILi2EZZZNS0_23logical_not_kernel_cudaERNS_18TensorIteratorBaseEENKUlvE0_clEvENKUlvE1_clEvEUliE_St5arrayIPcLm2EEEEviT0_T1_)
        /*269c*/ 	.word	0x00000000


	//----- nvinfo : EIATTR_MIN_STACK_SIZE
	.align		4
.L_1699:
        /*26a0*/ 	.byte	0x04, 0x12
        /*26a2*/ 	.short	(.L_1701 - .L_1700)
	.align		4
.L_1700:
        /*26a4*/ 	.word	index@(_ZN2at6native29vectorized_elementwise_kernelILi4EZZZNS0_23logical_not_kernel_cudaERNS_18TensorIteratorBaseEENKUlvE0_clEvENKUlvE1_clEvEUliE_St5arrayIPcLm2EEEEviT0_T1_)
        /*26a8*/ 	.word	0x00000000


	//----- nvinfo : EIATTR_MIN_STACK_SIZE
	.align		4
.L_1701:
        /*26ac*/ 	.byte	0x04, 0x12
        /*26ae*/ 	.short	(.L_1703 - .L_1702)
	.align		4
.L_1702:
        /*26b0*/ 	.word	index@(_ZN2at6native29vectorized_elementwise_kernelILi8EZZZNS0_23logical_not_kernel_cudaERNS_18TensorIteratorBaseEENKUlvE0_clEvENKUlvE1_clEvEUliE_St5arrayIPcLm2EEEEviT0_T1_)
        /*26b4*/ 	.word	0x00000000


	//----- nvinfo : EIATTR_MIN_STACK_SIZE
	.align		4
.L_1703:
        /*26b8*/ 	.byte	0x04, 0x12
        /*26ba*/ 	.short	(.L_1705 - .L_1704)
	.align		4
.L_1704:
        /*26bc*/ 	.word	index@(_ZN2at6native18elementwise_kernelILi128ELi4EZNS0_15gpu_kernel_implIZZZNS0_23logical_not_kernel_cudaERNS_18TensorIteratorBaseEENKUlvE0_clEvENKUlvE0_clEvEUlaE_EEvS4_RKT_EUliE_EEviT1_)
        /*26c0*/ 	.word	0x00000000


	//----- nvinfo : EIATTR_MIN_STACK_SIZE
	.align		4
.L_1705:
        /*26c4*/ 	.byte	0x04, 0x12
        /*26c6*/ 	.short	(.L_1707 - .L_1706)
	.align		4
.L_1706:
        /*26c8*/ 	.word	index@(_ZN2at6native27unrolled_elementwise_kernelIZZZNS0_23logical_not_kernel_cudaERNS_18TensorIteratorBaseEENKUlvE0_clEvENKUlvE0_clEvEUlaE_St5arrayIPcLm2EELi4E23TrivialOffsetCalculatorILi1EjESB_NS0_6memory12LoadWithCastILi1EEENSC_13StoreWithCastILi1EEEEEviT_T0_T2_T3_T4_T5_)
        /*26cc*/ 	.word	0x00000000


	//----- nvinfo : EIATTR_MIN_STACK_SIZE
	.align		4
.L_1707:
        /*26d0*/ 	.byte	0x04, 0x12
        /*26d2*/ 	.short	(.L_1709 - .L_1708)
	.align		4
.L_1708:
        /*26d4*/ 	.word	index@(_ZN2at6native18elementwise_kernelILi128ELi4EZNS0_22gpu_kernel_impl_nocastIZZZNS0_23logical_not_kernel_cudaERNS_18TensorIteratorBaseEENKUlvE0_clEvENKUlvE0_clEvEUlaE_EEvS4_RKT_EUliE_EEviT1_)
        /*26d8*/ 	.word	0x00000000


	//----- nvinfo : EIATTR_MIN_STACK_SIZE
	.align		4
.L_1709:
        /*26dc*/ 	.byte	0x04, 0x12
        /*26de*/ 	.short	(.L_1711 - .L_1710)
	.align		4
.L_1710:
        /*26e0*/ 	.word	index@(_ZN2at6native27unrolled_elementwise_kernelIZZZNS0_23logical_not_kernel_cudaERNS_18TensorIteratorBaseEENKUlvE0_clEvENKUlvE0_clEvEUlaE_St5arrayIPcLm2EELi4E23TrivialOffsetCalculatorILi1EjESB_NS0_6memory15LoadWithoutCastENSC_16StoreWithoutCastEEEviT_T0_T2_T3_T4_T5_)
        /*26e4*/ 	.word	0x00000000


	//----- nvinfo : EIATTR_MIN_STACK_SIZE
	.align		4
.L_1711:
        /*26e8*/ 	.byte	0x04, 0x12
        /*26ea*/ 	.short	(.L_1713 - .L_1712)
	.align		4
.L_1712:
        /*26ec*/ 	.word	index@(_ZN2at6native29vectorized_elementwise_kernelILi2EZZZNS0_23logical_not_kernel_cudaERNS_18TensorIteratorBaseEENKUlvE0_clEvENKUlvE0_clEvEUlaE_St5arrayIPcLm2EEEEviT0_T1_)
        /*26f0*/ 	.word	0x00000000


	//----- nvinfo : EIATTR_MIN_STACK_SIZE
	.align		4
.L_1713:
        /*26f4*/ 	.byte	0x04, 0x12
        /*26f6*/ 	.short	(.L_1715 - .L_1714)
	.align		4
.L_1714:
        /*26f8*/ 	.word	index@(_ZN2at6native29vectorized_elementwise_kernelILi4EZZZNS0_23logical_not_kernel_cudaERNS_18TensorIteratorBaseEENKUlvE0_clEvENKUlvE0_clEvEUlaE_St5arrayIPcLm2EEEEviT0_T1_)
        /*26fc*/ 	.word	0x00000000


	//----- nvinfo : EIATTR_MIN_STACK_SIZE
	.align		4
.L_1715:
        /*2700*/ 	.byte	0x04, 0x12
        /*2702*/ 	.short	(.L_1717 - .L_1716)
	.align		4
.L_1716:
        /*2704*/ 	.word	index@(_ZN2at6native29vectorized_elementwise_kernelILi8EZZZNS0_23logical_not_kernel_cudaERNS_18TensorIteratorBaseEENKUlvE0_clEvENKUlvE0_clEvEUlaE_St5arrayIPcLm2EEEEviT0_T1_)
        /*2708*/ 	.word	0x00000000


	//----- nvinfo : EIATTR_MIN_STACK_SIZE
	.align		4
.L_1717:
        /*270c*/ 	.byte	0x04, 0x12
        /*270e*/ 	.short	(.L_1719 - .L_1718)
	.align		4
.L_1718:
        /*2710*/ 	.word	index@(_ZN2at6native18elementwise_kernelILi128ELi4EZNS0_15gpu_kernel_implIZZZNS0_23logical_not_kernel_cudaERNS_18TensorIteratorBaseEENKUlvE0_clEvENKUlvE_clEvEUlhE_EEvS4_RKT_EUliE_EEviT1_)
        /*2714*/ 	.word	0x00000000


	//----- nvinfo : EIATTR_MIN_STACK_SIZE
	.align		4
.L_1719:
        /*2718*/ 	.byte	0x04, 0x12
        /*271a*/ 	.short	(.L_1721 - .L_1720)
	.align		4
.L_1720:
        /*271c*/ 	.word	index@(_ZN2at6native27unrolled_elementwise_kernelIZZZNS0_23logical_not_kernel_cudaERNS_18TensorIteratorBaseEENKUlvE0_clEvENKUlvE_clEvEUlhE_St5arrayIPcLm2EELi4E23TrivialOffsetCalculatorILi1EjESB_NS0_6memory12LoadWithCastILi1EEENSC_13StoreWithCastILi1EEEEEviT_T0_T2_T3_T4_T5_)
        /*2720*/ 	.word	0x00000000


	//----- nvinfo : EIATTR_MIN_STACK_SIZE
	.align		4
.L_1721:
        /*2724*/ 	.byte	0x04, 0x12
        /*2726*/ 	.short	(.L_1723 - .L_1722)
	.align		4
.L_1722:
        /*2728*/ 	.word	index@(_ZN2at6native18elementwise_kernelILi128ELi4EZNS0_22gpu_kernel_impl_nocastIZZZNS0_23logical_not_kernel_cudaERNS_18TensorIteratorBaseEENKUlvE0_clEvENKUlvE_clEvEUlhE_EEvS4_RKT_EUliE_EEviT1_)
        /*272c*/ 	.word	0x00000000


	//----- nvinfo : EIATTR_MIN_STACK_SIZE
	.align		4
.L_1723:
        /*2730*/ 	.byte	0x04, 0x12
        /*2732*/ 	.short	(.L_1725 - .L_1724)
	.align		4
.L_1724:
        /*2734*/ 	.word	index@(_ZN2at6native27unrolled_elementwise_kernelIZZZNS0_23logical_not_kernel_cudaERNS_18TensorIteratorBaseEENKUlvE0_clEvENKUlvE_clEvEUlhE_St5arrayIPcLm2EELi4E23TrivialOffsetCalculatorILi1EjESB_NS0_6memory15LoadWithoutCastENSC_16StoreWithoutCastEEEviT_T0_T2_T3_T4_T5_)
        /*2738*/ 	.word	0x00000000


	//----- nvinfo : EIATTR_MIN_STACK_SIZE
	.align		4
.L_1725:
        /*273c*/ 	.byte	0x04, 0x12
        /*273e*/ 	.short	(.L_1727 - .L_1726)
	.align		4
.L_1726:
        /*2740*/ 	.word	index@(_ZN2at6native29vectorized_elementwise_kernelILi2EZZZNS0_23logical_not_kernel_cudaERNS_18TensorIteratorBaseEENKUlvE0_clEvENKUlvE_clEvEUlhE_St5arrayIPcLm2EEEEviT0_T1_)
        /*2744*/ 	.word	0x00000000


	//----- nvinfo : EIATTR_MIN_STACK_SIZE
	.align		4
.L_1727:
        /*2748*/ 	.byte	0x04, 0x12
        /*274a*/ 	.short	(.L_1729 - .L_1728)
	.align		4
.L_1728:
        /*274c*/ 	.word	index@(_ZN2at6native29vectorized_elementwise_kernelILi4EZZZNS0_23logical_not_kernel_cudaERNS_18TensorIteratorBaseEENKUlvE0_clEvENKUlvE_clEvEUlhE_St5arrayIPcLm2EEEEviT0_T1_)
        /*2750*/ 	.word	0x00000000


	//----- nvinfo : EIATTR_MIN_STACK_SIZE
	.align		4
.L_1729:
        /*2754*/ 	.byte	0x04, 0x12
        /*2756*/ 	.short	(.L_1731 - .L_1730)
	.align		4
.L_1730:
        /*2758*/ 	.word	index@(_ZN2at6native29vectorized_elementwise_kernelILi8EZZZNS0_23logical_not_kernel_cudaERNS_18TensorIteratorBaseEENKUlvE0_clEvENKUlvE_clEvEUlhE_St5arrayIPcLm2EEEEviT0_T1_)
        /*275c*/ 	.word	0x00000000
.L_1731:


//--------------------- .nv.compat                --------------------------
	.section	.nv.compat,"",@"SHT_CUDA_COMPAT_INFO"
	.align	4
        /*0000*/ 	.byte	0x02, 0x09, 0x01, 0x00, 0x02, 0x02, 0x01, 0x00, 0x02, 0x05, 0x05, 0x00, 0x03, 0x07, 0x01, 0x01
        /*0010*/ 	.byte	0x02, 0x03, 0x00, 0x00, 0x02, 0x06, 0x01, 0x00, 0x04, 0x0b, 0x08, 0x00, 0x01, 0x00, 0x00, 0x00
        /*0020*/ 	.byte	0x00, 0x00, 0x00, 0x00


//--------------------- .nv.info._ZN2at6native18elementwise_kernelILi128ELi4EZNS0_15gpu_kernel_implIZZZNS0_19signbit_kernel_cudaERNS_18TensorIteratorBaseEENKUlvE0_clEvENKUlvE2_clEvEUlN3c104HalfEE_EEvS4_RKT_EUliE_EEviT1_ --------------------------
	.section	.nv.info._ZN2at6native18elementwise_kernelILi128ELi4EZNS0_15gpu_kernel_implIZZZNS0_19signbit_kernel_cudaERNS_18TensorIteratorBaseEENKUlvE0_clEvENKUlvE2_clEvEUlN3c104HalfEE_EEvS4_RKT_EUliE_EEviT1_,"",@"SHT_CUDA_INFO"
	.sectionflags	@""
	.align	4


	//----- nvinfo : EIATTR_CUDA_API_VERSION
	.align		4
        /*0000*/ 	.byte	0x04, 0x37
        /*0002*/ 	.short	(.L_1733 - .L_1732)
.L_1732:
        /*0004*/ 	.word	0x00000082


	//----- nvinfo : EIATTR_KPARAM_INFO
	.align		4
.L_1733:
        /*0008*/ 	.byte	0x04, 0x17
        /*000a*/ 	.short	(.L_1735 - .L_1734)
.L_1734:
        /*000c*/ 	.word	0x00000000
        /*0010*/ 	.short	0x0001
        /*0012*/ 	.short	0x0008
        /*0014*/ 	.byte	0x00, 0xf0, 0x61, 0x08


	//----- nvinfo : EIATTR_KPARAM_INFO
	.align		4
.L_1735:
        /*0018*/ 	.byte	0x04, 0x17
        /*001a*/ 	.short	(.L_1737 - .L_1736)
.L_1736:
        /*001c*/ 	.word	0x00000000
        /*0020*/ 	.short	0x0000
        /*0022*/ 	.short	0x0000
        /*0024*/ 	.byte	0x00, 0xf0, 0x11, 0x00


	//----- nvinfo : EIATTR_SPARSE_MMA_MASK
	.align		4
.L_1737:
        /*0028*/ 	.byte	0x03, 0x50
        /*002a*/ 	.short	0x0000


	//----- nvinfo : EIATTR_MAXREG_COUNT
	.align		4
        /*002c*/ 	.byte	0x03, 0x1b
        /*002e*/ 	.short	0x0080


	//----- nvinfo : EIATTR_EXTERNS
	.align		4
        /*0030*/ 	.byte	0x04, 0x0f
        /*0032*/ 	.short	(.L_1739 - .L_1738)


	//   ....[0]....
	.align		4
.L_1738:
        /*0034*/ 	.word	index@(__assertfail)


	//----- nvinfo : EIATTR_MERCURY_ISA_VERSION
	.align		4
.L_1739:
        /*0038*/ 	.byte	0x03, 0x5f
        /*003a*/ 	.short	0x0101


	//----- nvinfo : EIATTR_VRC_CTA_INIT_COUNT
	.align		4
        /*003c*/ 	.byte	0x02, 0x4a
	.zero		1
	.zero		1


	//----- nvinfo : EIATTR_SYSCALL_OFFSETS
	.align		4
        /*0040*/ 	.byte	0x04, 0x46
        /*0042*/ 	.short	(.L_1741 - .L_1740)


	//   ....[0]....
.L_1740:
        /*0044*/ 	.word	0x000021f0


	//   ....[1]....
        /*0048*/ 	.word	0x00002f60


	//   ....[2]....
        /*004c*/ 	.word	0x000052c0


	//   ....[3]....
        /*0050*/ 	.word	0x00005e70


	//   ....[4]....
        /*0054*/ 	.word	0x000082d0


	//   ....[5]....
        /*0058*/ 	.word	0x00008e80


	//   ....[6]....
        /*005c*/ 	.word	0x0000b2f0


	//   ....[7]....
        /*0060*/ 	.word	0x0000be60


	//----- nvinfo : EIATTR_EXIT_INSTR_OFFSETS
	.align		4
.L_1741:
        /*0064*/ 	.byte	0x04, 0x1c
        /*0066*/ 	.short	(.L_1743 - .L_1742)


	//   ....[0]....
.L_1742:
        /*0068*/ 	.word	0x00009120


	//   ....[1]....
        /*006c*/ 	.word	0x0000b470


	//   ....[2]....
        /*0070*/ 	.word	0x0000b490


	//   ....[3]....
        /*0074*/ 	.word	0x0000b520


	//   ....[4]....
        /*0078*/ 	.word	0x0000b540


	//   ....[5]....
        /*007c*/ 	.word	0x0000b560


	//   ....[6]....
        /*0080*/ 	.word	0x0000b5f0


	//   ....[7]....
        /*0084*/ 	.word	0x0000b630


	//   ....[8]....
        /*0088*/ 	.word	0x0000b6d0


	//   ....[9]....
        /*008c*/ 	.word	0x0000b720


	//   ....[10]....
        /*0090*/ 	.word	0x0000b750


	//   ....[11]....
        /*0094*/ 	.word	0x0000b810


	//   ....[12]....
        /*0098*/ 	.word	0x0000b950


	//   ....[13]....
        /*009c*/ 	.word	0x0000baa0


	//   ....[14]....
        /*00a0*/ 	.word	0x0000bbf0


	//   ....[15]....
        /*00a4*/ 	.word	0x0000bc20


	//   ....[16]....
        /*00a8*/ 	.word	0x0000bc40


	//   ....[17]....
        /*00ac*/ 	.word	0x0000bcc0


	//   ....[18]....
        /*00b0*/ 	.word	0x0000bd00


	//   ....[19]....
        /*00b4*/ 	.word	0x0000be70


	//   ....[20]....
        /*00b8*/ 	.word	0x0000bf50


	//   ....[21]....
        /*00bc*/ 	.word	0x0000bff0


	//   ....[22]....
        /*00c0*/ 	.word	0x0000c030


	//   ....[23]....
        /*00c4*/ 	.word	0x0000c080


	//   ....[24]....
        /*00c8*/ 	.word	0x0000c0c0


	//----- nvinfo : EIATTR_MAX_THREADS
	.align		4
.L_1743:
        /*00cc*/ 	.byte	0x04, 0x05
        /*00ce*/ 	.short	(.L_1745 - .L_1744)
.L_1744:
        /*00d0*/ 	.word	0x00000080
        /*00d4*/ 	.word	0x00000001
        /*00d8*/ 	.word	0x00000001


	//----- nvinfo : EIATTR_CRS_STACK_SIZE
	.align		4
.L_1745:
        /*00dc*/ 	.byte	0x04, 0x1e
        /*00de*/ 	.short	(.L_1747 - .L_1746)
.L_1746:
        /*00e0*/ 	.word	0x00000000


	//----- nvinfo : EIATTR_CBANK_PARAM_SIZE
	.align		4
.L_1747:
        /*00e4*/ 	.byte	0x03, 0x19
        /*00e6*/ 	.short	0x0220


	//----- nvinfo : EIATTR_PARAM_CBANK
	.align		4
        /*00e8*/ 	.byte	0x04, 0x0a
        /*00ea*/ 	.short	(.L_1749 - .L_1748)
	.align		4
.L_1748:
        /*00ec*/ 	.word	index@(.nv.constant0._ZN2at6native18elementwise_kernelILi128ELi4EZNS0_15gpu_kernel_implIZZZNS0_19signbit_kernel_cudaERNS_18TensorIteratorBaseEENKUlvE0_clEvENKUlvE2_clEvEUlN3c104HalfEE_EEvS4_RKT_EUliE_EEviT1_)
        /*00f0*/ 	.short	0x0380
        /*00f2*/ 	.short	0x0220


	//----- nvinfo : EIATTR_SW_WAR
	.align		4
.L_1749:
        /*00f4*/ 	.byte	0x04, 0x36
        /*00f6*/ 	.short	(.L_1751 - .L_1750)
.L_1750:
        /*00f8*/ 	.word	0x00000008
.L_1751:


//--------------------- .nv.info._ZN2at6native27unrolled_elementwise_kernelIZZZNS0_19signbit_kernel_cudaERNS_18TensorIteratorBaseEENKUlvE0_clEvENKUlvE2_clEvEUlN3c104HalfEE_St5arrayIPcLm2EELi4E23TrivialOffsetCalculatorILi1EjESD_NS0_6memory12LoadWithCastILi1EEENSE_13StoreWithCastILi1EEEEEviT_T0_T2_T3_T4_T5_ --------------------------
	.section	.nv.info._ZN2at6native27unrolled_elementwise_kernelIZZZNS0_19signbit_kernel_cudaERNS_18TensorIteratorBaseEENKUlvE0_clEvENKUlvE2_clEvEUlN3c104HalfEE_St5arrayIPcLm2EELi4E23TrivialOffsetCalculatorILi1EjESD_NS0_6memory12LoadWithCastILi1EEENSE_13StoreWithCastILi1EEEEEviT_T0_T2_T3_T4_T5_,"",@"SHT_CUDA_INFO"
	.sectionflags	@""
	.align	4


	//----- nvinfo : EIATTR_CUDA_API_VERSION
	.align		4
        /*0000*/ 	.byte	0x04, 0x37
        /*0002*/ 	.short	(.L_1753 - .L_1752)
.L_1752:
        /*0004*/ 	.word	0x00000082


	//----- nvinfo : EIATTR_KPARAM_INFO
	.align		4
.L_1753:
        /*0008*/ 	.byte	0x04, 0x17
        /*000a*/ 	.short	(.L_1755 - .L_1754)
.L_1754:
        /*000c*/ 	.word	0x00000000
        /*0010*/ 	.short	0x0006
        /*0012*/ 	.short	0x0024
        /*0014*/ 	.byte	0x00, 0xf0, 0x21, 0x00


	//----- nvinfo : EIATTR_KPARAM_INFO
	.align		4
.L_1755:
        /*0018*/ 	.byte	0x04, 0x17
        /*001a*/ 	.short	(.L_1757 - .L_1756)
.L_1756:
        /*001c*/ 	.word	0x00000000
        /*0020*/ 	.short	0x0005
        /*0022*/ 	.short	0x001c
        /*0024*/ 	.byte	0x00, 0xf0, 0x21, 0x00


	//----- nvinfo : EIATTR_KPARAM_INFO
	.align		4
.L_1757:
        /*0028*/ 	.byte	0x04, 0x17
        /*002a*/ 	.short	(.L_1759 - .L_1758)
.L_1758:
        /*002c*/ 	.word	0x00000000
        /*0030*/ 	.short	0x0004
        /*0032*/ 	.short	0x0019
        /*0034*/ 	.byte	0x00, 0xf0, 0x05, 0x00


	//----- nvinfo : EIATTR_KPARAM_INFO
	.align		4
.L_1759:
        /*0038*/ 	.byte	0x04, 0x17
        /*003a*/ 	.short	(.L_1761 - .L_1760)
.L_1760:
        /*003c*/ 	.word	0x00000000
        /*0040*/ 	.short	0x0003
        /*0042*/ 	.short	0x0018
        /*0044*/ 	.byte	0x00, 0xf0, 0x05, 0x00


	//----- nvinfo : EIATTR_KPARAM_INFO
	.align		4
.L_1761:
        /*0048*/ 	.byte	0x04, 0x17
        /*004a*/ 	.short	(.L_1763 - .L_1762)
.L_1762:
        /*004c*/ 	.word	0x00000000
        /*0050*/ 	.short	0x0002
        /*0052*/ 	.short	0x0008
        /*0054*/ 	.byte	0x00, 0xf0, 0x41, 0x00


	//----- nvinfo : EIATTR_KPARAM_INFO
	.align		4
.L_1763:
        /*0058*/ 	.byte	0x04, 0x17
        /*005a*/ 	.short	(.L_1765 - .L_1764)
.L_1764:
        /*005c*/ 	.word	0x00000000
        /*0060*/ 	.short	0x0001
        /*0062*/ 	.short	0x0004
        /*0064*/ 	.byte	0x00, 0xf0, 0x05, 0x00


	//----- nvinfo : EIATTR_KPARAM_INFO
	.align		4
.L_1765:
        /*0068*/ 	.byte	0x04, 0x17
        /*006a*/ 	.short	(.L_1767 - .L_1766)
.L_1766:
        /*006c*/ 	.word	0x00000000
        /*0070*/ 	.short	0x0000
        /*0072*/ 	.short	0x0000
        /*0074*/ 	.byte	0x00, 0xf0, 0x11, 0x00


	//----- nvinfo : EIATTR_SPARSE_MMA_MASK
	.align		4
.L_1767:
        /*0078*/ 	.byte	0x03, 0x50
        /*007a*/ 	.short	0x0000


	//----- nvinfo : EIATTR_MAXREG_COUNT
	.align		4
        /*007c*/ 	.byte	0x03, 0x1b
        /*007e*/ 	.short	0x00ff


	//----- nvinfo : EIATTR_EXTERNS
	.align		4
        /*0080*/ 	.byte	0x04, 0x0f
        /*0082*/ 	.short	(.L_1769 - .L_1768)


	//   ....[0]....
	.align		4
.L_1768:
        /*0084*/ 	.word	index@(__assertfail)


	//----- nvinfo : EIATTR_MERCURY_ISA_VERSION
	.align		4
.L_1769:
        /*0088*/ 	.byte	0x03, 0x5f
        /*008a*/ 	.short	0x0101


	//----- nvinfo : EIATTR_VRC_CTA_INIT_COUNT
	.align		4
        /*008c*/ 	.byte	0x02, 0x4a
	.zero		1
	.zero		1


	//----- nvinfo : EIATTR_SYSCALL_OFFSETS
	.align		4
        /*0090*/ 	.byte	0x04, 0x46
        /*0092*/ 	.short	(.L_1771 - .L_1770)


	//   ....[0]....
.L_1770:
        /*0094*/ 	.word	0x00000fd0


	//   ....[1]....
        /*0098*/ 	.word	0x00002180


	//   ....[2]....
        /*009c*/ 	.word	0x00003270


	//   ....[3]....
        /*00a0*/ 	.word	0x00004280


	//   ....[4]....
        /*00a4*/ 	.word	0x00005310


	//   ....[5]....
        /*00a8*/ 	.word	0x00006180


	//   ....[6]....
        /*00ac*/ 	.word	0x000070b0


	//   ....[7]....
        /*00b0*/ 	.word	0x00007fe0


	//----- nvinfo : EIATTR_EXIT_INSTR_OFFSETS
	.align		4
.L_1771:
        /*00b4*/ 	.byte	0x04, 0x1c
        /*00b6*/ 	.short	(.L_1773 - .L_1772)


	//   ....[0]....
.L_1772:
        /*00b8*/ 	.word	0x00007380


	//   ....[1]....
        /*00bc*/ 	.word	0x000074b0


	//   ....[2]....
        /*00c0*/ 	.word	0x000074d0


	//   ....[3]....
        /*00c4*/ 	.word	0x00007570


	//   ....[4]....
        /*00c8*/ 	.word	0x000075a0


	//   ....[5]....
        /*00cc*/ 	.word	0x000075e0


	//   ....[6]....
        /*00d0*/ 	.word	0x00007670


	//   ....[7]....
        /*00d4*/ 	.word	0x000076b0


	//   ....[8]....
        /*00d8*/ 	.word	0x00007750


	//   ....[9]....
        /*00dc*/ 	.word	0x000077a0


	//   ....[10]....
        /*00e0*/ 	.word	0x000077f0


	//   ....[11]....
        /*00e4*/ 	.word	0x000078d0


	//   ....[12]....
        /*00e8*/ 	.word	0x00007a40


	//   ....[13]....
        /*00ec*/ 	.word	0x00007bb0


	//   ....[14]....
        /*00f0*/ 	.word	0x00007d10


	//   ....[15]....
        /*00f4*/ 	.word	0x00007d50


	//   ....[16]....
        /*00f8*/ 	.word	0x00007d80


	//   ....[17]....
        /*00fc*/ 	.word	0x00007e20


	//   ....[18]....
        /*0100*/ 	.word	0x00007e80


	//   ....[19]....
        /*0104*/ 	.word	0x00007ff0


	//   ....[20]....
        /*0108*/ 	.word	0x00008100


	//   ....[21]....
        /*010c*/ 	.word	0x00008240


	//   ....[22]....
        /*0110*/ 	.word	0x00008280


	//----- nvinfo : EIATTR_MAX_THREADS
	.align		4
.L_1773:
        /*0114*/ 	.byte	0x04, 0x05
        /*0116*/ 	.short	(.L_1775 - .L_1774)
.L_1774:
        /*0118*/ 	.word	0x00000080
        /*011c*/ 	.word	0x00000001
        /*0120*/ 	.word	0x00000001


	//----- nvinfo : EIATTR_CRS_STACK_SIZE
	.align		4
.L_1775:
        /*0124*/ 	.byte	0x04, 0x1e
        /*0126*/ 	.short	(.L_1777 - .L_1776)
.L_1776:
        /*0128*/ 	.word	0x00000000


	//----- nvinfo : EIATTR_CBANK_PARAM_SIZE
	.align		4
.L_1777:
        /*012c*/ 	.byte	0x03, 0x19
        /*012e*/ 	.short	0x002c


	//----- nvinfo : EIATTR_PARAM_CBANK
	.align		4
        /*0130*/ 	.byte	0x04, 0x0a
        /*0132*/ 	.short	(.L_1779 - .L_1778)
	.align		4
.L_1778:
        /*0134*/ 	.word	index@(.nv.constant0._ZN2at6native27unrolled_elementwise_kernelIZZZNS0_19signbit_kernel_cudaERNS_18TensorIteratorBaseEENKUlvE0_clEvENKUlvE2_clEvEUlN3c104HalfEE_St5arrayIPcLm2EELi4E23TrivialOffsetCalculatorILi1EjESD_NS0_6memory12LoadWithCastILi1EEENSE_13StoreWithCastILi1EEEEEviT_T0_T2_T3_T4_T5_)
        /*0138*/ 	.short	0x0380
        /*013a*/ 	.short	0x002c


	//----- nvinfo : EIATTR_SW_WAR
	.align		4
.L_1779:
        /*013c*/ 	.byte	0x04, 0x36
        /*013e*/ 	.short	(.L_1781 - .L_1780)
.L_1780:
        /*0140*/ 	.word	0x00000008
.L_1781:


//--------------------- .nv.info._ZN2at6native18elementwise_kernelILi128ELi4EZNS0_22gpu_kernel_impl_nocastIZZZNS0_19signbit_kernel_cudaERNS_18TensorIteratorBaseEENKUlvE0_clEvENKUlvE2_clEvEUlN3c104HalfEE_EEvS4_RKT_EUliE_EEviT1_ --------------------------
	.section	.nv.info._ZN2at6native18elementwise_kernelILi128ELi4EZNS0_22gpu_kernel_impl_nocastIZZZNS0_19signbit_kernel_cudaERNS_18TensorIteratorBaseEENKUlvE0_clEvENKUlvE2_clEvEUlN3c104HalfEE_EEvS4_RKT_EUliE_EEviT1_,"",@"SHT_CUDA_INFO"
	.sectionflags	@""
	.align	4


	//----- nvinfo : EIATTR_CUDA_API_VERSION
	.align		4
        /*0000*/ 	.byte	0x04, 0x37
        /*0002*/ 	.short	(.L_1783 - .L_1782)
.L_1782:
        /*0004*/ 	.word	0x00000082


	//----- nvinfo : EIATTR_KPARAM_INFO
	.align		4
.L_1783:
        /*0008*/ 	.byte	0x04, 0x17
        /*000a*/ 	.short	(.L_1785 - .L_1784)
.L_1784:
        /*000c*/ 	.word	0x00000000
        /*0010*/ 	.short	0x0001
        /*0012*/ 	.short	0x0008
        /*0014*/ 	.byte	0x00, 0xf0, 0x61, 0x08


	//----- nvinfo : EIATTR_KPARAM_INFO
	.align		4
.L_1785:
        /*0018*/ 	.byte	0x04, 0x17
        /*001a*/ 	.short	(.L_1787 - .L_1786)
.L_1786:
        /*001c*/ 	.word	0x00000000
        /*0020*/ 	.short	0x0000
        /*0022*/ 	.short	0x0000
        /*0024*/ 	.byte	0x00, 0xf0, 0x11, 0x00


	//----- nvinfo : EIATTR_SPARSE_MMA_MASK
	.align		4
.L_1787:
        /*0028*/ 	.byte	0x03, 0x50
        /*002a*/ 	.short	0x0000


	//----- nvinfo : EIATTR_MAXREG_COUNT
	.align		4
        /*002c*/ 	.byte	0x03, 0x1b
        /*002e*/ 	.short	0x0080


	//----- nvinfo : EIATTR_MERCURY_ISA_VERSION
	.align		4
        /*0030*/ 	.byte	0x03, 0x5f
        /*0032*/ 	.short	0x0101


	//----- nvinfo : EIATTR_VRC_CTA_INIT_COUNT
	.align		4
        /*0034*/ 	.byte	0x02, 0x4a
	.zero		1
	.zero		1


	//----- nvinfo : EIATTR_EXIT_INSTR_OFFSETS
	.align		4
        /*0038*/ 	.byte	0x04, 0x1c
        /*003a*/ 	.short	(.L_1789 - .L_1788)


	//   ....[0]....
.L_1788:
        /*003c*/ 	.word	0x000002d0


	//   ....[1]....
        /*0040*/ 	.word	0x00000340


	//   ....[2]....
        /*0044*/ 	.word	0x00003e30


	//   ....[3]....
        /*0048*/ 	.word	0x00005170


	//----- nvinfo : EIATTR_MAX_THREADS
	.align		4
.L_1789:
        /*004c*/ 	.byte	0x04, 0x05
        /*004e*/ 	.short	(.L_1791 - .L_1790)
.L_1790:
        /*0050*/ 	.word	0x00000080
        /*0054*/ 	.word	0x00000001
        /*0058*/ 	.word	0x00000001


	//----- nvinfo : EIATTR_CRS_STACK_SIZE
	.align		4
.L_1791:
        /*005c*/ 	.byte	0x04, 0x1e
        /*005e*/ 	.short	(.L_1793 - .L_1792)
.L_1792:
        /*0060*/ 	.word	0x00000000


	//----- nvinfo : EIATTR_CBANK_PARAM_SIZE
	.align		4
.L_1793:
        /*0064*/ 	.byte	0x03, 0x19
        /*0066*/ 	.short	0x0220


	//----- nvinfo : EIATTR_PARAM_CBANK
	.align		4
        /*0068*/ 	.byte	0x04, 0x0a
        /*006a*/ 	.short	(.L_1795 - .L_1794)
	.align		4
.L_1794:
        /*006c*/ 	.word	index@(.nv.constant0._ZN2at6native18elementwise_kernelILi128ELi4EZNS0_22gpu_kernel_impl_nocastIZZZNS0_19signbit_kernel_cudaERNS_18TensorIteratorBaseEENKUlvE0_clEvENKUlvE2_clEvEUlN3c104HalfEE_EEvS4_RKT_EUliE_EEviT1_)
        /*0070*/ 	.short	0x0380
        /*0072*/ 	.short	0x0220


	//----- nvinfo : EIATTR_SW_WAR
	.align		4
.L_1795:
        /*0074*/ 	.byte	0x04, 0x36
        /*0076*/ 	.short	(.L_1797 - .L_1796)
.L_1796:
        /*0078*/ 	.word	0x00000008
.L_1797:


//--------------------- .nv.info._ZN2at6native27unrolled_elementwise_kernelIZZZNS0_19signbit_kernel_cudaERNS_18TensorIteratorBaseEENKUlvE0_clEvENKUlvE2_clEvEUlN3c104HalfEE_St5arrayIPcLm2EELi4E23TrivialOffsetCalculatorILi1EjESD_NS0_6memory15LoadWithoutCastENSE_16StoreWithoutCastEEEviT_T0_T2_T3_T4_T5_ --------------------------
	.section	.nv.info._ZN2at6native27unrolled_elementwise_kernelIZZZNS0_19signbit_kernel_cudaERNS_18TensorIteratorBaseEENKUlvE0_clEvENKUlvE2_clEvEUlN3c104HalfEE_St5arrayIPcLm2EELi4E23TrivialOffsetCalculatorILi1EjESD_NS0_6memory15LoadWithoutCastENSE_16StoreWithoutCastEEEviT_T0_T2_T3_T4_T5_,"",@"SHT_CUDA_INFO"
	.sectionflags	@""
	.align	4


	//----- nvinfo : EIATTR_CUDA_API_VERSION
	.align		4
        /*0000*/ 	.byte	0x04, 0x37
        /*0002*/ 	.short	(.L_1799 - .L_1798)
.L_1798:
        /*0004*/ 	.word	0x00000082


	//----- nvinfo : EIATTR_KPARAM_INFO
	.align		4
.L_1799:
        /*0008*/ 	.byte	0x04, 0x17
        /*000a*/ 	.short	(.L_1801 - .L_1800)
.L_1800:
        /*000c*/ 	.word	0x00000000
        /*0010*/ 	.short	0x0006
        /*0012*/ 	.short	0x001b
        /*0014*/ 	.byte	0x00, 0xf0, 0x05, 0x00


	//----- nvinfo : EIATTR_KPARAM_INFO
	.align		4
.L_1801:
        /*0018*/ 	.byte	0x04, 0x17
        /*001a*/ 	.short	(.L_1803 - .L_1802)
.L_1802:
        /*001c*/ 	.word	0x00000000
        /*0020*/ 	.short	0x0005
        /*0022*/ 	.short	0x001a
        /*0024*/ 	.byte	0x00, 0xf0, 0x05, 0x00


	//----- nvinfo : EIATTR_KPARAM_INFO
	.align		4
.L_1803:
        /*0028*/ 	.byte	0x04, 0x17
        /*002a*/ 	.short	(.L_1805 - .L_1804)
.L_1804:
        /*002c*/ 	.word	0x00000000
        /*0030*/ 	.short	0x0004
        /*0032*/ 	.short	0x0019
        /*0034*/ 	.byte	0x00, 0xf0, 0x05, 0x00


	//----- nvinfo : EIATTR_KPARAM_INFO
	.align		4
.L_1805:
        /*0038*/ 	.byte	0x04, 0x17
        /*003a*/ 	.short	(.L_1807 - .L_1806)
.L_1806:
        /*003c*/ 	.word	0x00000000
        /*0040*/ 	.short	0x0003
        /*0042*/ 	.short	0x0018
        /*0044*/ 	.byte	0x00, 0xf0, 0x05, 0x00


	//----- nvinfo : EIATTR_KPARAM_INFO
	.align		4
.L_1807:
        /*0048*/ 	.byte	0x04, 0x17
        /*004a*/ 	.short	(.L_1809 - .L_1808)
.L_1808:
        /*004c*/ 	.word	0x00000000
        /*0050*/ 	.short	0x0002
        /*0052*/ 	.short	0x0008
        /*0054*/ 	.byte	0x00, 0xf0, 0x41, 0x00


	//----- nvinfo : EIATTR_KPARAM_INFO
	.align		4
.L_1809:
        /*0058*/ 	.byte	0x04, 0x17
        /*005a*/ 	.short	(.L_1811 - .L_1810)
.L_1810:
        /*005c*/ 	.word	0x00000000
        /*0060*/ 	.short	0x0001
        /*0062*/ 	.short	0x0004
        /*0064*/ 	.byte	0x00, 0xf0, 0x05, 0x00


	//----- nvinfo : EIATTR_KPARAM_INFO
	.align		4
.L_1811:
        /*0068*/ 	.byte	0x04, 0x17
        /*006a*/ 	.short	(.L_1813 - .L_1812)
.L_1812:
        /*006c*/ 	.word	0x00000000
        /*0070*/ 	.short	0x0000
        /*0072*/ 	.short	0x0000
        /*0074*/ 	.byte	0x00, 0xf0, 0x11, 0x00


	//----- nvinfo : EIATTR_SPARSE_MMA_MASK
	.align		4
.L_1813:
        /*0078*/ 	.byte	0x03, 0x50
        /*007a*/ 	.short	0x0000


	//----- nvinfo : EIATTR_MAXREG_COUNT
	.align		4
        /*007c*/ 	.byte	0x03, 0x1b
        /*007e*/ 	.short	0x00ff


	//----- nvinfo : EIATTR_MERCURY_ISA_VERSION
	.align		4
        /*0080*/ 	.byte	0x03, 0x5f
        /*0082*/ 	.short	0x0101


	//----- nvinfo : EIATTR_VRC_CTA_INIT_COUNT
	.align		4
        /*0084*/ 	.byte	0x02, 0x4a
	.zero		1
	.zero		1


	//----- nvinfo : EIATTR_EXIT_INSTR_OFFSETS
	.align		4
        /*0088*/ 	.byte	0x04, 0x1c
        /*008a*/ 	.short	(.L_1815 - .L_1814)


	//   ....[0]....
.L_1814:
        /*008c*/ 	.word	0x00000450


	//   ....[1]....
        /*0090*/ 	.word	0x000004e0


	//----- nvinfo : EIATTR_MAX_THREADS
	.align		4
.L_1815:
        /*0094*/ 	.byte	0x04, 0x05
        /*0096*/ 	.short	(.L_1817 - .L_1816)
.L_1816:
        /*0098*/ 	.word	0x00000080
        /*009c*/ 	.word	0x00000001
        /*00a0*/ 	.word	0x00000001


	//----- nvinfo : EIATTR_CRS_STACK_SIZE
	.align		4
.L_1817:
        /*00a4*/ 	.byte	0x04, 0x1e
        /*00a6*/ 	.short	(.L_1819 - .L_1818)
.L_1818:
        /*00a8*/ 	.word	0x00000000


	//----- nvinfo : EIATTR_CBANK_PARAM_SIZE
	.align		4
.L_1819:
        /*00ac*/ 	.byte	0x03, 0x19
        /*00ae*/ 	.short	0x001c


	//----- nvinfo : EIATTR_PARAM_CBANK
	.align		4
        /*00b0*/ 	.byte	0x04, 0x0a
        /*00b2*/ 	.short	(.L_1821 - .L_1820)
	.align		4
.L_1820:
        /*00b4*/ 	.word	index@(.nv.constant0._ZN2at6native27unrolled_elementwise_kernelIZZZNS0_19signbit_kernel_cudaERNS_18TensorIteratorBaseEENKUlvE0_clEvENKUlvE2_clEvEUlN3c104HalfEE_St5arrayIPcLm2EELi4E23TrivialOffsetCalculatorILi1EjESD_NS0_6memory15LoadWithoutCastENSE_16StoreWithoutCastEEEviT_T0_T2_T3_T4_T5_)
        /*00b8*/ 	.short	0x0380
        /*00ba*/ 	.short	0x001c


	//----- nvinfo : EIATTR_SW_WAR
	.align		4
.L_1821:
        /*00bc*/ 	.byte	0x04, 0x36
        /*00be*/ 	.short	(.L_1823 - .L_1822)
.L_1822:
        /*00c0*/ 	.word	0x00000008
.L_1823:


//--------------------- .nv.info._ZN2at6native29vectorized_elementwise_kernelILi2EZZZNS0_19signbit_kernel_cudaERNS_18TensorIteratorBaseEENKUlvE0_clEvENKUlvE2_clEvEUlN3c104HalfEE_St5arrayIPcLm2EEEEviT0_T1_ --------------------------
	.section	.nv.info._ZN2at6native29vectorized_elementwise_kernelILi2EZZZNS0_19signbit_kernel_cudaERNS_18TensorIteratorBaseEENKUlvE0_clEvENKUlvE2_clEvEUlN3c104HalfEE_St5arrayIPcLm2EEEEviT0_T1_,"",@"SHT_CUDA_INFO"
	.sectionflags	@""
	.align	4


	//----- nvinfo : EIATTR_CUDA_API_VERSION
	.align		4
        /*0000*/ 	.byte	0x04, 0x37
        /*0002*/ 	.short	(.L_1825 - .L_1824)
.L_1824:
        /*0004*/ 	.word	0x00000082


	//----- nvinfo : EIATTR_KPARAM_INFO
	.align		4
.L_1825:
        /*0008*/ 	.byte	0x04, 0x17
        /*000a*/ 	.short	(.L_1827 - .L_1826)
.L_1826:
        /*000c*/ 	.word	0x00000000
        /*0010*/ 	.short	0x0002
        /*0012*/ 	.short	0x0008
        /*0014*/ 	.byte	0x00, 0xf0, 0x41, 0x00


	//----- nvinfo : EIATTR_KPARAM_INFO
	.align		4
.L_1827:
        /*0018*/ 	.byte	0x04, 0x17
        /*001a*/ 	.short	(.L_1829 - .L_1828)
.L_1828:
        /*001c*/ 	.word	0x00000000
        /*0020*/ 	.short	0x0001
        /*0022*/ 	.short	0x0004
        /*0024*/ 	.byte	0x00, 0xf0, 0x05, 0x00


	//----- nvinfo : EIATTR_KPARAM_INFO
	.align		4
.L_1829:
        /*0028*/ 	.byte	0x04, 0x17
        /*002a*/ 	.short	(.L_1831 - .L_1830)
.L_1830:
        /*002c*/ 	.word	0x00000000
        /*0030*/ 	.short	0x0000
        /*0032*/ 	.short	0x0000
        /*0034*/ 	.byte	0x00, 0xf0, 0x11, 0x00


	//----- nvinfo : EIATTR_SPARSE_MMA_MASK
	.align		4
.L_1831:
        /*0038*/ 	.byte	0x03, 0x50
        /*003a*/ 	.short	0x0000


	//----- nvinfo : EIATTR_MAXREG_COUNT
	.align		4
        /*003c*/ 	.byte	0x03, 0x1b
        /*003e*/ 	.short	0x00ff


	//----- nvinfo : EIATTR_MERCURY_ISA_VERSION
	.align		4
        /*0040*/ 	.byte	0x03, 0x5f
        /*0042*/ 	.short	0x0101


	//----- nvinfo : EIATTR_VRC_CTA_INIT_COUNT
	.align		4
        /*0044*/ 	.byte	0x02, 0x4a
	.zero		1
	.zero		1


	//----- nvinfo : EIATTR_EXIT_INSTR_OFFSETS
	.align		4
        /*0048*/ 	.byte	0x04, 0x1c
        /*004a*/ 	.short	(.L_1833 - .L_1832)


	//   ....[0]....
.L_1832:
        /*004c*/ 	.word	0x000009c0


	//   ....[1]....
        /*0050*/ 	.word	0x00000a20


	//   ....[2]....
        /*0054*/ 	.word	0x00000c70


	//----- nvinfo : EIATTR_MAX_THREADS
	.align		4
.L_1833:
        /*0058*/ 	.byte	0x04, 0x05
        /*005a*/ 	.short	(.L_1835 - .L_1834)
.L_1834:
        /*005c*/ 	.word	0x00000080
        /*0060*/ 	.word	0x00000001
        /*0064*/ 	.word	0x00000001


	//----- nvinfo : EIATTR_CRS_STACK_SIZE
	.align		4
.L_1835:
        /*0068*/ 	.byte	0x04, 0x1e
        /*006a*/ 	.short	(.L_1837 - .L_1836)
.L_1836:
        /*006c*/ 	.word	0x00000000


	//----- nvinfo : EIATTR_CBANK_PARAM_SIZE
	.align		4
.L_1837:
        /*0070*/ 	.byte	0x03, 0x19
        /*0072*/ 	.short	0x0018


	//----- nvinfo : EIATTR_PARAM_CBANK
	.align		4
        /*0074*/ 	.byte	0x04, 0x0a
        /*0076*/ 	.short	(.L_1839 - .L_1838)
	.align		4
.L_1838:
        /*0078*/ 	.word	index@(.nv.constant0._ZN2at6native29vectorized_elementwise_kernelILi2EZZZNS0_19signbit_kernel_cudaERNS_18TensorIteratorBaseEENKUlvE0_clEvENKUlvE2_clEvEUlN3c104HalfEE_St5arrayIPcLm2EEEEviT0_T1_)
        /*007c*/ 	.short	0x0380
        /*007e*/ 	.short	0x0018


	//----- nvinfo : EIATTR_SW_WAR
	.align		4
.L_1839:
        /*0080*/ 	.byte	0x04, 0x36
        /*0082*/ 	.short	(.L_1841 - .L_1840)
.L_1840:
        /*0084*/ 	.word	0x00000008
.L_1841:


//--------------------- .nv.info._ZN2at6native29vectorized_elementwise_kernelILi4EZZZNS0_19signbit_kernel_cudaERNS_18TensorIteratorBaseEENKUlvE0_clEvENKUlvE2_clEvEUlN3c104HalfEE_St5arrayIPcLm2EEEEviT0_T1_ --------------------------
	.section	.nv.info._ZN2at6native29vectorized_elementwise_kernelILi4EZZZNS0_19signbit_kernel_cudaERNS_18TensorIteratorBaseEENKUlvE0_clEvENKUlvE2_clEvEUlN3c104HalfEE_St5arrayIPcLm2EEEEviT0_T1_,"",@"SHT_CUDA_INFO"
	.sectionflags	@""
	.align	4


	//----- nvinfo : EIATTR_CUDA_API_VERSION
	.align		4
        /*0000*/ 	.byte	0x04, 0x37
        /*0002*/ 	.short	(.L_1843 - .L_1842)
.L_1842:
        /*0004*/ 	.word	0x00000082


	//----- nvinfo : EIATTR_KPARAM_INFO
	.align		4
.L_1843:
        /*0008*/ 	.byte	0x04, 0x17
        /*000a*/ 	.short	(.L_1845 - .L_1844)
.L_1844:
        /*000c*/ 	.word	0x00000000
        /*0010*/ 	.short	0x0002
        /*0012*/ 	.short	0x0008
        /*0014*/ 	.byte	0x00, 0xf0, 0x41, 0x00


	//----- nvinfo : EIATTR_KPARAM_INFO
	.align		4
.L_1845:
        /*0018*/ 	.byte	0x04, 0x17
        /*001a*/ 	.short	(.L_1847 - .L_1846)
.L_1846:
        /*001c*/ 	.word	0x00000000
        /*0020*/ 	.short	0x0001
        /*0022*/ 	.short	0x0004
        /*0024*/ 	.byte	0x00, 0xf0, 0x05, 0x00


	//----- nvinfo : EIATTR_KPARAM_INFO
	.align		4
.L_1847:
        /*0028*/ 	.byte	0x04, 0x17
        /*002a*/ 	.short	(.L_1849 - .L_1848)
.L_1848:
        /*002c*/ 	.word	0x00000000
        /*0030*/ 	.short	0x0000
        /*0032*/ 	.short	0x0000
        /*0034*/ 	.byte	0x00, 0xf0, 0x11, 0x00


	//----- nvinfo : EIATTR_SPARSE_MMA_MASK
	.align		4
.L_1849:
        /*0038*/ 	.byte	0x03, 0x50
        /*003a*/ 	.short	0x0000


	//----- nvinfo : EIATTR_MAXREG_COUNT
	.align		4
        /*003c*/ 	.byte	0x03, 0x1b
        /*003e*/ 	.short	0x00ff


	//----- nvinfo : EIATTR_MERCURY_ISA_VERSION
	.align		4
        /*0040*/ 	.byte	0x03, 0x5f
        /*0042*/ 	.short	0x0101


	//----- nvinfo : EIATTR_VRC_CTA_INIT_COUNT
	.align		4
        /*0044*/ 	.byte	0x02, 0x4a
	.zero		1
	.zero		1


	//----- nvinfo : EIATTR_EXIT_INSTR_OFFSETS
	.align		4
        /*0048*/ 	.byte	0x04, 0x1c
        /*004a*/ 	.short	(.L_1851 - .L_1850)


	//   ....[0]....
.L_1850:
        /*004c*/ 	.word	0x000009c0


	//   ....[1]....
        /*0050*/ 	.word	0x00000a20


	//   ....[2]....
        /*0054*/ 	.word	0x00000c50


	//----- nvinfo : EIATTR_MAX_THREADS
	.align		4
.L_1851:
        /*0058*/ 	.byte	0x04, 0x05
        /*005a*/ 	.short	(.L_1853 - .L_1852)
.L_1852:
        /*005c*/ 	.word	0x00000080
        /*0060*/ 	.word	0x00000001
        /*0064*/ 	.word	0x00000001


	//----- nvinfo : EIATTR_CRS_STACK_SIZE
	.align		4
.L_1853:
        /*0068*/ 	.byte	0x04, 0x1e
        /*006a*/ 	.short	(.L_1855 - .L_1854)
.L_1854:
        /*006c*/ 	.word	0x00000000


	//----- nvinfo : EIATTR_CBANK_PARAM_SIZE
	.align		4
.L_1855:
        /*0070*/ 	.byte	0x03, 0x19
        /*0072*/ 	.short	0x0018


	//----- nvinfo : EIATTR_PARAM_CBANK
	.align		4
        /*0074*/ 	.byte	0x04, 0x0a
        /*0076*/ 	.short	(.L_1857 - .L_1856)
	.align		4
.L_1856:
        /*0078*/ 	.word	index@(.nv.constant0._ZN2at6native29vectorized_elementwise_kernelILi4EZZZNS0_19signbit_kernel_cudaERNS_18TensorIteratorBaseEENKUlvE0_clEvENKUlvE2_clEvEUlN3c104HalfEE_St5arrayIPcLm2EEEEviT0_T1_)
        /*007c*/ 	.short	0x0380
        /*007e*/ 	.short	0x0018


	//----- nvinfo : EIATTR_SW_WAR
	.align		4
.L_1857:
        /*0080*/ 	.byte	0x04, 0x36
        /*0082*/ 	.short	(.L_1859 - .L_1858)
.L_1858:
        /*0084*/ 	.word	0x00000008
.L_1859:


//--------------------- .nv.info._ZN2at6native29vectorized_elementwise_kernelILi8EZZZNS0_19signbit_kernel_cudaERNS_18TensorIteratorBaseEENKUlvE0_clEvENKUlvE2_clEvEUlN3c104HalfEE_St5arrayIPcLm2EEEEviT0_T1_ --------------------------
	.section	.nv.info._ZN2at6native29vectorized_elementwise_kernelILi8EZZZNS0_19signbit_kernel_cudaERNS_18TensorIteratorBaseEENKUlvE0_clEvENKUlvE2_clEvEUlN3c104HalfEE_St5arrayIPcLm2EEEEviT0_T1_,"",@"SHT_CUDA_INFO"
	.sectionflags	@""
	.align	4


	//----- nvinfo : EIATTR_CUDA_API_VERSION
	.align		4
        /*0000*/ 	.byte	0x04, 0x37
        /*0002*/ 	.short	(.L_1861 - .L_1860)
.L_1860:
        /*0004*/ 	.word	0x00000082


	//----- nvinfo : EIATTR_KPARAM_INFO
	.align		4
.L_1861:
        /*0008*/ 	.byte	0x04, 0x17
        /*000a*/ 	.short	(.L_1863 - .L_1862)
.L_1862:
        /*000c*/ 	.word	0x00000000
        /*0010*/ 	.short	0x0002
        /*0012*/ 	.short	0x0008
        /*0014*/ 	.byte	0x00, 0xf0, 0x41, 0x00


	//----- nvinfo : EIATTR_KPARAM_INFO
	.align		4
.L_1863:
        /*0018*/ 	.byte	0x04, 0x17
        /*001a*/ 	.short	(.L_1865 - .L_1864)
.L_1864:
        /*001c*/ 	.word	0x00000000
        /*0020*/ 	.short	0x0001
        /*0022*/ 	.short	0x0004
        /*0024*/ 	.byte	0x00, 0xf0, 0x05, 0x00


	//----- nvinfo : EIATTR_KPARAM_INFO
	.align		4
.L_1865:
        /*0028*/ 	.byte	0x04, 0x17
        /*002a*/ 	.short	(.L_1867 - .L_1866)
.L_1866:
        /*002c*/ 	.word	0x00000000
        /*0030*/ 	.short	0x0000
        /*0032*/ 	.short	0x0000
        /*0034*/ 	.byte	0x00, 0xf0, 0x11, 0x00


	//----- nvinfo : EIATTR_SPARSE_MMA_MASK
	.align		4
.L_1867:
        /*0038*/ 	.byte	0x03, 0x50
        /*003a*/ 	.short	0x0000


	//----- nvinfo : EIATTR_MAXREG_COUNT
	.align		4
        /*003c*/ 	.byte	0x03, 0x1b
        /*003e*/ 	.short	0x00ff


	//----- nvinfo : EIATTR_MERCURY_ISA_VERSION
	.align		4
        /*0040*/ 	.byte	0x03, 0x5f
        /*0042*/ 	.short	0x0101


	//----- nvinfo : EIATTR_VRC_CTA_INIT_COUNT
	.align		4
        /*0044*/ 	.byte	0x02, 0x4a
	.zero		1
	.zero		1


	//----- nvinfo : EIATTR_EXIT_INSTR_OFFSETS
	.align		4
        /*0048*/ 	.byte	0x04, 0x1c
        /*004a*/ 	.short	(.L_1869 - .L_1868)


	//   ....[0]....
.L_1868:
        /*004c*/ 	.word	0x000009c0


	//   ....[1]....
        /*0050*/ 	.word	0x00000a20


	//   ....[2]....
        /*0054*/ 	.word	0x00000c30


	//----- nvinfo : EIATTR_MAX_THREADS
	.align		4
.L_1869:
        /*0058*/ 	.byte	0x04, 0x05
        /*005a*/ 	.short	(.L_1871 - .L_1870)
.L_1870:
        /*005c*/ 	.word	0x00000080
        /*0060*/ 	.word	0x00000001
        /*0064*/ 	.word	0x00000001


	//----- nvinfo : EIATTR_CRS_STACK_SIZE
	.align		4
.L_1871:
        /*0068*/ 	.byte	0x04, 0x1e
        /*006a*/ 	.short	(.L_1873 - .L_1872)
.L_1872:
        /*006c*/ 	.word	0x00000000


	//----- nvinfo : EIATTR_CBANK_PARAM_SIZE
	.align		4
.L_1873:
        /*0070*/ 	.byte	0x03, 0x19
        /*0072*/ 	.short	0x0018


	//----- nvinfo : EIATTR_PARAM_CBANK
	.align		4
        /*0074*/ 	.byte	0x04, 0x0a
        /*0076*/ 	.short	(.L_1875 - .L_1874)
	.align		4
.L_1874:
        /*0078*/ 	.word	index@(.nv.constant0._ZN2at6native29vectorized_elementwise_kernelILi8EZZZNS0_19signbit_kernel_cudaERNS_18TensorIteratorBaseEENKUlvE0_clEvENKUlvE2_clEvEUlN3c104HalfEE_St5arrayIPcLm2EEEEviT0_T1_)
        /*007c*/ 	.short	0x0380
        /*007e*/ 	.short	0x0018


	//----- nvinfo : EIATTR_SW_WAR
	.align		4
.L_1875:
        /*0080*/ 	.byte	0x04, 0x36
        /*0082*/ 	.short	(.L_1877 - .L_1876)
.L_1876:
        /*0084*/ 	.word	0x00000008
.L_1877:


//--------------------- .nv.info._ZN2at6native18elementwise_kernelILi128ELi4EZNS0_15gpu_kernel_implIZZZNS0_19signbit_kernel_cudaERNS_18TensorIteratorBaseEENKUlvE0_clEvENKUlvE1_clEvEUlN3c108BFloat16EE_EEvS4_RKT_EUliE_EEviT1_ --------------------------
	.section	.nv.info._ZN2at6native18elementwise_kernelILi128ELi4EZNS0_15gpu_kernel_implIZZZNS0_19signbit_kernel_cudaERNS_18TensorIteratorBaseEENKUlvE0_clEvENKUlvE1_clEvEUlN3c108BFloat16EE_EEvS4_RKT_EUliE_EEviT1_,"",@"SHT_CUDA_INFO"
	.sectionflags	@""
	.align	4


	//----- nvinfo : EIATTR_CUDA_API_VERSION
	.align		4
        /*0000*/ 	.byte	0x04, 0x37
        /*0002*/ 	.short	(.L_1879 - .L_1878)
.L_1878:
        /*0004*/ 	.word	0x00000082


	//----- nvinfo : EIATTR_KPARAM_INFO
	.align		4
.L_1879:
        /*0008*/ 	.byte	0x04, 0x17
        /*000a*/ 	.short	(.L_1881 - .L_1880)
.L_1880:
        /*000c*/ 	.word	0x00000000
        /*0010*/ 	.short	0x0001
        /*0012*/ 	.short	0x0008
        /*0014*/ 	.byte	0x00, 0xf0, 0x61, 0x08


	//----- nvinfo : EIATTR_KPARAM_INFO
	.align		4
.L_1881:
        /*0018*/ 	.byte	0x04, 0x17
        /*001a*/ 	.short	(.L_1883 - .L_1882)
.L_1882:
        /*001c*/ 	.word	0x00000000
        /*0020*/ 	.short	0x0000
        /*0022*/ 	.short	0x0000
        /*0024*/ 	.byte	0x00, 0xf0, 0x11, 0x00


	//----- nvinfo : EIATTR_SPARSE_MMA_MASK
	.align		4
.L_1883:
        /*0028*/ 	.byte	0x03, 0x50
        /*002a*/ 	.short	0x0000


	//----- nvinfo : EIATTR_MAXREG_COUNT
	.align		4
        /*002c*/ 	.byte	0x03, 0x1b
        /*002e*/ 	.short	0x0080


	//----- nvinfo : EIATTR_EXTERNS
	.align		4
        /*0030*/ 	.byte	0x04, 0x0f
        /*0032*/ 	.short	(.L_1885 - .L_1884)


	//   ....[0]....
	.align		4
.L_1884:
        /*0034*/ 	.word	index@(__assertfail)


	//----- nvinfo : EIATTR_MERCURY_ISA_VERSION
	.align		4
.L_1885:
        /*0038*/ 	.byte	0x03, 0x5f
        /*003a*/ 	.short	0x0101


	//----- nvinfo : EIATTR_VRC_CTA_INIT_COUNT
	.align		4
        /*003c*/ 	.byte	0x02, 0x4a
	.zero		1
	.zero		1


	//----- nvinfo : EIATTR_SYSCALL_OFFSETS
	.align		4
        /*0040*/ 	.byte	0x04, 0x46
        /*0042*/ 	.short	(.L_1887 - .L_1886)


	//   ....[0]....
.L_1886:
        /*0044*/ 	.word	0x00002210


	//   ....[1]....
        /*0048*/ 	.word	0x00002f80


	//   ....[2]....
        /*004c*/ 	.word	0x00005300


	//   ....[3]....
        /*0050*/ 	.word	0x00005eb0


	//   ....[4]....
        /*0054*/ 	.word	0x00008330


	//   ....[5]....
        /*0058*/ 	.word	0x00008ee0


	//   ....[6]....
        /*005c*/ 	.word	0x0000b370


	//   ....[7]....
        /*0060*/ 	.word	0x0000bee0


	//----- nvinfo : EIATTR_EXIT_INSTR_OFFSETS
	.align		4
.L_1887:
        /*0064*/ 	.byte	0x04, 0x1c
        /*0066*/ 	.short	(.L_1889 - .L_1888)


	//   ....[0]....
.L_1888:
        /*0068*/ 	.word	0x00009180


	//   ....[1]....
        /*006c*/ 	.word	0x0000b4f0


	//   ....[2]....
        /*0070*/ 	.word	0x0000b510


	//   ....[3]....
        /*0074*/ 	.word	0x0000b5a0


	//   ....[4]....
        /*0078*/ 	.word	0x0000b5c0


	//   ....[5]....
        /*007c*/ 	.word	0x0000b5e0


	//   ....[6]....
        /*0080*/ 	.word	0x0000b670


	//   ....[7]....
        /*0084*/ 	.word	0x0000b6b0


	//   ....[8]....
        /*0088*/ 	.word	0x0000b750


	//   ....[9]....
        /*008c*/ 	.word	0x0000b7a0


	//   ....[10]....
        /*0090*/ 	.word	0x0000b7d0


	//   ....[11]....
        /*0094*/ 	.word	0x0000b890


	//   ....[12]....
        /*0098*/ 	.word	0x0000b9d0


	//   ....[13]....
        /*009c*/ 	.word	0x0000bb20


	//   ....[14]....
        /*00a0*/ 	.word	0x0000bc70


	//   ....[15]....
        /*00a4*/ 	.word	0x0000bca0


	//   ....[16]....
        /*00a8*/ 	.word	0x0000bcc0


	//   ....[17]....
        /*00ac*/ 	.word	0x0000bd40


	//   ....[18]....
        /*00b0*/ 	.word	0x0000bd80


	//   ....[19]....
        /*00b4*/ 	.word	0x0000bef0


	//   ....[20]....
        /*00b8*/ 	.word	0x0000bfd0


	//   ....[21]....
        /*00bc*/ 	.word	0x0000c070


	//   ....[22]....
        /*00c0*/ 	.word	0x0000c0b0


	//   ....[23]....
        /*00c4*/ 	.word	0x0000c100


	//   ....[24]....
        /*00c8*/ 	.word	0x0000c140


	//----- nvinfo : EIATTR_MAX_THREADS
	.align		4
.L_1889:
        /*00cc*/ 	.byte	0x04, 0x05
        /*00ce*/ 	.short	(.L_1891 - .L_1890)
.L_1890:
        /*00d0*/ 	.word	0x00000080
        /*00d4*/ 	.word	0x00000001
        /*00d8*/ 	.word	0x00000001


	//----- nvinfo : EIATTR_CRS_STACK_SIZE
	.align		4
.L_1891:
        /*00dc*/ 	.byte	0x04, 0x1e
        /*00de*/ 	.short	(.L_1893 - .L_1892)
.L_1892:
        /*00e0*/ 	.word	0x00000000


	//----- nvinfo : EIATTR_CBANK_PARAM_SIZE
	.align		4
.L_1893:
        /*00e4*/ 	.byte	0x03, 0x19
        /*00e6*/ 	.short	0x0220


	//----- nvinfo : EIATTR_PARAM_CBANK
	.align		4
        /*00e8*/ 	.byte	0x04, 0x0a
        /*00ea*/ 	.short	(.L_1895 - .L_1894)
	.align		4
.L_1894:
        /*00ec*/ 	.word	index@(.nv.constant0._ZN2at6native18elementwise_kernelILi128ELi4EZNS0_15gpu_kernel_implIZZZNS0_19signbit_kernel_cudaERNS_18TensorIteratorBaseEENKUlvE0_clEvENKUlvE1_clEvEUlN3c108BFloat16EE_EEvS4_RKT_EUliE_EEviT1_)
        /*00f0*/ 	.short	0x0380
        /*00f2*/ 	.short	0x0220


	//----- nvinfo : EIATTR_SW_WAR
	.align		4
.L_1895:
        /*00f4*/ 	.byte	0x04, 0x36
        /*00f6*/ 	.short	(.L_1897 - .L_1896)
.L_1896:
        /*00f8*/ 	.word	0x00000008
.L_1897:


//--------------------- .nv.info._ZN2at6native27unrolled_elementwise_kernelIZZZNS0_19signbit_kernel_cudaERNS_18TensorIteratorBaseEENKUlvE0_clEvENKUlvE1_clEvEUlN3c108BFloat16EE_St5arrayIPcLm2EELi4E23TrivialOffsetCalculatorILi1EjESD_NS0_6memory12LoadWithCastILi1EEENSE_13StoreWithCastILi1EEEEEviT_T0_T2_T3_T4_T5_ --------------------------
	.section	.nv.info._ZN2at6native27unrolled_elementwise_kernelIZZZNS0_19signbit_kernel_cudaERNS_18TensorIteratorBaseEENKUlvE0_clEvENKUlvE1_clEvEUlN3c108BFloat16EE_St5arrayIPcLm2EELi4E23TrivialOffsetCalculatorILi1EjESD_NS0_6memory12LoadWithCastILi1EEENSE_13StoreWithCastILi1EEEEEviT_T0_T2_T3_T4_T5_,"",@"SHT_CUDA_INFO"
	.sectionflags	@""
	.align	4


	//----- nvinfo : EIATTR_CUDA_API_VERSION
	.align		4
        /*0000*/ 	.byte	0x04, 0x37
        /*0002*/ 	.short	(.L_1899 - .L_1898)
.L_1898:
        /*0004*/ 	.word	0x00000082


	//----- nvinfo : EIATTR_KPARAM_INFO
	.align		4
.L_1899:
        /*0008*/ 	.byte	0x04, 0x17
        /*000a*/ 	.short	(.L_1901 - .L_1900)
.L_1900:
        /*000c*/ 	.word	0x00000000
        /*0010*/ 	.short	0x0006
        /*0012*/ 	.short	0x0024
        /*0014*/ 	.byte	0x00, 0xf0, 0x21, 0x00


	//----- nvinfo : EIATTR_KPARAM_INFO
	.align		4
.L_1901:
        /*0018*/ 	.byte	0x04, 0x17
        /*001a*/ 	.short	(.L_1903 - .L_1902)
.L_1902:
        /*001c*/ 	.word	0x00000000
        /*0020*/ 	.short	0x0005
        /*0022*/ 	.short	0x001c
        /*0024*/ 	.byte	0x00, 0xf0, 0x21, 0x00


	//----- nvinfo : EIATTR_KPARAM_INFO
	.align		4
.L_1903:
        /*0028*/ 	.byte	0x04, 0x17
        /*002a*/ 	.short	(.L_1905 - .L_1904)
.L_1904:
        /*002c*/ 	.word	0x00000000
        /*0030*/ 	.short	0x0004
        /*0032*/ 	.short	0x0019
        /*0034*/ 	.byte	0x00, 0xf0, 0x05, 0x00


	//----- nvinfo : EIATTR_KPARAM_INFO
	.align		4
.L_1905:
        /*0038*/ 	.byte	0x04, 0x17
        /*003a*/ 	.short	(.L_1907 - .L_1906)
.L_1906:
        /*003c*/ 	.word	0x00000000
        /*0040*/ 	.short	0x0003
        /*0042*/ 	.short	0x0018
        /*0044*/ 	.byte	0x00, 0xf0, 0x05, 0x00


	//----- nvinfo : EIATTR_KPARAM_INFO
	.align		4
.L_1907:
        /*0048*/ 	.byte	0x04, 0x17
        /*004a*/ 	.short	(.L_1909 - .L_1908)
.L_1908:
        /*004c*/ 	.word	0x00000000
        /*0050*/ 	.short	0x0002
        /*0052*/ 	.short	0x0008
        /*0054*/ 	.byte	0x00, 0xf0, 0x41, 0x00


	//----- nvinfo : EIATTR_KPARAM_INFO
	.align		4
.L_1909:
        /*0058*/ 	.byte	0x04, 0x17
        /*005a*/ 	.short	(.L_1911 - .L_1910)
.L_1910:
        /*005c*/ 	.word	0x00000000
        /*0060*/ 	.short	0x0001
        /*0062*/ 	.short	0x0004
        /*0064*/ 	.byte	0x00, 0xf0, 0x05, 0x00


	//----- nvinfo : EIATTR_KPARAM_INFO
	.align		4
.L_1911:
        /*0068*/ 	.byte	0x04, 0x17
        /*006a*/ 	.short	(.L_1913 - .L_1912)
.L_1912:
        /*006c*/ 	.word	0x00000000
        /*0070*/ 	.short	0x0000
        /*0072*/ 	.short	0x0000
        /*0074*/ 	.byte	0x00, 0xf0, 0x11, 0x00


	//----- nvinfo : EIATTR_SPARSE_MMA_MASK
	.align		4
.L_1913:
        /*0078*/ 	.byte	0x03, 0x50
        /*007a*/ 	.short	0x0000


	//----- nvinfo : EIATTR_MAXREG_COUNT
	.align		4
        /*007c*/ 	.byte	0x03, 0x1b
        /*007e*/ 	.short	0x00ff


	//----- nvinfo : EIATTR_EXTERNS
	.align		4
        /*0080*/ 	.byte	0x04, 0x0f
        /*0082*/ 	.short	(.L_1915 - .L_1914)


	//   ....[0]....
	.align		4
.L_1914:
        /*0084*/ 	.word	index@(__assertfail)


	//----- nvinfo : EIATTR_MERCURY_ISA_VERSION
	.align		4
.L_1915:
        /*0088*/ 	.byte	0x03, 0x5f
        /*008a*/ 	.short	0x0101


	//----- nvinfo : EIATTR_VRC_CTA_INIT_COUNT
	.align		4
        /*008c*/ 	.byte	0x02, 0x4a
	.zero		1
	.zero		1


	//----- nvinfo : EIATTR_SYSCALL_OFFSETS
	.align		4
        /*0090*/ 	.byte	0x04, 0x46
        /*0092*/ 	.short	(.L_1917 - .L_1916)


	//   ....[0]....
.L_1916:
        /*0094*/ 	.word	0x00001000


	//   ....[1]....
        /*0098*/ 	.word	0x000021e0


	//   ....[2]....
        /*009c*/ 	.word	0x00003300


	//   ....[3]....
        /*00a0*/ 	.word	0x00004330


	//   ....[4]....
        /*00a4*/ 	.word	0x000053c0


	//   ....[5]....
        /*00a8*/ 	.word	0x00006230


	//   ....[6]....
        /*00ac*/ 	.word	0x00007160


	//   ....[7]....
        /*00b0*/ 	.word	0x00008090


	//----- nvinfo : EIATTR_EXIT_INSTR_OFFSETS
	.align		4
.L_1917:
        /*00b4*/ 	.byte	0x04, 0x1c
        /*00b6*/ 	.short	(.L_1919 - .L_1918)


	//   ....[0]....
.L_1918:
        /*00b8*/ 	.word	0x00007430


	//   ....[1]....
        /*00bc*/ 	.word	0x00007560


	//   ....[2]....
        /*00c0*/ 	.word	0x00007580


	//   ....[3]....
        /*00c4*/ 	.word	0x00007620


	//   ....[4]....
        /*00c8*/ 	.word	0x00007650


	//   ....[5]....
        /*00cc*/ 	.word	0x00007690


	//   ....[6]....
        /*00d0*/ 	.word	0x00007720


	//   ....[7]....
        /*00d4*/ 	.word	0x00007760


	//   ....[8]....
        /*00d8*/ 	.word	0x00007800


	//   ....[9]....
        /*00dc*/ 	.word	0x00007850


	//   ....[10]....
        /*00e0*/ 	.word	0x000078a0


	//   ....[11]....
        /*00e4*/ 	.word	0x00007980


	//   ....[12]....
        /*00e8*/ 	.word	0x00007af0


	//   ....[13]....
        /*00ec*/ 	.word	0x00007c60


	//   ....[14]....
        /*00f0*/ 	.word	0x00007dc0


	//   ....[15]....
        /*00f4*/ 	.word	0x00007e00


	//   ....[16]....
        /*00f8*/ 	.word	0x00007e30


	//   ....[17]....
        /*00fc*/ 	.word	0x00007ed0


	//   ....[18]....
        /*0100*/ 	.word	0x00007f30


	//   ....[19]....
        /*0104*/ 	.word	0x000080a0


	//   ....[20]....
        /*0108*/ 	.word	0x000081b0


	//   ....[21]....
        /*010c*/ 	.word	0x000082f0


	//   ....[22]....
        /*0110*/ 	.word	0x00008330


	//----- nvinfo : EIATTR_MAX_THREADS
	.align		4
.L_1919:
        /*0114*/ 	.byte	0x04, 0x05
        /*0116*/ 	.short	(.L_1921 - .L_1920)
.L_1920:
        /*0118*/ 	.word	0x00000080
        /*011c*/ 	.word	0x00000001
        /*0120*/ 	.word	0x00000001


	//----- nvinfo : EIATTR_CRS_STACK_SIZE
	.align		4
.L_1921:
        /*0124*/ 	.byte	0x04, 0x1e
        /*0126*/ 	.short	(.L_1923 - .L_1922)
.L_1922:
        /*0128*/ 	.word	0x00000000


	//----- nvinfo : EIATTR_CBANK_PARAM_SIZE
	.align		4
.L_1923:
        /*012c*/ 	.byte	0x03, 0x19
        /*012e*/ 	.short	0x002c


	//----- nvinfo : EIATTR_PARAM_CBANK
	.align		4
        /*0130*/ 	.byte	0x04, 0x0a
        /*0132*/ 	.short	(.L_1925 - .L_1924)
	.align		4
.L_1924:
        /*0134*/ 	.word	index@(.nv.constant0._ZN2at6native27unrolled_elementwise_kernelIZZZNS0_19signbit_kernel_cudaERNS_18TensorIteratorBaseEENKUlvE0_clEvENKUlvE1_clEvEUlN3c108BFloat16EE_St5arrayIPcLm2EELi4E23TrivialOffsetCalculatorILi1EjESD_NS0_6memory12LoadWithCastILi1EEENSE_13StoreWithCastILi1EEEEEviT_T0_T2_T3_T4_T5_)
        /*0138*/ 	.short	0x0380
        /*013a*/ 	.short	0x002c


	//----- nvinfo : EIATTR_SW_WAR
	.align		4
.L_1925:
        /*013c*/ 	.byte	0x04, 0x36
        /*013e*/ 	.short	(.L_1927 - .L_1926)
.L_1926:
        /*0140*/ 	.word	0x00000008
.L_1927:


//--------------------- .nv.info._ZN2at6native18elementwise_kernelILi128ELi4EZNS0_22gpu_kernel_impl_nocastIZZZNS0_19signbit_kernel_cudaERNS_18TensorIteratorBaseEENKUlvE0_clEvENKUlvE1_clEvEUlN3c108BFloat16EE_EEvS4_RKT_EUliE_EEviT1_ --------------------------
	.section	.nv.info._ZN2at6native18elementwise_kernelILi128ELi4EZNS0_22gpu_kernel_impl_nocastIZZZNS0_19signbit_kernel_cudaERNS_18TensorIteratorBaseEENKUlvE0_clEvENKUlvE1_clEvEUlN3c108BFloat16EE_EEvS4_RKT_EUliE_EEviT1_,"",@"SHT_CUDA_INFO"
	.sectionflags	@""
	.align	4


	//----- nvinfo : EIATTR_CUDA_API_VERSION
	.align		4
        /*0000*/ 	.byte	0x04, 0x37
        /*0002*/ 	.short	(.L_1929 - .L_1928)
.L_1928:
        /*0004*/ 	.word	0x00000082


	//----- nvinfo : EIATTR_KPARAM_INFO
	.align		4
.L_1929:
        /*0008*/ 	.byte	0x04, 0x17
        /*000a*/ 	.short	(.L_1931 - .L_1930)
.L_1930:
        /*000c*/ 	.word	0x00000000
        /*0010*/ 	.short	0x0001
        /*0012*/ 	.short	0x0008
        /*0014*/ 	.byte	0x00, 0xf0, 0x61, 0x08


	//----- nvinfo : EIATTR_KPARAM_INFO
	.align		4
.L_1931:
        /*0018*/ 	.byte	0x04, 0x17
        /*001a*/ 	.short	(.L_1933 - .L_1932)
.L_1932:
        /*001c*/ 	.word	0x00000000
        /*0020*/ 	.short	0x0000
        /*0022*/ 	.short	0x0000
        /*0024*/ 	.byte	0x00, 0xf0, 0x11, 0x00


	//----- nvinfo : EIATTR_SPARSE_MMA_MASK
	.align		4
.L_1933:
        /*0028*/ 	.byte	0x03, 0x50
        /*002a*/ 	.short	0x0000


	//----- nvinfo : EIATTR_MAXREG_COUNT
	.align		4
        /*002c*/ 	.byte	0x03, 0x1b
        /*002e*/ 	.short	0x0080


	//----- nvinfo : EIATTR_MERCURY_ISA_VERSION
	.align		4
        /*0030*/ 	.byte	0x03, 0x5f
        /*0032*/ 	.short	0x0101


	//----- nvinfo : EIATTR_VRC_CTA_INIT_COUNT
	.align		4
        /*0034*/ 	.byte	0x02, 0x4a
	.zero		1
	.zero		1


	//----- nvinfo : EIATTR_EXIT_INSTR_OFFSETS
	.align		4
        /*0038*/ 	.byte	0x04, 0x1c
        /*003a*/ 	.short	(.L_1935 - .L_1934)


	//   ....[0]....
.L_1934:
        /*003c*/ 	.word	0x000002d0


	//   ....[1]....
        /*0040*/ 	.word	0x00000340


	//   ....[2]....
        /*0044*/ 	.word	0x00003e30


	//   ....[3]....
        /*0048*/ 	.word	0x00005170


	//----- nvinfo : EIATTR_MAX_THREADS
	.align		4
.L_1935:
        /*004c*/ 	.byte	0x04, 0x05
        /*004e*/ 	.short	(.L_1937 - .L_1936)
.L_1936:
        /*0050*/ 	.word	0x00000080
        /*0054*/ 	.word	0x00000001
        /*0058*/ 	.word	0x00000001


	//----- nvinfo : EIATTR_CRS_STACK_SIZE
	.align		4
.L_1937:
        /*005c*/ 	.byte	0x04, 0x1e
        /*005e*/ 	.short	(.L_1939 - .L_1938)
.L_1938:
        /*0060*/ 	.word	0x00000000


	//----- nvinfo : EIATTR_CBANK_PARAM_SIZE
	.align		4
.L_1939:
        /*0064*/ 	.byte	0x03, 0x19
        /*0066*/ 	.short	0x0220


	//----- nvinfo : EIATTR_PARAM_CBANK
	.align		4
        /*0068*/ 	.byte	0x04, 0x0a
        /*006a*/ 	.short	(.L_1941 - .L_1940)
	.align		4
.L_1940:
        /*006c*/ 	.word	index@(.nv.constant0._ZN2at6native18elementwise_kernelILi128ELi4EZNS0_22gpu_kernel_impl_nocastIZZZNS0_19signbit_kernel_cudaERNS_18TensorIteratorBaseEENKUlvE0_clEvENKUlvE1_clEvEUlN3c108BFloat16EE_EEvS4_RKT_EUliE_EEviT1_)
        /*0070*/ 	.short	0x0380
        /*0072*/ 	.short	0x0220


	//----- nvinfo : EIATTR_SW_WAR
	.align		4
.L_1941:
        /*0074*/ 	.byte	0x04, 0x36
        /*0076*/ 	.short	(.L_1943 - .L_1942)
.L_1942:
        /*0078*/ 	.word	0x00000008
.L_1943:


//--------------------- .nv.info._ZN2at6native27unrolled_elementwise_kernelIZZZNS0_19signbit_kernel_cudaERNS_18TensorIteratorBaseEENKUlvE0_clEvENKUlvE1_clEvEUlN3c108BFloat16EE_St5arrayIPcLm2EELi4E23TrivialOffsetCalculatorILi1EjESD_NS0_6memory15LoadWithoutCastENSE_16StoreWithoutCastEEEviT_T0_T2_T3_T4_T5_ --------------------------
	.section	.nv.info._ZN2at6native27unrolled_elementwise_kernelIZZZNS0_19signbit_kernel_cudaERNS_18TensorIteratorBaseEENKUlvE0_clEvENKUlvE1_clEvEUlN3c108BFloat16EE_St5arrayIPcLm2EELi4E23TrivialOffsetCalculatorILi1EjESD_NS0_6memory15LoadWithoutCastENSE_16StoreWithoutCastEEEviT_T0_T2_T3_T4_T5_,"",@"SHT_CUDA_INFO"
	.sectionflags	@""
	.align	4


	//----- nvinfo : EIATTR_CUDA_API_VERSION
	.align		4
        /*0000*/ 	.byte	0x04, 0x37
        /*0002*/ 	.short	(.L_1945 - .L_1944)
.L_1944:
        /*0004*/ 	.word	0x00000082


	//----- nvinfo : EIATTR_KPARAM_INFO
	.align		4
.L_1945:
        /*0008*/ 	.byte	0x04, 0x17
        /*000a*/ 	.short	(.L_1947 - .L_1946)
.L_1946:
        /*000c*/ 	.word	0x00000000
        /*0010*/ 	.short	0x0006
        /*0012*/ 	.short	0x001b
        /*0014*/ 	.byte	0x00, 0xf0, 0x05, 0x00


	//----- nvinfo : EIATTR_KPARAM_INFO
	.align		4
.L_1947:
        /*0018*/ 	.byte	0x04, 0x17
        /*001a*/ 	.short	(.L_1949 - .L_1948)
.L_1948:
        /*001c*/ 	.word	0x00000000
        /*0020*/ 	.short	0x0005
        /*0022*/ 	.short	0x001a
        /*0024*/ 	.byte	0x00, 0xf0, 0x05, 0x00


	//----- nvinfo : EIATTR_KPARAM_INFO
	.align		4
.L_1949:
        /*0028*/ 	.byte	0x04, 0x17
        /*002a*/ 	.short	(.L_1951 - .L_1950)
.L_1950:
        /*002c*/ 	.word	0x00000000
        /*0030*/ 	.short	0x0004
        /*0032*/ 	.short	0x0019
        /*0034*/ 	.byte	0x00, 0xf0, 0x05, 0x00


	//----- nvinfo : EIATTR_KPARAM_INFO
	.align		4
.L_1951:
        /*0038*/ 	.byte	0x04, 0x17
        /*003a*/ 	.short	(.L_1953 - .L_1952)
.L_1952:
        /*003c*/ 	.word	0x00000000
        /*0040*/ 	.short	0x0003
        /*0042*/ 	.short	0x0018
        /*0044*/ 	.byte	0x00, 0xf0, 0x05, 0x00


	//----- nvinfo : EIATTR_KPARAM_INFO
	.align		4
.L_1953:
        /*0048*/ 	.byte	0x04, 0x17
        /*004a*/ 	.short	(.L_1955 - .L_1954)
.L_1954:
        /*004c*/ 	.word	0x00000000
        /*0050*/ 	.short	0x0002
        /*0052*/ 	.short	0x0008
        /*0054*/ 	.byte	0x00, 0xf0, 0x41, 0x00


	//----- nvinfo : EIATTR_KPARAM_INFO
	.align		4
.L_1955:
        /*0058*/ 	.byte	0x04, 0x17
        /*005a*/ 	.short	(.L_1957 - .L_1956)
.L_1956:
        /*005c*/ 	.word	0x00000000
        /*0060*/ 	.short	0x0001
        /*0062*/ 	.short	0x0004
        /*0064*/ 	.byte	0x00, 0xf0, 0x05, 0x00


	//----- nvinfo : EIATTR_KPARAM_INFO
	.align		4
.L_1957:
        /*0068*/ 	.byte	0x04, 0x17
        /*006a*/ 	.short	(.L_1959 - .L_1958)
.L_1958:
        /*006c*/ 	.word	0x00000000
        /*0070*/ 	.short	0x0000
        /*0072*/ 	.short	0x0000
        /*0074*/ 	.byte	0x00, 0xf0, 0x11, 0x00


	//----- nvinfo : EIATTR_SPARSE_MMA_MASK
	.align		4
.L_1959:
        /*0078*/ 	.byte	0x03, 0x50
        /*007a*/ 	.short	0x0000


	//----- nvinfo : EIATTR_MAXREG_COUNT
	.align		4
        /*007c*/ 	.byte	0x03, 0x1b
        /*007e*/ 	.short	0x00ff


	//----- nvinfo : EIATTR_MERCURY_ISA_VERSION
	.align		4
        /*0080*/ 	.byte	0x03, 0x5f
        /*0082*/ 	.short	0x0101


	//----- nvinfo : EIATTR_VRC_CTA_INIT_COUNT
	.align		4
        /*0084*/ 	.byte	0x02, 0x4a
	.zero		1
	.zero		1


	//----- nvinfo : EIATTR_EXIT_INSTR_OFFSETS
	.align		4
        /*0088*/ 	.byte	0x04, 0x1c
        /*008a*/ 	.short	(.L_1961 - .L_1960)


	//   ....[0]....
.L_1960:
        /*008c*/ 	.word	0x00000450


	//   ....[1]....
        /*0090*/ 	.word	0x000004e0


	//----- nvinfo : EIATTR_MAX_THREADS
	.align		4
.L_1961:
        /*0094*/ 	.byte	0x04, 0x05
        /*0096*/ 	.short	(.L_1963 - .L_1962)
.L_1962:
        /*0098*/ 	.word	0x00000080
        /*009c*/ 	.word	0x00000001
        /*00a0*/ 	.word	0x00000001


	//----- nvinfo : EIATTR_CRS_STACK_SIZE
	.align		4
.L_1963:
        /*00a4*/ 	.byte	0x04, 0x1e
        /*00a6*/ 	.short	(.L_1965 - .L_1964)
.L_1964:
        /*00a8*/ 	.word	0x00000000


	//----- nvinfo : EIATTR_CBANK_PARAM_SIZE
	.align		4
.L_1965:
        /*00ac*/ 	.byte	0x03, 0x19
        /*00ae*/ 	.short	0x001c


	//----- nvinfo : EIATTR_PARAM_CBANK
	.align		4
        /*00b0*/ 	.byte	0x04, 0x0a
        /*00b2*/ 	.short	(.L_1967 - .L_1966)
	.align		4
.L_1966:
        /*00b4*/ 	.word	index@(.nv.constant0._ZN2at6native27unrolled_elementwise_kernelIZZZNS0_19signbit_kernel_cudaERNS_18TensorIteratorBaseEENKUlvE0_clEvENKUlvE1_clEvEUlN3c108BFloat16EE_St5arrayIPcLm2EELi4E23TrivialOffsetCalculatorILi1EjESD_NS0_6memory15LoadWithoutCastENSE_16StoreWithoutCastEEEviT_T0_T2_T3_T4_T5_)
        /*00b8*/ 	.short	0x0380
        /*00ba*/ 	.short	0x001c


	//----- nvinfo : EIATTR_SW_WAR
	.align		4
.L_1967:
        /*00bc*/ 	.byte	0x04, 0x36
        /*00be*/ 	.short	(.L_1969 - .L_1968)
.L_1968:
        /*00c0*/ 	.word	0x00000008
.L_1969:


//--------------------- .nv.info._ZN2at6native29vectorized_elementwise_kernelILi2EZZZNS0_19signbit_kernel_cudaERNS_18TensorIteratorBaseEENKUlvE0_clEvENKUlvE1_clEvEUlN3c108BFloat16EE_St5arrayIPcLm2EEEEviT0_T1_ --------------------------
	.section	.nv.info._ZN2at6native29vectorized_elementwise_kernelILi2EZZZNS0_19signbit_kernel_cudaERNS_18TensorIteratorBaseEENKUlvE0_clEvENKUlvE1_clEvEUlN3c108BFloat16EE_St5arrayIPcLm2EEEEviT0_T1_,"",@"SHT_CUDA_INFO"
	.sectionflags	@""
	.align	4


	//----- nvinfo : EIATTR_CUDA_API_VERSION
	.align		4
        /*0000*/ 	.byte	0x04, 0x37
        /*0002*/ 	.short	(.L_1971 - .L_1970)
.L_1970:
        /*0004*/ 	.word	0x00000082


	//----- nvinfo : EIATTR_KPARAM_INFO
	.align		4
.L_1971:
        /*0008*/ 	.byte	0x04, 0x17
        /*000a*/ 	.short	(.L_1973 - .L_1972)
.L_1972:
        /*000c*/ 	.word	0x00000000
        /*0010*/ 	.short	0x0002
        /*0012*/ 	.short	0x0008
        /*0014*/ 	.byte	0x00, 0xf0, 0x41, 0x00


	//----- nvinfo : EIATTR_KPARAM_INFO
	.align		4
.L_1973:
        /*0018*/ 	.byte	0x04, 0x17
        /*001a*/ 	.short	(.L_1975 - .L_1974)
.L_1974:
        /*001c*/ 	.word	0x00000000
        /*0020*/ 	.short	0x0001
        /*0022*/ 	.short	0x0004
        /*0024*/ 	.byte	0x00, 0xf0, 0x05, 0x00


	//----- nvinfo : EIATTR_KPARAM_INFO
	.align		4
.L_1975:
        /*0028*/ 	.byte	0x04, 0x17
        /*002a*/ 	.short	(.L_1977 - .L_1976)
.L_1976:
        /*002c*/ 	.word	0x00000000
        /*0030*/ 	.short	0x0000
        /*0032*/ 	.short	0x0000
        /*0034*/ 	.byte	0x00, 0xf0, 0x11, 0x00


	//----- nvinfo : EIATTR_SPARSE_MMA_MASK
	.align		4
.L_1977:
        /*0038*/ 	.byte	0x03, 0x50
        /*003a*/ 	.short	0x0000


	//----- nvinfo : EIATTR_MAXREG_COUNT
	.align		4
        /*003c*/ 	.byte	0x03, 0x1b
        /*003e*/ 	.short	0x00ff


	//----- nvinfo : EIATTR_MERCURY_ISA_VERSION
	.align		4
        /*0040*/ 	.byte	0x03, 0x5f
        /*0042*/ 	.short	0x0101


	//----- nvinfo : EIATTR_VRC_CTA_INIT_COUNT
	.align		4
        /*0044*/ 	.byte	0x02, 0x4a
	.zero		1
	.zero		1


	//----- nvinfo : EIATTR_EXIT_INSTR_OFFSETS
	.align		4
        /*0048*/ 	.byte	0x04, 0x1c
        /*004a*/ 	.short	(.L_1979 - .L_1978)


	//   ....[0]....
.L_1978:
        /*004c*/ 	.word	0x000009c0


	//   ....[1]....
        /*0050*/ 	.word	0x00000a20


	//   ....[2]....
        /*0054*/ 	.word	0x00000cb0


	//----- nvinfo : EIATTR_MAX_THREADS
	.align		4
.L_1979:
        /*0058*/ 	.byte	0x04, 0x05
        /*005a*/ 	.short	(.L_1981 - .L_1980)
.L_1980:
        /*005c*/ 	.word	0x00000080
        /*0060*/ 	.word	0x00000001
        /*0064*/ 	.word	0x00000001


	//----- nvinfo : EIATTR_CRS_STACK_SIZE
	.align		4
.L_1981:
        /*0068*/ 	.byte	0x04, 0x1e
        /*006a*/ 	.short	(.L_1983 - .L_1982)
.L_1982:
        /*006c*/ 	.word	0x00000000


	//----- nvinfo : EIATTR_CBANK_PARAM_SIZE
	.align		4
.L_1983:
        /*0070*/ 	.byte	0x03, 0x19
        /*0072*/ 	.short	0x0018


	//----- nvinfo : EIATTR_PARAM_CBANK
	.align		4
        /*0074*/ 	.byte	0x04, 0x0a
        /*0076*/ 	.short	(.L_1985 - .L_1984)
	.align		4
.L_1984:
        /*0078*/ 	.word	index@(.nv.constant0._ZN2at6native29vectorized_elementwise_kernelILi2EZZZNS0_19signbit_kernel_cudaERNS_18TensorIteratorBaseEENKUlvE0_clEvENKUlvE1_clEvEUlN3c108BFloat16EE_St5arrayIPcLm2EEEEviT0_T1_)
        /*007c*/ 	.short	0x0380
        /*007e*/ 	.short	0x0018


	//----- nvinfo : EIATTR_SW_WAR
	.align		4
.L_1985:
        /*0080*/ 	.byte	0x04, 0x36
        /*0082*/ 	.short	(.L_1987 - .L_1986)
.L_1986:
        /*0084*/ 	.word	0x00000008
.L_1987:


//--------------------- .nv.info._ZN2at6native29vectorized_elementwise_kernelILi4EZZZNS0_19signbit_kernel_cudaERNS_18TensorIteratorBaseEENKUlvE0_clEvENKUlvE1_clEvEUlN3c108BFloat16EE_St5arrayIPcLm2EEEEviT0_T1_ --------------------------
	.section	.nv.info._ZN2at6native29vectorized_elementwise_kernelILi4EZZZNS0_19signbit_kernel_cudaERNS_18TensorIteratorBaseEENKUlvE0_clEvENKUlvE1_clEvEUlN3c108BFloat16EE_St5arrayIPcLm2EEEEviT0_T1_,"",@"SHT_CUDA_INFO"
	.sectionflags	@""
	.align	4


	//----- nvinfo : EIATTR_CUDA_API_VERSION
	.align		4
        /*0000*/ 	.byte	0x04, 0x37
        /*0002*/ 	.short	(.L_1989 - .L_1988)
.L_1988:
        /*0004*/ 	.word	0x00000082


	//----- nvinfo : EIATTR_KPARAM_INFO
	.align		4
.L_1989:
        /*0008*/ 	.byte	0x04, 0x17
        /*000a*/ 	.short	(.L_1991 - .L_1990)
.L_1990:
        /*000c*/ 	.word	0x00000000
        /*0010*/ 	.short	0x0002
        /*0012*/ 	.short	0x0008
        /*0014*/ 	.byte	0x00, 0xf0, 0x41, 0x00


	//----- nvinfo : EIATTR_KPARAM_INFO
	.align		4
.L_1991:
        /*0018*/ 	.byte	0x04, 0x17
        /*001a*/ 	.short	(.L_1993 - .L_1992)
.L_1992:
        /*001c*/ 	.word	0x00000000
        /*0020*/ 	.short	0x0001
        /*0022*/ 	.short	0x0004
        /*0024*/ 	.byte	0x00, 0xf0, 0x05, 0x00


	//----- nvinfo : EIATTR_KPARAM_INFO
	.align		4
.L_1993:
        /*0028*/ 	.byte	0x04, 0x17
        /*002a*/ 	.short	(.L_1995 - .L_1994)
.L_1994:
        /*002c*/ 	.word	0x00000000
        /*0030*/ 	.short	0x0000
        /*0032*/ 	.short	0x0000
        /*0034*/ 	.byte	0x00, 0xf0, 0x11, 0x00


	//----- nvinfo : EIATTR_SPARSE_MMA_MASK
	.align		4
.L_1995:
        /*0038*/ 	.byte	0x03, 0x50
        /*003a*/ 	.short	0x0000


	//----- nvinfo : EIATTR_MAXREG_COUNT
	.align		4
        /*003c*/ 	.byte	0x03, 0x1b
        /*003e*/ 	.short	0x00ff


	//----- nvinfo : EIATTR_MERCURY_ISA_VERSION
	.align		4
        /*0040*/ 	.byte	0x03, 0x5f
        /*0042*/ 	.short	0x0101


	//----- nvinfo : EIATTR_VRC_CTA_INIT_COUNT
	.align		4
        /*0044*/ 	.byte	0x02, 0x4a
	.zero		1
	.zero		1


	//----- nvinfo : EIATTR_EXIT_INSTR_OFFSETS
	.align		4
        /*0048*/ 	.byte	0x04, 0x1c
        /*004a*/ 	.short	(.L_1997 - .L_1996)


	//   ....[0]....
.L_1996:
        /*004c*/ 	.word	0x000009c0


	//   ....[1]....
        /*0050*/ 	.word	0x00000a20


	//   ....[2]....
        /*0054*/ 	.word	0x00000c90


	//----- nvinfo : EIATTR_MAX_THREADS
	.align		4
.L_1997:
        /*0058*/ 	.byte	0x04, 0x05
        /*005a*/ 	.short	(.L_1999 - .L_1998)
.L_1998:
        /*005c*/ 	.word	0x00000080
        /*0060*/ 	.word	0x00000001
        /*0064*/ 	.word	0x00000001


	//----- nvinfo : EIATTR_CRS_STACK_SIZE
	.align		4
.L_1999:
        /*0068*/ 	.byte	0x04, 0x1e
        /*006a*/ 	.short	(.L_2001 - .L_2000)
.L_2000:
        /*006c*/ 	.word	0x00000000


	//----- nvinfo : EIATTR_CBANK_PARAM_SIZE
	.align		4
.L_2001:
        /*0070*/ 	.byte	0x03, 0x19
        /*0072*/ 	.short	0x0018


	//----- nvinfo : EIATTR_PARAM_CBANK
	.align		4
        /*0074*/ 	.byte	0x04, 0x0a
        /*0076*/ 	.short	(.L_2003 - .L_2002)
	.align		4
.L_2002:
        /*0078*/ 	.word	index@(.nv.constant0._ZN2at6native29vectorized_elementwise_kernelILi4EZZZNS0_19signbit_kernel_cudaERNS_18TensorIteratorBaseEENKUlvE0_clEvENKUlvE1_clEvEUlN3c108BFloat16EE_St5arrayIPcLm2EEEEviT0_T1_)
        /*007c*/ 	.short	0x0380
        /*007e*/ 	.short	0x0018


	//----- nvinfo : EIATTR_SW_WAR
	.align		4
.L_2003:
        /*0080*/ 	.byte	0x04, 0x36
        /*0082*/ 	.short	(.L_2005 - .L_2004)
.L_2004:
        /*0084*/ 	.word	0x00000008
.L_2005:


//--------------------- .nv.info._ZN2at6native29vectorized_elementwise_kernelILi8EZZZNS0_19signbit_kernel_cudaERNS_18TensorIteratorBaseEENKUlvE0_clEvENKUlvE1_clEvEUlN3c108BFloat16EE_St5arrayIPcLm2EEEEviT0_T1_ --------------------------
	.section	.nv.info._ZN2at6native29vectorized_elementwise_kernelILi8EZZZNS0_19signbit_kernel_cudaERNS_18TensorIteratorBaseEENKUlvE0_clEvENKUlvE1_clEvEUlN3c108BFloat16EE_St5arrayIPcLm2EEEEviT0_T1_,"",@"SHT_CUDA_INFO"
	.sectionflags	@""
	.align	4


	//----- nvinfo : EIATTR_CUDA_API_VERSION
	.align		4
        /*0000*/ 	.byte	0x04, 0x37
        /*0002*/ 	.short	(.L_2007 - .L_2006)
.L_2006:
        /*0004*/ 	.word	0x00000082


	//----- nvinfo : EIATTR_KPARAM_INFO
	.align		4
.L_2007:
        /*0008*/ 	.byte	0x04, 0x17
        /*000a*/ 	.short	(.L_2009 - .L_2008)
.L_2008:
        /*000c*/ 	.word	0x00000000
        /*0010*/ 	.short	0x0002
        /*0012*/ 	.short	0x0008
        /*0014*/ 	.byte	0x00, 0xf0, 0x41, 0x00


	//----- nvinfo : EIATTR_KPARAM_INFO
	.align		4
.L_2009:
        /*0018*/ 	.byte	0x04, 0x17
        /*001a*/ 	.short	(.L_2011 - .L_2010)
.L_2010:
        /*001c*/ 	.word	0x00000000
        /*0020*/ 	.short	0x0001
        /*0022*/ 	.short	0x0004
        /*0024*/ 	.byte	0x00, 0xf0, 0x05, 0x00


	//----- nvinfo : EIATTR_KPARAM_INFO
	.align		4
.L_2011:
        /*0028*/ 	.byte	0x04, 0x17
        /*002a*/ 	.short	(.L_2013 - .L_2012)
.L_2012:
        /*002c*/ 	.word	0x00000000
        /*0030*/ 	.short	0x0000
        /*0032*/ 	.short	0x0000
        /*0034*/ 	.byte	0x00, 0xf0, 0x11, 0x00


	//----- nvinfo : EIATTR_SPARSE_MMA_MASK
	.align		4
.L_2013:
        /*0038*/ 	.byte	0x03, 0x50
        /*003a*/ 	.short	0x0000


	//----- nvinfo : EIATTR_MAXREG_COUNT
	.align		4
        /*003c*/ 	.byte	0x03, 0x1b
        /*003e*/ 	.short	0x00ff


	//----- nvinfo : EIATTR_MERCURY_ISA_VERSION
	.align		4
        /*0040*/ 	.byte	0x03, 0x5f
        /*0042*/ 	.short	0x0101


	//----- nvinfo : EIATTR_VRC_CTA_INIT_COUNT
	.align		4
        /*0044*/ 	.byte	0x02, 0x4a
	.zero		1
	.zero		1


	//----- nvinfo : EIATTR_EXIT_INSTR_OFFSETS
	.align		4
        /*0048*/ 	.byte	0x04, 0x1c
        /*004a*/ 	.short	(.L_2015 - .L_2014)


	//   ....[0]....
.L_2014:
        /*004c*/ 	.word	0x000009c0


	//   ....[1]....
        /*0050*/ 	.word	0x00000a20


	//   ....[2]....
        /*0054*/ 	.word	0x00000c70


	//----- nvinfo : EIATTR_MAX_THREADS
	.align		4
.L_2015:
        /*0058*/ 	.byte	0x04, 0x05
        /*005a*/ 	.short	(.L_2017 - .L_2016)
.L_2016:
        /*005c*/ 	.word	0x00000080
        /*0060*/ 	.word	0x00000001
        /*0064*/ 	.word	0x00000001


	//----- nvinfo : EIATTR_CRS_STACK_SIZE
	.align		4
.L_2017:
        /*0068*/ 	.byte	0x04, 0x1e
        /*006a*/ 	.short	(.L_2019 - .L_2018)
.L_2018:
        /*006c*/ 	.word	0x00000000


	//----- nvinfo : EIATTR_CBANK_PARAM_SIZE
	.align		4
.L_2019:
        /*0070*/ 	.byte	0x03, 0x19
        /*0072*/ 	.short	0x0018


	//----- nvinfo : EIATTR_PARAM_CBANK
	.align		4
        /*0074*/ 	.byte	0x04, 0x0a
        /*0076*/ 	.short	(.L_2021 - .L_2020)
	.align		4
.L_2020:
        /*0078*/ 	.word	index@(.nv.constant0._ZN2at6native29vectorized_elementwise_kernelILi8EZZZNS0_19signbit_kernel_cudaERNS_18TensorIteratorBaseEENKUlvE0_clEvENKUlvE1_clEvEUlN3c108BFloat16EE_St5arrayIPcLm2EEEEviT0_T1_)
        /*007c*/ 	.short	0x0380
        /*007e*/ 	.short	0x0018


	//----- nvinfo : EIATTR_SW_WAR
	.align		4
.L_2021:
        /*0080*/ 	.byte	0x04, 0x36
        /*0082*/ 	.short	(.L_2023 - .L_2022)
.L_2022:
        /*0084*/ 	.word	0x00000008
.L_2023:


//--------------------- .nv.info._ZN2at6native18elementwise_kernelILi128ELi4EZNS0_15gpu_kernel_implIZZZNS0_19signbit_kernel_cudaERNS_18TensorIteratorBaseEENKUlvE0_clEvENKUlvE0_clEvEUlfE_EEvS4_RKT_EUliE_EEviT1_ --------------------------
	.section	.nv.info._ZN2at6native18elementwise_kernelILi128ELi4EZNS0_15gpu_kernel_implIZZZNS0_19signbit_kernel_cudaERNS_18TensorIteratorBaseEENKUlvE0_clEvENKUlvE0_clEvEUlfE_EEvS4_RKT_EUliE_EEviT1_,"",@"SHT_CUDA_INFO"
	.sectionflags	@""
	.align	4


	//----- nvinfo : EIATTR_CUDA_API_VERSION
	.align		4
        /*0000*/ 	.byte	0x04, 0x37
        /*0002*/ 	.short	(.L_2025 - .L_2024)
.L_2024:
        /*0004*/ 	.word	0x00000082


	//----- nvinfo : EIATTR_KPARAM_INFO
	.align		4
.L_2025:
        /*0008*/ 	.byte	0x04, 0x17
        /*000a*/ 	.short	(.L_2027 - .L_2026)
.L_2026:
        /*000c*/ 	.word	0x00000000
        /*0010*/ 	.short	0x0001
        /*0012*/ 	.short	0x0008
        /*0014*/ 	.byte	0x00, 0xf0, 0x61, 0x08


	//----- nvinfo : EIATTR_KPARAM_INFO
	.align		4
.L_2027:
        /*0018*/ 	.byte	0x04, 0x17
        /*001a*/ 	.short	(.L_2029 - .L_2028)
.L_2028:
        /*001c*/ 	.word	0x00000000
        /*0020*/ 	.short	0x0000
        /*0022*/ 	.short	0x0000
        /*0024*/ 	.byte	0x00, 0xf0, 0x11, 0x00


	//----- nvinfo : EIATTR_SPARSE_MMA_MASK
	.align		4
.L_2029:
        /*0028*/ 	.byte	0x03, 0x50
        /*002a*/ 	.short	0x0000


	//----- nvinfo : EIATTR_MAXREG_COUNT
	.align		4
        /*002c*/ 	.byte	0x03, 0x1b
        /*002e*/ 	.short	0x0080


	//----- nvinfo : EIATTR_EXTERNS
	.align		4
        /*0030*/ 	.byte	0x04, 0x0f
        /*0032*/ 	.short	(.L_2031 - .L_2030)


	//   ....[0]....
	.align		4
.L_2030:
        /*0034*/ 	.word	index@(__assertfail)


	//----- nvinfo : EIATTR_MERCURY_ISA_VERSION
	.align		4
.L_2031:
        /*0038*/ 	.byte	0x03, 0x5f
        /*003a*/ 	.short	0x0101


	//----- nvinfo : EIATTR_VRC_CTA_INIT_COUNT
	.align		4
        /*003c*/ 	.byte	0x02, 0x4a
	.zero		1
	.zero		1


	//----- nvinfo : EIATTR_SYSCALL_OFFSETS
	.align		4
        /*0040*/ 	.byte	0x04, 0x46
        /*0042*/ 	.short	(.L_2033 - .L_2032)


	//   ....[0]....
.L_2032:
        /*0044*/ 	.word	0x000020d0


	//   ....[1]....
        /*0048*/ 	.word	0x00002df0


	//   ....[2]....
        /*004c*/ 	.word	0x00005000


	//   ....[3]....
        /*0050*/ 	.word	0x00005b90


	//   ....[4]....
        /*0054*/ 	.word	0x00007ea0


	//   ....[5]....
        /*0058*/ 	.word	0x00008a30


	//   ....[6]....
        /*005c*/ 	.word	0x0000ad50


	//   ....[7]....
        /*0060*/ 	.word	0x0000b8a0


	//----- nvinfo : EIATTR_EXIT_INSTR_OFFSETS
	.align		4
.L_2033:
        /*0064*/ 	.byte	0x04, 0x1c
        /*0066*/ 	.short	(.L_2035 - .L_2034)


	//   ....[0]....
.L_2034:
        /*0068*/ 	.word	0x00008cd0


	//   ....[1]....
        /*006c*/ 	.word	0x0000aeb0


	//   ....[2]....
        /*0070*/ 	.word	0x0000aed0


	//   ....[3]....
        /*0074*/ 	.word	0x0000af60


	//   ....[4]....
        /*0078*/ 	.word	0x0000af80


	//   ....[5]....
        /*007c*/ 	.word	0x0000afa0


	//   ....[6]....
        /*0080*/ 	.word	0x0000b030


	//   ....[7]....
        /*0084*/ 	.word	0x0000b070


	//   ....[8]....
        /*0088*/ 	.word	0x0000b110


	//   ....[9]....
        /*008c*/ 	.word	0x0000b160


	//   ....[10]....
        /*0090*/ 	.word	0x0000b190


	//   ....[11]....
        /*0094*/ 	.word	0x0000b250


	//   ....[12]....
        /*0098*/ 	.word	0x0000b390


	//   ....[13]....
        /*009c*/ 	.word	0x0000b4e0


	//   ....[14]....
        /*00a0*/ 	.word	0x0000b630


	//   ....[15]....
        /*00a4*/ 	.word	0x0000b660


	//   ....[16]....
        /*00a8*/ 	.word	0x0000b680


	//   ....[17]....
        /*00ac*/ 	.word	0x0000b700


	//   ....[18]....
        /*00b0*/ 	.word	0x0000b740


	//   ....[19]....
        /*00b4*/ 	.word	0x0000b8b0


	//   ....[20]....
        /*00b8*/ 	.word	0x0000b990


	//   ....[21]....
        /*00bc*/ 	.word	0x0000ba30


	//   ....[22]....
        /*00c0*/ 	.word	0x0000ba70


	//   ....[23]....
        /*00c4*/ 	.word	0x0000bac0


	//   ....[24]....
        /*00c8*/ 	.word	0x0000bb00


	//----- nvinfo : EIATTR_MAX_THREADS
	.align		4
.L_2035:
        /*00cc*/ 	.byte	0x04, 0x05
        /*00ce*/ 	.short	(.L_2037 - .L_2036)
.L_2036:
        /*00d0*/ 	.word	0x00000080
        /*00d4*/ 	.word	0x00000001
        /*00d8*/ 	.word	0x00000001


	//----- nvinfo : EIATTR_CRS_STACK_SIZE
	.align		4
.L_2037:
        /*00dc*/ 	.byte	0x04, 0x1e
        /*00de*/ 	.short	(.L_2039 - .L_2038)
.L_2038:
        /*00e0*/ 	.word	0x00000000


	//----- nvinfo : EIATTR_CBANK_PARAM_SIZE
	.align		4
.L_2039:
        /*00e4*/ 	.byte	0x03, 0x19
        /*00e6*/ 	.short	0x0220


	//----- nvinfo : EIATTR_PARAM_CBANK
	.align		4
        /*00e8*/ 	.byte	0x04, 0x0a
        /*00ea*/ 	.short	(.L_2041 - .L_2040)
	.align		4
.L_2040:
        /*00ec*/ 	.word	index@(.nv.constant0._ZN2at6native18elementwise_kernelILi128ELi4EZNS0_15gpu_kernel_implIZZZNS0_19signbit_kernel_cudaERNS_18TensorIteratorBaseEENKUlvE0_clEvENKUlvE0_clEvEUlfE_EEvS4_RKT_EUliE_EEviT1_)
        /*00f0*/ 	.short	0x0380
        /*00f2*/ 	.short	0x0220


	//----- nvinfo : EIATTR_SW_WAR
	.align		4
.L_2041:
        /*00f4*/ 	.byte	0x04, 0x36
        /*00f6*/ 	.short	(.L_2043 - .L_2042)
.L_2042:
        /*00f8*/ 	.word	0x00000008
.L_2043:


//--------------------- .nv.info._ZN2at6native27unrolled_elementwise_kernelIZZZNS0_19signbit_kernel_cudaERNS_18TensorIteratorBaseEENKUlvE0_clEvENKUlvE0_clEvEUlfE_St5arrayIPcLm2EELi4E23TrivialOffsetCalculatorILi1EjESB_NS0_6memory12LoadWithCastILi1EEENSC_13StoreWithCastILi1EEEEEviT_T0_T2_T3_T4_T5_ --------------------------
	.section	.nv.info._ZN2at6native27unrolled_elementwise_kernelIZZZNS0_19signbit_kernel_cudaERNS_18TensorIteratorBaseEENKUlvE0_clEvENKUlvE0_clEvEUlfE_St5arrayIPcLm2EELi4E23TrivialOffsetCalculatorILi1EjESB_NS0_6memory12LoadWithCastILi1EEENSC_13StoreWithCastILi1EEEEEviT_T0_T2_T3_T4_T5_,"",@"SHT_CUDA_INFO"
	.sectionflags	@""
	.align	4


	//----- nvinfo : EIATTR_CUDA_API_VERSION
	.align		4
        /*0000*/ 	.byte	0x04, 0x37
        /*0002*/ 	.short	(.L_2045 - .L_2044)
.L_2044:
        /*0004*/ 	.word	0x00000082


	//----- nvinfo : EIATTR_KPARAM_INFO
	.align		4
.L_2045:
        /*0008*/ 	.byte	0x04, 0x17
        /*000a*/ 	.short	(.L_2047 - .L_2046)
.L_2046:
        /*000c*/ 	.word	0x00000000
        /*0010*/ 	.short	0x0006
        /*0012*/ 	.short	0x0024
        /*0014*/ 	.byte	0x00, 0xf0, 0x21, 0x00


	//----- nvinfo : EIATTR_KPARAM_INFO
	.align		4
.L_2047:
        /*0018*/ 	.byte	0x04, 0x17
        /*001a*/ 	.short	(.L_2049 - .L_2048)
.L_2048:
        /*001c*/ 	.word	0x00000000
        /*0020*/ 	.short	0x0005
        /*0022*/ 	.short	0x001c
        /*0024*/ 	.byte	0x00, 0xf0, 0x21, 0x00


	//----- nvinfo : EIATTR_KPARAM_INFO
	.align		4
.L_2049:
        /*0028*/ 	.byte	0x04, 0x17
        /*002a*/ 	.short	(.L_2051 - .L_2050)
.L_2050:
        /*002c*/ 	.word	0x00000000
        /*0030*/ 	.short	0x0004
        /*0032*/ 	.short	0x0019
        /*0034*/ 	.byte	0x00, 0xf0, 0x05, 0x00


	//----- nvinfo : EIATTR_KPARAM_INFO
	.align		4
.L_2051:
        /*0038*/ 	.byte	0x04, 0x17
        /*003a*/ 	.short	(.L_2053 - .L_2052)
.L_2052:
        /*003c*/ 	.word	0x00000000
        /*0040*/ 	.short	0x0003
        /*0042*/ 	.short	0x0018
        /*0044*/ 	.byte	0x00, 0xf0, 0x05, 0x00


	//----- nvinfo : EIATTR_KPARAM_INFO
	.align		4
.L_2053:
        /*0048*/ 	.byte	0x04, 0x17
        /*004a*/ 	.short	(.L_2055 - .L_2054)
.L_2054:
        /*004c*/ 	.word	0x00000000
        /*0050*/ 	.short	0x0002
        /*0052*/ 	.short	0x0008
        /*0054*/ 	.byte	0x00, 0xf0, 0x41, 0x00


	//----- nvinfo : EIATTR_KPARAM_INFO
	.align		4
.L_2055:
        /*0058*/ 	.byte	0x04, 0x17
        /*005a*/ 	.short	(.L_2057 - .L_2056)
.L_2056:
        /*005c*/ 	.word	0x00000000
        /*0060*/ 	.short	0x0001
        /*0062*/ 	.short	0x0004
        /*0064*/ 	.byte	0x00, 0xf0, 0x05, 0x00


	//----- nvinfo : EIATTR_KPARAM_INFO
	.align		4
.L_2057:
        /*0068*/ 	.byte	0x04, 0x17
        /*006a*/ 	.short	(.L_2059 - .L_2058)
.L_2058:
        /*006c*/ 	.word	0x00000000
        /*0070*/ 	.short	0x0000
        /*0072*/ 	.short	0x0000
        /*0074*/ 	.byte	0x00, 0xf0, 0x11, 0x00


	//----- nvinfo : EIATTR_SPARSE_MMA_MASK
	.align		4
.L_2059:
        /*0078*/ 	.byte	0x03, 0x50
        /*007a*/ 	.short	0x0000


	//----- nvinfo : EIATTR_MAXREG_COUNT
	.align		4
        /*007c*/ 	.byte	0x03, 0x1b
        /*007e*/ 	.short	0x00ff


	//----- nvinfo : EIATTR_EXTERNS
	.align		4
        /*0080*/ 	.byte	0x04, 0x0f
        /*0082*/ 	.short	(.L_2061 - .L_2060)


	//   ....[0]....
	.align		4
.L_2060:
        /*0084*/ 	.word	index@(__assertfail)


	//----- nvinfo : EIATTR_MERCURY_ISA_VERSION
	.align		4
.L_2061:
        /*0088*/ 	.byte	0x03, 0x5f
        /*008a*/ 	.short	0x0101


	//----- nvinfo : EIATTR_VRC_CTA_INIT_COUNT
	.align		4
        /*008c*/ 	.byte	0x02, 0x4a
	.zero		1
	.zero		1


	//----- nvinfo : EIATTR_SYSCALL_OFFSETS
	.align		4
        /*0090*/ 	.byte	0x04, 0x46
        /*0092*/ 	.short	(.L_2063 - .L_2062)


	//   ....[0]....
.L_2062:
        /*0094*/ 	.word	0x00000dd0


	//   ....[1]....
        /*0098*/ 	.word	0x00001cf0


	//   ....[2]....
        /*009c*/ 	.word	0x00002ba0


	//   ....[3]....
        /*00a0*/ 	.word	0x00003a50


	//   ....[4]....
        /*00a4*/ 	.word	0x000048f0


	//   ....[5]....
        /*00a8*/ 	.word	0x00005610


	//   ....[6]....
        /*00ac*/ 	.word	0x000063f0


	//   ....[7]....
        /*00b0*/ 	.word	0x000071c0


	//----- nvinfo : EIATTR_EXIT_INSTR_OFFSETS
	.align		4
.L_2063:
        /*00b4*/ 	.byte	0x04, 0x1c
        /*00b6*/ 	.short	(.L_2065 - .L_2064)


	//   ....[0]....
.L_2064:
        /*00b8*/ 	.word	0x00006670


	//   ....[1]....
        /*00bc*/ 	.word	0x000067a0


	//   ....[2]....
        /*00c0*/ 	.word	0x000067c0


	//   ....[3]....
        /*00c4*/ 	.word	0x00006860


	//   ....[4]....
        /*00c8*/ 	.word	0x00006890


	//   ....[5]....
        /*00cc*/ 	.word	0x000068b0


	//   ....[6]....
        /*00d0*/ 	.word	0x00006940


	//   ....[7]....
        /*00d4*/ 	.word	0x00006980


	//   ....[8]....
        /*00d8*/ 	.word	0x00006a20


	//   ....[9]....
        /*00dc*/ 	.word	0x00006a70


	//   ....[10]....
        /*00e0*/ 	.word	0x00006aa0


	//   ....[11]....
        /*00e4*/ 	.word	0x00006b60


	//   ....[12]....
        /*00e8*/ 	.word	0x00006ca0


	//   ....[13]....
        /*00ec*/ 	.word	0x00006de0


	//   ....[14]....
        /*00f0*/ 	.word	0x00006f30


	//   ....[15]....
        /*00f4*/ 	.word	0x00006f70


	//   ....[16]....
        /*00f8*/ 	.word	0x00006fa0


	//   ....[17]....
        /*00fc*/ 	.word	0x00007020


	//   ....[18]....
        /*0100*/ 	.word	0x00007060


	//   ....[19]....
        /*0104*/ 	.word	0x000071d0


	//   ....[20]....
        /*0108*/ 	.word	0x000072b0


	//   ....[21]....
        /*010c*/ 	.word	0x00007350


	//   ....[22]....
        /*0110*/ 	.word	0x00007380


	//   ....[23]....
        /*0114*/ 	.word	0x000073d0


	//   ....[24]....
        /*0118*/ 	.word	0x00007410


	//----- nvinfo : EIATTR_MAX_THREADS
	.align		4
.L_2065:
        /*011c*/ 	.byte	0x04, 0x05
        /*011e*/ 	.short	(.L_2067 - .L_2066)
.L_2066:
        /*0120*/ 	.word	0x00000080
        /*0124*/ 	.word	0x00000001
        /*0128*/ 	.word	0x00000001


	//----- nvinfo : EIATTR_CRS_STACK_SIZE
	.align		4
.L_2067:
        /*012c*/ 	.byte	0x04, 0x1e
        /*012e*/ 	.short	(.L_2069 - .L_2068)
.L_2068:
        /*0130*/ 	.word	0x00000000


	//----- nvinfo : EIATTR_CBANK_PARAM_SIZE
	.align		4
.L_2069:
        /*0134*/ 	.byte	0x03, 0x19
        /*0136*/ 	.short	0x002c


	//----- nvinfo : EIATTR_PARAM_CBANK
	.align		4
        /*0138*/ 	.byte	0x04, 0x0a
        /*013a*/ 	.short	(.L_2071 - .L_2070)
	.align		4
.L_2070:
        /*013c*/ 	.word	index@(.nv.constant0._ZN2at6native27unrolled_elementwise_kernelIZZZNS0_19signbit_kernel_cudaERNS_18TensorIteratorBaseEENKUlvE0_clEvENKUlvE0_clEvEUlfE_St5arrayIPcLm2EELi4E23TrivialOffsetCalculatorILi1EjESB_NS0_6memory12LoadWithCastILi1EEENSC_13StoreWithCastILi1EEEEEviT_T0_T2_T3_T4_T5_)
        /*0140*/ 	.short	0x0380
        /*0142*/ 	.short	0x002c


	//----- nvinfo : EIATTR_SW_WAR
	.align		4
.L_2071:
        /*0144*/ 	.byte	0x04, 0x36
        /*0146*/ 	.short	(.L_2073 - .L_2072)
.L_2072:
        /*0148*/ 	.word	0x00000008
.L_2073:


//--------------------- .nv.info._ZN2at6native18elementwise_kernelILi128ELi4EZNS0_22gpu_kernel_impl_nocastIZZZNS0_19signbit_kernel_cudaERNS_18TensorIteratorBaseEENKUlvE0_clEvENKUlvE0_clEvEUlfE_EEvS4_RKT_EUliE_EEviT1_ --------------------------
	.section	.nv.info._ZN2at6native18elementwise_kernelILi128ELi4EZNS0_22gpu_kernel_impl_nocastIZZZNS0_19signbit_kernel_cudaERNS_18TensorIteratorBaseEENKUlvE0_clEvENKUlvE0_clEvEUlfE_EEvS4_RKT_EUliE_EEviT1_,"",@"SHT_CUDA_INFO"
	.sectionflags	@""
	.align	4


	//----- nvinfo : EIATTR_CUDA_API_VERSION
	.align		4
        /*0000*/ 	.byte	0x04, 0x37
        /*0002*/ 	.short	(.L_2075 - .L_2074)
.L_2074:
        /*0004*/ 	.word	0x00000082


	//----- nvinfo : EIATTR_KPARAM_INFO
	.align		4
.L_2075:
        /*0008*/ 	.byte	0x04, 0x17
        /*000a*/ 	.short	(.L_2077 - .L_2076)
.L_2076:
        /*000c*/ 	.word	0x00000000
        /*0010*/ 	.short	0x0001
        /*0012*/ 	.short	0x0008
        /*0014*/ 	.byte	0x00, 0xf0, 0x61, 0x08


	//----- nvinfo : EIATTR_KPARAM_INFO
	.align		4
.L_2077:
        /*0018*/ 	.byte	0x04, 0x17
        /*001a*/ 	.short	(.L_2079 - .L_2078)
.L_2078:
        /*001c*/ 	.word	0x00000000
        /*0020*/ 	.short	0x0000
        /*0022*/ 	.short	0x0000
        /*0024*/ 	.byte	0x00, 0xf0, 0x11, 0x00


	//----- nvinfo : EIATTR_SPARSE_MMA_MASK
	.align		4
.L_2079:
        /*0028*/ 	.byte	0x03, 0x50
        /*002a*/ 	.short	0x0000


	//----- nvinfo : EIATTR_MAXREG_COUNT
	.align		4
        /*002c*/ 	.byte	0x03, 0x1b
        /*002e*/ 	.short	0x0080


	//----- nvinfo : EIATTR_MERCURY_ISA_VERSION
	.align		4
        /*0030*/ 	.byte	0x03, 0x5f
        /*0032*/ 	.short	0x0101


	//----- nvinfo : EIATTR_VRC_CTA_INIT_COUNT
	.align		4
        /*0034*/ 	.byte	0x02, 0x4a
	.zero		1
	.zero		1


	//----- nvinfo : EIATTR_EXIT_INSTR_OFFSETS
	.align		4
        /*0038*/ 	.byte	0x04, 0x1c
        /*003a*/ 	.short	(.L_2081 - .L_2080)


	//   ....[0]....
.L_2080:
        /*003c*/ 	.word	0x000002a0


	//   ....[1]....
        /*0040*/ 	.word	0x00000300


	//   ....[2]....
        /*0044*/ 	.word	0x00003dc0


	//   ....[3]....
        /*0048*/ 	.word	0x000050f0


	//----- nvinfo : EIATTR_MAX_THREADS
	.align		4
.L_2081:
        /*004c*/ 	.byte	0x04, 0x05
        /*004e*/ 	.short	(.L_2083 - .L_2082)
.L_2082:
        /*0050*/ 	.word	0x00000080
        /*0054*/ 	.word	0x00000001
        /*0058*/ 	.word	0x00000001


	//----- nvinfo : EIATTR_CRS_STACK_SIZE
	.align		4
.L_2083:
        /*005c*/ 	.byte	0x04, 0x1e
        /*005e*/ 	.short	(.L_2085 - .L_2084)
.L_2084:
        /*0060*/ 	.word	0x00000000


	//----- nvinfo : EIATTR_CBANK_PARAM_SIZE
	.align		4
.L_2085:
        /*0064*/ 	.byte	0x03, 0x19
        /*0066*/ 	.short	0x0220


	//----- nvinfo : EIATTR_PARAM_CBANK
	.align		4
        /*0068*/ 	.byte	0x04, 0x0a
        /*006a*/ 	.short	(.L_2087 - .L_2086)
	.align		4
.L_2086:
        /*006c*/ 	.word	index@(.nv.constant0._ZN2at6native18elementwise_kernelILi128ELi4EZNS0_22gpu_kernel_impl_nocastIZZZNS0_19signbit_kernel_cudaERNS_18TensorIteratorBaseEENKUlvE0_clEvENKUlvE0_clEvEUlfE_EEvS4_RKT_EUliE_EEviT1_)
        /*0070*/ 	.short	0x0380
        /*0072*/ 	.short	0x0220


	//----- nvinfo : EIATTR_SW_WAR
	.align		4
.L_2087:
        /*0074*/ 	.byte	0x04, 0x36
        /*0076*/ 	.short	(.L_2089 - .L_2088)
.L_2088:
        /*0078*/ 	.word	0x00000008
.L_2089:


//--------------------- .nv.info._ZN2at6native27unrolled_elementwise_kernelIZZZNS0_19signbit_kernel_cudaERNS_18TensorIteratorBaseEENKUlvE0_clEvENKUlvE0_clEvEUlfE_St5arrayIPcLm2EELi4E23TrivialOffsetCalculatorILi1EjESB_NS0_6memory15LoadWithoutCastENSC_16StoreWithoutCastEEEviT_T0_T2_T3_T4_T5_ --------------------------
	.section	.nv.info._ZN2at6native27unrolled_elementwise_kernelIZZZNS0_19signbit_kernel_cudaERNS_18TensorIteratorBaseEENKUlvE0_clEvENKUlvE0_clEvEUlfE_St5arrayIPcLm2EELi4E23TrivialOffsetCalculatorILi1EjESB_NS0_6memory15LoadWithoutCastENSC_16StoreWithoutCastEEEviT_T0_T2_T3_T4_T5_,"",@"SHT_CUDA_INFO"
	.sectionflags	@""
	.align	4


	//----- nvinfo : EIATTR_CUDA_API_VERSION
	.align		4
        /*0000*/ 	.byte	0x04, 0x37
        /*0002*/ 	.short	(.L_2091 - .L_2090)
.L_2090:
        /*0004*/ 	.word	0x00000082


	//----- nvinfo : EIATTR_KPARAM_INFO
	.align		4
.L_2091:
        /*0008*/ 	.byte	0x04, 0x17
        /*000a*/ 	.short	(.L_2093 - .L_2092)
.L_2092:
        /*000c*/ 	.word	0x00000000
        /*0010*/ 	.short	0x0006
        /*0012*/ 	.short	0x001b
        /*0014*/ 	.byte	0x00, 0xf0, 0x05, 0x00


	//----- nvinfo : EIATTR_KPARAM_INFO
	.align		4
.L_2093:
        /*0018*/ 	.byte	0x04, 0x17
        /*001a*/ 	.short	(.L_2095 - .L_2094)
.L_2094:
        /*001c*/ 	.word	0x00000000
        /*0020*/ 	.short	0x0005
        /*0022*/ 	.short	0x001a
        /*0024*/ 	.byte	0x00, 0xf0, 0x05, 0x00


	//----- nvinfo : EIATTR_KPARAM_INFO
	.align		4
.L_2095:
        /*0028*/ 	.byte	0x04, 0x17
        /*002a*/ 	.short	(.L_2097 - .L_2096)
.L_2096:
        /*002c*/ 	.word	0x00000000
        /*0030*/ 	.short	0x0004
        /*0032*/ 	.short	0x0019
        /*0034*/ 	.byte	0x00, 0xf0, 0x05, 0x00


	//----- nvinfo : EIATTR_KPARAM_INFO
	.align		4
.L_2097:
        /*0038*/ 	.byte	0x04, 0x17
        /*003a*/ 	.short	(.L_2099 - .L_2098)
.L_2098:
        /*003c*/ 	.word	0x00000000
        /*0040*/ 	.short	0x0003
        /*0042*/ 	.short	0x0018
        /*0044*/ 	.byte	0x00, 0xf0, 0x05, 0x00


	//----- nvinfo : EIATTR_KPARAM_INFO
	.align		4
.L_2099:
        /*0048*/ 	.byte	0x04, 0x17
        /*004a*/ 	.short	(.L_2101 - .L_2100)
.L_2100:
        /*004c*/ 	.word	0x00000000
        /*0050*/ 	.short	0x0002
        /*0052*/ 	.short	0x0008
        /*0054*/ 	.byte	0x00, 0xf0, 0x41, 0x00


	//----- nvinfo : EIATTR_KPARAM_INFO
	.align		4
.L_2101:
        /*0058*/ 	.byte	0x04, 0x17
        /*005a*/ 	.short	(.L_2103 - .L_2102)
.L_2102:
        /*005c*/ 	.word	0x00000000
        /*0060*/ 	.short	0x0001
        /*0062*/ 	.short	0x0004
        /*0064*/ 	.byte	0x00, 0xf0, 0x05, 0x00


	//----- nvinfo : EIATTR_KPARAM_INFO
	.align		4
.L_2103:
        /*0068*/ 	.byte	0x04, 0x17
        /*006a*/ 	.short	(.L_2105 - .L_2104)
.L_2104:
        /*006c*/ 	.word	0x00000000
        /*0070*/ 	.short	0x0000
        /*0072*/ 	.short	0x0000
        /*0074*/ 	.byte	0x00, 0xf0, 0x11, 0x00


	//----- nvinfo : EIATTR_SPARSE_MMA_MASK
	.align		4
.L_2105:
        /*0078*/ 	.byte	0x03, 0x50
        /*007a*/ 	.short	0x0000


	//----- nvinfo : EIATTR_MAXREG_COUNT
	.align		4
        /*007c*/ 	.byte	0x03, 0x1b
        /*007e*/ 	.short	0x00ff


	//----- nvinfo : EIATTR_MERCURY_ISA_VERSION
	.align		4
        /*0080*/ 	.byte	0x03, 0x5f
        /*0082*/ 	.short	0x0101


	//----- nvinfo : EIATTR_VRC_CTA_INIT_COUNT
	.align		4
        /*0084*/ 	.byte	0x02, 0x4a
	.zero		1
	.zero		1


	//----- nvinfo : EIATTR_EXIT_INSTR_OFFSETS
	.align		4
        /*0088*/ 	.byte	0x04, 0x1c
        /*008a*/ 	.short	(.L_2107 - .L_2106)


	//   ....[0]....
.L_2106:
        /*008c*/ 	.word	0x00000460


	//   ....[1]....
        /*0090*/ 	.word	0x000004c0


	//----- nvinfo : EIATTR_MAX_THREADS
	.align		4
.L_2107:
        /*0094*/ 	.byte	0x04, 0x05
        /*0096*/ 	.short	(.L_2109 - .L_2108)
.L_2108:
        /*0098*/ 	.word	0x00000080
        /*009c*/ 	.word	0x00000001
        /*00a0*/ 	.word	0x00000001


	//----- nvinfo : EIATTR_CRS_STACK_SIZE
	.align		4
.L_2109:
        /*00a4*/ 	.byte	0x04, 0x1e
        /*00a6*/ 	.short	(.L_2111 - .L_2110)
.L_2110:
        /*00a8*/ 	.word	0x00000000


	//----- nvinfo : EIATTR_CBANK_PARAM_SIZE
	.align		4
.L_2111:
        /*00ac*/ 	.byte	0x03, 0x19
        /*00ae*/ 	.short	0x001c


	//----- nvinfo : EIATTR_PARAM_CBANK
	.align		4
        /*00b0*/ 	.byte	0x04, 0x0a
        /*00b2*/ 	.short	(.L_2113 - .L_2112)
	.align		4
.L_2112:
        /*00b4*/ 	.word	index@(.nv.constant0._ZN2at6native27unrolled_elementwise_kernelIZZZNS0_19signbit_kernel_cudaERNS_18TensorIteratorBaseEENKUlvE0_clEvENKUlvE0_clEvEUlfE_St5arrayIPcLm2EELi4E23TrivialOffsetCalculatorILi1EjESB_NS0_6memory15LoadWithoutCastENSC_16StoreWithoutCastEEEviT_T0_T2_T3_T4_T5_)
        /*00b8*/ 	.short	0x0380
        /*00ba*/ 	.short	0x001c


	//----- nvinfo : EIATTR_SW_WAR
	.align		4
.L_2113:
        /*00bc*/ 	.byte	0x04, 0x36
        /*00be*/ 	.short	(.L_2115 - .L_2114)
.L_2114:
        /*00c0*/ 	.word	0x00000008
.L_2115:


//--------------------- .nv.info._ZN2at6native29vectorized_elementwise_kernelILi2EZZZNS0_19signbit_kernel_cudaERNS_18TensorIteratorBaseEENKUlvE0_clEvENKUlvE0_clEvEUlfE_St5arrayIPcLm2EEEEviT0_T1_ --------------------------
	.section	.nv.info._ZN2at6native29vectorized_elementwise_kernelILi2EZZZNS0_19signbit_kernel_cudaERNS_18TensorIteratorBaseEENKUlvE0_clEvENKUlvE0_clEvEUlfE_St5arrayIPcLm2EEEEviT0_T1_,"",@"SHT_CUDA_INFO"
	.sectionflags	@""
	.align	4


	//----- nvinfo : EIATTR_CUDA_API_VERSION
	.align		4
        /*0000*/ 	.byte	0x04, 0x37
        /*0002*/ 	.short	(.L_2117 - .L_2116)
.L_2116:
        /*0004*/ 	.word	0x00000082


	//----- nvinfo : EIATTR_KPARAM_INFO
	.align		4
.L_2117:
        /*0008*/ 	.byte	0x04, 0x17
        /*000a*/ 	.short	(.L_2119 - .L_2118)
.L_2118:
        /*000c*/ 	.word	0x00000000
        /*0010*/ 	.short	0x0002
        /*0012*/ 	.short	0x0008
        /*0014*/ 	.byte	0x00, 0xf0, 0x41, 0x00


	//----- nvinfo : EIATTR_KPARAM_INFO
	.align		4
.L_2119:
        /*0018*/ 	.byte	0x04, 0x17
        /*001a*/ 	.short	(.L_2121 - .L_2120)
.L_2120:
        /*001c*/ 	.word	0x00000000
        /*0020*/ 	.short	0x0001
        /*0022*/ 	.short	0x0004
        /*0024*/ 	.byte	0x00, 0xf0, 0x05, 0x00


	//----- nvinfo : EIATTR_KPARAM_INFO
	.align		4
.L_2121:
        /*0028*/ 	.byte	0x04, 0x17
        /*002a*/ 	.short	(.L_2123 - .L_2122)
.L_2122:
        /*002c*/ 	.word	0x00000000
        /*0030*/ 	.short	0x0000
        /*0032*/ 	.short	0x0000
        /*0034*/ 	.byte	0x00, 0xf0, 0x11, 0x00


	//----- nvinfo : EIATTR_SPARSE_MMA_MASK
	.align		4
.L_2123:
        /*0038*/ 	.byte	0x03, 0x50
        /*003a*/ 	.short	0x0000


	//----- nvinfo : EIATTR_MAXREG_COUNT
	.align		4
        /*003c*/ 	.byte	0x03, 0x1b
        /*003e*/ 	.short	0x00ff


	//----- nvinfo : EIATTR_MERCURY_ISA_VERSION
	.align		4
        /*0040*/ 	.byte	0x03, 0x5f
        /*0042*/ 	.short	0x0101


	//----- nvinfo : EIATTR_VRC_CTA_INIT_COUNT
	.align		4
        /*0044*/ 	.byte	0x02, 0x4a
	.zero		1
	.zero		1


	//----- nvinfo : EIATTR_EXIT_INSTR_OFFSETS
	.align		4
        /*0048*/ 	.byte	0x04, 0x1c
        /*004a*/ 	.short	(.L_2125 - .L_2124)


	//   ....[0]....
.L_2124:
        /*004c*/ 	.word	0x000008d0


	//   ....[1]....
        /*0050*/ 	.word	0x00000930


	//   ....[2]....
        /*0054*/ 	.word	0x00000b00


	//----- nvinfo : EIATTR_MAX_THREADS
	.align		4
.L_2125:
        /*0058*/ 	.byte	0x04, 0x05
        /*005a*/ 	.short	(.L_2127 - .L_2126)
.L_2126:
        /*005c*/ 	.word	0x00000080
        /*0060*/ 	.word	0x00000001
        /*0064*/ 	.word	0x00000001


	//----- nvinfo : EIATTR_CRS_STACK_SIZE
	.align		4
.L_2127:
        /*0068*/ 	.byte	0x04, 0x1e
        /*006a*/ 	.short	(.L_2129 - .L_2128)
.L_2128:
        /*006c*/ 	.word	0x00000000


	//----- nvinfo : EIATTR_CBANK_PARAM_SIZE
	.align		4
.L_2129:
        /*0070*/ 	.byte	0x03, 0x19
        /*0072*/ 	.short	0x0018


	//----- nvinfo : EIATTR_PARAM_CBANK
	.align		4
        /*0074*/ 	.byte	0x04, 0x0a
        /*0076*/ 	.short	(.L_2131 - .L_2130)
	.align		4
.L_2130:
        /*0078*/ 	.word	index@(.nv.constant0._ZN2at6native29vectorized_elementwise_kernelILi2EZZZNS0_19signbit_kernel_cudaERNS_18TensorIteratorBaseEENKUlvE0_clEvENKUlvE0_clEvEUlfE_St5arrayIPcLm2EEEEviT0_T1_)
        /*007c*/ 	.short	0x0380
        /*007e*/ 	.short	0x0018


	//----- nvinfo : EIATTR_SW_WAR
	.align		4
.L_2131:
        /*0080*/ 	.byte	0x04, 0x36
        /*0082*/ 	.short	(.L_2133 - .L_2132)
.L_2132:
        /*0084*/ 	.word	0x00000008
.L_2133:


//--------------------- .nv.info._ZN2at6native29vectorized_elementwise_kernelILi4EZZZNS0_19signbit_kernel_cudaERNS_18TensorIteratorBaseEENKUlvE0_clEvENKUlvE0_clEvEUlfE_St5arrayIPcLm2EEEEviT0_T1_ --------------------------
	.section	.nv.info._ZN2at6native29vectorized_elementwise_kernelILi4EZZZNS0_19signbit_kernel_cudaERNS_18TensorIteratorBaseEENKUlvE0_clEvENKUlvE0_clEvEUlfE_St5arrayIPcLm2EEEEviT0_T1_,"",@"SHT_CUDA_INFO"
	.sectionflags	@""
	.align	4


	//----- nvinfo : EIATTR_CUDA_API_VERSION
	.align		4
        /*0000*/ 	.byte	0x04, 0x37
        /*0002*/ 	.short	(.L_2135 - .L_2134)
.L_2134:
        /*0004*/ 	.word	0x00000082


	//----- nvinfo : EIATTR_KPARAM_INFO
	.align		4
.L_2135:
        /*0008*/ 	.byte	0x04, 0x17
        /*000a*/ 	.short	(.L_2137 - .L_2136)
.L_2136:
        /*000c*/ 	.word	0x00000000
        /*0010*/ 	.short	0x0002
        /*0012*/ 	.short	0x0008
        /*0014*/ 	.byte	0x00, 0xf0, 0x41, 0x00


	//----- nvinfo : EIATTR_KPARAM_INFO
	.align		4
.L_2137:
        /*0018*/ 	.byte	0x04, 0x17
        /*001a*/ 	.short	(.L_2139 - .L_2138)
.L_2138:
        /*001c*/ 	.word	0x00000000
        /*0020*/ 	.short	0x0001
        /*0022*/ 	.short	0x0004
        /*0024*/ 	.byte	0x00, 0xf0, 0x05, 0x00


	//----- nvinfo : EIATTR_KPARAM_INFO
	.align		4
.L_2139:
        /*0028*/ 	.byte	0x04, 0x17
        /*002a*/ 	.short	(.L_2141 - .L_2140)
.L_2140:
        /*002c*/ 	.word	0x00000000
        /*0030*/ 	.short	0x0000
        /*0032*/ 	.short	0x0000
        /*0034*/ 	.byte	0x00, 0xf0, 0x11, 0x00


	//----- nvinfo : EIATTR_SPARSE_MMA_MASK
	.align		4
.L_2141:
        /*0038*/ 	.byte	0x03, 0x50
        /*003a*/ 	.short	0x0000


	//----- nvinfo : EIATTR_MAXREG_COUNT
	.align		4
        /*003c*/ 	.byte	0x03, 0x1b
        /*003e*/ 	.short	0x00ff


	//----- nvinfo : EIATTR_MERCURY_ISA_VERSION
	.align		4
        /*0040*/ 	.byte	0x03, 0x5f
        /*0042*/ 	.short	0x0101


	//----- nvinfo : EIATTR_VRC_CTA_INIT_COUNT
	.align		4
        /*0044*/ 	.byte	0x02, 0x4a
	.zero		1
	.zero		1


	//----- nvinfo : EIATTR_EXIT_INSTR_OFFSETS
	.align		4
        /*0048*/ 	.byte	0x04, 0x1c
        /*004a*/ 	.short	(.L_2143 - .L_2142)


	//   ....[0]....
.L_2142:
        /*004c*/ 	.word	0x000008d0


	//   ....[1]....
        /*0050*/ 	.word	0x00000930


	//   ....[2]....
        /*0054*/ 	.word	0x00000ae0


	//----- nvinfo : EIATTR_MAX_THREADS
	.align		4
.L_2143:
        /*0058*/ 	.byte	0x04, 0x05
        /*005a*/ 	.short	(.L_2145 - .L_2144)
.L_2144:
        /*005c*/ 	.word	0x00000080
        /*0060*/ 	.word	0x00000001
        /*0064*/ 	.word	0x00000001


	//----- nvinfo : EIATTR_CRS_STACK_SIZE
	.align		4
.L_2145:
        /*0068*/ 	.byte	0x04, 0x1e
        /*006a*/ 	.short	(.L_2147 - .L_2146)
.L_2146:
        /*006c*/ 	.word	0x00000000


	//----- nvinfo : EIATTR_CBANK_PARAM_SIZE
	.align		4
.L_2147:
        /*0070*/ 	.byte	0x03, 0x19
        /*0072*/ 	.short	0x0018


	//----- nvinfo : EIATTR_PARAM_CBANK
	.align		4
        /*0074*/ 	.byte	0x04, 0x0a
        /*0076*/ 	.short	(.L_2149 - .L_2148)
	.align		4
.L_2148:
        /*0078*/ 	.word	index@(.nv.constant0._ZN2at6native29vectorized_elementwise_kernelILi4EZZZNS0_19signbit_kernel_cudaERNS_18TensorIteratorBaseEENKUlvE0_clEvENKUlvE0_clEvEUlfE_St5arrayIPcLm2EEEEviT0_T1_)
        /*007c*/ 	.short	0x0380
        /*007e*/ 	.short	0x0018


	//----- nvinfo : EIATTR_SW_WAR
	.align		4
.L_2149:
        /*0080*/ 	.byte	0x04, 0x36
        /*0082*/ 	.short	(.L_2151 - .L_2150)
.L_2150:
        /*0084*/ 	.word	0x00000008
.L_2151:


//--------------------- .nv.info._ZN2at6native29vectorized_elementwise_kernelILi8EZZZNS0_19signbit_kernel_cudaERNS_18TensorIteratorBaseEENKUlvE0_clEvENKUlvE0_clEvEUlfE_St5arrayIPcLm2EEEEviT0_T1_ --------------------------
	.section	.nv.info._ZN2at6native29vectorized_elementwise_kernelILi8EZZZNS0_19signbit_kernel_cudaERNS_18TensorIteratorBaseEENKUlvE0_clEvENKUlvE0_clEvEUlfE_St5arrayIPcLm2EEEEviT0_T1_,"",@"SHT_CUDA_INFO"
	.sectionflags	@""
	.align	4


	//----- nvinfo : EIATTR_CUDA_API_VERSION
	.align		4
        /*0000*/ 	.byte	0x04, 0x37
        /*0002*/ 	.short	(.L_2153 - .L_2152)
.L_2152:
        /*0004*/ 	.word	0x00000082


	//----- nvinfo : EIATTR_KPARAM_INFO
	.align		4
.L_2153:
        /*0008*/ 	.byte	0x04, 0x17
        /*000a*/ 	.short	(.L_2155 - .L_2154)
.L_2154:
        /*000c*/ 	.word	0x00000000
        /*0010*/ 	.short	0x0002
        /*0012*/ 	.short	0x0008
        /*0014*/ 	.byte	0x00, 0xf0, 0x41, 0x00


	//----- nvinfo : EIATTR_KPARAM_INFO
	.align		4
.L_2155:
        /*0018*/ 	.byte	0x04, 0x17
        /*001a*/ 	.short	(.L_2157 - .L_2156)
.L_2156:
        /*001c*/ 	.word	0x00000000
        /*0020*/ 	.short	0x0001
        /*0022*/ 	.short	0x0004
        /*0024*/ 	.byte	0x00, 0xf0, 0x05, 0x00


	//----- nvinfo : EIATTR_KPARAM_INFO
	.align		4
.L_2157:
        /*0028*/ 	.byte	0x04, 0x17
        /*002a*/ 	.short	(.L_2159 - .L_2158)
.L_2158:
        /*002c*/ 	.word	0x00000000
        /*0030*/ 	.short	0x0000
        /*0032*/ 	.short	0x0000
        /*0034*/ 	.byte	0x00, 0xf0, 0x11, 0x00


	//----- nvinfo : EIATTR_SPARSE_MMA_MASK
	.align		4
.L_2159:
        /*0038*/ 	.byte	0x03, 0x50
        /*003a*/ 	.short	0x0000


	//----- nvinfo : EIATTR_MAXREG_COUNT
	.align		4
        /*003c*/ 	.byte	0x03, 0x1b
        /*003e*/ 	.short	0x00ff


	//----- nvinfo : EIATTR_MERCURY_ISA_VERSION
	.align		4
        /*0040*/ 	.byte	0x03, 0x5f
        /*0042*/ 	.short	0x0101


	//----- nvinfo : EIATTR_VRC_CTA_INIT_COUNT
	.align		4
        /*0044*/ 	.byte	0x02, 0x4a
	.zero		1
	.zero		1


	//----- nvinfo : EIATTR_EXIT_INSTR_OFFSETS
	.align		4
        /*0048*/ 	.byte	0x04, 0x1c
        /*004a*/ 	.short	(.L_2161 - .L_2160)


	//   ....[0]....
.L_2160:
        /*004c*/ 	.word	0x000008d0


	//   ....[1]....
        /*0050*/ 	.word	0x00000930


	//   ....[2]....
        /*0054*/ 	.word	0x00000ac0


	//----- nvinfo : EIATTR_MAX_THREADS
	.align		4
.L_2161:
        /*0058*/ 	.byte	0x04, 0x05
        /*005a*/ 	.short	(.L_2163 - .L_2162)
.L_2162:
        /*005c*/ 	.word	0x00000080
        /*0060*/ 	.word	0x00000001
        /*0064*/ 	.word	0x00000001


	//----- nvinfo : EIATTR_CRS_STACK_SIZE
	.align		4
.L_2163:
        /*0068*/ 	.byte	0x04, 0x1e
        /*006a*/ 	.short	(.L_2165 - .L_2164)
.L_2164:
        /*006c*/ 	.word	0x00000000


	//----- nvinfo : EIATTR_CBANK_PARAM_SIZE
	.align		4
.L_2165:
        /*0070*/ 	.byte	0x03, 0x19
        /*0072*/ 	.short	0x0018


	//----- nvinfo : EIATTR_PARAM_CBANK
	.align		4
        /*0074*/ 	.byte	0x04, 0x0a
        /*0076*/ 	.short	(.L_2167 - .L_2166)
	.align		4
.L_2166:
        /*0078*/ 	.word	index@(.nv.constant0._ZN2at6native29vectorized_elementwise_kernelILi8EZZZNS0_19signbit_kernel_cudaERNS_18TensorIteratorBaseEENKUlvE0_clEvENKUlvE0_clEvEUlfE_St5arrayIPcLm2EEEEviT0_T1_)
        /*007c*/ 	.short	0x0380
        /*007e*/ 	.short	0x0018


	//----- nvinfo : EIATTR_SW_WAR
	.align		4
.L_2167:
        /*0080*/ 	.byte	0x04, 0x36
        /*0082*/ 	.short	(.L_2169 - .L_2168)
.L_2168:
        /*0084*/ 	.word	0x00000008
.L_2169:


//--------------------- .nv.info._ZN2at6native18elementwise_kernelILi128ELi4EZNS0_15gpu_kernel_implIZZZNS0_19signbit_kernel_cudaERNS_18TensorIteratorBaseEENKUlvE0_clEvENKUlvE_clEvEUldE_EEvS4_RKT_EUliE_EEviT1_ --------------------------
	.section	.nv.info._ZN2at6native18elementwise_kernelILi128ELi4EZNS0_15gpu_kernel_implIZZZNS0_19signbit_kernel_cudaERNS_18TensorIteratorBaseEENKUlvE0_clEvENKUlvE_clEvEUldE_EEvS4_RKT_EUliE_EEviT1_,"",@"SHT_CUDA_INFO"
	.sectionflags	@""
	.align	4


	//----- nvinfo : EIATTR_CUDA_API_VERSION
	.align		4
        /*0000*/ 	.byte	0x04, 0x37
        /*0002*/ 	.short	(.L_2171 - .L_2170)
.L_2170:
        /*0004*/ 	.word	0x00000082


	//----- nvinfo : EIATTR_KPARAM_INFO
	.align		4
.L_2171:
        /*0008*/ 	.byte	0x04, 0x17
        /*000a*/ 	.short	(.L_2173 - .L_2172)
.L_2172:
        /*000c*/ 	.word	0x00000000
        /*0010*/ 	.short	0x0001
        /*0012*/ 	.short	0x0008
        /*0014*/ 	.byte	0x00, 0xf0, 0x61, 0x08


	//----- nvinfo : EIATTR_KPARAM_INFO
	.align		4
.L_2173:
        /*0018*/ 	.byte	0x04, 0x17
        /*001a*/ 	.short	(.L_2175 - .L_2174)
.L_2174:
        /*001c*/ 	.word	0x00000000
        /*0020*/ 	.short	0x0000
        /*0022*/ 	.short	0x0000
        /*0024*/ 	.byte	0x00, 0xf0, 0x11, 0x00


	//----- nvinfo : EIATTR_SPARSE_MMA_MASK
	.align		4
.L_2175:
        /*0028*/ 	.byte	0x03, 0x50
        /*002a*/ 	.short	0x0000


	//----- nvinfo : EIATTR_MAXREG_COUNT
	.align		4
        /*002c*/ 	.byte	0x03, 0x1b
        /*002e*/ 	.short	0x0080


	//----- nvinfo : EIATTR_EXTERNS
	.align		4
        /*0030*/ 	.byte	0x04, 0x0f
        /*0032*/ 	.short	(.L_2177 - .L_2176)


	//   ....[0]....
	.align		4
.L_2176:
        /*0034*/ 	.word	index@(__assertfail)


	//----- nvinfo : EIATTR_MERCURY_ISA_VERSION
	.align		4
.L_2177:
        /*0038*/ 	.byte	0x03, 0x5f
        /*003a*/ 	.short	0x0101


	//----- nvinfo : EIATTR_VRC_CTA_INIT_COUNT
	.align		4
        /*003c*/ 	.byte	0x02, 0x4a
	.zero		1
	.zero		1


	//----- nvinfo : EIATTR_SYSCALL_OFFSETS
	.align		4
        /*0040*/ 	.byte	0x04, 0x46
        /*0042*/ 	.short	(.L_2179 - .L_2178)


	//   ....[0]....
.L_2178:
        /*0044*/ 	.word	0x00002240


	//   ....[1]....
        /*0048*/ 	.word	0x00002fb0


	//   ....[2]....
        /*004c*/ 	.word	0x00005360


	//   ....[3]....
        /*0050*/ 	.word	0x00005f10


	//   ....[4]....
        /*0054*/ 	.word	0x000083c0


	//   ....[5]....
        /*0058*/ 	.word	0x00008f70


	//   ....[6]....
        /*005c*/ 	.word	0x0000b430


	//   ....[7]....
        /*0060*/ 	.word	0x0000bfa0


	//----- nvinfo : EIATTR_EXIT_INSTR_OFFSETS
	.align		4
.L_2179:
        /*0064*/ 	.byte	0x04, 0x1c
        /*0066*/ 	.short	(.L_2181 - .L_2180)


	//   ....[0]....
.L_2180:
        /*0068*/ 	.word	0x00009210


	//   ....[1]....
        /*006c*/ 	.word	0x0000b5b0


	//   ....[2]....
        /*0070*/ 	.word	0x0000b5d0


	//   ....[3]....
        /*0074*/ 	.word	0x0000b660


	//   ....[4]....
        /*0078*/ 	.word	0x0000b680


	//   ....[5]....
        /*007c*/ 	.word	0x0000b6a0


	//   ....[6]....
        /*0080*/ 	.word	0x0000b730


	//   ....[7]....
        /*0084*/ 	.word	0x0000b770


	//   ....[8]....
        /*0088*/ 	.word	0x0000b810


	//   ....[9]....
        /*008c*/ 	.word	0x0000b860


	//   ....[10]....
        /*0090*/ 	.word	0x0000b890


	//   ....[11]....
        /*0094*/ 	.word	0x0000b950


	//   ....[12]....
        /*0098*/ 	.word	0x0000ba90


	//   ....[13]....
        /*009c*/ 	.word	0x0000bbe0


	//   ....[14]....
        /*00a0*/ 	.word	0x0000bd30


	//   ....[15]....
        /*00a4*/ 	.word	0x0000bd60


	//   ....[16]....
        /*00a8*/ 	.word	0x0000bd80


	//   ....[17]....
        /*00ac*/ 	.word	0x0000be00


	//   ....[18]....
        /*00b0*/ 	.word	0x0000be40


	//   ....[19]....
        /*00b4*/ 	.word	0x0000bfb0


	//   ....[20]....
        /*00b8*/ 	.word	0x0000c090


	//   ....[21]....
        /*00bc*/ 	.word	0x0000c130


	//   ....[22]....
        /*00c0*/ 	.word	0x0000c170


	//   ....[23]....
        /*00c4*/ 	.word	0x0000c1c0


	//   ....[24]....
        /*00c8*/ 	.word	0x0000c200


	//----- nvinfo : EIATTR_MAX_THREADS
	.align		4
.L_2181:
        /*00cc*/ 	.byte	0x04, 0x05
        /*00ce*/ 	.short	(.L_2183 - .L_2182)
.L_2182:
        /*00d0*/ 	.word	0x00000080
        /*00d4*/ 	.word	0x00000001
        /*00d8*/ 	.word	0x00000001


	//----- nvinfo : EIATTR_CRS_STACK_SIZE
	.align		4
.L_2183:
        /*00dc*/ 	.byte	0x04, 0x1e
        /*00de*/ 	.short	(.L_2185 - .L_2184)
.L_2184:
        /*00e0*/ 	.word	0x00000000


	//----- nvinfo : EIATTR_CBANK_PARAM_SIZE
	.align		4
.L_2185:
        /*00e4*/ 	.byte	0x03, 0x19
        /*00e6*/ 	.short	0x0220


	//----- nvinfo : EIATTR_PARAM_CBANK
	.align		4
        /*00e8*/ 	.byte	0x04, 0x0a
        /*00ea*/ 	.short	(.L_2187 - .L_2186)
	.align		4
.L_2186:
        /*00ec*/ 	.word	index@(.nv.constant0._ZN2at6native18elementwise_kernelILi128ELi4EZNS0_15gpu_kernel_implIZZZNS0_19signbit_kernel_cudaERNS_18TensorIteratorBaseEENKUlvE0_clEvENKUlvE_clEvEUldE_EEvS4_RKT_EUliE_EEviT1_)
        /*00f0*/ 	.short	0x0380
        /*00f2*/ 	.short	0x0220


	//----- nvinfo : EIATTR_SW_WAR
	.align		4
.L_2187:
        /*00f4*/ 	.byte	0x04, 0x36
        /*00f6*/ 	.short	(.L_2189 - .L_2188)
.L_2188:
        /*00f8*/ 	.word	0x00000008
.L_2189:


//--------------------- .nv.info._ZN2at6native27unrolled_elementwise_kernelIZZZNS0_19signbit_kernel_cudaERNS_18TensorIteratorBaseEENKUlvE0_clEvENKUlvE_clEvEUldE_St5arrayIPcLm2EELi4E23TrivialOffsetCalculatorILi1EjESB_NS0_6memory12LoadWithCastILi1EEENSC_13StoreWithCastILi1EEEEEviT_T0_T2_T3_T4_T5_ --------------------------
	.section	.nv.info._ZN2at6native27unrolled_elementwise_kernelIZZZNS0_19signbit_kernel_cudaERNS_18TensorIteratorBaseEENKUlvE0_clEvENKUlvE_clEvEUldE_St5arrayIPcLm2EELi4E23TrivialOffsetCalculatorILi1EjESB_NS0_6memory12LoadWithCastILi1EEENSC_13StoreWithCastILi1EEEEEviT_T0_T2_T3_T4_T5_,"",@"SHT_CUDA_INFO"
	.sectionflags	@""
	.align	4


	//----- nvinfo : EIATTR_CUDA_API_VERSION
	.align		4
        /*0000*/ 	.byte	0x04, 0x37
        /*0002*/ 	.short	(.L_2191 - .L_2190)
.L_2190:
        /*0004*/ 	.word	0x00000082


	//----- nvinfo : EIATTR_KPARAM_INFO
	.align		4
.L_2191:
        /*0008*/ 	.byte	0x04, 0x17
        /*000a*/ 	.short	(.L_2193 - .L_2192)
.L_2192:
        /*000c*/ 	.word	0x00000000
        /*0010*/ 	.short	0x0006
        /*0012*/ 	.short	0x0024
        /*0014*/ 	.byte	0x00, 0xf0, 0x21, 0x00


	//----- nvinfo : EIATTR_KPARAM_INFO
	.align		4
.L_2193:
        /*0018*/ 	.byte	0x04, 0x17
        /*001a*/ 	.short	(.L_2195 - .L_2194)
.L_2194:
        /*001c*/ 	.word	0x00000000
        /*0020*/ 	.short	0x0005
        /*0022*/ 	.short	0x001c
        /*0024*/ 	.byte	0x00, 0xf0, 0x21, 0x00


	//----- nvinfo : EIATTR_KPARAM_INFO
	.align		4
.L_2195:
        /*0028*/ 	.byte	0x04, 0x17
        /*002a*/ 	.short	(.L_2197 - .L_2196)
.L_2196:
        /*002c*/ 	.word	0x00000000
        /*0030*/ 	.short	0x0004
        /*0032*/ 	.short	0x0019
        /*0034*/ 	.byte	0x00, 0xf0, 0x05, 0x00


	//----- nvinfo : EIATTR_KPARAM_INFO
	.align		4
.L_2197:
        /*0038*/ 	.byte	0x04, 0x17
        /*003a*/ 	.short	(.L_2199 - .L_2198)
.L_2198:
        /*003c*/ 	.word	0x00000000
        /*0040*/ 	.short	0x0003
        /*0042*/ 	.short	0x0018
        /*0044*/ 	.byte	0x00, 0xf0, 0x05, 0x00


	//----- nvinfo : EIATTR_KPARAM_INFO
	.align		4
.L_2199:
        /*0048*/ 	.byte	0x04, 0x17
        /*004a*/ 	.short	(.L_2201 - .L_2200)
.L_2200:
        /*004c*/ 	.word	0x00000000
        /*0050*/ 	.short	0x0002
        /*0052*/ 	.short	0x0008
        /*0054*/ 	.byte	0x00, 0xf0, 0x41, 0x00


	//----- nvinfo : EIATTR_KPARAM_INFO
	.align		4
.L_2201:
        /*0058*/ 	.byte	0x04, 0x17
        /*005a*/ 	.short	(.L_2203 - .L_2202)
.L_2202:
        /*005c*/ 	.word	0x00000000
        /*0060*/ 	.short	0x0001
        /*0062*/ 	.short	0x0004
        /*0064*/ 	.byte	0x00, 0xf0, 0x05, 0x00


	//----- nvinfo : EIATTR_KPARAM_INFO
	.align		4
.L_2203:
        /*0068*/ 	.byte	0x04, 0x17
        /*006a*/ 	.short	(.L_2205 - .L_2204)
.L_2204:
        /*006c*/ 	.word	0x00000000
        /*0070*/ 	.short	0x0000
        /*0072*/ 	.short	0x0000
        /*0074*/ 	.byte	0x00, 0xf0, 0x11, 0x00


	//----- nvinfo : EIATTR_SPARSE_MMA_MASK
	.align		4
.L_2205:
        /*0078*/ 	.byte	0x03, 0x50
        /*007a*/ 	.short	0x0000


	//----- nvinfo : EIATTR_MAXREG_COUNT
	.align		4
        /*007c*/ 	.byte	0x03, 0x1b
        /*007e*/ 	.short	0x00ff


	//----- nvinfo : EIATTR_EXTERNS
	.align		4
        /*0080*/ 	.byte	0x04, 0x0f
        /*0082*/ 	.short	(.L_2207 - .L_2206)


	//   ....[0]....
	.align		4
.L_2206:
        /*0084*/ 	.word	index@(__assertfail)


	//----- nvinfo : EIATTR_MERCURY_ISA_VERSION
	.align		4
.L_2207:
        /*0088*/ 	.byte	0x03, 0x5f
        /*008a*/ 	.short	0x0101


	//----- nvinfo : EIATTR_VRC_CTA_INIT_COUNT
	.align		4
        /*008c*/ 	.byte	0x02, 0x4a
	.zero		1
	.zero		1


	//----- nvinfo : EIATTR_SYSCALL_OFFSETS
	.align		4
        /*0090*/ 	.byte	0x04, 0x46
        /*0092*/ 	.short	(.L_2209 - .L_2208)


	//   ....[0]....
.L_2208:
        /*0094*/ 	.word	0x00000e60


	//   ....[1]....
        /*0098*/ 	.word	0x00001e50


	//   ....[2]....
        /*009c*/ 	.word	0x00002e80


	//   ....[3]....
        /*00a0*/ 	.word	0x00003db0


	//   ....[4]....
        /*00a4*/ 	.word	0x00004b00


	//   ....[5]....
        /*00a8*/ 	.word	0x000057e0


	//   ....[6]....
        /*00ac*/ 	.word	0x000065c0


	//   ....[7]....
        /*00b0*/ 	.word	0x00007350


	//----- nvinfo : EIATTR_EXIT_INSTR_OFFSETS
	.align		4
.L_2209:
        /*00b4*/ 	.byte	0x04, 0x1c
        /*00b6*/ 	.short	(.L_2211 - .L_2210)


	//   ....[0]....
.L_2210:
        /*00b8*/ 	.word	0x00006840


	//   ....[1]....
        /*00bc*/ 	.word	0x00006970


	//   ....[2]....
        /*00c0*/ 	.word	0x00006990


	//   ....[3]....
        /*00c4*/ 	.word	0x00006a20


	//   ....[4]....
        /*00c8*/ 	.word	0x00006a40


	//   ....[5]....
        /*00cc*/ 	.word	0x00006a60


	//   ....[6]....
        /*00d0*/ 	.word	0x00006af0


	//   ....[7]....
        /*00d4*/ 	.word	0x00006b30


	//   ....[8]....
        /*00d8*/ 	.word	0x00006bd0


	//   ....[9]....
        /*00dc*/ 	.word	0x00006c20


	//   ....[10]....
        /*00e0*/ 	.word	0x00006c50


	//   ....[11]....
        /*00e4*/ 	.word	0x00006d10


	//   ....[12]....
        /*00e8*/ 	.word	0x00006e50


	//   ....[13]....
        /*00ec*/ 	.word	0x00006f90


	//   ....[14]....
        /*00f0*/ 	.word	0x000070e0


	//   ....[15]....
        /*00f4*/ 	.word	0x00007110


	//   ....[16]....
        /*00f8*/ 	.word	0x00007130


	//   ....[17]....
        /*00fc*/ 	.word	0x000071b0


	//   ....[18]....
        /*0100*/ 	.word	0x000071f0


	//   ....[19]....
        /*0104*/ 	.word	0x00007360


	//   ....[20]....
        /*0108*/ 	.word	0x00007440


	//   ....[21]....
        /*010c*/ 	.word	0x000074e0


	//   ....[22]....
        /*0110*/ 	.word	0x00007510


	//   ....[23]....
        /*0114*/ 	.word	0x00007560


	//   ....[24]....
        /*0118*/ 	.word	0x000075a0


	//----- nvinfo : EIATTR_MAX_THREADS
	.align		4
.L_2211:
        /*011c*/ 	.byte	0x04, 0x05
        /*011e*/ 	.short	(.L_2213 - .L_2212)
.L_2212:
        /*0120*/ 	.word	0x00000080
        /*0124*/ 	.word	0x00000001
        /*0128*/ 	.word	0x00000001


	//----- nvinfo : EIATTR_CRS_STACK_SIZE
	.align		4
.L_2213:
        /*012c*/ 	.byte	0x04, 0x1e
        /*012e*/ 	.short	(.L_2215 - .L_2214)
.L_2214:
        /*0130*/ 	.word	0x00000000


	//----- nvinfo : EIATTR_CBANK_PARAM_SIZE
	.align		4
.L_2215:
        /*0134*/ 	.byte	0x03, 0x19
        /*0136*/ 	.short	0x002c


	//----- nvinfo : EIATTR_PARAM_CBANK
	.align		4
        /*0138*/ 	.byte	0x04, 0x0a
        /*013a*/ 	.short	(.L_2217 - .L_2216)
	.align		4
.L_2216:
        /*013c*/ 	.word	index@(.nv.constant0._ZN2at6native27unrolled_elementwise_kernelIZZZNS0_19signbit_kernel_cudaERNS_18TensorIteratorBaseEENKUlvE0_clEvENKUlvE_clEvEUldE_St5arrayIPcLm2EELi4E23TrivialOffsetCalculatorILi1EjESB_NS0_6memory12LoadWithCastILi1EEENSC_13StoreWithCastILi1EEEEEviT_T0_T2_T3_T4_T5_)
        /*0140*/ 	.short	0x0380
        /*0142*/ 	.short	0x002c


	//----- nvinfo : EIATTR_SW_WAR
	.align		4
.L_2217:
        /*0144*/ 	.byte	0x04, 0x36
        /*0146*/ 	.short	(.L_2219 - .L_2218)
.L_2218:
        /*0148*/ 	.word	0x00000008
.L_2219:


//--------------------- .nv.info._ZN2at6native18elementwise_kernelILi128ELi4EZNS0_22gpu_kernel_impl_nocastIZZZNS0_19signbit_kernel_cudaERNS_18TensorIteratorBaseEENKUlvE0_clEvENKUlvE_clEvEUldE_EEvS4_RKT_EUliE_EEviT1_ --------------------------
	.section	.nv.info._ZN2at6native18elementwise_kernelILi128ELi4EZNS0_22gpu_kernel_impl_nocastIZZZNS0_19signbit_kernel_cudaERNS_18TensorIteratorBaseEENKUlvE0_clEvENKUlvE_clEvEUldE_EEvS4_RKT_EUliE_EEviT1_,"",@"SHT_CUDA_INFO"
	.sectionflags	@""
	.align	4


	//----- nvinfo : EIATTR_CUDA_API_VERSION
	.align		4
        /*0000*/ 	.byte	0x04, 0x37
        /*0002*/ 	.short	(.L_2221 - .L_2220)
.L_2220:
        /*0004*/ 	.word	0x00000082


	//----- nvinfo : EIATTR_KPARAM_INFO
	.align		4
.L_2221:
        /*0008*/ 	.byte	0x04, 0x17
        /*000a*/ 	.short	(.L_2223 - .L_2222)
.L_2222:
        /*000c*/ 	.word	0x00000000
        /*0010*/ 	.short	0x0001
        /*0012*/ 	.short	0x0008
        /*0014*/ 	.byte	0x00, 0xf0, 0x61, 0x08


	//----- nvinfo : EIATTR_KPARAM_INFO
	.align		4
.L_2223:
        /*0018*/ 	.byte	0x04, 0x17
        /*001a*/ 	.short	(.L_2225 - .L_2224)
.L_2224:
        /*001c*/ 	.word	0x00000000
        /*0020*/ 	.short	0x0000
        /*0022*/ 	.short	0x0000
        /*0024*/ 	.byte	0x00, 0xf0, 0x11, 0x00


	//----- nvinfo : EIATTR_SPARSE_MMA_MASK
	.align		4
.L_2225:
        /*0028*/ 	.byte	0x03, 0x50
        /*002a*/ 	.short	0x0000


	//----- nvinfo : EIATTR_MAXREG_COUNT
	.align		4
        /*002c*/ 	.byte	0x03, 0x1b
        /*002e*/ 	.short	0x0080


	//----- nvinfo : EIATTR_MERCURY_ISA_VERSION
	.align		4
        /*0030*/ 	.byte	0x03, 0x5f
        /*0032*/ 	.short	0x0101


	//----- nvinfo : EIATTR_VRC_CTA_INIT_COUNT
	.align		4
        /*0034*/ 	.byte	0x02, 0x4a
	.zero		1
	.zero		1


	//----- nvinfo : EIATTR_EXIT_INSTR_OFFSETS
	.align		4
        /*0038*/ 	.byte	0x04, 0x1c
        /*003a*/ 	.short	(.L_2227 - .L_2226)


	//   ....[0]....
.L_2226:
        /*003c*/ 	.word	0x000002a0


	//   ....[1]....
        /*0040*/ 	.word	0x00000300


	//   ....[2]....
        /*0044*/ 	.word	0x00003dc0


	//   ....[3]....
        /*0048*/ 	.word	0x000050f0


	//----- nvinfo : EIATTR_MAX_THREADS
	.align		4
.L_2227:
        /*004c*/ 	.byte	0x04, 0x05
        /*004e*/ 	.short	(.L_2229 - .L_2228)
.L_2228:
        /*0050*/ 	.word	0x00000080
        /*0054*/ 	.word	0x00000001
        /*0058*/ 	.word	0x00000001


	//----- nvinfo : EIATTR_CRS_STACK_SIZE
	.align		4
.L_2229:
        /*005c*/ 	.byte	0x04, 0x1e
        /*005e*/ 	.short	(.L_2231 - .L_2230)
.L_2230:
        /*0060*/ 	.word	0x00000000


	//----- nvinfo : EIATTR_CBANK_PARAM_SIZE
	.align		4
.L_2231:
        /*0064*/ 	.byte	0x03, 0x19
        /*0066*/ 	.short	0x0220


	//----- nvinfo : EIATTR_PARAM_CBANK
	.align		4
        /*0068*/ 	.byte	0x04, 0x0a
        /*006a*/ 	.short	(.L_2233 - .L_2232)
	.align		4
.L_2232:
        /*006c*/ 	.word	index@(.nv.constant0._ZN2at6native18elementwise_kernelILi128ELi4EZNS0_22gpu_kernel_impl_nocastIZZZNS0_19signbit_kernel_cudaERNS_18TensorIteratorBaseEENKUlvE0_clEvENKUlvE_clEvEUldE_EEvS4_RKT_EUliE_EEviT1_)
        /*0070*/ 	.short	0x0380
        /*0072*/ 	.short	0x0220


	//----- nvinfo : EIATTR_SW_WAR
	.align		4
.L_2233:
        /*0074*/ 	.byte	0x04, 0x36
        /*0076*/ 	.short	(.L_2235 - .L_2234)
.L_2234:
        /*0078*/ 	.word	0x00000008
.L_2235:


//--------------------- .nv.info._ZN2at6native27unrolled_elementwise_kernelIZZZNS0_19signbit_kernel_cudaERNS_18TensorIteratorBaseEENKUlvE0_clEvENKUlvE_clEvEUldE_St5arrayIPcLm2EELi4E23TrivialOffsetCalculatorILi1EjESB_NS0_6memory15LoadWithoutCastENSC_16StoreWithoutCastEEEviT_T0_T2_T3_T4_T5_ --------------------------
	.section	.nv.info._ZN2at6native27unrolled_elementwise_kernelIZZZNS0_19signbit_kernel_cudaERNS_18TensorIteratorBaseEENKUlvE0_clEvENKUlvE_clEvEUldE_St5arrayIPcLm2EELi4E23TrivialOffsetCalculatorILi1EjESB_NS0_6memory15LoadWithoutCastENSC_16StoreWithoutCastEEEviT_T0_T2_T3_T4_T5_,"",@"SHT_CUDA_INFO"
	.sectionflags	@""
	.align	4


	//----- nvinfo : EIATTR_CUDA_API_VERSION
	.align		4
        /*0000*/ 	.byte	0x04, 0x37
        /*0002*/ 	.short	(.L_2237 - .L_2236)
.L_2236:
        /*0004*/ 	.word	0x00000082


	//----- nvinfo : EIATTR_KPARAM_INFO
	.align		4
.L_2237:
        /*0008*/ 	.byte	0x04, 0x17
        /*000a*/ 	.short	(.L_2239 - .L_2238)
.L_2238:
        /*000c*/ 	.word	0x00000000
        /*0010*/ 	.short	0x0006
        /*0012*/ 	.short	0x001b
        /*0014*/ 	.byte	0x00, 0xf0, 0x05, 0x00


	//----- nvinfo : EIATTR_KPARAM_INFO
	.align		4
.L_2239:
        /*0018*/ 	.byte	0x04, 0x17
        /*001a*/ 	.short	(.L_2241 - .L_2240)
.L_2240:
        /*001c*/ 	.word	0x00000000
        /*0020*/ 	.short	0x0005
        /*0022*/ 	.short	0x001a
        /*0024*/ 	.byte	0x00, 0xf0, 0x05, 0x00


	//----- nvinfo : EIATTR_KPARAM_INFO
	.align		4
.L_2241:
        /*0028*/ 	.byte	0x04, 0x17
        /*002a*/ 	.short	(.L_2243 - .L_2242)
.L_2242:
        /*002c*/ 	.word	0x00000000
        /*0030*/ 	.short	0x0004
        /*0032*/ 	.short	0x0019
        /*0034*/ 	.byte	0x00, 0xf0, 0x05, 0x00


	//----- nvinfo : EIATTR_KPARAM_INFO
	.align		4
.L_2243:
        /*0038*/ 	.byte	0x04, 0x17
        /*003a*/ 	.short	(.L_2245 - .L_2244)
.L_2244:
        /*003c*/ 	.word	0x00000000
        /*0040*/ 	.short	0x0003
        /*0042*/ 	.short	0x0018
        /*0044*/ 	.byte	0x00, 0xf0, 0x05, 0x00


	//----- nvinfo : EIATTR_KPARAM_INFO
	.align		4
.L_2245:
        /*0048*/ 	.byte	0x04, 0x17
        /*004a*/ 	.short	(.L_2247 - .L_2246)
.L_2246:
        /*004c*/ 	.word	0x00000000
        /*0050*/ 	.short	0x0002
        /*0052*/ 	.short	0x0008
        /*0054*/ 	.byte	0x00, 0xf0, 0x41, 0x00


	//----- nvinfo : EIATTR_KPARAM_INFO
	.align		4
.L_2247:
        /*0058*/ 	.byte	0x04, 0x17
        /*005a*/ 	.short	(.L_2249 - .L_2248)
.L_2248:
        /*005c*/ 	.word	0x00000000
        /*0060*/ 	.short	0x0001
        /*0062*/ 	.short	0x0004
        /*0064*/ 	.byte	0x00, 0xf0, 0x05, 0x00


	//----- nvinfo : EIATTR_KPARAM_INFO
	.align		4
.L_2249:
        /*0068*/ 	.byte	0x04, 0x17
        /*006a*/ 	.short	(.L_2251 - .L_2250)
.L_2250:
        /*006c*/ 	.word	0x00000000
        /*0070*/ 	.short	0x0000
        /*0072*/ 	.short	0x0000
        /*0074*/ 	.byte	0x00, 0xf0, 0x11, 0x00


	//----- nvinfo : EIATTR_SPARSE_MMA_MASK
	.align		4
.L_2251:
        /*0078*/ 	.byte	0x03, 0x50
        /*007a*/ 	.short	0x0000


	//----- nvinfo : EIATTR_MAXREG_COUNT
	.align		4
        /*007c*/ 	.byte	0x03, 0x1b
        /*007e*/ 	.short	0x00ff


	//----- nvinfo : EIATTR_MERCURY_ISA_VERSION
	.align		4
        /*0080*/ 	.byte	0x03, 0x5f
        /*0082*/ 	.short	0x0101


	//----- nvinfo : EIATTR_VRC_CTA_INIT_COUNT
	.align		4
        /*0084*/ 	.byte	0x02, 0x4a
	.zero		1
	.zero		1


	//----- nvinfo : EIATTR_EXIT_INSTR_OFFSETS
	.align		4
        /*0088*/ 	.byte	0x04, 0x1c
        /*008a*/ 	.short	(.L_2253 - .L_2252)


	//   ....[0]....
.L_2252:
        /*008c*/ 	.word	0x00000430


	//   ....[1]....
        /*0090*/ 	.word	0x00000490


	//----- nvinfo : EIATTR_MAX_THREADS
	.align		4
.L_2253:
        /*0094*/ 	.byte	0x04, 0x05
        /*0096*/ 	.short	(.L_2255 - .L_2254)
.L_2254:
        /*0098*/ 	.word	0x00000080
        /*009c*/ 	.word	0x00000001
        /*00a0*/ 	.word	0x00000001


	//----- nvinfo : EIATTR_CRS_STACK_SIZE
	.align		4
.L_2255:
        /*00a4*/ 	.byte	0x04, 0x1e
        /*00a6*/ 	.short	(.L_2257 - .L_2256)
.L_2256:
        /*00a8*/ 	.word	0x00000000


	//----- nvinfo : EIATTR_CBANK_PARAM_SIZE
	.align		4
.L_2257:
        /*00ac*/ 	.byte	0x03, 0x19
        /*00ae*/ 	.short	0x001c


	//----- nvinfo : EIATTR_PARAM_CBANK
	.align		4
        /*00b0*/ 	.byte	0x04, 0x0a
        /*00b2*/ 	.short	(.L_2259 - .L_2258)
	.align		4
.L_2258:
        /*00b4*/ 	.word	index@(.nv.constant0._ZN2at6native27unrolled_elementwise_kernelIZZZNS0_19signbit_kernel_cudaERNS_18TensorIteratorBaseEENKUlvE0_clEvENKUlvE_clEvEUldE_St5arrayIPcLm2EELi4E23TrivialOffsetCalculatorILi1EjESB_NS0_6memory15LoadWithoutCastENSC_16StoreWithoutCastEEEviT_T0_T2_T3_T4_T5_)
        /*00b8*/ 	.short	0x0380
        /*00ba*/ 	.short	0x001c


	//----- nvinfo : EIATTR_SW_WAR
	.align		4
.L_2259:
        /*00bc*/ 	.byte	0x04, 0x36
        /*00be*/ 	.short	(.L_2261 - .L_2260)
.L_2260:
        /*00c0*/ 	.word	0x00000008
.L_2261:


//--------------------- .nv.info._ZN2at6native29vectorized_elementwise_kernelILi2EZZZNS0_19signbit_kernel_cudaERNS_18TensorIteratorBaseEENKUlvE0_clEvENKUlvE_clEvEUldE_St5arrayIPcLm2EEEEviT0_T1_ --------------------------
	.section	.nv.info._ZN2at6native29vectorized_elementwise_kernelILi2EZZZNS0_19signbit_kernel_cudaERNS_18TensorIteratorBaseEENKUlvE0_clEvENKUlvE_clEvEUldE_St5arrayIPcLm2EEEEviT0_T1_,"",@"SHT_CUDA_INFO"
	.sectionflags	@""
	.align	4


	//----- nvinfo : EIATTR_CUDA_API_VERSION
	.align		4
        /*0000*/ 	.byte	0x04, 0x37
        /*0002*/ 	.short	(.L_2263 - .L_2262)
.L_2262:
        /*0004*/ 	.word	0x00000082


	//----- nvinfo : EIATTR_KPARAM_INFO
	.align		4
.L_2263:
        /*0008*/ 	.byte	0x04, 0x17
        /*000a*/ 	.short	(.L_2265 - .L_2264)
.L_2264:
        /*000c*/ 	.word	0x00000000
        /*0010*/ 	.short	0x0002
        /*0012*/ 	.short	0x0008
        /*0014*/ 	.byte	0x00, 0xf0, 0x41, 0x00


	//----- nvinfo : EIATTR_KPARAM_INFO
	.align		4
.L_2265:
        /*0018*/ 	.byte	0x04, 0x17
        /*001a*/ 	.short	(.L_2267 - .L_2266)
.L_2266:
        /*001c*/ 	.word	0x00000000
        /*0020*/ 	.short	0x0001
        /*0022*/ 	.short	0x0004
        /*0024*/ 	.byte	0x00, 0xf0, 0x05, 0x00


	//----- nvinfo : EIATTR_KPARAM_INFO
	.align		4
.L_2267:
        /*0028*/ 	.byte	0x04, 0x17
        /*002a*/ 	.short	(.L_2269 - .L_2268)
.L_2268:
        /*002c*/ 	.word	0x00000000
        /*0030*/ 	.short	0x0000
        /*0032*/ 	.short	0x0000
        /*0034*/ 	.byte	0x00, 0xf0, 0x11, 0x00


	//----- nvinfo : EIATTR_SPARSE_MMA_MASK
	.align		4
.L_2269:
        /*0038*/ 	.byte	0x03, 0x50
        /*003a*/ 	.short	0x0000


	//----- nvinfo : EIATTR_MAXREG_COUNT
	.align		4
        /*003c*/ 	.byte	0x03, 0x1b
        /*003e*/ 	.short	0x00ff


	//----- nvinfo : EIATTR_MERCURY_ISA_VERSION
	.align		4
        /*0040*/ 	.byte	0x03, 0x5f
        /*0042*/ 	.short	0x0101


	//----- nvinfo : EIATTR_VRC_CTA_INIT_COUNT
	.align		4
        /*0044*/ 	.byte	0x02, 0x4a
	.zero		1
	.zero		1


	//----- nvinfo : EIATTR_EXIT_INSTR_OFFSETS
	.align		4
        /*0048*/ 	.byte	0x04, 0x1c
        /*004a*/ 	.short	(.L_2271 - .L_2270)


	//   ....[0]....
.L_2270:
        /*004c*/ 	.word	0x00000840


	//   ....[1]....
        /*0050*/ 	.word	0x000008a0


	//   ....[2]....
        /*0054*/ 	.word	0x00000a70


	//----- nvinfo : EIATTR_MAX_THREADS
	.align		4
.L_2271:
        /*0058*/ 	.byte	0x04, 0x05
        /*005a*/ 	.short	(.L_2273 - .L_2272)
.L_2272:
        /*005c*/ 	.word	0x00000080
        /*0060*/ 	.word	0x00000001
        /*0064*/ 	.word	0x00000001


	//----- nvinfo : EIATTR_CRS_STACK_SIZE
	.align		4
.L_2273:
        /*0068*/ 	.byte	0x04, 0x1e
        /*006a*/ 	.short	(.L_2275 - .L_2274)
.L_2274:
        /*006c*/ 	.word	0x00000000


	//----- nvinfo : EIATTR_CBANK_PARAM_SIZE
	.align		4
.L_2275:
        /*0070*/ 	.byte	0x03, 0x19
        /*0072*/ 	.short	0x0018


	//----- nvinfo : EIATTR_PARAM_CBANK
	.align		4
        /*0074*/ 	.byte	0x04, 0x0a
        /*0076*/ 	.short	(.L_2277 - .L_2276)
	.align		4
.L_2276:
        /*0078*/ 	.word	index@(.nv.constant0._ZN2at6native29vectorized_elementwise_kernelILi2EZZZNS0_19signbit_kernel_cudaERNS_18TensorIteratorBaseEENKUlvE0_clEvENKUlvE_clEvEUldE_St5arrayIPcLm2EEEEviT0_T1_)
        /*007c*/ 	.short	0x0380
        /*007e*/ 	.short	0x0018


	//----- nvinfo : EIATTR_SW_WAR
	.align		4
.L_2277:
        /*0080*/ 	.byte	0x04, 0x36
        /*0082*/ 	.short	(.L_2279 - .L_2278)
.L_2278:
        /*0084*/ 	.word	0x00000008
.L_2279:


//--------------------- .nv.info._ZN2at6native29vectorized_elementwise_kernelILi4EZZZNS0_19signbit_kernel_cudaERNS_18TensorIteratorBaseEENKUlvE0_clEvENKUlvE_clEvEUldE_St5arrayIPcLm2EEEEviT0_T1_ --------------------------
	.section	.nv.info._ZN2at6native29vectorized_elementwise_kernelILi4EZZZNS0_19signbit_kernel_cudaERNS_18TensorIteratorBaseEENKUlvE0_clEvENKUlvE_clEvEUldE_St5arrayIPcLm2EEEEviT0_T1_,"",@"SHT_CUDA_INFO"
	.sectionflags	@""
	.align	4


	//----- nvinfo : EIATTR_CUDA_API_VERSION
	.align		4
        /*0000*/ 	.byte	0x04, 0x37
        /*0002*/ 	.short	(.L_2281 - .L_2280)
.L_2280:
        /*0004*/ 	.word	0x00000082


	//----- nvinfo : EIATTR_KPARAM_INFO
	.align		4
.L_2281:
        /*0008*/ 	.byte	0x04, 0x17
        /*000a*/ 	.short	(.L_2283 - .L_2282)
.L_2282:
        /*000c*/ 	.word	0x00000000
        /*0010*/ 	.short	0x0002
        /*0012*/ 	.short	0x0008
        /*0014*/ 	.byte	0x00, 0xf0, 0x41, 0x00


	//----- nvinfo : EIATTR_KPARAM_INFO
	.align		4
.L_2283:
        /*0018*/ 	.byte	0x04, 0x17
        /*001a*/ 	.short	(.L_2285 - .L_2284)
.L_2284:
        /*001c*/ 	.word	0x00000000
        /*0020*/ 	.short	0x0001
        /*0022*/ 	.short	0x0004
        /*0024*/ 	.byte	0x00, 0xf0, 0x05, 0x00


	//----- nvinfo : EIATTR_KPARAM_INFO
	.align		4
.L_2285:
        /*0028*/ 	.byte	0x04, 0x17
        /*002a*/ 	.short	(.L_2287 - .L_2286)
.L_2286:
        /*002c*/ 	.word	0x00000000
        /*0030*/ 	.short	0x0000
        /*0032*/ 	.short	0x0000
        /*0034*/ 	.byte	0x00, 0xf0, 0x11, 0x00


	//----- nvinfo : EIATTR_SPARSE_MMA_MASK
	.align		4
.L_2287:
        /*0038*/ 	.byte	0x03, 0x50
        /*003a*/ 	.short	0x0000


	//----- nvinfo : EIATTR_MAXREG_COUNT
	.align		4
        /*003c*/ 	.byte	0x03, 0x1b
        /*003e*/ 	.short	0x00ff


	//----- nvinfo : EIATTR_MERCURY_ISA_VERSION
	.align		4
        /*0040*/ 	.byte	0x03, 0x5f
        /*0042*/ 	.short	0x0101


	//----- nvinfo : EIATTR_VRC_CTA_INIT_COUNT
	.align		4
        /*0044*/ 	.byte	0x02, 0x4a
	.zero		1
	.zero		1


	//----- nvinfo : EIATTR_EXIT_INSTR_OFFSETS
	.align		4
        /*0048*/ 	.byte	0x04, 0x1c
        /*004a*/ 	.short	(.L_2289 - .L_2288)


	//   ....[0]....
.L_2288:
        /*004c*/ 	.word	0x00000840


	//   ....[1]....
        /*0050*/ 	.word	0x000008a0


	//   ....[2]....
        /*0054*/ 	.word	0x00000a50


	//----- nvinfo : EIATTR_MAX_THREADS
	.align		4
.L_2289:
        /*0058*/ 	.byte	0x04, 0x05
        /*005a*/ 	.short	(.L_2291 - .L_2290)
.L_2290:
        /*005c*/ 	.word	0x00000080
        /*0060*/ 	.word	0x00000001
        /*0064*/ 	.word	0x00000001


	//----- nvinfo : EIATTR_CRS_STACK_SIZE
	.align		4
.L_2291:
        /*0068*/ 	.byte	0x04, 0x1e
        /*006a*/ 	.short	(.L_2293 - .L_2292)
.L_2292:
        /*006c*/ 	.word	0x00000000


	//----- nvinfo : EIATTR_CBANK_PARAM_SIZE
	.align		4
.L_2293:
        /*0070*/ 	.byte	0x03, 0x19
        /*0072*/ 	.short	0x0018


	//----- nvinfo : EIATTR_PARAM_CBANK
	.align		4
        /*0074*/ 	.byte	0x04, 0x0a
        /*0076*/ 	.short	(.L_2295 - .L_2294)
	.align		4
.L_2294:
        /*0078*/ 	.word	index@(.nv.constant0._ZN2at6native29vectorized_elementwise_kernelILi4EZZZNS0_19signbit_kernel_cudaERNS_18TensorIteratorBaseEENKUlvE0_clEvENKUlvE_clEvEUldE_St5arrayIPcLm2EEEEviT0_T1_)
        /*007c*/ 	.short	0x0380
        /*007e*/ 	.short	0x0018


	//----- nvinfo : EIATTR_SW_WAR
	.align		4
.L_2295:
        /*0080*/ 	.byte	0x04, 0x36
        /*0082*/ 	.short	(.L_2297 - .L_2296)
.L_2296:
        /*0084*/ 	.word	0x00000008
.L_2297:


//--------------------- .nv.info._ZN2at6native29vectorized_elementwise_kernelILi8EZZZNS0_19signbit_kernel_cudaERNS_18TensorIteratorBaseEENKUlvE0_clEvENKUlvE_clEvEUldE_St5arrayIPcLm2EEEEviT0_T1_ --------------------------
	.section	.nv.info._ZN2at6native29vectorized_elementwise_kernelILi8EZZZNS0_19signbit_kernel_cudaERNS_18TensorIteratorBaseEENKUlvE0_clEvENKUlvE_clEvEUldE_St5arrayIPcLm2EEEEviT0_T1_,"",@"SHT_CUDA_INFO"
	.sectionflags	@""
	.align	4


	//----- nvinfo : EIATTR_CUDA_API_VERSION
	.align		4
        /*0000*/ 	.byte	0x04, 0x37
        /*0002*/ 	.short	(.L_2299 - .L_2298)
.L_2298:
        /*0004*/ 	.word	0x00000082


	//----- nvinfo : EIATTR_KPARAM_INFO
	.align		4
.L_2299:
        /*0008*/ 	.byte	0x04, 0x17
        /*000a*/ 	.short	(.L_2301 - .L_2300)
.L_2300:
        /*000c*/ 	.word	0x00000000
        /*0010*/ 	.short	0x0002
        /*0012*/ 	.short	0x0008
        /*0014*/ 	.byte	0x00, 0xf0, 0x41, 0x00


	//----- nvinfo : EIATTR_KPARAM_INFO
	.align		4
.L_2301:
        /*0018*/ 	.byte	0x04, 0x17
        /*001a*/ 	.short	(.L_2303 - .L_2302)
.L_2302:
        /*001c*/ 	.word	0x00000000
        /*0020*/ 	.short	0x0001
        /*0022*/ 	.short	0x0004
        /*0024*/ 	.byte	0x00, 0xf0, 0x05, 0x00


	//----- nvinfo : EIATTR_KPARAM_INFO
	.align		4
.L_2303:
        /*0028*/ 	.byte	0x04, 0x17
        /*002a*/ 	.short	(.L_2305 - .L_2304)
.L_2304:
        /*002c*/ 	.word	0x00000000
        /*0030*/ 	.short	0x0000
        /*0032*/ 	.short	0x0000
        /*0034*/ 	.byte	0x00, 0xf0, 0x11, 0x00


	//----- nvinfo : EIATTR_SPARSE_MMA_MASK
	.align		4
.L_2305:
        /*0038*/ 	.byte	0x03, 0x50
        /*003a*/ 	.short	0x0000


	//----- nvinfo : EIATTR_MAXREG_COUNT
	.align		4
        /*003c*/ 	.byte	0x03, 0x1b
        /*003e*/ 	.short	0x00ff


	//----- nvinfo : EIATTR_MERCURY_ISA_VERSION
	.align		4
        /*0040*/ 	.byte	0x03, 0x5f
        /*0042*/ 	.short	0x0101


	//----- nvinfo : EIATTR_VRC_CTA_INIT_COUNT
	.align		4
        /*0044*/ 	.byte	0x02, 0x4a
	.zero		1
	.zero		1


	//----- nvinfo : EIATTR_EXIT_INSTR_OFFSETS
	.align		4
        /*0048*/ 	.byte	0x04, 0x1c
        /*004a*/ 	.short	(.L_2307 - .L_2306)


	//   ....[0]....
.L_2306:
        /*004c*/ 	.word	0x00000840


	//   ....[1]....
        /*0050*/ 	.word	0x000008a0


	//   ....[2]....
        /*0054*/ 	.word	0x00000a40


	//----- nvinfo : EIATTR_MAX_THREADS
	.align		4
.L_2307:
        /*0058*/ 	.byte	0x04, 0x05
        /*005a*/ 	.short	(.L_2309 - .L_2308)
.L_2308:
        /*005c*/ 	.word	0x00000080
        /*0060*/ 	.word	0x00000001
        /*0064*/ 	.word	0x00000001


	//----- nvinfo : EIATTR_CRS_STACK_SIZE
	.align		4
.L_2309:
        /*0068*/ 	.byte	0x04, 0x1e
        /*006a*/ 	.short	(.L_2311 - .L_2310)
.L_2310:
        /*006c*/ 	.word	0x00000000


	//----- nvinfo : EIATTR_CBANK_PARAM_SIZE
	.align		4
.L_2311:
        /*0070*/ 	.byte	0x03, 0x19
        /*0072*/ 	.short	0x0018


	//----- nvinfo : EIATTR_PARAM_CBANK
	.align		4
        /*0074*/ 	.byte	0x04, 0x0a
        /*0076*/ 	.short	(.L_2313 - .L_2312)
	.align		4
.L_2312:
        /*0078*/ 	.word	index@(.nv.constant0._ZN2at6native29vectorized_elementwise_kernelILi8EZZZNS0_19signbit_kernel_cudaERNS_18TensorIteratorBaseEENKUlvE0_clEvENKUlvE_clEvEUldE_St5arrayIPcLm2EEEEviT0_T1_)
        /*007c*/ 	.short	0x0380
        /*007e*/ 	.short	0x0018


	//----- nvinfo : EIATTR_SW_WAR
	.align		4
.L_2313:
        /*0080*/ 	.byte	0x04, 0x36
        /*0082*/ 	.short	(.L_2315 - .L_2314)
.L_2314:
        /*0084*/ 	.word	0x00000008
.L_2315:


//--------------------- .nv.info._ZN2at6native18elementwise_kernelILi128ELi4EZNS0_15gpu_kernel_implIZZZNS0_19signbit_kernel_cudaERNS_18TensorIteratorBaseEENKUlvE_clEvENKUlvE3_clEvEUlsE_EEvS4_RKT_EUliE_EEviT1_ --------------------------
	.section	.nv.info._ZN2at6native18elementwise_kernelILi128ELi4EZNS0_15gpu_kernel_implIZZZNS0_19signbit_kernel_cudaERNS_18TensorIteratorBaseEENKUlvE_clEvENKUlvE3_clEvEUlsE_EEvS4_RKT_EUliE_EEviT1_,"",@"SHT_CUDA_INFO"
	.sectionflags	@""
	.align	4


	//----- nvinfo : EIATTR_CUDA_API_VERSION
	.align		4
        /*0000*/ 	.byte	0x04, 0x37
        /*0002*/ 	.short	(.L_2317 - .L_2316)
.L_2316:
        /*0004*/ 	.word	0x00000082


	//----- nvinfo : EIATTR_KPARAM_INFO
	.align		4
.L_2317:
        /*0008*/ 	.byte	0x04, 0x17
        /*000a*/ 	.short	(.L_2319 - .L_2318)
.L_2318:
        /*000c*/ 	.word	0x00000000
        /*0010*/ 	.short	0x0001
        /*0012*/ 	.short	0x0008
        /*0014*/ 	.byte	0x00, 0xf0, 0x61, 0x08


	//----- nvinfo : EIATTR_KPARAM_INFO
	.align		4
.L_2319:
        /*0018*/ 	.byte	0x04, 0x17
        /*001a*/ 	.short	(.L_2321 - .L_2320)
.L_2320:
        /*001c*/ 	.word	0x00000000
        /*0020*/ 	.short	0x0000
        /*0022*/ 	.short	0x0000
        /*0024*/ 	.byte	0x00, 0xf0, 0x11, 0x00


	//----- nvinfo : EIATTR_SPARSE_MMA_MASK
	.align		4
.L_2321:
        /*0028*/ 	.byte	0x03, 0x50
        /*002a*/ 	.short	0x0000


	//----- nvinfo : EIATTR_MAXREG_COUNT
	.align		4
        /*002c*/ 	.byte	0x03, 0x1b
        /*002e*/ 	.short	0x0080


	//----- nvinfo : EIATTR_EXTERNS
	.align		4
        /*0030*/ 	.byte	0x04, 0x0f
        /*0032*/ 	.short	(.L_2323 - .L_2322)


	//   ....[0]....
	.align		4
.L_2322:
        /*0034*/ 	.word	index@(__assertfail)


	//----- nvinfo : EIATTR_MERCURY_ISA_VERSION
	.align		4
.L_2323:
        /*0038*/ 	.byte	0x03, 0x5f
        /*003a*/ 	.short	0x0101


	//----- nvinfo : EIATTR_VRC_CTA_INIT_COUNT
	.align		4
        /*003c*/ 	.byte	0x02, 0x4a
	.zero		1
	.zero		1


	//----- nvinfo : EIATTR_SYSCALL_OFFSETS
	.align		4
        /*0040*/ 	.byte	0x04, 0x46
        /*0042*/ 	.short	(.L_2325 - .L_2324)


	//   ....[0]....
.L_2324:
        /*0044*/ 	.word	0x00002120


	//   ....[1]....
        /*0048*/ 	.word	0x00002e80


	//   ....[2]....
        /*004c*/ 	.word	0x00005140


	//   ....[3]....
        /*0050*/ 	.word	0x00005cf0


	//   ....[4]....
        /*0054*/ 	.word	0x00008090


	//   ....[5]....
        /*0058*/ 	.word	0x00008c40


	//   ....[6]....
        /*005c*/ 	.word	0x0000aff0


	//   ....[7]....
        /*0060*/ 	.word	0x0000bb60


	//----- nvinfo : EIATTR_EXIT_INSTR_OFFSETS
	.align		4
.L_2325:
        /*0064*/ 	.byte	0x04, 0x1c
        /*0066*/ 	.short	(.L_2327 - .L_2326)


	//   ....[0]....
.L_2326:
        /*0068*/ 	.word	0x00008ee0


	//   ....[1]....
        /*006c*/ 	.word	0x0000b130


	//   ....[2]....
        /*0070*/ 	.word	0x0000b150


	//   ....[3]....
        /*0074*/ 	.word	0x0000b1f0


	//   ....[4]....
        /*0078*/ 	.word	0x0000b220


	//   ....[5]....
        /*007c*/ 	.word	0x0000b240


	//   ....[6]....
        /*0080*/ 	.word	0x0000b2d0


	//   ....[7]....
        /*0084*/ 	.word	0x0000b310


	//   ....[8]....
        /*0088*/ 	.word	0x0000b3b0


	//   ....[9]....
        /*008c*/ 	.word	0x0000b400


	//   ....[10]....
        /*0090*/ 	.word	0x0000b430


	//   ....[11]....
        /*0094*/ 	.word	0x0000b4f0


	//   ....[12]....
        /*0098*/ 	.word	0x0000b630


	//   ....[13]....
        /*009c*/ 	.word	0x0000b780


	//   ....[14]....
        /*00a0*/ 	.word	0x0000b8d0


	//   ....[15]....
        /*00a4*/ 	.word	0x0000b910


	//   ....[16]....
        /*00a8*/ 	.word	0x0000b940


	//   ....[17]....
        /*00ac*/ 	.word	0x0000b9c0


	//   ....[18]....
        /*00b0*/ 	.word	0x0000ba00


	//   ....[19]....
        /*00b4*/ 	.word	0x0000bb70


	//   ....[20]....
        /*00b8*/ 	.word	0x0000bc50


	//   ....[21]....
        /*00bc*/ 	.word	0x0000bcf0


	//   ....[22]....
        /*00c0*/ 	.word	0x0000bd30


	//   ....[23]....
        /*00c4*/ 	.word	0x0000bd80


	//   ....[24]....
        /*00c8*/ 	.word	0x0000bdc0


	//----- nvinfo : EIATTR_MAX_THREADS
	.align		4
.L_2327:
        /*00cc*/ 	.byte	0x04, 0x05
        /*00ce*/ 	.short	(.L_2329 - .L_2328)
.L_2328:
        /*00d0*/ 	.word	0x00000080
        /*00d4*/ 	.word	0x00000001
        /*00d8*/ 	.word	0x00000001


	//----- nvinfo : EIATTR_CRS_STACK_SIZE
	.align		4
.L_2329:
        /*00dc*/ 	.byte	0x04, 0x1e
        /*00de*/ 	.short	(.L_2331 - .L_2330)
.L_2330:
        /*00e0*/ 	.word	0x00000000


	//----- nvinfo : EIATTR_CBANK_PARAM_SIZE
	.align		4
.L_2331:
        /*00e4*/ 	.byte	0x03, 0x19
        /*00e6*/ 	.short	0x0220


	//----- nvinfo : EIATTR_PARAM_CBANK
	.align		4
        /*00e8*/ 	.byte	0x04, 0x0a
        /*00ea*/ 	.short	(.L_2333 - .L_2332)
	.align		4
.L_2332:
        /*00ec*/ 	.word	index@(.nv.constant0._ZN2at6native18elementwise_kernelILi128ELi4EZNS0_15gpu_kernel_implIZZZNS0_19signbit_kernel_cudaERNS_18TensorIteratorBaseEENKUlvE_clEvENKUlvE3_clEvEUlsE_EEvS4_RKT_EUliE_EEviT1_)
        /*00f0*/ 	.short	0x0380
        /*00f2*/ 	.short	0x0220


	//----- nvinfo : EIATTR_SW_WAR
	.align		4
.L_2333:
        /*00f4*/ 	.byte	0x04, 0x36
        /*00f6*/ 	.short	(.L_2335 - .L_2334)
.L_2334:
        /*00f8*/ 	.word	0x00000008
.L_2335:


//--------------------- .nv.info._ZN2at6native27unrolled_elementwise_kernelIZZZNS0_19signbit_kernel_cudaERNS_18TensorIteratorBaseEENKUlvE_clEvENKUlvE3_clEvEUlsE_St5arrayIPcLm2EELi4E23TrivialOffsetCalculatorILi1EjESB_NS0_6memory12LoadWithCastILi1EEENSC_13StoreWithCastILi1EEEEEviT_T0_T2_T3_T4_T5_ --------------------------
	.section	.nv.info._ZN2at6native27unrolled_elementwise_kernelIZZZNS0_19signbit_kernel_cudaERNS_18TensorIteratorBaseEENKUlvE_clEvENKUlvE3_clEvEUlsE_St5arrayIPcLm2EELi4E23TrivialOffsetCalculatorILi1EjESB_NS0_6memory12LoadWithCastILi1EEENSC_13StoreWithCastILi1EEEEEviT_T0_T2_T3_T4_T5_,"",@"SHT_CUDA_INFO"
	.sectionflags	@""
	.align	4


	//----- nvinfo : EIATTR_CUDA_API_VERSION
	.align		4
        /*0000*/ 	.byte	0x04, 0x37
        /*0002*/ 	.short	(.L_2337 - .L_2336)
.L_2336:
        /*0004*/ 	.word	0x00000082


	//----- nvinfo : EIATTR_KPARAM_INFO
	.align		4
.L_2337:
        /*0008*/ 	.byte	0x04, 0x17
        /*000a*/ 	.short	(.L_2339 - .L_2338)
.L_2338:
        /*000c*/ 	.word	0x00000000
        /*0010*/ 	.short	0x0006
        /*0012*/ 	.short	0x0024
        /*0014*/ 	.byte	0x00, 0xf0, 0x21, 0x00


	//----- nvinfo : EIATTR_KPARAM_INFO
	.align		4
.L_2339:
        /*0018*/ 	.byte	0x04, 0x17
        /*001a*/ 	.short	(.L_2341 - .L_2340)
.L_2340:
        /*001c*/ 	.word	0x00000000
        /*0020*/ 	.short	0x0005
        /*0022*/ 	.short	0x001c
        /*0024*/ 	.byte	0x00, 0xf0, 0x21, 0x00


	//----- nvinfo : EIATTR_KPARAM_INFO
	.align		4
.L_2341:
        /*0028*/ 	.byte	0x04, 0x17
        /*002a*/ 	.short	(.L_2343 - .L_2342)
.L_2342:
        /*002c*/ 	.word	0x00000000
        /*0030*/ 	.short	0x0004
        /*0032*/ 	.short	0x0019
        /*0034*/ 	.byte	0x00, 0xf0, 0x05, 0x00


	//----- nvinfo : EIATTR_KPARAM_INFO
	.align		4
.L_2343:
        /*0038*/ 	.byte	0x04, 0x17
        /*003a*/ 	.short	(.L_2345 - .L_2344)
.L_2344:
        /*003c*/ 	.word	0x00000000
        /*0040*/ 	.short	0x0003
        /*0042*/ 	.short	0x0018
        /*0044*/ 	.byte	0x00, 0xf0, 0x05, 0x00


	//----- nvinfo : EIATTR_KPARAM_INFO
	.align		4
.L_2345:
        /*0048*/ 	.byte	0x04, 0x17
        /*004a*/ 	.short	(.L_2347 - .L_2346)
.L_2346:
        /*004c*/ 	.word	0x00000000
        /*0050*/ 	.short	0x0002
        /*0052*/ 	.short	0x0008
        /*0054*/ 	.byte	0x00, 0xf0, 0x41, 0x00


	//----- nvinfo : EIATTR_KPARAM_INFO
	.align		4
.L_2347:
        /*0058*/ 	.byte	0x04, 0x17
        /*005a*/ 	.short	(.L_2349 - .L_2348)
.L_2348:
        /*005c*/ 	.word	0x00000000
        /*0060*/ 	.short	0x0001
        /*0062*/ 	.short	0x0004
        /*0064*/ 	.byte	0x00, 0xf0, 0x05, 0x00


	//----- nvinfo : EIATTR_KPARAM_INFO
	.align		4
.L_2349:
        /*0068*/ 	.byte	0x04, 0x17
        /*006a*/ 	.short	(.L_2351 - .L_2350)
.L_2350:
        /*006c*/ 	.word	0x00000000
        /*0070*/ 	.short	0x0000
        /*0072*/ 	.short	0x0000
        /*0074*/ 	.byte	0x00, 0xf0, 0x11, 0x00


	//----- nvinfo : EIATTR_SPARSE_MMA_MASK
	.align		4
.L_2351:
        /*0078*/ 	.byte	0x03, 0x50
        /*007a*/ 	.short	0x0000


	//----- nvinfo : EIATTR_MAXREG_COUNT
	.align		4
        /*007c*/ 	.byte	0x03, 0x1b
        /*007e*/ 	.short	0x00ff


	//----- nvinfo : EIATTR_EXTERNS
	.align		4
        /*0080*/ 	.byte	0x04, 0x0f
        /*0082*/ 	.short	(.L_2353 - .L_2352)


	//   ....[0]....
	.align		4
.L_2352:
        /*0084*/ 	.word	index@(__assertfail)


	//----- nvinfo : EIATTR_MERCURY_ISA_VERSION
	.align		4
.L_2353:
        /*0088*/ 	.byte	0x03, 0x5f
        /*008a*/ 	.short	0x0101


	//----- nvinfo : EIATTR_VRC_CTA_INIT_COUNT
	.align		4
        /*008c*/ 	.byte	0x02, 0x4a
	.zero		1
	.zero		1


	//----- nvinfo : EIATTR_SYSCALL_OFFSETS
	.align		4
        /*0090*/ 	.byte	0x04, 0x46
        /*0092*/ 	.short	(.L_2355 - .L_2354)


	//   ....[0]....
.L_2354:
        /*0094*/ 	.word	0x00000e20


	//   ....[1]....
        /*0098*/ 	.word	0x00001df0


	//   ....[2]....
        /*009c*/ 	.word	0x00002d00


	//   ....[3]....
        /*00a0*/ 	.word	0x00003c10


	//   ....[4]....
        /*00a4*/ 	.word	0x00004ab0


	//   ....[5]....
        /*00a8*/ 	.word	0x00005800


	//   ....[6]....
        /*00ac*/ 	.word	0x000065e0


	//   ....[7]....
        /*00b0*/ 	.word	0x000073b0


	//----- nvinfo : EIATTR_EXIT_INSTR_OFFSETS
	.align		4
.L_2355:
        /*00b4*/ 	.byte	0x04, 0x1c
        /*00b6*/ 	.short	(.L_2357 - .L_2356)


	//   ....[0]....
.L_2356:
        /*00b8*/ 	.word	0x00006860


	//   ....[1]....
        /*00bc*/ 	.word	0x00006990


	//   ....[2]....
        /*00c0*/ 	.word	0x000069b0


	//   ....[3]....
        /*00c4*/ 	.word	0x00006a50


	//   ....[4]....
        /*00c8*/ 	.word	0x00006a80


	//   ....[5]....
        /*00cc*/ 	.word	0x00006aa0


	//   ....[6]....
        /*00d0*/ 	.word	0x00006b30


	//   ....[7]....
        /*00d4*/ 	.word	0x00006b70


	//   ....[8]....
        /*00d8*/ 	.word	0x00006c10


	//   ....[9]....
        /*00dc*/ 	.word	0x00006c60


	//   ....[10]....
        /*00e0*/ 	.word	0x00006c90


	//   ....[11]....
        /*00e4*/ 	.word	0x00006d50


	//   ....[12]....
        /*00e8*/ 	.word	0x00006e90


	//   ....[13]....
        /*00ec*/ 	.word	0x00006fd0


	//   ....[14]....
        /*00f0*/ 	.word	0x00007120


	//   ....[15]....
        /*00f4*/ 	.word	0x00007160


	//   ....[16]....
        /*00f8*/ 	.word	0x00007190


	//   ....[17]....
        /*00fc*/ 	.word	0x00007210


	//   ....[18]....
        /*0100*/ 	.word	0x00007250


	//   ....[19]....
        /*0104*/ 	.word	0x000073c0


	//   ....[20]....
        /*0108*/ 	.word	0x000074a0


	//   ....[21]....
        /*010c*/ 	.word	0x00007540


	//   ....[22]....
        /*0110*/ 	.word	0x00007570


	//   ....[23]....
        /*0114*/ 	.word	0x000075c0


	//   ....[24]....
        /*0118*/ 	.word	0x00007600


	//----- nvinfo : EIATTR_MAX_THREADS
	.align		4
.L_2357:
        /*011c*/ 	.byte	0x04, 0x05
        /*011e*/ 	.short	(.L_2359 - .L_2358)
.L_2358:
        /*0120*/ 	.word	0x00000080
        /*0124*/ 	.word	0x00000001
        /*0128*/ 	.word	0x00000001


	//----- nvinfo : EIATTR_CRS_STACK_SIZE
	.align		4
.L_2359:
        /*012c*/ 	.byte	0x04, 0x1e
        /*012e*/ 	.short	(.L_2361 - .L_2360)
.L_2360:
        /*0130*/ 	.word	0x00000000


	//----- nvinfo : EIATTR_CBANK_PARAM_SIZE
	.align		4
.L_2361:
        /*0134*/ 	.byte	0x03, 0x19
        /*0136*/ 	.short	0x002c


	//----- nvinfo : EIATTR_PARAM_CBANK
	.align		4
        /*0138*/ 	.byte	0x04, 0x0a
        /*013a*/ 	.short	(.L_2363 - .L_2362)
	.align		4
.L_2362:
        /*013c*/ 	.word	index@(.nv.constant0._ZN2at6native27unrolled_elementwise_kernelIZZZNS0_19signbit_kernel_cudaERNS_18TensorIteratorBaseEENKUlvE_clEvENKUlvE3_clEvEUlsE_St5arrayIPcLm2EELi4E23TrivialOffsetCalculatorILi1EjESB_NS0_6memory12LoadWithCastILi1EEENSC_13StoreWithCastILi1EEEEEviT_T0_T2_T3_T4_T5_)
        /*0140*/ 	.short	0x0380
        /*0142*/ 	.short	0x002c


	//----- nvinfo : EIATTR_SW_WAR
	.align		4
.L_2363:
        /*0144*/ 	.byte	0x04, 0x36
        /*0146*/ 	.short	(.L_2365 - .L_2364)
.L_2364:
        /*0148*/ 	.word	0x00000008
.L_2365:


//--------------------- .nv.info._ZN2at6native18elementwise_kernelILi128ELi4EZNS0_22gpu_kernel_impl_nocastIZZZNS0_19signbit_kernel_cudaERNS_18TensorIteratorBaseEENKUlvE_clEvENKUlvE3_clEvEUlsE_EEvS4_RKT_EUliE_EEviT1_ --------------------------
	.section	.nv.info._ZN2at6native18elementwise_kernelILi128ELi4EZNS0_22gpu_kernel_impl_nocastIZZZNS0_19signbit_kernel_cudaERNS_18TensorIteratorBaseEENKUlvE_clEvENKUlvE3_clEvEUlsE_EEvS4_RKT_EUliE_EEviT1_,"",@"SHT_CUDA_INFO"
	.sectionflags	@""
	.align	4


	//----- nvinfo : EIATTR_CUDA_API_VERSION
	.align		4
        /*0000*/ 	.byte	0x04, 0x37
        /*0002*/ 	.short	(.L_2367 - .L_2366)
.L_2366:
        /*0004*/ 	.word	0x00000082


	//----- nvinfo : EIATTR_KPARAM_INFO
	.align		4
.L_2367:
        /*0008*/ 	.byte	0x04, 0x17
        /*000a*/ 	.short	(.L_2369 - .L_2368)
.L_2368:
        /*000c*/ 	.word	0x00000000
        /*0010*/ 	.short	0x0001
        /*0012*/ 	.short	0x0008
        /*0014*/ 	.byte	0x00, 0xf0, 0x61, 0x08


	//----- nvinfo : EIATTR_KPARAM_INFO
	.align		4
.L_2369:
        /*0018*/ 	.byte	0x04, 0x17
        /*001a*/ 	.short	(.L_2371 - .L_2370)
.L_2370:
        /*001c*/ 	.word	0x00000000
        /*0020*/ 	.short	0x0000
        /*0022*/ 	.short	0x0000
        /*0024*/ 	.byte	0x00, 0xf0, 0x11, 0x00


	//----- nvinfo : EIATTR_SPARSE_MMA_MASK
	.align		4
.L_2371:
        /*0028*/ 	.byte	0x03, 0x50
        /*002a*/ 	.short	0x0000


	//----- nvinfo : EIATTR_MAXREG_COUNT
	.align		4
        /*002c*/ 	.byte	0x03, 0x1b
        /*002e*/ 	.short	0x0080


	//----- nvinfo : EIATTR_MERCURY_ISA_VERSION
	.align		4
        /*0030*/ 	.byte	0x03, 0x5f
        /*0032*/ 	.short	0x0101


	//----- nvinfo : EIATTR_VRC_CTA_INIT_COUNT
	.align		4
        /*0034*/ 	.byte	0x02, 0x4a
	.zero		1
	.zero		1


	//----- nvinfo : EIATTR_EXIT_INSTR_OFFSETS
	.align		4
        /*0038*/ 	.byte	0x04, 0x1c
        /*003a*/ 	.short	(.L_2373 - .L_2372)


	//   ....[0]....
.L_2372:
        /*003c*/ 	.word	0x000002a0


	//   ....[1]....
        /*0040*/ 	.word	0x00000300


	//   ....[2]....
        /*0044*/ 	.word	0x00003dc0


	//   ....[3]....
        /*0048*/ 	.word	0x000050f0


	//----- nvinfo : EIATTR_MAX_THREADS
	.align		4
.L_2373:
        /*004c*/ 	.byte	0x04, 0x05
        /*004e*/ 	.short	(.L_2375 - .L_2374)
.L_2374:
        /*0050*/ 	.word	0x00000080
        /*0054*/ 	.word	0x00000001
        /*0058*/ 	.word	0x00000001


	//----- nvinfo : EIATTR_CRS_STACK_SIZE
	.align		4
.L_2375:
        /*005c*/ 	.byte	0x04, 0x1e
        /*005e*/ 	.short	(.L_2377 - .L_2376)
.L_2376:
        /*0060*/ 	.word	0x00000000


	//----- nvinfo : EIATTR_CBANK_PARAM_SIZE
	.align		4
.L_2377:
        /*0064*/ 	.byte	0x03, 0x19
        /*0066*/ 	.short	0x0220


	//----- nvinfo : EIATTR_PARAM_CBANK
	.align		4
        /*0068*/ 	.byte	0x04, 0x0a
        /*006a*/ 	.short	(.L_2379 - .L_2378)
	.align		4
.L_2378:
        /*006c*/ 	.word	index@(.nv.constant0._ZN2at6native18elementwise_kernelILi128ELi4EZNS0_22gpu_kernel_impl_nocastIZZZNS0_19signbit_kernel_cudaERNS_18TensorIteratorBaseEENKUlvE_clEvENKUlvE3_clEvEUlsE_EEvS4_RKT_EUliE_EEviT1_)
        /*0070*/ 	.short	0x0380
        /*0072*/ 	.short	0x0220


	//----- nvinfo : EIATTR_SW_WAR
	.align		4
.L_2379:
        /*0074*/ 	.byte	0x04, 0x36
        /*0076*/ 	.short	(.L_2381 - .L_2380)
.L_2380:
        /*0078*/ 	.word	0x00000008
.L_2381:


//--------------------- .nv.info._ZN2at6native27unrolled_elementwise_kernelIZZZNS0_19signbit_kernel_cudaERNS_18TensorIteratorBaseEENKUlvE_clEvENKUlvE3_clEvEUlsE_St5arrayIPcLm2EELi4E23TrivialOffsetCalculatorILi1EjESB_NS0_6memory15LoadWithoutCastENSC_16StoreWithoutCastEEEviT_T0_T2_T3_T4_T5_ --------------------------
	.section	.nv.info._ZN2at6native27unrolled_elementwise_kernelIZZZNS0_19signbit_kernel_cudaERNS_18TensorIteratorBaseEENKUlvE_clEvENKUlvE3_clEvEUlsE_St5arrayIPcLm2EELi4E23TrivialOffsetCalculatorILi1EjESB_NS0_6memory15LoadWithoutCastENSC_16StoreWithoutCastEEEviT_T0_T2_T3_T4_T5_,"",@"SHT_CUDA_INFO"
	.sectionflags	@""
	.align	4


	//----- nvinfo : EIATTR_CUDA_API_VERSION
	.align		4
        /*0000*/ 	.byte	0x04, 0x37
        /*0002*/ 	.short	(.L_2383 - .L_2382)
.L_2382:
        /*0004*/ 	.word	0x00000082


	//----- nvinfo : EIATTR_KPARAM_INFO
	.align		4
.L_2383:
        /*0008*/ 	.byte	0x04, 0x17
        /*000a*/ 	.short	(.L_2385 - .L_2384)
.L_2384:
        /*000c*/ 	.word	0x00000000
        /*0010*/ 	.short	0x0006
        /*0012*/ 	.short	0x001b
        /*0014*/ 	.byte	0x00, 0xf0, 0x05, 0x00


	//----- nvinfo : EIATTR_KPARAM_INFO
	.align		4
.L_2385:
        /*0018*/ 	.byte	0x04, 0x17
        /*001a*/ 	.short	(.L_2387 - .L_2386)
.L_2386:
        /*001c*/ 	.word	0x00000000
        /*0020*/ 	.short	0x0005
        /*0022*/ 	.short	0x001a
        /*0024*/ 	.byte	0x00, 0xf0, 0x05, 0x00


	//----- nvinfo : EIATTR_KPARAM_INFO
	.align		4
.L_2387:
        /*0028*/ 	.byte	0x04, 0x17
        /*002a*/ 	.short	(.L_2389 - .L_2388)
.L_2388:
        /*002c*/ 	.word	0x00000000
        /*0030*/ 	.short	0x0004
        /*0032*/ 	.short	0x0019
        /*0034*/ 	.byte	0x00, 0xf0, 0x05, 0x00


	//----- nvinfo : EIATTR_KPARAM_INFO
	.align		4
.L_2389:
        /*0038*/ 	.byte	0x04, 0x17
        /*003a*/ 	.short	(.L_2391 - .L_2390)
.L_2390:
        /*003c*/ 	.word	0x00000000
        /*0040*/ 	.short	0x0003
        /*0042*/ 	.short	0x0018
        /*0044*/ 	.byte	0x00, 0xf0, 0x05, 0x00


	//----- nvinfo : EIATTR_KPARAM_INFO
	.align		4
.L_2391:
        /*0048*/ 	.byte	0x04, 0x17
        /*004a*/ 	.short	(.L_2393 - .L_2392)
.L_2392:
        /*004c*/ 	.word	0x00000000
        /*0050*/ 	.short	0x0002
        /*0052*/ 	.short	0x0008
        /*0054*/ 	.byte	0x00, 0xf0, 0x41, 0x00


	//----- nvinfo : EIATTR_KPARAM_INFO
	.align		4
.L_2393:
        /*0058*/ 	.byte	0x04, 0x17
        /*005a*/ 	.short	(.L_2395 - .L_2394)
.L_2394:
        /*005c*/ 	.word	0x00000000
        /*0060*/ 	.short	0x0001
        /*0062*/ 	.short	0x0004
        /*0064*/ 	.byte	0x00, 0xf0, 0x05, 0x00


	//----- nvinfo : EIATTR_KPARAM_INFO
	.align		4
.L_2395:
        /*0068*/ 	.byte	0x04, 0x17
        /*006a*/ 	.short	(.L_2397 - .L_2396)
.L_2396:
        /*006c*/ 	.word	0x00000000
        /*0070*/ 	.short	0x0000
        /*0072*/ 	.short	0x0000
        /*0074*/ 	.byte	0x00, 0xf0, 0x11, 0x00


	//----- nvinfo : EIATTR_SPARSE_MMA_MASK
	.align		4
.L_2397:
        /*0078*/ 	.byte	0x03, 0x50
        /*007a*/ 	.short	0x0000


	//----- nvinfo : EIATTR_MAXREG_COUNT
	.align		4
        /*007c*/ 	.byte	0x03, 0x1b
        /*007e*/ 	.short	0x00ff


	//----- nvinfo : EIATTR_MERCURY_ISA_VERSION
	.align		4
        /*0080*/ 	.byte	0x03, 0x5f
        /*0082*/ 	.short	0x0101


	//----- nvinfo : EIATTR_VRC_CTA_INIT_COUNT
	.align		4
        /*0084*/ 	.byte	0x02, 0x4a
	.zero		1
	.zero		1


	//----- nvinfo : EIATTR_EXIT_INSTR_OFFSETS
	.align		4
        /*0088*/ 	.byte	0x04, 0x1c
        /*008a*/ 	.short	(.L_2399 - .L_2398)


	//   ....[0]....
.L_2398:
        /*008c*/ 	.word	0x00000460


	//   ....[1]....
        /*0090*/ 	.word	0x000004c0


	//----- nvinfo : EIATTR_MAX_THREADS
	.align		4
.L_2399:
        /*0094*/ 	.byte	0x04, 0x05
        /*0096*/ 	.short	(.L_2401 - .L_2400)
.L_2400:
        /*0098*/ 	.word	0x00000080
        /*009c*/ 	.word	0x00000001
        /*00a0*/ 	.word	0x00000001


	//----- nvinfo : EIATTR_CRS_STACK_SIZE
	.align		4
.L_2401:
        /*00a4*/ 	.byte	0x04, 0x1e
        /*00a6*/ 	.short	(.L_2403 - .L_2402)
.L_2402:
        /*00a8*/ 	.word	0x00000000


	//----- nvinfo : EIATTR_CBANK_PARAM_SIZE
	.align		4
.L_2403:
        /*00ac*/ 	.byte	0x03, 0x19
        /*00ae*/ 	.short	0x001c


	//----- nvinfo : EIATTR_PARAM_CBANK
	.align		4
        /*00b0*/ 	.byte	0x04, 0x0a
        /*00b2*/ 	.short	(.L_2405 - .L_2404)
	.align		4
.L_2404:
        /*00b4*/ 	.word	index@(.nv.constant0._ZN2at6native27unrolled_elementwise_kernelIZZZNS0_19signbit_kernel_cudaERNS_18TensorIteratorBaseEENKUlvE_clEvENKUlvE3_clEvEUlsE_St5arrayIPcLm2EELi4E23TrivialOffsetCalculatorILi1EjESB_NS0_6memory15LoadWithoutCastENSC_16StoreWithoutCastEEEviT_T0_T2_T3_T4_T5_)
        /*00b8*/ 	.short	0x0380
        /*00ba*/ 	.short	0x001c


	//----- nvinfo : EIATTR_SW_WAR
	.align		4
.L_2405:
        /*00bc*/ 	.byte	0x04, 0x36
        /*00be*/ 	.short	(.L_2407 - .L_2406)
.L_2406:
        /*00c0*/ 	.word	0x00000008
.L_2407:


//--------------------- .nv.info._ZN2at6native29vectorized_elementwise_kernelILi2EZZZNS0_19signbit_kernel_cudaERNS_18TensorIteratorBaseEENKUlvE_clEvENKUlvE3_clEvEUlsE_St5arrayIPcLm2EEEEviT0_T1_ --------------------------
	.section	.nv.info._ZN2at6native29vectorized_elementwise_kernelILi2EZZZNS0_19signbit_kernel_cudaERNS_18TensorIteratorBaseEENKUlvE_clEvENKUlvE3_clEvEUlsE_St5arrayIPcLm2EEEEviT0_T1_,"",@"SHT_CUDA_INFO"
	.sectionflags	@""
	.align	4


	//----- nvinfo : EIATTR_CUDA_API_VERSION
	.align		4
        /*0000*/ 	.byte	0x04, 0x37
        /*0002*/ 	.short	(.L_2409 - .L_2408)
.L_2408:
        /*0004*/ 	.word	0x00000082


	//----- nvinfo : EIATTR_KPARAM_INFO
	.align		4
.L_2409:
        /*0008*/ 	.byte	0x04, 0x17
        /*000a*/ 	.short	(.L_2411 - .L_2410)
.L_2410:
        /*000c*/ 	.word	0x00000000
        /*0010*/ 	.short	0x0002
        /*0012*/ 	.short	0x0008
        /*0014*/ 	.byte	0x00, 0xf0, 0x41, 0x00


	//----- nvinfo : EIATTR_KPARAM_INFO
	.align		4
.L_2411:
        /*0018*/ 	.byte	0x04, 0x17
        /*001a*/ 	.short	(.L_2413 - .L_2412)
.L_2412:
        /*001c*/ 	.word	0x00000000
        /*0020*/ 	.short	0x0001
        /*0022*/ 	.short	0x0004
        /*0024*/ 	.byte	0x00, 0xf0, 0x05, 0x00


	//----- nvinfo : EIATTR_KPARAM_INFO
	.align		4
.L_2413:
        /*0028*/ 	.byte	0x04, 0x17
        /*002a*/ 	.short	(.L_2415 - .L_2414)
.L_2414:
        /*002c*/ 	.word	0x00000000
        /*0030*/ 	.short	0x0000
        /*0032*/ 	.short	0x0000
        /*0034*/ 	.byte	0x00, 0xf0, 0x11, 0x00


	//----- nvinfo : EIATTR_SPARSE_MMA_MASK
	.align		4
.L_2415:
        /*0038*/ 	.byte	0x03, 0x50
        /*003a*/ 	.short	0x0000


	//----- nvinfo : EIATTR_MAXREG_COUNT
	.align		4
        /*003c*/ 	.byte	0x03, 0x1b
        /*003e*/ 	.short	0x00ff


	//----- nvinfo : EIATTR_MERCURY_ISA_VERSION
	.align		4
        /*0040*/ 	.byte	0x03, 0x5f
        /*0042*/ 	.short	0x0101


	//----- nvinfo : EIATTR_VRC_CTA_INIT_COUNT
	.align		4
        /*0044*/ 	.byte	0x02, 0x4a
	.zero		1
	.zero		1


	//----- nvinfo : EIATTR_EXIT_INSTR_OFFSETS
	.align		4
        /*0048*/ 	.byte	0x04, 0x1c
        /*004a*/ 	.short	(.L_2417 - .L_2416)


	//   ....[0]....
.L_2416:
        /*004c*/ 	.word	0x000008d0


	//   ....[1]....
        /*0050*/ 	.word	0x00000930


	//   ....[2]....
        /*0054*/ 	.word	0x00000bb0


	//----- nvinfo : EIATTR_MAX_THREADS
	.align		4
.L_2417:
        /*0058*/ 	.byte	0x04, 0x05
        /*005a*/ 	.short	(.L_2419 - .L_2418)
.L_2418:
        /*005c*/ 	.word	0x00000080
        /*0060*/ 	.word	0x00000001
        /*0064*/ 	.word	0x00000001


	//----- nvinfo : EIATTR_CRS_STACK_SIZE
	.align		4
.L_2419:
        /*0068*/ 	.byte	0x04, 0x1e
        /*006a*/ 	.short	(.L_2421 - .L_2420)
.L_2420:
        /*006c*/ 	.word	0x00000000


	//----- nvinfo : EIATTR_CBANK_PARAM_SIZE
	.align		4
.L_2421:
        /*0070*/ 	.byte	0x03, 0x19
        /*0072*/ 	.short	0x0018


	//----- nvinfo : EIATTR_PARAM_CBANK
	.align		4
        /*0074*/ 	.byte	0x04, 0x0a
        /*0076*/ 	.short	(.L_2423 - .L_2422)
	.align		4
.L_2422:
        /*0078*/ 	.word	index@(.nv.constant0._ZN2at6native29vectorized_elementwise_kernelILi2EZZZNS0_19signbit_kernel_cudaERNS_18TensorIteratorBaseEENKUlvE_clEvENKUlvE3_clEvEUlsE_St5arrayIPcLm2EEEEviT0_T1_)
        /*007c*/ 	.short	0x0380
        /*007e*/ 	.short	0x0018


	//----- nvinfo : EIATTR_SW_WAR
	.align		4
.L_2423:
        /*0080*/ 	.byte	0x04, 0x36
        /*0082*/ 	.short	(.L_2425 - .L_2424)
.L_2424:
        /*0084*/ 	.word	0x00000008
.L_2425:


//--------------------- .nv.info._ZN2at6native29vectorized_elementwise_kernelILi4EZZZNS0_19signbit_kernel_cudaERNS_18TensorIteratorBaseEENKUlvE_clEvENKUlvE3_clEvEUlsE_St5arrayIPcLm2EEEEviT0_T1_ --------------------------
	.section	.nv.info._ZN2at6native29vectorized_elementwise_kernelILi4EZZZNS0_19signbit_kernel_cudaERNS_18TensorIteratorBaseEENKUlvE_clEvENKUlvE3_clEvEUlsE_St5arrayIPcLm2EEEEviT0_T1_,"",@"SHT_CUDA_INFO"
	.sectionflags	@""
	.align	4


	//----- nvinfo : EIATTR_CUDA_API_VERSION
	.align		4
        /*0000*/ 	.byte	0x04, 0x37
        /*0002*/ 	.short	(.L_2427 - .L_2426)
.L_2426:
        /*0004*/ 	.word	0x00000082


	//----- nvinfo : EIATTR_KPARAM_INFO
	.align		4
.L_2427:
        /*0008*/ 	.byte	0x04, 0x17
        /*000a*/ 	.short	(.L_2429 - .L_2428)
.L_2428:
        /*000c*/ 	.word	0x00000000
        /*0010*/ 	.short	0x0002
        /*0012*/ 	.short	0x0008
        /*0014*/ 	.byte	0x00, 0xf0, 0x41, 0x00


	//----- nvinfo : EIATTR_KPARAM_INFO
	.align		4
.L_2429:
        /*0018*/ 	.byte	0x04, 0x17
        /*001a*/ 	.short	(.L_2431 - .L_2430)
.L_2430:
        /*001c*/ 	.word	0x00000000
        /*0020*/ 	.short	0x0001
        /*0022*/ 	.short	0x0004
        /*0024*/ 	.byte	0x00, 0xf0, 0x05, 0x00


	//----- nvinfo : EIATTR_KPARAM_INFO
	.align		4
.L_2431:
        /*0028*/ 	.byte	0x04, 0x17
        /*002a*/ 	.short	(.L_2433 - .L_2432)
.L_2432:
        /*002c*/ 	.word	0x00000000
        /*0030*/ 	.short	0x0000
        /*0032*/ 	.short	0x0000
        /*0034*/ 	.byte	0x00, 0xf0, 0x11, 0x00


	//----- nvinfo : EIATTR_SPARSE_MMA_MASK
	.align		4
.L_2433:
        /*0038*/ 	.byte	0x03, 0x50
        /*003a*/ 	.short	0x0000


	//----- nvinfo : EIATTR_MAXREG_COUNT
	.align		4
        /*003c*/ 	.byte	0x03, 0x1b
        /*003e*/ 	.short	0x00ff


	//----- nvinfo : EIATTR_MERCURY_ISA_VERSION
	.align		4
        /*0040*/ 	.byte	0x03, 0x5f
        /*0042*/ 	.short	0x0101


	//----- nvinfo : EIATTR_VRC_CTA_INIT_COUNT
	.align		4
        /*0044*/ 	.byte	0x02, 0x4a
	.zero		1
	.zero		1


	//----- nvinfo : EIATTR_EXIT_INSTR_OFFSETS
	.align		4
        /*0048*/ 	.byte	0x04, 0x1c
        /*004a*/ 	.short	(.L_2435 - .L_2434)


	//   ....[0]....
.L_2434:
        /*004c*/ 	.word	0x000008d0


	//   ....[1]....
        /*0050*/ 	.word	0x00000930


	//   ....[2]....
        /*0054*/ 	.word	0x00000c00


	//----- nvinfo : EIATTR_MAX_THREADS
	.align		4
.L_2435:
        /*0058*/ 	.byte	0x04, 0x05
        /*005a*/ 	.short	(.L_2437 - .L_2436)
.L_2436:
        /*005c*/ 	.word	0x00000080
        /*0060*/ 	.word	0x00000001
        /*0064*/ 	.word	0x00000001


	//----- nvinfo : EIATTR_CRS_STACK_SIZE
	.align		4
.L_2437:
        /*0068*/ 	.byte	0x04, 0x1e
        /*006a*/ 	.short	(.L_2439 - .L_2438)
.L_2438:
        /*006c*/ 	.word	0x00000000


	//----- nvinfo : EIATTR_CBANK_PARAM_SIZE
	.align		4
.L_2439:
        /*0070*/ 	.byte	0x03, 0x19
        /*0072*/ 	.short	0x0018


	//----- nvinfo : EIATTR_PARAM_CBANK
	.align		4
        /*0074*/ 	.byte	0x04, 0x0a
        /*0076*/ 	.short	(.L_2441 - .L_2440)
	.align		4
.L_2440:
        /*0078*/ 	.word	index@(.nv.constant0._ZN2at6native29vectorized_elementwise_kernelILi4EZZZNS0_19signbit_kernel_cudaERNS_18TensorIteratorBaseEENKUlvE_clEvENKUlvE3_clEvEUlsE_St5arrayIPcLm2EEEEviT0_T1_)
        /*007c*/ 	.short	0x0380
        /*007e*/ 	.short	0x0018


	//----- nvinfo : EIATTR_SW_WAR
	.align		4
.L_2441:
        /*0080*/ 	.byte	0x04, 0x36
        /*0082*/ 	.short	(.L_2443 - .L_2442)
.L_2442:
        /*0084*/ 	.word	0x00000008
.L_2443:


//--------------------- .nv.info._ZN2at6native29vectorized_elementwise_kernelILi8EZZZNS0_19signbit_kernel_cudaERNS_18TensorIteratorBaseEENKUlvE_clEvENKUlvE3_clEvEUlsE_St5arrayIPcLm2EEEEviT0_T1_ --------------------------
	.section	.nv.info._ZN2at6native29vectorized_elementwise_kernelILi8EZZZNS0_19signbit_kernel_cudaERNS_18TensorIteratorBaseEENKUlvE_clEvENKUlvE3_clEvEUlsE_St5arrayIPcLm2EEEEviT0_T1_,"",@"SHT_CUDA_INFO"
	.sectionflags	@""
	.align	4


	//----- nvinfo : EIATTR_CUDA_API_VERSION
	.align		4
        /*0000*/ 	.byte	0x04, 0x37
        /*0002*/ 	.short	(.L_2445 - .L_2444)
.L_2444:
        /*0004*/ 	.word	0x00000082


	//----- nvinfo : EIATTR_KPARAM_INFO
	.align		4
.L_2445:
        /*0008*/ 	.byte	0x04, 0x17
        /*000a*/ 	.short	(.L_2447 - .L_2446)
.L_2446:
        /*000c*/ 	.word	0x00000000
        /*0010*/ 	.short	0x0002
        /*0012*/ 	.short	0x0008
        /*0014*/ 	.byte	0x00, 0xf0, 0x41, 0x00


	//----- nvinfo : EIATTR_KPARAM_INFO
	.align		4
.L_2447:
        /*0018*/ 	.byte	0x04, 0x17
        /*001a*/ 	.short	(.L_2449 - .L_2448)
.L_2448:
        /*001c*/ 	.word	0x00000000
        /*0020*/ 	.short	0x0001
        /*0022*/ 	.short	0x0004
        /*0024*/ 	.byte	0x00, 0xf0, 0x05, 0x00


	//----- nvinfo : EIATTR_KPARAM_INFO
	.align		4
.L_2449:
        /*0028*/ 	.byte	0x04, 0x17
        /*002a*/ 	.short	(.L_2451 - .L_2450)
.L_2450:
        /*002c*/ 	.word	0x00000000
        /*0030*/ 	.short	0x0000
        /*0032*/ 	.short	0x0000
        /*0034*/ 	.byte	0x00, 0xf0, 0x11, 0x00


	//----- nvinfo : EIATTR_SPARSE_MMA_MASK
	.align		4
.L_2451:
        /*0038*/ 	.byte	0x03, 0x50
        /*003a*/ 	.short	0x0000


	//----- nvinfo : EIATTR_MAXREG_COUNT
	.align		4
        /*003c*/ 	.byte	0x03, 0x1b
        /*003e*/ 	.short	0x00ff


	//----- nvinfo : EIATTR_MERCURY_ISA_VERSION
	.align		4
        /*0040*/ 	.byte	0x03, 0x5f
        /*0042*/ 	.short	0x0101


	//----- nvinfo : EIATTR_VRC_CTA_INIT_COUNT
	.align		4
        /*0044*/ 	.byte	0x02, 0x4a
	.zero		1
	.zero		1


	//----- nvinfo : EIATTR_EXIT_INSTR_OFFSETS
	.align		4
        /*0048*/ 	.byte	0x04, 0x1c
        /*004a*/ 	.short	(.L_2453 - .L_2452)


	//   ....[0]....
.L_2452:
        /*004c*/ 	.word	0x000008d0


	//   ....[1]....
        /*0050*/ 	.word	0x00000930


	//   ....[2]....
        /*0054*/ 	.word	0x00000bd0


	//----- nvinfo : EIATTR_MAX_THREADS
	.align		4
.L_2453:
        /*0058*/ 	.byte	0x04, 0x05
        /*005a*/ 	.short	(.L_2455 - .L_2454)
.L_2454:
        /*005c*/ 	.word	0x00000080
        /*0060*/ 	.word	0x00000001
        /*0064*/ 	.word	0x00000001


	//----- nvinfo : EIATTR_CRS_STACK_SIZE
	.align		4
.L_2455:
        /*0068*/ 	.byte	0x04, 0x1e
        /*006a*/ 	.short	(.L_2457 - .L_2456)
.L_2456:
        /*006c*/ 	.word	0x00000000


	//----- nvinfo : EIATTR_CBANK_PARAM_SIZE
	.align		4
.L_2457:
        /*0070*/ 	.byte	0x03, 0x19
        /*0072*/ 	.short	0x0018


	//----- nvinfo : EIATTR_PARAM_CBANK
	.align		4
        /*0074*/ 	.byte	0x04, 0x0a
        /*0076*/ 	.short	(.L_2459 - .L_2458)
	.align		4
.L_2458:
        /*0078*/ 	.word	index@(.nv.constant0._ZN2at6native29vectorized_elementwise_kernelILi8EZZZNS0_19signbit_kernel_cudaERNS_18TensorIteratorBaseEENKUlvE_clEvENKUlvE3_clEvEUlsE_St5arrayIPcLm2EEEEviT0_T1_)
        /*007c*/ 	.short	0x0380
        /*007e*/ 	.short	0x0018


	//----- nvinfo : EIATTR_SW_WAR
	.align		4
.L_2459:
        /*0080*/ 	.byte	0x04, 0x36
        /*0082*/ 	.short	(.L_2461 - .L_2460)
.L_2460:
        /*0084*/ 	.word	0x00000008
.L_2461:


//--------------------- .nv.info._ZN2at6native18elementwise_kernelILi128ELi4EZNS0_15gpu_kernel_implIZZZNS0_19signbit_kernel_cudaERNS_18TensorIteratorBaseEENKUlvE_clEvENKUlvE2_clEvEUllE_EEvS4_RKT_EUliE_EEviT1_ --------------------------
	.section	.nv.info._ZN2at6native18elementwise_kernelILi128ELi4EZNS0_15gpu_kernel_implIZZZNS0_19signbit_kernel_cudaERNS_18TensorIteratorBaseEENKUlvE_clEvENKUlvE2_clEvEUllE_EEvS4_RKT_EUliE_EEviT1_,"",@"SHT_CUDA_INFO"
	.sectionflags	@""
	.align	4


	//----- nvinfo : EIATTR_CUDA_API_VERSION
	.align		4
        /*0000*/ 	.byte	0x04, 0x37
        /*0002*/ 	.short	(.L_2463 - .L_2462)
.L_2462:
        /*0004*/ 	.word	0x00000082


	//----- nvinfo : EIATTR_KPARAM_INFO
	.align		4
.L_2463:
        /*0008*/ 	.byte	0x04, 0x17
        /*000a*/ 	.short	(.L_2465 - .L_2464)
.L_2464:
        /*000c*/ 	.word	0x00000000
        /*0010*/ 	.short	0x0001
        /*0012*/ 	.short	0x0008
        /*0014*/ 	.byte	0x00, 0xf0, 0x61, 0x08


	//----- nvinfo : EIATTR_KPARAM_INFO
	.align		4
.L_2465:
        /*0018*/ 	.byte	0x04, 0x17
        /*001a*/ 	.short	(.L_2467 - .L_2466)
.L_2466:
        /*001c*/ 	.word	0x00000000
        /*0020*/ 	.short	0x0000
        /*0022*/ 	.short	0x0000
        /*0024*/ 	.byte	0x00, 0xf0, 0x11, 0x00


	//----- nvinfo : EIATTR_SPARSE_MMA_MASK
	.align		4
.L_2467:
        /*0028*/ 	.byte	0x03, 0x50
        /*002a*/ 	.short	0x0000


	//----- nvinfo : EIATTR_MAXREG_COUNT
	.align		4
        /*002c*/ 	.byte	0x03, 0x1b
        /*002e*/ 	.short	0x0080


	//----- nvinfo : EIATTR_EXTERNS
	.align		4
        /*0030*/ 	.byte	0x04, 0x0f
        /*0032*/ 	.short	(.L_2469 - .L_2468)


	//   ....[0]....
	.align		4
.L_2468:
        /*0034*/ 	.word	index@(__assertfail)


	//----- nvinfo : EIATTR_MERCURY_ISA_VERSION
	.align		4
.L_2469:
        /*0038*/ 	.byte	0x03, 0x5f
        /*003a*/ 	.short	0x0101


	//----- nvinfo : EIATTR_VRC_CTA_INIT_COUNT
	.align		4
        /*003c*/ 	.byte	0x02, 0x4a
	.zero		1
	.zero		1


	//----- nvinfo : EIATTR_SYSCALL_OFFSETS
	.align		4
        /*0040*/ 	.byte	0x04, 0x46
        /*0042*/ 	.short	(.L_2471 - .L_2470)


	//   ....[0]....
.L_2470:
        /*0044*/ 	.word	0x000020f0


	//   ....[1]....
        /*0048*/ 	.word	0x00002e30


	//   ....[2]....
        /*004c*/ 	.word	0x00005080


	//   ....[3]....
        /*0050*/ 	.word	0x00005bf0


	//   ....[4]....
        /*0054*/ 	.word	0x00007f50


	//   ....[5]....
        /*0058*/ 	.word	0x00008ac0


	//   ....[6]....
        /*005c*/ 	.word	0x0000ae30


	//   ....[7]....
        /*0060*/ 	.word	0x0000b960


	//----- nvinfo : EIATTR_EXIT_INSTR_OFFSETS
	.align		4
.L_2471:
        /*0064*/ 	.byte	0x04, 0x1c
        /*0066*/ 	.short	(.L_2473 - .L_2472)


	//   ....[0]....
.L_2472:
        /*0068*/ 	.word	0x00008d60


	//   ....[1]....
        /*006c*/ 	.word	0x0000af90


	//   ....[2]....
        /*0070*/ 	.word	0x0000afb0


	//   ....[3]....
        /*0074*/ 	.word	0x0000b030


	//   ....[4]....
        /*0078*/ 	.word	0x0000b050


	//   ....[5]....
        /*007c*/ 	.word	0x0000b070


	//   ....[6]....
        /*0080*/ 	.word	0x0000b100


	//   ....[7]....
        /*0084*/ 	.word	0x0000b140


	//   ....[8]....
        /*0088*/ 	.word	0x0000b1e0


	//   ....[9]....
        /*008c*/ 	.word	0x0000b230


	//   ....[10]....
        /*0090*/ 	.word	0x0000b260


	//   ....[11]....
        /*0094*/ 	.word	0x0000b320


	//   ....[12]....
        /*0098*/ 	.word	0x0000b460


	//   ....[13]....
        /*009c*/ 	.word	0x0000b5b0


	//   ....[14]....
        /*00a0*/ 	.word	0x0000b700


	//   ....[15]....
        /*00a4*/ 	.word	0x0000b720


	//   ....[16]....
        /*00a8*/ 	.word	0x0000b740


	//   ....[17]....
        /*00ac*/ 	.word	0x0000b7c0


	//   ....[18]....
        /*00b0*/ 	.word	0x0000b800


	//   ....[19]....
        /*00b4*/ 	.word	0x0000b970


	//   ....[20]....
        /*00b8*/ 	.word	0x0000ba50


	//   ....[21]....
        /*00bc*/ 	.word	0x0000baf0


	//   ....[22]....
        /*00c0*/ 	.word	0x0000bb30


	//   ....[23]....
        /*00c4*/ 	.word	0x0000bb80


	//   ....[24]....
        /*00c8*/ 	.word	0x0000bbc0


	//----- nvinfo : EIATTR_MAX_THREADS
	.align		4
.L_2473:
        /*00cc*/ 	.byte	0x04, 0x05
        /*00ce*/ 	.short	(.L_2475 - .L_2474)
.L_2474:
        /*00d0*/ 	.word	0x00000080
        /*00d4*/ 	.word	0x00000001
        /*00d8*/ 	.word	0x00000001


	//----- nvinfo : EIATTR_CRS_STACK_SIZE
	.align		4
.L_2475:
        /*00dc*/ 	.byte	0x04, 0x1e
        /*00de*/ 	.short	(.L_2477 - .L_2476)
.L_2476:
        /*00e0*/ 	.word	0x00000000


	//----- nvinfo : EIATTR_CBANK_PARAM_SIZE
	.align		4
.L_2477:
        /*00e4*/ 	.byte	0x03, 0x19
        /*00e6*/ 	.short	0x0220


	//----- nvinfo : EIATTR_PARAM_CBANK
	.align		4
        /*00e8*/ 	.byte	0x04, 0x0a
        /*00ea*/ 	.short	(.L_2479 - .L_2478)
	.align		4
.L_2478:
        /*00ec*/ 	.word	index@(.nv.constant0._ZN2at6native18elementwise_kernelILi128ELi4EZNS0_15gpu_kernel_implIZZZNS0_19signbit_kernel_cudaERNS_18TensorIteratorBaseEENKUlvE_clEvENKUlvE2_clEvEUllE_EEvS4_RKT_EUliE_EEviT1_)
        /*00f0*/ 	.short	0x0380
        /*00f2*/ 	.short	0x0220


	//----- nvinfo : EIATTR_SW_WAR
	.align		4
.L_2479:
        /*00f4*/ 	.byte	0x04, 0x36
        /*00f6*/ 	.short	(.L_2481 - .L_2480)
.L_2480:
        /*00f8*/ 	.word	0x00000008
.L_2481:


//--------------------- .nv.info._ZN2at6native27unrolled_elementwise_kernelIZZZNS0_19signbit_kernel_cudaERNS_18TensorIteratorBaseEENKUlvE_clEvENKUlvE2_clEvEUllE_St5arrayIPcLm2EELi4E23TrivialOffsetCalculatorILi1EjESB_NS0_6memory12LoadWithCastILi1EEENSC_13StoreWithCastILi1EEEEEviT_T0_T2_T3_T4_T5_ --------------------------
	.section	.nv.info._ZN2at6native27unrolled_elementwise_kernelIZZZNS0_19signbit_kernel_cudaERNS_18TensorIteratorBaseEENKUlvE_clEvENKUlvE2_clEvEUllE_St5arrayIPcLm2EELi4E23TrivialOffsetCalculatorILi1EjESB_NS0_6memory12LoadWithCastILi1EEENSC_13StoreWithCastILi1EEEEEviT_T0_T2_T3_T4_T5_,"",@"SHT_CUDA_INFO"
	.sectionflags	@""
	.align	4


	//----- nvinfo : EIATTR_CUDA_API_VERSION
	.align		4
        /*0000*/ 	.byte	0x04, 0x37
        /*0002*/ 	.short	(.L_2483 - .L_2482)
.L_2482:
        /*0004*/ 	.word	0x00000082


	//----- nvinfo : EIATTR_KPARAM_INFO
	.align		4
.L_2483:
        /*0008*/ 	.byte	0x04, 0x17
        /*000a*/ 	.short	(.L_2485 - .L_2484)
.L_2484:
        /*000c*/ 	.word	0x00000000
        /*0010*/ 	.short	0x0006
        /*0012*/ 	.short	0x0024
        /*0014*/ 	.byte	0x00, 0xf0, 0x21, 0x00


	//----- nvinfo : EIATTR_KPARAM_INFO
	.align		4
.L_2485:
        /*0018*/ 	.byte	0x04, 0x17
        /*001a*/ 	.short	(.L_2487 - .L_2486)
.L_2486:
        /*001c*/ 	.word	0x00000000
        /*0020*/ 	.short	0x0005
        /*0022*/ 	.short	0x001c
        /*0024*/ 	.byte	0x00, 0xf0, 0x21, 0x00


	//----- nvinfo : EIATTR_KPARAM_INFO
	.align		4
.L_2487:
        /*0028*/ 	.byte	0x04, 0x17
        /*002a*/ 	.short	(.L_2489 - .L_2488)
.L_2488:
        /*002c*/ 	.word	0x00000000
        /*0030*/ 	.short	0x0004
        /*0032*/ 	.short	0x0019
        /*0034*/ 	.byte	0x00, 0xf0, 0x05, 0x00


	//----- nvinfo : EIATTR_KPARAM_INFO
	.align		4
.L_2489:
        /*0038*/ 	.byte	0x04, 0x17
        /*003a*/ 	.short	(.L_2491 - .L_2490)
.L_2490:
        /*003c*/ 	.word	0x00000000
        /*0040*/ 	.short	0x0003
        /*0042*/ 	.short	0x0018
        /*0044*/ 	.byte	0x00, 0xf0, 0x05, 0x00


	//----- nvinfo : EIATTR_KPARAM_INFO
	.align		4
.L_2491:
        /*0048*/ 	.byte	0x04, 0x17
        /*004a*/ 	.short	(.L_2493 - .L_2492)
.L_2492:
        /*004c*/ 	.word	0x00000000
        /*0050*/ 	.short	0x0002
        /*0052*/ 	.short	0x0008
        /*0054*/ 	.byte	0x00, 0xf0, 0x41, 0x00


	//----- nvinfo : EIATTR_KPARAM_INFO
	.align		4
.L_2493:
        /*0058*/ 	.byte	0x04, 0x17
        /*005a*/ 	.short	(.L_2495 - .L_2494)
.L_2494:
        /*005c*/ 	.word	0x00000000
        /*0060*/ 	.short	0x0001
        /*0062*/ 	.short	0x0004
        /*0064*/ 	.byte	0x00, 0xf0, 0x05, 0x00


	//----- nvinfo : EIATTR_KPARAM_INFO
	.align		4
.L_2495:
        /*0068*/ 	.byte	0x04, 0x17
        /*006a*/ 	.short	(.L_2497 - .L_2496)
.L_2496:
        /*006c*/ 	.word	0x00000000
        /*0070*/ 	.short	0x0000
        /*0072*/ 	.short	0x0000
        /*0074*/ 	.byte	0x00, 0xf0, 0x11, 0x00


	//----- nvinfo : EIATTR_SPARSE_MMA_MASK
	.align		4
.L_2497:
        /*0078*/ 	.byte	0x03, 0x50
        /*007a*/ 	.short	0x0000


	//----- nvinfo : EIATTR_MAXREG_COUNT
	.align		4
        /*007c*/ 	.byte	0x03, 0x1b
        /*007e*/ 	.short	0x00ff


	//----- nvinfo : EIATTR_EXTERNS
	.align		4
        /*0080*/ 	.byte	0x04, 0x0f
        /*0082*/ 	.short	(.L_2499 - .L_2498)


	//   ....[0]....
	.align		4
.L_2498:
        /*0084*/ 	.word	index@(__assertfail)


	//----- nvinfo : EIATTR_MERCURY_ISA_VERSION
	.align		4
.L_2499:
        /*0088*/ 	.byte	0x03, 0x5f
        /*008a*/ 	.short	0x0101


	//----- nvinfo : EIATTR_VRC_CTA_INIT_COUNT
	.align		4
        /*008c*/ 	.byte	0x02, 0x4a
	.zero		1
	.zero		1


	//----- nvinfo : EIATTR_SYSCALL_OFFSETS
	.align		4
        /*0090*/ 	.byte	0x04, 0x46
        /*0092*/ 	.short	(.L_2501 - .L_2500)


	//   ....[0]....
.L_2500:
        /*0094*/ 	.word	0x00000e30


	//   ....[1]....
        /*0098*/ 	.word	0x00001dc0


	//   ....[2]....
        /*009c*/ 	.word	0x00002ca0


	//   ....[3]....
        /*00a0*/ 	.word	0x00003b80


	//   ....[4]....
        /*00a4*/ 	.word	0x00004a00


	//   ....[5]....
        /*00a8*/ 	.word	0x00005720


	//   ....[6]....
        /*00ac*/ 	.word	0x00006500


	//   ....[7]....
        /*00b0*/ 	.word	0x000072d0


	//----- nvinfo : EIATTR_EXIT_INSTR_OFFSETS
	.align		4
.L_2501:
        /*00b4*/ 	.byte	0x04, 0x1c
        /*00b6*/ 	.short	(.L_2503 - .L_2502)


	//   ....[0]....
.L_2502:
        /*00b8*/ 	.word	0x00006780


	//   ....[1]....
        /*00bc*/ 	.word	0x000068b0


	//   ....[2]....
        /*00c0*/ 	.word	0x000068d0


	//   ....[3]....
        /*00c4*/ 	.word	0x00006970


	//   ....[4]....
        /*00c8*/ 	.word	0x000069a0


	//   ....[5]....
        /*00cc*/ 	.word	0x000069c0


	//   ....[6]....
        /*00d0*/ 	.word	0x00006a50


	//   ....[7]....
        /*00d4*/ 	.word	0x00006a90


	//   ....[8]....
        /*00d8*/ 	.word	0x00006b30


	//   ....[9]....
        /*00dc*/ 	.word	0x00006b80


	//   ....[10]....
        /*00e0*/ 	.word	0x00006bb0


	//   ....[11]....
        /*00e4*/ 	.word	0x00006c70


	//   ....[12]....
        /*00e8*/ 	.word	0x00006db0


	//   ....[13]....
        /*00ec*/ 	.word	0x00006ef0


	//   ....[14]....
        /*00f0*/ 	.word	0x00007040


	//   ....[15]....
        /*00f4*/ 	.word	0x00007080


	//   ....[16]....
        /*00f8*/ 	.word	0x000070b0


	//   ....[17]....
        /*00fc*/ 	.word	0x00007130


	//   ....[18]....
        /*0100*/ 	.word	0x00007170


	//   ....[19]....
        /*0104*/ 	.word	0x000072e0


	//   ....[20]....
        /*0108*/ 	.word	0x000073c0


	//   ....[21]....
        /*010c*/ 	.word	0x00007460


	//   ....[22]....
        /*0110*/ 	.word	0x00007490


	//   ....[23]....
        /*0114*/ 	.word	0x000074e0


	//   ....[24]....
        /*0118*/ 	.word	0x00007520


	//----- nvinfo : EIATTR_MAX_THREADS
	.align		4
.L_2503:
        /*011c*/ 	.byte	0x04, 0x05
        /*011e*/ 	.short	(.L_2505 - .L_2504)
.L_2504:
        /*0120*/ 	.word	0x00000080
        /*0124*/ 	.word	0x00000001
        /*0128*/ 	.word	0x00000001


	//----- nvinfo : EIATTR_CRS_STACK_SIZE
	.align		4
.L_2505:
        /*012c*/ 	.byte	0x04, 0x1e
        /*012e*/ 	.short	(.L_2507 - .L_2506)
.L_2506:
        /*0130*/ 	.word	0x00000000


	//----- nvinfo : EIATTR_CBANK_PARAM_SIZE
	.align		4
.L_2507:
        /*0134*/ 	.byte	0x03, 0x19
        /*0136*/ 	.short	0x002c


	//----- nvinfo : EIATTR_PARAM_CBANK
	.align		4
        /*0138*/ 	.byte	0x04, 0x0a
        /*013a*/ 	.short	(.L_2509 - .L_2508)
	.align		4
.L_2508:
        /*013c*/ 	.word	index@(.nv.constant0._ZN2at6native27unrolled_elementwise_kernelIZZZNS0_19signbit_kernel_cudaERNS_18TensorIteratorBaseEENKUlvE_clEvENKUlvE2_clEvEUllE_St5arrayIPcLm2EELi4E23TrivialOffsetCalculatorILi1EjESB_NS0_6memory12LoadWithCastILi1EEENSC_13StoreWithCastILi1EEEEEviT_T0_T2_T3_T4_T5_)
        /*0140*/ 	.short	0x0380
        /*0142*/ 	.short	0x002c


	//----- nvinfo : EIATTR_SW_WAR
	.align		4
.L_2509:
        /*0144*/ 	.byte	0x04, 0x36
        /*0146*/ 	.short	(.L_2511 - .L_2510)
.L_2510:
        /*0148*/ 	.word	0x00000008
.L_2511:


//--------------------- .nv.info._ZN2at6native18elementwise_kernelILi128ELi4EZNS0_22gpu_kernel_impl_nocastIZZZNS0_19signbit_kernel_cudaERNS_18TensorIteratorBaseEENKUlvE_clEvENKUlvE2_clEvEUllE_EEvS4_RKT_EUliE_EEviT1_ --------------------------
	.section	.nv.info._ZN2at6native18elementwise_kernelILi128ELi4EZNS0_22gpu_kernel_impl_nocastIZZZNS0_19signbit_kernel_cudaERNS_18TensorIteratorBaseEENKUlvE_clEvENKUlvE2_clEvEUllE_EEvS4_RKT_EUliE_EEviT1_,"",@"SHT_CUDA_INFO"
	.sectionflags	@""
	.align	4


	//----- nvinfo : EIATTR_CUDA_API_VERSION
	.align		4
        /*0000*/ 	.byte	0x04, 0x37
        /*0002*/ 	.short	(.L_2513 - .L_2512)
.L_2512:
        /*0004*/ 	.word	0x00000082


	//----- nvinfo : EIATTR_KPARAM_INFO
	.align		4
.L_2513:
        /*0008*/ 	.byte	0x04, 0x17
        /*000a*/ 	.short	(.L_2515 - .L_2514)
.L_2514:
        /*000c*/ 	.word	0x00000000
        /*0010*/ 	.short	0x0001
        /*0012*/ 	.short	0x0008
        /*0014*/ 	.byte	0x00, 0xf0, 0x61, 0x08


	//----- nvinfo : EIATTR_KPARAM_INFO
	.align		4
.L_2515:
        /*0018*/ 	.byte	0x04, 0x17
        /*001a*/ 	.short	(.L_2517 - .L_2516)
.L_2516:
        /*001c*/ 	.word	0x00000000
        /*0020*/ 	.short	0x0000
        /*0022*/ 	.short	0x0000
        /*0024*/ 	.byte	0x00, 0xf0, 0x11, 0x00


	//----- nvinfo : EIATTR_SPARSE_MMA_MASK
	.align		4
.L_2517:
        /*0028*/ 	.byte	0x03, 0x50
        /*002a*/ 	.short	0x0000


	//----- nvinfo : EIATTR_MAXREG_COUNT
	.align		4
        /*002c*/ 	.byte	0x03, 0x1b
        /*002e*/ 	.short	0x0080


	//----- nvinfo : EIATTR_MERCURY_ISA_VERSION
	.align		4
        /*0030*/ 	.byte	0x03, 0x5f
        /*0032*/ 	.short	0x0101


	//----- nvinfo : EIATTR_VRC_CTA_INIT_COUNT
	.align		4
        /*0034*/ 	.byte	0x02, 0x4a
	.zero		1
	.zero		1


	//----- nvinfo : EIATTR_EXIT_INSTR_OFFSETS
	.align		4
        /*0038*/ 	.byte	0x04, 0x1c
        /*003a*/ 	.short	(.L_2519 - .L_2518)


	//   ....[0]....
.L_2518:
        /*003c*/ 	.word	0x000002a0


	//   ....[1]....
        /*0040*/ 	.word	0x00000300


	//   ....[2]....
        /*0044*/ 	.word	0x00003dc0


	//   ....[3]....
        /*0048*/ 	.word	0x000050f0


	//----- nvinfo : EIATTR_MAX_THREADS
	.align		4
.L_2519:
        /*004c*/ 	.byte	0x04, 0x05
        /*004e*/ 	.short	(.L_2521 - .L_2520)
.L_2520:
        /*0050*/ 	.word	0x00000080
        /*0054*/ 	.word	0x00000001
        /*0058*/ 	.word	0x00000001


	//----- nvinfo : EIATTR_CRS_STACK_SIZE
	.align		4
.L_2521:
        /*005c*/ 	.byte	0x04, 0x1e
        /*005e*/ 	.short	(.L_2523 - .L_2522)
.L_2522:
        /*0060*/ 	.word	0x00000000


	//----- nvinfo : EIATTR_CBANK_PARAM_SIZE
	.align		4
.L_2523:
        /*0064*/ 	.byte	0x03, 0x19
        /*0066*/ 	.short	0x0220


	//----- nvinfo : EIATTR_PARAM_CBANK
	.align		4
        /*0068*/ 	.byte	0x04, 0x0a
        /*006a*/ 	.short	(.L_2525 - .L_2524)
	.align		4
.L_2524:
        /*006c*/ 	.word	index@(.nv.constant0._ZN2at6native18elementwise_kernelILi128ELi4EZNS0_22gpu_kernel_impl_nocastIZZZNS0_19signbit_kernel_cudaERNS_18TensorIteratorBaseEENKUlvE_clEvENKUlvE2_clEvEUllE_EEvS4_RKT_EUliE_EEviT1_)
        /*0070*/ 	.short	0x0380
        /*0072*/ 	.short	0x0220


	//----- nvinfo : EIATTR_SW_WAR
	.align		4
.L_2525:
        /*0074*/ 	.byte	0x04, 0x36
        /*0076*/ 	.short	(.L_2527 - .L_2526)
.L_2526:
        /*0078*/ 	.word	0x00000008
.L_2527:


//--------------------- .nv.info._ZN2at6native27unrolled_elementwise_kernelIZZZNS0_19signbit_kernel_cudaERNS_18TensorIteratorBaseEENKUlvE_clEvENKUlvE2_clEvEUllE_St5arrayIPcLm2EELi4E23TrivialOffsetCalculatorILi1EjESB_NS0_6memory15LoadWithoutCastENSC_16StoreWithoutCastEEEviT_T0_T2_T3_T4_T5_ --------------------------
	.section	.nv.info._ZN2at6native27unrolled_elementwise_kernelIZZZNS0_19signbit_kernel_cudaERNS_18TensorIteratorBaseEENKUlvE_clEvENKUlvE2_clEvEUllE_St5arrayIPcLm2EELi4E23TrivialOffsetCalculatorILi1EjESB_NS0_6memory15LoadWithoutCastENSC_16StoreWithoutCastEEEviT_T0_T2_T3_T4_T5_,"",@"SHT_CUDA_INFO"
	.sectionflags	@""
	.align	4


	//----- nvinfo : EIATTR_CUDA_API_VERSION
	.align		4
        /*0000*/ 	.byte	0x04, 0x37
        /*0002*/ 	.short	(.L_2529 - .L_2528)
.L_2528:
        /*0004*/ 	.word	0x00000082


	//----- nvinfo : EIATTR_KPARAM_INFO
	.align		4
.L_2529:
        /*0008*/ 	.byte	0x04, 0x17
        /*000a*/ 	.short	(.L_2531 - .L_2530)
.L_2530:
        /*000c*/ 	.word	0x00000000
        /*0010*/ 	.short	0x0006
        /*0012*/ 	.short	0x001b
        /*0014*/ 	.byte	0x00, 0xf0, 0x05, 0x00


	//----- nvinfo : EIATTR_KPARAM_INFO
	.align		4
.L_2531:
        /*0018*/ 	.byte	0x04, 0x17
        /*001a*/ 	.short	(.L_2533 - .L_2532)
.L_2532:
        /*001c*/ 	.word	0x00000000
        /*0020*/ 	.short	0x0005
        /*0022*/ 	.short	0x001a
        /*0024*/ 	.byte	0x00, 0xf0, 0x05, 0x00


	//----- nvinfo : EIATTR_KPARAM_INFO
	.align		4
.L_2533:
        /*0028*/ 	.byte	0x04, 0x17
        /*002a*/ 	.short	(.L_2535 - .L_2534)
.L_2534:
        /*002c*/ 	.word	0x00000000
        /*0030*/ 	.short	0x0004
        /*0032*/ 	.short	0x0019
        /*0034*/ 	.byte	0x00, 0xf0, 0x05, 0x00


	//----- nvinfo : EIATTR_KPARAM_INFO
	.align		4
.L_2535:
        /*0038*/ 	.byte	0x04, 0x17
        /*003a*/ 	.short	(.L_2537 - .L_2536)
.L_2536:
        /*003c*/ 	.word	0x00000000
        /*0040*/ 	.short	0x0003
        /*0042*/ 	.short	0x0018
        /*0044*/ 	.byte	0x00, 0xf0, 0x05, 0x00


	//----- nvinfo : EIATTR_KPARAM_INFO
	.align		4
.L_2537:
        /*0048*/ 	.byte	0x04, 0x17
        /*004a*/ 	.short	(.L_2539 - .L_2538)
.L_2538:
        /*004c*/ 	.word	0x00000000
        /*0050*/ 	.short	0x0002
        /*0052*/ 	.short	0x0008
        /*0054*/ 	.byte	0x00, 0xf0, 0x41, 0x00


	//----- nvinfo : EIATTR_KPARAM_INFO
	.align		4
.L_2539:
        /*0058*/ 	.byte	0x04, 0x17
        /*005a*/ 	.short	(.L_2541 - .L_2540)
.L_2540:
        /*005c*/ 	.word	0x00000000
        /*0060*/ 	.short	0x0001
        /*0062*/ 	.short	0x0004
        /*0064*/ 	.byte	0x00, 0xf0, 0x05, 0x00


	//----- nvinfo : EIATTR_KPARAM_INFO
	.align		4
.L_2541:
        /*0068*/ 	.byte	0x04, 0x17
        /*006a*/ 	.short	(.L_2543 - .L_2542)
.L_2542:
        /*006c*/ 	.word	0x00000000
        /*0070*/ 	.short	0x0000
        /*0072*/ 	.short	0x0000
        /*0074*/ 	.byte	0x00, 0xf0, 0x11, 0x00


	//----- nvinfo : EIATTR_SPARSE_MMA_MASK
	.align		4
.L_2543:
        /*0078*/ 	.byte	0x03, 0x50
        /*007a*/ 	.short	0x0000


	//----- nvinfo : EIATTR_MAXREG_COUNT
	.align		4
        /*007c*/ 	.byte	0x03, 0x1b
        /*007e*/ 	.short	0x00ff


	//----- nvinfo : EIATTR_MERCURY_ISA_VERSION
	.align		4
        /*0080*/ 	.byte	0x03, 0x5f
        /*0082*/ 	.short	0x0101


	//----- nvinfo : EIATTR_VRC_CTA_INIT_COUNT
	.align		4
        /*0084*/ 	.byte	0x02, 0x4a
	.zero		1
	.zero		1


	//----- nvinfo : EIATTR_EXIT_INSTR_OFFSETS
	.align		4
        /*0088*/ 	.byte	0x04, 0x1c
        /*008a*/ 	.short	(.L_2545 - .L_2544)


	//   ....[0]....
.L_2544:
        /*008c*/ 	.word	0x00000470


	//   ....[1]....
        /*0090*/ 	.word	0x000004d0


	//----- nvinfo : EIATTR_MAX_THREADS
	.align		4
.L_2545:
        /*0094*/ 	.byte	0x04, 0x05
        /*0096*/ 	.short	(.L_2547 - .L_2546)
.L_2546:
        /*0098*/ 	.word	0x00000080
        /*009c*/ 	.word	0x00000001
        /*00a0*/ 	.word	0x00000001


	//----- nvinfo : EIATTR_CRS_STACK_SIZE
	.align		4
.L_2547:
        /*00a4*/ 	.byte	0x04, 0x1e
        /*00a6*/ 	.short	(.L_2549 - .L_2548)
.L_2548:
        /*00a8*/ 	.word	0x00000000


	//----- nvinfo : EIATTR_CBANK_PARAM_SIZE
	.align		4
.L_2549:
        /*00ac*/ 	.byte	0x03, 0x19
        /*00ae*/ 	.short	0x001c


	//----- nvinfo : EIATTR_PARAM_CBANK
	.align		4
        /*00b0*/ 	.byte	0x04, 0x0a
        /*00b2*/ 	.short	(.L_2551 - .L_2550)
	.align		4
.L_2550:
        /*00b4*/ 	.word	index@(.nv.constant0._ZN2at6native27unrolled_elementwise_kernelIZZZNS0_19signbit_kernel_cudaERNS_18TensorIteratorBaseEENKUlvE_clEvENKUlvE2_clEvEUllE_St5arrayIPcLm2EELi4E23TrivialOffsetCalculatorILi1EjESB_NS0_6memory15LoadWithoutCastENSC_16StoreWithoutCastEEEviT_T0_T2_T3_T4_T5_)
        /*00b8*/ 	.short	0x0380
        /*00ba*/ 	.short	0x001c


	//----- nvinfo : EIATTR_SW_WAR
	.align		4
.L_2551:
        /*00bc*/ 	.byte	0x04, 0x36
        /*00be*/ 	.short	(.L_2553 - .L_2552)
.L_2552:
        /*00c0*/ 	.word	0x00000008
.L_2553:


//--------------------- .nv.info._ZN2at6native29vectorized_elementwise_kernelILi2EZZZNS0_19signbit_kernel_cudaERNS_18TensorIteratorBaseEENKUlvE_clEvENKUlvE2_clEvEUllE_St5arrayIPcLm2EEEEviT0_T1_ --------------------------
	.section	.nv.info._ZN2at6native29vectorized_elementwise_kernelILi2EZZZNS0_19signbit_kernel_cudaERNS_18TensorIteratorBaseEENKUlvE_clEvENKUlvE2_clEvEUllE_St5arrayIPcLm2EEEEviT0_T1_,"",@"SHT_CUDA_INFO"
	.sectionflags	@""
	.align	4


	//----- nvinfo : EIATTR_CUDA_API_VERSION
	.align		4
        /*0000*/ 	.byte	0x04, 0x37
        /*0002*/ 	.short	(.L_2555 - .L_2554)
.L_2554:
        /*0004*/ 	.word	0x00000082


	//----- nvinfo : EIATTR_KPARAM_INFO
	.align		4
.L_2555:
        /*0008*/ 	.byte	0x04, 0x17
        /*000a*/ 	.short	(.L_2557 - .L_2556)
.L_2556:
        /*000c*/ 	.word	0x00000000
        /*0010*/ 	.short	0x0002
        /*0012*/ 	.short	0x0008
        /*0014*/ 	.byte	0x00, 0xf0, 0x41, 0x00


	//----- nvinfo : EIATTR_KPARAM_INFO
	.align		4
.L_2557:
        /*0018*/ 	.byte	0x04, 0x17
        /*001a*/ 	.short	(.L_2559 - .L_2558)
.L_2558:
        /*001c*/ 	.word	0x00000000
        /*0020*/ 	.short	0x0001
        /*0022*/ 	.short	0x0004
        /*0024*/ 	.byte	0x00, 0xf0, 0x05, 0x00


	//----- nvinfo : EIATTR_KPARAM_INFO
	.align		4
.L_2559:
        /*0028*/ 	.byte	0x04, 0x17
        /*002a*/ 	.short	(.L_2561 - .L_2560)
.L_2560:
        /*002c*/ 	.word	0x00000000
        /*0030*/ 	.short	0x0000
        /*0032*/ 	.short	0x0000
        /*0034*/ 	.byte	0x00, 0xf0, 0x11, 0x00


	//----- nvinfo : EIATTR_SPARSE_MMA_MASK
	.align		4
.L_2561:
        /*0038*/ 	.byte	0x03, 0x50
        /*003a*/ 	.short	0x0000


	//----- nvinfo : EIATTR_MAXREG_COUNT
	.align		4
        /*003c*/ 	.byte	0x03, 0x1b
        /*003e*/ 	.short	0x00ff


	//----- nvinfo : EIATTR_MERCURY_ISA_VERSION
	.align		4
        /*0040*/ 	.byte	0x03, 0x5f
        /*0042*/ 	.short	0x0101


	//----- nvinfo : EIATTR_VRC_CTA_INIT_COUNT
	.align		4
        /*0044*/ 	.byte	0x02, 0x4a
	.zero		1
	.zero		1


	//----- nvinfo : EIATTR_EXIT_INSTR_OFFSETS
	.align		4
        /*0048*/ 	.byte	0x04, 0x1c
        /*004a*/ 	.short	(.L_2563 - .L_2562)


	//   ....[0]....
.L_2562:
        /*004c*/ 	.word	0x000008e0


	//   ....[1]....
        /*0050*/ 	.word	0x00000940


	//   ....[2]....
        /*0054*/ 	.word	0x00000b10


	//----- nvinfo : EIATTR_MAX_THREADS
	.align		4
.L_2563:
        /*0058*/ 	.byte	0x04, 0x05
        /*005a*/ 	.short	(.L_2565 - .L_2564)
.L_2564:
        /*005c*/ 	.word	0x00000080
        /*0060*/ 	.word	0x00000001
        /*0064*/ 	.word	0x00000001


	//----- nvinfo : EIATTR_CRS_STACK_SIZE
	.align		4
.L_2565:
        /*0068*/ 	.byte	0x04, 0x1e
        /*006a*/ 	.short	(.L_2567 - .L_2566)
.L_2566:
        /*006c*/ 	.word	0x00000000


	//----- nvinfo : EIATTR_CBANK_PARAM_SIZE
	.align		4
.L_2567:
        /*0070*/ 	.byte	0x03, 0x19
        /*0072*/ 	.short	0x0018


	//----- nvinfo : EIATTR_PARAM_CBANK
	.align		4
        /*0074*/ 	.byte	0x04, 0x0a
        /*0076*/ 	.short	(.L_2569 - .L_2568)
	.align		4
.L_2568:
        /*0078*/ 	.word	index@(.nv.constant0._ZN2at6native29vectorized_elementwise_kernelILi2EZZZNS0_19signbit_kernel_cudaERNS_18TensorIteratorBaseEENKUlvE_clEvENKUlvE2_clEvEUllE_St5arrayIPcLm2EEEEviT0_T1_)
        /*007c*/ 	.short	0x0380
        /*007e*/ 	.short	0x0018


	//----- nvinfo : EIATTR_SW_WAR
	.align		4
.L_2569:
        /*0080*/ 	.byte	0x04, 0x36
        /*0082*/ 	.short	(.L_2571 - .L_2570)
.L_2570:
        /*0084*/ 	.word	0x00000008
.L_2571:


//--------------------- .nv.info._ZN2at6native29vectorized_elementwise_kernelILi4EZZZNS0_19signbit_kernel_cudaERNS_18TensorIteratorBaseEENKUlvE_clEvENKUlvE2_clEvEUllE_St5arrayIPcLm2EEEEviT0_T1_ --------------------------
	.section	.nv.info._ZN2at6native29vectorized_elementwise_kernelILi4EZZZNS0_19signbit_kernel_cudaERNS_18TensorIteratorBaseEENKUlvE_clEvENKUlvE2_clEvEUllE_St5arrayIPcLm2EEEEviT0_T1_,"",@"SHT_CUDA_INFO"
	.sectionflags	@""
	.align	4


	//----- nvinfo : EIATTR_CUDA_API_VERSION
	.align		4
        /*0000*/ 	.byte	0x04, 0x37
        /*0002*/ 	.short	(.L_2573 - .L_2572)
.L_2572:
        /*0004*/ 	.word	0x00000082


	//----- nvinfo : EIATTR_KPARAM_INFO
	.align		4
.L_2573:
        /*0008*/ 	.byte	0x04, 0x17
        /*000a*/ 	.short	(.L_2575 - .L_2574)
.L_2574:
        /*000c*/ 	.word	0x00000000
        /*0010*/ 	.short	0x0002
        /*0012*/ 	.short	0x0008
        /*0014*/ 	.byte	0x00, 0xf0, 0x41, 0x00


	//----- nvinfo : EIATTR_KPARAM_INFO
	.align		4
.L_2575:
        /*0018*/ 	.byte	0x04, 0x17
        /*001a*/ 	.short	(.L_2577 - .L_2576)
.L_2576:
        /*001c*/ 	.word	0x00000000
        /*0020*/ 	.short	0x0001
        /*0022*/ 	.short	0x0004
        /*0024*/ 	.byte	0x00, 0xf0, 0x05, 0x00


	//----- nvinfo : EIATTR_KPARAM_INFO
	.align		4
.L_2577:
        /*0028*/ 	.byte	0x04, 0x17
        /*002a*/ 	.short	(.L_2579 - .L_2578)
.L_2578:
        /*002c*/ 	.word	0x00000000
        /*0030*/ 	.short	0x0000
        /*0032*/ 	.short	0x0000
        /*0034*/ 	.byte	0x00, 0xf0, 0x11, 0x00


	//----- nvinfo : EIATTR_SPARSE_MMA_MASK
	.align		4
.L_2579:
        /*0038*/ 	.byte	0x03, 0x50
        /*003a*/ 	.short	0x0000


	//----- nvinfo : EIATTR_MAXREG_COUNT
	.align		4
        /*003c*/ 	.byte	0x03, 0x1b
        /*003e*/ 	.short	0x00ff


	//----- nvinfo : EIATTR_MERCURY_ISA_VERSION
	.align		4
        /*0040*/ 	.byte	0x03, 0x5f
        /*0042*/ 	.short	0x0101


	//----- nvinfo : EIATTR_VRC_CTA_INIT_COUNT
	.align		4
        /*0044*/ 	.byte	0x02, 0x4a
	.zero		1
	.zero		1


	//----- nvinfo : EIATTR_EXIT_INSTR_OFFSETS
	.align		4
        /*0048*/ 	.byte	0x04, 0x1c
        /*004a*/ 	.short	(.L_2581 - .L_2580)


	//   ....[0]....
.L_2580:
        /*004c*/ 	.word	0x000008e0


	//   ....[1]....
        /*0050*/ 	.word	0x00000940


	//   ....[2]....
        /*0054*/ 	.word	0x00000af0


	//----- nvinfo : EIATTR_MAX_THREADS
	.align		4
.L_2581:
        /*0058*/ 	.byte	0x04, 0x05
        /*005a*/ 	.short	(.L_2583 - .L_2582)
.L_2582:
        /*005c*/ 	.word	0x00000080
        /*0060*/ 	.word	0x00000001
        /*0064*/ 	.word	0x00000001


	//----- nvinfo : EIATTR_CRS_STACK_SIZE
	.align		4
.L_2583:
        /*0068*/ 	.byte	0x04, 0x1e
        /*006a*/ 	.short	(.L_2585 - .L_2584)
.L_2584:
        /*006c*/ 	.word	0x00000000


	//----- nvinfo : EIATTR_CBANK_PARAM_SIZE
	.align		4
.L_2585:
        /*0070*/ 	.byte	0x03, 0x19
        /*0072*/ 	.short	0x0018


	//----- nvinfo : EIATTR_PARAM_CBANK
	.align		4
        /*0074*/ 	.byte	0x04, 0x0a
        /*0076*/ 	.short	(.L_2587 - .L_2586)
	.align		4
.L_2586:
        /*0078*/ 	.word	index@(.nv.constant0._ZN2at6native29vectorized_elementwise_kernelILi4EZZZNS0_19signbit_kernel_cudaERNS_18TensorIteratorBaseEENKUlvE_clEvENKUlvE2_clEvEUllE_St5arrayIPcLm2EEEEviT0_T1_)
        /*007c*/ 	.short	0x0380
        /*007e*/ 	.short	0x0018


	//----- nvinfo : EIATTR_SW_WAR
	.align		4
.L_2587:
        /*0080*/ 	.byte	0x04, 0x36
        /*0082*/ 	.short	(.L_2589 - .L_2588)
.L_2588:
        /*0084*/ 	.word	0x00000008
.L_2589:


//--------------------- .nv.info._ZN2at6native29vectorized_elementwise_kernelILi8EZZZNS0_19signbit_kernel_cudaERNS_18TensorIteratorBaseEENKUlvE_clEvENKUlvE2_clEvEUllE_St5arrayIPcLm2EEEEviT0_T1_ --------------------------
	.section	.nv.info._ZN2at6native29vectorized_elementwise_kernelILi8EZZZNS0_19signbit_kernel_cudaERNS_18TensorIteratorBaseEENKUlvE_clEvENKUlvE2_clEvEUllE_St5arrayIPcLm2EEEEviT0_T1_,"",@"SHT_CUDA_INFO"
	.sectionflags	@""
	.align	4


	//----- nvinfo : EIATTR_CUDA_API_VERSION
	.align		4
        /*0000*/ 	.byte	0x04, 0x37
        /*0002*/ 	.short	(.L_2591 - .L_2590)
.L_2590:
        /*0004*/ 	.word	0x00000082


	//----- nvinfo : EIATTR_KPARAM_INFO
	.align		4
.L_2591:
        /*0008*/ 	.byte	0x04, 0x17
        /*000a*/ 	.short	(.L_2593 - .L_2592)
.L_2592:
        /*000c*/ 	.word	0x00000000
        /*0010*/ 	.short	0x0002
        /*0012*/ 	.short	0x0008
        /*0014*/ 	.byte	0x00, 0xf0, 0x41, 0x00


	//----- nvinfo : EIATTR_KPARAM_INFO
	.align		4
.L_2593:
        /*0018*/ 	.byte	0x04, 0x17
        /*001a*/ 	.short	(.L_2595 - .L_2594)
.L_2594:
        /*001c*/ 	.word	0x00000000
        /*0020*/ 	.short	0x0001
        /*0022*/ 	.short	0x0004
        /*0024*/ 	.byte	0x00, 0xf0, 0x05, 0x00


	//----- nvinfo : EIATTR_KPARAM_INFO
	.align		4
.L_2595:
        /*0028*/ 	.byte	0x04, 0x17
        /*002a*/ 	.short	(.L_2597 - .L_2596)
.L_2596:
        /*002c*/ 	.word	0x00000000
        /*0030*/ 	.short	0x0000
        /*0032*/ 	.short	0x0000
        /*0034*/ 	.byte	0x00, 0xf0, 0x11, 0x00


	//----- nvinfo : EIATTR_SPARSE_MMA_MASK
	.align		4
.L_2597:
        /*0038*/ 	.byte	0x03, 0x50
        /*003a*/ 	.short	0x0000


	//----- nvinfo : EIATTR_MAXREG_COUNT
	.align		4
        /*003c*/ 	.byte	0x03, 0x1b
        /*003e*/ 	.short	0x00ff


	//----- nvinfo : EIATTR_MERCURY_ISA_VERSION
	.align		4
        /*0040*/ 	.byte	0x03, 0x5f
        /*0042*/ 	.short	0x0101


	//----- nvinfo : EIATTR_VRC_CTA_INIT_COUNT
	.align		4
        /*0044*/ 	.byte	0x02, 0x4a
	.zero		1
	.zero		1


	//----- nvinfo : EIATTR_EXIT_INSTR_OFFSETS
	.align		4
        /*0048*/ 	.byte	0x04, 0x1c
        /*004a*/ 	.short	(.L_2599 - .L_2598)


	//   ....[0]....
.L_2598:
        /*004c*/ 	.word	0x000008e0


	//   ....[1]....
        /*0050*/ 	.word	0x00000940


	//   ....[2]....
        /*0054*/ 	.word	0x00000ae0


	//----- nvinfo : EIATTR_MAX_THREADS
	.align		4
.L_2599:
        /*0058*/ 	.byte	0x04, 0x05
        /*005a*/ 	.short	(.L_2601 - .L_2600)
.L_2600:
        /*005c*/ 	.word	0x00000080
        /*0060*/ 	.word	0x00000001
        /*0064*/ 	.word	0x00000001


	//----- nvinfo : EIATTR_CRS_STACK_SIZE
	.align		4
.L_2601:
        /*0068*/ 	.byte	0x04, 0x1e
        /*006a*/ 	.short	(.L_2603 - .L_2602)
.L_2602:
        /*006c*/ 	.word	0x00000000


	//----- nvinfo : EIATTR_CBANK_PARAM_SIZE
	.align		4
.L_2603:
        /*0070*/ 	.byte	0x03, 0x19
        /*0072*/ 	.short	0x0018


	//----- nvinfo : EIATTR_PARAM_CBANK
	.align		4
        /*0074*/ 	.byte	0x04, 0x0a
        /*0076*/ 	.short	(.L_2605 - .L_2604)
	.align		4
.L_2604:
        /*0078*/ 	.word	index@(.nv.constant0._ZN2at6native29vectorized_elementwise_kernelILi8EZZZNS0_19signbit_kernel_cudaERNS_18TensorIteratorBaseEENKUlvE_clEvENKUlvE2_clEvEUllE_St5arrayIPcLm2EEEEviT0_T1_)
        /*007c*/ 	.short	0x0380
        /*007e*/ 	.short	0x0018


	//----- nvinfo : EIATTR_SW_WAR
	.align		4
.L_2605:
        /*0080*/ 	.byte	0x04, 0x36
        /*0082*/ 	.short	(.L_2607 - .L_2606)
.L_2606:
        /*0084*/ 	.word	0x00000008
.L_2607:


//--------------------- .nv.info._ZN2at6native18elementwise_kernelILi128ELi4EZNS0_15gpu_kernel_implIZZZNS0_19signbit_kernel_cudaERNS_18TensorIteratorBaseEENKUlvE_clEvENKUlvE1_clEvEUliE_EEvS4_RKT_EUliE_EEviT1_ --------------------------
	.section	.nv.info._ZN2at6native18elementwise_kernelILi128ELi4EZNS0_15gpu_kernel_implIZZZNS0_19signbit_kernel_cudaERNS_18TensorIteratorBaseEENKUlvE_clEvENKUlvE1_clEvEUliE_EEvS4_RKT_EUliE_EEviT1_,"",@"SHT_CUDA_INFO"
	.sectionflags	@""
	.align	4


	//----- nvinfo : EIATTR_CUDA_API_VERSION
	.align		4
        /*0000*/ 	.byte	0x04, 0x37
        /*0002*/ 	.short	(.L_2609 - .L_2608)
.L_2608:
        /*0004*/ 	.word	0x00000082


	//----- nvinfo : EIATTR_KPARAM_INFO
	.align		4
.L_2609:
        /*0008*/ 	.byte	0x04, 0x17
        /*000a*/ 	.short	(.L_2611 - .L_2610)
.L_2610:
        /*000c*/ 	.word	0x00000000
        /*0010*/ 	.short	0x0001
        /*0012*/ 	.short	0x0008
        /*0014*/ 	.byte	0x00, 0xf0, 0x61, 0x08


	//----- nvinfo : EIATTR_KPARAM_INFO
	.align		4
.L_2611:
        /*0018*/ 	.byte	0x04, 0x17
        /*001a*/ 	.short	(.L_2613 - .L_2612)
.L_2612:
        /*001c*/ 	.word	0x00000000
        /*0020*/ 	.short	0x0000
        /*0022*/ 	.short	0x0000
        /*0024*/ 	.byte	0x00, 0xf0, 0x11, 0x00


	//----- nvinfo : EIATTR_SPARSE_MMA_MASK
	.align		4
.L_2613:
        /*0028*/ 	.byte	0x03, 0x50
        /*002a*/ 	.short	0x0000


	//----- nvinfo : EIATTR_MAXREG_COUNT
	.align		4
        /*002c*/ 	.byte	0x03, 0x1b
        /*002e*/ 	.short	0x0080


	//----- nvinfo : EIATTR_EXTERNS
	.align		4
        /*0030*/ 	.byte	0x04, 0x0f
        /*0032*/ 	.short	(.L_2615 - .L_2614)


	//   ....[0]....
	.align		4
.L_2614:
        /*0034*/ 	.word	index@(__assertfail)


	//----- nvinfo : EIATTR_MERCURY_ISA_VERSION
	.align		4
.L_2615:
        /*0038*/ 	.byte	0x03, 0x5f
        /*003a*/ 	.short	0x0101


	//----- nvinfo : EIATTR_VRC_CTA_INIT_COUNT
	.align		4
        /*003c*/ 	.byte	0x02, 0x4a
	.zero		1
	.zero		1


	//----- nvinfo : EIATTR_SYSCALL_OFFSETS
	.align		4
        /*0040*/ 	.byte	0x04, 0x46
        /*0042*/ 	.short	(.L_2617 - .L_2616)


	//   ....[0]....
.L_2616:
        /*0044*/ 	.word	0x000020b0


	//   ....[1]....
        /*0048*/ 	.word	0x00002dd0


	//   ....[2]....
        /*004c*/ 	.word	0x00004ff0


	//   ....[3]....
        /*0050*/ 	.word	0x00005b50


	//   ....[4]....
        /*0054*/ 	.word	0x00007e70


	//   ....[5]....
        /*0058*/ 	.word	0x000089d0


	//   ....[6]....
        /*005c*/ 	.word	0x0000ad00


	//   ....[7]....
        /*0060*/ 	.word	0x0000b820


	//----- nvinfo : EIATTR_EXIT_INSTR_OFFSETS
	.align		4
.L_2617:
        /*0064*/ 	.byte	0x04, 0x1c
        /*0066*/ 	.short	(.L_2619 - .L_2618)


	//   ....[0]....
.L_2618:
        /*0068*/ 	.word	0x00008c70


	//   ....[1]....
        /*006c*/ 	.word	0x0000ae30


	//   ....[2]....
        /*0070*/ 	.word	0x0000ae50


	//   ....[3]....
        /*0074*/ 	.word	0x0000aee0


	//   ....[4]....
        /*0078*/ 	.word	0x0000af00


	//   ....[5]....
        /*007c*/ 	.word	0x0000af20


	//   ....[6]....
        /*0080*/ 	.word	0x0000afb0


	//   ....[7]....
        /*0084*/ 	.word	0x0000aff0


	//   ....[8]....
        /*0088*/ 	.word	0x0000b090


	//   ....[9]....
        /*008c*/ 	.word	0x0000b0e0


	//   ....[10]....
        /*0090*/ 	.word	0x0000b110


	//   ....[11]....
        /*0094*/ 	.word	0x0000b1d0


	//   ....[12]....
        /*0098*/ 	.word	0x0000b310


	//   ....[13]....
        /*009c*/ 	.word	0x0000b460


	//   ....[14]....
        /*00a0*/ 	.word	0x0000b5b0


	//   ....[15]....
        /*00a4*/ 	.word	0x0000b5e0


	//   ....[16]....
        /*00a8*/ 	.word	0x0000b600


	//   ....[17]....
        /*00ac*/ 	.word	0x0000b680


	//   ....[18]....
        /*00b0*/ 	.word	0x0000b6c0


	//   ....[19]....
        /*00b4*/ 	.word	0x0000b830


	//   ....[20]....
        /*00b8*/ 	.word	0x0000b910


	//   ....[21]....
        /*00bc*/ 	.word	0x0000b9b0


	//   ....[22]....
        /*00c0*/ 	.word	0x0000b9f0


	//   ....[23]....
        /*00c4*/ 	.word	0x0000ba40


	//   ....[24]....
        /*00c8*/ 	.word	0x0000ba80


	//----- nvinfo : EIATTR_MAX_THREADS
	.align		4
.L_2619:
        /*00cc*/ 	.byte	0x04, 0x05
        /*00ce*/ 	.short	(.L_2621 - .L_2620)
.L_2620:
        /*00d0*/ 	.word	0x00000080
        /*00d4*/ 	.word	0x00000001
        /*00d8*/ 	.word	0x00000001


	//----- nvinfo : EIATTR_CRS_STACK_SIZE
	.align		4
.L_2621:
        /*00dc*/ 	.byte	0x04, 0x1e
        /*00de*/ 	.short	(.L_2623 - .L_2622)
.L_2622:
        /*00e0*/ 	.word	0x00000000


	//----- nvinfo : EIATTR_CBANK_PARAM_SIZE
	.align		4
.L_2623:
        /*00e4*/ 	.byte	0x03, 0x19
        /*00e6*/ 	.short	0x0220


	//----- nvinfo : EIATTR_PARAM_CBANK
	.align		4
        /*00e8*/ 	.byte	0x04, 0x0a
        /*00ea*/ 	.short	(.L_2625 - .L_2624)
	.align		4
.L_2624:
        /*00ec*/ 	.word	index@(.nv.constant0._ZN2at6native18elementwise_kernelILi128ELi4EZNS0_15gpu_kernel_implIZZZNS0_19signbit_kernel_cudaERNS_18TensorIteratorBaseEENKUlvE_clEvENKUlvE1_clEvEUliE_EEvS4_RKT_EUliE_EEviT1_)
        /*00f0*/ 	.short	0x0380
        /*00f2*/ 	.short	0x0220


	//----- nvinfo : EIATTR_SW_WAR
	.align		4
.L_2625:
        /*00f4*/ 	.byte	0x04, 0x36
        /*00f6*/ 	.short	(.L_2627 - .L_2626)
.L_2626:
        /*00f8*/ 	.word	0x00000008
.L_2627:


//--------------------- .nv.info._ZN2at6native27unrolled_elementwise_kernelIZZZNS0_19signbit_kernel_cudaERNS_18TensorIteratorBaseEENKUlvE_clEvENKUlvE1_clEvEUliE_St5arrayIPcLm2EELi4E23TrivialOffsetCalculatorILi1EjESB_NS0_6memory12LoadWithCastILi1EEENSC_13StoreWithCastILi1EEEEEviT_T0_T2_T3_T4_T5_ --------------------------
	.section	.nv.info._ZN2at6native27unrolled_elementwise_kernelIZZZNS0_19signbit_kernel_cudaERNS_18TensorIteratorBaseEENKUlvE_clEvENKUlvE1_clEvEUliE_St5arrayIPcLm2EELi4E23TrivialOffsetCalculatorILi1EjESB_NS0_6memory12LoadWithCastILi1EEENSC_13StoreWithCastILi1EEEEEviT_T0_T2_T3_T4_T5_,"",@"SHT_CUDA_INFO"
	.sectionflags	@""
	.align	4


	//----- nvinfo : EIATTR_CUDA_API_VERSION
	.align		4
        /*0000*/ 	.byte	0x04, 0x37
        /*0002*/ 	.short	(.L_2629 - .L_2628)
.L_2628:
        /*0004*/ 	.word	0x00000082


	//----- nvinfo : EIATTR_KPARAM_INFO
	.align		4
.L_2629:
        /*0008*/ 	.byte	0x04, 0x17
        /*000a*/ 	.short	(.L_2631 - .L_2630)
.L_2630:
        /*000c*/ 	.word	0x00000000
        /*0010*/ 	.short	0x0006
        /*0012*/ 	.short	0x0024
        /*0014*/ 	.byte	0x00, 0xf0, 0x21, 0x00


	//----- nvinfo : EIATTR_KPARAM_INFO
	.align		4
.L_2631:
        /*0018*/ 	.byte	0x04, 0x17
        /*001a*/ 	.short	(.L_2633 - .L_2632)
.L_2632:
        /*001c*/ 	.word	0x00000000
        /*0020*/ 	.short	0x0005
        /*0022*/ 	.short	0x001c
        /*0024*/ 	.byte	0x00, 0xf0, 0x21, 0x00


	//----- nvinfo : EIATTR_KPARAM_INFO
	.align		4
.L_2633:
        /*0028*/ 	.byte	0x04, 0x17
        /*002a*/ 	.short	(.L_2635 - .L_2634)
.L_2634:
        /*002c*/ 	.word	0x00000000
        /*0030*/ 	.short	0x0004
        /*0032*/ 	.short	0x0019
        /*0034*/ 	.byte	0x00, 0xf0, 0x05, 0x00


	//----- nvinfo : EIATTR_KPARAM_INFO
	.align		4
.L_2635:
        /*0038*/ 	.byte	0x04, 0x17
        /*003a*/ 	.short	(.L_2637 - .L_2636)
.L_2636:
        /*003c*/ 	.word	0x00000000
        /*0040*/ 	.short	0x0003
        /*0042*/ 	.short	0x0018
        /*0044*/ 	.byte	0x00, 0xf0, 0x05, 0x00


	//----- nvinfo : EIATTR_KPARAM_INFO
	.align		4
.L_2637:
        /*0048*/ 	.byte	0x04, 0x17
        /*004a*/ 	.short	(.L_2639 - .L_2638)
.L_2638:
        /*004c*/ 	.word	0x00000000
        /*0050*/ 	.short	0x0002
        /*0052*/ 	.short	0x0008
        /*0054*/ 	.byte	0x00, 0xf0, 0x41, 0x00


	//----- nvinfo : EIATTR_KPARAM_INFO
	.align		4
.L_2639:
        /*0058*/ 	.byte	0x04, 0x17
        /*005a*/ 	.short	(.L_2641 - .L_2640)
.L_2640:
        /*005c*/ 	.word	0x00000000
        /*0060*/ 	.short	0x0001
        /*0062*/ 	.short	0x0004
        /*0064*/ 	.byte	0x00, 0xf0, 0x05, 0x00


	//----- nvinfo : EIATTR_KPARAM_INFO
	.align		4
.L_2641:
        /*0068*/ 	.byte	0x04, 0x17
        /*006a*/ 	.short	(.L_2643 - .L_2642)
.L_2642:
        /*006c*/ 	.word	0x00000000
        /*0070*/ 	.short	0x0000
        /*0072*/ 	.short	0x0000
        /*0074*/ 	.byte	0x00, 0xf0, 0x11, 0x00


	//----- nvinfo : EIATTR_SPARSE_MMA_MASK
	.align		4
.L_2643:
        /*0078*/ 	.byte	0x03, 0x50
        /*007a*/ 	.short	0x0000


	//----- nvinfo : EIATTR_MAXREG_COUNT
	.align		4
        /*007c*/ 	.byte	0x03, 0x1b
        /*007e*/ 	.short	0x00ff


	//----- nvinfo : EIATTR_EXTERNS
	.align		4
        /*0080*/ 	.byte	0x04, 0x0f
        /*0082*/ 	.short	(.L_2645 - .L_2644)


	//   ....[0]....
	.align		4
.L_2644:
        /*0084*/ 	.word	index@(__assertfail)


	//----- nvinfo : EIATTR_MERCURY_ISA_VERSION
	.align		4
.L_2645:
        /*0088*/ 	.byte	0x03, 0x5f
        /*008a*/ 	.short	0x0101


	//----- nvinfo : EIATTR_VRC_CTA_INIT_COUNT
	.align		4
        /*008c*/ 	.byte	0x02, 0x4a
	.zero		1
	.zero		1


	//----- nvinfo : EIATTR_SYSCALL_OFFSETS
	.align		4
        /*0090*/ 	.byte	0x04, 0x46
        /*0092*/ 	.short	(.L_2647 - .L_2646)


	//   ....[0]....
.L_2646:
        /*0094*/ 	.word	0x00000db0


	//   ....[1]....
        /*0098*/ 	.word	0x00001ce0


	//   ....[2]....
        /*009c*/ 	.word	0x00002b70


	//   ....[3]....
        /*00a0*/ 	.word	0x00003a00


	//   ....[4]....
        /*00a4*/ 	.word	0x00004870


	//   ....[5]....
        /*00a8*/ 	.word	0x00005590


	//   ....[6]....
        /*00ac*/ 	.word	0x00006370


	//   ....[7]....
        /*00b0*/ 	.word	0x00007140


	//----- nvinfo : EIATTR_EXIT_INSTR_OFFSETS
	.align		4
.L_2647:
        /*00b4*/ 	.byte	0x04, 0x1c
        /*00b6*/ 	.short	(.L_2649 - .L_2648)


	//   ....[0]....
.L_2648:
        /*00b8*/ 	.word	0x000065f0


	//   ....[1]....
        /*00bc*/ 	.word	0x00006720


	//   ....[2]....
        /*00c0*/ 	.word	0x00006740


	//   ....[3]....
        /*00c4*/ 	.word	0x000067e0


	//   ....[4]....
        /*00c8*/ 	.word	0x00006810


	//   ....[5]....
        /*00cc*/ 	.word	0x00006830


	//   ....[6]....
        /*00d0*/ 	.word	0x000068c0


	//   ....[7]....
        /*00d4*/ 	.word	0x00006900


	//   ....[8]....
        /*00d8*/ 	.word	0x000069a0


	//   ....[9]....
        /*00dc*/ 	.word	0x000069f0


	//   ....[10]....
        /*00e0*/ 	.word	0x00006a20


	//   ....[11]....
        /*00e4*/ 	.word	0x00006ae0


	//   ....[12]....
        /*00e8*/ 	.word	0x00006c20


	//   ....[13]....
        /*00ec*/ 	.word	0x00006d60


	//   ....[14]....
        /*00f0*/ 	.word	0x00006eb0


	//   ....[15]....
        /*00f4*/ 	.word	0x00006ef0


	//   ....[16]....
        /*00f8*/ 	.word	0x00006f20


	//   ....[17]....
        /*00fc*/ 	.word	0x00006fa0


	//   ....[18]....
        /*0100*/ 	.word	0x00006fe0


	//   ....[19]....
        /*0104*/ 	.word	0x00007150


	//   ....[20]....
        /*0108*/ 	.word	0x00007230


	//   ....[21]....
        /*010c*/ 	.word	0x000072d0


	//   ....[22]....
        /*0110*/ 	.word	0x00007300


	//   ....[23]....
        /*0114*/ 	.word	0x00007350


	//   ....[24]....
        /*0118*/ 	.word	0x00007390


	//----- nvinfo : EIATTR_MAX_THREADS
	.align		4
.L_2649:
        /*011c*/ 	.byte	0x04, 0x05
        /*011e*/ 	.short	(.L_2651 - .L_2650)
.L_2650:
        /*0120*/ 	.word	0x00000080
        /*0124*/ 	.word	0x00000001
        /*0128*/ 	.word	0x00000001


	//----- nvinfo : EIATTR_CRS_STACK_SIZE
	.align		4
.L_2651:
        /*012c*/ 	.byte	0x04, 0x1e
        /*012e*/ 	.short	(.L_2653 - .L_2652)
.L_2652:
        /*0130*/ 	.word	0x00000000


	//----- nvinfo : EIATTR_CBANK_PARAM_SIZE
	.align		4
.L_2653:
        /*0134*/ 	.byte	0x03, 0x19
        /*0136*/ 	.short	0x002c


	//----- nvinfo : EIATTR_PARAM_CBANK
	.align		4
        /*0138*/ 	.byte	0x04, 0x0a
        /*013a*/ 	.short	(.L_2655 - .L_2654)
	.align		4
.L_2654:
        /*013c*/ 	.word	index@(.nv.constant0._ZN2at6native27unrolled_elementwise_kernelIZZZNS0_19signbit_kernel_cudaERNS_18TensorIteratorBaseEENKUlvE_clEvENKUlvE1_clEvEUliE_St5arrayIPcLm2EELi4E23TrivialOffsetCalculatorILi1EjESB_NS0_6memory12LoadWithCastILi1EEENSC_13StoreWithCastILi1EEEEEviT_T0_T2_T3_T4_T5_)
        /*0140*/ 	.short	0x0380
        /*0142*/ 	.short	0x002c


	//----- nvinfo : EIATTR_SW_WAR
	.align		4
.L_2655:
        /*0144*/ 	.byte	0x04, 0x36
        /*0146*/ 	.short	(.L_2657 - .L_2656)
.L_2656:
        /*0148*/ 	.word	0x00000008
.L_2657:


//--------------------- .nv.info._ZN2at6native18elementwise_kernelILi128ELi4EZNS0_22gpu_kernel_impl_nocastIZZZNS0_19signbit_kernel_cudaERNS_18TensorIteratorBaseEENKUlvE_clEvENKUlvE1_clEvEUliE_EEvS4_RKT_EUliE_EEviT1_ --------------------------
	.section	.nv.info._ZN2at6native18elementwise_kernelILi128ELi4EZNS0_22gpu_kernel_impl_nocastIZZZNS0_19signbit_kernel_cudaERNS_18TensorIteratorBaseEENKUlvE_clEvENKUlvE1_clEvEUliE_EEvS4_RKT_EUliE_EEviT1_,"",@"SHT_CUDA_INFO"
	.sectionflags	@""
	.align	4


	//----- nvinfo : EIATTR_CUDA_API_VERSION
	.align		4
        /*0000*/ 	.byte	0x04, 0x37
        /*0002*/ 	.short	(.L_2659 - .L_2658)
.L_2658:
        /*0004*/ 	.word	0x00000082


	//----- nvinfo : EIATTR_KPARAM_INFO
	.align		4
.L_2659:
        /*0008*/ 	.byte	0x04, 0x17
        /*000a*/ 	.short	(.L_2661 - .L_2660)
.L_2660:
        /*000c*/ 	.word	0x00000000
        /*0010*/ 	.short	0x0001
        /*0012*/ 	.short	0x0008
        /*0014*/ 	.byte	0x00, 0xf0, 0x61, 0x08


	//----- nvinfo : EIATTR_KPARAM_INFO
	.align		4
.L_2661:
        /*0018*/ 	.byte	0x04, 0x17
        /*001a*/ 	.short	(.L_2663 - .L_2662)
.L_2662:
        /*001c*/ 	.word	0x00000000
        /*0020*/ 	.short	0x0000
        /*0022*/ 	.short	0x0000
        /*0024*/ 	.byte	0x00, 0xf0, 0x11, 0x00


	//----- nvinfo : EIATTR_SPARSE_MMA_MASK
	.align		4
.L_2663:
        /*0028*/ 	.byte	0x03, 0x50
        /*002a*/ 	.short	0x0000


	//----- nvinfo : EIATTR_MAXREG_COUNT
	.align		4
        /*002c*/ 	.byte	0x03, 0x1b
        /*002e*/ 	.short	0x0080


	//----- nvinfo : EIATTR_MERCURY_ISA_VERSION
	.align		4
        /*0030*/ 	.byte	0x03, 0x5f
        /*0032*/ 	.short	0x0101


	//----- nvinfo : EIATTR_VRC_CTA_INIT_COUNT
	.align		4
        /*0034*/ 	.byte	0x02, 0x4a
	.zero		1
	.zero		1


	//----- nvinfo : EIATTR_EXIT_INSTR_OFFSETS
	.align		4
        /*0038*/ 	.byte	0x04, 0x1c
        /*003a*/ 	.short	(.L_2665 - .L_2664)


	//   ....[0]....
.L_2664:
        /*003c*/ 	.word	0x000002a0


	//   ....[1]....
        /*0040*/ 	.word	0x00000300


	//   ....[2]....
        /*0044*/ 	.word	0x00003dc0


	//   ....[3]....
        /*0048*/ 	.word	0x000050f0


	//----- nvinfo : EIATTR_MAX_THREADS
	.align		4
.L_2665:
        /*004c*/ 	.byte	0x04, 0x05
        /*004e*/ 	.short	(.L_2667 - .L_2666)
.L_2666:
        /*0050*/ 	.word	0x00000080
        /*0054*/ 	.word	0x00000001
        /*0058*/ 	.word	0x00000001


	//----- nvinfo : EIATTR_CRS_STACK_SIZE
	.align		4
.L_2667:
        /*005c*/ 	.byte	0x04, 0x1e
        /*005e*/ 	.short	(.L_2669 - .L_2668)
.L_2668:
        /*0060*/ 	.word	0x00000000


	//----- nvinfo : EIATTR_CBANK_PARAM_SIZE
	.align		4
.L_2669:
        /*0064*/ 	.byte	0x03, 0x19
        /*0066*/ 	.short	0x0220


	//----- nvinfo : EIATTR_PARAM_CBANK
	.align		4
        /*0068*/ 	.byte	0x04, 0x0a
        /*006a*/ 	.short	(.L_2671 - .L_2670)
	.align		4
.L_2670:
        /*006c*/ 	.word	index@(.nv.constant0._ZN2at6native18elementwise_kernelILi128ELi4EZNS0_22gpu_kernel_impl_nocastIZZZNS0_19signbit_kernel_cudaERNS_18TensorIteratorBaseEENKUlvE_clEvENKUlvE1_clEvEUliE_EEvS4_RKT_EUliE_EEviT1_)
        /*0070*/ 	.short	0x0380
        /*0072*/ 	.short	0x0220


	//----- nvinfo : EIATTR_SW_WAR
	.align		4
.L_2671:
        /*0074*/ 	.byte	0x04, 0x36
        /*0076*/ 	.short	(.L_2673 - .L_2672)
.L_2672:
        /*0078*/ 	.word	0x00000008
.L_2673:


//--------------------- .nv.info._ZN2at6native27unrolled_elementwise_kernelIZZZNS0_19signbit_kernel_cudaERNS_18TensorIteratorBaseEENKUlvE_clEvENKUlvE1_clEvEUliE_St5arrayIPcLm2EELi4E23TrivialOffsetCalculatorILi1EjESB_NS0_6memory15LoadWithoutCastENSC_16StoreWithoutCastEEEviT_T0_T2_T3_T4_T5_ --------------------------
	.section	.nv.info._ZN2at6native27unrolled_elementwise_kernelIZZZNS0_19signbit_kernel_cudaERNS_18TensorIteratorBaseEENKUlvE_clEvENKUlvE1_clEvEUliE_St5arrayIPcLm2EELi4E23TrivialOffsetCalculatorILi1EjESB_NS0_6memory15LoadWithoutCastENSC_16StoreWithoutCastEEEviT_T0_T2_T3_T4_T5_,"",@"SHT_CUDA_INFO"
	.sectionflags	@""
	.align	4


	//----- nvinfo : EIATTR_CUDA_API_VERSION
	.align		4
        /*0000*/ 	.byte	0x04, 0x37
        /*0002*/ 	.short	(.L_2675 - .L_2674)
.L_2674:
        /*0004*/ 	.word	0x00000082


	//----- nvinfo : EIATTR_KPARAM_INFO
	.align		4
.L_2675:
        /*0008*/ 	.byte	0x04, 0x17
        /*000a*/ 	.short	(.L_2677 - .L_2676)
.L_2676:
        /*000c*/ 	.word	0x00000000
        /*0010*/ 	.short	0x0006
        /*0012*/ 	.short	0x001b
        /*0014*/ 	.byte	0x00, 0xf0, 0x05, 0x00


	//----- nvinfo : EIATTR_KPARAM_INFO
	.align		4
.L_2677:
        /*0018*/ 	.byte	0x04, 0x17
        /*001a*/ 	.short	(.L_2679 - .L_2678)
.L_2678:
        /*001c*/ 	.word	0x00000000
        /*0020*/ 	.short	0x0005
        /*0022*/ 	.short	0x001a
        /*0024*/ 	.byte	0x00, 0xf0, 0x05, 0x00


	//----- nvinfo : EIATTR_KPARAM_INFO
	.align		4
.L_2679:
        /*0028*/ 	.byte	0x04, 0x17
        /*002a*/ 	.short	(.L_2681 - .L_2680)
.L_2680:
        /*002c*/ 	.word	0x00000000
        /*0030*/ 	.short	0x0004
        /*0032*/ 	.short	0x0019
        /*0034*/ 	.byte	0x00, 0xf0, 0x05, 0x00


	//----- nvinfo : EIATTR_KPARAM_INFO
	.align		4
.L_2681:
        /*0038*/ 	.byte	0x04, 0x17
        /*003a*/ 	.short	(.L_2683 - .L_2682)
.L_2682:
        /*003c*/ 	.word	0x00000000
        /*0040*/ 	.short	0x0003
        /*0042*/ 	.short	0x0018
        /*0044*/ 	.byte	0x00, 0xf0, 0x05, 0x00


	//----- nvinfo : EIATTR_KPARAM_INFO
	.align		4
.L_2683:
        /*0048*/ 	.byte	0x04, 0x17
        /*004a*/ 	.short	(.L_2685 - .L_2684)
.L_2684:
        /*004c*/ 	.word	0x00000000
        /*0050*/ 	.short	0x0002
        /*0052*/ 	.short	0x0008
        /*0054*/ 	.byte	0x00, 0xf0, 0x41, 0x00


	//----- nvinfo : EIATTR_KPARAM_INFO
	.align		4
.L_2685:
        /*0058*/ 	.byte	0x04, 0x17
        /*005a*/ 	.short	(.L_2687 - .L_2686)
.L_2686:
        /*005c*/ 	.word	0x00000000
        /*0060*/ 	.short	0x0001
        /*0062*/ 	.short	0x0004
        /*0064*/ 	.byte	0x00, 0xf0, 0x05, 0x00


	//----- nvinfo : EIATTR_KPARAM_INFO
	.align		4
.L_2687:
        /*0068*/ 	.byte	0x04, 0x17
        /*006a*/ 	.short	(.L_2689 - .L_2688)
.L_2688:
        /*006c*/ 	.word	0x00000000
        /*0070*/ 	.short	0x0000
        /*0072*/ 	.short	0x0000
        /*0074*/ 	.byte	0x00, 0xf0, 0x11, 0x00


	//----- nvinfo : EIATTR_SPARSE_MMA_MASK
	.align		4
.L_2689:
        /*0078*/ 	.byte	0x03, 0x50
        /*007a*/ 	.short	0x0000


	//----- nvinfo : EIATTR_MAXREG_COUNT
	.align		4
        /*007c*/ 	.byte	0x03, 0x1b
        /*007e*/ 	.short	0x00ff


	//----- nvinfo : EIATTR_MERCURY_ISA_VERSION
	.align		4
        /*0080*/ 	.byte	0x03, 0x5f
        /*0082*/ 	.short	0x0101


	//----- nvinfo : EIATTR_VRC_CTA_INIT_COUNT
	.align		4
        /*0084*/ 	.byte	0x02, 0x4a
	.zero		1
	.zero		1


	//----- nvinfo : EIATTR_EXIT_INSTR_OFFSETS
	.align		4
        /*0088*/ 	.byte	0x04, 0x1c
        /*008a*/ 	.short	(.L_2691 - .L_2690)


	//   ....[0]....
.L_2690:
        /*008c*/ 	.word	0x00000460


	//   ....[1]....
        /*0090*/ 	.word	0x000004c0


	//----- nvinfo : EIATTR_MAX_THREADS
	.align		4
.L_2691:
        /*0094*/ 	.byte	0x04, 0x05
        /*0096*/ 	.short	(.L_2693 - .L_2692)
.L_2692:
        /*0098*/ 	.word	0x00000080
        /*009c*/ 	.word	0x00000001
        /*00a0*/ 	.word	0x00000001


	//----- nvinfo : EIATTR_CRS_STACK_SIZE
	.align		4
.L_2693:
        /*00a4*/ 	.byte	0x04, 0x1e
        /*00a6*/ 	.short	(.L_2695 - .L_2694)
.L_2694:
        /*00a8*/ 	.word	0x00000000


	//----- nvinfo : EIATTR_CBANK_PARAM_SIZE
	.align		4
.L_2695:
        /*00ac*/ 	.byte	0x03, 0x19
        /*00ae*/ 	.short	0x001c


	//----- nvinfo : EIATTR_PARAM_CBANK
	.align		4
        /*00b0*/ 	.byte	0x04, 0x0a
        /*00b2*/ 	.short	(.L_2697 - .L_2696)
	.align		4
.L_2696:
        /*00b4*/ 	.word	index@(.nv.constant0._ZN2at6native27unrolled_elementwise_kernelIZZZNS0_19signbit_kernel_cudaERNS_18TensorIteratorBaseEENKUlvE_clEvENKUlvE1_clEvEUliE_St5arrayIPcLm2EELi4E23TrivialOffsetCalculatorILi1EjESB_NS0_6memory15LoadWithoutCastENSC_16StoreWithoutCastEEEviT_T0_T2_T3_T4_T5_)
        /*00b8*/ 	.short	0x0380
        /*00ba*/ 	.short	0x001c


	//----- nvinfo : EIATTR_SW_WAR
	.align		4
.L_2697:
        /*00bc*/ 	.byte	0x04, 0x36
        /*00be*/ 	.short	(.L_2699 - .L_2698)
.L_2698:
        /*00c0*/ 	.word	0x00000008
.L_2699:


//--------------------- .nv.info._ZN2at6native29vectorized_elementwise_kernelILi2EZZZNS0_19signbit_kernel_cudaERNS_18TensorIteratorBaseEENKUlvE_clEvENKUlvE1_clEvEUliE_St5arrayIPcLm2EEEEviT0_T1_ --------------------------
	.section	.nv.info._ZN2at6native29vectorized_elementwise_kernelILi2EZZZNS0_19signbit_kernel_cudaERNS_18TensorIteratorBaseEENKUlvE_clEvENKUlvE1_clEvEUliE_St5arrayIPcLm2EEEEviT0_T1_,"",@"SHT_CUDA_INFO"
	.sectionflags	@""
	.align	4


	//----- nvinfo : EIATTR_CUDA_API_VERSION
	.align		4
        /*0000*/ 	.byte	0x04, 0x37
        /*0002*/ 	.short	(.L_2701 - .L_2700)
.L_2700:
        /*0004*/ 	.word	0x00000082


	//----- nvinfo : EIATTR_KPARAM_INFO
	.align		4
.L_2701:
        /*0008*/ 	.byte	0x04, 0x17
        /*000a*/ 	.short	(.L_2703 - .L_2702)
.L_2702:
        /*000c*/ 	.word	0x00000000
        /*0010*/ 	.short	0x0002
        /*0012*/ 	.short	0x0008
        /*0014*/ 	.byte	0x00, 0xf0, 0x41, 0x00


	//----- nvinfo : EIATTR_KPARAM_INFO
	.align		4
.L_2703:
        /*0018*/ 	.byte	0x04, 0x17
        /*001a*/ 	.short	(.L_2705 - .L_2704)
.L_2704:
        /*001c*/ 	.word	0x00000000
        /*0020*/ 	.short	0x0001
        /*0022*/ 	.short	0x0004
        /*0024*/ 	.byte	0x00, 0xf0, 0x05, 0x00


	//----- nvinfo : EIATTR_KPARAM_INFO
	.align		4
.L_2705:
        /*0028*/ 	.byte	0x04, 0x17
        /*002a*/ 	.short	(.L_2707 - .L_2706)
.L_2706:
        /*002c*/ 	.word	0x00000000
        /*0030*/ 	.short	0x0000
        /*0032*/ 	.short	0x0000
        /*0034*/ 	.byte	0x00, 0xf0, 0x11, 0x00


	//----- nvinfo : EIATTR_SPARSE_MMA_MASK
	.align		4
.L_2707:
        /*0038*/ 	.byte	0x03, 0x50
        /*003a*/ 	.short	0x0000


	//----- nvinfo : EIATTR_MAXREG_COUNT
	.align		4
        /*003c*/ 	.byte	0x03, 0x1b
        /*003e*/ 	.short	0x00ff


	//----- nvinfo : EIATTR_MERCURY_ISA_VERSION
	.align		4
        /*0040*/ 	.byte	0x03, 0x5f
        /*0042*/ 	.short	0x0101


	//----- nvinfo : EIATTR_VRC_CTA_INIT_COUNT
	.align		4
        /*0044*/ 	.byte	0x02, 0x4a
	.zero		1
	.zero		1


	//----- nvinfo : EIATTR_EXIT_INSTR_OFFSETS
	.align		4
        /*0048*/ 	.byte	0x04, 0x1c
        /*004a*/ 	.short	(.L_2709 - .L_2708)


	//   ....[0]....
.L_2708:
        /*004c*/ 	.word	0x000008d0


	//   ....[1]....
        /*0050*/ 	.word	0x00000930


	//   ....[2]....
        /*0054*/ 	.word	0x00000b00


	//----- nvinfo : EIATTR_MAX_THREADS
	.align		4
.L_2709:
        /*0058*/ 	.byte	0x04, 0x05
        /*005a*/ 	.short	(.L_2711 - .L_2710)
.L_2710:
        /*005c*/ 	.word	0x00000080
        /*0060*/ 	.word	0x00000001
        /*0064*/ 	.word	0x00000001


	//----- nvinfo : EIATTR_CRS_STACK_SIZE
	.align		4
.L_2711:
        /*0068*/ 	.byte	0x04, 0x1e
        /*006a*/ 	.short	(.L_2713 - .L_2712)
.L_2712:
        /*006c*/ 	.word	0x00000000


	//----- nvinfo : EIATTR_CBANK_PARAM_SIZE
	.align		4
.L_2713:
        /*0070*/ 	.byte	0x03, 0x19
        /*0072*/ 	.short	0x0018


	//----- nvinfo : EIATTR_PARAM_CBANK
	.align		4
        /*0074*/ 	.byte	0x04, 0x0a
        /*0076*/ 	.short	(.L_2715 - .L_2714)
	.align		4
.L_2714:
        /*0078*/ 	.word	index@(.nv.constant0._ZN2at6native29vectorized_elementwise_kernelILi2EZZZNS0_19signbit_kernel_cudaERNS_18TensorIteratorBaseEENKUlvE_clEvENKUlvE1_clEvEUliE_St5arrayIPcLm2EEEEviT0_T1_)
        /*007c*/ 	.short	0x0380
        /*007e*/ 	.short	0x0018


	//----- nvinfo : EIATTR_SW_WAR
	.align		4
.L_2715:
        /*0080*/ 	.byte	0x04, 0x36
        /*0082*/ 	.short	(.L_2717 - .L_2716)
.L_2716:
        /*0084*/ 	.word	0x00000008
.L_2717:


//--------------------- .nv.info._ZN2at6native29vectorized_elementwise_kernelILi4EZZZNS0_19signbit_kernel_cudaERNS_18TensorIteratorBaseEENKUlvE_clEvENKUlvE1_clEvEUliE_St5arrayIPcLm2EEEEviT0_T1_ --------------------------
	.section	.nv.info._ZN2at6native29vectorized_elementwise_kernelILi4EZZZNS0_19signbit_kernel_cudaERNS_18TensorIteratorBaseEENKUlvE_clEvENKUlvE1_clEvEUliE_St5arrayIPcLm2EEEEviT0_T1_,"",@"SHT_CUDA_INFO"
	.sectionflags	@""
	.align	4


	//----- nvinfo : EIATTR_CUDA_API_VERSION
	.align		4
        /*0000*/ 	.byte	0x04, 0x37
        /*0002*/ 	.short	(.L_2719 - .L_2718)
.L_2718:
        /*0004*/ 	.word	0x00000082


	//----- nvinfo : EIATTR_KPARAM_INFO
	.align		4
.L_2719:
        /*0008*/ 	.byte	0x04, 0x17
        /*000a*/ 	.short	(.L_2721 - .L_2720)
.L_2720:
        /*000c*/ 	.word	0x00000000
        /*0010*/ 	.short	0x0002
        /*0012*/ 	.short	0x0008
        /*0014*/ 	.byte	0x00, 0xf0, 0x41, 0x00


	//----- nvinfo : EIATTR_KPARAM_INFO
	.align		4
.L_2721:
        /*0018*/ 	.byte	0x04, 0x17
        /*001a*/ 	.short	(.L_2723 - .L_2722)
.L_2722:
        /*001c*/ 	.word	0x00000000
        /*0020*/ 	.short	0x0001
        /*0022*/ 	.short	0x0004
        /*0024*/ 	.byte	0x00, 0xf0, 0x05, 0x00


	//----- nvinfo : EIATTR_KPARAM_INFO
	.align		4
.L_2723:
        /*0028*/ 	.byte	0x04, 0x17
        /*002a*/ 	.short	(.L_2725 - .L_2724)
.L_2724:
        /*002c*/ 	.word	0x00000000
        /*0030*/ 	.short	0x0000
        /*0032*/ 	.short	0x0000
        /*0034*/ 	.byte	0x00, 0xf0, 0x11, 0x00


	//----- nvinfo : EIATTR_SPARSE_MMA_MASK
	.align		4
.L_2725:
        /*0038*/ 	.byte	0x03, 0x50
        /*003a*/ 	.short	0x0000


	//----- nvinfo : EIATTR_MAXREG_COUNT
	.align		4
        /*003c*/ 	.byte	0x03, 0x1b
        /*003e*/ 	.short	0x00ff


	//----- nvinfo : EIATTR_MERCURY_ISA_VERSION
	.align		4
        /*0040*/ 	.byte	0x03, 0x5f
        /*0042*/ 	.short	0x0101


	//----- nvinfo : EIATTR_VRC_CTA_INIT_COUNT
	.align		4
        /*0044*/ 	.byte	0x02, 0x4a
	.zero		1
	.zero		1


	//----- nvinfo : EIATTR_EXIT_INSTR_OFFSETS
	.align		4
        /*0048*/ 	.byte	0x04, 0x1c
        /*004a*/ 	.short	(.L_2727 - .L_2726)


	//   ....[0]....
.L_2726:
        /*004c*/ 	.word	0x000008d0


	//   ....[1]....
        /*0050*/ 	.word	0x00000930


	//   ....[2]....
        /*0054*/ 	.word	0x00000ae0


	//----- nvinfo : EIATTR_MAX_THREADS
	.align		4
.L_2727:
        /*0058*/ 	.byte	0x04, 0x05
        /*005a*/ 	.short	(.L_2729 - .L_2728)
.L_2728:
        /*005c*/ 	.word	0x00000080
        /*0060*/ 	.word	0x00000001
        /*0064*/ 	.word	0x00000001


	//----- nvinfo : EIATTR_CRS_STACK_SIZE
	.align		4
.L_2729:
        /*0068*/ 	.byte	0x04, 0x1e
        /*006a*/ 	.short	(.L_2731 - .L_2730)
.L_2730:
        /*006c*/ 	.word	0x00000000


	//----- nvinfo : EIATTR_CBANK_PARAM_SIZE
	.align		4
.L_2731:
        /*0070*/ 	.byte	0x03, 0x19
        /*0072*/ 	.short	0x0018


	//----- nvinfo : EIATTR_PARAM_CBANK
	.align		4
        /*0074*/ 	.byte	0x04, 0x0a
        /*0076*/ 	.short	(.L_2733 - .L_2732)
	.align		4
.L_2732:
        /*0078*/ 	.word	index@(.nv.constant0._ZN2at6native29vectorized_elementwise_kernelILi4EZZZNS0_19signbit_kernel_cudaERNS_18TensorIteratorBaseEENKUlvE_clEvENKUlvE1_clEvEUliE_St5arrayIPcLm2EEEEviT0_T1_)
        /*007c*/ 	.short	0x0380
        /*007e*/ 	.short	0x0018


	//----- nvinfo : EIATTR_SW_WAR
	.align		4
.L_2733:
        /*0080*/ 	.byte	0x04, 0x36
        /*0082*/ 	.short	(.L_2735 - .L_2734)
.L_2734:
        /*0084*/ 	.word	0x00000008
.L_2735:


//--------------------- .nv.info._ZN2at6native29vectorized_elementwise_kernelILi8EZZZNS0_19signbit_kernel_cudaERNS_18TensorIteratorBaseEENKUlvE_clEvENKUlvE1_clEvEUliE_St5arrayIPcLm2EEEEviT0_T1_ --------------------------
	.section	.nv.info._ZN2at6native29vectorized_elementwise_kernelILi8EZZZNS0_19signbit_kernel_cudaERNS_18TensorIteratorBaseEENKUlvE_clEvENKUlvE1_clEvEUliE_St5arrayIPcLm2EEEEviT0_T1_,"",@"SHT_CUDA_INFO"
	.sectionflags	@""
	.align	4


	//----- nvinfo : EIATTR_CUDA_API_VERSION
	.align		4
        /*0000*/ 	.byte	0x04, 0x37
        /*0002*/ 	.short	(.L_2737 - .L_2736)
.L_2736:
        /*0004*/ 	.word	0x00000082


	//----- nvinfo : EIATTR_KPARAM_INFO
	.align		4
.L_2737:
        /*0008*/ 	.byte	0x04, 0x17
        /*000a*/ 	.short	(.L_2739 - .L_2738)
.L_2738:
        /*000c*/ 	.word	0x00000000
        /*0010*/ 	.short	0x0002
        /*0012*/ 	.short	0x0008
        /*0014*/ 	.byte	0x00, 0xf0, 0x41, 0x00


	//----- nvinfo : EIATTR_KPARAM_INFO
	.align		4
.L_2739:
        /*0018*/ 	.byte	0x04, 0x17
        /*001a*/ 	.short	(.L_2741 - .L_2740)
.L_2740:
        /*001c*/ 	.word	0x00000000
        /*0020*/ 	.short	0x0001
        /*0022*/ 	.short	0x0004
        /*0024*/ 	.byte	0x00, 0xf0, 0x05, 0x00


	//----- nvinfo : EIATTR_KPARAM_INFO
	.align		4
.L_2741:
        /*0028*/ 	.byte	0x04, 0x17
        /*002a*/ 	.short	(.L_2743 - .L_2742)
.L_2742:
        /*002c*/ 	.word	0x00000000
        /*0030*/ 	.short	0x0000
        /*0032*/ 	.short	0x0000
        /*0034*/ 	.byte	0x00, 0xf0, 0x11, 0x00


	//----- nvinfo : EIATTR_SPARSE_MMA_MASK
	.align		4
.L_2743:
        /*0038*/ 	.byte	0x03, 0x50
        /*003a*/ 	.short	0x0000


	//----- nvinfo : EIATTR_MAXREG_COUNT
	.align		4
        /*003c*/ 	.byte	0x03, 0x1b
        /*003e*/ 	.short	0x00ff


	//----- nvinfo : EIATTR_MERCURY_ISA_VERSION
	.align		4
        /*0040*/ 	.byte	0x03, 0x5f
        /*0042*/ 	.short	0x0101


	//----- nvinfo : EIATTR_VRC_CTA_INIT_COUNT
	.align		4
        /*0044*/ 	.byte	0x02, 0x4a
	.zero		1
	.zero		1


	//----- nvinfo : EIATTR_EXIT_INSTR_OFFSETS
	.align		4
        /*0048*/ 	.byte	0x04, 0x1c
        /*004a*/ 	.short	(.L_2745 - .L_2744)


	//   ....[0]....
.L_2744:
        /*004c*/ 	.word	0x000008d0


	//   ....[1]....
        /*0050*/ 	.word	0x00000930


	//   ....[2]....
        /*0054*/ 	.word	0x00000ac0


	//----- nvinfo : EIATTR_MAX_THREADS
	.align		4
.L_2745:
        /*0058*/ 	.byte	0x04, 0x05
        /*005a*/ 	.short	(.L_2747 - .L_2746)
.L_2746:
        /*005c*/ 	.word	0x00000080
        /*0060*/ 	.word	0x00000001
        /*0064*/ 	.word	0x00000001


	//----- nvinfo : EIATTR_CRS_STACK_SIZE
	.align		4
.L_2747:
        /*0068*/ 	.byte	0x04, 0x1e
        /*006a*/ 	.short	(.L_2749 - .L_2748)
.L_2748:
        /*006c*/ 	.word	0x00000000


	//----- nvinfo : EIATTR_CBANK_PARAM_SIZE
	.align		4
.L_2749:
        /*0070*/ 	.byte	0x03, 0x19
        /*0072*/ 	.short	0x0018


	//----- nvinfo : EIATTR_PARAM_CBANK
	.align		4
        /*0074*/ 	.byte	0x04, 0x0a
        /*0076*/ 	.short	(.L_2751 - .L_2750)
	.align		4
.L_2750:
        /*0078*/ 	.word	index@(.nv.constant0._ZN2at6native29vectorized_elementwise_kernelILi8EZZZNS0_19signbit_kernel_cudaERNS_18TensorIteratorBaseEENKUlvE_clEvENKUlvE1_clEvEUliE_St5arrayIPcLm2EEEEviT0_T1_)
        /*007c*/ 	.short	0x0380
        /*007e*/ 	.short	0x0018


	//----- nvinfo : EIATTR_SW_WAR
	.align		4
.L_2751:
        /*0080*/ 	.byte	0x04, 0x36
        /*0082*/ 	.short	(.L_2753 - .L_2752)
.L_2752:
        /*0084*/ 	.word	0x00000008
.L_2753:


//--------------------- .nv.info._ZN2at6native18elementwise_kernelILi128ELi4EZNS0_15gpu_kernel_implIZZZNS0_19signbit_kernel_cudaERNS_18TensorIteratorBaseEENKUlvE_clEvENKUlvE0_clEvEUlaE_EEvS4_RKT_EUliE_EEviT1_ --------------------------
	.section	.nv.info._ZN2at6native18elementwise_kernelILi128ELi4EZNS0_15gpu_kernel_implIZZZNS0_19signbit_kernel_cudaERNS_18TensorIteratorBaseEENKUlvE_clEvENKUlvE0_clEvEUlaE_EEvS4_RKT_EUliE_EEviT1_,"",@"SHT_CUDA_INFO"
	.sectionflags	@""
	.align	4


	//----- nvinfo : EIATTR_CUDA_API_VERSION
	.align		4
        /*0000*/ 	.byte	0x04, 0x37
        /*0002*/ 	.short	(.L_2755 - .L_2754)
.L_2754:
        /*0004*/ 	.word	0x00000082


	//----- nvinfo : EIATTR_KPARAM_INFO
	.align		4
.L_2755:
        /*0008*/ 	.byte	0x04, 0x17
        /*000a*/ 	.short	(.L_2757 - .L_2756)
.L_2756:
        /*000c*/ 	.word	0x00000000
        /*0010*/ 	.short	0x0001
        /*0012*/ 	.short	0x0008
        /*0014*/ 	.byte	0x00, 0xf0, 0x61, 0x08


	//----- nvinfo : EIATTR_KPARAM_INFO
	.align		4
.L_2757:
        /*0018*/ 	.byte	0x04, 0x17
        /*001a*/ 	.short	(.L_2759 - .L_2758)
.L_2758:
        /*001c*/ 	.word	0x00000000
        /*0020*/ 	.short	0x0000
        /*0022*/ 	.short	0x0000
        /*0024*/ 	.byte	0x00, 0xf0, 0x11, 0x00


	//----- nvinfo : EIATTR_SPARSE_MMA_MASK
	.align		4
.L_2759:
        /*0028*/ 	.byte	0x03, 0x50
        /*002a*/ 	.short	0x0000


	//----- nvinfo : EIATTR_MAXREG_COUNT
	.align		4
        /*002c*/ 	.byte	0x03, 0x1b
        /*002e*/ 	.short	0x0080


	//----- nvinfo : EIATTR_EXTERNS
	.align		4
        /*0030*/ 	.byte	0x04, 0x0f
        /*0032*/ 	.short	(.L_2761 - .L_2760)


	//   ....[0]....
	.align		4
.L_2760:
        /*0034*/ 	.word	index@(__assertfail)


	//----- nvinfo : EIATTR_MERCURY_ISA_VERSION
	.align		4
.L_2761:
        /*0038*/ 	.byte	0x03, 0x5f
        /*003a*/ 	.short	0x0101


	//----- nvinfo : EIATTR_VRC_CTA_INIT_COUNT
	.align		4
        /*003c*/ 	.byte	0x02, 0x4a
	.zero		1
	.zero		1


	//----- nvinfo : EIATTR_SYSCALL_OFFSETS
	.align		4
        /*0040*/ 	.byte	0x04, 0x46
        /*0042*/ 	.short	(.L_2763 - .L_2762)


	//   ....[0]....
.L_2762:
        /*0044*/ 	.word	0x00002120


	//   ....[1]....
        /*0048*/ 	.word	0x00002e70


	//   ....[2]....
        /*004c*/ 	.word	0x00005120


	//   ....[3]....
        /*0050*/ 	.word	0x00005cb0


	//   ....[4]....
        /*0054*/ 	.word	0x00008050


	//   ....[5]....
        /*0058*/ 	.word	0x00008be0


	//   ....[6]....
        /*005c*/ 	.word	0x0000af90


	//   ....[7]....
        /*0060*/ 	.word	0x0000bae0


	//----- nvinfo : EIATTR_EXIT_INSTR_OFFSETS
	.align		4
.L_2763:
        /*0064*/ 	.byte	0x04, 0x1c
        /*0066*/ 	.short	(.L_2765 - .L_2764)


	//   ....[0]....
.L_2764:
        /*0068*/ 	.word	0x00008e80


	//   ....[1]....
        /*006c*/ 	.word	0x0000b0d0


	//   ....[2]....
        /*0070*/ 	.word	0x0000b0f0


	//   ....[3]....
        /*0074*/ 	.word	0x0000b190


	//   ....[4]....
        /*0078*/ 	.word	0x0000b1b0


	//   ....[5]....
        /*007c*/ 	.word	0x0000b1d0


	//   ....[6]....
        /*0080*/ 	.word	0x0000b260


	//   ....[7]....
        /*0084*/ 	.word	0x0000b2a0


	//   ....[8]....
        /*0088*/ 	.word	0x0000b340


	//   ....[9]....
        /*008c*/ 	.word	0x0000b390


	//   ....[10]....
        /*0090*/ 	.word	0x0000b3c0


	//   ....[11]....
        /*0094*/ 	.word	0x0000b480


	//   ....[12]....
        /*0098*/ 	.word	0x0000b5c0


	//   ....[13]....
        /*009c*/ 	.word	0x0000b710


	//   ....[14]....
        /*00a0*/ 	.word	0x0000b860


	//   ....[15]....
        /*00a4*/ 	.word	0x0000b8a0


	//   ....[16]....
        /*00a8*/ 	.word	0x0000b8c0


	//   ....[17]....
        /*00ac*/ 	.word	0x0000b940


	//   ....[18]....
        /*00b0*/ 	.word	0x0000b980


	//   ....[19]....
        /*00b4*/ 	.word	0x0000baf0


	//   ....[20]....
        /*00b8*/ 	.word	0x0000bbd0


	//   ....[21]....
        /*00bc*/ 	.word	0x0000bc70


	//   ....[22]....
        /*00c0*/ 	.word	0x0000bcb0


	//   ....[23]....
        /*00c4*/ 	.word	0x0000bd00


	//   ....[24]....
        /*00c8*/ 	.word	0x0000bd40


	//----- nvinfo : EIATTR_MAX_THREADS
	.align		4
.L_2765:
        /*00cc*/ 	.byte	0x04, 0x05
        /*00ce*/ 	.short	(.L_2767 - .L_2766)
.L_2766:
        /*00d0*/ 	.word	0x00000080
        /*00d4*/ 	.word	0x00000001
        /*00d8*/ 	.word	0x00000001


	//----- nvinfo : EIATTR_CRS_STACK_SIZE
	.align		4
.L_2767:
        /*00dc*/ 	.byte	0x04, 0x1e
        /*00de*/ 	.short	(.L_2769 - .L_2768)
.L_2768:
        /*00e0*/ 	.word	0x00000000


	//----- nvinfo : EIATTR_CBANK_PARAM_SIZE
	.align		4
.L_2769:
        /*00e4*/ 	.byte	0x03, 0x19
        /*00e6*/ 	.short	0x0220


	//----- nvinfo : EIATTR_PARAM_CBANK
	.align		4
        /*00e8*/ 	.byte	0x04, 0x0a
        /*00ea*/ 	.short	(.L_2771 - .L_2770)
	.align		4
.L_2770:
        /*00ec*/ 	.word	index@(.nv.constant0._ZN2at6native18elementwise_kernelILi128ELi4EZNS0_15gpu_kernel_implIZZZNS0_19signbit_kernel_cudaERNS_18TensorIteratorBaseEENKUlvE_clEvENKUlvE0_clEvEUlaE_EEvS4_RKT_EUliE_EEviT1_)
        /*00f0*/ 	.short	0x0380
        /*00f2*/ 	.short	0x0220


	//----- nvinfo : EIATTR_SW_WAR
	.align		4
.L_2771:
        /*00f4*/ 	.byte	0x04, 0x36
        /*00f6*/ 	.short	(.L_2773 - .L_2772)
.L_2772:
        /*00f8*/ 	.word	0x00000008
.L_2773:


//--------------------- .nv.info._ZN2at6native27unrolled_elementwise_kernelIZZZNS0_19signbit_kernel_cudaERNS_18TensorIteratorBaseEENKUlvE_clEvENKUlvE0_clEvEUlaE_St5arrayIPcLm2EELi4E23TrivialOffsetCalculatorILi1EjESB_NS0_6memory12LoadWithCastILi1EEENSC_13StoreWithCastILi1EEEEEviT_T0_T2_T3_T4_T5_ --------------------------
	.section	.nv.info._ZN2at6native27unrolled_elementwise_kernelIZZZNS0_19signbit_kernel_cudaERNS_18TensorIteratorBaseEENKUlvE_clEvENKUlvE0_clEvEUlaE_St5arrayIPcLm2EELi4E23TrivialOffsetCalculatorILi1EjESB_NS0_6memory12LoadWithCastILi1EEENSC_13StoreWithCastILi1EEEEEviT_T0_T2_T3_T4_T5_,"",@"SHT_CUDA_INFO"
	.sectionflags	@""
	.align	4


	//----- nvinfo : EIATTR_CUDA_API_VERSION
	.align		4
        /*0000*/ 	.byte	0x04, 0x37
        /*0002*/ 	.short	(.L_2775 - .L_2774)
.L_2774:
        /*0004*/ 	.word	0x00000082


	//----- nvinfo : EIATTR_KPARAM_INFO
	.align		4
.L_2775:
        /*0008*/ 	.byte	0x04, 0x17
        /*000a*/ 	.short	(.L_2777 - .L_2776)
.L_2776:
        /*000c*/ 	.word	0x00000000
        /*0010*/ 	.short	0x0006
        /*0012*/ 	.short	0x0024
        /*0014*/ 	.byte	0x00, 0xf0, 0x21, 0x00


	//----- nvinfo : EIATTR_KPARAM_INFO
	.align		4
.L_2777:
        /*0018*/ 	.byte	0x04, 0x17
        /*001a*/ 	.short	(.L_2779 - .L_2778)
.L_2778:
        /*001c*/ 	.word	0x00000000
        /*0020*/ 	.short	0x0005
        /*0022*/ 	.short	0x001c
        /*0024*/ 	.byte	0x00, 0xf0, 0x21, 0x00


	//----- nvinfo : EIATTR_KPARAM_INFO
	.align		4
.L_2779:
        /*0028*/ 	.byte	0x04, 0x17
        /*002a*/ 	.short	(.L_2781 - .L_2780)
.L_2780:
        /*002c*/ 	.word	0x00000000
        /*0030*/ 	.short	0x0004
        /*0032*/ 	.short	0x0019
        /*0034*/ 	.byte	0x00, 0xf0, 0x05, 0x00


	//----- nvinfo : EIATTR_KPARAM_INFO
	.align		4
.L_2781:
        /*0038*/ 	.byte	0x04, 0x17
        /*003a*/ 	.short	(.L_2783 - .L_2782)
.L_2782:
        /*003c*/ 	.word	0x00000000
        /*0040*/ 	.short	0x0003
        /*0042*/ 	.short	0x0018
        /*0044*/ 	.byte	0x00, 0xf0, 0x05, 0x00


	//----- nvinfo : EIATTR_KPARAM_INFO
	.align		4
.L_2783:
        /*0048*/ 	.byte	0x04, 0x17
        /*004a*/ 	.short	(.L_2785 - .L_2784)
.L_2784:
        /*004c*/ 	.word	0x00000000
        /*0050*/ 	.short	0x0002
        /*0052*/ 	.short	0x0008
        /*0054*/ 	.byte	0x00, 0xf0, 0x41, 0x00


	//----- nvinfo : EIATTR_KPARAM_INFO
	.align		4
.L_2785:
        /*0058*/ 	.byte	0x04, 0x17
        /*005a*/ 	.short	(.L_2787 - .L_2786)
.L_2786:
        /*005c*/ 	.word	0x00000000
        /*0060*/ 	.short	0x0001
        /*0062*/ 	.short	0x0004
        /*0064*/ 	.byte	0x00, 0xf0, 0x05, 0x00


	//----- nvinfo : EIATTR_KPARAM_INFO
	.align		4
.L_2787:
        /*0068*/ 	.byte	0x04, 0x17
        /*006a*/ 	.short	(.L_2789 - .L_2788)
.L_2788:
        /*006c*/ 	.word	0x00000000
        /*0070*/ 	.short	0x0000
        /*0072*/ 	.short	0x0000
        /*0074*/ 	.byte	0x00, 0xf0, 0x11, 0x00


	//----- nvinfo : EIATTR_SPARSE_MMA_MASK
	.align		4
.L_2789:
        /*0078*/ 	.byte	0x03, 0x50
        /*007a*/ 	.short	0x0000


	//----- nvinfo : EIATTR_MAXREG_COUNT
	.align		4
        /*007c*/ 	.byte	0x03, 0x1b
        /*007e*/ 	.short	0x00ff


	//----- nvinfo : EIATTR_EXTERNS
	.align		4
        /*0080*/ 	.byte	0x04, 0x0f
        /*0082*/ 	.short	(.L_2791 - .L_2790)


	//   ....[0]....
	.align		4
.L_2790:
        /*0084*/ 	.word	index@(__assertfail)


	//----- nvinfo : EIATTR_MERCURY_ISA_VERSION
	.align		4
.L_2791:
        /*0088*/ 	.byte	0x03, 0x5f
        /*008a*/ 	.short	0x0101


	//----- nvinfo : EIATTR_VRC_CTA_INIT_COUNT
	.align		4
        /*008c*/ 	.byte	0x02, 0x4a
	.zero		1
	.zero		1


	//----- nvinfo : EIATTR_SYSCALL_OFFSETS
	.align		4
        /*0090*/ 	.byte	0x04, 0x46
        /*0092*/ 	.short	(.L_2793 - .L_2792)


	//   ....[0]....
.L_2792:
        /*0094*/ 	.word	0x00000e20


	//   ....[1]....
        /*0098*/ 	.word	0x00001df0


	//   ....[2]....
        /*009c*/ 	.word	0x00002d10


	//   ....[3]....
        /*00a0*/ 	.word	0x00003c30


	//   ....[4]....
        /*00a4*/ 	.word	0x00004ad0


	//   ....[5]....
        /*00a8*/ 	.word	0x00005820


	//   ....[6]....
        /*00ac*/ 	.word	0x00006620


	//   ....[7]....
        /*00b0*/ 	.word	0x00007410


	//----- nvinfo : EIATTR_EXIT_INSTR_OFFSETS
	.align		4
.L_2793:
        /*00b4*/ 	.byte	0x04, 0x1c
        /*00b6*/ 	.short	(.L_2795 - .L_2794)


	//   ....[0]....
.L_2794:
        /*00b8*/ 	.word	0x000068b0


	//   ....[1]....
        /*00bc*/ 	.word	0x000069e0


	//   ....[2]....
        /*00c0*/ 	.word	0x00006a00


	//   ....[3]....
        /*00c4*/ 	.word	0x00006aa0


	//   ....[4]....
        /*00c8*/ 	.word	0x00006ad0


	//   ....[5]....
        /*00cc*/ 	.word	0x00006af0


	//   ....[6]....
        /*00d0*/ 	.word	0x00006b80


	//   ....[7]....
        /*00d4*/ 	.word	0x00006bc0


	//   ....[8]....
        /*00d8*/ 	.word	0x00006c60


	//   ....[9]....
        /*00dc*/ 	.word	0x00006cb0


	//   ....[10]....
        /*00e0*/ 	.word	0x00006ce0


	//   ....[11]....
        /*00e4*/ 	.word	0x00006da0


	//   ....[12]....
        /*00e8*/ 	.word	0x00006ee0


	//   ....[13]....
        /*00ec*/ 	.word	0x00007030


	//   ....[14]....
        /*00f0*/ 	.word	0x00007180


	//   ....[15]....
        /*00f4*/ 	.word	0x000071c0


	//   ....[16]....
        /*00f8*/ 	.word	0x000071f0


	//   ....[17]....
        /*00fc*/ 	.word	0x00007270


	//   ....[18]....
        /*0100*/ 	.word	0x000072b0


	//   ....[19]....
        /*0104*/ 	.word	0x00007420


	//   ....[20]....
        /*0108*/ 	.word	0x00007500


	//   ....[21]....
        /*010c*/ 	.word	0x000075a0


	//   ....[22]....
        /*0110*/ 	.word	0x000075e0


	//   ....[23]....
        /*0114*/ 	.word	0x00007630


	//   ....[24]....
        /*0118*/ 	.word	0x00007670


	//----- nvinfo : EIATTR_MAX_THREADS
	.align		4
.L_2795:
        /*011c*/ 	.byte	0x04, 0x05
        /*011e*/ 	.short	(.L_2797 - .L_2796)
.L_2796:
        /*0120*/ 	.word	0x00000080
        /*0124*/ 	.word	0x00000001
        /*0128*/ 	.word	0x00000001


	//----- nvinfo : EIATTR_CRS_STACK_SIZE
	.align		4
.L_2797:
        /*012c*/ 	.byte	0x04, 0x1e
        /*012e*/ 	.short	(.L_2799 - .L_2798)
.L_2798:
        /*0130*/ 	.word	0x00000000


	//----- nvinfo : EIATTR_CBANK_PARAM_SIZE
	.align		4
.L_2799:
        /*0134*/ 	.byte	0x03, 0x19
        /*0136*/ 	.short	0x002c


	//----- nvinfo : EIATTR_PARAM_CBANK
	.align		4
        /*0138*/ 	.byte	0x04, 0x0a
        /*013a*/ 	.short	(.L_2801 - .L_2800)
	.align		4
.L_2800:
        /*013c*/ 	.word	index@(.nv.constant0._ZN2at6native27unrolled_elementwise_kernelIZZZNS0_19signbit_kernel_cudaERNS_18TensorIteratorBaseEENKUlvE_clEvENKUlvE0_clEvEUlaE_St5arrayIPcLm2EELi4E23TrivialOffsetCalculatorILi1EjESB_NS0_6memory12LoadWithCastILi1EEENSC_13StoreWithCastILi1EEEEEviT_T0_T2_T3_T4_T5_)
        /*0140*/ 	.short	0x0380
        /*0142*/ 	.short	0x002c


	//----- nvinfo : EIATTR_SW_WAR
	.align		4
.L_2801:
        /*0144*/ 	.byte	0x04, 0x36
        /*0146*/ 	.short	(.L_2803 - .L_2802)
.L_2802:
        /*0148*/ 	.word	0x00000008
.L_2803:


//--------------------- .nv.info._ZN2at6native18elementwise_kernelILi128ELi4EZNS0_22gpu_kernel_impl_nocastIZZZNS0_19signbit_kernel_cudaERNS_18TensorIteratorBaseEENKUlvE_clEvENKUlvE0_clEvEUlaE_EEvS4_RKT_EUliE_EEviT1_ --------------------------
	.section	.nv.info._ZN2at6native18elementwise_kernelILi128ELi4EZNS0_22gpu_kernel_impl_nocastIZZZNS0_19signbit_kernel_cudaERNS_18TensorIteratorBaseEENKUlvE_clEvENKUlvE0_clEvEUlaE_EEvS4_RKT_EUliE_EEviT1_,"",@"SHT_CUDA_INFO"
	.sectionflags	@""
	.align	4


	//----- nvinfo : EIATTR_CUDA_API_VERSION
	.align		4
        /*0000*/ 	.byte	0x04, 0x37
        /*0002*/ 	.short	(.L_2805 - .L_2804)
.L_2804:
        /*0004*/ 	.word	0x00000082


	//----- nvinfo : EIATTR_KPARAM_INFO
	.align		4
.L_2805:
        /*0008*/ 	.byte	0x04, 0x17
        /*000a*/ 	.short	(.L_2807 - .L_2806)
.L_2806:
        /*000c*/ 	.word	0x00000000
        /*0010*/ 	.short	0x0001
        /*0012*/ 	.short	0x0008
        /*0014*/ 	.byte	0x00, 0xf0, 0x61, 0x08


	//----- nvinfo : EIATTR_KPARAM_INFO
	.align		4
.L_2807:
        /*0018*/ 	.byte	0x04, 0x17
        /*001a*/ 	.short	(.L_2809 - .L_2808)
.L_2808:
        /*001c*/ 	.word	0x00000000
        /*0020*/ 	.short	0x0000
        /*0022*/ 	.short	0x0000
        /*0024*/ 	.byte	0x00, 0xf0, 0x11, 0x00


	//----- nvinfo : EIATTR_SPARSE_MMA_MASK
	.align		4
.L_2809:
        /*0028*/ 	.byte	0x03, 0x50
        /*002a*/ 	.short	0x0000


	//----- nvinfo : EIATTR_MAXREG_COUNT
	.align		4
        /*002c*/ 	.byte	0x03, 0x1b
        /*002e*/ 	.short	0x0080


	//----- nvinfo : EIATTR_MERCURY_ISA_VERSION
	.align		4
        /*0030*/ 	.byte	0x03, 0x5f
        /*0032*/ 	.short	0x0101


	//----- nvinfo : EIATTR_VRC_CTA_INIT_COUNT
	.align		4
        /*0034*/ 	.byte	0x02, 0x4a
	.zero		1
	.zero		1


	//----- nvinfo : EIATTR_EXIT_INSTR_OFFSETS
	.align		4
        /*0038*/ 	.byte	0x04, 0x1c
        /*003a*/ 	.short	(.L_2811 - .L_2810)


	//   ....[0]....
.L_2810:
        /*003c*/ 	.word	0x000002a0


	//   ....[1]....
        /*0040*/ 	.word	0x00000300


	//   ....[2]....
        /*0044*/ 	.word	0x00003dc0


	//   ....[3]....
        /*0048*/ 	.word	0x000050f0


	//----- nvinfo : EIATTR_MAX_THREADS
	.align		4
.L_2811:
        /*004c*/ 	.byte	0x04, 0x05
        /*004e*/ 	.short	(.L_2813 - .L_2812)
.L_2812:
        /*0050*/ 	.word	0x00000080
        /*0054*/ 	.word	0x00000001
        /*0058*/ 	.word	0x00000001


	//----- nvinfo : EIATTR_CRS_STACK_SIZE
	.align		4
.L_2813:
        /*005c*/ 	.byte	0x04, 0x1e
        /*005e*/ 	.short	(.L_2815 - .L_2814)
.L_2814:
        /*0060*/ 	.word	0x00000000


	//----- nvinfo : EIATTR_CBANK_PARAM_SIZE
	.align		4
.L_2815:
        /*0064*/ 	.byte	0x03, 0x19
        /*0066*/ 	.short	0x0220


	//----- nvinfo : EIATTR_PARAM_CBANK
	.align		4
        /*0068*/ 	.byte	0x04, 0x0a
        /*006a*/ 	.short	(.L_2817 - .L_2816)
	.align		4
.L_2816:
        /*006c*/ 	.word	index@(.nv.constant0._ZN2at6native18elementwise_kernelILi128ELi4EZNS0_22gpu_kernel_impl_nocastIZZZNS0_19signbit_kernel_cudaERNS_18TensorIteratorBaseEENKUlvE_clEvENKUlvE0_clEvEUlaE_EEvS4_RKT_EUliE_EEviT1_)
        /*0070*/ 	.short	0x0380
        /*0072*/ 	.short	0x0220


	//----- nvinfo : EIATTR_SW_WAR
	.align		4
.L_2817:
        /*0074*/ 	.byte	0x04, 0x36
        /*0076*/ 	.short	(.L_2819 - .L_2818)
.L_2818:
        /*0078*/ 	.word	0x00000008
.L_2819:


//--------------------- .nv.info._ZN2at6native27unrolled_elementwise_kernelIZZZNS0_19signbit_kernel_cudaERNS_18TensorIteratorBaseEENKUlvE_clEvENKUlvE0_clEvEUlaE_St5arrayIPcLm2EELi4E23TrivialOffsetCalculatorILi1EjESB_NS0_6memory15LoadWithoutCastENSC_16StoreWithoutCastEEEviT_T0_T2_T3_T4_T5_ --------------------------
	.section	.nv.info._ZN2at6native27unrolled_elementwise_kernelIZZZNS0_19signbit_kernel_cudaERNS_18TensorIteratorBaseEENKUlvE_clEvENKUlvE0_clEvEUlaE_St5arrayIPcLm2EELi4E23TrivialOffsetCalculatorILi1EjESB_NS0_6memory15LoadWithoutCastENSC_16StoreWithoutCastEEEviT_T0_T2_T3_T4_T5_,"",@"SHT_CUDA_INFO"
	.sectionflags	@""
	.align	4


	//----- nvinfo : EIATTR_CUDA_API_VERSION
	.align		4
        /*0000*/ 	.byte	0x04, 0x37
        /*0002*/ 	.short	(.L_2821 - .L_2820)
.L_2820:
        /*0004*/ 	.word	0x00000082


	//----- nvinfo : EIATTR_KPARAM_INFO
	.align		4
.L_2821:
        /*0008*/ 	.byte	0x04, 0x17
        /*000a*/ 	.short	(.L_2823 - .L_2822)
.L_2822:
        /*000c*/ 	.word	0x00000000
        /*0010*/ 	.short	0x0006
        /*0012*/ 	.short	0x001b
        /*0014*/ 	.byte	0x00, 0xf0, 0x05, 0x00


	//----- nvinfo : EIATTR_KPARAM_INFO
	.align		4
.L_2823:
        /*0018*/ 	.byte	0x04, 0x17
        /*001a*/ 	.short	(.L_2825 - .L_2824)
.L_2824:
        /*001c*/ 	.word	0x00000000
        /*0020*/ 	.short	0x0005
        /*0022*/ 	.short	0x001a
        /*0024*/ 	.byte	0x00, 0xf0, 0x05, 0x00


	//----- nvinfo : EIATTR_KPARAM_INFO
	.align		4
.L_2825:
        /*0028*/ 	.byte	0x04, 0x17
        /*002a*/ 	.short	(.L_2827 - .L_2826)
.L_2826:
        /*002c*/ 	.word	0x00000000
        /*0030*/ 	.short	0x0004
        /*0032*/ 	.short	0x0019
        /*0034*/ 	.byte	0x00, 0xf0, 0x05, 0x00


	//----- nvinfo : EIATTR_KPARAM_INFO
	.align		4
.L_2827:
        /*0038*/ 	.byte	0x04, 0x17
        /*003a*/ 	.short	(.L_2829 - .L_2828)
.L_2828:
        /*003c*/ 	.word	0x00000000
        /*0040*/ 	.short	0x0003
        /*0042*/ 	.short	0x0018
        /*0044*/ 	.byte	0x00, 0xf0, 0x05, 0x00


	//----- nvinfo : EIATTR_KPARAM_INFO
	.align		4
.L_2829:
        /*0048*/ 	.byte	0x04, 0x17
        /*004a*/ 	.short	(.L_2831 - .L_2830)
.L_2830:
        /*004c*/ 	.word	0x00000000
        /*0050*/ 	.short	0x0002
        /*0052*/ 	.short	0x0008
        /*0054*/ 	.byte	0x00, 0xf0, 0x41, 0x00


	//----- nvinfo : EIATTR_KPARAM_INFO
	.align		4
.L_2831:
        /*0058*/ 	.byte	0x04, 0x17
        /*005a*/ 	.short	(.L_2833 - .L_2832)
.L_2832:
        /*005c*/ 	.word	0x00000000
        /*0060*/ 	.short	0x0001
        /*0062*/ 	.short	0x0004
        /*0064*/ 	.byte	0x00, 0xf0, 0x05, 0x00


	//----- nvinfo : EIATTR_KPARAM_INFO
	.align		4
.L_2833:
        /*0068*/ 	.byte	0x04, 0x17
        /*006a*/ 	.short	(.L_2835 - .L_2834)
.L_2834:
        /*006c*/ 	.word	0x00000000
        /*0070*/ 	.short	0x0000
        /*0072*/ 	.short	0x0000
        /*0074*/ 	.byte	0x00, 0xf0, 0x11, 0x00


	//----- nvinfo : EIATTR_SPARSE_MMA_MASK
	.align		4
.L_2835:
        /*0078*/ 	.byte	0x03, 0x50
        /*007a*/ 	.short	0x0000


	//----- nvinfo : EIATTR_MAXREG_COUNT
	.align		4
        /*007c*/ 	.byte	0x03, 0x1b
        /*007e*/ 	.short	0x00ff


	//----- nvinfo : EIATTR_MERCURY_ISA_VERSION
	.align		4
        /*0080*/ 	.byte	0x03, 0x5f
        /*0082*/ 	.short	0x0101


	//----- nvinfo : EIATTR_VRC_CTA_INIT_COUNT
	.align		4
        /*0084*/ 	.byte	0x02, 0x4a
	.zero		1
	.zero		1


	//----- nvinfo : EIATTR_EXIT_INSTR_OFFSETS
	.align		4
        /*0088*/ 	.byte	0x04, 0x1c
        /*008a*/ 	.short	(.L_2837 - .L_2836)


	//   ....[0]....
.L_2836:
        /*008c*/ 	.word	0x000004a0


	//   ....[1]....
        /*0090*/ 	.word	0x00000500


	//----- nvinfo : EIATTR_MAX_THREADS
	.align		4
.L_2837:
        /*0094*/ 	.byte	0x04, 0x05
        /*0096*/ 	.short	(.L_2839 - .L_2838)
.L_2838:
        /*0098*/ 	.word	0x00000080
        /*009c*/ 	.word	0x00000001
        /*00a0*/ 	.word	0x00000001


	//----- nvinfo : EIATTR_CRS_STACK_SIZE
	.align		4
.L_2839:
        /*00a4*/ 	.byte	0x04, 0x1e
        /*00a6*/ 	.short	(.L_2841 - .L_2840)
.L_2840:
        /*00a8*/ 	.word	0x00000000


	//----- nvinfo : EIATTR_CBANK_PARAM_SIZE
	.align		4
.L_2841:
        /*00ac*/ 	.byte	0x03, 0x19
        /*00ae*/ 	.short	0x001c


	//----- nvinfo : EIATTR_PARAM_CBANK
	.align		4
        /*00b0*/ 	.byte	0x04, 0x0a
        /*00b2*/ 	.short	(.L_2843 - .L_2842)
	.align		4
.L_2842:
        /*00b4*/ 	.word	index@(.nv.constant0._ZN2at6native27unrolled_elementwise_kernelIZZZNS0_19signbit_kernel_cudaERNS_18TensorIteratorBaseEENKUlvE_clEvENKUlvE0_clEvEUlaE_St5arrayIPcLm2EELi4E23TrivialOffsetCalculatorILi1EjESB_NS0_6memory15LoadWithoutCastENSC_16StoreWithoutCastEEEviT_T0_T2_T3_T4_T5_)
        /*00b8*/ 	.short	0x0380
        /*00ba*/ 	.short	0x001c


	//----- nvinfo : EIATTR_SW_WAR
	.align		4
.L_2843:
        /*00bc*/ 	.byte	0x04, 0x36
        /*00be*/ 	.short	(.L_2845 - .L_2844)
.L_2844:
        /*00c0*/ 	.word	0x00000008
.L_2845:


//--------------------- .nv.info._ZN2at6native29vectorized_elementwise_kernelILi2EZZZNS0_19signbit_kernel_cudaERNS_18TensorIteratorBaseEENKUlvE_clEvENKUlvE0_clEvEUlaE_St5arrayIPcLm2EEEEviT0_T1_ --------------------------
	.section	.nv.info._ZN2at6native29vectorized_elementwise_kernelILi2EZZZNS0_19signbit_kernel_cudaERNS_18TensorIteratorBaseEENKUlvE_clEvENKUlvE0_clEvEUlaE_St5arrayIPcLm2EEEEviT0_T1_,"",@"SHT_CUDA_INFO"
	.sectionflags	@""
	.align	4


	//----- nvinfo : EIATTR_CUDA_API_VERSION
	.align		4
        /*0000*/ 	.byte	0x04, 0x37
        /*0002*/ 	.short	(.L_2847 - .L_2846)
.L_2846:
        /*0004*/ 	.word	0x00000082


	//----- nvinfo : EIATTR_KPARAM_INFO
	.align		4
.L_2847:
        /*0008*/ 	.byte	0x04, 0x17
        /*000a*/ 	.short	(.L_2849 - .L_2848)
.L_2848:
        /*000c*/ 	.word	0x00000000
        /*0010*/ 	.short	0x0002
        /*0012*/ 	.short	0x0008
        /*0014*/ 	.byte	0x00, 0xf0, 0x41, 0x00


	//----- nvinfo : EIATTR_KPARAM_INFO
	.align		4
.L_2849:
        /*0018*/ 	.byte	0x04, 0x17
        /*001a*/ 	.short	(.L_2851 - .L_2850)
.L_2850:
        /*001c*/ 	.word	0x00000000
        /*0020*/ 	.short	0x0001
        /*0022*/ 	.short	0x0004
        /*0024*/ 	.byte	0x00, 0xf0, 0x05, 0x00


	//----- nvinfo : EIATTR_KPARAM_INFO
	.align		4
.L_2851:
        /*0028*/ 	.byte	0x04, 0x17
        /*002a*/ 	.short	(.L_2853 - .L_2852)
.L_2852:
        /*002c*/ 	.word	0x00000000
        /*0030*/ 	.short	0x0000
        /*0032*/ 	.short	0x0000
        /*0034*/ 	.byte	0x00, 0xf0, 0x11, 0x00


	//----- nvinfo : EIATTR_SPARSE_MMA_MASK
	.align		4
.L_2853:
        /*0038*/ 	.byte	0x03, 0x50
        /*003a*/ 	.short	0x0000


	//----- nvinfo : EIATTR_MAXREG_COUNT
	.align		4
        /*003c*/ 	.byte	0x03, 0x1b
        /*003e*/ 	.short	0x00ff


	//----- nvinfo : EIATTR_MERCURY_ISA_VERSION
	.align		4
        /*0040*/ 	.byte	0x03, 0x5f
        /*0042*/ 	.short	0x0101


	//----- nvinfo : EIATTR_VRC_CTA_INIT_COUNT
	.align		4
        /*0044*/ 	.byte	0x02, 0x4a
	.zero		1
	.zero		1


	//----- nvinfo : EIATTR_EXIT_INSTR_OFFSETS
	.align		4
        /*0048*/ 	.byte	0x04, 0x1c
        /*004a*/ 	.short	(.L_2855 - .L_2854)


	//   ....[0]....
.L_2854:
        /*004c*/ 	.word	0x00000970


	//   ....[1]....
        /*0050*/ 	.word	0x000009d0


	//   ....[2]....
        /*0054*/ 	.word	0x00000cf0


	//----- nvinfo : EIATTR_MAX_THREADS
	.align		4
.L_2855:
        /*0058*/ 	.byte	0x04, 0x05
        /*005a*/ 	.short	(.L_2857 - .L_2856)
.L_2856:
        /*005c*/ 	.word	0x00000080
        /*0060*/ 	.word	0x00000001
        /*0064*/ 	.word	0x00000001


	//----- nvinfo : EIATTR_CRS_STACK_SIZE
	.align		4
.L_2857:
        /*0068*/ 	.byte	0x04, 0x1e
        /*006a*/ 	.short	(.L_2859 - .L_2858)
.L_2858:
        /*006c*/ 	.word	0x00000000


	//----- nvinfo : EIATTR_CBANK_PARAM_SIZE
	.align		4
.L_2859:
        /*0070*/ 	.byte	0x03, 0x19
        /*0072*/ 	.short	0x0018


	//----- nvinfo : EIATTR_PARAM_CBANK
	.align		4
        /*0074*/ 	.byte	0x04, 0x0a
        /*0076*/ 	.short	(.L_2861 - .L_2860)
	.align		4
.L_2860:
        /*0078*/ 	.word	index@(.nv.constant0._ZN2at6native29vectorized_elementwise_kernelILi2EZZZNS0_19signbit_kernel_cudaERNS_18TensorIteratorBaseEENKUlvE_clEvENKUlvE0_clEvEUlaE_St5arrayIPcLm2EEEEviT0_T1_)
        /*007c*/ 	.short	0x0380
        /*007e*/ 	.short	0x0018


	//----- nvinfo : EIATTR_SW_WAR
	.align		4
.L_2861:
        /*0080*/ 	.byte	0x04, 0x36
        /*0082*/ 	.short	(.L_2863 - .L_2862)
.L_2862:
        /*0084*/ 	.word	0x00000008
.L_2863:


//--------------------- .nv.info._ZN2at6native29vectorized_elementwise_kernelILi4EZZZNS0_19signbit_kernel_cudaERNS_18TensorIteratorBaseEENKUlvE_clEvENKUlvE0_clEvEUlaE_St5arrayIPcLm2EEEEviT0_T1_ --------------------------
	.section	.nv.info._ZN2at6native29vectorized_elementwise_kernelILi4EZZZNS0_19signbit_kernel_cudaERNS_18TensorIteratorBaseEENKUlvE_clEvENKUlvE0_clEvEUlaE_St5arrayIPcLm2EEEEviT0_T1_,"",@"SHT_CUDA_INFO"
	.sectionflags	@""
	.align	4


	//----- nvinfo : EIATTR_CUDA_API_VERSION
	.align		4
        /*0000*/ 	.byte	0x04, 0x37
        /*0002*/ 	.short	(.L_2865 - .L_2864)
.L_2864:
        /*0004*/ 	.word	0x00000082


	//----- nvinfo : EIATTR_KPARAM_INFO
	.align		4
.L_2865:
        /*0008*/ 	.byte	0x04, 0x17
        /*000a*/ 	.short	(.L_2867 - .L_2866)
.L_2866:
        /*000c*/ 	.word	0x00000000
        /*0010*/ 	.short	0x0002
        /*0012*/ 	.short	0x0008
        /*0014*/ 	.byte	0x00, 0xf0, 0x41, 0x00


	//----- nvinfo : EIATTR_KPARAM_INFO
	.align		4
.L_2867:
        /*0018*/ 	.byte	0x04, 0x17
        /*001a*/ 	.short	(.L_2869 - .L_2868)
.L_2868:
        /*001c*/ 	.word	0x00000000
        /*0020*/ 	.short	0x0001
        /*0022*/ 	.short	0x0004
        /*0024*/ 	.byte	0x00, 0xf0, 0x05, 0x00


	//----- nvinfo : EIATTR_KPARAM_INFO
	.align		4
.L_2869:
        /*0028*/ 	.byte	0x04, 0x17
        /*002a*/ 	.short	(.L_2871 - .L_2870)
.L_2870:
        /*002c*/ 	.word	0x00000000
        /*0030*/ 	.short	0x0000
        /*0032*/ 	.short	0x0000
        /*0034*/ 	.byte	0x00, 0xf0, 0x11, 0x00


	//----- nvinfo : EIATTR_SPARSE_MMA_MASK
	.align		4
.L_2871:
        /*0038*/ 	.byte	0x03, 0x50
        /*003a*/ 	.short	0x0000


	//----- nvinfo : EIATTR_MAXREG_COUNT
	.align		4
        /*003c*/ 	.byte	0x03, 0x1b
        /*003e*/ 	.short	0x00ff


	//----- nvinfo : EIATTR_MERCURY_ISA_VERSION
	.align		4
        /*0040*/ 	.byte	0x03, 0x5f
        /*0042*/ 	.short	0x0101


	//----- nvinfo : EIATTR_VRC_CTA_INIT_COUNT
	.align		4
        /*0044*/ 	.byte	0x02, 0x4a
	.zero		1
	.zero		1


	//----- nvinfo : EIATTR_EXIT_INSTR_OFFSETS
	.align		4
        /*0048*/ 	.byte	0x04, 0x1c
        /*004a*/ 	.short	(.L_2873 - .L_2872)


	//   ....[0]....
.L_2872:
        /*004c*/ 	.word	0x00000970


	//   ....[1]....
        /*0050*/ 	.word	0x000009d0


	//   ....[2]....
        /*0054*/ 	.word	0x00000cd0


	//----- nvinfo : EIATTR_MAX_THREADS
	.align		4
.L_2873:
        /*0058*/ 	.byte	0x04, 0x05
        /*005a*/ 	.short	(.L_2875 - .L_2874)
.L_2874:
        /*005c*/ 	.word	0x00000080
        /*0060*/ 	.word	0x00000001
        /*0064*/ 	.word	0x00000001


	//----- nvinfo : EIATTR_CRS_STACK_SIZE
	.align		4
.L_2875:
        /*0068*/ 	.byte	0x04, 0x1e
        /*006a*/ 	.short	(.L_2877 - .L_2876)
.L_2876:
        /*006c*/ 	.word	0x00000000


	//----- nvinfo : EIATTR_CBANK_PARAM_SIZE
	.align		4
.L_2877:
        /*0070*/ 	.byte	0x03, 0x19
        /*0072*/ 	.short	0x0018


	//----- nvinfo : EIATTR_PARAM_CBANK
	.align		4
        /*0074*/ 	.byte	0x04, 0x0a
        /*0076*/ 	.short	(.L_2879 - .L_2878)
	.align		4
.L_2878:
        /*0078*/ 	.word	index@(.nv.constant0._ZN2at6native29vectorized_elementwise_kernelILi4EZZZNS0_19signbit_kernel_cudaERNS_18TensorIteratorBaseEENKUlvE_clEvENKUlvE0_clEvEUlaE_St5arrayIPcLm2EEEEviT0_T1_)
        /*007c*/ 	.short	0x0380
        /*007e*/ 	.short	0x0018


	//----- nvinfo : EIATTR_SW_WAR
	.align		4
.L_2879:
        /*0080*/ 	.byte	0x04, 0x36
        /*0082*/ 	.short	(.L_2881 - .L_2880)
.L_2880:
        /*0084*/ 	.word	0x00000008
.L_2881:


//--------------------- .nv.info._ZN2at6native29vectorized_elementwise_kernelILi8EZZZNS0_19signbit_kernel_cudaERNS_18TensorIteratorBaseEENKUlvE_clEvENKUlvE0_clEvEUlaE_St5arrayIPcLm2EEEEviT0_T1_ --------------------------
	.section	.nv.info._ZN2at6native29vectorized_elementwise_kernelILi8EZZZNS0_19signbit_kernel_cudaERNS_18TensorIteratorBaseEENKUlvE_clEvENKUlvE0_clEvEUlaE_St5arrayIPcLm2EEEEviT0_T1_,"",@"SHT_CUDA_INFO"
	.sectionflags	@""
	.align	4


	//----- nvinfo : EIATTR_CUDA_API_VERSION
	.align		4
        /*0000*/ 	.byte	0x04, 0x37
        /*0002*/ 	.short	(.L_2883 - .L_2882)
.L_2882:
        /*0004*/ 	.word	0x00000082


	//----- nvinfo : EIATTR_KPARAM_INFO
	.align		4
.L_2883:
        /*0008*/ 	.byte	0x04, 0x17
        /*000a*/ 	.short	(.L_2885 - .L_2884)
.L_2884:
        /*000c*/ 	.word	0x00000000
        /*0010*/ 	.short	0x0002
        /*0012*/ 	.short	0x0008
        /*0014*/ 	.byte	0x00, 0xf0, 0x41, 0x00


	//----- nvinfo : EIATTR_KPARAM_INFO
	.align		4
.L_2885:
        /*0018*/ 	.byte	0x04, 0x17
        /*001a*/ 	.short	(.L_2887 - .L_2886)
.L_2886:
        /*001c*/ 	.word	0x00000000
        /*0020*/ 	.short	0x0001
        /*0022*/ 	.short	0x0004
        /*0024*/ 	.byte	0x00, 0xf0, 0x05, 0x00


	//----- nvinfo : EIATTR_KPARAM_INFO
	.align		4
.L_2887:
        /*0028*/ 	.byte	0x04, 0x17
        /*002a*/ 	.short	(.L_2889 - .L_2888)
.L_2888:
        /*002c*/ 	.word	0x00000000
        /*0030*/ 	.short	0x0000
        /*0032*/ 	.short	0x0000
        /*0034*/ 	.byte	0x00, 0xf0, 0x11, 0x00


	//----- nvinfo : EIATTR_SPARSE_MMA_MASK
	.align		4
.L_2889:
        /*0038*/ 	.byte	0x03, 0x50
        /*003a*/ 	.short	0x0000


	//----- nvinfo : EIATTR_MAXREG_COUNT
	.align		4
        /*003c*/ 	.byte	0x03, 0x1b
        /*003e*/ 	.short	0x00ff


	//----- nvinfo : EIATTR_MERCURY_ISA_VERSION
	.align		4
        /*0040*/ 	.byte	0x03, 0x5f
        /*0042*/ 	.short	0x0101


	//----- nvinfo : EIATTR_VRC_CTA_INIT_COUNT
	.align		4
        /*0044*/ 	.byte	0x02, 0x4a
	.zero		1
	.zero		1


	//----- nvinfo : EIATTR_EXIT_INSTR_OFFSETS
	.align		4
        /*0048*/ 	.byte	0x04, 0x1c
        /*004a*/ 	.short	(.L_2891 - .L_2890)


	//   ....[0]....
.L_2890:
        /*004c*/ 	.word	0x00000970


	//   ....[1]....
        /*0050*/ 	.word	0x000009d0


	//   ....[2]....
        /*0054*/ 	.word	0x00000cb0


	//----- nvinfo : EIATTR_MAX_THREADS
	.align		4
.L_2891:
        /*0058*/ 	.byte	0x04, 0x05
        /*005a*/ 	.short	(.L_2893 - .L_2892)
.L_2892:
        /*005c*/ 	.word	0x00000080
        /*0060*/ 	.word	0x00000001
        /*0064*/ 	.word	0x00000001


	//----- nvinfo : EIATTR_CRS_STACK_SIZE
	.align		4
.L_2893:
        /*0068*/ 	.byte	0x04, 0x1e
        /*006a*/ 	.short	(.L_2895 - .L_2894)
.L_2894:
        /*006c*/ 	.word	0x00000000


	//----- nvinfo : EIATTR_CBANK_PARAM_SIZE
	.align		4
.L_2895:
        /*0070*/ 	.byte	0x03, 0x19
        /*0072*/ 	.short	0x0018


	//----- nvinfo : EIATTR_PARAM_CBANK
	.align		4
        /*0074*/ 	.byte	0x04, 0x0a
        /*0076*/ 	.short	(.L_2897 - .L_2896)
	.align		4
.L_2896:
        /*0078*/ 	.word	index@(.nv.constant0._ZN2at6native29vectorized_elementwise_kernelILi8EZZZNS0_19signbit_kernel_cudaERNS_18TensorIteratorBaseEENKUlvE_clEvENKUlvE0_clEvEUlaE_St5arrayIPcLm2EEEEviT0_T1_)
        /*007c*/ 	.short	0x0380
        /*007e*/ 	.short	0x0018


	//----- nvinfo : EIATTR_SW_WAR
	.align		4
.L_2897:
        /*0080*/ 	.byte	0x04, 0x36
        /*0082*/ 	.short	(.L_2899 - .L_2898)
.L_2898:
        /*0084*/ 	.word	0x00000008
.L_2899:


//--------------------- .nv.info._ZN2at6native18elementwise_kernelILi128ELi4EZNS0_15gpu_kernel_implIZZZNS0_19signbit_kernel_cudaERNS_18TensorIteratorBaseEENKUlvE_clEvENKUlvE_clEvEUlhE_EEvS4_RKT_EUliE_EEviT1_ --------------------------
	.section	.nv.info._ZN2at6native18elementwise_kernelILi128ELi4EZNS0_15gpu_kernel_implIZZZNS0_19signbit_kernel_cudaERNS_18TensorIteratorBaseEENKUlvE_clEvENKUlvE_clEvEUlhE_EEvS4_RKT_EUliE_EEviT1_,"",@"SHT_CUDA_INFO"
	.sectionflags	@""
	.align	4


	//----- nvinfo : EIATTR_CUDA_API_VERSION
	.align		4
        /*0000*/ 	.byte	0x04, 0x37
        /*0002*/ 	.short	(.L_2901 - .L_2900)
.L_2900:
        /*0004*/ 	.word	0x00000082


	//----- nvinfo : EIATTR_KPARAM_INFO
	.align		4
.L_2901:
        /*0008*/ 	.byte	0x04, 0x17
        /*000a*/ 	.short	(.L_2903 - .L_2902)
.L_2902:
        /*000c*/ 	.word	0x00000000
        /*0010*/ 	.short	0x0001
        /*0012*/ 	.short	0x0008
        /*0014*/ 	.byte	0x00, 0xf0, 0x61, 0x08


	//----- nvinfo : EIATTR_KPARAM_INFO
	.align		4
.L_2903:
        /*0018*/ 	.byte	0x04, 0x17
        /*001a*/ 	.short	(.L_2905 - .L_2904)
.L_2904:
        /*001c*/ 	.word	0x00000000
        /*0020*/ 	.short	0x0000
        /*0022*/ 	.short	0x0000
        /*0024*/ 	.byte	0x00, 0xf0, 0x11, 0x00


	//----- nvinfo : EIATTR_SPARSE_MMA_MASK
	.align		4
.L_2905:
        /*0028*/ 	.byte	0x03, 0x50
        /*002a*/ 	.short	0x0000


	//----- nvinfo : EIATTR_MAXREG_COUNT
	.align		4
        /*002c*/ 	.byte	0x03, 0x1b
        /*002e*/ 	.short	0x0080


	//----- nvinfo : EIATTR_EXTERNS
	.align		4
        /*0030*/ 	.byte	0x04, 0x0f
        /*0032*/ 	.short	(.L_2907 - .L_2906)


	//   ....[0]....
	.align		4
.L_2906:
        /*0034*/ 	.word	index@(__assertfail)


	//----- nvinfo : EIATTR_MERCURY_ISA_VERSION
	.align		4
.L_2907:
        /*0038*/ 	.byte	0x03, 0x5f
        /*003a*/ 	.short	0x0101


	//----- nvinfo : EIATTR_VRC_CTA_INIT_COUNT
	.align		4
        /*003c*/ 	.byte	0x02, 0x4a
	.zero		1
	.zero		1


	//----- nvinfo : EIATTR_SYSCALL_OFFSETS
	.align		4
        /*0040*/ 	.byte	0x04, 0x46
        /*0042*/ 	.short	(.L_2909 - .L_2908)


	//   ....[0]....
.L_2908:
        /*0044*/ 	.word	0x00000260


	//   ....[1]....
        /*0048*/ 	.word	0x00000a70


	//   ....[2]....
        /*004c*/ 	.word	0x00000cb0


	//   ....[3]....
        /*0050*/ 	.word	0x000014c0


	//   ....[4]....
        /*0054*/ 	.word	0x00001700


	//   ....[5]....
        /*0058*/ 	.word	0x00001f10


	//   ....[6]....
        /*005c*/ 	.word	0x00002140


	//   ....[7]....
        /*0060*/ 	.word	0x00002950


	//   ....[8]....
        /*0064*/ 	.word	0x00003ce0


	//   ....[9]....
        /*0068*/ 	.word	0x000043e0


	//   ....[10]....
        /*006c*/ 	.word	0x00005740


	//   ....[11]....
        /*0070*/ 	.word	0x00005e50


	//   ....[12]....
        /*0074*/ 	.word	0x00007190


	//   ....[13]....
        /*0078*/ 	.word	0x000078a0


	//   ....[14]....
        /*007c*/ 	.word	0x00008c00


	//   ....[15]....
        /*0080*/ 	.word	0x000092e0


	//----- nvinfo : EIATTR_EXIT_INSTR_OFFSETS
	.align		4
.L_2909:
        /*0084*/ 	.byte	0x04, 0x1c
        /*0086*/ 	.short	(.L_2911 - .L_2910)


	//   ....[0]....
.L_2910:
        /*0088*/ 	.word	0x00001fc0


	//   ....[1]....
        /*008c*/ 	.word	0x00002220


	//   ....[2]....
        /*0090*/ 	.word	0x00002250


	//   ....[3]....
        /*0094*/ 	.word	0x000022e0


	//   ....[4]....
        /*0098*/ 	.word	0x00002310


	//   ....[5]....
        /*009c*/ 	.word	0x00002340


	//   ....[6]....
        /*00a0*/ 	.word	0x000023d0


	//   ....[7]....
        /*00a4*/ 	.word	0x00002400


	//   ....[8]....
        /*00a8*/ 	.word	0x00002490


	//   ....[9]....
        /*00ac*/ 	.word	0x000024c0


	//   ....[10]....
        /*00b0*/ 	.word	0x000024f0


	//   ....[11]....
        /*00b4*/ 	.word	0x000025a0


	//   ....[12]....
        /*00b8*/ 	.word	0x000025d0


	//   ....[13]....
        /*00bc*/ 	.word	0x00002660


	//   ....[14]....
        /*00c0*/ 	.word	0x00002690


	//   ....[15]....
        /*00c4*/ 	.word	0x000026c0


	//   ....[16]....
        /*00c8*/ 	.word	0x00002770


	//   ....[17]....
        /*00cc*/ 	.word	0x000027a0


	//   ....[18]....
        /*00d0*/ 	.word	0x000027d0


	//   ....[19]....
        /*00d4*/ 	.word	0x00002850


	//   ....[20]....
        /*00d8*/ 	.word	0x00002960


	//   ....[21]....
        /*00dc*/ 	.word	0x00002990


	//   ....[22]....
        /*00e0*/ 	.word	0x000029c0


	//   ....[23]....
        /*00e4*/ 	.word	0x00007930


	//   ....[24]....
        /*00e8*/ 	.word	0x00008cd0


	//   ....[25]....
        /*00ec*/ 	.word	0x00008cf0


	//   ....[26]....
        /*00f0*/ 	.word	0x00008d70


	//   ....[27]....
        /*00f4*/ 	.word	0x00008d90


	//   ....[28]....
        /*00f8*/ 	.word	0x00008db0


	//   ....[29]....
        /*00fc*/ 	.word	0x00008e30


	//   ....[30]....
        /*0100*/ 	.word	0x00008e50


	//   ....[31]....
        /*0104*/ 	.word	0x00008ed0


	//   ....[32]....
        /*0108*/ 	.word	0x00008ef0


	//   ....[33]....
        /*010c*/ 	.word	0x00008f10


	//   ....[34]....
        /*0110*/ 	.word	0x00008fb0


	//   ....[35]....
        /*0114*/ 	.word	0x00008fd0


	//   ....[36]....
        /*0118*/ 	.word	0x00009050


	//   ....[37]....
        /*011c*/ 	.word	0x00009070


	//   ....[38]....
        /*0120*/ 	.word	0x00009090


	//   ....[39]....
        /*0124*/ 	.word	0x00009130


	//   ....[40]....
        /*0128*/ 	.word	0x00009150


	//   ....[41]....
        /*012c*/ 	.word	0x00009170


	//   ....[42]....
        /*0130*/ 	.word	0x000091e0


	//   ....[43]....
        /*0134*/ 	.word	0x000092f0


	//   ....[44]....
        /*0138*/ 	.word	0x00009310


	//   ....[45]....
        /*013c*/ 	.word	0x00009330


	//----- nvinfo : EIATTR_MAX_THREADS
	.align		4
.L_2911:
        /*0140*/ 	.byte	0x04, 0x05
        /*0142*/ 	.short	(.L_2913 - .L_2912)
.L_2912:
        /*0144*/ 	.word	0x00000080
        /*0148*/ 	.word	0x00000001
        /*014c*/ 	.word	0x00000001


	//----- nvinfo : EIATTR_CRS_STACK_SIZE
	.align		4
.L_2913:
        /*0150*/ 	.byte	0x04, 0x1e
        /*0152*/ 	.short	(.L_2915 - .L_2914)
.L_2914:
        /*0154*/ 	.word	0x00000000


	//----- nvinfo : EIATTR_CBANK_PARAM_SIZE
	.align		4
.L_2915:
        /*0158*/ 	.byte	0x03, 0x19
        /*015a*/ 	.short	0x0220


	//----- nvinfo : EIATTR_PARAM_CBANK
	.align		4
        /*015c*/ 	.byte	0x04, 0x0a
        /*015e*/ 	.short	(.L_2917 - .L_2916)
	.align		4
.L_2916:
        /*0160*/ 	.word	index@(.nv.constant0._ZN2at6native18elementwise_kernelILi128ELi4EZNS0_15gpu_kernel_implIZZZNS0_19signbit_kernel_cudaERNS_18TensorIteratorBaseEENKUlvE_clEvENKUlvE_clEvEUlhE_EEvS4_RKT_EUliE_EEviT1_)
        /*0164*/ 	.short	0x0380
        /*0166*/ 	.short	0x0220


	//----- nvinfo : EIATTR_SW_WAR
	.align		4
.L_2917:
        /*0168*/ 	.byte	0x04, 0x36
        /*016a*/ 	.short	(.L_2919 - .L_2918)
.L_2918:
        /*016c*/ 	.word	0x00000008
.L_2919:


//--------------------- .nv.info._ZN2at6native27unrolled_elementwise_kernelIZZZNS0_19signbit_kernel_cudaERNS_18TensorIteratorBaseEENKUlvE_clEvENKUlvE_clEvEUlhE_St5arrayIPcLm2EELi4E23TrivialOffsetCalculatorILi1EjESB_NS0_6memory12LoadWithCastILi1EEENSC_13StoreWithCastILi1EEEEEviT_T0_T2_T3_T4_T5_ --------------------------
	.section	.nv.info._ZN2at6native27unrolled_elementwise_kernelIZZZNS0_19signbit_kernel_cudaERNS_18TensorIteratorBaseEENKUlvE_clEvENKUlvE_clEvEUlhE_St5arrayIPcLm2EELi4E23TrivialOffsetCalculatorILi1EjESB_NS0_6memory12LoadWithCastILi1EEENSC_13StoreWithCastILi1EEEEEviT_T0_T2_T3_T4_T5_,"",@"SHT_CUDA_INFO"
	.sectionflags	@""
	.align	4


	//----- nvinfo : EIATTR_CUDA_API_VERSION
	.align		4
        /*0000*/ 	.byte	0x04, 0x37
        /*0002*/ 	.short	(.L_2921 - .L_2920)
.L_2920:
        /*0004*/ 	.word	0x00000082


	//----- nvinfo : EIATTR_KPARAM_INFO
	.align		4
.L_2921:
        /*0008*/ 	.byte	0x04, 0x17
        /*000a*/ 	.short	(.L_2923 - .L_2922)
.L_2922:
        /*000c*/ 	.word	0x00000000
        /*0010*/ 	.short	0x0006
        /*0012*/ 	.short	0x0024
        /*0014*/ 	.byte	0x00, 0xf0, 0x21, 0x00


	//----- nvinfo : EIATTR_KPARAM_INFO
	.align		4
.L_2923:
        /*0018*/ 	.byte	0x04, 0x17
        /*001a*/ 	.short	(.L_2925 - .L_2924)
.L_2924:
        /*001c*/ 	.word	0x00000000
        /*0020*/ 	.short	0x0005
        /*0022*/ 	.short	0x001c
        /*0024*/ 	.byte	0x00, 0xf0, 0x21, 0x00


	//----- nvinfo : EIATTR_KPARAM_INFO
	.align		4
.L_2925:
        /*0028*/ 	.byte	0x04, 0x17
        /*002a*/ 	.short	(.L_2927 - .L_2926)
.L_2926:
        /*002c*/ 	.word	0x00000000
        /*0030*/ 	.short	0x0004
        /*0032*/ 	.short	0x0019
        /*0034*/ 	.byte	0x00, 0xf0, 0x05, 0x00


	//----- nvinfo : EIATTR_KPARAM_INFO
	.align		4
.L_2927:
        /*0038*/ 	.byte	0x04, 0x17
        /*003a*/ 	.short	(.L_2929 - .L_2928)
.L_2928:
        /*003c*/ 	.word	0x00000000
        /*0040*/ 	.short	0x0003
        /*0042*/ 	.short	0x0018
        /*0044*/ 	.byte	0x00, 0xf0, 0x05, 0x00


	//----- nvinfo : EIATTR_KPARAM_INFO
	.align		4
.L_2929:
        /*0048*/ 	.byte	0x04, 0x17
        /*004a*/ 	.short	(.L_2931 - .L_2930)
.L_2930:
        /*004c*/ 	.word	0x00000000
        /*0050*/ 	.short	0x0002
        /*0052*/ 	.short	0x0008
        /*0054*/ 	.byte	0x00, 0xf0, 0x41, 0x00


	//----- nvinfo : EIATTR_KPARAM_INFO
	.align		4
.L_2931:
        /*0058*/ 	.byte	0x04, 0x17
        /*005a*/ 	.short	(.L_2933 - .L_2932)
.L_2932:
        /*005c*/ 	.word	0x00000000
        /*0060*/ 	.short	0x0001
        /*0062*/ 	.short	0x0004
        /*0064*/ 	.byte	0x00, 0xf0, 0x05, 0x00


	//----- nvinfo : EIATTR_KPARAM_INFO
	.align		4
.L_2933:
        /*0068*/ 	.byte	0x04, 0x17
        /*006a*/ 	.short	(.L_2935 - .L_2934)
.L_2934:
        /*006c*/ 	.word	0x00000000
        /*0070*/ 	.short	0x0000
        /*0072*/ 	.short	0x0000
        /*0074*/ 	.byte	0x00, 0xf0, 0x11, 0x00


	//----- nvinfo : EIATTR_SPARSE_MMA_MASK
	.align		4
.L_2935:
        /*0078*/ 	.byte	0x03, 0x50
        /*007a*/ 	.short	0x0000


	//----- nvinfo : EIATTR_MAXREG_COUNT
	.align		4
        /*007c*/ 	.byte	0x03, 0x1b
        /*007e*/ 	.short	0x00ff


	//----- nvinfo : EIATTR_EXTERNS
	.align		4
        /*0080*/ 	.byte	0x04, 0x0f
        /*0082*/ 	.short	(.L_2937 - .L_2936)


	//   ....[0]....
	.align		4
.L_2936:
        /*0084*/ 	.word	index@(__assertfail)


	//----- nvinfo : EIATTR_MERCURY_ISA_VERSION
	.align		4
.L_2937:
        /*0088*/ 	.byte	0x03, 0x5f
        /*008a*/ 	.short	0x0101


	//----- nvinfo : EIATTR_VRC_CTA_INIT_COUNT
	.align		4
        /*008c*/ 	.byte	0x02, 0x4a
	.zero		1
	.zero		1


	//----- nvinfo : EIATTR_SYSCALL_OFFSETS
	.align		4
        /*0090*/ 	.byte	0x04, 0x46
        /*0092*/ 	.short	(.L_2939 - .L_2938)


	//   ....[0]....
.L_2938:
        /*0094*/ 	.word	0x00000200


	//   ....[1]....
        /*0098*/ 	.word	0x00000350


	//   ....[2]....
        /*009c*/ 	.word	0x00000480


	//   ....[3]....
        /*00a0*/ 	.word	0x000005d0


	//   ....[4]....
        /*00a4*/ 	.word	0x00000fc0


	//   ....[5]....
        /*00a8*/ 	.word	0x00001a70


	//   ....[6]....
        /*00ac*/ 	.word	0x000024d0


	//   ....[7]....
        /*00b0*/ 	.word	0x00002f30


	//----- nvinfo : EIATTR_EXIT_INSTR_OFFSETS
	.align		4
.L_2939:
        /*00b4*/ 	.byte	0x04, 0x1c
        /*00b6*/ 	.short	(.L_2941 - .L_2940)


	//   ....[0]....
.L_2940:
        /*00b8*/ 	.word	0x00002590


	//   ....[1]....
        /*00bc*/ 	.word	0x000026e0


	//   ....[2]....
        /*00c0*/ 	.word	0x00002720


	//   ....[3]....
        /*00c4*/ 	.word	0x000027c0


	//   ....[4]....
        /*00c8*/ 	.word	0x00002800


	//   ....[5]....
        /*00cc*/ 	.word	0x00002840


	//   ....[6]....
        /*00d0*/ 	.word	0x000028e0


	//   ....[7]....
        /*00d4*/ 	.word	0x00002920


	//   ....[8]....
        /*00d8*/ 	.word	0x000029c0


	//   ....[9]....
        /*00dc*/ 	.word	0x00002a00


	//   ....[10]....
        /*00e0*/ 	.word	0x00002a40


	//   ....[11]....
        /*00e4*/ 	.word	0x00002b00


	//   ....[12]....
        /*00e8*/ 	.word	0x00002b40


	//   ....[13]....
        /*00ec*/ 	.word	0x00002be0


	//   ....[14]....
        /*00f0*/ 	.word	0x00002c20


	//   ....[15]....
        /*00f4*/ 	.word	0x00002c60


	//   ....[16]....
        /*00f8*/ 	.word	0x00002d20


	//   ....[17]....
        /*00fc*/ 	.word	0x00002d60


	//   ....[18]....
        /*0100*/ 	.word	0x00002da0


	//   ....[19]....
        /*0104*/ 	.word	0x00002e30


	//   ....[20]....
        /*0108*/ 	.word	0x00002f40


	//   ....[21]....
        /*010c*/ 	.word	0x00002f80


	//   ....[22]....
        /*0110*/ 	.word	0x00002fc0


	//----- nvinfo : EIATTR_MAX_THREADS
	.align		4
.L_2941:
        /*0114*/ 	.byte	0x04, 0x05
        /*0116*/ 	.short	(.L_2943 - .L_2942)
.L_2942:
        /*0118*/ 	.word	0x00000080
        /*011c*/ 	.word	0x00000001
        /*0120*/ 	.word	0x00000001


	//----- nvinfo : EIATTR_CRS_STACK_SIZE
	.align		4
.L_2943:
        /*0124*/ 	.byte	0x04, 0x1e
        /*0126*/ 	.short	(.L_2945 - .L_2944)
.L_2944:
        /*0128*/ 	.word	0x00000000


	//----- nvinfo : EIATTR_CBANK_PARAM_SIZE
	.align		4
.L_2945:
        /*012c*/ 	.byte	0x03, 0x19
        /*012e*/ 	.short	0x002c


	//----- nvinfo : EIATTR_PARAM_CBANK
	.align		4
        /*0130*/ 	.byte	0x04, 0x0a
        /*0132*/ 	.short	(.L_2947 - .L_2946)
	.align		4
.L_2946:
        /*0134*/ 	.word	index@(.nv.constant0._ZN2at6native27unrolled_elementwise_kernelIZZZNS0_19signbit_kernel_cudaERNS_18TensorIteratorBaseEENKUlvE_clEvENKUlvE_clEvEUlhE_St5arrayIPcLm2EELi4E23TrivialOffsetCalculatorILi1EjESB_NS0_6memory12LoadWithCastILi1EEENSC_13StoreWithCastILi1EEEEEviT_T0_T2_T3_T4_T5_)
        /*0138*/ 	.short	0x0380
        /*013a*/ 	.short	0x002c


	//----- nvinfo : EIATTR_SW_WAR
	.align		4
.L_2947:
        /*013c*/ 	.byte	0x04, 0x36
        /*013e*/ 	.short	(.L_2949 - .L_2948)
.L_2948:
        /*0140*/ 	.word	0x00000008
.L_2949:


//--------------------- .nv.info._ZN2at6native18elementwise_kernelILi128ELi4EZNS0_22gpu_kernel_impl_nocastIZZZNS0_19signbit_kernel_cudaERNS_18TensorIteratorBaseEENKUlvE_clEvENKUlvE_clEvEUlhE_EEvS4_RKT_EUliE_EEviT1_ --------------------------
	.section	.nv.info._ZN2at6native18elementwise_kernelILi128ELi4EZNS0_22gpu_kernel_impl_nocastIZZZNS0_19signbit_kernel_cudaERNS_18TensorIteratorBaseEENKUlvE_clEvENKUlvE_clEvEUlhE_EEvS4_RKT_EUliE_EEviT1_,"",@"SHT_CUDA_INFO"
	.sectionflags	@""
	.align	4


	//----- nvinfo : EIATTR_CUDA_API_VERSION
	.align		4
        /*0000*/ 	.byte	0x04, 0x37
        /*0002*/ 	.short	(.L_2951 - .L_2950)
.L_2950:
        /*0004*/ 	.word	0x00000082


	//----- nvinfo : EIATTR_KPARAM_INFO
	.align		4
.L_2951:
        /*0008*/ 	.byte	0x04, 0x17
        /*000a*/ 	.short	(.L_2953 - .L_2952)
.L_2952:
        /*000c*/ 	.word	0x00000000
        /*0010*/ 	.short	0x0001
        /*0012*/ 	.short	0x0008
        /*0014*/ 	.byte	0x00, 0xf0, 0x61, 0x08


	//----- nvinfo : EIATTR_KPARAM_INFO
	.align		4
.L_2953:
        /*0018*/ 	.byte	0x04, 0x17
        /*001a*/ 	.short	(.L_2955 - .L_2954)
.L_2954:
        /*001c*/ 	.word	0x00000000
        /*0020*/ 	.short	0x0000
        /*0022*/ 	.short	0x0000
        /*0024*/ 	.byte	0x00, 0xf0, 0x11, 0x00


	//----- nvinfo : EIATTR_SPARSE_MMA_MASK
	.align		4
.L_2955:
        /*0028*/ 	.byte	0x03, 0x50
        /*002a*/ 	.short	0x0000


	//----- nvinfo : EIATTR_MAXREG_COUNT
	.align		4
        /*002c*/ 	.byte	0x03, 0x1b
        /*002e*/ 	.short	0x0080


	//----- nvinfo : EIATTR_MERCURY_ISA_VERSION
	.align		4
        /*0030*/ 	.byte	0x03, 0x5f
        /*0032*/ 	.short	0x0101


	//----- nvinfo : EIATTR_VRC_CTA_INIT_COUNT
	.align		4
        /*0034*/ 	.byte	0x02, 0x4a
	.zero		1
	.zero		1


	//----- nvinfo : EIATTR_EXIT_INSTR_OFFSETS
	.align		4
        /*0038*/ 	.byte	0x04, 0x1c
        /*003a*/ 	.short	(.L_2957 - .L_2956)


	//   ....[0]....
.L_2956:
        /*003c*/ 	.word	0x000000b0


	//   ....[1]....
        /*0040*/ 	.word	0x000000e0


	//   ....[2]....
        /*0044*/ 	.word	0x00003640


	//   ....[3]....
        /*0048*/ 	.word	0x000047a0


	//----- nvinfo : EIATTR_MAX_THREADS
	.align		4
.L_2957:
        /*004c*/ 	.byte	0x04, 0x05
        /*004e*/ 	.short	(.L_2959 - .L_2958)
.L_2958:
        /*0050*/ 	.word	0x00000080
        /*0054*/ 	.word	0x00000001
        /*0058*/ 	.word	0x00000001


	//----- nvinfo : EIATTR_CRS_STACK_SIZE
	.align		4
.L_2959:
        /*005c*/ 	.byte	0x04, 0x1e
        /*005e*/ 	.short	(.L_2961 - .L_2960)
.L_2960:
        /*0060*/ 	.word	0x00000000


	//----- nvinfo : EIATTR_CBANK_PARAM_SIZE
	.align		4
.L_2961:
        /*0064*/ 	.byte	0x03, 0x19
        /*0066*/ 	.short	0x0220


	//----- nvinfo : EIATTR_PARAM_CBANK
	.align		4
        /*0068*/ 	.byte	0x04, 0x0a
        /*006a*/ 	.short	(.L_2963 - .L_2962)
	.align		4
.L_2962:
        /*006c*/ 	.word	index@(.nv.constant0._ZN2at6native18elementwise_kernelILi128ELi4EZNS0_22gpu_kernel_impl_nocastIZZZNS0_19signbit_kernel_cudaERNS_18TensorIteratorBaseEENKUlvE_clEvENKUlvE_clEvEUlhE_EEvS4_RKT_EUliE_EEviT1_)
        /*0070*/ 	.short	0x0380
        /*0072*/ 	.short	0x0220


	//----- nvinfo : EIATTR_SW_WAR
	.align		4
.L_2963:
        /*0074*/ 	.byte	0x04, 0x36
        /*0076*/ 	.short	(.L_2965 - .L_2964)
.L_2964:
        /*0078*/ 	.word	0x00000008
.L_2965:


//--------------------- .nv.info._ZN2at6native27unrolled_elementwise_kernelIZZZNS0_19signbit_kernel_cudaERNS_18TensorIteratorBaseEENKUlvE_clEvENKUlvE_clEvEUlhE_St5arrayIPcLm2EELi4E23TrivialOffsetCalculatorILi1EjESB_NS0_6memory15LoadWithoutCastENSC_16StoreWithoutCastEEEviT_T0_T2_T3_T4_T5_ --------------------------
	.section	.nv.info._ZN2at6native27unrolled_elementwise_kernelIZZZNS0_19signbit_kernel_cudaERNS_18TensorIteratorBaseEENKUlvE_clEvENKUlvE_clEvEUlhE_St5arrayIPcLm2EELi4E23TrivialOffsetCalculatorILi1EjESB_NS0_6memory15LoadWithoutCastENSC_16StoreWithoutCastEEEviT_T0_T2_T3_T4_T5_,"",@"SHT_CUDA_INFO"
	.sectionflags	@""
	.align	4


	//----- nvinfo : EIATTR_CUDA_API_VERSION
	.align		4
        /*0000*/ 	.byte	0x04, 0x37
        /*0002*/ 	.short	(.L_2967 - .L_2966)
.L_2966:
        /*0004*/ 	.word	0x00000082


	//----- nvinfo : EIATTR_KPARAM_INFO
	.align		4
.L_2967:
        /*0008*/ 	.byte	0x04, 0x17
        /*000a*/ 	.short	(.L_2969 - .L_2968)
.L_2968:
        /*000c*/ 	.word	0x00000000
        /*0010*/ 	.short	0x0006
        /*0012*/ 	.short	0x001b
        /*0014*/ 	.byte	0x00, 0xf0, 0x05, 0x00


	//----- nvinfo : EIATTR_KPARAM_INFO
	.align		4
.L_2969:
        /*0018*/ 	.byte	0x04, 0x17
        /*001a*/ 	.short	(.L_2971 - .L_2970)
.L_2970:
        /*001c*/ 	.word	0x00000000
        /*0020*/ 	.short	0x0005
        /*0022*/ 	.short	0x001a
        /*0024*/ 	.byte	0x00, 0xf0, 0x05, 0x00


	//----- nvinfo : EIATTR_KPARAM_INFO
	.align		4
.L_2971:
        /*0028*/ 	.byte	0x04, 0x17
        /*002a*/ 	.short	(.L_2973 - .L_2972)
.L_2972:
        /*002c*/ 	.word	0x00000000
        /*0030*/ 	.short	0x0004
        /*0032*/ 	.short	0x0019
        /*0034*/ 	.byte	0x00, 0xf0, 0x05, 0x00


	//----- nvinfo : EIATTR_KPARAM_INFO
	.align		4
.L_2973:
        /*0038*/ 	.byte	0x04, 0x17
        /*003a*/ 	.short	(.L_2975 - .L_2974)
.L_2974:
        /*003c*/ 	.word	0x00000000
        /*0040*/ 	.short	0x0003
        /*0042*/ 	.short	0x0018
        /*0044*/ 	.byte	0x00, 0xf0, 0x05, 0x00


	//----- nvinfo : EIATTR_KPARAM_INFO
	.align		4
.L_2975:
        /*0048*/ 	.byte	0x04, 0x17
        /*004a*/ 	.short	(.L_2977 - .L_2976)
.L_2976:
        /*004c*/ 	.word	0x00000000
        /*0050*/ 	.short	0x0002
        /*0052*/ 	.short	0x0008
        /*0054*/ 	.byte	0x00, 0xf0, 0x41, 0x00


	//----- nvinfo : EIATTR_KPARAM_INFO
	.align		4
.L_2977:
        /*0058*/ 	.byte	0x04, 0x17
        /*005a*/ 	.short	(.L_2979 - .L_2978)
.L_2978:
        /*005c*/ 	.word	0x00000000
        /*0060*/ 	.short	0x0001
        /*0062*/ 	.short	0x0004
        /*0064*/ 	.byte	0x00, 0xf0, 0x05, 0x00


	//----- nvinfo : EIATTR_KPARAM_INFO
	.align		4
.L_2979:
        /*0068*/ 	.byte	0x04, 0x17
        /*006a*/ 	.short	(.L_2981 - .L_2980)
.L_2980:
        /*006c*/ 	.word	0x00000000
        /*0070*/ 	.short	0x0000
        /*0072*/ 	.short	0x0000
        /*0074*/ 	.byte	0x00, 0xf0, 0x11, 0x00


	//----- nvinfo : EIATTR_SPARSE_MMA_MASK
	.align		4
.L_2981:
        /*0078*/ 	.byte	0x03, 0x50
        /*007a*/ 	.short	0x0000


	//----- nvinfo : EIATTR_MAXREG_COUNT
	.align		4
        /*007c*/ 	.byte	0x03, 0x1b
        /*007e*/ 	.short	0x00ff


	//----- nvinfo : EIATTR_MERCURY_ISA_VERSION
	.align		4
        /*0080*/ 	.byte	0x03, 0x5f
        /*0082*/ 	.short	0x0101


	//----- nvinfo : EIATTR_VRC_CTA_INIT_COUNT
	.align		4
        /*0084*/ 	.byte	0x02, 0x4a
	.zero		1
	.zero		1


	//----- nvinfo : EIATTR_EXIT_INSTR_OFFSETS
	.align		4
        /*0088*/ 	.byte	0x04, 0x1c
        /*008a*/ 	.short	(.L_2983 - .L_2982)


	//   ....[0]....
.L_2982:
        /*008c*/ 	.word	0x000001f0


	//   ....[1]....
        /*0090*/ 	.word	0x00000250


	//----- nvinfo : EIATTR_MAX_THREADS
	.align		4
.L_2983:
        /*0094*/ 	.byte	0x04, 0x05
        /*0096*/ 	.short	(.L_2985 - .L_2984)
.L_2984:
        /*0098*/ 	.word	0x00000080
        /*009c*/ 	.word	0x00000001
        /*00a0*/ 	.word	0x00000001


	//----- nvinfo : EIATTR_CRS_STACK_SIZE
	.align		4
.L_2985:
        /*00a4*/ 	.byte	0x04, 0x1e
        /*00a6*/ 	.short	(.L_2987 - .L_2986)
.L_2986:
        /*00a8*/ 	.word	0x00000000


	//----- nvinfo : EIATTR_CBANK_PARAM_SIZE
	.align		4
.L_2987:
        /*00ac*/ 	.byte	0x03, 0x19
        /*00ae*/ 	.short	0x001c


	//----- nvinfo : EIATTR_PARAM_CBANK
	.align		4
        /*00b0*/ 	.byte	0x04, 0x0a
        /*00b2*/ 	.short	(.L_2989 - .L_2988)
	.align		4
.L_2988:
        /*00b4*/ 	.word	index@(.nv.constant0._ZN2at6native27unrolled_elementwise_kernelIZZZNS0_19signbit_kernel_cudaERNS_18TensorIteratorBaseEENKUlvE_clEvENKUlvE_clEvEUlhE_St5arrayIPcLm2EELi4E23TrivialOffsetCalculatorILi1EjESB_NS0_6memory15LoadWithoutCastENSC_16StoreWithoutCastEEEviT_T0_T2_T3_T4_T5_)
        /*00b8*/ 	.short	0x0380
        /*00ba*/ 	.short	0x001c


	//----- nvinfo : EIATTR_SW_WAR
	.align		4
.L_2989:
        /*00bc*/ 	.byte	0x04, 0x36
        /*00be*/ 	.short	(.L_2991 - .L_2990)
.L_2990:
        /*00c0*/ 	.word	0x00000008
.L_2991:


//--------------------- .nv.info._ZN2at6native29vectorized_elementwise_kernelILi2EZZZNS0_19signbit_kernel_cudaERNS_18TensorIteratorBaseEENKUlvE_clEvENKUlvE_clEvEUlhE_St5arrayIPcLm2EEEEviT0_T1_ --------------------------
	.section	.nv.info._ZN2at6native29vectorized_elementwise_kernelILi2EZZZNS0_19signbit_kernel_cudaERNS_18TensorIteratorBaseEENKUlvE_clEvENKUlvE_clEvEUlhE_St5arrayIPcLm2EEEEviT0_T1_,"",@"SHT_CUDA_INFO"
	.sectionflags	@""
	.align	4


	//----- nvinfo : EIATTR_CUDA_API_VERSION
	.align		4
        /*0000*/ 	.byte	0x04, 0x37
        /*0002*/ 	.short	(.L_2993 - .L_2992)
.L_2992:
        /*0004*/ 	.word	0x00000082


	//----- nvinfo : EIATTR_KPARAM_INFO
	.align		4
.L_2993:
        /*0008*/ 	.byte	0x04, 0x17
        /*000a*/ 	.short	(.L_2995 - .L_2994)
.L_2994:
        /*000c*/ 	.word	0x00000000
        /*0010*/ 	.short	0x0002
        /*0012*/ 	.short	0x0008
        /*0014*/ 	.byte	0x00, 0xf0, 0x41, 0x00


	//----- nvinfo : EIATTR_KPARAM_INFO
	.align		4
.L_2995:
        /*0018*/ 	.byte	0x04, 0x17
        /*001a*/ 	.short	(.L_2997 - .L_2996)
.L_2996:
        /*001c*/ 	.word	0x00000000
        /*0020*/ 	.short	0x0001
        /*0022*/ 	.short	0x0004
        /*0024*/ 	.byte	0x00, 0xf0, 0x05, 0x00


	//----- nvinfo : EIATTR_KPARAM_INFO
	.align		4
.L_2997:
        /*0028*/ 	.byte	0x04, 0x17
        /*002a*/ 	.short	(.L_2999 - .L_2998)
.L_2998:
        /*002c*/ 	.word	0x00000000
        /*0030*/ 	.short	0x0000
        /*0032*/ 	.short	0x0000
        /*0034*/ 	.byte	0x00, 0xf0, 0x11, 0x00


	//----- nvinfo : EIATTR_SPARSE_MMA_MASK
	.align		4
.L_2999:
        /*0038*/ 	.byte	0x03, 0x50
        /*003a*/ 	.short	0x0000


	//----- nvinfo : EIATTR_MAXREG_COUNT
	.align		4
        /*003c*/ 	.byte	0x03, 0x1b
        /*003e*/ 	.short	0x00ff


	//----- nvinfo : EIATTR_MERCURY_ISA_VERSION
	.align		4
        /*0040*/ 	.byte	0x03, 0x5f
        /*0042*/ 	.short	0x0101


	//----- nvinfo : EIATTR_VRC_CTA_INIT_COUNT
	.align		4
        /*0044*/ 	.byte	0x02, 0x4a
	.zero		1
	.zero		1


	//----- nvinfo : EIATTR_EXIT_INSTR_OFFSETS
	.align		4
        /*0048*/ 	.byte	0x04, 0x1c
        /*004a*/ 	.short	(.L_3001 - .L_3000)


	//   ....[0]....
.L_3000:
        /*004c*/ 	.word	0x00000470


	//   ....[1]....
        /*0050*/ 	.word	0x000004d0


	//   ....[2]....
        /*0054*/ 	.word	0x00000590


	//----- nvinfo : EIATTR_MAX_THREADS
	.align		4
.L_3001:
        /*0058*/ 	.byte	0x04, 0x05
        /*005a*/ 	.short	(.L_3003 - .L_3002)
.L_3002:
        /*005c*/ 	.word	0x00000080
        /*0060*/ 	.word	0x00000001
        /*0064*/ 	.word	0x00000001


	//----- nvinfo : EIATTR_CRS_STACK_SIZE
	.align		4
.L_3003:
        /*0068*/ 	.byte	0x04, 0x1e
        /*006a*/ 	.short	(.L_3005 - .L_3004)
.L_3004:
        /*006c*/ 	.word	0x00000000


	//----- nvinfo : EIATTR_CBANK_PARAM_SIZE
	.align		4
.L_3005:
        /*0070*/ 	.byte	0x03, 0x19
        /*0072*/ 	.short	0x0018


	//----- nvinfo : EIATTR_PARAM_CBANK
	.align		4
        /*0074*/ 	.byte	0x04, 0x0a
        /*0076*/ 	.short	(.L_3007 - .L_3006)
	.align		4
.L_3006:
        /*0078*/ 	.word	index@(.nv.constant0._ZN2at6native29vectorized_elementwise_kernelILi2EZZZNS0_19signbit_kernel_cudaERNS_18TensorIteratorBaseEENKUlvE_clEvENKUlvE_clEvEUlhE_St5arrayIPcLm2EEEEviT0_T1_)
        /*007c*/ 	.short	0x0380
        /*007e*/ 	.short	0x0018


	//----- nvinfo : EIATTR_SW_WAR
	.align		4
.L_3007:
        /*0080*/ 	.byte	0x04, 0x36
        /*0082*/ 	.short	(.L_3009 - .L_3008)
.L_3008:
        /*0084*/ 	.word	0x00000008
.L_3009:


//--------------------- .nv.info._ZN2at6native29vectorized_elementwise_kernelILi4EZZZNS0_19signbit_kernel_cudaERNS_18TensorIteratorBaseEENKUlvE_clEvENKUlvE_clEvEUlhE_St5arrayIPcLm2EEEEviT0_T1_ --------------------------
	.section	.nv.info._ZN2at6native29vectorized_elementwise_kernelILi4EZZZNS0_19signbit_kernel_cudaERNS_18TensorIteratorBaseEENKUlvE_clEvENKUlvE_clEvEUlhE_St5arrayIPcLm2EEEEviT0_T1_,"",@"SHT_CUDA_INFO"
	.sectionflags	@""
	.align	4


	//----- nvinfo : EIATTR_CUDA_API_VERSION
	.align		4
        /*0000*/ 	.byte	0x04, 0x37
        /*0002*/ 	.short	(.L_3011 - .L_3010)
.L_3010:
        /*0004*/ 	.word	0x00000082


	//----- nvinfo : EIATTR_KPARAM_INFO
	.align		4
.L_3011:
        /*0008*/ 	.byte	0x04, 0x17
        /*000a*/ 	.short	(.L_3013 - .L_3012)
.L_3012:
        /*000c*/ 	.word	0x00000000
        /*0010*/ 	.short	0x0002
        /*0012*/ 	.short	0x0008
        /*0014*/ 	.byte	0x00, 0xf0, 0x41, 0x00


	//----- nvinfo : EIATTR_KPARAM_INFO
	.align		4
.L_3013:
        /*0018*/ 	.byte	0x04, 0x17
        /*001a*/ 	.short	(.L_3015 - .L_3014)
.L_3014:
        /*001c*/ 	.word	0x00000000
        /*0020*/ 	.short	0x0001
        /*0022*/ 	.short	0x0004
        /*0024*/ 	.byte	0x00, 0xf0, 0x05, 0x00


	//----- nvinfo : EIATTR_KPARAM_INFO
	.align		4
.L_3015:
        /*0028*/ 	.byte	0x04, 0x17
        /*002a*/ 	.short	(.L_3017 - .L_3016)
.L_3016:
        /*002c*/ 	.word	0x00000000
        /*0030*/ 	.short	0x0000
        /*0032*/ 	.short	0x0000
        /*0034*/ 	.byte	0x00, 0xf0, 0x11, 0x00


	//----- nvinfo : EIATTR_SPARSE_MMA_MASK
	.align		4
.L_3017:
        /*0038*/ 	.byte	0x03, 0x50
        /*003a*/ 	.short	0x0000


	//----- nvinfo : EIATTR_MAXREG_COUNT
	.align		4
        /*003c*/ 	.byte	0x03, 0x1b
        /*003e*/ 	.short	0x00ff


	//----- nvinfo : EIATTR_MERCURY_ISA_VERSION
	.align		4
        /*0040*/ 	.byte	0x03, 0x5f
        /*0042*/ 	.short	0x0101


	//----- nvinfo : EIATTR_VRC_CTA_INIT_COUNT
	.align		4
        /*0044*/ 	.byte	0x02, 0x4a
	.zero		1
	.zero		1


	//----- nvinfo : EIATTR_EXIT_INSTR_OFFSETS
	.align		4
        /*0048*/ 	.byte	0x04, 0x1c
        /*004a*/ 	.short	(.L_3019 - .L_3018)


	//   ....[0]....
.L_3018:
        /*004c*/ 	.word	0x00000470


	//   ....[1]....
        /*0050*/ 	.word	0x000004d0


	//   ....[2]....
        /*0054*/ 	.word	0x00000570


	//----- nvinfo : EIATTR_MAX_THREADS
	.align		4
.L_3019:
        /*0058*/ 	.byte	0x04, 0x05
        /*005a*/ 	.short	(.L_3021 - .L_3020)
.L_3020:
        /*005c*/ 	.word	0x00000080
        /*0060*/ 	.word	0x00000001
        /*0064*/ 	.word	0x00000001


	//----- nvinfo : EIATTR_CRS_STACK_SIZE
	.align		4
.L_3021:
        /*0068*/ 	.byte	0x04, 0x1e
        /*006a*/ 	.short	(.L_3023 - .L_3022)
.L_3022:
        /*006c*/ 	.word	0x00000000


	//----- nvinfo : EIATTR_CBANK_PARAM_SIZE
	.align		4
.L_3023:
        /*0070*/ 	.byte	0x03, 0x19
        /*0072*/ 	.short	0x0018


	//----- nvinfo : EIATTR_PARAM_CBANK
	.align		4
        /*0074*/ 	.byte	0x04, 0x0a
        /*0076*/ 	.short	(.L_3025 - .L_3024)
	.align		4
.L_3024:
        /*0078*/ 	.word	index@(.nv.constant0._ZN2at6native29vectorized_elementwise_kernelILi4EZZZNS0_19signbit_kernel_cudaERNS_18TensorIteratorBaseEENKUlvE_clEvENKUlvE_clEvEUlhE_St5arrayIPcLm2EEEEviT0_T1_)
        /*007c*/ 	.short	0x0380
        /*007e*/ 	.short	0x0018


	//----- nvinfo : EIATTR_SW_WAR
	.align		4
.L_3025:
        /*0080*/ 	.byte	0x04, 0x36
        /*0082*/ 	.short	(.L_3027 - .L_3026)
.L_3026:
        /*0084*/ 	.word	0x00000008
.L_3027:


//--------------------- .nv.info._ZN2at6native29vectorized_elementwise_kernelILi8EZZZNS0_19signbit_kernel_cudaERNS_18TensorIteratorBaseEENKUlvE_clEvENKUlvE_clEvEUlhE_St5arrayIPcLm2EEEEviT0_T1_ --------------------------
	.section	.nv.info._ZN2at6native29vectorized_elementwise_kernelILi8EZZZNS0_19signbit_kernel_cudaERNS_18TensorIteratorBaseEENKUlvE_clEvENKUlvE_clEvEUlhE_St5arrayIPcLm2EEEEviT0_T1_,"",@"SHT_CUDA_INFO"
	.sectionflags	@""
	.align	4


	//----- nvinfo : EIATTR_CUDA_API_VERSION
	.align		4
        /*0000*/ 	.byte	0x04, 0x37
        /*0002*/ 	.short	(.L_3029 - .L_3028)
.L_3028:
        /*0004*/ 	.word	0x00000082


	//----- nvinfo : EIATTR_KPARAM_INFO
	.align		4
.L_3029:
        /*0008*/ 	.byte	0x04, 0x17
        /*000a*/ 	.short	(.L_3031 - .L_3030)
.L_3030:
        /*000c*/ 	.word	0x00000000
        /*0010*/ 	.short	0x0002
        /*0012*/ 	.short	0x0008
        /*0014*/ 	.byte	0x00, 0xf0, 0x41, 0x00


	//----- nvinfo : EIATTR_KPARAM_INFO
	.align		4
.L_3031:
        /*0018*/ 	.byte	0x04, 0x17
        /*001a*/ 	.short	(.L_3033 - .L_3032)
.L_3032:
        /*001c*/ 	.word	0x00000000
        /*0020*/ 	.short	0x0001
        /*0022*/ 	.short	0x0004
        /*0024*/ 	.byte	0x00, 0xf0, 0x05, 0x00


	//----- nvinfo : EIATTR_KPARAM_INFO
	.align		4
.L_3033:
        /*0028*/ 	.byte	0x04, 0x17
        /*002a*/ 	.short	(.L_3035 - .L_3034)
.L_3034:
        /*002c*/ 	.word	0x00000000
        /*0030*/ 	.short	0x0000
        /*0032*/ 	.short	0x0000
        /*0034*/ 	.byte	0x00, 0xf0, 0x11, 0x00


	//----- nvinfo : EIATTR_SPARSE_MMA_MASK
	.align		4
.L_3035:
        /*0038*/ 	.byte	0x03, 0x50
        /*003a*/ 	.short	0x0000


	//----- nvinfo : EIATTR_MAXREG_COUNT
	.align		4
        /*003c*/ 	.byte	0x03, 0x1b
        /*003e*/ 	.short	0x00ff


	//----- nvinfo : EIATTR_MERCURY_ISA_VERSION
	.align		4
        /*0040*/ 	.byte	0x03, 0x5f
        /*0042*/ 	.short	0x0101


	//----- nvinfo : EIATTR_VRC_CTA_INIT_COUNT
	.align		4
        /*0044*/ 	.byte	0x02, 0x4a
	.zero		1
	.zero		1


	//----- nvinfo : EIATTR_EXIT_INSTR_OFFSETS
	.align		4
        /*0048*/ 	.byte	0x04, 0x1c
        /*004a*/ 	.short	(.L_3037 - .L_3036)


	//   ....[0]....
.L_3036:
        /*004c*/ 	.word	0x00000470


	//   ....[1]....
        /*0050*/ 	.word	0x000004d0


	//   ....[2]....
        /*0054*/ 	.word	0x00000560


	//----- nvinfo : EIATTR_MAX_THREADS
	.align		4
.L_3037:
        /*0058*/ 	.byte	0x04, 0x05
        /*005a*/ 	.short	(.L_3039 - .L_3038)
.L_3038:
        /*005c*/ 	.word	0x00000080
        /*0060*/ 	.word	0x00000001
        /*0064*/ 	.word	0x00000001


	//----- nvinfo : EIATTR_CRS_STACK_SIZE
	.align		4
.L_3039:
        /*0068*/ 	.byte	0x04, 0x1e
        /*006a*/ 	.short	(.L_3041 - .L_3040)
.L_3040:
        /*006c*/ 	.word	0x00000000


	//----- nvinfo : EIATTR_CBANK_PARAM_SIZE
	.align		4
.L_3041:
        /*0070*/ 	.byte	0x03, 0x19
        /*0072*/ 	.short	0x0018


	//----- nvinfo : EIATTR_PARAM_CBANK
	.align		4
        /*0074*/ 	.byte	0x04, 0x0a
        /*0076*/ 	.short	(.L_3043 - .L_3042)
	.align		4
.L_3042:
        /*0078*/ 	.word	index@(.nv.constant0._ZN2at6native29vectorized_elementwise_kernelILi8EZZZNS0_19signbit_kernel_cudaERNS_18TensorIteratorBaseEENKUlvE_clEvENKUlvE_clEvEUlhE_St5arrayIPcLm2EEEEviT0_T1_)
        /*007c*/ 	.short	0x0380
        /*007e*/ 	.short	0x0018


	//----- nvinfo : EIATTR_SW_WAR
	.align		4
.L_3043:
        /*0080*/ 	.byte	0x04, 0x36
        /*0082*/ 	.short	(.L_3045 - .L_3044)
.L_3044:
        /*0084*/ 	.word	0x00000008
.L_3045:


//--------------------- .nv.info._ZN2at6native18elementwise_kernelILi128ELi4EZNS0_15gpu_kernel_implIZZZNS0_16sign_kernel_cudaERNS_18TensorIteratorBaseEENKUlvE_clEvENKUlvE7_clEvEUlN3c108BFloat16EE_EEvS4_RKT_EUliE_EEviT1_ --------------------------
	.section	.nv.info._ZN2at6native18elementwise_kernelILi128ELi4EZNS0_15gpu_kernel_implIZZZNS0_16sign_kernel_cudaERNS_18TensorIteratorBaseEENKUlvE_clEvENKUlvE7_clEvEUlN3c108BFloat16EE_EEvS4_RKT_EUliE_EEviT1_,"",@"SHT_CUDA_INFO"
	.sectionflags	@""
	.align	4


	//----- nvinfo : EIATTR_CUDA_API_VERSION
	.align		4
        /*0000*/ 	.byte	0x04, 0x37
        /*0002*/ 	.short	(.L_3047 - .L_3046)
.L_3046:
        /*0004*/ 	.word	0x00000082


	//----- nvinfo : EIATTR_KPARAM_INFO
	.align		4
.L_3047:
        /*0008*/ 	.byte	0x04, 0x17
        /*000a*/ 	.short	(.L_3049 - .L_3048)
.L_3048:
        /*000c*/ 	.word	0x00000000
        /*0010*/ 	.short	0x0001
        /*0012*/ 	.short	0x0008
        /*0014*/ 	.byte	0x00, 0xf0, 0x61, 0x08


	//----- nvinfo : EIATTR_KPARAM_INFO
	.align		4
.L_3049:
        /*0018*/ 	.byte	0x04, 0x17
        /*001a*/ 	.short	(.L_3051 - .L_3050)
.L_3050:
        /*001c*/ 	.word	0x00000000
        /*0020*/ 	.short	0x0000
        /*0022*/ 	.short	0x0000
        /*0024*/ 	.byte	0x00, 0xf0, 0x11, 0x00


	//----- nvinfo : EIATTR_SPARSE_MMA_MASK
	.align		4
.L_3051:
        /*0028*/ 	.byte	0x03, 0x50
        /*002a*/ 	.short	0x0000


	//----- nvinfo : EIATTR_MAXREG_COUNT
	.align		4
        /*002c*/ 	.byte	0x03, 0x1b
        /*002e*/ 	.short	0x0080


	//----- nvinfo : EIATTR_EXTERNS
	.align		4
        /*0030*/ 	.byte	0x04, 0x0f
        /*0032*/ 	.short	(.L_3053 - .L_3052)


	//   ....[0]....
	.align		4
.L_3052:
        /*0034*/ 	.word	index@(__assertfail)


	//----- nvinfo : EIATTR_MERCURY_ISA_VERSION
	.align		4
.L_3053:
        /*0038*/ 	.byte	0x03, 0x5f
        /*003a*/ 	.short	0x0101


	//----- nvinfo : EIATTR_VRC_CTA_INIT_COUNT
	.align		4
        /*003c*/ 	.byte	0x02, 0x4a
	.zero		1
	.zero		1


	//----- nvinfo : EIATTR_SYSCALL_OFFSETS
	.align		4
        /*0040*/ 	.byte	0x04, 0x46
        /*0042*/ 	.short	(.L_3055 - .L_3054)


	//   ....[0]....
.L_3054:
        /*0044*/ 	.word	0x00002210


	//   ....[1]....
        /*0048*/ 	.word	0x00003180


	//   ....[2]....
        /*004c*/ 	.word	0x00005530


	//   ....[3]....
        /*0050*/ 	.word	0x000062f0


	//   ....[4]....
        /*0054*/ 	.word	0x00008790


	//   ....[5]....
        /*0058*/ 	.word	0x00009550


	//   ....[6]....
        /*005c*/ 	.word	0x0000ba00


	//   ....[7]....
        /*0060*/ 	.word	0x0000c790


	//----- nvinfo : EIATTR_EXIT_INSTR_OFFSETS
	.align		4
.L_3055:
        /*0064*/ 	.byte	0x04, 0x1c
        /*0066*/ 	.short	(.L_3057 - .L_3056)


	//   ....[0]....
.L_3056:
        /*0068*/ 	.word	0x00009810


	//   ....[1]....
        /*006c*/ 	.word	0x0000bc10


	//   ....[2]....
        /*0070*/ 	.word	0x0000bc50


	//   ....[3]....
        /*0074*/ 	.word	0x0000bcf0


	//   ....[4]....
        /*0078*/ 	.word	0x0000bd30


	//   ....[5]....
        /*007c*/ 	.word	0x0000bd70


	//   ....[6]....
        /*0080*/ 	.word	0x0000be00


	//   ....[7]....
        /*0084*/ 	.word	0x0000be40


	//   ....[8]....
        /*0088*/ 	.word	0x0000bee0


	//   ....[9]....
        /*008c*/ 	.word	0x0000bf30


	//   ....[10]....
        /*0090*/ 	.word	0x0000bf80


	//   ....[11]....
        /*0094*/ 	.word	0x0000c060


	//   ....[12]....
        /*0098*/ 	.word	0x0000c1d0


	//   ....[13]....
        /*009c*/ 	.word	0x0000c340


	//   ....[14]....
        /*00a0*/ 	.word	0x0000c4a0


	//   ....[15]....
        /*00a4*/ 	.word	0x0000c4e0


	//   ....[16]....
        /*00a8*/ 	.word	0x0000c520


	//   ....[17]....
        /*00ac*/ 	.word	0x0000c5d0


	//   ....[18]....
        /*00b0*/ 	.word	0x0000c630


	//   ....[19]....
        /*00b4*/ 	.word	0x0000c7a0


	//   ....[20]....
        /*00b8*/ 	.word	0x0000c8b0


	//   ....[21]....
        /*00bc*/ 	.word	0x0000c9f0


	//   ....[22]....
        /*00c0*/ 	.word	0x0000ca10


	//----- nvinfo : EIATTR_MAX_THREADS
	.align		4
.L_3057:
        /*00c4*/ 	.byte	0x04, 0x05
        /*00c6*/ 	.short	(.L_3059 - .L_3058)
.L_3058:
        /*00c8*/ 	.word	0x00000080
        /*00cc*/ 	.word	0x00000001
        /*00d0*/ 	.word	0x00000001


	//----- nvinfo : EIATTR_CRS_STACK_SIZE
	.align		4
.L_3059:
        /*00d4*/ 	.byte	0x04, 0x1e
        /*00d6*/ 	.short	(.L_3061 - .L_3060)
.L_3060:
        /*00d8*/ 	.word	0x00000000


	//----- nvinfo : EIATTR_CBANK_PARAM_SIZE
	.align		4
.L_3061:
        /*00dc*/ 	.byte	0x03, 0x19
        /*00de*/ 	.short	0x0220


	//----- nvinfo : EIATTR_PARAM_CBANK
	.align		4
        /*00e0*/ 	.byte	0x04, 0x0a
        /*00e2*/ 	.short	(.L_3063 - .L_3062)
	.align		4
.L_3062:
        /*00e4*/ 	.word	index@(.nv.constant0._ZN2at6native18elementwise_kernelILi128ELi4EZNS0_15gpu_kernel_implIZZZNS0_16sign_kernel_cudaERNS_18TensorIteratorBaseEENKUlvE_clEvENKUlvE7_clEvEUlN3c108BFloat16EE_EEvS4_RKT_EUliE_EEviT1_)
        /*00e8*/ 	.short	0x0380
        /*00ea*/ 	.short	0x0220


	//----- nvinfo : EIATTR_SW_WAR
	.align		4
.L_3063:
        /*00ec*/ 	.byte	0x04, 0x36
        /*00ee*/ 	.short	(.L_3065 - .L_3064)
.L_3064:
        /*00f0*/ 	.word	0x00000008
.L_3065:


//--------------------- .nv.info._ZN2at6native27unrolled_elementwise_kernelIZZZNS0_16sign_kernel_cudaERNS_18TensorIteratorBaseEENKUlvE_clEvENKUlvE7_clEvEUlN3c108BFloat16EE_St5arrayIPcLm2EELi4E23TrivialOffsetCalculatorILi1EjESD_NS0_6memory12LoadWithCastILi1EEENSE_13StoreWithCastILi1EEEEEviT_T0_T2_T3_T4_T5_ --------------------------
	.section	.nv.info._ZN2at6native27unrolled_elementwise_kernelIZZZNS0_16sign_kernel_cudaERNS_18TensorIteratorBaseEENKUlvE_clEvENKUlvE7_clEvEUlN3c108BFloat16EE_St5arrayIPcLm2EELi4E23TrivialOffsetCalculatorILi1EjESD_NS0_6memory12LoadWithCastILi1EEENSE_13StoreWithCastILi1EEEEEviT_T0_T2_T3_T4_T5_,"",@"SHT_CUDA_INFO"
	.sectionflags	@""
	.align	4


	//----- nvinfo : EIATTR_CUDA_API_VERSION
	.align		4
        /*0000*/ 	.byte	0x04, 0x37
        /*0002*/ 	.short	(.L_3067 - .L_3066)
.L_3066:
        /*0004*/ 	.word	0x00000082


	//----- nvinfo : EIATTR_KPARAM_INFO
	.align		4
.L_3067:
        /*0008*/ 	.byte	0x04, 0x17
        /*000a*/ 	.short	(.L_3069 - .L_3068)
.L_3068:
        /*000c*/ 	.word	0x00000000
        /*0010*/ 	.short	0x0006
        /*0012*/ 	.short	0x0024
        /*0014*/ 	.byte	0x00, 0xf0, 0x21, 0x00


	//----- nvinfo : EIATTR_KPARAM_INFO
	.align		4
.L_3069:
        /*0018*/ 	.byte	0x04, 0x17
        /*001a*/ 	.short	(.L_3071 - .L_3070)
.L_3070:
        /*001c*/ 	.word	0x00000000
        /*0020*/ 	.short	0x0005
        /*0022*/ 	.short	0x001c
        /*0024*/ 	.byte	0x00, 0xf0, 0x21, 0x00


	//----- nvinfo : EIATTR_KPARAM_INFO
	.align		4
.L_3071:
        /*0028*/ 	.byte	0x04, 0x17
        /*002a*/ 	.short	(.L_3073 - .L_3072)
.L_3072:
        /*002c*/ 	.word	0x00000000
        /*0030*/ 	.short	0x0004
        /*0032*/ 	.short	0x0019
        /*0034*/ 	.byte	0x00, 0xf0, 0x05, 0x00


	//----- nvinfo : EIATTR_KPARAM_INFO
	.align		4
.L_3073:
        /*0038*/ 	.byte	0x04, 0x17
        /*003a*/ 	.short	(.L_3075 - .L_3074)
.L_3074:
        /*003c*/ 	.word	0x00000000
        /*0040*/ 	.short	0x0003
        /*0042*/ 	.short	0x0018
        /*0044*/ 	.byte	0x00, 0xf0, 0x05, 0x00


	//----- nvinfo : EIATTR_KPARAM_INFO
	.align		4
.L_3075:
        /*0048*/ 	.byte	0x04, 0x17
        /*004a*/ 	.short	(.L_3077 - .L_3076)
.L_3076:
        /*004c*/ 	.word	0x00000000
        /*0050*/ 	.short	0x0002
        /*0052*/ 	.short	0x0008
        /*0054*/ 	.byte	0x00, 0xf0, 0x41, 0x00


	//----- nvinfo : EIATTR_KPARAM_INFO
	.align		4
.L_3077:
        /*0058*/ 	.byte	0x04, 0x17
        /*005a*/ 	.short	(.L_3079 - .L_3078)
.L_3078:
        /*005c*/ 	.word	0x00000000
        /*0060*/ 	.short	0x0001
        /*0062*/ 	.short	0x0004
        /*0064*/ 	.byte	0x00, 0xf0, 0x05, 0x00


	//----- nvinfo : EIATTR_KPARAM_INFO
	.align		4
.L_3079:
        /*0068*/ 	.byte	0x04, 0x17
        /*006a*/ 	.short	(.L_3081 - .L_3080)
.L_3080:
        /*006c*/ 	.word	0x00000000
        /*0070*/ 	.short	0x0000
        /*0072*/ 	.short	0x0000
        /*0074*/ 	.byte	0x00, 0xf0, 0x11, 0x00


	//----- nvinfo : EIATTR_SPARSE_MMA_MASK
	.align		4
.L_3081:
        /*0078*/ 	.byte	0x03, 0x50
        /*007a*/ 	.short	0x0000


	//----- nvinfo : EIATTR_MAXREG_COUNT
	.align		4
        /*007c*/ 	.byte	0x03, 0x1b
        /*007e*/ 	.short	0x00ff


	//----- nvinfo : EIATTR_EXTERNS
	.align		4
        /*0080*/ 	.byte	0x04, 0x0f
        /*0082*/ 	.short	(.L_3083 - .L_3082)


	//   ....[0]....
	.align		4
.L_3082:
        /*0084*/ 	.word	index@(__assertfail)


	//----- nvinfo : EIATTR_MERCURY_ISA_VERSION
	.align		4
.L_3083:
        /*0088*/ 	.byte	0x03, 0x5f
        /*008a*/ 	.short	0x0101


	//----- nvinfo : EIATTR_VRC_CTA_INIT_COUNT
	.align		4
        /*008c*/ 	.byte	0x02, 0x4a
	.zero		1
	.zero		1


	//----- nvinfo : EIATTR_SYSCALL_OFFSETS
	.align		4
        /*0090*/ 	.byte	0x04, 0x46
        /*0092*/ 	.short	(.L_3085 - .L_3084)


	//   ....[0]....
.L_3084:
        /*0094*/ 	.word	0x00001000


	//   ....[1]....
        /*0098*/ 	.word	0x000021e0


	//   ....[2]....
        /*009c*/ 	.word	0x00003300


	//   ....[3]....
        /*00a0*/ 	.word	0x00004330


	//   ....[4]....
        /*00a4*/ 	.word	0x00005670


	//   ....[5]....
        /*00a8*/ 	.word	0x00006550


	//   ....[6]....
        /*00ac*/ 	.word	0x000074d0


	//   ....[7]....
        /*00b0*/ 	.word	0x00008450


	//----- nvinfo : EIATTR_EXIT_INSTR_OFFSETS
	.align		4
.L_3085:
        /*00b4*/ 	.byte	0x04, 0x1c
        /*00b6*/ 	.short	(.L_3087 - .L_3086)


	//   ....[0]....
.L_3086:
        /*00b8*/ 	.word	0x00007780


	//   ....[1]....
        /*00bc*/ 	.word	0x000078d0


	//   ....[2]....
        /*00c0*/ 	.word	0x00007910


	//   ....[3]....
        /*00c4*/ 	.word	0x000079b0


	//   ....[4]....
        /*00c8*/ 	.word	0x000079f0


	//   ....[5]....
        /*00cc*/ 	.word	0x00007a30


	//   ....[6]....
        /*00d0*/ 	.word	0x00007ac0


	//   ....[7]....
        /*00d4*/ 	.word	0x00007b00


	//   ....[8]....
        /*00d8*/ 	.word	0x00007ba0


	//   ....[9]....
        /*00dc*/ 	.word	0x00007bf0


	//   ....[10]....
        /*00e0*/ 	.word	0x00007c40


	//   ....[11]....
        /*00e4*/ 	.word	0x00007d20


	//   ....[12]....
        /*00e8*/ 	.word	0x00007e90


	//   ....[13]....
        /*00ec*/ 	.word	0x00008000


	//   ....[14]....
        /*00f0*/ 	.word	0x00008160


	//   ....[15]....
        /*00f4*/ 	.word	0x000081a0


	//   ....[16]....
        /*00f8*/ 	.word	0x000081e0


	//   ....[17]....
        /*00fc*/ 	.word	0x00008290


	//   ....[18]....
        /*0100*/ 	.word	0x000082f0


	//   ....[19]....
        /*0104*/ 	.word	0x00008460


	//   ....[20]....
        /*0108*/ 	.word	0x00008570


	//   ....[21]....
        /*010c*/ 	.word	0x000086b0


	//   ....[22]....
        /*0110*/ 	.word	0x000086d0


	//----- nvinfo : EIATTR_MAX_THREADS
	.align		4
.L_3087:
        /*0114*/ 	.byte	0x04, 0x05
        /*0116*/ 	.short	(.L_3089 - .L_3088)
.L_3088:
        /*0118*/ 	.word	0x00000080
        /*011c*/ 	.word	0x00000001
        /*0120*/ 	.word	0x00000001


	//----- nvinfo : EIATTR_CRS_STACK_SIZE
	.align		4
.L_3089:
        /*0124*/ 	.byte	0x04, 0x1e
        /*0126*/ 	.short	(.L_3091 - .L_3090)
.L_3090:
        /*0128*/ 	.word	0x00000000


	//----- nvinfo : EIATTR_CBANK_PARAM_SIZE
	.align		4
.L_3091:
        /*012c*/ 	.byte	0x03, 0x19
        /*012e*/ 	.short	0x002c


	//----- nvinfo : EIATTR_PARAM_CBANK
	.align		4
        /*0130*/ 	.byte	0x04, 0x0a
        /*0132*/ 	.short	(.L_3093 - .L_3092)
	.align		4
.L_3092:
        /*0134*/ 	.word	index@(.nv.constant0._ZN2at6native27unrolled_elementwise_kernelIZZZNS0_16sign_kernel_cudaERNS_18TensorIteratorBaseEENKUlvE_clEvENKUlvE7_clEvEUlN3c108BFloat16EE_St5arrayIPcLm2EELi4E23TrivialOffsetCalculatorILi1EjESD_NS0_6memory12LoadWithCastILi1EEENSE_13StoreWithCastILi1EEEEEviT_T0_T2_T3_T4_T5_)
        /*0138*/ 	.short	0x0380
        /*013a*/ 	.short	0x002c


	//----- nvinfo : EIATTR_SW_WAR
	.align		4
.L_3093:
        /*013c*/ 	.byte	0x04, 0x36
        /*013e*/ 	.short	(.L_3095 - .L_3094)
.L_3094:
        /*0140*/ 	.word	0x00000008
.L_3095:


//--------------------- .nv.info._ZN2at6native18elementwise_kernelILi128ELi4EZNS0_22gpu_kernel_impl_nocastIZZZNS0_16sign_kernel_cudaERNS_18TensorIteratorBaseEENKUlvE_clEvENKUlvE7_clEvEUlN3c108BFloat16EE_EEvS4_RKT_EUliE_EEviT1_ --------------------------
	.section	.nv.info._ZN2at6native18elementwise_kernelILi128ELi4EZNS0_22gpu_kernel_impl_nocastIZZZNS0_16sign_kernel_cudaERNS_18TensorIteratorBaseEENKUlvE_clEvENKUlvE7_clEvEUlN3c108BFloat16EE_EEvS4_RKT_EUliE_EEviT1_,"",@"SHT_CUDA_INFO"
	.sectionflags	@""
	.align	4


	//----- nvinfo : EIATTR_CUDA_API_VERSION
	.align		4
        /*0000*/ 	.byte	0x04, 0x37
        /*0002*/ 	.short	(.L_3097 - .L_3096)
.L_3096:
        /*0004*/ 	.word	0x00000082


	//----- nvinfo : EIATTR_KPARAM_INFO
	.align		4
.L_3097:
        /*0008*/ 	.byte	0x04, 0x17
        /*000a*/ 	.short	(.L_3099 - .L_3098)
.L_3098:
        /*000c*/ 	.word	0x00000000
        /*0010*/ 	.short	0x0001
        /*0012*/ 	.short	0x0008
        /*0014*/ 	.byte	0x00, 0xf0, 0x61, 0x08


	//----- nvinfo : EIATTR_KPARAM_INFO
	.align		4
.L_3099:
        /*0018*/ 	.byte	0x04, 0x17
        /*001a*/ 	.short	(.L_3101 - .L_3100)
.L_3100:
        /*001c*/ 	.word	0x00000000
        /*0020*/ 	.short	0x0000
        /*0022*/ 	.short	0x0000
        /*0024*/ 	.byte	0x00, 0xf0, 0x11, 0x00


	//----- nvinfo : EIATTR_SPARSE_MMA_MASK
	.align		4
.L_3101:
        /*0028*/ 	.byte	0x03, 0x50
        /*002a*/ 	.short	0x0000


	//----- nvinfo : EIATTR_MAXREG_COUNT
	.align		4
        /*002c*/ 	.byte	0x03, 0x1b
        /*002e*/ 	.short	0x0080


	//----- nvinfo : EIATTR_MERCURY_ISA_VERSION
	.align		4
        /*0030*/ 	.byte	0x03, 0x5f
        /*0032*/ 	.short	0x0101


	//----- nvinfo : EIATTR_VRC_CTA_INIT_COUNT
	.align		4
        /*0034*/ 	.byte	0x02, 0x4a
	.zero		1
	.zero		1


	//----- nvinfo : EIATTR_EXIT_INSTR_OFFSETS
	.align		4
        /*0038*/ 	.byte	0x04, 0x1c
        /*003a*/ 	.short	(.L_3103 - .L_3102)


	//   ....[0]....
.L_3102:
        /*003c*/ 	.word	0x00000420


	//   ....[1]....
        /*0040*/ 	.word	0x00000500


	//   ....[2]....
        /*0044*/ 	.word	0x00004140


	//   ....[3]....
        /*0048*/ 	.word	0x000054f0


	//----- nvinfo : EIATTR_MAX_THREADS
	.align		4
.L_3103:
        /*004c*/ 	.byte	0x04, 0x05
        /*004e*/ 	.short	(.L_3105 - .L_3104)
.L_3104:
        /*0050*/ 	.word	0x00000080
        /*0054*/ 	.word	0x00000001
        /*0058*/ 	.word	0x00000001


	//----- nvinfo : EIATTR_CRS_STACK_SIZE
	.align		4
.L_3105:
        /*005c*/ 	.byte	0x04, 0x1e
        /*005e*/ 	.short	(.L_3107 - .L_3106)
.L_3106:
        /*0060*/ 	.word	0x00000000


	//----- nvinfo : EIATTR_CBANK_PARAM_SIZE
	.align		4
.L_3107:
        /*0064*/ 	.byte	0x03, 0x19
        /*0066*/ 	.short	0x0220


	//----- nvinfo : EIATTR_PARAM_CBANK
	.align		4
        /*0068*/ 	.byte	0x04, 0x0a
        /*006a*/ 	.short	(.L_3109 - .L_3108)
	.align		4
.L_3108:
        /*006c*/ 	.word	index@(.nv.constant0._ZN2at6native18elementwise_kernelILi128ELi4EZNS0_22gpu_kernel_impl_nocastIZZZNS0_16sign_kernel_cudaERNS_18TensorIteratorBaseEENKUlvE_clEvENKUlvE7_clEvEUlN3c108BFloat16EE_EEvS4_RKT_EUliE_EEviT1_)
        /*0070*/ 	.short	0x0380
        /*0072*/ 	.short	0x0220


	//----- nvinfo : EIATTR_SW_WAR
	.align		4
.L_3109:
        /*0074*/ 	.byte	0x04, 0x36
        /*0076*/ 	.short	(.L_3111 - .L_3110)
.L_3110:
        /*0078*/ 	.word	0x00000008
.L_3111:


//--------------------- .nv.info._ZN2at6native27unrolled_elementwise_kernelIZZZNS0_16sign_kernel_cudaERNS_18TensorIteratorBaseEENKUlvE_clEvENKUlvE7_clEvEUlN3c108BFloat16EE_St5arrayIPcLm2EELi4E23TrivialOffsetCalculatorILi1EjESD_NS0_6memory15LoadWithoutCastENSE_16StoreWithoutCastEEEviT_T0_T2_T3_T4_T5_ --------------------------
	.section	.nv.info._ZN2at6native27unrolled_elementwise_kernelIZZZNS0_16sign_kernel_cudaERNS_18TensorIteratorBaseEENKUlvE_clEvENKUlvE7_clEvEUlN3c108BFloat16EE_St5arrayIPcLm2EELi4E23TrivialOffsetCalculatorILi1EjESD_NS0_6memory15LoadWithoutCastENSE_16StoreWithoutCastEEEviT_T0_T2_T3_T4_T5_,"",@"SHT_CUDA_INFO"
	.sectionflags	@""
	.align	4


	//----- nvinfo : EIATTR_CUDA_API_VERSION
	.align		4
        /*0000*/ 	.byte	0x04, 0x37
        /*0002*/ 	.short	(.L_3113 - .L_3112)
.L_3112:
        /*0004*/ 	.word	0x00000082


	//----- nvinfo : EIATTR_KPARAM_INFO
	.align		4
.L_3113:
        /*0008*/ 	.byte	0x04, 0x17
        /*000a*/ 	.short	(.L_3115 - .L_3114)
.L_3114:
        /*000c*/ 	.word	0x00000000
        /*0010*/ 	.short	0x0006
        /*0012*/ 	.short	0x001b
        /*0014*/ 	.byte	0x00, 0xf0, 0x05, 0x00


	//----- nvinfo : EIATTR_KPARAM_INFO
	.align		4
.L_3115:
        /*0018*/ 	.byte	0x04, 0x17
        /*001a*/ 	.short	(.L_3117 - .L_3116)
.L_3116:
        /*001c*/ 	.word	0x00000000
        /*0020*/ 	.short	0x0005
        /*0022*/ 	.short	0x001a
        /*0024*/ 	.byte	0x00, 0xf0, 0x05, 0x00


	//----- nvinfo : EIATTR_KPARAM_INFO
	.align		4
.L_3117:
        /*0028*/ 	.byte	0x04, 0x17
        /*002a*/ 	.short	(.L_3119 - .L_3118)
.L_3118:
        /*002c*/ 	.word	0x00000000
        /*0030*/ 	.short	0x0004
        /*0032*/ 	.short	0x0019
        /*0034*/ 	.byte	0x00, 0xf0, 0x05, 0x00


	//----- nvinfo : EIATTR_KPARAM_INFO
	.align		4
.L_3119:
        /*0038*/ 	.byte	0x04, 0x17
        /*003a*/ 	.short	(.L_3121 - .L_3120)
.L_3120:
        /*003c*/ 	.word	0x00000000
        /*0040*/ 	.short	0x0003
        /*0042*/ 	.short	0x0018
        /*0044*/ 	.byte	0x00, 0xf0, 0x05, 0x00


	//----- nvinfo : EIATTR_KPARAM_INFO
	.align		4
.L_3121:
        /*0048*/ 	.byte	0x04, 0x17
        /*004a*/ 	.short	(.L_3123 - .L_3122)
.L_3122:
        /*004c*/ 	.word	0x00000000
        /*0050*/ 	.short	0x0002
        /*0052*/ 	.short	0x0008
        /*0054*/ 	.byte	0x00, 0xf0, 0x41, 0x00


	//----- nvinfo : EIATTR_KPARAM_INFO
	.align		4
.L_3123:
        /*0058*/ 	.byte	0x04, 0x17
        /*005a*/ 	.short	(.L_3125 - .L_3124)
.L_3124:
        /*005c*/ 	.word	0x00000000
        /*0060*/ 	.short	0x0001
        /*0062*/ 	.short	0x0004
        /*0064*/ 	.byte	0x00, 0xf0, 0x05, 0x00


	//----- nvinfo : EIATTR_KPARAM_INFO
	.align		4
.L_3125:
        /*0068*/ 	.byte	0x04, 0x17
        /*006a*/ 	.short	(.L_3127 - .L_3126)
.L_3126:
        /*006c*/ 	.word	0x00000000
        /*0070*/ 	.short	0x0000
        /*0072*/ 	.short	0x0000
        /*0074*/ 	.byte	0x00, 0xf0, 0x11, 0x00


	//----- nvinfo : EIATTR_SPARSE_MMA_MASK
	.align		4
.L_3127:
        /*0078*/ 	.byte	0x03, 0x50
        /*007a*/ 	.short	0x0000


	//----- nvinfo : EIATTR_MAXREG_COUNT
	.align		4
        /*007c*/ 	.byte	0x03, 0x1b
        /*007e*/ 	.short	0x00ff


	//----- nvinfo : EIATTR_MERCURY_ISA_VERSION
	.align		4
        /*0080*/ 	.byte	0x03, 0x5f
        /*0082*/ 	.short	0x0101


	//----- nvinfo : EIATTR_VRC_CTA_INIT_COUNT
	.align		4
        /*0084*/ 	.byte	0x02, 0x4a
	.zero		1
	.zero		1


	//----- nvinfo : EIATTR_EXIT_INSTR_OFFSETS
	.align		4
        /*0088*/ 	.byte	0x04, 0x1c
        /*008a*/ 	.short	(.L_3129 - .L_3128)


	//   ....[0]....
.L_3128:
        /*008c*/ 	.word	0x000006d0


	//   ....[1]....
        /*0090*/ 	.word	0x00000720


	//----- nvinfo : EIATTR_MAX_THREADS
	.align		4
.L_3129:
        /*0094*/ 	.byte	0x04, 0x05
        /*0096*/ 	.short	(.L_3131 - .L_3130)
.L_3130:
        /*0098*/ 	.word	0x00000080
        /*009c*/ 	.word	0x00000001
        /*00a0*/ 	.word	0x00000001


	//----- nvinfo : EIATTR_CRS_STACK_SIZE
	.align		4
.L_3131:
        /*00a4*/ 	.byte	0x04, 0x1e
        /*00a6*/ 	.short	(.L_3133 - .L_3132)
.L_3132:
        /*00a8*/ 	.word	0x00000000


	//----- nvinfo : EIATTR_CBANK_PARAM_SIZE
	.align		4
.L_3133:
        /*00ac*/ 	.byte	0x03, 0x19
        /*00ae*/ 	.short	0x001c


	//----- nvinfo : EIATTR_PARAM_CBANK
	.align		4
        /*00b0*/ 	.byte	0x04, 0x0a
        /*00b2*/ 	.short	(.L_3135 - .L_3134)
	.align		4
.L_3134:
        /*00b4*/ 	.word	index@(.nv.constant0._ZN2at6native27unrolled_elementwise_kernelIZZZNS0_16sign_kernel_cudaERNS_18TensorIteratorBaseEENKUlvE_clEvENKUlvE7_clEvEUlN3c108BFloat16EE_St5arrayIPcLm2EELi4E23TrivialOffsetCalculatorILi1EjESD_NS0_6memory15LoadWithoutCastENSE_16StoreWithoutCastEEEviT_T0_T2_T3_T4_T5_)
        /*00b8*/ 	.short	0x0380
        /*00ba*/ 	.short	0x001c


	//----- nvinfo : EIATTR_SW_WAR
	.align		4
.L_3135:
        /*00bc*/ 	.byte	0x04, 0x36
        /*00be*/ 	.short	(.L_3137 - .L_3136)
.L_3136:
        /*00c0*/ 	.word	0x00000008
.L_3137:


//--------------------- .nv.info._ZN2at6native29vectorized_elementwise_kernelILi2EZZZNS0_16sign_kernel_cudaERNS_18TensorIteratorBaseEENKUlvE_clEvENKUlvE7_clEvEUlN3c108BFloat16EE_St5arrayIPcLm2EEEEviT0_T1_ --------------------------
	.section	.nv.info._ZN2at6native29vectorized_elementwise_kernelILi2EZZZNS0_16sign_kernel_cudaERNS_18TensorIteratorBaseEENKUlvE_clEvENKUlvE7_clEvEUlN3c108BFloat16EE_St5arrayIPcLm2EEEEviT0_T1_,"",@"SHT_CUDA_INFO"
	.sectionflags	@""
	.align	4


	//----- nvinfo : EIATTR_CUDA_API_VERSION
	.align		4
        /*0000*/ 	.byte	0x04, 0x37
        /*0002*/ 	.short	(.L_3139 - .L_3138)
.L_3138:
        /*0004*/ 	.word	0x00000082


	//----- nvinfo : EIATTR_KPARAM_INFO
	.align		4
.L_3139:
        /*0008*/ 	.byte	0x04, 0x17
        /*000a*/ 	.short	(.L_3141 - .L_3140)
.L_3140:
        /*000c*/ 	.word	0x00000000
        /*0010*/ 	.short	0x0002
        /*0012*/ 	.short	0x0008
        /*0014*/ 	.byte	0x00, 0xf0, 0x41, 0x00


	//----- nvinfo : EIATTR_KPARAM_INFO
	.align		4
.L_3141:
        /*0018*/ 	.byte	0x04, 0x17
        /*001a*/ 	.short	(.L_3143 - .L_3142)
.L_3142:
        /*001c*/ 	.word	0x00000000
        /*0020*/ 	.short	0x0001
        /*0022*/ 	.short	0x0004
        /*0024*/ 	.byte	0x00, 0xf0, 0x05, 0x00


	//----- nvinfo : EIATTR_KPARAM_INFO
	.align		4
.L_3143:
        /*0028*/ 	.byte	0x04, 0x17
        /*002a*/ 	.short	(.L_3145 - .L_3144)
.L_3144:
        /*002c*/ 	.word	0x00000000
        /*0030*/ 	.short	0x0000
        /*0032*/ 	.short	0x0000
        /*0034*/ 	.byte	0x00, 0xf0, 0x11, 0x00


	//----- nvinfo : EIATTR_SPARSE_MMA_MASK
	.align		4
.L_3145:
        /*0038*/ 	.byte	0x03, 0x50
        /*003a*/ 	.short	0x0000


	//----- nvinfo : EIATTR_MAXREG_COUNT
	.align		4
        /*003c*/ 	.byte	0x03, 0x1b
        /*003e*/ 	.short	0x00ff


	//----- nvinfo : EIATTR_MERCURY_ISA_VERSION
	.align		4
        /*0040*/ 	.byte	0x03, 0x5f
        /*0042*/ 	.short	0x0101


	//----- nvinfo : EIATTR_VRC_CTA_INIT_COUNT
	.align		4
        /*0044*/ 	.byte	0x02, 0x4a
	.zero		1
	.zero		1


	//----- nvinfo : EIATTR_EXIT_INSTR_OFFSETS
	.align		4
        /*0048*/ 	.byte	0x04, 0x1c
        /*004a*/ 	.short	(.L_3147 - .L_3146)


	//   ....[0]....
.L_3146:
        /*004c*/ 	.word	0x00000e50


	//   ....[1]....
        /*0050*/ 	.word	0x00000ea0


	//   ....[2]....
        /*0054*/ 	.word	0x00001410


	//----- nvinfo : EIATTR_MAX_THREADS
	.align		4
.L_3147:
        /*0058*/ 	.byte	0x04, 0x05
        /*005a*/ 	.short	(.L_3149 - .L_3148)
.L_3148:
        /*005c*/ 	.word	0x00000080
        /*0060*/ 	.word	0x00000001
        /*0064*/ 	.word	0x00000001


	//----- nvinfo : EIATTR_CRS_STACK_SIZE
	.align		4
.L_3149:
        /*0068*/ 	.byte	0x04, 0x1e
        /*006a*/ 	.short	(.L_3151 - .L_3150)
.L_3150:
        /*006c*/ 	.word	0x00000000


	//----- nvinfo : EIATTR_CBANK_PARAM_SIZE
	.align		4
.L_3151:
        /*0070*/ 	.byte	0x03, 0x19
        /*0072*/ 	.short	0x0018


	//----- nvinfo : EIATTR_PARAM_CBANK
	.align		4
        /*0074*/ 	.byte	0x04, 0x0a
        /*0076*/ 	.short	(.L_3153 - .L_3152)
	.align		4
.L_3152:
        /*0078*/ 	.word	index@(.nv.constant0._ZN2at6native29vectorized_elementwise_kernelILi2EZZZNS0_16sign_kernel_cudaERNS_18TensorIteratorBaseEENKUlvE_clEvENKUlvE7_clEvEUlN3c108BFloat16EE_St5arrayIPcLm2EEEEviT0_T1_)
        /*007c*/ 	.short	0x0380
        /*007e*/ 	.short	0x0018


	//----- nvinfo : EIATTR_SW_WAR
	.align		4
.L_3153:
        /*0080*/ 	.byte	0x04, 0x36
        /*0082*/ 	.short	(.L_3155 - .L_3154)
.L_3154:
        /*0084*/ 	.word	0x00000008
.L_3155:


//--------------------- .nv.info._ZN2at6native29vectorized_elementwise_kernelILi4EZZZNS0_16sign_kernel_cudaERNS_18TensorIteratorBaseEENKUlvE_clEvENKUlvE7_clEvEUlN3c108BFloat16EE_St5arrayIPcLm2EEEEviT0_T1_ --------------------------
	.section	.nv.info._ZN2at6native29vectorized_elementwise_kernelILi4EZZZNS0_16sign_kernel_cudaERNS_18TensorIteratorBaseEENKUlvE_clEvENKUlvE7_clEvEUlN3c108BFloat16EE_St5arrayIPcLm2EEEEviT0_T1_,"",@"SHT_CUDA_INFO"
	.sectionflags	@""
	.align	4


	//----- nvinfo : EIATTR_CUDA_API_VERSION
	.align		4
        /*0000*/ 	.byte	0x04, 0x37
        /*0002*/ 	.short	(.L_3157 - .L_3156)
.L_3156:
        /*0004*/ 	.word	0x00000082


	//----- nvinfo : EIATTR_KPARAM_INFO
	.align		4
.L_3157:
        /*0008*/ 	.byte	0x04, 0x17
        /*000a*/ 	.short	(.L_3159 - .L_3158)
.L_3158:
        /*000c*/ 	.word	0x00000000
        /*0010*/ 	.short	0x0002
        /*0012*/ 	.short	0x0008
        /*0014*/ 	.byte	0x00, 0xf0, 0x41, 0x00


	//----- nvinfo : EIATTR_KPARAM_INFO
	.align		4
.L_3159:
        /*0018*/ 	.byte	0x04, 0x17
        /*001a*/ 	.short	(.L_3161 - .L_3160)
.L_3160:
        /*001c*/ 	.word	0x00000000
        /*0020*/ 	.short	0x0001
        /*0022*/ 	.short	0x0004
        /*0024*/ 	.byte	0x00, 0xf0, 0x05, 0x00


	//----- nvinfo : EIATTR_KPARAM_INFO
	.align		4
.L_3161:
        /*0028*/ 	.byte	0x04, 0x17
        /*002a*/ 	.short	(.L_3163 - .L_3162)
.L_3162:
        /*002c*/ 	.word	0x00000000
        /*0030*/ 	.short	0x0000
        /*0032*/ 	.short	0x0000
        /*0034*/ 	.byte	0x00, 0xf0, 0x11, 0x00


	//----- nvinfo : EIATTR_SPARSE_MMA_MASK
	.align		4
.L_3163:
        /*0038*/ 	.byte	0x03, 0x50
        /*003a*/ 	.short	0x0000


	//----- nvinfo : EIATTR_MAXREG_COUNT
	.align		4
        /*003c*/ 	.byte	0x03, 0x1b
        /*003e*/ 	.short	0x00ff


	//----- nvinfo : EIATTR_MERCURY_ISA_VERSION
	.align		4
        /*0040*/ 	.byte	0x03, 0x5f
        /*0042*/ 	.short	0x0101


	//----- nvinfo : EIATTR_VRC_CTA_INIT_COUNT
	.align		4
        /*0044*/ 	.byte	0x02, 0x4a
	.zero		1
	.zero		1


	//----- nvinfo : EIATTR_EXIT_INSTR_OFFSETS
	.align		4
        /*0048*/ 	.byte	0x04, 0x1c
        /*004a*/ 	.short	(.L_3165 - .L_3164)


	//   ....[0]....
.L_3164:
        /*004c*/ 	.word	0x00000e50


	//   ....[1]....
        /*0050*/ 	.word	0x00000ea0


	//   ....[2]....
        /*0054*/ 	.word	0x000013d0


	//----- nvinfo : EIATTR_MAX_THREADS
	.align		4
.L_3165:
        /*0058*/ 	.byte	0x04, 0x05
        /*005a*/ 	.short	(.L_3167 - .L_3166)
.L_3166:
        /*005c*/ 	.word	0x00000080
        /*0060*/ 	.word	0x00000001
        /*0064*/ 	.word	0x00000001


	//----- nvinfo : EIATTR_CRS_STACK_SIZE
	.align		4
.L_3167:
        /*0068*/ 	.byte	0x04, 0x1e
        /*006a*/ 	.short	(.L_3169 - .L_3168)
.L_3168:
        /*006c*/ 	.word	0x00000000


	//----- nvinfo : EIATTR_CBANK_PARAM_SIZE
	.align		4
.L_3169:
        /*0070*/ 	.byte	0x03, 0x19
        /*0072*/ 	.short	0x0018


	//----- nvinfo : EIATTR_PARAM_CBANK
	.align		4
        /*0074*/ 	.byte	0x04, 0x0a
        /*0076*/ 	.short	(.L_3171 - .L_3170)
	.align		4
.L_3170:
        /*0078*/ 	.word	index@(.nv.constant0._ZN2at6native29vectorized_elementwise_kernelILi4EZZZNS0_16sign_kernel_cudaERNS_18TensorIteratorBaseEENKUlvE_clEvENKUlvE7_clEvEUlN3c108BFloat16EE_St5arrayIPcLm2EEEEviT0_T1_)
        /*007c*/ 	.short	0x0380
        /*007e*/ 	.short	0x0018


	//----- nvinfo : EIATTR_SW_WAR
	.align		4
.L_3171:
        /*0080*/ 	.byte	0x04, 0x36
        /*0082*/ 	.short	(.L_3173 - .L_3172)
.L_3172:
        /*0084*/ 	.word	0x00000008
.L_3173:


//--------------------- .nv.info._ZN2at6native29vectorized_elementwise_kernelILi8EZZZNS0_16sign_kernel_cudaERNS_18TensorIteratorBaseEENKUlvE_clEvENKUlvE7_clEvEUlN3c108BFloat16EE_St5arrayIPcLm2EEEEviT0_T1_ --------------------------
	.section	.nv.info._ZN2at6native29vectorized_elementwise_kernelILi8EZZZNS0_16sign_kernel_cudaERNS_18TensorIteratorBaseEENKUlvE_clEvENKUlvE7_clEvEUlN3c108BFloat16EE_St5arrayIPcLm2EEEEviT0_T1_,"",@"SHT_CUDA_INFO"
	.sectionflags	@""
	.align	4


	//----- nvinfo : EIATTR_CUDA_API_VERSION
	.align		4
        /*0000*/ 	.byte	0x04, 0x37
        /*0002*/ 	.short	(.L_3175 - .L_3174)
.L_3174:
        /*0004*/ 	.word	0x00000082


	//----- nvinfo : EIATTR_KPARAM_INFO
	.align		4
.L_3175:
        /*0008*/ 	.byte	0x04, 0x17
        /*000a*/ 	.short	(.L_3177 - .L_3176)
.L_3176:
        /*000c*/ 	.word	0x00000000
        /*0010*/ 	.short	0x0002
        /*0012*/ 	.short	0x0008
        /*0014*/ 	.byte	0x00, 0xf0, 0x41, 0x00


	//----- nvinfo : EIATTR_KPARAM_INFO
	.align		4
.L_3177:
        /*0018*/ 	.byte	0x04, 0x17
        /*001a*/ 	.short	(.L_3179 - .L_3178)
.L_3178:
        /*001c*/ 	.word	0x00000000
        /*0020*/ 	.short	0x0001
        /*0022*/ 	.short	0x0004
        /*0024*/ 	.byte	0x00, 0xf0, 0x05, 0x00


	//----- nvinfo : EIATTR_KPARAM_INFO
	.align		4
.L_3179:
        /*0028*/ 	.byte	0x04, 0x17
        /*002a*/ 	.short	(.L_3181 - .L_3180)
.L_3180:
        /*002c*/ 	.word	0x00000000
        /*0030*/ 	.short	0x0000
        /*0032*/ 	.short	0x0000
        /*0034*/ 	.byte	0x00, 0xf0, 0x11, 0x00


	//----- nvinfo : EIATTR_SPARSE_MMA_MASK
	.align		4
.L_3181:
        /*0038*/ 	.byte	0x03, 0x50
        /*003a*/ 	.short	0x0000


	//----- nvinfo : EIATTR_MAXREG_COUNT
	.align		4
        /*003c*/ 	.byte	0x03, 0x1b
        /*003e*/ 	.short	0x00ff


	//----- nvinfo : EIATTR_MERCURY_ISA_VERSION
	.align		4
        /*0040*/ 	.byte	0x03, 0x5f
        /*0042*/ 	.short	0x0101


	//----- nvinfo : EIATTR_VRC_CTA_INIT_COUNT
	.align		4
        /*0044*/ 	.byte	0x02, 0x4a
	.zero		1
	.zero		1


	//----- nvinfo : EIATTR_EXIT_INSTR_OFFSETS
	.align		4
        /*0048*/ 	.byte	0x04, 0x1c
        /*004a*/ 	.short	(.L_3183 - .L_3182)


	//   ....[0]....
.L_3182:
        /*004c*/ 	.word	0x00000e50


	//   ....[1]....
        /*0050*/ 	.word	0x00000ea0


	//   ....[2]....
        /*0054*/ 	.word	0x000013b0


	//----- nvinfo : EIATTR_MAX_THREADS
	.align		4
.L_3183:
        /*0058*/ 	.byte	0x04, 0x05
        /*005a*/ 	.short	(.L_3185 - .L_3184)
.L_3184:
        /*005c*/ 	.word	0x00000080
        /*0060*/ 	.word	0x00000001
        /*0064*/ 	.word	0x00000001


	//----- nvinfo : EIATTR_CRS_STACK_SIZE
	.align		4
.L_3185:
        /*0068*/ 	.byte	0x04, 0x1e
        /*006a*/ 	.short	(.L_3187 - .L_3186)
.L_3186:
        /*006c*/ 	.word	0x00000000


	//----- nvinfo : EIATTR_CBANK_PARAM_SIZE
	.align		4
.L_3187:
        /*0070*/ 	.byte	0x03, 0x19
        /*0072*/ 	.short	0x0018


	//----- nvinfo : EIATTR_PARAM_CBANK
	.align		4
        /*0074*/ 	.byte	0x04, 0x0a
        /*0076*/ 	.short	(.L_3189 - .L_3188)
	.align		4
.L_3188:
        /*0078*/ 	.word	index@(.nv.constant0._ZN2at6native29vectorized_elementwise_kernelILi8EZZZNS0_16sign_kernel_cudaERNS_18TensorIteratorBaseEENKUlvE_clEvENKUlvE7_clEvEUlN3c108BFloat16EE_St5arrayIPcLm2EEEEviT0_T1_)
        /*007c*/ 	.short	0x0380
        /*007e*/ 	.short	0x0018


	//----- nvinfo : EIATTR_SW_WAR
	.align		4
.L_3189:
        /*0080*/ 	.byte	0x04, 0x36
        /*0082*/ 	.short	(.L_3191 - .L_3190)
.L_3190:
        /*0084*/ 	.word	0x00000008
.L_3191:


//--------------------- .nv.info._ZN2at6native18elementwise_kernelILi128ELi4EZNS0_15gpu_kernel_implIZZZNS0_16sign_kernel_cudaERNS_18TensorIteratorBaseEENKUlvE_clEvENKUlvE6_clEvEUlN3c104HalfEE_EEvS4_RKT_EUliE_EEviT1_ --------------------------
	.section	.nv.info._ZN2at6native18elementwise_kernelILi128ELi4EZNS0_15gpu_kernel_implIZZZNS0_16sign_kernel_cudaERNS_18TensorIteratorBaseEENKUlvE_clEvENKUlvE6_clEvEUlN3c104HalfEE_EEvS4_RKT_EUliE_EEviT1_,"",@"SHT_CUDA_INFO"
	.sectionflags	@""
	.align	4


	//----- nvinfo : EIATTR_CUDA_API_VERSION
	.align		4
        /*0000*/ 	.byte	0x04, 0x37
        /*0002*/ 	.short	(.L_3193 - .L_3192)
.L_3192:
        /*0004*/ 	.word	0x00000082


	//----- nvinfo : EIATTR_KPARAM_INFO
	.align		4
.L_3193:
        /*0008*/ 	.byte	0x04, 0x17
        /*000a*/ 	.short	(.L_3195 - .L_3194)
.L_3194:
        /*000c*/ 	.word	0x00000000
        /*0010*/ 	.short	0x0001
        /*0012*/ 	.short	0x0008
        /*0014*/ 	.byte	0x00, 0xf0, 0x61, 0x08


	//----- nvinfo : EIATTR_KPARAM_INFO
	.align		4
.L_3195:
        /*0018*/ 	.byte	0x04, 0x17
        /*001a*/ 	.short	(.L_3197 - .L_3196)
.L_3196:
        /*001c*/ 	.word	0x00000000
        /*0020*/ 	.short	0x0000
        /*0022*/ 	.short	0x0000
        /*0024*/ 	.byte	0x00, 0xf0, 0x11, 0x00


	//----- nvinfo : EIATTR_SPARSE_MMA_MASK
	.align		4
.L_3197:
        /*0028*/ 	.byte	0x03, 0x50
        /*002a*/ 	.short	0x0000


	//----- nvinfo : EIATTR_MAXREG_COUNT
	.align		4
        /*002c*/ 	.byte	0x03, 0x1b
        /*002e*/ 	.short	0x0080


	//----- nvinfo : EIATTR_EXTERNS
	.align		4
        /*0030*/ 	.byte	0x04, 0x0f
        /*0032*/ 	.short	(.L_3199 - .L_3198)


	//   ....[0]....
	.align		4
.L_3198:
        /*0034*/ 	.word	index@(__assertfail)


	//----- nvinfo : EIATTR_MERCURY_ISA_VERSION
	.align		4
.L_3199:
        /*0038*/ 	.byte	0x03, 0x5f
        /*003a*/ 	.short	0x0101


	//----- nvinfo : EIATTR_VRC_CTA_INIT_COUNT
	.align		4
        /*003c*/ 	.byte	0x02, 0x4a
	.zero		1
	.zero		1


	//----- nvinfo : EIATTR_SYSCALL_OFFSETS
	.align		4
        /*0040*/ 	.byte	0x04, 0x46
        /*0042*/ 	.short	(.L_3201 - .L_3200)


	//   ....[0]....
.L_3200:
        /*0044*/ 	.word	0x000021f0


	//   ....[1]....
        /*0048*/ 	.word	0x00003160


	//   ....[2]....
        /*004c*/ 	.word	0x000054f0


	//   ....[3]....
        /*0050*/ 	.word	0x00006290


	//   ....[4]....
        /*0054*/ 	.word	0x00008730


	//   ....[5]....
        /*0058*/ 	.word	0x000094d0


	//   ....[6]....
        /*005c*/ 	.word	0x0000b980


	//   ....[7]....
        /*0060*/ 	.word	0x0000c6f0


	//----- nvinfo : EIATTR_EXIT_INSTR_OFFSETS
	.align		4
.L_3201:
        /*0064*/ 	.byte	0x04, 0x1c
        /*0066*/ 	.short	(.L_3203 - .L_3202)


	//   ....[0]....
.L_3202:
        /*0068*/ 	.word	0x000097b0


	//   ....[1]....
        /*006c*/ 	.word	0x0000bb90


	//   ....[2]....
        /*0070*/ 	.word	0x0000bbd0


	//   ....[3]....
        /*0074*/ 	.word	0x0000bc70


	//   ....[4]....
        /*0078*/ 	.word	0x0000bcb0


	//   ....[5]....
        /*007c*/ 	.word	0x0000bcf0


	//   ....[6]....
        /*0080*/ 	.word	0x0000bd80


	//   ....[7]....
        /*0084*/ 	.word	0x0000bda0


	//   ....[8]....
        /*0088*/ 	.word	0x0000be40


	//   ....[9]....
        /*008c*/ 	.word	0x0000be90


	//   ....[10]....
        /*0090*/ 	.word	0x0000bee0


	//   ....[11]....
        /*0094*/ 	.word	0x0000bfc0


	//   ....[12]....
        /*0098*/ 	.word	0x0000c130


	//   ....[13]....
        /*009c*/ 	.word	0x0000c2a0


	//   ....[14]....
        /*00a0*/ 	.word	0x0000c400


	//   ....[15]....
        /*00a4*/ 	.word	0x0000c440


	//   ....[16]....
        /*00a8*/ 	.word	0x0000c480


	//   ....[17]....
        /*00ac*/ 	.word	0x0000c530


	//   ....[18]....
        /*00b0*/ 	.word	0x0000c590


	//   ....[19]....
        /*00b4*/ 	.word	0x0000c700


	//   ....[20]....
        /*00b8*/ 	.word	0x0000c810


	//   ....[21]....
        /*00bc*/ 	.word	0x0000c950


	//   ....[22]....
        /*00c0*/ 	.word	0x0000c990


	//----- nvinfo : EIATTR_MAX_THREADS
	.align		4
.L_3203:
        /*00c4*/ 	.byte	0x04, 0x05
        /*00c6*/ 	.short	(.L_3205 - .L_3204)
.L_3204:
        /*00c8*/ 	.word	0x00000080
        /*00cc*/ 	.word	0x00000001
        /*00d0*/ 	.word	0x00000001


	//----- nvinfo : EIATTR_CRS_STACK_SIZE
	.align		4
.L_3205:
        /*00d4*/ 	.byte	0x04, 0x1e
        /*00d6*/ 	.short	(.L_3207 - .L_3206)
.L_3206:
        /*00d8*/ 	.word	0x00000000


	//----- nvinfo : EIATTR_CBANK_PARAM_SIZE
	.align		4
.L_3207:
        /*00dc*/ 	.byte	0x03, 0x19
        /*00de*/ 	.short	0x0220


	//----- nvinfo : EIATTR_PARAM_CBANK
	.align		4
        /*00e0*/ 	.byte	0x04, 0x0a
        /*00e2*/ 	.short	(.L_3209 - .L_3208)
	.align		4
.L_3208:
        /*00e4*/ 	.word	index@(.nv.constant0._ZN2at6native18elementwise_kernelILi128ELi4EZNS0_15gpu_kernel_implIZZZNS0_16sign_kernel_cudaERNS_18TensorIteratorBaseEENKUlvE_clEvENKUlvE6_clEvEUlN3c104HalfEE_EEvS4_RKT_EUliE_EEviT1_)
        /*00e8*/ 	.short	0x0380
        /*00ea*/ 	.short	0x0220


	//----- nvinfo : EIATTR_SW_WAR
	.align		4
.L_3209:
        /*00ec*/ 	.byte	0x04, 0x36
        /*00ee*/ 	.short	(.L_3211 - .L_3210)
.L_3210:
        /*00f0*/ 	.word	0x00000008
.L_3211:


//--------------------- .nv.info._ZN2at6native27unrolled_elementwise_kernelIZZZNS0_16sign_kernel_cudaERNS_18TensorIteratorBaseEENKUlvE_clEvENKUlvE6_clEvEUlN3c104HalfEE_St5arrayIPcLm2EELi4E23TrivialOffsetCalculatorILi1EjESD_NS0_6memory12LoadWithCastILi1EEENSE_13StoreWithCastILi1EEEEEviT_T0_T2_T3_T4_T5_ --------------------------
	.section	.nv.info._ZN2at6native27unrolled_elementwise_kernelIZZZNS0_16sign_kernel_cudaERNS_18TensorIteratorBaseEENKUlvE_clEvENKUlvE6_clEvEUlN3c104HalfEE_St5arrayIPcLm2EELi4E23TrivialOffsetCalculatorILi1EjESD_NS0_6memory12LoadWithCastILi1EEENSE_13StoreWithCastILi1EEEEEviT_T0_T2_T3_T4_T5_,"",@"SHT_CUDA_INFO"
	.sectionflags	@""
	.align	4


	//----- nvinfo : EIATTR_CUDA_API_VERSION
	.align		4
        /*0000*/ 	.byte	0x04, 0x37
        /*0002*/ 	.short	(.L_3213 - .L_3212)
.L_3212:
        /*0004*/ 	.word	0x00000082


	//----- nvinfo : EIATTR_KPARAM_INFO
	.align		4
.L_3213:
        /*0008*/ 	.byte	0x04, 0x17
        /*000a*/ 	.short	(.L_3215 - .L_3214)
.L_3214:
        /*000c*/ 	.word	0x00000000
        /*0010*/ 	.short	0x0006
        /*0012*/ 	.short	0x0024
        /*0014*/ 	.byte	0x00, 0xf0, 0x21, 0x00


	//----- nvinfo : EIATTR_KPARAM_INFO
	.align		4
.L_3215:
        /*0018*/ 	.byte	0x04, 0x17
        /*001a*/ 	.short	(.L_3217 - .L_3216)
.L_3216:
        /*001c*/ 	.word	0x00000000
        /*0020*/ 	.short	0x0005
        /*0022*/ 	.short	0x001c
        /*0024*/ 	.byte	0x00, 0xf0, 0x21, 0x00


	//----- nvinfo : EIATTR_KPARAM_INFO
	.align		4
.L_3217:
        /*0028*/ 	.byte	0x04, 0x17
        /*002a*/ 	.short	(.L_3219 - .L_3218)
.L_3218:
        /*002c*/ 	.word	0x00000000
        /*0030*/ 	.short	0x0004
        /*0032*/ 	.short	0x0019
        /*0034*/ 	.byte	0x00, 0xf0, 0x05, 0x00


	//----- nvinfo : EIATTR_KPARAM_INFO
	.align		4
.L_3219:
        /*0038*/ 	.byte	0x04, 0x17
        /*003a*/ 	.short	(.L_3221 - .L_3220)
.L_3220:
        /*003c*/ 	.word	0x00000000
        /*0040*/ 	.short	0x0003
        /*0042*/ 	.short	0x0018
        /*0044*/ 	.byte	0x00, 0xf0, 0x05, 0x00


	//----- nvinfo : EIATTR_KPARAM_INFO
	.align		4
.L_3221:
        /*0048*/ 	.byte	0x04, 0x17
        /*004a*/ 	.short	(.L_3223 - .L_3222)
.L_3222:
        /*004c*/ 	.word	0x00000000
        /*0050*/ 	.short	0x0002
        /*0052*/ 	.short	0x0008
        /*0054*/ 	.byte	0x00, 0xf0, 0x41, 0x00


	//----- nvinfo : EIATTR_KPARAM_INFO
	.align		4
.L_3223:
        /*0058*/ 	.byte	0x04, 0x17
        /*005a*/ 	.short	(.L_3225 - .L_3224)
.L_3224:
        /*005c*/ 	.word	0x00000000
        /*0060*/ 	.short	0x0001
        /*0062*/ 	.short	0x0004
        /*0064*/ 	.byte	0x00, 0xf0, 0x05, 0x00


	//----- nvinfo : EIATTR_KPARAM_INFO
	.align		4
.L_3225:
        /*0068*/ 	.byte	0x04, 0x17
        /*006a*/ 	.short	(.L_3227 - .L_3226)
.L_3226:
        /*006c*/ 	.word	0x00000000
        /*0070*/ 	.short	0x0000
        /*0072*/ 	.short	0x0000
        /*0074*/ 	.byte	0x00, 0xf0, 0x11, 0x00


	//----- nvinfo : EIATTR_SPARSE_MMA_MASK
	.align		4
.L_3227:
        /*0078*/ 	.byte	0x03, 0x50
        /*007a*/ 	.short	0x0000


	//----- nvinfo : EIATTR_MAXREG_COUNT
	.align		4
        /*007c*/ 	.byte	0x03, 0x1b
        /*007e*/ 	.short	0x00ff


	//----- nvinfo : EIATTR_EXTERNS
	.align		4
        /*0080*/ 	.byte	0x04, 0x0f
        /*0082*/ 	.short	(.L_3229 - .L_3228)


	//   ....[0]....
	.align		4
.L_3228:
        /*0084*/ 	.word	index@(__assertfail)


	//----- nvinfo : EIATTR_MERCURY_ISA_VERSION
	.align		4
.L_3229:
        /*0088*/ 	.byte	0x03, 0x5f
        /*008a*/ 	.short	0x0101


	//----- nvinfo : EIATTR_VRC_CTA_INIT_COUNT
	.align		4
        /*008c*/ 	.byte	0x02, 0x4a
	.zero		1
	.zero		1


	//----- nvinfo : EIATTR_SYSCALL_OFFSETS
	.align		4
        /*0090*/ 	.byte	0x04, 0x46
        /*0092*/ 	.short	(.L_3231 - .L_3230)


	//   ....[0]....
.L_3230:
        /*0094*/ 	.word	0x00000fc0


	//   ....[1]....
        /*0098*/ 	.word	0x00002160


	//   ....[2]....
        /*009c*/ 	.word	0x00003240


	//   ....[3]....
        /*00a0*/ 	.word	0x00004320


	//   ....[4]....
        /*00a4*/ 	.word	0x00005680


	//   ....[5]....
        /*00a8*/ 	.word	0x00006540


	//   ....[6]....
        /*00ac*/ 	.word	0x000074c0


	//   ....[7]....
        /*00b0*/ 	.word	0x00008440


	//----- nvinfo : EIATTR_EXIT_INSTR_OFFSETS
	.align		4
.L_3231:
        /*00b4*/ 	.byte	0x04, 0x1c
        /*00b6*/ 	.short	(.L_3233 - .L_3232)


	//   ....[0]....
.L_3232:
        /*00b8*/ 	.word	0x00007790


	//   ....[1]....
        /*00bc*/ 	.word	0x000078e0


	//   ....[2]....
        /*00c0*/ 	.word	0x00007920


	//   ....[3]....
        /*00c4*/ 	.word	0x000079c0


	//   ....[4]....
        /*00c8*/ 	.word	0x00007a00


	//   ....[5]....
        /*00cc*/ 	.word	0x00007a40


	//   ....[6]....
        /*00d0*/ 	.word	0x00007ad0


	//   ....[7]....
        /*00d4*/ 	.word	0x00007af0


	//   ....[8]....
        /*00d8*/ 	.word	0x00007b90


	//   ....[9]....
        /*00dc*/ 	.word	0x00007be0


	//   ....[10]....
        /*00e0*/ 	.word	0x00007c30


	//   ....[11]....
        /*00e4*/ 	.word	0x00007d10


	//   ....[12]....
        /*00e8*/ 	.word	0x00007e80


	//   ....[13]....
        /*00ec*/ 	.word	0x00007ff0


	//   ....[14]....
        /*00f0*/ 	.word	0x00008150


	//   ....[15]....
        /*00f4*/ 	.word	0x00008190


	//   ....[16]....
        /*00f8*/ 	.word	0x000081d0


	//   ....[17]....
        /*00fc*/ 	.word	0x00008280


	//   ....[18]....
        /*0100*/ 	.word	0x000082e0


	//   ....[19]....
        /*0104*/ 	.word	0x00008450


	//   ....[20]....
        /*0108*/ 	.word	0x00008560


	//   ....[21]....
        /*010c*/ 	.word	0x000086a0


	//   ....[22]....
        /*0110*/ 	.word	0x000086e0


	//----- nvinfo : EIATTR_MAX_THREADS
	.align		4
.L_3233:
        /*0114*/ 	.byte	0x04, 0x05
        /*0116*/ 	.short	(.L_3235 - .L_3234)
.L_3234:
        /*0118*/ 	.word	0x00000080
        /*011c*/ 	.word	0x00000001
        /*0120*/ 	.word	0x00000001


	//----- nvinfo : EIATTR_CRS_STACK_SIZE
	.align		4
.L_3235:
        /*0124*/ 	.byte	0x04, 0x1e
        /*0126*/ 	.short	(.L_3237 - .L_3236)
.L_3236:
        /*0128*/ 	.word	0x00000000


	//----- nvinfo : EIATTR_CBANK_PARAM_SIZE
	.align		4
.L_3237:
        /*012c*/ 	.byte	0x03, 0x19
        /*012e*/ 	.short	0x002c


	//----- nvinfo : EIATTR_PARAM_CBANK
	.align		4
        /*0130*/ 	.byte	0x04, 0x0a
        /*0132*/ 	.short	(.L_3239 - .L_3238)
	.align		4
.L_3238:
        /*0134*/ 	.word	index@(.nv.constant0._ZN2at6native27unrolled_elementwise_kernelIZZZNS0_16sign_kernel_cudaERNS_18TensorIteratorBaseEENKUlvE_clEvENKUlvE6_clEvEUlN3c104HalfEE_St5arrayIPcLm2EELi4E23TrivialOffsetCalculatorILi1EjESD_NS0_6memory12LoadWithCastILi1EEENSE_13StoreWithCastILi1EEEEEviT_T0_T2_T3_T4_T5_)
        /*0138*/ 	.short	0x0380
        /*013a*/ 	.short	0x002c


	//----- nvinfo : EIATTR_SW_WAR
	.align		4
.L_3239:
        /*013c*/ 	.byte	0x04, 0x36
        /*013e*/ 	.short	(.L_3241 - .L_3240)
.L_3240:
        /*0140*/ 	.word	0x00000008
.L_3241:


//--------------------- .nv.info._ZN2at6native18elementwise_kernelILi128ELi4EZNS0_22gpu_kernel_impl_nocastIZZZNS0_16sign_kernel_cudaERNS_18TensorIteratorBaseEENKUlvE_clEvENKUlvE6_clEvEUlN3c104HalfEE_EEvS4_RKT_EUliE_EEviT1_ --------------------------
	.section	.nv.info._ZN2at6native18elementwise_kernelILi128ELi4EZNS0_22gpu_kernel_impl_nocastIZZZNS0_16sign_kernel_cudaERNS_18TensorIteratorBaseEENKUlvE_clEvENKUlvE6_clEvEUlN3c104HalfEE_EEvS4_RKT_EUliE_EEviT1_,"",@"SHT_CUDA_INFO"
	.sectionflags	@""
	.align	4


	//----- nvinfo : EIATTR_CUDA_API_VERSION
	.align		4
        /*0000*/ 	.byte	0x04, 0x37
        /*0002*/ 	.short	(.L_3243 - .L_3242)
.L_3242:
        /*0004*/ 	.word	0x00000082


	//----- nvinfo : EIATTR_KPARAM_INFO
	.align		4
.L_3243:
        /*0008*/ 	.byte	0x04, 0x17
        /*000a*/ 	.short	(.L_3245 - .L_3244)
.L_3244:
        /*000c*/ 	.word	0x00000000
        /*0010*/ 	.short	0x0001
        /*0012*/ 	.short	0x0008
        /*0014*/ 	.byte	0x00, 0xf0, 0x61, 0x08


	//----- nvinfo : EIATTR_KPARAM_INFO
	.align		4
.L_3245:
        /*0018*/ 	.byte	0x04, 0x17
        /*001a*/ 	.short	(.L_3247 - .L_3246)
.L_3246:
        /*001c*/ 	.word	0x00000000
        /*0020*/ 	.short	0x0000
        /*0022*/ 	.short	0x0000
        /*0024*/ 	.byte	0x00, 0xf0, 0x11, 0x00


	//----- nvinfo : EIATTR_SPARSE_MMA_MASK
	.align		4
.L_3247:
        /*0028*/ 	.byte	0x03, 0x50
        /*002a*/ 	.short	0x0000


	//----- nvinfo : EIATTR_MAXREG_COUNT
	.align		4
        /*002c*/ 	.byte	0x03, 0x1b
        /*002e*/ 	.short	0x0080


	//----- nvinfo : EIATTR_MERCURY_ISA_VERSION
	.align		4
        /*0030*/ 	.byte	0x03, 0x5f
        /*0032*/ 	.short	0x0101


	//----- nvinfo : EIATTR_VRC_CTA_INIT_COUNT
	.align		4
        /*0034*/ 	.byte	0x02, 0x4a
	.zero		1
	.zero		1


	//----- nvinfo : EIATTR_EXIT_INSTR_OFFSETS
	.align		4
        /*0038*/ 	.byte	0x04, 0x1c
        /*003a*/ 	.short	(.L_3249 - .L_3248)


	//   ....[0]....
.L_3248:
        /*003c*/ 	.word	0x00000420


	//   ....[1]....
        /*0040*/ 	.word	0x00000500


	//   ....[2]....
        /*0044*/ 	.word	0x00004140


	//   ....[3]....
        /*0048*/ 	.word	0x000054f0


	//----- nvinfo : EIATTR_MAX_THREADS
	.align		4
.L_3249:
        /*004c*/ 	.byte	0x04, 0x05
        /*004e*/ 	.short	(.L_3251 - .L_3250)
.L_3250:
        /*0050*/ 	.word	0x00000080
        /*0054*/ 	.word	0x00000001
        /*0058*/ 	.word	0x00000001


	//----- nvinfo : EIATTR_CRS_STACK_SIZE
	.align		4
.L_3251:
        /*005c*/ 	.byte	0x04, 0x1e
        /*005e*/ 	.short	(.L_3253 - .L_3252)
.L_3252:
        /*0060*/ 	.word	0x00000000


	//----- nvinfo : EIATTR_CBANK_PARAM_SIZE
	.align		4
.L_3253:
        /*0064*/ 	.byte	0x03, 0x19
        /*0066*/ 	.short	0x0220


	//----- nvinfo : EIATTR_PARAM_CBANK
	.align		4
        /*0068*/ 	.byte	0x04, 0x0a
        /*006a*/ 	.short	(.L_3255 - .L_3254)
	.align		4
.L_3254:
        /*006c*/ 	.word	index@(.nv.constant0._ZN2at6native18elementwise_kernelILi128ELi4EZNS0_22gpu_kernel_impl_nocastIZZZNS0_16sign_kernel_cudaERNS_18TensorIteratorBaseEENKUlvE_clEvENKUlvE6_clEvEUlN3c104HalfEE_EEvS4_RKT_EUliE_EEviT1_)
        /*0070*/ 	.short	0x0380
        /*0072*/ 	.short	0x0220


	//----- nvinfo : EIATTR_SW_WAR
	.align		4
.L_3255:
        /*0074*/ 	.byte	0x04, 0x36
        /*0076*/ 	.short	(.L_3257 - .L_3256)
.L_3256:
        /*0078*/ 	.word	0x00000008
.L_3257:


//--------------------- .nv.info._ZN2at6native27unrolled_elementwise_kernelIZZZNS0_16sign_kernel_cudaERNS_18TensorIteratorBaseEENKUlvE_clEvENKUlvE6_clEvEUlN3c104HalfEE_St5arrayIPcLm2EELi4E23TrivialOffsetCalculatorILi1EjESD_NS0_6memory15LoadWithoutCastENSE_16StoreWithoutCastEEEviT_T0_T2_T3_T4_T5_ --------------------------
	.section	.nv.info._ZN2at6native27unrolled_elementwise_kernelIZZZNS0_16sign_kernel_cudaERNS_18TensorIteratorBaseEENKUlvE_clEvENKUlvE6_clEvEUlN3c104HalfEE_St5arrayIPcLm2EELi4E23TrivialOffsetCalculatorILi1EjESD_NS0_6memory15LoadWithoutCastENSE_16StoreWithoutCastEEEviT_T0_T2_T3_T4_T5_,"",@"SHT_CUDA_INFO"
	.sectionflags	@""
	.align	4


	//----- nvinfo : EIATTR_CUDA_API_VERSION
	.align		4
        /*0000*/ 	.byte	0x04, 0x37
        /*0002*/ 	.short	(.L_3259 - .L_3258)
.L_3258:
        /*0004*/ 	.word	0x00000082


	//----- nvinfo : EIATTR_KPARAM_INFO
	.align		4
.L_3259:
        /*0008*/ 	.byte	0x04, 0x17
        /*000a*/ 	.short	(.L_3261 - .L_3260)
.L_3260:
        /*000c*/ 	.word	0x00000000
        /*0010*/ 	.short	0x0006
        /*0012*/ 	.short	0x001b
        /*0014*/ 	.byte	0x00, 0xf0, 0x05, 0x00


	//----- nvinfo : EIATTR_KPARAM_INFO
	.align		4
.L_3261:
        /*0018*/ 	.byte	0x04, 0x17
        /*001a*/ 	.short	(.L_3263 - .L_3262)
.L_3262:
        /*001c*/ 	.word	0x00000000
        /*0020*/ 	.short	0x0005
        /*0022*/ 	.short	0x001a
        /*0024*/ 	.byte	0x00, 0xf0, 0x05, 0x00


	//----- nvinfo : EIATTR_KPARAM_INFO
	.align		4
.L_3263:
        /*0028*/ 	.byte	0x04, 0x17
        /*002a*/ 	.short	(.L_3265 - .L_3264)
.L_3264:
        /*002c*/ 	.word	0x00000000
        /*0030*/ 	.short	0x0004
        /*0032*/ 	.short	0x0019
        /*0034*/ 	.byte	0x00, 0xf0, 0x05, 0x00


	//----- nvinfo : EIATTR_KPARAM_INFO
	.align		4
.L_3265:
        /*0038*/ 	.byte	0x04, 0x17
        /*003a*/ 	.short	(.L_3267 - .L_3266)
.L_3266:
        /*003c*/ 	.word	0x00000000
        /*0040*/ 	.short	0x0003
        /*0042*/ 	.short	0x0018
        /*0044*/ 	.byte	0x00, 0xf0, 0x05, 0x00


	//----- nvinfo : EIATTR_KPARAM_INFO
	.align		4
.L_3267:
        /*0048*/ 	.byte	0x04, 0x17
        /*004a*/ 	.short	(.L_3269 - .L_3268)
.L_3268:
        /*004c*/ 	.word	0x00000000
        /*0050*/ 	.short	0x0002
        /*0052*/ 	.short	0x0008
        /*0054*/ 	.byte	0x00, 0xf0, 0x41, 0x00


	//----- nvinfo : EIATTR_KPARAM_INFO
	.align		4
.L_3269:
        /*0058*/ 	.byte	0x04, 0x17
        /*005a*/ 	.short	(.L_3271 - .L_3270)
.L_3270:
        /*005c*/ 	.word	0x00000000
        /*0060*/ 	.short	0x0001
        /*0062*/ 	.short	0x0004
        /*0064*/ 	.byte	0x00, 0xf0, 0x05, 0x00


	//----- nvinfo : EIATTR_KPARAM_INFO
	.align		4
.L_3271:
        /*0068*/ 	.byte	0x04, 0x17
        /*006a*/ 	.short	(.L_3273 - .L_3272)
.L_3272:
        /*006c*/ 	.word	0x00000000
        /*0070*/ 	.short	0x0000
        /*0072*/ 	.short	0x0000
        /*0074*/ 	.byte	0x00, 0xf0, 0x11, 0x00


	//----- nvinfo : EIATTR_SPARSE_MMA_MASK
	.align		4
.L_3273:
        /*0078*/ 	.byte	0x03, 0x50
        /*007a*/ 	.short	0x0000


	//----- nvinfo : EIATTR_MAXREG_COUNT
	.align		4
        /*007c*/ 	.byte	0x03, 0x1b
        /*007e*/ 	.short	0x00ff


	//----- nvinfo : EIATTR_MERCURY_ISA_VERSION
	.align		4
        /*0080*/ 	.byte	0x03, 0x5f
        /*0082*/ 	.short	0x0101


	//----- nvinfo : EIATTR_VRC_CTA_INIT_COUNT
	.align		4
        /*0084*/ 	.byte	0x02, 0x4a
	.zero		1
	.zero		1


	//----- nvinfo : EIATTR_EXIT_INSTR_OFFSETS
	.align		4
        /*0088*/ 	.byte	0x04, 0x1c
        /*008a*/ 	.short	(.L_3275 - .L_3274)


	//   ....[0]....
.L_3274:
        /*008c*/ 	.word	0x000006d0


	//   ....[1]....
        /*0090*/ 	.word	0x00000720


	//----- nvinfo : EIATTR_MAX_THREADS
	.align		4
.L_3275:
        /*0094*/ 	.byte	0x04, 0x05
        /*0096*/ 	.short	(.L_3277 - .L_3276)
.L_3276:
        /*0098*/ 	.word	0x00000080
        /*009c*/ 	.word	0x00000001
        /*00a0*/ 	.word	0x00000001


	//----- nvinfo : EIATTR_CRS_STACK_SIZE
	.align		4
.L_3277:
        /*00a4*/ 	.byte	0x04, 0x1e
        /*00a6*/ 	.short	(.L_3279 - .L_3278)
.L_3278:
        /*00a8*/ 	.word	0x00000000


	//----- nvinfo : EIATTR_CBANK_PARAM_SIZE
	.align		4
.L_3279:
        /*00ac*/ 	.byte	0x03, 0x19
        /*00ae*/ 	.short	0x001c


	//----- nvinfo : EIATTR_PARAM_CBANK
	.align		4
        /*00b0*/ 	.byte	0x04, 0x0a
        /*00b2*/ 	.short	(.L_3281 - .L_3280)
	.align		4
.L_3280:
        /*00b4*/ 	.word	index@(.nv.constant0._ZN2at6native27unrolled_elementwise_kernelIZZZNS0_16sign_kernel_cudaERNS_18TensorIteratorBaseEENKUlvE_clEvENKUlvE6_clEvEUlN3c104HalfEE_St5arrayIPcLm2EELi4E23TrivialOffsetCalculatorILi1EjESD_NS0_6memory15LoadWithoutCastENSE_16StoreWithoutCastEEEviT_T0_T2_T3_T4_T5_)
        /*00b8*/ 	.short	0x0380
        /*00ba*/ 	.short	0x001c


	//----- nvinfo : EIATTR_SW_WAR
	.align		4
.L_3281:
        /*00bc*/ 	.byte	0x04, 0x36
        /*00be*/ 	.short	(.L_3283 - .L_3282)
.L_3282:
        /*00c0*/ 	.word	0x00000008
.L_3283:


//--------------------- .nv.info._ZN2at6native29vectorized_elementwise_kernelILi2EZZZNS0_16sign_kernel_cudaERNS_18TensorIteratorBaseEENKUlvE_clEvENKUlvE6_clEvEUlN3c104HalfEE_St5arrayIPcLm2EEEEviT0_T1_ --------------------------
	.section	.nv.info._ZN2at6native29vectorized_elementwise_kernelILi2EZZZNS0_16sign_kernel_cudaERNS_18TensorIteratorBaseEENKUlvE_clEvENKUlvE6_clEvEUlN3c104HalfEE_St5arrayIPcLm2EEEEviT0_T1_,"",@"SHT_CUDA_INFO"
	.sectionflags	@""
	.align	4


	//----- nvinfo : EIATTR_CUDA_API_VERSION
	.align		4
        /*0000*/ 	.byte	0x04, 0x37
        /*0002*/ 	.short	(.L_3285 - .L_3284)
.L_3284:
        /*0004*/ 	.word	0x00000082


	//----- nvinfo : EIATTR_KPARAM_INFO
	.align		4
.L_3285:
        /*0008*/ 	.byte	0x04, 0x17
        /*000a*/ 	.short	(.L_3287 - .L_3286)
.L_3286:
        /*000c*/ 	.word	0x00000000
        /*0010*/ 	.short	0x0002
        /*0012*/ 	.short	0x0008
        /*0014*/ 	.byte	0x00, 0xf0, 0x41, 0x00


	//----- nvinfo : EIATTR_KPARAM_INFO
	.align		4
.L_3287:
        /*0018*/ 	.byte	0x04, 0x17
        /*001a*/ 	.short	(.L_3289 - .L_3288)
.L_3288:
        /*001c*/ 	.word	0x00000000
        /*0020*/ 	.short	0x0001
        /*0022*/ 	.short	0x0004
        /*0024*/ 	.byte	0x00, 0xf0, 0x05, 0x00


	//----- nvinfo : EIATTR_KPARAM_INFO
	.align		4
.L_3289:
        /*0028*/ 	.byte	0x04, 0x17
        /*002a*/ 	.short	(.L_3291 - .L_3290)
.L_3290:
        /*002c*/ 	.word	0x00000000
        /*0030*/ 	.short	0x0000
        /*0032*/ 	.short	0x0000
        /*0034*/ 	.byte	0x00, 0xf0, 0x11, 0x00


	//----- nvinfo : EIATTR_SPARSE_MMA_MASK
	.align		4
.L_3291:
        /*0038*/ 	.byte	0x03, 0x50
        /*003a*/ 	.short	0x0000


	//----- nvinfo : EIATTR_MAXREG_COUNT
	.align		4
        /*003c*/ 	.byte	0x03, 0x1b
        /*003e*/ 	.short	0x00ff


	//----- nvinfo : EIATTR_MERCURY_ISA_VERSION
	.align		4
        /*0040*/ 	.byte	0x03, 0x5f
        /*0042*/ 	.short	0x0101


	//----- nvinfo : EIATTR_VRC_CTA_INIT_COUNT
	.align		4
        /*0044*/ 	.byte	0x02, 0x4a
	.zero		1
	.zero		1


	//----- nvinfo : EIATTR_EXIT_INSTR_OFFSETS
	.align		4
        /*0048*/ 	.byte	0x04, 0x1c
        /*004a*/ 	.short	(.L_3293 - .L_3292)


	//   ....[0]....
.L_3292:
        /*004c*/ 	.word	0x00000e50


	//   ....[1]....
        /*0050*/ 	.word	0x00000ea0


	//   ....[2]....
        /*0054*/ 	.word	0x000013d0


	//----- nvinfo : EIATTR_MAX_THREADS
	.align		4
.L_3293:
        /*0058*/ 	.byte	0x04, 0x05
        /*005a*/ 	.short	(.L_3295 - .L_3294)
.L_3294:
        /*005c*/ 	.word	0x00000080
        /*0060*/ 	.word	0x00000001
        /*0064*/ 	.word	0x00000001


	//----- nvinfo : EIATTR_CRS_STACK_SIZE
	.align		4
.L_3295:
        /*0068*/ 	.byte	0x04, 0x1e
        /*006a*/ 	.short	(.L_3297 - .L_3296)
.L_3296:
        /*006c*/ 	.word	0x00000000


	//----- nvinfo : EIATTR_CBANK_PARAM_SIZE
	.align		4
.L_3297:
        /*0070*/ 	.byte	0x03, 0x19
        /*0072*/ 	.short	0x0018


	//----- nvinfo : EIATTR_PARAM_CBANK
	.align		4
        /*0074*/ 	.byte	0x04, 0x0a
        /*0076*/ 	.short	(.L_3299 - .L_3298)
	.align		4
.L_3298:
        /*0078*/ 	.word	index@(.nv.constant0._ZN2at6native29vectorized_elementwise_kernelILi2EZZZNS0_16sign_kernel_cudaERNS_18TensorIteratorBaseEENKUlvE_clEvENKUlvE6_clEvEUlN3c104HalfEE_St5arrayIPcLm2EEEEviT0_T1_)
        /*007c*/ 	.short	0x0380
        /*007e*/ 	.short	0x0018


	//----- nvinfo : EIATTR_SW_WAR
	.align		4
.L_3299:
        /*0080*/ 	.byte	0x04, 0x36
        /*0082*/ 	.short	(.L_3301 - .L_3300)
.L_3300:
        /*0084*/ 	.word	0x00000008
.L_3301:


//--------------------- .nv.info._ZN2at6native29vectorized_elementwise_kernelILi4EZZZNS0_16sign_kernel_cudaERNS_18TensorIteratorBaseEENKUlvE_clEvENKUlvE6_clEvEUlN3c104HalfEE_St5arrayIPcLm2EEEEviT0_T1_ --------------------------
	.section	.nv.info._ZN2at6native29vectorized_elementwise_kernelILi4EZZZNS0_16sign_kernel_cudaERNS_18TensorIteratorBaseEENKUlvE_clEvENKUlvE6_clEvEUlN3c104HalfEE_St5arrayIPcLm2EEEEviT0_T1_,"",@"SHT_CUDA_INFO"
	.sectionflags	@""
	.align	4


	//----- nvinfo : EIATTR_CUDA_API_VERSION
	.align		4
        /*0000*/ 	.byte	0x04, 0x37
        /*0002*/ 	.short	(.L_3303 - .L_3302)
.L_3302:
        /*0004*/ 	.word	0x00000082


	//----- nvinfo : EIATTR_KPARAM_INFO
	.align		4
.L_3303:
        /*0008*/ 	.byte	0x04, 0x17
        /*000a*/ 	.short	(.L_3305 - .L_3304)
.L_3304:
        /*000c*/ 	.word	0x00000000
        /*0010*/ 	.short	0x0002
        /*0012*/ 	.short	0x0008
        /*0014*/ 	.byte	0x00, 0xf0, 0x41, 0x00


	//----- nvinfo : EIATTR_KPARAM_INFO
	.align		4
.L_3305:
        /*0018*/ 	.byte	0x04, 0x17
        /*001a*/ 	.short	(.L_3307 - .L_3306)
.L_3306:
        /*001c*/ 	.word	0x00000000
        /*0020*/ 	.short	0x0001
        /*0022*/ 	.short	0x0004
        /*0024*/ 	.byte	0x00, 0xf0, 0x05, 0x00


	//----- nvinfo : EIATTR_KPARAM_INFO
	.align		4
.L_3307:
        /*0028*/ 	.byte	0x04, 0x17
        /*002a*/ 	.short	(.L_3309 - .L_3308)
.L_3308:
        /*002c*/ 	.word	0x00000000
        /*0030*/ 	.short	0x0000
        /*0032*/ 	.short	0x0000
        /*0034*/ 	.byte	0x00, 0xf0, 0x11, 0x00


	//----- nvinfo : EIATTR_SPARSE_MMA_MASK
	.align		4
.L_3309:
        /*0038*/ 	.byte	0x03, 0x50
        /*003a*/ 	.short	0x0000


	//----- nvinfo : EIATTR_MAXREG_COUNT
	.align		4
        /*003c*/ 	.byte	0x03, 0x1b
        /*003e*/ 	.short	0x00ff


	//----- nvinfo : EIATTR_MERCURY_ISA_VERSION
	.align		4
        /*0040*/ 	.byte	0x03, 0x5f
        /*0042*/ 	.short	0x0101


	//----- nvinfo : EIATTR_VRC_CTA_INIT_COUNT
	.align		4
        /*0044*/ 	.byte	0x02, 0x4a
	.zero		1
	.zero		1


	//----- nvinfo : EIATTR_EXIT_INSTR_OFFSETS
	.align		4
        /*0048*/ 	.byte	0x04, 0x1c
        /*004a*/ 	.short	(.L_3311 - .L_3310)


	//   ....[0]....
.L_3310:
        /*004c*/ 	.word	0x00000e50


	//   ....[1]....
        /*0050*/ 	.word	0x00000ea0


	//   ....[2]....
        /*0054*/ 	.word	0x00001380


	//----- nvinfo : EIATTR_MAX_THREADS
	.align		4
.L_3311:
        /*0058*/ 	.byte	0x04, 0x05
        /*005a*/ 	.short	(.L_3313 - .L_3312)
.L_3312:
        /*005c*/ 	.word	0x00000080
        /*0060*/ 	.word	0x00000001
        /*0064*/ 	.word	0x00000001


	//----- nvinfo : EIATTR_CRS_STACK_SIZE
	.align		4
.L_3313:
        /*0068*/ 	.byte	0x04, 0x1e
        /*006a*/ 	.short	(.L_3315 - .L_3314)
.L_3314:
        /*006c*/ 	.word	0x00000000


	//----- nvinfo : EIATTR_CBANK_PARAM_SIZE
	.align		4
.L_3315:
        /*0070*/ 	.byte	0x03, 0x19
        /*0072*/ 	.short	0x0018


	//----- nvinfo : EIATTR_PARAM_CBANK
	.align		4
        /*0074*/ 	.byte	0x04, 0x0a
        /*0076*/ 	.short	(.L_3317 - .L_3316)
	.align		4
.L_3316:
        /*0078*/ 	.word	index@(.nv.constant0._ZN2at6native29vectorized_elementwise_kernelILi4EZZZNS0_16sign_kernel_cudaERNS_18TensorIteratorBaseEENKUlvE_clEvENKUlvE6_clEvEUlN3c104HalfEE_St5arrayIPcLm2EEEEviT0_T1_)
        /*007c*/ 	.short	0x0380
        /*007e*/ 	.short	0x0018


	//----- nvinfo : EIATTR_SW_WAR
	.align		4
.L_3317:
        /*0080*/ 	.byte	0x04, 0x36
        /*0082*/ 	.short	(.L_3319 - .L_3318)
.L_3318:
        /*0084*/ 	.word	0x00000008
.L_3319:


//--------------------- .nv.info._ZN2at6native29vectorized_elementwise_kernelILi8EZZZNS0_16sign_kernel_cudaERNS_18TensorIteratorBaseEENKUlvE_clEvENKUlvE6_clEvEUlN3c104HalfEE_St5arrayIPcLm2EEEEviT0_T1_ --------------------------
	.section	.nv.info._ZN2at6native29vectorized_elementwise_kernelILi8EZZZNS0_16sign_kernel_cudaERNS_18TensorIteratorBaseEENKUlvE_clEvENKUlvE6_clEvEUlN3c104HalfEE_St5arrayIPcLm2EEEEviT0_T1_,"",@"SHT_CUDA_INFO"
	.sectionflags	@""
	.align	4


	//----- nvinfo : EIATTR_CUDA_API_VERSION
	.align		4
        /*0000*/ 	.byte	0x04, 0x37
        /*0002*/ 	.short	(.L_3321 - .L_3320)
.L_3320:
        /*0004*/ 	.word	0x00000082


	//----- nvinfo : EIATTR_KPARAM_INFO
	.align		4
.L_3321:
        /*0008*/ 	.byte	0x04, 0x17
        /*000a*/ 	.short	(.L_3323 - .L_3322)
.L_3322:
        /*000c*/ 	.word	0x00000000
        /*0010*/ 	.short	0x0002
        /*0012*/ 	.short	0x0008
        /*0014*/ 	.byte	0x00, 0xf0, 0x41, 0x00


	//----- nvinfo : EIATTR_KPARAM_INFO
	.align		4
.L_3323:
        /*0018*/ 	.byte	0x04, 0x17
        /*001a*/ 	.short	(.L_3325 - .L_3324)
.L_3324:
        /*001c*/ 	.word	0x00000000
        /*0020*/ 	.short	0x0001
        /*0022*/ 	.short	0x0004
        /*0024*/ 	.byte	0x00, 0xf0, 0x05, 0x00


	//----- nvinfo : EIATTR_KPARAM_INFO
	.align		4
.L_3325:
        /*0028*/ 	.byte	0x04, 0x17
        /*002a*/ 	.short	(.L_3327 - .L_3326)
.L_3326:
        /*002c*/ 	.word	0x00000000
        /*0030*/ 	.short	0x0000
        /*0032*/ 	.short	0x0000
        /*0034*/ 	.byte	0x00, 0xf0, 0x11, 0x00


	//----- nvinfo : EIATTR_SPARSE_MMA_MASK
	.align		4
.L_3327:
        /*0038*/ 	.byte	0x03, 0x50
        /*003a*/ 	.short	0x0000


	//----- nvinfo : EIATTR_MAXREG_COUNT
	.align		4
        /*003c*/ 	.byte	0x03, 0x1b
        /*003e*/ 	.short	0x00ff


	//----- nvinfo : EIATTR_MERCURY_ISA_VERSION
	.align		4
        /*0040*/ 	.byte	0x03, 0x5f
        /*0042*/ 	.short	0x0101


	//----- nvinfo : EIATTR_VRC_CTA_INIT_COUNT
	.align		4
        /*0044*/ 	.byte	0x02, 0x4a
	.zero		1
	.zero		1


	//----- nvinfo : EIATTR_EXIT_INSTR_OFFSETS
	.align		4
        /*0048*/ 	.byte	0x04, 0x1c
        /*004a*/ 	.short	(.L_3329 - .L_3328)


	//   ....[0]....
.L_3328:
        /*004c*/ 	.word	0x00000e50


	//   ....[1]....
        /*0050*/ 	.word	0x00000ea0


	//   ....[2]....
        /*0054*/ 	.word	0x00001370


	//----- nvinfo : EIATTR_MAX_THREADS
	.align		4
.L_3329:
        /*0058*/ 	.byte	0x04, 0x05
        /*005a*/ 	.short	(.L_3331 - .L_3330)
.L_3330:
        /*005c*/ 	.word	0x00000080
        /*0060*/ 	.word	0x00000001
        /*0064*/ 	.word	0x00000001


	//----- nvinfo : EIATTR_CRS_STACK_SIZE
	.align		4
.L_3331:
        /*0068*/ 	.byte	0x04, 0x1e
        /*006a*/ 	.short	(.L_3333 - .L_3332)
.L_3332:
        /*006c*/ 	.word	0x00000000


	//----- nvinfo : EIATTR_CBANK_PARAM_SIZE
	.align		4
.L_3333:
        /*0070*/ 	.byte	0x03, 0x19
        /*0072*/ 	.short	0x0018


	//----- nvinfo : EIATTR_PARAM_CBANK
	.align		4
        /*0074*/ 	.byte	0x04, 0x0a
        /*0076*/ 	.short	(.L_3335 - .L_3334)
	.align		4
.L_3334:
        /*0078*/ 	.word	index@(.nv.constant0._ZN2at6native29vectorized_elementwise_kernelILi8EZZZNS0_16sign_kernel_cudaERNS_18TensorIteratorBaseEENKUlvE_clEvENKUlvE6_clEvEUlN3c104HalfEE_St5arrayIPcLm2EEEEviT0_T1_)
        /*007c*/ 	.short	0x0380
        /*007e*/ 	.short	0x0018


	//----- nvinfo : EIATTR_SW_WAR
	.align		4
.L_3335:
        /*0080*/ 	.byte	0x04, 0x36
        /*0082*/ 	.short	(.L_3337 - .L_3336)
.L_3336:
        /*0084*/ 	.word	0x00000008
.L_3337:


//--------------------- .nv.info._ZN2at6native18elementwise_kernelILi128ELi4EZNS0_15gpu_kernel_implIZZZNS0_16sign_kernel_cudaERNS_18TensorIteratorBaseEENKUlvE_clEvENKUlvE5_clEvEUlfE_EEvS4_RKT_EUliE_EEviT1_ --------------------------
	.section	.nv.info._ZN2at6native18elementwise_kernelILi128ELi4EZNS0_15gpu_kernel_implIZZZNS0_16sign_kernel_cudaERNS_18TensorIteratorBaseEENKUlvE_clEvENKUlvE5_clEvEUlfE_EEvS4_RKT_EUliE_EEviT1_,"",@"SHT_CUDA_INFO"
	.sectionflags	@""
	.align	4


	//----- nvinfo : EIATTR_CUDA_API_VERSION
	.align		4
        /*0000*/ 	.byte	0x04, 0x37
        /*0002*/ 	.short	(.L_3339 - .L_3338)
.L_3338:
        /*0004*/ 	.word	0x00000082


	//----- nvinfo : EIATTR_KPARAM_INFO
	.align		4
.L_3339:
        /*0008*/ 	.byte	0x04, 0x17
        /*000a*/ 	.short	(.L_3341 - .L_3340)
.L_3340:
        /*000c*/ 	.word	0x00000000
        /*0010*/ 	.short	0x0001
        /*0012*/ 	.short	0x0008
        /*0014*/ 	.byte	0x00, 0xf0, 0x61, 0x08


	//----- nvinfo : EIATTR_KPARAM_INFO
	.align		4
.L_3341:
        /*0018*/ 	.byte	0x04, 0x17
        /*001a*/ 	.short	(.L_3343 - .L_3342)
.L_3342:
        /*001c*/ 	.word	0x00000000
        /*0020*/ 	.short	0x0000
        /*0022*/ 	.short	0x0000
        /*0024*/ 	.byte	0x00, 0xf0, 0x11, 0x00


	//----- nvinfo : EIATTR_SPARSE_MMA_MASK
	.align		4
.L_3343:
        /*0028*/ 	.byte	0x03, 0x50
        /*002a*/ 	.short	0x0000


	//----- nvinfo : EIATTR_MAXREG_COUNT
	.align		4
        /*002c*/ 	.byte	0x03, 0x1b
        /*002e*/ 	.short	0x0080


	//----- nvinfo : EIATTR_EXTERNS
	.align		4
        /*0030*/ 	.byte	0x04, 0x0f
        /*0032*/ 	.short	(.L_3345 - .L_3344)


	//   ....[0]....
	.align		4
.L_3344:
        /*0034*/ 	.word	index@(__assertfail)


	//----- nvinfo : EIATTR_MERCURY_ISA_VERSION
	.align		4
.L_3345:
        /*0038*/ 	.byte	0x03, 0x5f
        /*003a*/ 	.short	0x0101


	//----- nvinfo : EIATTR_VRC_CTA_INIT_COUNT
	.align		4
        /*003c*/ 	.byte	0x02, 0x4a
	.zero		1
	.zero		1


	//----- nvinfo : EIATTR_SYSCALL_OFFSETS
	.align		4
        /*0040*/ 	.byte	0x04, 0x46
        /*0042*/ 	.short	(.L_3347 - .L_3346)


	//   ....[0]....
.L_3346:
        /*0044*/ 	.word	0x000020d0


	//   ....[1]....
        /*0048*/ 	.word	0x00002ef0


	//   ....[2]....
        /*004c*/ 	.word	0x00005100


	//   ....[3]....
        /*0050*/ 	.word	0x00005d80


	//   ....[4]....
        /*0054*/ 	.word	0x000080a0


	//   ....[5]....
        /*0058*/ 	.word	0x00008d20


	//   ....[6]....
        /*005c*/ 	.word	0x0000b050


	//   ....[7]....
        /*0060*/ 	.word	0x0000bca0


	//----- nvinfo : EIATTR_EXIT_INSTR_OFFSETS
	.align		4
.L_3347:
        /*0064*/ 	.byte	0x04, 0x1c
        /*0066*/ 	.short	(.L_3349 - .L_3348)


	//   ....[0]....
.L_3348:
        /*0068*/ 	.word	0x00008fd0


	//   ....[1]....
        /*006c*/ 	.word	0x0000b220


	//   ....[2]....
        /*0070*/ 	.word	0x0000b260


	//   ....[3]....
        /*0074*/ 	.word	0x0000b2f0


	//   ....[4]....
        /*0078*/ 	.word	0x0000b320


	//   ....[5]....
        /*007c*/ 	.word	0x0000b350


	//   ....[6]....
        /*0080*/ 	.word	0x0000b3d0


	//   ....[7]....
        /*0084*/ 	.word	0x0000b400


	//   ....[8]....
        /*0088*/ 	.word	0x0000b490


	//   ....[9]....
        /*008c*/ 	.word	0x0000b4d0


	//   ....[10]....
        /*0090*/ 	.word	0x0000b510


	//   ....[11]....
        /*0094*/ 	.word	0x0000b5e0


	//   ....[12]....
        /*0098*/ 	.word	0x0000b740


	//   ....[13]....
        /*009c*/ 	.word	0x0000b8a0


	//   ....[14]....
        /*00a0*/ 	.word	0x0000b9f0


	//   ....[15]....
        /*00a4*/ 	.word	0x0000ba20


	//   ....[16]....
        /*00a8*/ 	.word	0x0000ba50


	//   ....[17]....
        /*00ac*/ 	.word	0x0000baf0


	//   ....[18]....
        /*00b0*/ 	.word	0x0000bb40


	//   ....[19]....
        /*00b4*/ 	.word	0x0000bcb0


	//   ....[20]....
        /*00b8*/ 	.word	0x0000bdb0


	//   ....[21]....
        /*00bc*/ 	.word	0x0000bee0


	//   ....[22]....
        /*00c0*/ 	.word	0x0000bf10


	//----- nvinfo : EIATTR_MAX_THREADS
	.align		4
.L_3349:
        /*00c4*/ 	.byte	0x04, 0x05
        /*00c6*/ 	.short	(.L_3351 - .L_3350)
.L_3350:
        /*00c8*/ 	.word	0x00000080
        /*00cc*/ 	.word	0x00000001
        /*00d0*/ 	.word	0x00000001


	//----- nvinfo : EIATTR_CRS_STACK_SIZE
	.align		4
.L_3351:
        /*00d4*/ 	.byte	0x04, 0x1e
        /*00d6*/ 	.short	(.L_3353 - .L_3352)
.L_3352:
        /*00d8*/ 	.word	0x00000000


	//----- nvinfo : EIATTR_CBANK_PARAM_SIZE
	.align		4
.L_3353:
        /*00dc*/ 	.byte	0x03, 0x19
        /*00de*/ 	.short	0x0220


	//----- nvinfo : EIATTR_PARAM_CBANK
	.align		4
        /*00e0*/ 	.byte	0x04, 0x0a
        /*00e2*/ 	.short	(.L_3355 - .L_3354)
	.align		4
.L_3354:
        /*00e4*/ 	.word	index@(.nv.constant0._ZN2at6native18elementwise_kernelILi128ELi4EZNS0_15gpu_kernel_implIZZZNS0_16sign_kernel_cudaERNS_18TensorIteratorBaseEENKUlvE_clEvENKUlvE5_clEvEUlfE_EEvS4_RKT_EUliE_EEviT1_)
        /*00e8*/ 	.short	0x0380
        /*00ea*/ 	.short	0x0220


	//----- nvinfo : EIATTR_SW_WAR
	.align		4
.L_3355:
        /*00ec*/ 	.byte	0x04, 0x36
        /*00ee*/ 	.short	(.L_3357 - .L_3356)
.L_3356:
        /*00f0*/ 	.word	0x00000008
.L_3357:


//--------------------- .nv.info._ZN2at6native27unrolled_elementwise_kernelIZZZNS0_16sign_kernel_cudaERNS_18TensorIteratorBaseEENKUlvE_clEvENKUlvE5_clEvEUlfE_St5arrayIPcLm2EELi4E23TrivialOffsetCalculatorILi1EjESB_NS0_6memory12LoadWithCastILi1EEENSC_13StoreWithCastILi1EEEEEviT_T0_T2_T3_T4_T5_ --------------------------
	.section	.nv.info._ZN2at6native27unrolled_elementwise_kernelIZZZNS0_16sign_kernel_cudaERNS_18TensorIteratorBaseEENKUlvE_clEvENKUlvE5_clEvEUlfE_St5arrayIPcLm2EELi4E23TrivialOffsetCalculatorILi1EjESB_NS0_6memory12LoadWithCastILi1EEENSC_13StoreWithCastILi1EEEEEviT_T0_T2_T3_T4_T5_,"",@"SHT_CUDA_INFO"
	.sectionflags	@""
	.align	4


	//----- nvinfo : EIATTR_CUDA_API_VERSION
	.align		4
        /*0000*/ 	.byte	0x04, 0x37
        /*0002*/ 	.short	(.L_3359 - .L_3358)
.L_3358:
        /*0004*/ 	.word	0x00000082


	//----- nvinfo : EIATTR_KPARAM_INFO
	.align		4
.L_3359:
        /*0008*/ 	.byte	0x04, 0x17
        /*000a*/ 	.short	(.L_3361 - .L_3360)
.L_3360:
        /*000c*/ 	.word	0x00000000
        /*0010*/ 	.short	0x0006
        /*0012*/ 	.short	0x0024
        /*0014*/ 	.byte	0x00, 0xf0, 0x21, 0x00


	//----- nvinfo : EIATTR_KPARAM_INFO
	.align		4
.L_3361:
        /*0018*/ 	.byte	0x04, 0x17
        /*001a*/ 	.short	(.L_3363 - .L_3362)
.L_3362:
        /*001c*/ 	.word	0x00000000
        /*0020*/ 	.short	0x0005
        /*0022*/ 	.short	0x001c
        /*0024*/ 	.byte	0x00, 0xf0, 0x21, 0x00


	//----- nvinfo : EIATTR_KPARAM_INFO
	.align		4
.L_3363:
        /*0028*/ 	.byte	0x04, 0x17
        /*002a*/ 	.short	(.L_3365 - .L_3364)
.L_3364:
        /*002c*/ 	.word	0x00000000
        /*0030*/ 	.short	0x0004
        /*0032*/ 	.short	0x0019
        /*0034*/ 	.byte	0x00, 0xf0, 0x05, 0x00


	//----- nvinfo : EIATTR_KPARAM_INFO
	.align		4
.L_3365:
        /*0038*/ 	.byte	0x04, 0x17
        /*003a*/ 	.short	(.L_3367 - .L_3366)
.L_3366:
        /*003c*/ 	.word	0x00000000
        /*0040*/ 	.short	0x0003
        /*0042*/ 	.short	0x0018
        /*0044*/ 	.byte	0x00, 0xf0, 0x05, 0x00


	//----- nvinfo : EIATTR_KPARAM_INFO
	.align		4
.L_3367:
        /*0048*/ 	.byte	0x04, 0x17
        /*004a*/ 	.short	(.L_3369 - .L_3368)
.L_3368:
        /*004c*/ 	.word	0x00000000
        /*0050*/ 	.short	0x0002
        /*0052*/ 	.short	0x0008
        /*0054*/ 	.byte	0x00, 0xf0, 0x41, 0x00


	//----- nvinfo : EIATTR_KPARAM_INFO
	.align		4
.L_3369:
        /*0058*/ 	.byte	0x04, 0x17
        /*005a*/ 	.short	(.L_3371 - .L_3370)
.L_3370:
        /*005c*/ 	.word	0x00000000
        /*0060*/ 	.short	0x0001
        /*0062*/ 	.short	0x0004
        /*0064*/ 	.byte	0x00, 0xf0, 0x05, 0x00


	//----- nvinfo : EIATTR_KPARAM_INFO
	.align		4
.L_3371:
        /*0068*/ 	.byte	0x04, 0x17
        /*006a*/ 	.short	(.L_3373 - .L_3372)
.L_3372:
        /*006c*/ 	.word	0x00000000
        /*0070*/ 	.short	0x0000
        /*0072*/ 	.short	0x0000
        /*0074*/ 	.byte	0x00, 0xf0, 0x11, 0x00


	//----- nvinfo : EIATTR_SPARSE_MMA_MASK
	.align		4
.L_3373:
        /*0078*/ 	.byte	0x03, 0x50
        /*007a*/ 	.short	0x0000


	//----- nvinfo : EIATTR_MAXREG_COUNT
	.align		4
        /*007c*/ 	.byte	0x03, 0x1b
        /*007e*/ 	.short	0x00ff


	//----- nvinfo : EIATTR_EXTERNS
	.align		4
        /*0080*/ 	.byte	0x04, 0x0f
        /*0082*/ 	.short	(.L_3375 - .L_3374)


	//   ....[0]....
	.align		4
.L_3374:
        /*0084*/ 	.word	index@(__assertfail)


	//----- nvinfo : EIATTR_MERCURY_ISA_VERSION
	.align		4
.L_3375:
        /*0088*/ 	.byte	0x03, 0x5f
        /*008a*/ 	.short	0x0101


	//----- nvinfo : EIATTR_VRC_CTA_INIT_COUNT
	.align		4
        /*008c*/ 	.byte	0x02, 0x4a
	.zero		1
	.zero		1


	//----- nvinfo : EIATTR_SYSCALL_OFFSETS
	.align		4
        /*0090*/ 	.byte	0x04, 0x46
        /*0092*/ 	.short	(.L_3377 - .L_3376)


	//   ....[0]....
.L_3376:
        /*0094*/ 	.word	0x00000de0


	//   ....[1]....
        /*0098*/ 	.word	0x00001cf0


	//   ....[2]....
        /*009c*/ 	.word	0x00002b70


	//   ....[3]....
        /*00a0*/ 	.word	0x000039d0


	//   ....[4]....
        /*00a4*/ 	.word	0x00004af0


	//   ....[5]....
        /*00a8*/ 	.word	0x00005890


	//   ....[6]....
        /*00ac*/ 	.word	0x000066f0


	//   ....[7]....
        /*00b0*/ 	.word	0x00007550


	//----- nvinfo : EIATTR_EXIT_INSTR_OFFSETS
	.align		4
.L_3377:
        /*00b4*/ 	.byte	0x04, 0x1c
        /*00b6*/ 	.short	(.L_3379 - .L_3378)


	//   ....[0]....
.L_3378:
        /*00b8*/ 	.word	0x00006990


	//   ....[1]....
        /*00bc*/ 	.word	0x00006ad0


	//   ....[2]....
        /*00c0*/ 	.word	0x00006b10


	//   ....[3]....
        /*00c4*/ 	.word	0x00006ba0


	//   ....[4]....
        /*00c8*/ 	.word	0x00006bd0


	//   ....[5]....
        /*00cc*/ 	.word	0x00006c00


	//   ....[6]....
        /*00d0*/ 	.word	0x00006c80


	//   ....[7]....
        /*00d4*/ 	.word	0x00006cb0


	//   ....[8]....
        /*00d8*/ 	.word	0x00006d40


	//   ....[9]....
        /*00dc*/ 	.word	0x00006d80


	//   ....[10]....
        /*00e0*/ 	.word	0x00006dc0


	//   ....[11]....
        /*00e4*/ 	.word	0x00006e90


	//   ....[12]....
        /*00e8*/ 	.word	0x00006ff0


	//   ....[13]....
        /*00ec*/ 	.word	0x00007150


	//   ....[14]....
        /*00f0*/ 	.word	0x000072a0


	//   ....[15]....
        /*00f4*/ 	.word	0x000072d0


	//   ....[16]....
        /*00f8*/ 	.word	0x00007300


	//   ....[17]....
        /*00fc*/ 	.word	0x000073a0


	//   ....[18]....
        /*0100*/ 	.word	0x000073f0


	//   ....[19]....
        /*0104*/ 	.word	0x00007560


	//   ....[20]....
        /*0108*/ 	.word	0x00007660


	//   ....[21]....
        /*010c*/ 	.word	0x00007790


	//   ....[22]....
        /*0110*/ 	.word	0x000077c0


	//----- nvinfo : EIATTR_MAX_THREADS
	.align		4
.L_3379:
        /*0114*/ 	.byte	0x04, 0x05
        /*0116*/ 	.short	(.L_3381 - .L_3380)
.L_3380:
        /*0118*/ 	.word	0x00000080
        /*011c*/ 	.word	0x00000001
        /*0120*/ 	.word	0x00000001


	//----- nvinfo : EIATTR_CRS_STACK_SIZE
	.align		4
.L_3381:
        /*0124*/ 	.byte	0x04, 0x1e
        /*0126*/ 	.short	(.L_3383 - .L_3382)
.L_3382:
        /*0128*/ 	.word	0x00000000


	//----- nvinfo : EIATTR_CBANK_PARAM_SIZE
	.align		4
.L_3383:
        /*012c*/ 	.byte	0x03, 0x19
        /*012e*/ 	.short	0x002c


	//----- nvinfo : EIATTR_PARAM_CBANK
	.align		4
        /*0130*/ 	.byte	0x04, 0x0a
        /*0132*/ 	.short	(.L_3385 - .L_3384)
	.align		4
.L_3384:
        /*0134*/ 	.word	index@(.nv.constant0._ZN2at6native27unrolled_elementwise_kernelIZZZNS0_16sign_kernel_cudaERNS_18TensorIteratorBaseEENKUlvE_clEvENKUlvE5_clEvEUlfE_St5arrayIPcLm2EELi4E23TrivialOffsetCalculatorILi1EjESB_NS0_6memory12LoadWithCastILi1EEENSC_13StoreWithCastILi1EEEEEviT_T0_T2_T3_T4_T5_)
        /*0138*/ 	.short	0x0380
        /*013a*/ 	.short	0x002c


	//----- nvinfo : EIATTR_SW_WAR
	.align		4
.L_3385:
        /*013c*/ 	.byte	0x04, 0x36
        /*013e*/ 	.short	(.L_3387 - .L_3386)
.L_3386:
        /*0140*/ 	.word	0x00000008
.L_3387:


//--------------------- .nv.info._ZN2at6native18elementwise_kernelILi128ELi2EZNS0_22gpu_kernel_impl_nocastIZZZNS0_16sign_kernel_cudaERNS_18TensorIteratorBaseEENKUlvE_clEvENKUlvE5_clEvEUlfE_EEvS4_RKT_EUliE_EEviT1_ --------------------------
	.section	.nv.info._ZN2at6native18elementwise_kernelILi128ELi2EZNS0_22gpu_kernel_impl_nocastIZZZNS0_16sign_kernel_cudaERNS_18TensorIteratorBaseEENKUlvE_clEvENKUlvE5_clEvEUlfE_EEvS4_RKT_EUliE_EEviT1_,"",@"SHT_CUDA_INFO"
	.sectionflags	@""
	.align	4


	//----- nvinfo : EIATTR_CUDA_API_VERSION
	.align		4
        /*0000*/ 	.byte	0x04, 0x37
        /*0002*/ 	.short	(.L_3389 - .L_3388)
.L_3388:
        /*0004*/ 	.word	0x00000082


	//----- nvinfo : EIATTR_KPARAM_INFO
	.align		4
.L_3389:
        /*0008*/ 	.byte	0x04, 0x17
        /*000a*/ 	.short	(.L_3391 - .L_3390)
.L_3390:
        /*000c*/ 	.word	0x00000000
        /*0010*/ 	.short	0x0001
        /*0012*/ 	.short	0x0008
        /*0014*/ 	.byte	0x00, 0xf0, 0x61, 0x08


	//----- nvinfo : EIATTR_KPARAM_INFO
	.align		4
.L_3391:
        /*0018*/ 	.byte	0x04, 0x17
        /*001a*/ 	.short	(.L_3393 - .L_3392)
.L_3392:
        /*001c*/ 	.word	0x00000000
        /*0020*/ 	.short	0x0000
        /*0022*/ 	.short	0x0000
        /*0024*/ 	.byte	0x00, 0xf0, 0x11, 0x00


	//----- nvinfo : EIATTR_SPARSE_MMA_MASK
	.align		4
.L_3393:
        /*0028*/ 	.byte	0x03, 0x50
        /*002a*/ 	.short	0x0000


	//----- nvinfo : EIATTR_MAXREG_COUNT
	.align		4
        /*002c*/ 	.byte	0x03, 0x1b
        /*002e*/ 	.short	0x0080


	//----- nvinfo : EIATTR_MERCURY_ISA_VERSION
	.align		4
        /*0030*/ 	.byte	0x03, 0x5f
        /*0032*/ 	.short	0x0101


	//----- nvinfo : EIATTR_VRC_CTA_INIT_COUNT
	.align		4
        /*0034*/ 	.byte	0x02, 0x4a
	.zero		1
	.zero		1


	//----- nvinfo : EIATTR_EXIT_INSTR_OFFSETS
	.align		4
        /*0038*/ 	.byte	0x04, 0x1c
        /*003a*/ 	.short	(.L_3395 - .L_3394)


	//   ....[0]....
.L_3394:
        /*003c*/ 	.word	0x000001b0


	//   ....[1]....
        /*0040*/ 	.word	0x00000270


	//   ....[2]....
        /*0044*/ 	.word	0x000016a0


	//   ....[3]....
        /*0048*/ 	.word	0x00002a30


	//----- nvinfo : EIATTR_MAX_THREADS
	.align		4
.L_3395:
        /*004c*/ 	.byte	0x04, 0x05
        /*004e*/ 	.short	(.L_3397 - .L_3396)
.L_3396:
        /*0050*/ 	.word	0x00000080
        /*0054*/ 	.word	0x00000001
        /*0058*/ 	.word	0x00000001


	//----- nvinfo : EIATTR_CRS_STACK_SIZE
	.align		4
.L_3397:
        /*005c*/ 	.byte	0x04, 0x1e
        /*005e*/ 	.short	(.L_3399 - .L_3398)
.L_3398:
        /*0060*/ 	.word	0x00000000


	//----- nvinfo : EIATTR_CBANK_PARAM_SIZE
	.align		4
.L_3399:
        /*0064*/ 	.byte	0x03, 0x19
        /*0066*/ 	.short	0x0220


	//----- nvinfo : EIATTR_PARAM_CBANK
	.align		4
        /*0068*/ 	.byte	0x04, 0x0a
        /*006a*/ 	.short	(.L_3401 - .L_3400)
	.align		4
.L_3400:
        /*006c*/ 	.word	index@(.nv.constant0._ZN2at6native18elementwise_kernelILi128ELi2EZNS0_22gpu_kernel_impl_nocastIZZZNS0_16sign_kernel_cudaERNS_18TensorIteratorBaseEENKUlvE_clEvENKUlvE5_clEvEUlfE_EEvS4_RKT_EUliE_EEviT1_)
        /*0070*/ 	.short	0x0380
        /*0072*/ 	.short	0x0220


	//----- nvinfo : EIATTR_SW_WAR
	.align		4
.L_3401:
        /*0074*/ 	.byte	0x04, 0x36
        /*0076*/ 	.short	(.L_3403 - .L_3402)
.L_3402:
        /*0078*/ 	.word	0x00000008
.L_3403:


//--------------------- .nv.info._ZN2at6native27unrolled_elementwise_kernelIZZZNS0_16sign_kernel_cudaERNS_18TensorIteratorBaseEENKUlvE_clEvENKUlvE5_clEvEUlfE_St5arrayIPcLm2EELi4E23TrivialOffsetCalculatorILi1EjESB_NS0_6memory15LoadWithoutCastENSC_16StoreWithoutCastEEEviT_T0_T2_T3_T4_T5_ --------------------------
	.section	.nv.info._ZN2at6native27unrolled_elementwise_kernelIZZZNS0_16sign_kernel_cudaERNS_18TensorIteratorBaseEENKUlvE_clEvENKUlvE5_clEvEUlfE_St5arrayIPcLm2EELi4E23TrivialOffsetCalculatorILi1EjESB_NS0_6memory15LoadWithoutCastENSC_16StoreWithoutCastEEEviT_T0_T2_T3_T4_T5_,"",@"SHT_CUDA_INFO"
	.sectionflags	@""
	.align	4


	//----- nvinfo : EIATTR_CUDA_API_VERSION
	.align		4
        /*0000*/ 	.byte	0x04, 0x37
        /*0002*/ 	.short	(.L_3405 - .L_3404)
.L_3404:
        /*0004*/ 	.word	0x00000082


	//----- nvinfo : EIATTR_KPARAM_INFO
	.align		4
.L_3405:
        /*0008*/ 	.byte	0x04, 0x17
        /*000a*/ 	.short	(.L_3407 - .L_3406)
.L_3406:
        /*000c*/ 	.word	0x00000000
        /*0010*/ 	.short	0x0006
        /*0012*/ 	.short	0x001b
        /*0014*/ 	.byte	0x00, 0xf0, 0x05, 0x00


	//----- nvinfo : EIATTR_KPARAM_INFO
	.align		4
.L_3407:
        /*0018*/ 	.byte	0x04, 0x17
        /*001a*/ 	.short	(.L_3409 - .L_3408)
.L_3408:
        /*001c*/ 	.word	0x00000000
        /*0020*/ 	.short	0x0005
        /*0022*/ 	.short	0x001a
        /*0024*/ 	.byte	0x00, 0xf0, 0x05, 0x00


	//----- nvinfo : EIATTR_KPARAM_INFO
	.align		4
.L_3409:
        /*0028*/ 	.byte	0x04, 0x17
        /*002a*/ 	.short	(.L_3411 - .L_3410)
.L_3410:
        /*002c*/ 	.word	0x00000000
        /*0030*/ 	.short	0x0004
        /*0032*/ 	.short	0x0019
        /*0034*/ 	.byte	0x00, 0xf0, 0x05, 0x00


	//----- nvinfo : EIATTR_KPARAM_INFO
	.align		4
.L_3411:
        /*0038*/ 	.byte	0x04, 0x17
        /*003a*/ 	.short	(.L_3413 - .L_3412)
.L_3412:
        /*003c*/ 	.word	0x00000000
        /*0040*/ 	.short	0x0003
        /*0042*/ 	.short	0x0018
        /*0044*/ 	.byte	0x00, 0xf0, 0x05, 0x00


	//----- nvinfo : EIATTR_KPARAM_INFO
	.align		4
.L_3413:
        /*0048*/ 	.byte	0x04, 0x17
        /*004a*/ 	.short	(.L_3415 - .L_3414)
.L_3414:
        /*004c*/ 	.word	0x00000000
        /*0050*/ 	.short	0x0002
        /*0052*/ 	.short	0x0008
        /*0054*/ 	.byte	0x00, 0xf0, 0x41, 0x00


	//----- nvinfo : EIATTR_KPARAM_INFO
	.align		4
.L_3415:
        /*0058*/ 	.byte	0x04, 0x17
        /*005a*/ 	.short	(.L_3417 - .L_3416)
.L_3416:
        /*005c*/ 	.word	0x00000000
        /*0060*/ 	.short	0x0001
        /*0062*/ 	.short	0x0004
        /*0064*/ 	.byte	0x00, 0xf0, 0x05, 0x00


	//----- nvinfo : EIATTR_KPARAM_INFO
	.align		4
.L_3417:
        /*0068*/ 	.byte	0x04, 0x17
        /*006a*/ 	.short	(.L_3419 - .L_3418)
.L_3418:
        /*006c*/ 	.word	0x00000000
        /*0070*/ 	.short	0x0000
        /*0072*/ 	.short	0x0000
        /*0074*/ 	.byte	0x00, 0xf0, 0x11, 0x00


	//----- nvinfo : EIATTR_SPARSE_MMA_MASK
	.align		4
.L_3419:
        /*0078*/ 	.byte	0x03, 0x50
        /*007a*/ 	.short	0x0000


	//----- nvinfo : EIATTR_MAXREG_COUNT
	.align		4
        /*007c*/ 	.byte	0x03, 0x1b
        /*007e*/ 	.short	0x00ff


	//----- nvinfo : EIATTR_MERCURY_ISA_VERSION
	.align		4
        /*0080*/ 	.byte	0x03, 0x5f
        /*0082*/ 	.short	0x0101


	//----- nvinfo : EIATTR_VRC_CTA_INIT_COUNT
	.align		4
        /*0084*/ 	.byte	0x02, 0x4a
	.zero		1
	.zero		1


	//----- nvinfo : EIATTR_EXIT_INSTR_OFFSETS
	.align		4
        /*0088*/ 	.byte	0x04, 0x1c
        /*008a*/ 	.short	(.L_3421 - .L_3420)


	//   ....[0]....
.L_3420:
        /*008c*/ 	.word	0x00000550


	//   ....[1]....
        /*0090*/ 	.word	0x00000610


	//----- nvinfo : EIATTR_MAX_THREADS
	.align		4
.L_3421:
        /*0094*/ 	.byte	0x04, 0x05
        /*0096*/ 	.short	(.L_3423 - .L_3422)
.L_3422:
        /*0098*/ 	.word	0x00000080
        /*009c*/ 	.word	0x00000001
        /*00a0*/ 	.word	0x00000001


	//----- nvinfo : EIATTR_CRS_STACK_SIZE
	.align		4
.L_3423:
        /*00a4*/ 	.byte	0x04, 0x1e
        /*00a6*/ 	.short	(.L_3425 - .L_3424)
.L_3424:
        /*00a8*/ 	.word	0x00000000


	//----- nvinfo : EIATTR_CBANK_PARAM_SIZE
	.align		4
.L_3425:
        /*00ac*/ 	.byte	0x03, 0x19
        /*00ae*/ 	.short	0x001c


	//----- nvinfo : EIATTR_PARAM_CBANK
	.align		4
        /*00b0*/ 	.byte	0x04, 0x0a
        /*00b2*/ 	.short	(.L_3427 - .L_3426)
	.align		4
.L_3426:
        /*00b4*/ 	.word	index@(.nv.constant0._ZN2at6native27unrolled_elementwise_kernelIZZZNS0_16sign_kernel_cudaERNS_18TensorIteratorBaseEENKUlvE_clEvENKUlvE5_clEvEUlfE_St5arrayIPcLm2EELi4E23TrivialOffsetCalculatorILi1EjESB_NS0_6memory15LoadWithoutCastENSC_16StoreWithoutCastEEEviT_T0_T2_T3_T4_T5_)
        /*00b8*/ 	.short	0x0380
        /*00ba*/ 	.short	0x001c


	//----- nvinfo : EIATTR_SW_WAR
	.align		4
.L_3427:
        /*00bc*/ 	.byte	0x04, 0x36
        /*00be*/ 	.short	(.L_3429 - .L_3428)
.L_3428:
        /*00c0*/ 	.word	0x00000008
.L_3429:


//--------------------- .nv.info._ZN2at6native29vectorized_elementwise_kernelILi2EZZZNS0_16sign_kernel_cudaERNS_18TensorIteratorBaseEENKUlvE_clEvENKUlvE5_clEvEUlfE_St5arrayIPcLm2EEEEviT0_T1_ --------------------------
	.section	.nv.info._ZN2at6native29vectorized_elementwise_kernelILi2EZZZNS0_16sign_kernel_cudaERNS_18TensorIteratorBaseEENKUlvE_clEvENKUlvE5_clEvEUlfE_St5arrayIPcLm2EEEEviT0_T1_,"",@"SHT_CUDA_INFO"
	.sectionflags	@""
	.align	4


	//----- nvinfo : EIATTR_CUDA_API_VERSION
	.align		4
        /*0000*/ 	.byte	0x04, 0x37
        /*0002*/ 	.short	(.L_3431 - .L_3430)
.L_3430:
        /*0004*/ 	.word	0x00000082


	//----- nvinfo : EIATTR_KPARAM_INFO
	.align		4
.L_3431:
        /*0008*/ 	.byte	0x04, 0x17
        /*000a*/ 	.short	(.L_3433 - .L_3432)
.L_3432:
        /*000c*/ 	.word	0x00000000
        /*0010*/ 	.short	0x0002
        /*0012*/ 	.short	0x0008
        /*0014*/ 	.byte	0x00, 0xf0, 0x41, 0x00


	//----- nvinfo : EIATTR_KPARAM_INFO
	.align		4
.L_3433:
        /*0018*/ 	.byte	0x04, 0x17
        /*001a*/ 	.short	(.L_3435 - .L_3434)
.L_3434:
        /*001c*/ 	.word	0x00000000
        /*0020*/ 	.short	0x0001
        /*0022*/ 	.short	0x0004
        /*0024*/ 	.byte	0x00, 0xf0, 0x05, 0x00


	//----- nvinfo : EIATTR_KPARAM_INFO
	.align		4
.L_3435:
        /*0028*/ 	.byte	0x04, 0x17
        /*002a*/ 	.short	(.L_3437 - .L_3436)
.L_3436:
        /*002c*/ 	.word	0x00000000
        /*0030*/ 	.short	0x0000
        /*0032*/ 	.short	0x0000
        /*0034*/ 	.byte	0x00, 0xf0, 0x11, 0x00


	//----- nvinfo : EIATTR_SPARSE_MMA_MASK
	.align		4
.L_3437:
        /*0038*/ 	.byte	0x03, 0x50
        /*003a*/ 	.short	0x0000


	//----- nvinfo : EIATTR_MAXREG_COUNT
	.align		4
        /*003c*/ 	.byte	0x03, 0x1b
        /*003e*/ 	.short	0x00ff


	//----- nvinfo : EIATTR_MERCURY_ISA_VERSION
	.align		4
        /*0040*/ 	.byte	0x03, 0x5f
        /*0042*/ 	.short	0x0101


	//----- nvinfo : EIATTR_VRC_CTA_INIT_COUNT
	.align		4
        /*0044*/ 	.byte	0x02, 0x4a
	.zero		1
	.zero		1


	//----- nvinfo : EIATTR_EXIT_INSTR_OFFSETS
	.align		4
        /*0048*/ 	.byte	0x04, 0x1c
        /*004a*/ 	.short	(.L_3439 - .L_3438)


	//   ....[0]....
.L_3438:
        /*004c*/ 	.word	0x00000c30


	//   ....[1]....
        /*0050*/ 	.word	0x00000c80


	//   ....[2]....
        /*0054*/ 	.word	0x000010e0


	//----- nvinfo : EIATTR_MAX_THREADS
	.align		4
.L_3439:
        /*0058*/ 	.byte	0x04, 0x05
        /*005a*/ 	.short	(.L_3441 - .L_3440)
.L_3440:
        /*005c*/ 	.word	0x00000080
        /*0060*/ 	.word	0x00000001
        /*0064*/ 	.word	0x00000001


	//----- nvinfo : EIATTR_CRS_STACK_SIZE
	.align		4
.L_3441:
        /*0068*/ 	.byte	0x04, 0x1e
        /*006a*/ 	.short	(.L_3443 - .L_3442)
.L_3442:
        /*006c*/ 	.word	0x00000000


	//----- nvinfo : EIATTR_CBANK_PARAM_SIZE
	.align		4
.L_3443:
        /*0070*/ 	.byte	0x03, 0x19
        /*0072*/ 	.short	0x0018


	//----- nvinfo : EIATTR_PARAM_CBANK
	.align		4
        /*0074*/ 	.byte	0x04, 0x0a
        /*0076*/ 	.short	(.L_3445 - .L_3444)
	.align		4
.L_3444:
        /*0078*/ 	.word	index@(.nv.constant0._ZN2at6native29vectorized_elementwise_kernelILi2EZZZNS0_16sign_kernel_cudaERNS_18TensorIteratorBaseEENKUlvE_clEvENKUlvE5_clEvEUlfE_St5arrayIPcLm2EEEEviT0_T1_)
        /*007c*/ 	.short	0x0380
        /*007e*/ 	.short	0x0018


	//----- nvinfo : EIATTR_SW_WAR
	.align		4
.L_3445:
        /*0080*/ 	.byte	0x04, 0x36
        /*0082*/ 	.short	(.L_3447 - .L_3446)
.L_3446:
        /*0084*/ 	.word	0x00000008
.L_3447:


//--------------------- .nv.info._ZN2at6native29vectorized_elementwise_kernelILi4EZZZNS0_16sign_kernel_cudaERNS_18TensorIteratorBaseEENKUlvE_clEvENKUlvE5_clEvEUlfE_St5arrayIPcLm2EEEEviT0_T1_ --------------------------
	.section	.nv.info._ZN2at6native29vectorized_elementwise_kernelILi4EZZZNS0_16sign_kernel_cudaERNS_18TensorIteratorBaseEENKUlvE_clEvENKUlvE5_clEvEUlfE_St5arrayIPcLm2EEEEviT0_T1_,"",@"SHT_CUDA_INFO"
	.sectionflags	@""
	.align	4


	//----- nvinfo : EIATTR_CUDA_API_VERSION
	.align		4
        /*0000*/ 	.byte	0x04, 0x37
        /*0002*/ 	.short	(.L_3449 - .L_3448)
.L_3448:
        /*0004*/ 	.word	0x00000082


	//----- nvinfo : EIATTR_KPARAM_INFO
	.align		4
.L_3449:
        /*0008*/ 	.byte	0x04, 0x17
        /*000a*/ 	.short	(.L_3451 - .L_3450)
.L_3450:
        /*000c*/ 	.word	0x00000000
        /*0010*/ 	.short	0x0002
        /*0012*/ 	.short	0x0008
        /*0014*/ 	.byte	0x00, 0xf0, 0x41, 0x00


	//----- nvinfo : EIATTR_KPARAM_INFO
	.align		4
.L_3451:
        /*0018*/ 	.byte	0x04, 0x17
        /*001a*/ 	.short	(.L_3453 - .L_3452)
.L_3452:
        /*001c*/ 	.word	0x00000000
        /*0020*/ 	.short	0x0001
        /*0022*/ 	.short	0x0004
        /*0024*/ 	.byte	0x00, 0xf0, 0x05, 0x00


	//----- nvinfo : EIATTR_KPARAM_INFO
	.align		4
.L_3453:
        /*0028*/ 	.byte	0x04, 0x17
        /*002a*/ 	.short	(.L_3455 - .L_3454)
.L_3454:
        /*002c*/ 	.word	0x00000000
        /*0030*/ 	.short	0x0000
        /*0032*/ 	.short	0x0000
        /*0034*/ 	.byte	0x00, 0xf0, 0x11, 0x00


	//----- nvinfo : EIATTR_SPARSE_MMA_MASK
	.align		4
.L_3455:
        /*0038*/ 	.byte	0x03, 0x50
        /*003a*/ 	.short	0x0000


	//----- nvinfo : EIATTR_MAXREG_COUNT
	.align		4
        /*003c*/ 	.byte	0x03, 0x1b
        /*003e*/ 	.short	0x00ff


	//----- nvinfo : EIATTR_MERCURY_ISA_VERSION
	.align		4
        /*0040*/ 	.byte	0x03, 0x5f
        /*0042*/ 	.short	0x0101


	//----- nvinfo : EIATTR_VRC_CTA_INIT_COUNT
	.align		4
        /*0044*/ 	.byte	0x02, 0x4a
	.zero		1
	.zero		1


	//----- nvinfo : EIATTR_EXIT_INSTR_OFFSETS
	.align		4
        /*0048*/ 	.byte	0x04, 0x1c
        /*004a*/ 	.short	(.L_3457 - .L_3456)


	//   ....[0]....
.L_3456:
        /*004c*/ 	.word	0x00000c30


	//   ....[1]....
        /*0050*/ 	.word	0x00000c80


	//   ....[2]....
        /*0054*/ 	.word	0x000010a0


	//----- nvinfo : EIATTR_MAX_THREADS
	.align		4
.L_3457:
        /*0058*/ 	.byte	0x04, 0x05
        /*005a*/ 	.short	(.L_3459 - .L_3458)
.L_3458:
        /*005c*/ 	.word	0x00000080
        /*0060*/ 	.word	0x00000001
        /*0064*/ 	.word	0x00000001


	//----- nvinfo : EIATTR_CRS_STACK_SIZE
	.align		4
.L_3459:
        /*0068*/ 	.byte	0x04, 0x1e
        /*006a*/ 	.short	(.L_3461 - .L_3460)
.L_3460:
        /*006c*/ 	.word	0x00000000


	//----- nvinfo : EIATTR_CBANK_PARAM_SIZE
	.align		4
.L_3461:
        /*0070*/ 	.byte	0x03, 0x19
        /*0072*/ 	.short	0x0018


	//----- nvinfo : EIATTR_PARAM_CBANK
	.align		4
        /*0074*/ 	.byte	0x04, 0x0a
        /*0076*/ 	.short	(.L_3463 - .L_3462)
	.align		4
.L_3462:
        /*0078*/ 	.word	index@(.nv.constant0._ZN2at6native29vectorized_elementwise_kernelILi4EZZZNS0_16sign_kernel_cudaERNS_18TensorIteratorBaseEENKUlvE_clEvENKUlvE5_clEvEUlfE_St5arrayIPcLm2EEEEviT0_T1_)
        /*007c*/ 	.short	0x0380
        /*007e*/ 	.short	0x0018


	//----- nvinfo : EIATTR_SW_WAR
	.align		4
.L_3463:
        /*0080*/ 	.byte	0x04, 0x36
        /*0082*/ 	.short	(.L_3465 - .L_3464)
.L_3464:
        /*0084*/ 	.word	0x00000008
.L_3465:


//--------------------- .nv.info._ZN2at6native29vectorized_elementwise_kernelILi8EZZZNS0_16sign_kernel_cudaERNS_18TensorIteratorBaseEENKUlvE_clEvENKUlvE5_clEvEUlfE_St5arrayIPcLm2EEEEviT0_T1_ --------------------------
	.section	.nv.info._ZN2at6native29vectorized_elementwise_kernelILi8EZZZNS0_16sign_kernel_cudaERNS_18TensorIteratorBaseEENKUlvE_clEvENKUlvE5_clEvEUlfE_St5arrayIPcLm2EEEEviT0_T1_,"",@"SHT_CUDA_INFO"
	.sectionflags	@""
	.align	4


	//----- nvinfo : EIATTR_CUDA_API_VERSION
	.align		4
        /*0000*/ 	.byte	0x04, 0x37
        /*0002*/ 	.short	(.L_3467 - .L_3466)
.L_3466:
        /*0004*/ 	.word	0x00000082


	//----- nvinfo : EIATTR_KPARAM_INFO
	.align		4
.L_3467:
        /*0008*/ 	.byte	0x04, 0x17
        /*000a*/ 	.short	(.L_3469 - .L_3468)
.L_3468:
        /*000c*/ 	.word	0x00000000
        /*0010*/ 	.short	0x0002
        /*0012*/ 	.short	0x0008
        /*0014*/ 	.byte	0x00, 0xf0, 0x41, 0x00


	//----- nvinfo : EIATTR_KPARAM_INFO
	.align		4
.L_3469:
        /*0018*/ 	.byte	0x04, 0x17
        /*001a*/ 	.short	(.L_3471 - .L_3470)
.L_3470:
        /*001c*/ 	.word	0x00000000
        /*0020*/ 	.short	0x0001
        /*0022*/ 	.short	0x0004
        /*0024*/ 	.byte	0x00, 0xf0, 0x05, 0x00


	//----- nvinfo : EIATTR_KPARAM_INFO
	.align		4
.L_3471:
        /*0028*/ 	.byte	0x04, 0x17
        /*002a*/ 	.short	(.L_3473 - .L_3472)
.L_3472:
        /*002c*/ 	.word	0x00000000
        /*0030*/ 	.short	0x0000
        /*0032*/ 	.short	0x0000
        /*0034*/ 	.byte	0x00, 0xf0, 0x11, 0x00


	//----- nvinfo : EIATTR_SPARSE_MMA_MASK
	.align		4
.L_3473:
        /*0038*/ 	.byte	0x03, 0x50
        /*003a*/ 	.short	0x0000


	//----- nvinfo : EIATTR_MAXREG_COUNT
	.align		4
        /*003c*/ 	.byte	0x03, 0x1b
        /*003e*/ 	.short	0x00ff


	//----- nvinfo : EIATTR_MERCURY_ISA_VERSION
	.align		4
        /*0040*/ 	.byte	0x03, 0x5f
        /*0042*/ 	.short	0x0101


	//----- nvinfo : EIATTR_VRC_CTA_INIT_COUNT
	.align		4
        /*0044*/ 	.byte	0x02, 0x4a
	.zero		1
	.zero		1


	//----- nvinfo : EIATTR_EXIT_INSTR_OFFSETS
	.align		4
        /*0048*/ 	.byte	0x04, 0x1c
        /*004a*/ 	.short	(.L_3475 - .L_3474)


	//   ....[0]....
.L_3474:
        /*004c*/ 	.word	0x00000c30


	//   ....[1]....
        /*0050*/ 	.word	0x00000c80


	//   ....[2]....
        /*0054*/ 	.word	0x00001070


	//----- nvinfo : EIATTR_MAX_THREADS
	.align		4
.L_3475:
        /*0058*/ 	.byte	0x04, 0x05
        /*005a*/ 	.short	(.L_3477 - .L_3476)
.L_3476:
        /*005c*/ 	.word	0x00000080
        /*0060*/ 	.word	0x00000001
        /*0064*/ 	.word	0x00000001


	//----- nvinfo : EIATTR_CRS_STACK_SIZE
	.align		4
.L_3477:
        /*0068*/ 	.byte	0x04, 0x1e
        /*006a*/ 	.short	(.L_3479 - .L_3478)
.L_3478:
        /*006c*/ 	.word	0x00000000


	//----- nvinfo : EIATTR_CBANK_PARAM_SIZE
	.align		4
.L_3479:
        /*0070*/ 	.byte	0x03, 0x19
        /*0072*/ 	.short	0x0018


	//----- nvinfo : EIATTR_PARAM_CBANK
	.align		4
        /*0074*/ 	.byte	0x04, 0x0a
        /*0076*/ 	.short	(.L_3481 - .L_3480)
	.align		4
.L_3480:
        /*0078*/ 	.word	index@(.nv.constant0._ZN2at6native29vectorized_elementwise_kernelILi8EZZZNS0_16sign_kernel_cudaERNS_18TensorIteratorBaseEENKUlvE_clEvENKUlvE5_clEvEUlfE_St5arrayIPcLm2EEEEviT0_T1_)
        /*007c*/ 	.short	0x0380
        /*007e*/ 	.short	0x0018


	//----- nvinfo : EIATTR_SW_WAR
	.align		4
.L_3481:
        /*0080*/ 	.byte	0x04, 0x36
        /*0082*/ 	.short	(.L_3483 - .L_3482)
.L_3482:
        /*0084*/ 	.word	0x00000008
.L_3483:


//--------------------- .nv.info._ZN2at6native18elementwise_kernelILi128ELi4EZNS0_15gpu_kernel_implIZZZNS0_16sign_kernel_cudaERNS_18TensorIteratorBaseEENKUlvE_clEvENKUlvE4_clEvEUldE_EEvS4_RKT_EUliE_EEviT1_ --------------------------
	.section	.nv.info._ZN2at6native18elementwise_kernelILi128ELi4EZNS0_15gpu_kernel_implIZZZNS0_16sign_kernel_cudaERNS_18TensorIteratorBaseEENKUlvE_clEvENKUlvE4_clEvEUldE_EEvS4_RKT_EUliE_EEviT1_,"",@"SHT_CUDA_INFO"
	.sectionflags	@""
	.align	4


	//----- nvinfo : EIATTR_CUDA_API_VERSION
	.align		4
        /*0000*/ 	.byte	0x04, 0x37
        /*0002*/ 	.short	(.L_3485 - .L_3484)
.L_3484:
        /*0004*/ 	.word	0x00000082


	//----- nvinfo : EIATTR_KPARAM_INFO
	.align		4
.L_3485:
        /*0008*/ 	.byte	0x04, 0x17
        /*000a*/ 	.short	(.L_3487 - .L_3486)
.L_3486:
        /*000c*/ 	.word	0x00000000
        /*0010*/ 	.short	0x0001
        /*0012*/ 	.short	0x0008
        /*0014*/ 	.byte	0x00, 0xf0, 0x61, 0x08


	//----- nvinfo : EIATTR_KPARAM_INFO
	.align		4
.L_3487:
        /*0018*/ 	.byte	0x04, 0x17
        /*001a*/ 	.short	(.L_3489 - .L_3488)
.L_3488:
        /*001c*/ 	.word	0x00000000
        /*0020*/ 	.short	0x0000
        /*0022*/ 	.short	0x0000
        /*0024*/ 	.byte	0x00, 0xf0, 0x11, 0x00


	//----- nvinfo : EIATTR_SPARSE_MMA_MASK
	.align		4
.L_3489:
        /*0028*/ 	.byte	0x03, 0x50
        /*002a*/ 	.short	0x0000


	//----- nvinfo : EIATTR_MAXREG_COUNT
	.align		4
        /*002c*/ 	.byte	0x03, 0x1b
        /*002e*/ 	.short	0x0080


	//----- nvinfo : EIATTR_EXTERNS
	.align		4
        /*0030*/ 	.byte	0x04, 0x0f
        /*0032*/ 	.short	(.L_3491 - .L_3490)


	//   ....[0]....
	.align		4
.L_3490:
        /*0034*/ 	.word	index@(__assertfail)


	//----- nvinfo : EIATTR_MERCURY_ISA_VERSION
	.align		4
.L_3491:
        /*0038*/ 	.byte	0x03, 0x5f
        /*003a*/ 	.short	0x0101


	//----- nvinfo : EIATTR_VRC_CTA_INIT_COUNT
	.align		4
        /*003c*/ 	.byte	0x02, 0x4a
	.zero		1
	.zero		1


	//----- nvinfo : EIATTR_SYSCALL_OFFSETS
	.align		4
        /*0040*/ 	.byte	0x04, 0x46
        /*0042*/ 	.short	(.L_3493 - .L_3492)


	//   ....[0]....
.L_3492:
        /*0044*/ 	.word	0x00002180


	//   ....[1]....
        /*0048*/ 	.word	0x00003020


	//   ....[2]....
        /*004c*/ 	.word	0x00005330


	//   ....[3]....
        /*0050*/ 	.word	0x00005fd0


	//   ....[4]....
        /*0054*/ 	.word	0x00008410


	//   ....[5]....
        /*0058*/ 	.word	0x000090b0


	//   ....[6]....
        /*005c*/ 	.word	0x0000b500


	//   ....[7]....
        /*0060*/ 	.word	0x0000c170


	//----- nvinfo : EIATTR_EXIT_INSTR_OFFSETS
	.align		4
.L_3493:
        /*0064*/ 	.byte	0x04, 0x1c
        /*0066*/ 	.short	(.L_3495 - .L_3494)


	//   ....[0]....
.L_3494:
        /*0068*/ 	.word	0x00009390


	//   ....[1]....
        /*006c*/ 	.word	0x0000b6d0


	//   ....[2]....
        /*0070*/ 	.word	0x0000b700


	//   ....[3]....
        /*0074*/ 	.word	0x0000b790


	//   ....[4]....
        /*0078*/ 	.word	0x0000b7c0


	//   ....[5]....
        /*007c*/ 	.word	0x0000b7f0


	//   ....[6]....
        /*0080*/ 	.word	0x0000b880


	//   ....[7]....
        /*0084*/ 	.word	0x0000b8c0


	//   ....[8]....
        /*0088*/ 	.word	0x0000b960


	//   ....[9]....
        /*008c*/ 	.word	0x0000b9b0


	//   ....[10]....
        /*0090*/ 	.word	0x0000b9d0


	//   ....[11]....
        /*0094*/ 	.word	0x0000baa0


	//   ....[12]....
        /*0098*/ 	.word	0x0000bc10


	//   ....[13]....
        /*009c*/ 	.word	0x0000bd80


	//   ....[14]....
        /*00a0*/ 	.word	0x0000bee0


	//   ....[15]....
        /*00a4*/ 	.word	0x0000bf10


	//   ....[16]....
        /*00a8*/ 	.word	0x0000bf40


	//   ....[17]....
        /*00ac*/ 	.word	0x0000bfe0


	//   ....[18]....
        /*00b0*/ 	.word	0x0000c010


	//   ....[19]....
        /*00b4*/ 	.word	0x0000c180


	//   ....[20]....
        /*00b8*/ 	.word	0x0000c290


	//   ....[21]....
        /*00bc*/ 	.word	0x0000c3d0


	//   ....[22]....
        /*00c0*/ 	.word	0x0000c410


	//----- nvinfo : EIATTR_MAX_THREADS
	.align		4
.L_3495:
        /*00c4*/ 	.byte	0x04, 0x05
        /*00c6*/ 	.short	(.L_3497 - .L_3496)
.L_3496:
        /*00c8*/ 	.word	0x00000080
        /*00cc*/ 	.word	0x00000001
        /*00d0*/ 	.word	0x00000001


	//----- nvinfo : EIATTR_CRS_STACK_SIZE
	.align		4
.L_3497:
        /*00d4*/ 	.byte	0x04, 0x1e
        /*00d6*/ 	.short	(.L_3499 - .L_3498)
.L_3498:
        /*00d8*/ 	.word	0x00000000


	//----- nvinfo : EIATTR_CBANK_PARAM_SIZE
	.align		4
.L_3499:
        /*00dc*/ 	.byte	0x03, 0x19
        /*00de*/ 	.short	0x0220


	//----- nvinfo : EIATTR_PARAM_CBANK
	.align		4
        /*00e0*/ 	.byte	0x04, 0x0a
        /*00e2*/ 	.short	(.L_3501 - .L_3500)
	.align		4
.L_3500:
        /*00e4*/ 	.word	index@(.nv.constant0._ZN2at6native18elementwise_kernelILi128ELi4EZNS0_15gpu_kernel_implIZZZNS0_16sign_kernel_cudaERNS_18TensorIteratorBaseEENKUlvE_clEvENKUlvE4_clEvEUldE_EEvS4_RKT_EUliE_EEviT1_)
        /*00e8*/ 	.short	0x0380
        /*00ea*/ 	.short	0x0220


	//----- nvinfo : EIATTR_SW_WAR
	.align		4
.L_3501:
        /*00ec*/ 	.byte	0x04, 0x36
        /*00ee*/ 	.short	(.L_3503 - .L_3502)
.L_3502:
        /*00f0*/ 	.word	0x00000008
.L_3503:


//--------------------- .nv.info._ZN2at6native27unrolled_elementwise_kernelIZZZNS0_16sign_kernel_cudaERNS_18TensorIteratorBaseEENKUlvE_clEvENKUlvE4_clEvEUldE_St5arrayIPcLm2EELi4E23TrivialOffsetCalculatorILi1EjESB_NS0_6memory12LoadWithCastILi1EEENSC_13StoreWithCastILi1EEEEEviT_T0_T2_T3_T4_T5_ --------------------------
	.section	.nv.info._ZN2at6native27unrolled_elementwise_kernelIZZZNS0_16sign_kernel_cudaERNS_18TensorIteratorBaseEENKUlvE_clEvENKUlvE4_clEvEUldE_St5arrayIPcLm2EELi4E23TrivialOffsetCalculatorILi1EjESB_NS0_6memory12LoadWithCastILi1EEENSC_13StoreWithCastILi1EEEEEviT_T0_T2_T3_T4_T5_,"",@"SHT_CUDA_INFO"
	.sectionflags	@""
	.align	4


	//----- nvinfo : EIATTR_CUDA_API_VERSION
	.align		4
        /*0000*/ 	.byte	0x04, 0x37
        /*0002*/ 	.short	(.L_3505 - .L_3504)
.L_3504:
        /*0004*/ 	.word	0x00000082


	//----- nvinfo : EIATTR_KPARAM_INFO
	.align		4
.L_3505:
        /*0008*/ 	.byte	0x04, 0x17
        /*000a*/ 	.short	(.L_3507 - .L_3506)
.L_3506:
        /*000c*/ 	.word	0x00000000
        /*0010*/ 	.short	0x0006
        /*0012*/ 	.short	0x0024
        /*0014*/ 	.byte	0x00, 0xf0, 0x21, 0x00


	//----- nvinfo : EIATTR_KPARAM_INFO
	.align		4
.L_3507:
        /*0018*/ 	.byte	0x04, 0x17
        /*001a*/ 	.short	(.L_3509 - .L_3508)
.L_3508:
        /*001c*/ 	.word	0x00000000
        /*0020*/ 	.short	0x0005
        /*0022*/ 	.short	0x001c
        /*0024*/ 	.byte	0x00, 0xf0, 0x21, 0x00


	//----- nvinfo : EIATTR_KPARAM_INFO
	.align		4
.L_3509:
        /*0028*/ 	.byte	0x04, 0x17
        /*002a*/ 	.short	(.L_3511 - .L_3510)
.L_3510:
        /*002c*/ 	.word	0x00000000
        /*0030*/ 	.short	0x0004
        /*0032*/ 	.short	0x0019
        /*0034*/ 	.byte	0x00, 0xf0, 0x05, 0x00


	//----- nvinfo : EIATTR_KPARAM_INFO
	.align		4
.L_3511:
        /*0038*/ 	.byte	0x04, 0x17
        /*003a*/ 	.short	(.L_3513 - .L_3512)
.L_3512:
        /*003c*/ 	.word	0x00000000
        /*0040*/ 	.short	0x0003
        /*0042*/ 	.short	0x0018
        /*0044*/ 	.byte	0x00, 0xf0, 0x05, 0x00


	//----- nvinfo : EIATTR_KPARAM_INFO
	.align		4
.L_3513:
        /*0048*/ 	.byte	0x04, 0x17
        /*004a*/ 	.short	(.L_3515 - .L_3514)
.L_3514:
        /*004c*/ 	.word	0x00000000
        /*0050*/ 	.short	0x0002
        /*0052*/ 	.short	0x0008
        /*0054*/ 	.byte	0x00, 0xf0, 0x41, 0x00


	//----- nvinfo : EIATTR_KPARAM_INFO
	.align		4
.L_3515:
        /*0058*/ 	.byte	0x04, 0x17
        /*005a*/ 	.short	(.L_3517 - .L_3516)
.L_3516:
        /*005c*/ 	.word	0x00000000
        /*0060*/ 	.short	0x0001
        /*0062*/ 	.short	0x0004
        /*0064*/ 	.byte	0x00, 0xf0, 0x05, 0x00


	//----- nvinfo : EIATTR_KPARAM_INFO
	.align		4
.L_3517:
        /*0068*/ 	.byte	0x04, 0x17
        /*006a*/ 	.short	(.L_3519 - .L_3518)
.L_3518:
        /*006c*/ 	.word	0x00000000
        /*0070*/ 	.short	0x0000
        /*0072*/ 	.short	0x0000
        /*0074*/ 	.byte	0x00, 0xf0, 0x11, 0x00


	//----- nvinfo : EIATTR_SPARSE_MMA_MASK
	.align		4
.L_3519:
        /*0078*/ 	.byte	0x03, 0x50
        /*007a*/ 	.short	0x0000


	//----- nvinfo : EIATTR_MAXREG_COUNT
	.align		4
        /*007c*/ 	.byte	0x03, 0x1b
        /*007e*/ 	.short	0x00ff


	//----- nvinfo : EIATTR_EXTERNS
	.align		4
        /*0080*/ 	.byte	0x04, 0x0f
        /*0082*/ 	.short	(.L_3521 - .L_3520)


	//   ....[0]....
	.align		4
.L_3520:
        /*0084*/ 	.word	index@(__assertfail)


	//----- nvinfo : EIATTR_MERCURY_ISA_VERSION
	.align		4
.L_3521:
        /*0088*/ 	.byte	0x03, 0x5f
        /*008a*/ 	.short	0x0101


	//----- nvinfo : EIATTR_VRC_CTA_INIT_COUNT
	.align		4
        /*008c*/ 	.byte	0x02, 0x4a
	.zero		1
	.zero		1


	//----- nvinfo : EIATTR_SYSCALL_OFFSETS
	.align		4
        /*0090*/ 	.byte	0x04, 0x46
        /*0092*/ 	.short	(.L_3523 - .L_3522)


	//   ....[0]....
.L_3522:
        /*0094*/ 	.word	0x00000e80


	//   ....[1]....
        /*0098*/ 	.word	0x00001ec0


	//   ....[2]....
        /*009c*/ 	.word	0x00002e40


	//   ....[3]....
        /*00a0*/ 	.word	0x00003d80


	//   ....[4]....
        /*00a4*/ 	.word	0x000051d0


	//   ....[5]....
        /*00a8*/ 	.word	0x000061b0


	//   ....[6]....
        /*00ac*/ 	.word	0x000072f0


	//   ....[7]....
        /*00b0*/ 	.word	0x00008430


	//----- nvinfo : EIATTR_EXIT_INSTR_OFFSETS
	.align		4
.L_3523:
        /*00b4*/ 	.byte	0x04, 0x1c
        /*00b6*/ 	.short	(.L_3525 - .L_3524)


	//   ....[0]....
.L_3524:
        /*00b8*/ 	.word	0x00007680


	//   ....[1]....
        /*00bc*/ 	.word	0x000077c0


	//   ....[2]....
        /*00c0*/ 	.word	0x00007800


	//   ....[3]....
        /*00c4*/ 	.word	0x00007890


	//   ....[4]....
        /*00c8*/ 	.word	0x000078c0


	//   ....[5]....
        /*00cc*/ 	.word	0x000078f0


	//   ....[6]....
        /*00d0*/ 	.word	0x000079c0


	//   ....[7]....
        /*00d4*/ 	.word	0x00007a40


	//   ....[8]....
        /*00d8*/ 	.word	0x00007b20


	//   ....[9]....
        /*00dc*/ 	.word	0x00007bb0


	//   ....[10]....
        /*00e0*/ 	.word	0x00007bd0


	//   ....[11]....
        /*00e4*/ 	.word	0x00007ca0


	//   ....[12]....
        /*00e8*/ 	.word	0x00007e50


	//   ....[13]....
        /*00ec*/ 	.word	0x00008000


	//   ....[14]....
        /*00f0*/ 	.word	0x000081a0


	//   ....[15]....
        /*00f4*/ 	.word	0x000081d0


	//   ....[16]....
        /*00f8*/ 	.word	0x00008200


	//   ....[17]....
        /*00fc*/ 	.word	0x000082a0


	//   ....[18]....
        /*0100*/ 	.word	0x000082d0


	//   ....[19]....
        /*0104*/ 	.word	0x00008440


	//   ....[20]....
        /*0108*/ 	.word	0x00008590


	//   ....[21]....
        /*010c*/ 	.word	0x00008710


	//   ....[22]....
        /*0110*/ 	.word	0x00008790


	//----- nvinfo : EIATTR_MAX_THREADS
	.align		4
.L_3525:
        /*0114*/ 	.byte	0x04, 0x05
        /*0116*/ 	.short	(.L_3527 - .L_3526)
.L_3526:
        /*0118*/ 	.word	0x00000080
        /*011c*/ 	.word	0x00000001
        /*0120*/ 	.word	0x00000001


	//----- nvinfo : EIATTR_CRS_STACK_SIZE
	.align		4
.L_3527:
        /*0124*/ 	.byte	0x04, 0x1e
        /*0126*/ 	.short	(.L_3529 - .L_3528)
.L_3528:
        /*0128*/ 	.word	0x00000000


	//----- nvinfo : EIATTR_CBANK_PARAM_SIZE
	.align		4
.L_3529:
        /*012c*/ 	.byte	0x03, 0x19
        /*012e*/ 	.short	0x002c


	//----- nvinfo : EIATTR_PARAM_CBANK
	.align		4
        /*0130*/ 	.byte	0x04, 0x0a
        /*0132*/ 	.short	(.L_3531 - .L_3530)
	.align		4
.L_3530:
        /*0134*/ 	.word	index@(.nv.constant0._ZN2at6native27unrolled_elementwise_kernelIZZZNS0_16sign_kernel_cudaERNS_18TensorIteratorBaseEENKUlvE_clEvENKUlvE4_clEvEUldE_St5arrayIPcLm2EELi4E23TrivialOffsetCalculatorILi1EjESB_NS0_6memory12LoadWithCastILi1EEENSC_13StoreWithCastILi1EEEEEviT_T0_T2_T3_T4_T5_)
        /*0138*/ 	.short	0x0380
        /*013a*/ 	.short	0x002c


	//----- nvinfo : EIATTR_SW_WAR
	.align		4
.L_3531:
        /*013c*/ 	.byte	0x04, 0x36
        /*013e*/ 	.short	(.L_3533 - .L_3532)
.L_3532:
        /*0140*/ 	.word	0x00000008
.L_3533:


//--------------------- .nv.info._ZN2at6native18elementwise_kernelILi128ELi2EZNS0_22gpu_kernel_impl_nocastIZZZNS0_16sign_kernel_cudaERNS_18TensorIteratorBaseEENKUlvE_clEvENKUlvE4_clEvEUldE_EEvS4_RKT_EUliE_EEviT1_ --------------------------
	.section	.nv.info._ZN2at6native18elementwise_kernelILi128ELi2EZNS0_22gpu_kernel_impl_nocastIZZZNS0_16sign_kernel_cudaERNS_18TensorIteratorBaseEENKUlvE_clEvENKUlvE4_clEvEUldE_EEvS4_RKT_EUliE_EEviT1_,"",@"SHT_CUDA_INFO"
	.sectionflags	@""
	.align	4


	//----- nvinfo : EIATTR_CUDA_API_VERSION
	.align		4
        /*0000*/ 	.byte	0x04, 0x37
        /*0002*/ 	.short	(.L_3535 - .L_3534)
.L_3534:
        /*0004*/ 	.word	0x00000082


	//----- nvinfo : EIATTR_KPARAM_INFO
	.align		4
.L_3535:
        /*0008*/ 	.byte	0x04, 0x17
        /*000a*/ 	.short	(.L_3537 - .L_3536)
.L_3536:
        /*000c*/ 	.word	0x00000000
        /*0010*/ 	.short	0x0001
        /*0012*/ 	.short	0x0008
        /*0014*/ 	.byte	0x00, 0xf0, 0x61, 0x08


	//----- nvinfo : EIATTR_KPARAM_INFO
	.align		4
.L_3537:
        /*0018*/ 	.byte	0x04, 0x17
        /*001a*/ 	.short	(.L_3539 - .L_3538)
.L_3538:
        /*001c*/ 	.word	0x00000000
        /*0020*/ 	.short	0x0000
        /*0022*/ 	.short	0x0000
        /*0024*/ 	.byte	0x00, 0xf0, 0x11, 0x00


	//----- nvinfo : EIATTR_SPARSE_MMA_MASK
	.align		4
.L_3539:
        /*0028*/ 	.byte	0x03, 0x50
        /*002a*/ 	.short	0x0000


	//----- nvinfo : EIATTR_MAXREG_COUNT
	.align		4
        /*002c*/ 	.byte	0x03, 0x1b
        /*002e*/ 	.short	0x0080


	//----- nvinfo : EIATTR_MERCURY_ISA_VERSION
	.align		4
        /*0030*/ 	.byte	0x03, 0x5f
        /*0032*/ 	.short	0x0101


	//----- nvinfo : EIATTR_VRC_CTA_INIT_COUNT
	.align		4
        /*0034*/ 	.byte	0x02, 0x4a
	.zero		1
	.zero		1


	//----- nvinfo : EIATTR_EXIT_INSTR_OFFSETS
	.align		4
        /*0038*/ 	.byte	0x04, 0x1c
        /*003a*/ 	.short	(.L_3541 - .L_3540)


	//   ....[0]....
.L_3540:
        /*003c*/ 	.word	0x000001b0


	//   ....[1]....
        /*0040*/ 	.word	0x00000270


	//   ....[2]....
        /*0044*/ 	.word	0x000016a0


	//   ....[3]....
        /*0048*/ 	.word	0x00002a30


	//----- nvinfo : EIATTR_MAX_THREADS
	.align		4
.L_3541:
        /*004c*/ 	.byte	0x04, 0x05
        /*004e*/ 	.short	(.L_3543 - .L_3542)
.L_3542:
        /*0050*/ 	.word	0x00000080
        /*0054*/ 	.word	0x00000001
        /*0058*/ 	.word	0x00000001


	//----- nvinfo : EIATTR_CRS_STACK_SIZE
	.align		4
.L_3543:
        /*005c*/ 	.byte	0x04, 0x1e
        /*005e*/ 	.short	(.L_3545 - .L_3544)
.L_3544:
        /*0060*/ 	.word	0x00000000


	//----- nvinfo : EIATTR_CBANK_PARAM_SIZE
	.align		4
.L_3545:
        /*0064*/ 	.byte	0x03, 0x19
        /*0066*/ 	.short	0x0220


	//----- nvinfo : EIATTR_PARAM_CBANK
	.align		4
        /*0068*/ 	.byte	0x04, 0x0a
        /*006a*/ 	.short	(.L_3547 - .L_3546)
	.align		4
.L_3546:
        /*006c*/ 	.word	index@(.nv.constant0._ZN2at6native18elementwise_kernelILi128ELi2EZNS0_22gpu_kernel_impl_nocastIZZZNS0_16sign_kernel_cudaERNS_18TensorIteratorBaseEENKUlvE_clEvENKUlvE4_clEvEUldE_EEvS4_RKT_EUliE_EEviT1_)
        /*0070*/ 	.short	0x0380
        /*0072*/ 	.short	0x0220


	//----- nvinfo : EIATTR_SW_WAR
	.align		4
.L_3547:
        /*0074*/ 	.byte	0x04, 0x36
        /*0076*/ 	.short	(.L_3549 - .L_3548)
.L_3548:
        /*0078*/ 	.word	0x00000008
.L_3549:


//--------------------- .nv.info._ZN2at6native27unrolled_elementwise_kernelIZZZNS0_16sign_kernel_cudaERNS_18TensorIteratorBaseEENKUlvE_clEvENKUlvE4_clEvEUldE_St5arrayIPcLm2EELi4E23TrivialOffsetCalculatorILi1EjESB_NS0_6memory15LoadWithoutCastENSC_16StoreWithoutCastEEEviT_T0_T2_T3_T4_T5_ --------------------------
	.section	.nv.info._ZN2at6native27unrolled_elementwise_kernelIZZZNS0_16sign_kernel_cudaERNS_18TensorIteratorBaseEENKUlvE_clEvENKUlvE4_clEvEUldE_St5arrayIPcLm2EELi4E23TrivialOffsetCalculatorILi1EjESB_NS0_6memory15LoadWithoutCastENSC_16StoreWithoutCastEEEviT_T0_T2_T3_T4_T5_,"",@"SHT_CUDA_INFO"
	.sectionflags	@""
	.align	4


	//----- nvinfo : EIATTR_CUDA_API_VERSION
	.align		4
        /*0000*/ 	.byte	0x04, 0x37
        /*0002*/ 	.short	(.L_3551 - .L_3550)
.L_3550:
        /*0004*/ 	.word	0x00000082


	//----- nvinfo : EIATTR_KPARAM_INFO
	.align		4
.L_3551:
        /*0008*/ 	.byte	0x04, 0x17
        /*000a*/ 	.short	(.L_3553 - .L_3552)
.L_3552:
        /*000c*/ 	.word	0x00000000
        /*0010*/ 	.short	0x0006
        /*0012*/ 	.short	0x001b
        /*0014*/ 	.byte	0x00, 0xf0, 0x05, 0x00


	//----- nvinfo : EIATTR_KPARAM_INFO
	.align		4
.L_3553:
        /*0018*/ 	.byte	0x04, 0x17
        /*001a*/ 	.short	(.L_3555 - .L_3554)
.L_3554:
        /*001c*/ 	.word	0x00000000
        /*0020*/ 	.short	0x0005
        /*0022*/ 	.short	0x001a
        /*0024*/ 	.byte	0x00, 0xf0, 0x05, 0x00


	//----- nvinfo : EIATTR_KPARAM_INFO
	.align		4
.L_3555:
        /*0028*/ 	.byte	0x04, 0x17
        /*002a*/ 	.short	(.L_3557 - .L_3556)
.L_3556:
        /*002c*/ 	.word	0x00000000
        /*0030*/ 	.short	0x0004
        /*0032*/ 	.short	0x0019
        /*0034*/ 	.byte	0x00, 0xf0, 0x05, 0x00


	//----- nvinfo : EIATTR_KPARAM_INFO
	.align		4
.L_3557:
        /*0038*/ 	.byte	0x04, 0x17
        /*003a*/ 	.short	(.L_3559 - .L_3558)
.L_3558:
        /*003c*/ 	.word	0x00000000
        /*0040*/ 	.short	0x0003
        /*0042*/ 	.short	0x0018
        /*0044*/ 	.byte	0x00, 0xf0, 0x05, 0x00


	//----- nvinfo : EIATTR_KPARAM_INFO
	.align		4
.L_3559:
        /*0048*/ 	.byte	0x04, 0x17
        /*004a*/ 	.short	(.L_3561 - .L_3560)
.L_3560:
        /*004c*/ 	.word	0x00000000
        /*0050*/ 	.short	0x0002
        /*0052*/ 	.short	0x0008
        /*0054*/ 	.byte	0x00, 0xf0, 0x41, 0x00


	//----- nvinfo : EIATTR_KPARAM_INFO
	.align		4
.L_3561:
        /*0058*/ 	.byte	0x04, 0x17
        /*005a*/ 	.short	(.L_3563 - .L_3562)
.L_3562:
        /*005c*/ 	.word	0x00000000
        /*0060*/ 	.short	0x0001
        /*0062*/ 	.short	0x0004
        /*0064*/ 	.byte	0x00, 0xf0, 0x05, 0x00


	//----- nvinfo : EIATTR_KPARAM_INFO
	.align		4
.L_3563:
        /*0068*/ 	.byte	0x04, 0x17
        /*006a*/ 	.short	(.L_3565 - .L_3564)
.L_3564:
        /*006c*/ 	.word	0x00000000
        /*0070*/ 	.short	0x0000
        /*0072*/ 	.short	0x0000
        /*0074*/ 	.byte	0x00, 0xf0, 0x11, 0x00


	//----- nvinfo : EIATTR_SPARSE_MMA_MASK
	.align		4
.L_3565:
        /*0078*/ 	.byte	0x03, 0x50
        /*007a*/ 	.short	0x0000


	//----- nvinfo : EIATTR_MAXREG_COUNT
	.align		4
        /*007c*/ 	.byte	0x03, 0x1b
        /*007e*/ 	.short	0x00ff


	//----- nvinfo : EIATTR_MERCURY_ISA_VERSION
	.align		4
        /*0080*/ 	.byte	0x03, 0x5f
        /*0082*/ 	.short	0x0101


	//----- nvinfo : EIATTR_VRC_CTA_INIT_COUNT
	.align		4
        /*0084*/ 	.byte	0x02, 0x4a
	.zero		1
	.zero		1


	//----- nvinfo : EIATTR_EXIT_INSTR_OFFSETS
	.align		4
        /*0088*/ 	.byte	0x04, 0x1c
        /*008a*/ 	.short	(.L_3567 - .L_3566)


	//   ....[0]....
.L_3566:
        /*008c*/ 	.word	0x00000650


	//   ....[1]....
        /*0090*/ 	.word	0x000006e0


	//----- nvinfo : EIATTR_MAX_THREADS
	.align		4
.L_3567:
        /*0094*/ 	.byte	0x04, 0x05
        /*0096*/ 	.short	(.L_3569 - .L_3568)
.L_3568:
        /*0098*/ 	.word	0x00000080
        /*009c*/ 	.word	0x00000001
        /*00a0*/ 	.word	0x00000001


	//----- nvinfo : EIATTR_CRS_STACK_SIZE
	.align		4
.L_3569:
        /*00a4*/ 	.byte	0x04, 0x1e
        /*00a6*/ 	.short	(.L_3571 - .L_3570)
.L_3570:
        /*00a8*/ 	.word	0x00000000


	//----- nvinfo : EIATTR_CBANK_PARAM_SIZE
	.align		4
.L_3571:
        /*00ac*/ 	.byte	0x03, 0x19
        /*00ae*/ 	.short	0x001c


	//----- nvinfo : EIATTR_PARAM_CBANK
	.align		4
        /*00b0*/ 	.byte	0x04, 0x0a
        /*00b2*/ 	.short	(.L_3573 - .L_3572)
	.align		4
.L_3572:
        /*00b4*/ 	.word	index@(.nv.constant0._ZN2at6native27unrolled_elementwise_kernelIZZZNS0_16sign_kernel_cudaERNS_18TensorIteratorBaseEENKUlvE_clEvENKUlvE4_clEvEUldE_St5arrayIPcLm2EELi4E23TrivialOffsetCalculatorILi1EjESB_NS0_6memory15LoadWithoutCastENSC_16StoreWithoutCastEEEviT_T0_T2_T3_T4_T5_)
        /*00b8*/ 	.short	0x0380
        /*00ba*/ 	.short	0x001c


	//----- nvinfo : EIATTR_SW_WAR
	.align		4
.L_3573:
        /*00bc*/ 	.byte	0x04, 0x36
        /*00be*/ 	.short	(.L_3575 - .L_3574)
.L_3574:
        /*00c0*/ 	.word	0x00000008
.L_3575:


//--------------------- .nv.info._ZN2at6native29vectorized_elementwise_kernelILi2EZZZNS0_16sign_kernel_cudaERNS_18TensorIteratorBaseEENKUlvE_clEvENKUlvE4_clEvEUldE_St5arrayIPcLm2EEEEviT0_T1_ --------------------------
	.section	.nv.info._ZN2at6native29vectorized_elementwise_kernelILi2EZZZNS0_16sign_kernel_cudaERNS_18TensorIteratorBaseEENKUlvE_clEvENKUlvE4_clEvEUldE_St5arrayIPcLm2EEEEviT0_T1_,"",@"SHT_CUDA_INFO"
	.sectionflags	@""
	.align	4


	//----- nvinfo : EIATTR_CUDA_API_VERSION
	.align		4
        /*0000*/ 	.byte	0x04, 0x37
        /*0002*/ 	.short	(.L_3577 - .L_3576)
.L_3576:
        /*0004*/ 	.word	0x00000082


	//----- nvinfo : EIATTR_KPARAM_INFO
	.align		4
.L_3577:
        /*0008*/ 	.byte	0x04, 0x17
        /*000a*/ 	.short	(.L_3579 - .L_3578)
.L_3578:
        /*000c*/ 	.word	0x00000000
        /*0010*/ 	.short	0x0002
        /*0012*/ 	.short	0x0008
        /*0014*/ 	.byte	0x00, 0xf0, 0x41, 0x00


	//----- nvinfo : EIATTR_KPARAM_INFO
	.align		4
.L_3579:
        /*0018*/ 	.byte	0x04, 0x17
        /*001a*/ 	.short	(.L_3581 - .L_3580)
.L_3580:
        /*001c*/ 	.word	0x00000000
        /*0020*/ 	.short	0x0001
        /*0022*/ 	.short	0x0004
        /*0024*/ 	.byte	0x00, 0xf0, 0x05, 0x00


	//----- nvinfo : EIATTR_KPARAM_INFO
	.align		4
.L_3581:
        /*0028*/ 	.byte	0x04, 0x17
        /*002a*/ 	.short	(.L_3583 - .L_3582)
.L_3582:
        /*002c*/ 	.word	0x00000000
        /*0030*/ 	.short	0x0000
        /*0032*/ 	.short	0x0000
        /*0034*/ 	.byte	0x00, 0xf0, 0x11, 0x00


	//----- nvinfo : EIATTR_SPARSE_MMA_MASK
	.align		4
.L_3583:
        /*0038*/ 	.byte	0x03, 0x50
        /*003a*/ 	.short	0x0000


	//----- nvinfo : EIATTR_MAXREG_COUNT
	.align		4
        /*003c*/ 	.byte	0x03, 0x1b
        /*003e*/ 	.short	0x00ff


	//----- nvinfo : EIATTR_MERCURY_ISA_VERSION
	.align		4
        /*0040*/ 	.byte	0x03, 0x5f
        /*0042*/ 	.short	0x0101


	//----- nvinfo : EIATTR_VRC_CTA_INIT_COUNT
	.align		4
        /*0044*/ 	.byte	0x02, 0x4a
	.zero		1
	.zero		1


	//----- nvinfo : EIATTR_EXIT_INSTR_OFFSETS
	.align		4
        /*0048*/ 	.byte	0x04, 0x1c
        /*004a*/ 	.short	(.L_3585 - .L_3584)


	//   ....[0]....
.L_3584:
        /*004c*/ 	.word	0x00000df0


	//   ....[1]....
        /*0050*/ 	.word	0x00000e40


	//   ....[2]....
        /*0054*/ 	.word	0x00001290


	//----- nvinfo : EIATTR_MAX_THREADS
	.align		4
.L_3585:
        /*0058*/ 	.byte	0x04, 0x05
        /*005a*/ 	.short	(.L_3587 - .L_3586)
.L_3586:
        /*005c*/ 	.word	0x00000080
        /*0060*/ 	.word	0x00000001
        /*0064*/ 	.word	0x00000001


	//----- nvinfo : EIATTR_CRS_STACK_SIZE
	.align		4
.L_3587:
        /*0068*/ 	.byte	0x04, 0x1e
        /*006a*/ 	.short	(.L_3589 - .L_3588)
.L_3588:
        /*006c*/ 	.word	0x00000000


	//----- nvinfo : EIATTR_CBANK_PARAM_SIZE
	.align		4
.L_3589:
        /*0070*/ 	.byte	0x03, 0x19
        /*0072*/ 	.short	0x0018


	//----- nvinfo : EIATTR_PARAM_CBANK
	.align		4
        /*0074*/ 	.byte	0x04, 0x0a
        /*0076*/ 	.short	(.L_3591 - .L_3590)
	.align		4
.L_3590:
        /*0078*/ 	.word	index@(.nv.constant0._ZN2at6native29vectorized_elementwise_kernelILi2EZZZNS0_16sign_kernel_cudaERNS_18TensorIteratorBaseEENKUlvE_clEvENKUlvE4_clEvEUldE_St5arrayIPcLm2EEEEviT0_T1_)
        /*007c*/ 	.short	0x0380
        /*007e*/ 	.short	0x0018


	//----- nvinfo : EIATTR_SW_WAR
	.align		4
.L_3591:
        /*0080*/ 	.byte	0x04, 0x36
        /*0082*/ 	.short	(.L_3593 - .L_3592)
.L_3592:
        /*0084*/ 	.word	0x00000008
.L_3593:


//--------------------- .nv.info._ZN2at6native29vectorized_elementwise_kernelILi4EZZZNS0_16sign_kernel_cudaERNS_18TensorIteratorBaseEENKUlvE_clEvENKUlvE4_clEvEUldE_St5arrayIPcLm2EEEEviT0_T1_ --------------------------
	.section	.nv.info._ZN2at6native29vectorized_elementwise_kernelILi4EZZZNS0_16sign_kernel_cudaERNS_18TensorIteratorBaseEENKUlvE_clEvENKUlvE4_clEvEUldE_St5arrayIPcLm2EEEEviT0_T1_,"",@"SHT_CUDA_INFO"
	.sectionflags	@""
	.align	4


	//----- nvinfo : EIATTR_CUDA_API_VERSION
	.align		4
        /*0000*/ 	.byte	0x04, 0x37
        /*0002*/ 	.short	(.L_3595 - .L_3594)
.L_3594:
        /*0004*/ 	.word	0x00000082


	//----- nvinfo : EIATTR_KPARAM_INFO
	.align		4
.L_3595:
        /*0008*/ 	.byte	0x04, 0x17
        /*000a*/ 	.short	(.L_3597 - .L_3596)
.L_3596:
        /*000c*/ 	.word	0x00000000
        /*0010*/ 	.short	0x0002
        /*0012*/ 	.short	0x0008
        /*0014*/ 	.byte	0x00, 0xf0, 0x41, 0x00


	//----- nvinfo : EIATTR_KPARAM_INFO
	.align		4
.L_3597:
        /*0018*/ 	.byte	0x04, 0x17
        /*001a*/ 	.short	(.L_3599 - .L_3598)
.L_3598:
        /*001c*/ 	.word	0x00000000
        /*0020*/ 	.short	0x0001
        /*0022*/ 	.short	0x0004
        /*0024*/ 	.byte	0x00, 0xf0, 0x05, 0x00


	//----- nvinfo : EIATTR_KPARAM_INFO
	.align		4
.L_3599:
        /*0028*/ 	.byte	0x04, 0x17
        /*002a*/ 	.short	(.L_3601 - .L_3600)
.L_3600:
        /*002c*/ 	.word	0x00000000
        /*0030*/ 	.short	0x0000
        /*0032*/ 	.short	0x0000
        /*0034*/ 	.byte	0x00, 0xf0, 0x11, 0x00


	//----- nvinfo : EIATTR_SPARSE_MMA_MASK
	.align		4
.L_3601:
        /*0038*/ 	.byte	0x03, 0x50
        /*003a*/ 	.short	0x0000


	//----- nvinfo : EIATTR_MAXREG_COUNT
	.align		4
        /*003c*/ 	.byte	0x03, 0x1b
        /*003e*/ 	.short	0x00ff


	//----- nvinfo : EIATTR_MERCURY_ISA_VERSION
	.align		4
        /*0040*/ 	.byte	0x03, 0x5f
        /*0042*/ 	.short	0x0101


	//----- nvinfo : EIATTR_VRC_CTA_INIT_COUNT
	.align		4
        /*0044*/ 	.byte	0x02, 0x4a
	.zero		1
	.zero		1


	//----- nvinfo : EIATTR_EXIT_INSTR_OFFSETS
	.align		4
        /*0048*/ 	.byte	0x04, 0x1c
        /*004a*/ 	.short	(.L_3603 - .L_3602)


	//   ....[0]....
.L_3602:
        /*004c*/ 	.word	0x00000df0


	//   ....[1]....
        /*0050*/ 	.word	0x00000e40


	//   ....[2]....
        /*0054*/ 	.word	0x00001260


	//----- nvinfo : EIATTR_MAX_THREADS
	.align		4
.L_3603:
        /*0058*/ 	.byte	0x04, 0x05
        /*005a*/ 	.short	(.L_3605 - .L_3604)
.L_3604:
        /*005c*/ 	.word	0x00000080
        /*0060*/ 	.word	0x00000001
        /*0064*/ 	.word	0x00000001


	//----- nvinfo : EIATTR_CRS_STACK_SIZE
	.align		4
.L_3605:
        /*0068*/ 	.byte	0x04, 0x1e
        /*006a*/ 	.short	(.L_3607 - .L_3606)
.L_3606:
        /*006c*/ 	.word	0x00000000


	//----- nvinfo : EIATTR_CBANK_PARAM_SIZE
	.align		4
.L_3607:
        /*0070*/ 	.byte	0x03, 0x19
        /*0072*/ 	.short	0x0018


	//----- nvinfo : EIATTR_PARAM_CBANK
	.align		4
        /*0074*/ 	.byte	0x04, 0x0a
        /*0076*/ 	.short	(.L_3609 - .L_3608)
	.align		4
.L_3608:
        /*0078*/ 	.word	index@(.nv.constant0._ZN2at6native29vectorized_elementwise_kernelILi4EZZZNS0_16sign_kernel_cudaERNS_18TensorIteratorBaseEENKUlvE_clEvENKUlvE4_clEvEUldE_St5arrayIPcLm2EEEEviT0_T1_)
        /*007c*/ 	.short	0x0380
        /*007e*/ 	.short	0x0018


	//----- nvinfo : EIATTR_SW_WAR
	.align		4
.L_3609:
        /*0080*/ 	.byte	0x04, 0x36
        /*0082*/ 	.short	(.L_3611 - .L_3610)
.L_3610:
        /*0084*/ 	.word	0x00000008
.L_3611:


//--------------------- .nv.info._ZN2at6native29vectorized_elementwise_kernelILi8EZZZNS0_16sign_kernel_cudaERNS_18TensorIteratorBaseEENKUlvE_clEvENKUlvE4_clEvEUldE_St5arrayIPcLm2EEEEviT0_T1_ --------------------------
	.section	.nv.info._ZN2at6native29vectorized_elementwise_kernelILi8EZZZNS0_16sign_kernel_cudaERNS_18TensorIteratorBaseEENKUlvE_clEvENKUlvE4_clEvEUldE_St5arrayIPcLm2EEEEviT0_T1_,"",@"SHT_CUDA_INFO"
	.sectionflags	@""
	.align	4


	//----- nvinfo : EIATTR_CUDA_API_VERSION
	.align		4
        /*0000*/ 	.byte	0x04, 0x37
        /*0002*/ 	.short	(.L_3613 - .L_3612)
.L_3612:
        /*0004*/ 	.word	0x00000082


	//----- nvinfo : EIATTR_KPARAM_INFO
	.align		4
.L_3613:
        /*0008*/ 	.byte	0x04, 0x17
        /*000a*/ 	.short	(.L_3615 - .L_3614)
.L_3614:
        /*000c*/ 	.word	0x00000000
        /*0010*/ 	.short	0x0002
        /*0012*/ 	.short	0x0008
        /*0014*/ 	.byte	0x00, 0xf0, 0x41, 0x00


	//----- nvinfo : EIATTR_KPARAM_INFO
	.align		4
.L_3615:
        /*0018*/ 	.byte	0x04, 0x17
        /*001a*/ 	.short	(.L_3617 - .L_3616)
.L_3616:
        /*001c*/ 	.word	0x00000000
        /*0020*/ 	.short	0x0001
        /*0022*/ 	.short	0x0004
        /*0024*/ 	.byte	0x00, 0xf0, 0x05, 0x00


	//----- nvinfo : EIATTR_KPARAM_INFO
	.align		4
.L_3617:
        /*0028*/ 	.byte	0x04, 0x17
        /*002a*/ 	.short	(.L_3619 - .L_3618)
.L_3618:
        /*002c*/ 	.word	0x00000000
        /*0030*/ 	.short	0x0000
        /*0032*/ 	.short	0x0000
        /*0034*/ 	.byte	0x00, 0xf0, 0x11, 0x00


	//----- nvinfo : EIATTR_SPARSE_MMA_MASK
	.align		4
.L_3619:
        /*0038*/ 	.byte	0x03, 0x50
        /*003a*/ 	.short	0x0000


	//----- nvinfo : EIATTR_MAXREG_COUNT
	.align		4
        /*003c*/ 	.byte	0x03, 0x1b
        /*003e*/ 	.short	0x00ff


	//----- nvinfo : EIATTR_MERCURY_ISA_VERSION
	.align		4
        /*0040*/ 	.byte	0x03, 0x5f
        /*0042*/ 	.short	0x0101


	//----- nvinfo : EIATTR_VRC_CTA_INIT_COUNT
	.align		4
        /*0044*/ 	.byte	0x02, 0x4a
	.zero		1
	.zero		1


	//----- nvinfo : EIATTR_EXIT_INSTR_OFFSETS
	.align		4
        /*0048*/ 	.byte	0x04, 0x1c
        /*004a*/ 	.short	(.L_3621 - .L_3620)


	//   ....[0]....
.L_3620:
        /*004c*/ 	.word	0x00000df0


	//   ....[1]....
        /*0050*/ 	.word	0x00000e40


	//   ....[2]....
        /*0054*/ 	.word	0x00001260


	//----- nvinfo : EIATTR_MAX_THREADS
	.align		4
.L_3621:
        /*0058*/ 	.byte	0x04, 0x05
        /*005a*/ 	.short	(.L_3623 - .L_3622)
.L_3622:
        /*005c*/ 	.word	0x00000080
        /*0060*/ 	.word	0x00000001
        /*0064*/ 	.word	0x00000001


	//----- nvinfo : EIATTR_CRS_STACK_SIZE
	.align		4
.L_3623:
        /*0068*/ 	.byte	0x04, 0x1e
        /*006a*/ 	.short	(.L_3625 - .L_3624)
.L_3624:
        /*006c*/ 	.word	0x00000000


	//----- nvinfo : EIATTR_CBANK_PARAM_SIZE
	.align		4
.L_3625:
        /*0070*/ 	.byte	0x03, 0x19
        /*0072*/ 	.short	0x0018


	//----- nvinfo : EIATTR_PARAM_CBANK
	.align		4
        /*0074*/ 	.byte	0x04, 0x0a
        /*0076*/ 	.short	(.L_3627 - .L_3626)
	.align		4
.L_3626:
        /*0078*/ 	.word	index@(.nv.constant0._ZN2at6native29vectorized_elementwise_kernelILi8EZZZNS0_16sign_kernel_cudaERNS_18TensorIteratorBaseEENKUlvE_clEvENKUlvE4_clEvEUldE_St5arrayIPcLm2EEEEviT0_T1_)
        /*007c*/ 	.short	0x0380
        /*007e*/ 	.short	0x0018


	//----- nvinfo : EIATTR_SW_WAR
	.align		4
.L_3627:
        /*0080*/ 	.byte	0x04, 0x36
        /*0082*/ 	.short	(.L_3629 - .L_3628)
.L_3628:
        /*0084*/ 	.word	0x00000008
.L_3629:


//--------------------- .nv.info._ZN2at6native18elementwise_kernelILi128ELi4EZNS0_15gpu_kernel_implIZZZNS0_16sign_kernel_cudaERNS_18TensorIteratorBaseEENKUlvE_clEvENKUlvE3_clEvEUlsE_EEvS4_RKT_EUliE_EEviT1_ --------------------------
	.section	.nv.info._ZN2at6native18elementwise_kernelILi128ELi4EZNS0_15gpu_kernel_implIZZZNS0_16sign_kernel_cudaERNS_18TensorIteratorBaseEENKUlvE_clEvENKUlvE3_clEvEUlsE_EEvS4_RKT_EUliE_EEviT1_,"",@"SHT_CUDA_INFO"
	.sectionflags	@""
	.align	4


	//----- nvinfo : EIATTR_CUDA_API_VERSION
	.align		4
        /*0000*/ 	.byte	0x04, 0x37
        /*0002*/ 	.short	(.L_3631 - .L_3630)
.L_3630:
        /*0004*/ 	.word	0x00000082


	//----- nvinfo : EIATTR_KPARAM_INFO
	.align		4
.L_3631:
        /*0008*/ 	.byte	0x04, 0x17
        /*000a*/ 	.short	(.L_3633 - .L_3632)
.L_3632:
        /*000c*/ 	.word	0x00000000
        /*0010*/ 	.short	0x0001
        /*0012*/ 	.short	0x0008
        /*0014*/ 	.byte	0x00, 0xf0, 0x61, 0x08


	//----- nvinfo : EIATTR_KPARAM_INFO
	.align		4
.L_3633:
        /*0018*/ 	.byte	0x04, 0x17
        /*001a*/ 	.short	(.L_3635 - .L_3634)
.L_3634:
        /*001c*/ 	.word	0x00000000
        /*0020*/ 	.short	0x0000
        /*0022*/ 	.short	0x0000
        /*0024*/ 	.byte	0x00, 0xf0, 0x11, 0x00


	//----- nvinfo : EIATTR_SPARSE_MMA_MASK
	.align		4
.L_3635:
        /*0028*/ 	.byte	0x03, 0x50
        /*002a*/ 	.short	0x0000


	//----- nvinfo : EIATTR_MAXREG_COUNT
	.align		4
        /*002c*/ 	.byte	0x03, 0x1b
        /*002e*/ 	.short	0x0080


	//----- nvinfo : EIATTR_EXTERNS
	.align		4
        /*0030*/ 	.byte	0x04, 0x0f
        /*0032*/ 	.short	(.L_3637 - .L_3636)


	//   ....[0]....
	.align		4
.L_3636:
        /*0034*/ 	.word	index@(__assertfail)


	//----- nvinfo : EIATTR_MERCURY_ISA_VERSION
	.align		4
.L_3637:
        /*0038*/ 	.byte	0x03, 0x5f
        /*003a*/ 	.short	0x0101


	//----- nvinfo : EIATTR_VRC_CTA_INIT_COUNT
	.align		4
        /*003c*/ 	.byte	0x02, 0x4a
	.zero		1
	.zero		1


	//----- nvinfo : EIATTR_SYSCALL_OFFSETS
	.align		4
        /*0040*/ 	.byte	0x04, 0x46
        /*0042*/ 	.short	(.L_3639 - .L_3638)


	//   ....[0]....
.L_3638:
        /*0044*/ 	.word	0x00002120


	//   ....[1]....
        /*0048*/ 	.word	0x00002f70


	//   ....[2]....
        /*004c*/ 	.word	0x00005230


	//   ....[3]....
        /*0050*/ 	.word	0x00005e90


	//   ....[4]....
        /*0054*/ 	.word	0x00008270


	//   ....[5]....
        /*0058*/ 	.word	0x00008ed0


	//   ....[6]....
        /*005c*/ 	.word	0x0000b2c0


	//   ....[7]....
        /*0060*/ 	.word	0x0000bef0


	//----- nvinfo : EIATTR_EXIT_INSTR_OFFSETS
	.align		4
.L_3639:
        /*0064*/ 	.byte	0x04, 0x1c
        /*0066*/ 	.short	(.L_3641 - .L_3640)


	//   ....[0]....
.L_3640:
        /*0068*/ 	.word	0x000091b0


	//   ....[1]....
        /*006c*/ 	.word	0x0000b430


	//   ....[2]....
        /*0070*/ 	.word	0x0000b450


	//   ....[3]....
        /*0074*/ 	.word	0x0000b4f0


	//   ....[4]....
        /*0078*/ 	.word	0x0000b520


	//   ....[5]....
        /*007c*/ 	.word	0x0000b540


	//   ....[6]....
        /*0080*/ 	.word	0x0000b5d0


	//   ....[7]....
        /*0084*/ 	.word	0x0000b610


	//   ....[8]....
        /*0088*/ 	.word	0x0000b6b0


	//   ....[9]....
        /*008c*/ 	.word	0x0000b700


	//   ....[10]....
        /*0090*/ 	.word	0x0000b730


	//   ....[11]....
        /*0094*/ 	.word	0x0000b7f0


	//   ....[12]....
        /*0098*/ 	.word	0x0000b960


	//   ....[13]....
        /*009c*/ 	.word	0x0000bad0


	//   ....[14]....
        /*00a0*/ 	.word	0x0000bc30


	//   ....[15]....
        /*00a4*/ 	.word	0x0000bc70


	//   ....[16]....
        /*00a8*/ 	.word	0x0000bca0


	//   ....[17]....
        /*00ac*/ 	.word	0x0000bd50


	//   ....[18]....
        /*00b0*/ 	.word	0x0000bd90


	//   ....[19]....
        /*00b4*/ 	.word	0x0000bf00


	//   ....[20]....
        /*00b8*/ 	.word	0x0000c010


	//   ....[21]....
        /*00bc*/ 	.word	0x0000c150


	//   ....[22]....
        /*00c0*/ 	.word	0x0000c190


	//----- nvinfo : EIATTR_MAX_THREADS
	.align		4
.L_3641:
        /*00c4*/ 	.byte	0x04, 0x05
        /*00c6*/ 	.short	(.L_3643 - .L_3642)
.L_3642:
        /*00c8*/ 	.word	0x00000080
        /*00cc*/ 	.word	0x00000001
        /*00d0*/ 	.word	0x00000001


	//----- nvinfo : EIATTR_CRS_STACK_SIZE
	.align		4
.L_3643:
        /*00d4*/ 	.byte	0x04, 0x1e
        /*00d6*/ 	.short	(.L_3645 - .L_3644)
.L_3644:
        /*00d8*/ 	.word	0x00000000


	//----- nvinfo : EIATTR_CBANK_PARAM_SIZE
	.align		4
.L_3645:
        /*00dc*/ 	.byte	0x03, 0x19
        /*00de*/ 	.short	0x0220


	//----- nvinfo : EIATTR_PARAM_CBANK
	.align		4
        /*00e0*/ 	.byte	0x04, 0x0a
        /*00e2*/ 	.short	(.L_3647 - .L_3646)
	.align		4
.L_3646:
        /*00e4*/ 	.word	index@(.nv.constant0._ZN2at6native18elementwise_kernelILi128ELi4EZNS0_15gpu_kernel_implIZZZNS0_16sign_kernel_cudaERNS_18TensorIteratorBaseEENKUlvE_clEvENKUlvE3_clEvEUlsE_EEvS4_RKT_EUliE_EEviT1_)
        /*00e8*/ 	.short	0x0380
        /*00ea*/ 	.short	0x0220


	//----- nvinfo : EIATTR_SW_WAR
	.align		4
.L_3647:
        /*00ec*/ 	.byte	0x04, 0x36
        /*00ee*/ 	.short	(.L_3649 - .L_3648)
.L_3648:
        /*00f0*/ 	.word	0x00000008
.L_3649:


//--------------------- .nv.info._ZN2at6native27unrolled_elementwise_kernelIZZZNS0_16sign_kernel_cudaERNS_18TensorIteratorBaseEENKUlvE_clEvENKUlvE3_clEvEUlsE_St5arrayIPcLm2EELi4E23TrivialOffsetCalculatorILi1EjESB_NS0_6memory12LoadWithCastILi1EEENSC_13StoreWithCastILi1EEEEEviT_T0_T2_T3_T4_T5_ --------------------------
	.section	.nv.info._ZN2at6native27unrolled_elementwise_kernelIZZZNS0_16sign_kernel_cudaERNS_18TensorIteratorBaseEENKUlvE_clEvENKUlvE3_clEvEUlsE_St5arrayIPcLm2EELi4E23TrivialOffsetCalculatorILi1EjESB_NS0_6memory12LoadWithCastILi1EEENSC_13StoreWithCastILi1EEEEEviT_T0_T2_T3_T4_T5_,"",@"SHT_CUDA_INFO"
	.sectionflags	@""
	.align	4


	//----- nvinfo : EIATTR_CUDA_API_VERSION
	.align		4
        /*0000*/ 	.byte	0x04, 0x37
        /*0002*/ 	.short	(.L_3651 - .L_3650)
.L_3650:
        /*0004*/ 	.word	0x00000082


	//----- nvinfo : EIATTR_KPARAM_INFO
	.align		4
.L_3651:
        /*0008*/ 	.byte	0x04, 0x17
        /*000a*/ 	.short	(.L_3653 - .L_3652)
.L_3652:
        /*000c*/ 	.word	0x00000000
        /*0010*/ 	.short	0x0006
        /*0012*/ 	.short	0x0024
        /*0014*/ 	.byte	0x00, 0xf0, 0x21, 0x00


	//----- nvinfo : EIATTR_KPARAM_INFO
	.align		4
.L_3653:
        /*0018*/ 	.byte	0x04, 0x17
        /*001a*/ 	.short	(.L_3655 - .L_3654)
.L_3654:
        /*001c*/ 	.word	0x00000000
        /*0020*/ 	.short	0x0005
        /*0022*/ 	.short	0x001c
        /*0024*/ 	.byte	0x00, 0xf0, 0x21, 0x00


	//----- nvinfo : EIATTR_KPARAM_INFO
	.align		4
.L_3655:
        /*0028*/ 	.byte	0x04, 0x17
        /*002a*/ 	.short	(.L_3657 - .L_3656)
.L_3656:
        /*002c*/ 	.word	0x00000000
        /*0030*/ 	.short	0x0004
        /*0032*/ 	.short	0x0019
        /*0034*/ 	.byte	0x00, 0xf0, 0x05, 0x00


	//----- nvinfo : EIATTR_KPARAM_INFO
	.align		4
.L_3657:
        /*0038*/ 	.byte	0x04, 0x17
        /*003a*/ 	.short	(.L_3659 - .L_3658)
.L_3658:
        /*003c*/ 	.word	0x00000000
        /*0040*/ 	.short	0x0003
        /*0042*/ 	.short	0x0018
        /*0044*/ 	.byte	0x00, 0xf0, 0x05, 0x00


	//----- nvinfo : EIATTR_KPARAM_INFO
	.align		4
.L_3659:
        /*0048*/ 	.byte	0x04, 0x17
        /*004a*/ 	.short	(.L_3661 - .L_3660)
.L_3660:
        /*004c*/ 	.word	0x00000000
        /*0050*/ 	.short	0x0002
        /*0052*/ 	.short	0x0008
        /*0054*/ 	.byte	0x00, 0xf0, 0x41, 0x00


	//----- nvinfo : EIATTR_KPARAM_INFO
	.align		4
.L_3661:
        /*0058*/ 	.byte	0x04, 0x17
        /*005a*/ 	.short	(.L_3663 - .L_3662)
.L_3662:
        /*005c*/ 	.word	0x00000000
        /*0060*/ 	.short	0x0001
        /*0062*/ 	.short	0x0004
        /*0064*/ 	.byte	0x00, 0xf0, 0x05, 0x00


	//----- nvinfo : EIATTR_KPARAM_INFO
	.align		4
.L_3663:
        /*0068*/ 	.byte	0x04, 0x17
        /*006a*/ 	.short	(.L_3665 - .L_3664)
.L_3664:
        /*006c*/ 	.word	0x00000000
        /*0070*/ 	.short	0x0000
        /*0072*/ 	.short	0x0000
        /*0074*/ 	.byte	0x00, 0xf0, 0x11, 0x00


	//----- nvinfo : EIATTR_SPARSE_MMA_MASK
	.align		4
.L_3665:
        /*0078*/ 	.byte	0x03, 0x50
        /*007a*/ 	.short	0x0000


	//----- nvinfo : EIATTR_MAXREG_COUNT
	.align		4
        /*007c*/ 	.byte	0x03, 0x1b
        /*007e*/ 	.short	0x00ff


	//----- nvinfo : EIATTR_EXTERNS
	.align		4
        /*0080*/ 	.byte	0x04, 0x0f
        /*0082*/ 	.short	(.L_3667 - .L_3666)


	//   ....[0]....
	.align		4
.L_3666:
        /*0084*/ 	.word	index@(__assertfail)


	//----- nvinfo : EIATTR_MERCURY_ISA_VERSION
	.align		4
.L_3667:
        /*0088*/ 	.byte	0x03, 0x5f
        /*008a*/ 	.short	0x0101


	//----- nvinfo : EIATTR_VRC_CTA_INIT_COUNT
	.align		4
        /*008c*/ 	.byte	0x02, 0x4a
	.zero		1
	.zero		1


	//----- nvinfo : EIATTR_SYSCALL_OFFSETS
	.align		4
        /*0090*/ 	.byte	0x04, 0x46
        /*0092*/ 	.short	(.L_3669 - .L_3668)


	//   ....[0]....
.L_3668:
        /*0094*/ 	.word	0x00000e30


	//   ....[1]....
        /*0098*/ 	.word	0x00001de0


	//   ....[2]....
        /*009c*/ 	.word	0x00002cd0


	//   ....[3]....
        /*00a0*/ 	.word	0x00003bc0


	//   ....[4]....
        /*00a4*/ 	.word	0x00004b10


	//   ....[5]....
        /*00a8*/ 	.word	0x000058d0


	//   ....[6]....
        /*00ac*/ 	.word	0x000067b0


	//   ....[7]....
        /*00b0*/ 	.word	0x00007670


	//----- nvinfo : EIATTR_EXIT_INSTR_OFFSETS
	.align		4
.L_3669:
        /*00b4*/ 	.byte	0x04, 0x1c
        /*00b6*/ 	.short	(.L_3671 - .L_3670)


	//   ....[0]....
.L_3670:
        /*00b8*/ 	.word	0x00006a80


	//   ....[1]....
        /*00bc*/ 	.word	0x00006bb0


	//   ....[2]....
        /*00c0*/ 	.word	0x00006bd0


	//   ....[3]....
        /*00c4*/ 	.word	0x00006c70


	//   ....[4]....
        /*00c8*/ 	.word	0x00006ca0


	//   ....[5]....
        /*00cc*/ 	.word	0x00006cc0


	//   ....[6]....
        /*00d0*/ 	.word	0x00006d50


	//   ....[7]....
        /*00d4*/ 	.word	0x00006d90


	//   ....[8]....
        /*00d8*/ 	.word	0x00006e30


	//   ....[9]....
        /*00dc*/ 	.word	0x00006e80


	//   ....[10]....
        /*00e0*/ 	.word	0x00006eb0


	//   ....[11]....
        /*00e4*/ 	.word	0x00006f70


	//   ....[12]....
        /*00e8*/ 	.word	0x000070e0


	//   ....[13]....
        /*00ec*/ 	.word	0x00007250


	//   ....[14]....
        /*00f0*/ 	.word	0x000073b0


	//   ....[15]....
        /*00f4*/ 	.word	0x000073f0


	//   ....[16]....
        /*00f8*/ 	.word	0x00007420


	//   ....[17]....
        /*00fc*/ 	.word	0x000074d0


	//   ....[18]....
        /*0100*/ 	.word	0x00007510


	//   ....[19]....
        /*0104*/ 	.word	0x00007680


	//   ....[20]....
        /*0108*/ 	.word	0x00007790


	//   ....[21]....
        /*010c*/ 	.word	0x000078d0


	//   ....[22]....
        /*0110*/ 	.word	0x00007910


	//----- nvinfo : EIATTR_MAX_THREADS
	.align		4
.L_3671:
        /*0114*/ 	.byte	0x04, 0x05
        /*0116*/ 	.short	(.L_3673 - .L_3672)
.L_3672:
        /*0118*/ 	.word	0x00000080
        /*011c*/ 	.word	0x00000001
        /*0120*/ 	.word	0x00000001


	//----- nvinfo : EIATTR_CRS_STACK_SIZE
	.align		4
.L_3673:
        /*0124*/ 	.byte	0x04, 0x1e
        /*0126*/ 	.short	(.L_3675 - .L_3674)
.L_3674:
        /*0128*/ 	.word	0x00000000


	//----- nvinfo : EIATTR_CBANK_PARAM_SIZE
	.align		4
.L_3675:
        /*012c*/ 	.byte	0x03, 0x19
        /*012e*/ 	.short	0x002c


	//----- nvinfo : EIATTR_PARAM_CBANK
	.align		4
        /*0130*/ 	.byte	0x04, 0x0a
        /*0132*/ 	.short	(.L_3677 - .L_3676)
	.align		4
.L_3676:
        /*0134*/ 	.word	index@(.nv.constant0._ZN2at6native27unrolled_elementwise_kernelIZZZNS0_16sign_kernel_cudaERNS_18TensorIteratorBaseEENKUlvE_clEvENKUlvE3_clEvEUlsE_St5arrayIPcLm2EELi4E23TrivialOffsetCalculatorILi1EjESB_NS0_6memory12LoadWithCastILi1EEENSC_13StoreWithCastILi1EEEEEviT_T0_T2_T3_T4_T5_)
        /*0138*/ 	.short	0x0380
        /*013a*/ 	.short	0x002c


	//----- nvinfo : EIATTR_SW_WAR
	.align		4
.L_3677:
        /*013c*/ 	.byte	0x04, 0x36
        /*013e*/ 	.short	(.L_3679 - .L_3678)
.L_3678:
        /*0140*/ 	.word	0x00000008
.L_3679:


//--------------------- .nv.info._ZN2at6native18elementwise_kernelILi128ELi4EZNS0_22gpu_kernel_impl_nocastIZZZNS0_16sign_kernel_cudaERNS_18TensorIteratorBaseEENKUlvE_clEvENKUlvE3_clEvEUlsE_EEvS4_RKT_EUliE_EEviT1_ --------------------------
	.section	.nv.info._ZN2at6native18elementwise_kernelILi128ELi4EZNS0_22gpu_kernel_impl_nocastIZZZNS0_16sign_kernel_cudaERNS_18TensorIteratorBaseEENKUlvE_clEvENKUlvE3_clEvEUlsE_EEvS4_RKT_EUliE_EEviT1_,"",@"SHT_CUDA_INFO"
	.sectionflags	@""
	.align	4


	//----- nvinfo : EIATTR_CUDA_API_VERSION
	.align		4
        /*0000*/ 	.byte	0x04, 0x37
        /*0002*/ 	.short	(.L_3681 - .L_3680)
.L_3680:
        /*0004*/ 	.word	0x00000082


	//----- nvinfo : EIATTR_KPARAM_INFO
	.align		4
.L_3681:
        /*0008*/ 	.byte	0x04, 0x17
        /*000a*/ 	.short	(.L_3683 - .L_3682)
.L_3682:
        /*000c*/ 	.word	0x00000000
        /*0010*/ 	.short	0x0001
        /*0012*/ 	.short	0x0008
        /*0014*/ 	.byte	0x00, 0xf0, 0x61, 0x08


	//----- nvinfo : EIATTR_KPARAM_INFO
	.align		4
.L_3683:
        /*0018*/ 	.byte	0x04, 0x17
        /*001a*/ 	.short	(.L_3685 - .L_3684)
.L_3684:
        /*001c*/ 	.word	0x00000000
        /*0020*/ 	.short	0x0000
        /*0022*/ 	.short	0x0000
        /*0024*/ 	.byte	0x00, 0xf0, 0x11, 0x00


	//----- nvinfo : EIATTR_SPARSE_MMA_MASK
	.align		4
.L_3685:
        /*0028*/ 	.byte	0x03, 0x50
        /*002a*/ 	.short	0x0000


	//----- nvinfo : EIATTR_MAXREG_COUNT
	.align		4
        /*002c*/ 	.byte	0x03, 0x1b
        /*002e*/ 	.short	0x0080


	//----- nvinfo : EIATTR_MERCURY_ISA_VERSION
	.align		4
        /*0030*/ 	.byte	0x03, 0x5f
        /*0032*/ 	.short	0x0101


	//----- nvinfo : EIATTR_VRC_CTA_INIT_COUNT
	.align		4
        /*0034*/ 	.byte	0x02, 0x4a
	.zero		1
	.zero		1


	//----- nvinfo : EIATTR_EXIT_INSTR_OFFSETS
	.align		4
        /*0038*/ 	.byte	0x04, 0x1c
        /*003a*/ 	.short	(.L_3687 - .L_3686)


	//   ....[0]....
.L_3686:
        /*003c*/ 	.word	0x00000360


	//   ....[1]....
        /*0040*/ 	.word	0x00000400


	//   ....[2]....
        /*0044*/ 	.word	0x00003f80


	//   ....[3]....
        /*0048*/ 	.word	0x000052f0


	//----- nvinfo : EIATTR_MAX_THREADS
	.align		4
.L_3687:
        /*004c*/ 	.byte	0x04, 0x05
        /*004e*/ 	.short	(.L_3689 - .L_3688)
.L_3688:
        /*0050*/ 	.word	0x00000080
        /*0054*/ 	.word	0x00000001
        /*0058*/ 	.word	0x00000001


	//----- nvinfo : EIATTR_CRS_STACK_SIZE
	.align		4
.L_3689:
        /*005c*/ 	.byte	0x04, 0x1e
        /*005e*/ 	.short	(.L_3691 - .L_3690)
.L_3690:
        /*0060*/ 	.word	0x00000000


	//----- nvinfo : EIATTR_CBANK_PARAM_SIZE
	.align		4
.L_3691:
        /*0064*/ 	.byte	0x03, 0x19
        /*0066*/ 	.short	0x0220


	//----- nvinfo : EIATTR_PARAM_CBANK
	.align		4
        /*0068*/ 	.byte	0x04, 0x0a
        /*006a*/ 	.short	(.L_3693 - .L_3692)
	.align		4
.L_3692:
        /*006c*/ 	.word	index@(.nv.constant0._ZN2at6native18elementwise_kernelILi128ELi4EZNS0_22gpu_kernel_impl_nocastIZZZNS0_16sign_kernel_cudaERNS_18TensorIteratorBaseEENKUlvE_clEvENKUlvE3_clEvEUlsE_EEvS4_RKT_EUliE_EEviT1_)
        /*0070*/ 	.short	0x0380
        /*0072*/ 	.short	0x0220


	//----- nvinfo : EIATTR_SW_WAR
	.align		4
.L_3693:
        /*0074*/ 	.byte	0x04, 0x36
        /*0076*/ 	.short	(.L_3695 - .L_3694)
.L_3694:
        /*0078*/ 	.word	0x00000008
.L_3695:


//--------------------- .nv.info._ZN2at6native27unrolled_elementwise_kernelIZZZNS0_16sign_kernel_cudaERNS_18TensorIteratorBaseEENKUlvE_clEvENKUlvE3_clEvEUlsE_St5arrayIPcLm2EELi4E23TrivialOffsetCalculatorILi1EjESB_NS0_6memory15LoadWithoutCastENSC_16StoreWithoutCastEEEviT_T0_T2_T3_T4_T5_ --------------------------
	.section	.nv.info._ZN2at6native27unrolled_elementwise_kernelIZZZNS0_16sign_kernel_cudaERNS_18TensorIteratorBaseEENKUlvE_clEvENKUlvE3_clEvEUlsE_St5arrayIPcLm2EELi4E23TrivialOffsetCalculatorILi1EjESB_NS0_6memory15LoadWithoutCastENSC_16StoreWithoutCastEEEviT_T0_T2_T3_T4_T5_,"",@"SHT_CUDA_INFO"
	.sectionflags	@""
	.align	4


	//----- nvinfo : EIATTR_CUDA_API_VERSION
	.align		4
        /*0000*/ 	.byte	0x04, 0x37
        /*0002*/ 	.short	(.L_3697 - .L_3696)
.L_3696:
        /*0004*/ 	.word	0x00000082


	//----- nvinfo : EIATTR_KPARAM_INFO
	.align		4
.L_3697:
        /*0008*/ 	.byte	0x04, 0x17
        /*000a*/ 	.short	(.L_3699 - .L_3698)
.L_3698:
        /*000c*/ 	.word	0x00000000
        /*0010*/ 	.short	0x0006
        /*0012*/ 	.short	0x001b
        /*0014*/ 	.byte	0x00, 0xf0, 0x05, 0x00


	//----- nvinfo : EIATTR_KPARAM_INFO
	.align		4
.L_3699:
        /*0018*/ 	.byte	0x04, 0x17
        /*001a*/ 	.short	(.L_3701 - .L_3700)
.L_3700:
        /*001c*/ 	.word	0x00000000
        /*0020*/ 	.short	0x0005
        /*0022*/ 	.short	0x001a
        /*0024*/ 	.byte	0x00, 0xf0, 0x05, 0x00


	//----- nvinfo : EIATTR_KPARAM_INFO
	.align		4
.L_3701:
        /*0028*/ 	.byte	0x04, 0x17
        /*002a*/ 	.short	(.L_3703 - .L_3702)
.L_3702:
        /*002c*/ 	.word	0x00000000
        /*0030*/ 	.short	0x0004
        /*0032*/ 	.short	0x0019
        /*0034*/ 	.byte	0x00, 0xf0, 0x05, 0x00


	//----- nvinfo : EIATTR_KPARAM_INFO
	.align		4
.L_3703:
        /*0038*/ 	.byte	0x04, 0x17
        /*003a*/ 	.short	(.L_3705 - .L_3704)
.L_3704:
        /*003c*/ 	.word	0x00000000
        /*0040*/ 	.short	0x0003
        /*0042*/ 	.short	0x0018
        /*0044*/ 	.byte	0x00, 0xf0, 0x05, 0x00


	//----- nvinfo : EIATTR_KPARAM_INFO
	.align		4
.L_3705:
        /*0048*/ 	.byte	0x04, 0x17
        /*004a*/ 	.short	(.L_3707 - .L_3706)
.L_3706:
        /*004c*/ 	.word	0x00000000
        /*0050*/ 	.short	0x0002
        /*0052*/ 	.short	0x0008
        /*0054*/ 	.byte	0x00, 0xf0, 0x41, 0x00


	//----- nvinfo : EIATTR_KPARAM_INFO
	.align		4
.L_3707:
        /*0058*/ 	.byte	0x04, 0x17
        /*005a*/ 	.short	(.L_3709 - .L_3708)
.L_3708:
        /*005c*/ 	.word	0x00000000
        /*0060*/ 	.short	0x0001
        /*0062*/ 	.short	0x0004
        /*0064*/ 	.byte	0x00, 0xf0, 0x05, 0x00


	//----- nvinfo : EIATTR_KPARAM_INFO
	.align		4
.L_3709:
        /*0068*/ 	.byte	0x04, 0x17
        /*006a*/ 	.short	(.L_3711 - .L_3710)
.L_3710:
        /*006c*/ 	.word	0x00000000
        /*0070*/ 	.short	0x0000
        /*0072*/ 	.short	0x0000
        /*0074*/ 	.byte	0x00, 0xf0, 0x11, 0x00


	//----- nvinfo : EIATTR_SPARSE_MMA_MASK
	.align		4
.L_3711:
        /*0078*/ 	.byte	0x03, 0x50
        /*007a*/ 	.short	0x0000


	//----- nvinfo : EIATTR_MAXREG_COUNT
	.align		4
        /*007c*/ 	.byte	0x03, 0x1b
        /*007e*/ 	.short	0x00ff


	//----- nvinfo : EIATTR_MERCURY_ISA_VERSION
	.align		4
        /*0080*/ 	.byte	0x03, 0x5f
        /*0082*/ 	.short	0x0101


	//----- nvinfo : EIATTR_VRC_CTA_INIT_COUNT
	.align		4
        /*0084*/ 	.byte	0x02, 0x4a
	.zero		1
	.zero		1


	//----- nvinfo : EIATTR_EXIT_INSTR_OFFSETS
	.align		4
        /*0088*/ 	.byte	0x04, 0x1c
        /*008a*/ 	.short	(.L_3713 - .L_3712)


	//   ....[0]....
.L_3712:
        /*008c*/ 	.word	0x000004e0


	//   ....[1]....
        /*0090*/ 	.word	0x00000580


	//----- nvinfo : EIATTR_MAX_THREADS
	.align		4
.L_3713:
        /*0094*/ 	.byte	0x04, 0x05
        /*0096*/ 	.short	(.L_3715 - .L_3714)
.L_3714:
        /*0098*/ 	.word	0x00000080
        /*009c*/ 	.word	0x00000001
        /*00a0*/ 	.word	0x00000001


	//----- nvinfo : EIATTR_CRS_STACK_SIZE
	.align		4
.L_3715:
        /*00a4*/ 	.byte	0x04, 0x1e
        /*00a6*/ 	.short	(.L_3717 - .L_3716)
.L_3716:
        /*00a8*/ 	.word	0x00000000


	//----- nvinfo : EIATTR_CBANK_PARAM_SIZE
	.align		4
.L_3717:
        /*00ac*/ 	.byte	0x03, 0x19
        /*00ae*/ 	.short	0x001c


	//----- nvinfo : EIATTR_PARAM_CBANK
	.align		4
        /*00b0*/ 	.byte	0x04, 0x0a
        /*00b2*/ 	.short	(.L_3719 - .L_3718)
	.align		4
.L_3718:
        /*00b4*/ 	.word	index@(.nv.constant0._ZN2at6native27unrolled_elementwise_kernelIZZZNS0_16sign_kernel_cudaERNS_18TensorIteratorBaseEENKUlvE_clEvENKUlvE3_clEvEUlsE_St5arrayIPcLm2EELi4E23TrivialOffsetCalculatorILi1EjESB_NS0_6memory15LoadWithoutCastENSC_16StoreWithoutCastEEEviT_T0_T2_T3_T4_T5_)
        /*00b8*/ 	.short	0x0380
        /*00ba*/ 	.short	0x001c


	//----- nvinfo : EIATTR_SW_WAR
	.align		4
.L_3719:
        /*00bc*/ 	.byte	0x04, 0x36
        /*00be*/ 	.short	(.L_3721 - .L_3720)
.L_3720:
        /*00c0*/ 	.word	0x00000008
.L_3721:


//--------------------- .nv.info._ZN2at6native29vectorized_elementwise_kernelILi2EZZZNS0_16sign_kernel_cudaERNS_18TensorIteratorBaseEENKUlvE_clEvENKUlvE3_clEvEUlsE_St5arrayIPcLm2EEEEviT0_T1_ --------------------------
	.section	.nv.info._ZN2at6native29vectorized_elementwise_kernelILi2EZZZNS0_16sign_kernel_cudaERNS_18TensorIteratorBaseEENKUlvE_clEvENKUlvE3_clEvEUlsE_St5arrayIPcLm2EEEEviT0_T1_,"",@"SHT_CUDA_INFO"
	.sectionflags	@""
	.align	4


	//----- nvinfo : EIATTR_CUDA_API_VERSION
	.align		4
        /*0000*/ 	.byte	0x04, 0x37
        /*0002*/ 	.short	(.L_3723 - .L_3722)
.L_3722:
        /*0004*/ 	.word	0x00000082


	//----- nvinfo : EIATTR_KPARAM_INFO
	.align		4
.L_3723:
        /*0008*/ 	.byte	0x04, 0x17
        /*000a*/ 	.short	(.L_3725 - .L_3724)
.L_3724:
        /*000c*/ 	.word	0x00000000
        /*0010*/ 	.short	0x0002
        /*0012*/ 	.short	0x0008
        /*0014*/ 	.byte	0x00, 0xf0, 0x41, 0x00


	//----- nvinfo : EIATTR_KPARAM_INFO
	.align		4
.L_3725:
        /*0018*/ 	.byte	0x04, 0x17
        /*001a*/ 	.short	(.L_3727 - .L_3726)
.L_3726:
        /*001c*/ 	.word	0x00000000
        /*0020*/ 	.short	0x0001
        /*0022*/ 	.short	0x0004
        /*0024*/ 	.byte	0x00, 0xf0, 0x05, 0x00


	//----- nvinfo : EIATTR_KPARAM_INFO
	.align		4
.L_3727:
        /*0028*/ 	.byte	0x04, 0x17
        /*002a*/ 	.short	(.L_3729 - .L_3728)
.L_3728:
        /*002c*/ 	.word	0x00000000
        /*0030*/ 	.short	0x0000
        /*0032*/ 	.short	0x0000
        /*0034*/ 	.byte	0x00, 0xf0, 0x11, 0x00


	//----- nvinfo : EIATTR_SPARSE_MMA_MASK
	.align		4
.L_3729:
        /*0038*/ 	.byte	0x03, 0x50
        /*003a*/ 	.short	0x0000


	//----- nvinfo : EIATTR_MAXREG_COUNT
	.align		4
        /*003c*/ 	.byte	0x03, 0x1b
        /*003e*/ 	.short	0x00ff


	//----- nvinfo : EIATTR_MERCURY_ISA_VERSION
	.align		4
        /*0040*/ 	.byte	0x03, 0x5f
        /*0042*/ 	.short	0x0101


	//----- nvinfo : EIATTR_VRC_CTA_INIT_COUNT
	.align		4
        /*0044*/ 	.byte	0x02, 0x4a
	.zero		1
	.zero		1


	//----- nvinfo : EIATTR_EXIT_INSTR_OFFSETS
	.align		4
        /*0048*/ 	.byte	0x04, 0x1c
        /*004a*/ 	.short	(.L_3731 - .L_3730)


	//   ....[0]....
.L_3730:
        /*004c*/ 	.word	0x000009d0


	//   ....[1]....
        /*0050*/ 	.word	0x00000a70


	//   ....[2]....
        /*0054*/ 	.word	0x00000e80


	//----- nvinfo : EIATTR_MAX_THREADS
	.align		4
.L_3731:
        /*0058*/ 	.byte	0x04, 0x05
        /*005a*/ 	.short	(.L_3733 - .L_3732)
.L_3732:
        /*005c*/ 	.word	0x00000080
        /*0060*/ 	.word	0x00000001
        /*0064*/ 	.word	0x00000001


	//----- nvinfo : EIATTR_CRS_STACK_SIZE
	.align		4
.L_3733:
        /*0068*/ 	.byte	0x04, 0x1e
        /*006a*/ 	.short	(.L_3735 - .L_3734)
.L_3734:
        /*006c*/ 	.word	0x00000000


	//----- nvinfo : EIATTR_CBANK_PARAM_SIZE
	.align		4
.L_3735:
        /*0070*/ 	.byte	0x03, 0x19
        /*0072*/ 	.short	0x0018


	//----- nvinfo : EIATTR_PARAM_CBANK
	.align		4
        /*0074*/ 	.byte	0x04, 0x0a
        /*0076*/ 	.short	(.L_3737 - .L_3736)
	.align		4
.L_3736:
        /*0078*/ 	.word	index@(.nv.constant0._ZN2at6native29vectorized_elementwise_kernelILi2EZZZNS0_16sign_kernel_cudaERNS_18TensorIteratorBaseEENKUlvE_clEvENKUlvE3_clEvEUlsE_St5arrayIPcLm2EEEEviT0_T1_)
        /*007c*/ 	.short	0x0380
        /*007e*/ 	.short	0x0018


	//----- nvinfo : EIATTR_SW_WAR
	.align		4
.L_3737:
        /*0080*/ 	.byte	0x04, 0x36
        /*0082*/ 	.short	(.L_3739 - .L_3738)
.L_3738:
        /*0084*/ 	.word	0x00000008
.L_3739:


//--------------------- .nv.info._ZN2at6native29vectorized_elementwise_kernelILi4EZZZNS0_16sign_kernel_cudaERNS_18TensorIteratorBaseEENKUlvE_clEvENKUlvE3_clEvEUlsE_St5arrayIPcLm2EEEEviT0_T1_ --------------------------
	.section	.nv.info._ZN2at6native29vectorized_elementwise_kernelILi4EZZZNS0_16sign_kernel_cudaERNS_18TensorIteratorBaseEENKUlvE_clEvENKUlvE3_clEvEUlsE_St5arrayIPcLm2EEEEviT0_T1_,"",@"SHT_CUDA_INFO"
	.sectionflags	@""
	.align	4


	//----- nvinfo : EIATTR_CUDA_API_VERSION
	.align		4
        /*0000*/ 	.byte	0x04, 0x37
        /*0002*/ 	.short	(.L_3741 - .L_3740)
.L_3740:
        /*0004*/ 	.word	0x00000082


	//----- nvinfo : EIATTR_KPARAM_INFO
	.align		4
.L_3741:
        /*0008*/ 	.byte	0x04, 0x17
        /*000a*/ 	.short	(.L_3743 - .L_3742)
.L_3742:
        /*000c*/ 	.word	0x00000000
        /*0010*/ 	.short	0x0002
        /*0012*/ 	.short	0x0008
        /*0014*/ 	.byte	0x00, 0xf0, 0x41, 0x00


	//----- nvinfo : EIATTR_KPARAM_INFO
	.align		4
.L_3743:
        /*0018*/ 	.byte	0x04, 0x17
        /*001a*/ 	.short	(.L_3745 - .L_3744)
.L_3744:
        /*001c*/ 	.word	0x00000000
        /*0020*/ 	.short	0x0001
        /*0022*/ 	.short	0x0004
        /*0024*/ 	.byte	0x00, 0xf0, 0x05, 0x00


	//----- nvinfo : EIATTR_KPARAM_INFO
	.align		4
.L_3745:
        /*0028*/ 	.byte	0x04, 0x17
        /*002a*/ 	.short	(.L_3747 - .L_3746)
.L_3746:
        /*002c*/ 	.word	0x00000000
        /*0030*/ 	.short	0x0000
        /*0032*/ 	.short	0x0000
        /*0034*/ 	.byte	0x00, 0xf0, 0x11, 0x00


	//----- nvinfo : EIATTR_SPARSE_MMA_MASK
	.align		4
.L_3747:
        /*0038*/ 	.byte	0x03, 0x50
        /*003a*/ 	.short	0x0000


	//----- nvinfo : EIATTR_MAXREG_COUNT
	.align		4
        /*003c*/ 	.byte	0x03, 0x1b
        /*003e*/ 	.short	0x00ff


	//----- nvinfo : EIATTR_MERCURY_ISA_VERSION
	.align		4
        /*0040*/ 	.byte	0x03, 0x5f
        /*0042*/ 	.short	0x0101


	//----- nvinfo : EIATTR_VRC_CTA_INIT_COUNT
	.align		4
        /*0044*/ 	.byte	0x02, 0x4a
	.zero		1
	.zero		1


	//----- nvinfo : EIATTR_EXIT_INSTR_OFFSETS
	.align		4
        /*0048*/ 	.byte	0x04, 0x1c
        /*004a*/ 	.short	(.L_3749 - .L_3748)


	//   ....[0]....
.L_3748:
        /*004c*/ 	.word	0x000009d0


	//   ....[1]....
        /*0050*/ 	.word	0x00000a70


	//   ....[2]....
        /*0054*/ 	.word	0x00000e00


	//----- nvinfo : EIATTR_MAX_THREADS
	.align		4
.L_3749:
        /*0058*/ 	.byte	0x04, 0x05
        /*005a*/ 	.short	(.L_3751 - .L_3750)
.L_3750:
        /*005c*/ 	.word	0x00000080
        /*0060*/ 	.word	0x00000001
        /*0064*/ 	.word	0x00000001


	//----- nvinfo : EIATTR_CRS_STACK_SIZE
	.align		4
.L_3751:
        /*0068*/ 	.byte	0x04, 0x1e
        /*006a*/ 	.short	(.L_3753 - .L_3752)
.L_3752:
        /*006c*/ 	.word	0x00000000


	//----- nvinfo : EIATTR_CBANK_PARAM_SIZE
	.align		4
.L_3753:
        /*0070*/ 	.byte	0x03, 0x19
        /*0072*/ 	.short	0x0018


	//----- nvinfo : EIATTR_PARAM_CBANK
	.align		4
        /*0074*/ 	.byte	0x04, 0x0a
        /*0076*/ 	.short	(.L_3755 - .L_3754)
	.align		4
.L_3754:
        /*0078*/ 	.word	index@(.nv.constant0._ZN2at6native29vectorized_elementwise_kernelILi4EZZZNS0_16sign_kernel_cudaERNS_18TensorIteratorBaseEENKUlvE_clEvENKUlvE3_clEvEUlsE_St5arrayIPcLm2EEEEviT0_T1_)
        /*007c*/ 	.short	0x0380
        /*007e*/ 	.short	0x0018


	//----- nvinfo : EIATTR_SW_WAR
	.align		4
.L_3755:
        /*0080*/ 	.byte	0x04, 0x36
        /*0082*/ 	.short	(.L_3757 - .L_3756)
.L_3756:
        /*0084*/ 	.word	0x00000008
.L_3757:


//--------------------- .nv.info._ZN2at6native29vectorized_elementwise_kernelILi8EZZZNS0_16sign_kernel_cudaERNS_18TensorIteratorBaseEENKUlvE_clEvENKUlvE3_clEvEUlsE_St5arrayIPcLm2EEEEviT0_T1_ --------------------------
	.section	.nv.info._ZN2at6native29vectorized_elementwise_kernelILi8EZZZNS0_16sign_kernel_cudaERNS_18TensorIteratorBaseEENKUlvE_clEvENKUlvE3_clEvEUlsE_St5arrayIPcLm2EEEEviT0_T1_,"",@"SHT_CUDA_INFO"
	.sectionflags	@""
	.align	4


	//----- nvinfo : EIATTR_CUDA_API_VERSION
	.align		4
        /*0000*/ 	.byte	0x04, 0x37
        /*0002*/ 	.short	(.L_3759 - .L_3758)
.L_3758:
        /*0004*/ 	.word	0x00000082


	//----- nvinfo : EIATTR_KPARAM_INFO
	.align		4
.L_3759:
        /*0008*/ 	.byte	0x04, 0x17
        /*000a*/ 	.short	(.L_3761 - .L_3760)
.L_3760:
        /*000c*/ 	.word	0x00000000
        /*0010*/ 	.short	0x0002
        /*0012*/ 	.short	0x0008
        /*0014*/ 	.byte	0x00, 0xf0, 0x41, 0x00


	//----- nvinfo : EIATTR_KPARAM_INFO
	.align		4
.L_3761:
        /*0018*/ 	.byte	0x04, 0x17
        /*001a*/ 	.short	(.L_3763 - .L_3762)
.L_3762:
        /*001c*/ 	.word	0x00000000
        /*0020*/ 	.short	0x0001
        /*0022*/ 	.short	0x0004
        /*0024*/ 	.byte	0x00, 0xf0, 0x05, 0x00


	//----- nvinfo : EIATTR_KPARAM_INFO
	.align		4
.L_3763:
        /*0028*/ 	.byte	0x04, 0x17
        /*002a*/ 	.short	(.L_3765 - .L_3764)
.L_3764:
        /*002c*/ 	.word	0x00000000
        /*0030*/ 	.short	0x0000
        /*0032*/ 	.short	0x0000
        /*0034*/ 	.byte	0x00, 0xf0, 0x11, 0x00


	//----- nvinfo : EIATTR_SPARSE_MMA_MASK
	.align		4
.L_3765:
        /*0038*/ 	.byte	0x03, 0x50
        /*003a*/ 	.short	0x0000


	//----- nvinfo : EIATTR_MAXREG_COUNT
	.align		4
        /*003c*/ 	.byte	0x03, 0x1b
        /*003e*/ 	.short	0x00ff


	//----- nvinfo : EIATTR_MERCURY_ISA_VERSION
	.align		4
        /*0040*/ 	.byte	0x03, 0x5f
        /*0042*/ 	.short	0x0101


	//----- nvinfo : EIATTR_VRC_CTA_INIT_COUNT
	.align		4
        /*0044*/ 	.byte	0x02, 0x4a
	.zero		1
	.zero		1


	//----- nvinfo : EIATTR_EXIT_INSTR_OFFSETS
	.align		4
        /*0048*/ 	.byte	0x04, 0x1c
        /*004a*/ 	.short	(.L_3767 - .L_3766)


	//   ....[0]....
.L_3766:
        /*004c*/ 	.word	0x000009d0


	//   ....[1]....
        /*0050*/ 	.word	0x00000a70


	//   ....[2]....
        /*0054*/ 	.word	0x00000e20


	//----- nvinfo : EIATTR_MAX_THREADS
	.align		4
.L_3767:
        /*0058*/ 	.byte	0x04, 0x05
        /*005a*/ 	.short	(.L_3769 - .L_3768)
.L_3768:
        /*005c*/ 	.word	0x00000080
        /*0060*/ 	.word	0x00000001
        /*0064*/ 	.word	0x00000001


	//----- nvinfo : EIATTR_CRS_STACK_SIZE
	.align		4
.L_3769:
        /*0068*/ 	.byte	0x04, 0x1e
        /*006a*/ 	.short	(.L_3771 - .L_3770)
.L_3770:
        /*006c*/ 	.word	0x00000000


	//----- nvinfo : EIATTR_CBANK_PARAM_SIZE
	.align		4
.L_3771:
        /*0070*/ 	.byte	0x03, 0x19
        /*0072*/ 	.short	0x0018


	//----- nvinfo : EIATTR_PARAM_CBANK
	.align		4
        /*0074*/ 	.byte	0x04, 0x0a
        /*0076*/ 	.short	(.L_3773 - .L_3772)
	.align		4
.L_3772:
        /*0078*/ 	.word	index@(.nv.constant0._ZN2at6native29vectorized_elementwise_kernelILi8EZZZNS0_16sign_kernel_cudaERNS_18TensorIteratorBaseEENKUlvE_clEvENKUlvE3_clEvEUlsE_St5arrayIPcLm2EEEEviT0_T1_)
        /*007c*/ 	.short	0x0380
        /*007e*/ 	.short	0x0018


	//----- nvinfo : EIATTR_SW_WAR
	.align		4
.L_3773:
        /*0080*/ 	.byte	0x04, 0x36
        /*0082*/ 	.short	(.L_3775 - .L_3774)
.L_3774:
        /*0084*/ 	.word	0x00000008
.L_3775:


//--------------------- .nv.info._ZN2at6native18elementwise_kernelILi128ELi4EZNS0_15gpu_kernel_implIZZZNS0_16sign_kernel_cudaERNS_18TensorIteratorBaseEENKUlvE_clEvENKUlvE2_clEvEUllE_EEvS4_RKT_EUliE_EEviT1_ --------------------------
	.section	.nv.info._ZN2at6native18elementwise_kernelILi128ELi4EZNS0_15gpu_kernel_implIZZZNS0_16sign_kernel_cudaERNS_18TensorIteratorBaseEENKUlvE_clEvENKUlvE2_clEvEUllE_EEvS4_RKT_EUliE_EEviT1_,"",@"SHT_CUDA_INFO"
	.sectionflags	@""
	.align	4


	//----- nvinfo : EIATTR_CUDA_API_VERSION
	.align		4
        /*0000*/ 	.byte	0x04, 0x37
        /*0002*/ 	.short	(.L_3777 - .L_3776)
.L_3776:
        /*0004*/ 	.word	0x00000082


	//----- nvinfo : EIATTR_KPARAM_INFO
	.align		4
.L_3777:
        /*0008*/ 	.byte	0x04, 0x17
        /*000a*/ 	.short	(.L_3779 - .L_3778)
.L_3778:
        /*000c*/ 	.word	0x00000000
        /*0010*/ 	.short	0x0001
        /*0012*/ 	.short	0x0008
        /*0014*/ 	.byte	0x00, 0xf0, 0x61, 0x08


	//----- nvinfo : EIATTR_KPARAM_INFO
	.align		4
.L_3779:
        /*0018*/ 	.byte	0x04, 0x17
        /*001a*/ 	.short	(.L_3781 - .L_3780)
.L_3780:
        /*001c*/ 	.word	0x00000000
        /*0020*/ 	.short	0x0000
        /*0022*/ 	.short	0x0000
        /*0024*/ 	.byte	0x00, 0xf0, 0x11, 0x00


	//----- nvinfo : EIATTR_SPARSE_MMA_MASK
	.align		4
.L_3781:
        /*0028*/ 	.byte	0x03, 0x50
        /*002a*/ 	.short	0x0000


	//----- nvinfo : EIATTR_MAXREG_COUNT
	.align		4
        /*002c*/ 	.byte	0x03, 0x1b
        /*002e*/ 	.short	0x0080


	//----- nvinfo : EIATTR_EXTERNS
	.align		4
        /*0030*/ 	.byte	0x04, 0x0f
        /*0032*/ 	.short	(.L_3783 - .L_3782)


	//   ....[0]....
	.align		4
.L_3782:
        /*0034*/ 	.word	index@(__assertfail)


	//----- nvinfo : EIATTR_MERCURY_ISA_VERSION
	.align		4
.L_3783:
        /*0038*/ 	.byte	0x03, 0x5f
        /*003a*/ 	.short	0x0101


	//----- nvinfo : EIATTR_VRC_CTA_INIT_COUNT
	.align		4
        /*003c*/ 	.byte	0x02, 0x4a
	.zero		1
	.zero		1


	//----- nvinfo : EIATTR_SYSCALL_OFFSETS
	.align		4
        /*0040*/ 	.byte	0x04, 0x46
        /*0042*/ 	.short	(.L_3785 - .L_3784)


	//   ....[0]....
.L_3784:
        /*0044*/ 	.word	0x00002110


	//   ....[1]....
        /*0048*/ 	.word	0x00002f50


	//   ....[2]....
        /*004c*/ 	.word	0x000051d0


	//   ....[3]....
        /*0050*/ 	.word	0x00005e10


	//   ....[4]....
        /*0054*/ 	.word	0x000081d0


	//   ....[5]....
        /*0058*/ 	.word	0x00008e10


	//   ....[6]....
        /*005c*/ 	.word	0x0000b1e0


	//   ....[7]....
        /*0060*/ 	.word	0x0000bdf0


	//----- nvinfo : EIATTR_EXIT_INSTR_OFFSETS
	.align		4
.L_3785:
        /*0064*/ 	.byte	0x04, 0x1c
        /*0066*/ 	.short	(.L_3787 - .L_3786)


	//   ....[0]....
.L_3786:
        /*0068*/ 	.word	0x000090f0


	//   ....[1]....
        /*006c*/ 	.word	0x0000b380


	//   ....[2]....
        /*0070*/ 	.word	0x0000b3a0


	//   ....[3]....
        /*0074*/ 	.word	0x0000b420


	//   ....[4]....
        /*0078*/ 	.word	0x0000b440


	//   ....[5]....
        /*007c*/ 	.word	0x0000b460


	//   ....[6]....
        /*0080*/ 	.word	0x0000b4f0


	//   ....[7]....
        /*0084*/ 	.word	0x0000b530


	//   ....[8]....
        /*0088*/ 	.word	0x0000b5d0


	//   ....[9]....
        /*008c*/ 	.word	0x0000b620


	//   ....[10]....
        /*0090*/ 	.word	0x0000b650


	//   ....[11]....
        /*0094*/ 	.word	0x0000b710


	//   ....[12]....
        /*0098*/ 	.word	0x0000b880


	//   ....[13]....
        /*009c*/ 	.word	0x0000b9f0


	//   ....[14]....
        /*00a0*/ 	.word	0x0000bb60


	//   ....[15]....
        /*00a4*/ 	.word	0x0000bb80


	//   ....[16]....
        /*00a8*/ 	.word	0x0000bba0


	//   ....[17]....
        /*00ac*/ 	.word	0x0000bc50


	//   ....[18]....
        /*00b0*/ 	.word	0x0000bc90


	//   ....[19]....
        /*00b4*/ 	.word	0x0000be00


	//   ....[20]....
        /*00b8*/ 	.word	0x0000bf10


	//   ....[21]....
        /*00bc*/ 	.word	0x0000c050


	//   ....[22]....
        /*00c0*/ 	.word	0x0000c090


	//----- nvinfo : EIATTR_MAX_THREADS
	.align		4
.L_3787:
        /*00c4*/ 	.byte	0x04, 0x05
        /*00c6*/ 	.short	(.L_3789 - .L_3788)
.L_3788:
        /*00c8*/ 	.word	0x00000080
        /*00cc*/ 	.word	0x00000001
        /*00d0*/ 	.word	0x00000001


	//----- nvinfo : EIATTR_CRS_STACK_SIZE
	.align		4
.L_3789:
        /*00d4*/ 	.byte	0x04, 0x1e
        /*00d6*/ 	.short	(.L_3791 - .L_3790)
.L_3790:
        /*00d8*/ 	.word	0x00000000


	//----- nvinfo : EIATTR_CBANK_PARAM_SIZE
	.align		4
.L_3791:
        /*00dc*/ 	.byte	0x03, 0x19
        /*00de*/ 	.short	0x0220


	//----- nvinfo : EIATTR_PARAM_CBANK
	.align		4
        /*00e0*/ 	.byte	0x04, 0x0a
        /*00e2*/ 	.short	(.L_3793 - .L_3792)
	.align		4
.L_3792:
        /*00e4*/ 	.word	index@(.nv.constant0._ZN2at6native18elementwise_kernelILi128ELi4EZNS0_15gpu_kernel_implIZZZNS0_16sign_kernel_cudaERNS_18TensorIteratorBaseEENKUlvE_clEvENKUlvE2_clEvEUllE_EEvS4_RKT_EUliE_EEviT1_)
        /*00e8*/ 	.short	0x0380
        /*00ea*/ 	.short	0x0220


	//----- nvinfo : EIATTR_SW_WAR
	.align		4
.L_3793:
        /*00ec*/ 	.byte	0x04, 0x36
        /*00ee*/ 	.short	(.L_3795 - .L_3794)
.L_3794:
        /*00f0*/ 	.word	0x00000008
.L_3795:


//--------------------- .nv.info._ZN2at6native27unrolled_elementwise_kernelIZZZNS0_16sign_kernel_cudaERNS_18TensorIteratorBaseEENKUlvE_clEvENKUlvE2_clEvEUllE_St5arrayIPcLm2EELi4E23TrivialOffsetCalculatorILi1EjESB_NS0_6memory12LoadWithCastILi1EEENSC_13StoreWithCastILi1EEEEEviT_T0_T2_T3_T4_T5_ --------------------------
	.section	.nv.info._ZN2at6native27unrolled_elementwise_kernelIZZZNS0_16sign_kernel_cudaERNS_18TensorIteratorBaseEENKUlvE_clEvENKUlvE2_clEvEUllE_St5arrayIPcLm2EELi4E23TrivialOffsetCalculatorILi1EjESB_NS0_6memory12LoadWithCastILi1EEENSC_13StoreWithCastILi1EEEEEviT_T0_T2_T3_T4_T5_,"",@"SHT_CUDA_INFO"
	.sectionflags	@""
	.align	4


	//----- nvinfo : EIATTR_CUDA_API_VERSION
	.align		4
        /*0000*/ 	.byte	0x04, 0x37
        /*0002*/ 	.short	(.L_3797 - .L_3796)
.L_3796:
        /*0004*/ 	.word	0x00000082


	//----- nvinfo : EIATTR_KPARAM_INFO
	.align		4
.L_3797:
        /*0008*/ 	.byte	0x04, 0x17
        /*000a*/ 	.short	(.L_3799 - .L_3798)
.L_3798:
        /*000c*/ 	.word	0x00000000
        /*0010*/ 	.short	0x0006
        /*0012*/ 	.short	0x0024
        /*0014*/ 	.byte	0x00, 0xf0, 0x21, 0x00


	//----- nvinfo : EIATTR_KPARAM_INFO
	.align		4
.L_3799:
        /*0018*/ 	.byte	0x04, 0x17
        /*001a*/ 	.short	(.L_3801 - .L_3800)
.L_3800:
        /*001c*/ 	.word	0x00000000
        /*0020*/ 	.short	0x0005
        /*0022*/ 	.short	0x001c
        /*0024*/ 	.byte	0x00, 0xf0, 0x21, 0x00


	//----- nvinfo : EIATTR_KPARAM_INFO
	.align		4
.L_3801:
        /*0028*/ 	.byte	0x04, 0x17
        /*002a*/ 	.short	(.L_3803 - .L_3802)
.L_3802:
        /*002c*/ 	.word	0x00000000
        /*0030*/ 	.short	0x0004
        /*0032*/ 	.short	0x0019
        /*0034*/ 	.byte	0x00, 0xf0, 0x05, 0x00


	//----- nvinfo : EIATTR_KPARAM_INFO
	.align		4
.L_3803:
        /*0038*/ 	.byte	0x04, 0x17
        /*003a*/ 	.short	(.L_3805 - .L_3804)
.L_3804:
        /*003c*/ 	.word	0x00000000
        /*0040*/ 	.short	0x0003
        /*0042*/ 	.short	0x0018
        /*0044*/ 	.byte	0x00, 0xf0, 0x05, 0x00


	//----- nvinfo : EIATTR_KPARAM_INFO
	.align		4
.L_3805:
        /*0048*/ 	.byte	0x04, 0x17
        /*004a*/ 	.short	(.L_3807 - .L_3806)
.L_3806:
        /*004c*/ 	.word	0x00000000
        /*0050*/ 	.short	0x0002
        /*0052*/ 	.short	0x0008
        /*0054*/ 	.byte	0x00, 0xf0, 0x41, 0x00


	//----- nvinfo : EIATTR_KPARAM_INFO
	.align		4
.L_3807:
        /*0058*/ 	.byte	0x04, 0x17
        /*005a*/ 	.short	(.L_3809 - .L_3808)
.L_3808:
        /*005c*/ 	.word	0x00000000
        /*0060*/ 	.short	0x0001
        /*0062*/ 	.short	0x0004
        /*0064*/ 	.byte	0x00, 0xf0, 0x05, 0x00


	//----- nvinfo : EIATTR_KPARAM_INFO
	.align		4
.L_3809:
        /*0068*/ 	.byte	0x04, 0x17
        /*006a*/ 	.short	(.L_3811 - .L_3810)
.L_3810:
        /*006c*/ 	.word	0x00000000
        /*0070*/ 	.short	0x0000
        /*0072*/ 	.short	0x0000
        /*0074*/ 	.byte	0x00, 0xf0, 0x11, 0x00


	//----- nvinfo : EIATTR_SPARSE_MMA_MASK
	.align		4
.L_3811:
        /*0078*/ 	.byte	0x03, 0x50
        /*007a*/ 	.short	0x0000


	//----- nvinfo : EIATTR_MAXREG_COUNT
	.align		4
        /*007c*/ 	.byte	0x03, 0x1b
        /*007e*/ 	.short	0x00ff


	//----- nvinfo : EIATTR_EXTERNS
	.align		4
        /*0080*/ 	.byte	0x04, 0x0f
        /*0082*/ 	.short	(.L_3813 - .L_3812)


	//   ....[0]....
	.align		4
.L_3812:
        /*0084*/ 	.word	index@(__assertfail)


	//----- nvinfo : EIATTR_MERCURY_ISA_VERSION
	.align		4
.L_3813:
        /*0088*/ 	.byte	0x03, 0x5f
        /*008a*/ 	.short	0x0101


	//----- nvinfo : EIATTR_VRC_CTA_INIT_COUNT
	.align		4
        /*008c*/ 	.byte	0x02, 0x4a
	.zero		1
	.zero		1


	//----- nvinfo : EIATTR_SYSCALL_OFFSETS
	.align		4
        /*0090*/ 	.byte	0x04, 0x46
        /*0092*/ 	.short	(.L_3815 - .L_3814)


	//   ....[0]....
.L_3814:
        /*0094*/ 	.word	0x00000e10


	//   ....[1]....
        /*0098*/ 	.word	0x00001d90


	//   ....[2]....
        /*009c*/ 	.word	0x00002c60


	//   ....[3]....
        /*00a0*/ 	.word	0x00003b30


	//   ....[4]....
        /*00a4*/ 	.word	0x00004bf0


	//   ....[5]....
        /*00a8*/ 	.word	0x00005960


	//   ....[6]....
        /*00ac*/ 	.word	0x000067d0


	//   ....[7]....
        /*00b0*/ 	.word	0x00007640


	//----- nvinfo : EIATTR_EXIT_INSTR_OFFSETS
	.align		4
.L_3815:
        /*00b4*/ 	.byte	0x04, 0x1c
        /*00b6*/ 	.short	(.L_3817 - .L_3816)


	//   ....[0]....
.L_3816:
        /*00b8*/ 	.word	0x00006aa0


	//   ....[1]....
        /*00bc*/ 	.word	0x00006be0


	//   ....[2]....
        /*00c0*/ 	.word	0x00006c00


	//   ....[3]....
        /*00c4*/ 	.word	0x00006c80


	//   ....[4]....
        /*00c8*/ 	.word	0x00006ca0


	//   ....[5]....
        /*00cc*/ 	.word	0x00006cc0


	//   ....[6]....
        /*00d0*/ 	.word	0x00006d50


	//   ....[7]....
        /*00d4*/ 	.word	0x00006d90


	//   ....[8]....
        /*00d8*/ 	.word	0x00006e30


	//   ....[9]....
        /*00dc*/ 	.word	0x00006e80


	//   ....[10]....
        /*00e0*/ 	.word	0x00006eb0


	//   ....[11]....
        /*00e4*/ 	.word	0x00006f70


	//   ....[12]....
        /*00e8*/ 	.word	0x000070e0


	//   ....[13]....
        /*00ec*/ 	.word	0x00007250


	//   ....[14]....
        /*00f0*/ 	.word	0x000073b0


	//   ....[15]....
        /*00f4*/ 	.word	0x000073d0


	//   ....[16]....
        /*00f8*/ 	.word	0x000073f0


	//   ....[17]....
        /*00fc*/ 	.word	0x000074a0


	//   ....[18]....
        /*0100*/ 	.word	0x000074e0


	//   ....[19]....
        /*0104*/ 	.word	0x00007650


	//   ....[20]....
        /*0108*/ 	.word	0x00007760


	//   ....[21]....
        /*010c*/ 	.word	0x000078a0


	//   ....[22]....
        /*0110*/ 	.word	0x000078e0


	//----- nvinfo : EIATTR_MAX_THREADS
	.align		4
.L_3817:
        /*0114*/ 	.byte	0x04, 0x05
        /*0116*/ 	.short	(.L_3819 - .L_3818)
.L_3818:
        /*0118*/ 	.word	0x00000080
        /*011c*/ 	.word	0x00000001
        /*0120*/ 	.word	0x00000001


	//----- nvinfo : EIATTR_CRS_STACK_SIZE
	.align		4
.L_3819:
        /*0124*/ 	.byte	0x04, 0x1e
        /*0126*/ 	.short	(.L_3821 - .L_3820)
.L_3820:
        /*0128*/ 	.word	0x00000000


	//----- nvinfo : EIATTR_CBANK_PARAM_SIZE
	.align		4
.L_3821:
        /*012c*/ 	.byte	0x03, 0x19
        /*012e*/ 	.short	0x002c


	//----- nvinfo : EIATTR_PARAM_CBANK
	.align		4
        /*0130*/ 	.byte	0x04, 0x0a
        /*0132*/ 	.short	(.L_3823 - .L_3822)
	.align		4
.L_3822:
        /*0134*/ 	.word	index@(.nv.constant0._ZN2at6native27unrolled_elementwise_kernelIZZZNS0_16sign_kernel_cudaERNS_18TensorIteratorBaseEENKUlvE_clEvENKUlvE2_clEvEUllE_St5arrayIPcLm2EELi4E23TrivialOffsetCalculatorILi1EjESB_NS0_6memory12LoadWithCastILi1EEENSC_13StoreWithCastILi1EEEEEviT_T0_T2_T3_T4_T5_)
        /*0138*/ 	.short	0x0380
        /*013a*/ 	.short	0x002c


	//----- nvinfo : EIATTR_SW_WAR
	.align		4
.L_3823:
        /*013c*/ 	.byte	0x04, 0x36
        /*013e*/ 	.short	(.L_3825 - .L_3824)
.L_3824:
        /*0140*/ 	.word	0x00000008
.L_3825:


//--------------------- .nv.info._ZN2at6native18elementwise_kernelILi128ELi2EZNS0_22gpu_kernel_impl_nocastIZZZNS0_16sign_kernel_cudaERNS_18TensorIteratorBaseEENKUlvE_clEvENKUlvE2_clEvEUllE_EEvS4_RKT_EUliE_EEviT1_ --------------------------
	.section	.nv.info._ZN2at6native18elementwise_kernelILi128ELi2EZNS0_22gpu_kernel_impl_nocastIZZZNS0_16sign_kernel_cudaERNS_18TensorIteratorBaseEENKUlvE_clEvENKUlvE2_clEvEUllE_EEvS4_RKT_EUliE_EEviT1_,"",@"SHT_CUDA_INFO"
	.sectionflags	@""
	.align	4


	//----- nvinfo : EIATTR_CUDA_API_VERSION
	.align		4
        /*0000*/ 	.byte	0x04, 0x37
        /*0002*/ 	.short	(.L_3827 - .L_3826)
.L_3826:
        /*0004*/ 	.word	0x00000082


	//----- nvinfo : EIATTR_KPARAM_INFO
	.align		4
.L_3827:
        /*0008*/ 	.byte	0x04, 0x17
        /*000a*/ 	.short	(.L_3829 - .L_3828)
.L_3828:
        /*000c*/ 	.word	0x00000000
        /*0010*/ 	.short	0x0001
        /*0012*/ 	.short	0x0008
        /*0014*/ 	.byte	0x00, 0xf0, 0x61, 0x08


	//----- nvinfo : EIATTR_KPARAM_INFO
	.align		4
.L_3829:
        /*0018*/ 	.byte	0x04, 0x17
        /*001a*/ 	.short	(.L_3831 - .L_3830)
.L_3830:
        /*001c*/ 	.word	0x00000000
        /*0020*/ 	.short	0x0000
        /*0022*/ 	.short	0x0000
        /*0024*/ 	.byte	0x00, 0xf0, 0x11, 0x00


	//----- nvinfo : EIATTR_SPARSE_MMA_MASK
	.align		4
.L_3831:
        /*0028*/ 	.byte	0x03, 0x50
        /*002a*/ 	.short	0x0000


	//----- nvinfo : EIATTR_MAXREG_COUNT
	.align		4
        /*002c*/ 	.byte	0x03, 0x1b
        /*002e*/ 	.short	0x0080


	//----- nvinfo : EIATTR_MERCURY_ISA_VERSION
	.align		4
        /*0030*/ 	.byte	0x03, 0x5f
        /*0032*/ 	.short	0x0101


	//----- nvinfo : EIATTR_VRC_CTA_INIT_COUNT
	.align		4
        /*0034*/ 	.byte	0x02, 0x4a
	.zero		1
	.zero		1


	//----- nvinfo : EIATTR_EXIT_INSTR_OFFSETS
	.align		4
        /*0038*/ 	.byte	0x04, 0x1c
        /*003a*/ 	.short	(.L_3833 - .L_3832)


	//   ....[0]....
.L_3832:
        /*003c*/ 	.word	0x000001a0


	//   ....[1]....
        /*0040*/ 	.word	0x00000250


	//   ....[2]....
        /*0044*/ 	.word	0x00001670


	//   ....[3]....
        /*0048*/ 	.word	0x000029f0


	//----- nvinfo : EIATTR_MAX_THREADS
	.align		4
.L_3833:
        /*004c*/ 	.byte	0x04, 0x05
        /*004e*/ 	.short	(.L_3835 - .L_3834)
.L_3834:
        /*0050*/ 	.word	0x00000080
        /*0054*/ 	.word	0x00000001
        /*0058*/ 	.word	0x00000001


	//----- nvinfo : EIATTR_CRS_STACK_SIZE
	.align		4
.L_3835:
        /*005c*/ 	.byte	0x04, 0x1e
        /*005e*/ 	.short	(.L_3837 - .L_3836)
.L_3836:
        /*0060*/ 	.word	0x00000000


	//----- nvinfo : EIATTR_CBANK_PARAM_SIZE
	.align		4
.L_3837:
        /*0064*/ 	.byte	0x03, 0x19
        /*0066*/ 	.short	0x0220


	//----- nvinfo : EIATTR_PARAM_CBANK
	.align		4
        /*0068*/ 	.byte	0x04, 0x0a
        /*006a*/ 	.short	(.L_3839 - .L_3838)
	.align		4
.L_3838:
        /*006c*/ 	.word	index@(.nv.constant0._ZN2at6native18elementwise_kernelILi128ELi2EZNS0_22gpu_kernel_impl_nocastIZZZNS0_16sign_kernel_cudaERNS_18TensorIteratorBaseEENKUlvE_clEvENKUlvE2_clEvEUllE_EEvS4_RKT_EUliE_EEviT1_)
        /*0070*/ 	.short	0x0380
        /*0072*/ 	.short	0x0220


	//----- nvinfo : EIATTR_SW_WAR
	.align		4
.L_3839:
        /*0074*/ 	.byte	0x04, 0x36
        /*0076*/ 	.short	(.L_3841 - .L_3840)
.L_3840:
        /*0078*/ 	.word	0x00000008
.L_3841:


//--------------------- .nv.info._ZN2at6native27unrolled_elementwise_kernelIZZZNS0_16sign_kernel_cudaERNS_18TensorIteratorBaseEENKUlvE_clEvENKUlvE2_clEvEUllE_St5arrayIPcLm2EELi4E23TrivialOffsetCalculatorILi1EjESB_NS0_6memory15LoadWithoutCastENSC_16StoreWithoutCastEEEviT_T0_T2_T3_T4_T5_ --------------------------
	.section	.nv.info._ZN2at6native27unrolled_elementwise_kernelIZZZNS0_16sign_kernel_cudaERNS_18TensorIteratorBaseEENKUlvE_clEvENKUlvE2_clEvEUllE_St5arrayIPcLm2EELi4E23TrivialOffsetCalculatorILi1EjESB_NS0_6memory15LoadWithoutCastENSC_16StoreWithoutCastEEEviT_T0_T2_T3_T4_T5_,"",@"SHT_CUDA_INFO"
	.sectionflags	@""
	.align	4


	//----- nvinfo : EIATTR_CUDA_API_VERSION
	.align		4
        /*0000*/ 	.byte	0x04, 0x37
        /*0002*/ 	.short	(.L_3843 - .L_3842)
.L_3842:
        /*0004*/ 	.word	0x00000082


	//----- nvinfo : EIATTR_KPARAM_INFO
	.align		4
.L_3843:
        /*0008*/ 	.byte	0x04, 0x17
        /*000a*/ 	.short	(.L_3845 - .L_3844)
.L_3844:
        /*000c*/ 	.word	0x00000000
        /*0010*/ 	.short	0x0006
        /*0012*/ 	.short	0x001b
        /*0014*/ 	.byte	0x00, 0xf0, 0x05, 0x00


	//----- nvinfo : EIATTR_KPARAM_INFO
	.align		4
.L_3845:
        /*0018*/ 	.byte	0x04, 0x17
        /*001a*/ 	.short	(.L_3847 - .L_3846)
.L_3846:
        /*001c*/ 	.word	0x00000000
        /*0020*/ 	.short	0x0005
        /*0022*/ 	.short	0x001a
        /*0024*/ 	.byte	0x00, 0xf0, 0x05, 0x00


	//----- nvinfo : EIATTR_KPARAM_INFO
	.align		4
.L_3847:
        /*0028*/ 	.byte	0x04, 0x17
        /*002a*/ 	.short	(.L_3849 - .L_3848)
.L_3848:
        /*002c*/ 	.word	0x00000000
        /*0030*/ 	.short	0x0004
        /*0032*/ 	.short	0x0019
        /*0034*/ 	.byte	0x00, 0xf0, 0x05, 0x00


	//----- nvinfo : EIATTR_KPARAM_INFO
	.align		4
.L_3849:
        /*0038*/ 	.byte	0x04, 0x17
        /*003a*/ 	.short	(.L_3851 - .L_3850)
.L_3850:
        /*003c*/ 	.word	0x00000000
        /*0040*/ 	.short	0x0003
        /*0042*/ 	.short	0x0018
        /*0044*/ 	.byte	0x00, 0xf0, 0x05, 0x00


	//----- nvinfo : EIATTR_KPARAM_INFO
	.align		4
.L_3851:
        /*0048*/ 	.byte	0x04, 0x17
        /*004a*/ 	.short	(.L_3853 - .L_3852)
.L_3852:
        /*004c*/ 	.word	0x00000000
        /*0050*/ 	.short	0x0002
        /*0052*/ 	.short	0x0008
        /*0054*/ 	.byte	0x00, 0xf0, 0x41, 0x00


	//----- nvinfo : EIATTR_KPARAM_INFO
	.align		4
.L_3853:
        /*0058*/ 	.byte	0x04, 0x17
        /*005a*/ 	.short	(.L_3855 - .L_3854)
.L_3854:
        /*005c*/ 	.word	0x00000000
        /*0060*/ 	.short	0x0001
        /*0062*/ 	.short	0x0004
        /*0064*/ 	.byte	0x00, 0xf0, 0x05, 0x00


	//----- nvinfo : EIATTR_KPARAM_INFO
	.align		4
.L_3855:
        /*0068*/ 	.byte	0x04, 0x17
        /*006a*/ 	.short	(.L_3857 - .L_3856)
.L_3856:
        /*006c*/ 	.word	0x00000000
        /*0070*/ 	.short	0x0000
        /*0072*/ 	.short	0x0000
        /*0074*/ 	.byte	0x00, 0xf0, 0x11, 0x00


	//----- nvinfo : EIATTR_SPARSE_MMA_MASK
	.align		4
.L_3857:
        /*0078*/ 	.byte	0x03, 0x50
        /*007a*/ 	.short	0x0000


	//----- nvinfo : EIATTR_MAXREG_COUNT
	.align		4
        /*007c*/ 	.byte	0x03, 0x1b
        /*007e*/ 	.short	0x00ff


	//----- nvinfo : EIATTR_MERCURY_ISA_VERSION
	.align		4
        /*0080*/ 	.byte	0x03, 0x5f
        /*0082*/ 	.short	0x0101


	//----- nvinfo : EIATTR_VRC_CTA_INIT_COUNT
	.align		4
        /*0084*/ 	.byte	0x02, 0x4a
	.zero		1
	.zero		1


	//----- nvinfo : EIATTR_EXIT_INSTR_OFFSETS
	.align		4
        /*0088*/ 	.byte	0x04, 0x1c
        /*008a*/ 	.short	(.L_3859 - .L_3858)


	//   ....[0]....
.L_3858:
        /*008c*/ 	.word	0x000004f0


	//   ....[1]....
        /*0090*/ 	.word	0x000005b0


	//----- nvinfo : EIATTR_MAX_THREADS
	.align		4
.L_3859:
        /*0094*/ 	.byte	0x04, 0x05
        /*0096*/ 	.short	(.L_3861 - .L_3860)
.L_3860:
        /*0098*/ 	.word	0x00000080
        /*009c*/ 	.word	0x00000001
        /*00a0*/ 	.word	0x00000001


	//----- nvinfo : EIATTR_CRS_STACK_SIZE
	.align		4
.L_3861:
        /*00a4*/ 	.byte	0x04, 0x1e
        /*00a6*/ 	.short	(.L_3863 - .L_3862)
.L_3862:
        /*00a8*/ 	.word	0x00000000


	//----- nvinfo : EIATTR_CBANK_PARAM_SIZE
	.align		4
.L_3863:
        /*00ac*/ 	.byte	0x03, 0x19
        /*00ae*/ 	.short	0x001c


	//----- nvinfo : EIATTR_PARAM_CBANK
	.align		4
        /*00b0*/ 	.byte	0x04, 0x0a
        /*00b2*/ 	.short	(.L_3865 - .L_3864)
	.align		4
.L_3864:
        /*00b4*/ 	.word	index@(.nv.constant0._ZN2at6native27unrolled_elementwise_kernelIZZZNS0_16sign_kernel_cudaERNS_18TensorIteratorBaseEENKUlvE_clEvENKUlvE2_clEvEUllE_St5arrayIPcLm2EELi4E23TrivialOffsetCalculatorILi1EjESB_NS0_6memory15LoadWithoutCastENSC_16StoreWithoutCastEEEviT_T0_T2_T3_T4_T5_)
        /*00b8*/ 	.short	0x0380
        /*00ba*/ 	.short	0x001c


	//----- nvinfo : EIATTR_SW_WAR
	.align		4
.L_3865:
        /*00bc*/ 	.byte	0x04, 0x36
        /*00be*/ 	.short	(.L_3867 - .L_3866)
.L_3866:
        /*00c0*/ 	.word	0x00000008
.L_3867:


//--------------------- .nv.info._ZN2at6native29vectorized_elementwise_kernelILi2EZZZNS0_16sign_kernel_cudaERNS_18TensorIteratorBaseEENKUlvE_clEvENKUlvE2_clEvEUllE_St5arrayIPcLm2EEEEviT0_T1_ --------------------------
	.section	.nv.info._ZN2at6native29vectorized_elementwise_kernelILi2EZZZNS0_16sign_kernel_cudaERNS_18TensorIteratorBaseEENKUlvE_clEvENKUlvE2_clEvEUllE_St5arrayIPcLm2EEEEviT0_T1_,"",@"SHT_CUDA_INFO"
	.sectionflags	@""
	.align	4


	//----- nvinfo : EIATTR_CUDA_API_VERSION
	.align		4
        /*0000*/ 	.byte	0x04, 0x37
        /*0002*/ 	.short	(.L_3869 - .L_3868)
.L_3868:
        /*0004*/ 	.word	0x00000082


	//----- nvinfo : EIATTR_KPARAM_INFO
	.align		4
.L_3869:
        /*0008*/ 	.byte	0x04, 0x17
        /*000a*/ 	.short	(.L_3871 - .L_3870)
.L_3870:
        /*000c*/ 	.word	0x00000000
        /*0010*/ 	.short	0x0002
        /*0012*/ 	.short	0x0008
        /*0014*/ 	.byte	0x00, 0xf0, 0x41, 0x00


	//----- nvinfo : EIATTR_KPARAM_INFO
	.align		4
.L_3871:
        /*0018*/ 	.byte	0x04, 0x17
        /*001a*/ 	.short	(.L_3873 - .L_3872)
.L_3872:
        /*001c*/ 	.word	0x00000000
        /*0020*/ 	.short	0x0001
        /*0022*/ 	.short	0x0004
        /*0024*/ 	.byte	0x00, 0xf0, 0x05, 0x00


	//----- nvinfo : EIATTR_KPARAM_INFO
	.align		4
.L_3873:
        /*0028*/ 	.byte	0x04, 0x17
        /*002a*/ 	.short	(.L_3875 - .L_3874)
.L_3874:
        /*002c*/ 	.word	0x00000000
        /*0030*/ 	.short	0x0000
        /*0032*/ 	.short	0x0000
        /*0034*/ 	.byte	0x00, 0xf0, 0x11, 0x00


	//----- nvinfo : EIATTR_SPARSE_MMA_MASK
	.align		4
.L_3875:
        /*0038*/ 	.byte	0x03, 0x50
        /*003a*/ 	.short	0x0000


	//----- nvinfo : EIATTR_MAXREG_COUNT
	.align		4
        /*003c*/ 	.byte	0x03, 0x1b
        /*003e*/ 	.short	0x00ff


	//----- nvinfo : EIATTR_MERCURY_ISA_VERSION
	.align		4
        /*0040*/ 	.byte	0x03, 0x5f
        /*0042*/ 	.short	0x0101


	//----- nvinfo : EIATTR_VRC_CTA_INIT_COUNT
	.align		4
        /*0044*/ 	.byte	0x02, 0x4a
	.zero		1
	.zero		1


	//----- nvinfo : EIATTR_EXIT_INSTR_OFFSETS
	.align		4
        /*0048*/ 	.byte	0x04, 0x1c
        /*004a*/ 	.short	(.L_3877 - .L_3876)


	//   ....[0]....
.L_3876:
        /*004c*/ 	.word	0x00000b50


	//   ....[1]....
        /*0050*/ 	.word	0x00000ba0


	//   ....[2]....
        /*0054*/ 	.word	0x000010a0


	//----- nvinfo : EIATTR_MAX_THREADS
	.align		4
.L_3877:
        /*0058*/ 	.byte	0x04, 0x05
        /*005a*/ 	.short	(.L_3879 - .L_3878)
.L_3878:
        /*005c*/ 	.word	0x00000080
        /*0060*/ 	.word	0x00000001
        /*0064*/ 	.word	0x00000001


	//----- nvinfo : EIATTR_CRS_STACK_SIZE
	.align		4
.L_3879:
        /*0068*/ 	.byte	0x04, 0x1e
        /*006a*/ 	.short	(.L_3881 - .L_3880)
.L_3880:
        /*006c*/ 	.word	0x00000000


	//----- nvinfo : EIATTR_CBANK_PARAM_SIZE
	.align		4
.L_3881:
        /*0070*/ 	.byte	0x03, 0x19
        /*0072*/ 	.short	0x0018


	//----- nvinfo : EIATTR_PARAM_CBANK
	.align		4
        /*0074*/ 	.byte	0x04, 0x0a
        /*0076*/ 	.short	(.L_3883 - .L_3882)
	.align		4
.L_3882:
        /*0078*/ 	.word	index@(.nv.constant0._ZN2at6native29vectorized_elementwise_kernelILi2EZZZNS0_16sign_kernel_cudaERNS_18TensorIteratorBaseEENKUlvE_clEvENKUlvE2_clEvEUllE_St5arrayIPcLm2EEEEviT0_T1_)
        /*007c*/ 	.short	0x0380
        /*007e*/ 	.short	0x0018


	//----- nvinfo : EIATTR_SW_WAR
	.align		4
.L_3883:
        /*0080*/ 	.byte	0x04, 0x36
        /*0082*/ 	.short	(.L_3885 - .L_3884)
.L_3884:
        /*0084*/ 	.word	0x00000008
.L_3885:


//--------------------- .nv.info._ZN2at6native29vectorized_elementwise_kernelILi4EZZZNS0_16sign_kernel_cudaERNS_18TensorIteratorBaseEENKUlvE_clEvENKUlvE2_clEvEUllE_St5arrayIPcLm2EEEEviT0_T1_ --------------------------
	.section	.nv.info._ZN2at6native29vectorized_elementwise_kernelILi4EZZZNS0_16sign_kernel_cudaERNS_18TensorIteratorBaseEENKUlvE_clEvENKUlvE2_clEvEUllE_St5arrayIPcLm2EEEEviT0_T1_,"",@"SHT_CUDA_INFO"
	.sectionflags	@""
	.align	4


	//----- nvinfo : EIATTR_CUDA_API_VERSION
	.align		4
        /*0000*/ 	.byte	0x04, 0x37
        /*0002*/ 	.short	(.L_3887 - .L_3886)
.L_3886:
        /*0004*/ 	.word	0x00000082


	//----- nvinfo : EIATTR_KPARAM_INFO
	.align		4
.L_3887:
        /*0008*/ 	.byte	0x04, 0x17
        /*000a*/ 	.short	(.L_3889 - .L_3888)
.L_3888:
        /*000c*/ 	.word	0x00000000
        /*0010*/ 	.short	0x0002
        /*0012*/ 	.short	0x0008
        /*0014*/ 	.byte	0x00, 0xf0, 0x41, 0x00


	//----- nvinfo : EIATTR_KPARAM_INFO
	.align		4
.L_3889:
        /*0018*/ 	.byte	0x04, 0x17
        /*001a*/ 	.short	(.L_3891 - .L_3890)
.L_3890:
        /*001c*/ 	.word	0x00000000
        /*0020*/ 	.short	0x0001
        /*0022*/ 	.short	0x0004
        /*0024*/ 	.byte	0x00, 0xf0, 0x05, 0x00


	//----- nvinfo : EIATTR_KPARAM_INFO
	.align		4
.L_3891:
        /*0028*/ 	.byte	0x04, 0x17
        /*002a*/ 	.short	(.L_3893 - .L_3892)
.L_3892:
        /*002c*/ 	.word	0x00000000
        /*0030*/ 	.short	0x0000
        /*0032*/ 	.short	0x0000
        /*0034*/ 	.byte	0x00, 0xf0, 0x11, 0x00


	//----- nvinfo : EIATTR_SPARSE_MMA_MASK
	.align		4
.L_3893:
        /*0038*/ 	.byte	0x03, 0x50
        /*003a*/ 	.short	0x0000


	//----- nvinfo : EIATTR_MAXREG_COUNT
	.align		4
        /*003c*/ 	.byte	0x03, 0x1b
        /*003e*/ 	.short	0x00ff


	//----- nvinfo : EIATTR_MERCURY_ISA_VERSION
	.align		4
        /*0040*/ 	.byte	0x03, 0x5f
        /*0042*/ 	.short	0x0101


	//----- nvinfo : EIATTR_VRC_CTA_INIT_COUNT
	.align		4
        /*0044*/ 	.byte	0x02, 0x4a
	.zero		1
	.zero		1


	//----- nvinfo : EIATTR_EXIT_INSTR_OFFSETS
	.align		4
        /*0048*/ 	.byte	0x04, 0x1c
        /*004a*/ 	.short	(.L_3895 - .L_3894)


	//   ....[0]....
.L_3894:
        /*004c*/ 	.word	0x00000b50


	//   ....[1]....
        /*0050*/ 	.word	0x00000ba0


	//   ....[2]....
        /*0054*/ 	.word	0x00001060


	//----- nvinfo : EIATTR_MAX_THREADS
	.align		4
.L_3895:
        /*0058*/ 	.byte	0x04, 0x05
        /*005a*/ 	.short	(.L_3897 - .L_3896)
.L_3896:
        /*005c*/ 	.word	0x00000080
        /*0060*/ 	.word	0x00000001
        /*0064*/ 	.word	0x00000001


	//----- nvinfo : EIATTR_CRS_STACK_SIZE
	.align		4
.L_3897:
        /*0068*/ 	.byte	0x04, 0x1e
        /*006a*/ 	.short	(.L_3899 - .L_3898)
.L_3898:
        /*006c*/ 	.word	0x00000000


	//----- nvinfo : EIATTR_CBANK_PARAM_SIZE
	.align		4
.L_3899:
        /*0070*/ 	.byte	0x03, 0x19
        /*0072*/ 	.short	0x0018


	//----- nvinfo : EIATTR_PARAM_CBANK
	.align		4
        /*0074*/ 	.byte	0x04, 0x0a
        /*0076*/ 	.short	(.L_3901 - .L_3900)
	.align		4
.L_3900:
        /*0078*/ 	.word	index@(.nv.constant0._ZN2at6native29vectorized_elementwise_kernelILi4EZZZNS0_16sign_kernel_cudaERNS_18TensorIteratorBaseEENKUlvE_clEvENKUlvE2_clEvEUllE_St5arrayIPcLm2EEEEviT0_T1_)
        /*007c*/ 	.short	0x0380
        /*007e*/ 	.short	0x0018


	//----- nvinfo : EIATTR_SW_WAR
	.align		4
.L_3901:
        /*0080*/ 	.byte	0x04, 0x36
        /*0082*/ 	.short	(.L_3903 - .L_3902)
.L_3902:
        /*0084*/ 	.word	0x00000008
.L_3903:


//--------------------- .nv.info._ZN2at6native29vectorized_elementwise_kernelILi8EZZZNS0_16sign_kernel_cudaERNS_18TensorIteratorBaseEENKUlvE_clEvENKUlvE2_clEvEUllE_St5arrayIPcLm2EEEEviT0_T1_ --------------------------
	.section	.nv.info._ZN2at6native29vectorized_elementwise_kernelILi8EZZZNS0_16sign_kernel_cudaERNS_18TensorIteratorBaseEENKUlvE_clEvENKUlvE2_clEvEUllE_St5arrayIPcLm2EEEEviT0_T1_,"",@"SHT_CUDA_INFO"
	.sectionflags	@""
	.align	4


	//----- nvinfo : EIATTR_CUDA_API_VERSION
	.align		4
        /*0000*/ 	.byte	0x04, 0x37
        /*0002*/ 	.short	(.L_3905 - .L_3904)
.L_3904:
        /*0004*/ 	.word	0x00000082


	//----- nvinfo : EIATTR_KPARAM_INFO
	.align		4
.L_3905:
        /*0008*/ 	.byte	0x04, 0x17
        /*000a*/ 	.short	(.L_3907 - .L_3906)
.L_3906:
        /*000c*/ 	.word	0x00000000
        /*0010*/ 	.short	0x0002
        /*0012*/ 	.short	0x0008
        /*0014*/ 	.byte	0x00, 0xf0, 0x41, 0x00


	//----- nvinfo : EIATTR_KPARAM_INFO
	.align		4
.L_3907:
        /*0018*/ 	.byte	0x04, 0x17
        /*001a*/ 	.short	(.L_3909 - .L_3908)
.L_3908:
        /*001c*/ 	.word	0x00000000
        /*0020*/ 	.short	0x0001
        /*0022*/ 	.short	0x0004
        /*0024*/ 	.byte	0x00, 0xf0, 0x05, 0x00


	//----- nvinfo : EIATTR_KPARAM_INFO
	.align		4
.L_3909:
        /*0028*/ 	.byte	0x04, 0x17
        /*002a*/ 	.short	(.L_3911 - .L_3910)
.L_3910:
        /*002c*/ 	.word	0x00000000
        /*0030*/ 	.short	0x0000
        /*0032*/ 	.short	0x0000
        /*0034*/ 	.byte	0x00, 0xf0, 0x11, 0x00


	//----- nvinfo : EIATTR_SPARSE_MMA_MASK
	.align		4
.L_3911:
        /*0038*/ 	.byte	0x03, 0x50
        /*003a*/ 	.short	0x0000


	//----- nvinfo : EIATTR_MAXREG_COUNT
	.align		4
        /*003c*/ 	.byte	0x03, 0x1b
        /*003e*/ 	.short	0x00ff


	//----- nvinfo : EIATTR_MERCURY_ISA_VERSION
	.align		4
        /*0040*/ 	.byte	0x03, 0x5f
        /*0042*/ 	.short	0x0101


	//----- nvinfo : EIATTR_VRC_CTA_INIT_COUNT
	.align		4
        /*0044*/ 	.byte	0x02, 0x4a
	.zero		1
	.zero		1


	//----- nvinfo : EIATTR_EXIT_INSTR_OFFSETS
	.align		4
        /*0048*/ 	.byte	0x04, 0x1c
        /*004a*/ 	.short	(.L_3913 - .L_3912)


	//   ....[0]....
.L_3912:
        /*004c*/ 	.word	0x00000b50


	//   ....[1]....
        /*0050*/ 	.word	0x00000ba0


	//   ....[2]....
        /*0054*/ 	.word	0x00001060


	//----- nvinfo : EIATTR_MAX_THREADS
	.align		4
.L_3913:
        /*0058*/ 	.byte	0x04, 0x05
        /*005a*/ 	.short	(.L_3915 - .L_3914)
.L_3914:
        /*005c*/ 	.word	0x00000080
        /*0060*/ 	.word	0x00000001
        /*0064*/ 	.word	0x00000001


	//----- nvinfo : EIATTR_CRS_STACK_SIZE
	.align		4
.L_3915:
        /*0068*/ 	.byte	0x04, 0x1e
        /*006a*/ 	.short	(.L_3917 - .L_3916)
.L_3916:
        /*006c*/ 	.word	0x00000000


	//----- nvinfo : EIATTR_CBANK_PARAM_SIZE
	.align		4
.L_3917:
        /*0070*/ 	.byte	0x03, 0x19
        /*0072*/ 	.short	0x0018


	//----- nvinfo : EIATTR_PARAM_CBANK
	.align		4
        /*0074*/ 	.byte	0x04, 0x0a
        /*0076*/ 	.short	(.L_3919 - .L_3918)
	.align		4
.L_3918:
        /*0078*/ 	.word	index@(.nv.constant0._ZN2at6native29vectorized_elementwise_kernelILi8EZZZNS0_16sign_kernel_cudaERNS_18TensorIteratorBaseEENKUlvE_clEvENKUlvE2_clEvEUllE_St5arrayIPcLm2EEEEviT0_T1_)
        /*007c*/ 	.short	0x0380
        /*007e*/ 	.short	0x0018


	//----- nvinfo : EIATTR_SW_WAR
	.align		4
.L_3919:
        /*0080*/ 	.byte	0x04, 0x36
        /*0082*/ 	.short	(.L_3921 - .L_3920)
.L_3920:
        /*0084*/ 	.word	0x00000008
.L_3921:


//--------------------- .nv.info._ZN2at6native18elementwise_kernelILi128ELi4EZNS0_15gpu_kernel_implIZZZNS0_16sign_kernel_cudaERNS_18TensorIteratorBaseEENKUlvE_clEvENKUlvE1_clEvEUliE_EEvS4_RKT_EUliE_EEviT1_ --------------------------
	.section	.nv.info._ZN2at6native18elementwise_kernelILi128ELi4EZNS0_15gpu_kernel_implIZZZNS0_16sign_kernel_cudaERNS_18TensorIteratorBaseEENKUlvE_clEvENKUlvE1_clEvEUliE_EEvS4_RKT_EUliE_EEviT1_,"",@"SHT_CUDA_INFO"
	.sectionflags	@""
	.align	4


	//----- nvinfo : EIATTR_CUDA_API_VERSION
	.align		4
        /*0000*/ 	.byte	0x04, 0x37
        /*0002*/ 	.short	(.L_3923 - .L_3922)
.L_3922:
        /*0004*/ 	.word	0x00000082


	//----- nvinfo : EIATTR_KPARAM_INFO
	.align		4
.L_3923:
        /*0008*/ 	.byte	0x04, 0x17
        /*000a*/ 	.short	(.L_3925 - .L_3924)
.L_3924:
        /*000c*/ 	.word	0x00000000
        /*0010*/ 	.short	0x0001
        /*0012*/ 	.short	0x0008
        /*0014*/ 	.byte	0x00, 0xf0, 0x61, 0x08


	//----- nvinfo : EIATTR_KPARAM_INFO
	.align		4
.L_3925:
        /*0018*/ 	.byte	0x04, 0x17
        /*001a*/ 	.short	(.L_3927 - .L_3926)
.L_3926:
        /*001c*/ 	.word	0x00000000
        /*0020*/ 	.short	0x0000
        /*0022*/ 	.short	0x0000
        /*0024*/ 	.byte	0x00, 0xf0, 0x11, 0x00


	//----- nvinfo : EIATTR_SPARSE_MMA_MASK
	.align		4
.L_3927:
        /*0028*/ 	.byte	0x03, 0x50
        /*002a*/ 	.short	0x0000


	//----- nvinfo : EIATTR_MAXREG_COUNT
	.align		4
        /*002c*/ 	.byte	0x03, 0x1b
        /*002e*/ 	.short	0x0080


	//----- nvinfo : EIATTR_EXTERNS
	.align		4
        /*0030*/ 	.byte	0x04, 0x0f
        /*0032*/ 	.short	(.L_3929 - .L_3928)


	//   ....[0]....
	.align		4
.L_3928:
        /*0034*/ 	.word	index@(__assertfail)


	//----- nvinfo : EIATTR_MERCURY_ISA_VERSION
	.align		4
.L_3929:
        /*0038*/ 	.byte	0x03, 0x5f
        /*003a*/ 	.short	0x0101


	//----- nvinfo : EIATTR_VRC_CTA_INIT_COUNT
	.align		4
        /*003c*/ 	.byte	0x02, 0x4a
	.zero		1
	.zero		1


	//----- nvinfo : EIATTR_SYSCALL_OFFSETS
	.align		4
        /*0040*/ 	.byte	0x04, 0x46
        /*0042*/ 	.short	(.L_3931 - .L_3930)


	//   ....[0]....
.L_3930:
        /*0044*/ 	.word	0x000020b0


	//   ....[1]....
        /*0048*/ 	.word	0x00002eb0


	//   ....[2]....
        /*004c*/ 	.word	0x000050d0


	//   ....[3]....
        /*0050*/ 	.word	0x00005cd0


	//   ....[4]....
        /*0054*/ 	.word	0x00008030


	//   ....[5]....
        /*0058*/ 	.word	0x00008c30


	//   ....[6]....
        /*005c*/ 	.word	0x0000afa0


	//   ....[7]....
        /*0060*/ 	.word	0x0000bb70


	//----- nvinfo : EIATTR_EXIT_INSTR_OFFSETS
	.align		4
.L_3931:
        /*0064*/ 	.byte	0x04, 0x1c
        /*0066*/ 	.short	(.L_3933 - .L_3932)


	//   ....[0]....
.L_3932:
        /*0068*/ 	.word	0x00008f10


	//   ....[1]....
        /*006c*/ 	.word	0x0000b100


	//   ....[2]....
        /*0070*/ 	.word	0x0000b120


	//   ....[3]....
        /*0074*/ 	.word	0x0000b1b0


	//   ....[4]....
        /*0078*/ 	.word	0x0000b1d0


	//   ....[5]....
        /*007c*/ 	.word	0x0000b1f0


	//   ....[6]....
        /*0080*/ 	.word	0x0000b280


	//   ....[7]....
        /*0084*/ 	.word	0x0000b2c0


	//   ....[8]....
        /*0088*/ 	.word	0x0000b360


	//   ....[9]....
        /*008c*/ 	.word	0x0000b3b0


	//   ....[10]....
        /*0090*/ 	.word	0x0000b3e0


	//   ....[11]....
        /*0094*/ 	.word	0x0000b4a0


	//   ....[12]....
        /*0098*/ 	.word	0x0000b610


	//   ....[13]....
        /*009c*/ 	.word	0x0000b780


	//   ....[14]....
        /*00a0*/ 	.word	0x0000b8e0


	//   ....[15]....
        /*00a4*/ 	.word	0x0000b910


	//   ....[16]....
        /*00a8*/ 	.word	0x0000b930


	//   ....[17]....
        /*00ac*/ 	.word	0x0000b9d0


	//   ....[18]....
        /*00b0*/ 	.word	0x0000ba10


	//   ....[19]....
        /*00b4*/ 	.word	0x0000bb80


	//   ....[20]....
        /*00b8*/ 	.word	0x0000bc90


	//   ....[21]....
        /*00bc*/ 	.word	0x0000bdd0


	//   ....[22]....
        /*00c0*/ 	.word	0x0000be10


	//----- nvinfo : EIATTR_MAX_THREADS
	.align		4
.L_3933:
        /*00c4*/ 	.byte	0x04, 0x05
        /*00c6*/ 	.short	(.L_3935 - .L_3934)
.L_3934:
        /*00c8*/ 	.word	0x00000080
        /*00cc*/ 	.word	0x00000001
        /*00d0*/ 	.word	0x00000001


	//----- nvinfo : EIATTR_CRS_STACK_SIZE
	.align		4
.L_3935:
        /*00d4*/ 	.byte	0x04, 0x1e
        /*00d6*/ 	.short	(.L_3937 - .L_3936)
.L_3936:
        /*00d8*/ 	.word	0x00000000


	//----- nvinfo : EIATTR_CBANK_PARAM_SIZE
	.align		4
.L_3937:
        /*00dc*/ 	.byte	0x03, 0x19
        /*00de*/ 	.short	0x0220


	//----- nvinfo : EIATTR_PARAM_CBANK
	.align		4
        /*00e0*/ 	.byte	0x04, 0x0a
        /*00e2*/ 	.short	(.L_3939 - .L_3938)
	.align		4
.L_3938:
        /*00e4*/ 	.word	index@(.nv.constant0._ZN2at6native18elementwise_kernelILi128ELi4EZNS0_15gpu_kernel_implIZZZNS0_16sign_kernel_cudaERNS_18TensorIteratorBaseEENKUlvE_clEvENKUlvE1_clEvEUliE_EEvS4_RKT_EUliE_EEviT1_)
        /*00e8*/ 	.short	0x0380
        /*00ea*/ 	.short	0x0220


	//----- nvinfo : EIATTR_SW_WAR
	.align		4
.L_3939:
        /*00ec*/ 	.byte	0x04, 0x36
        /*00ee*/ 	.short	(.L_3941 - .L_3940)
.L_3940:
        /*00f0*/ 	.word	0x00000008
.L_3941:


//--------------------- .nv.info._ZN2at6native27unrolled_elementwise_kernelIZZZNS0_16sign_kernel_cudaERNS_18TensorIteratorBaseEENKUlvE_clEvENKUlvE1_clEvEUliE_St5arrayIPcLm2EELi4E23TrivialOffsetCalculatorILi1EjESB_NS0_6memory12LoadWithCastILi1EEENSC_13StoreWithCastILi1EEEEEviT_T0_T2_T3_T4_T5_ --------------------------
	.section	.nv.info._ZN2at6native27unrolled_elementwise_kernelIZZZNS0_16sign_kernel_cudaERNS_18TensorIteratorBaseEENKUlvE_clEvENKUlvE1_clEvEUliE_St5arrayIPcLm2EELi4E23TrivialOffsetCalculatorILi1EjESB_NS0_6memory12LoadWithCastILi1EEENSC_13StoreWithCastILi1EEEEEviT_T0_T2_T3_T4_T5_,"",@"SHT_CUDA_INFO"
	.sectionflags	@""
	.align	4


	//----- nvinfo : EIATTR_CUDA_API_VERSION
	.align		4
        /*0000*/ 	.byte	0x04, 0x37
        /*0002*/ 	.short	(.L_3943 - .L_3942)
.L_3942:
        /*0004*/ 	.word	0x00000082


	//----- nvinfo : EIATTR_KPARAM_INFO
	.align		4
.L_3943:
        /*0008*/ 	.byte	0x04, 0x17
        /*000a*/ 	.short	(.L_3945 - .L_3944)
.L_3944:
        /*000c*/ 	.word	0x00000000
        /*0010*/ 	.short	0x0006
        /*0012*/ 	.short	0x0024
        /*0014*/ 	.byte	0x00, 0xf0, 0x21, 0x00


	//----- nvinfo : EIATTR_KPARAM_INFO
	.align		4
.L_3945:
        /*0018*/ 	.byte	0x04, 0x17
        /*001a*/ 	.short	(.L_3947 - .L_3946)
.L_3946:
        /*001c*/ 	.word	0x00000000
        /*0020*/ 	.short	0x0005
        /*0022*/ 	.short	0x001c
        /*0024*/ 	.byte	0x00, 0xf0, 0x21, 0x00


	//----- nvinfo : EIATTR_KPARAM_INFO
	.align		4
.L_3947:
        /*0028*/ 	.byte	0x04, 0x17
        /*002a*/ 	.short	(.L_3949 - .L_3948)
.L_3948:
        /*002c*/ 	.word	0x00000000
        /*0030*/ 	.short	0x0004
        /*0032*/ 	.short	0x0019
        /*0034*/ 	.byte	0x00, 0xf0, 0x05, 0x00


	//----- nvinfo : EIATTR_KPARAM_INFO
	.align		4
.L_3949:
        /*0038*/ 	.byte	0x04, 0x17
        /*003a*/ 	.short	(.L_3951 - .L_3950)
.L_3950:
        /*003c*/ 	.word	0x00000000
        /*0040*/ 	.short	0x0003
        /*0042*/ 	.short	0x0018
        /*0044*/ 	.byte	0x00, 0xf0, 0x05, 0x00


	//----- nvinfo : EIATTR_KPARAM_INFO
	.align		4
.L_3951:
        /*0048*/ 	.byte	0x04, 0x17
        /*004a*/ 	.short	(.L_3953 - .L_3952)
.L_3952:
        /*004c*/ 	.word	0x00000000
        /*0050*/ 	.short	0x0002
        /*0052*/ 	.short	0x0008
        /*0054*/ 	.byte	0x00, 0xf0, 0x41, 0x00


	//----- nvinfo : EIATTR_KPARAM_INFO
	.align		4
.L_3953:
        /*0058*/ 	.byte	0x04, 0x17
        /*005a*/ 	.short	(.L_3955 - .L_3954)
.L_3954:
        /*005c*/ 	.word	0x00000000
        /*0060*/ 	.short	0x0001
        /*0062*/ 	.short	0x0004
        /*0064*/ 	.byte	0x00, 0xf0, 0x05, 0x00


	//----- nvinfo : EIATTR_KPARAM_INFO
	.align		4
.L_3955:
        /*0068*/ 	.byte	0x04, 0x17
        /*006a*/ 	.short	(.L_3957 - .L_3956)
.L_3956:
        /*006c*/ 	.word	0x00000000
        /*0070*/ 	.short	0x0000
        /*0072*/ 	.short	0x0000
        /*0074*/ 	.byte	0x00, 0xf0, 0x11, 0x00


	//----- nvinfo : EIATTR_SPARSE_MMA_MASK
	.align		4
.L_3957:
        /*0078*/ 	.byte	0x03, 0x50
        /*007a*/ 	.short	0x0000


	//----- nvinfo : EIATTR_MAXREG_COUNT
	.align		4
        /*007c*/ 	.byte	0x03, 0x1b
        /*007e*/ 	.short	0x00ff


	//----- nvinfo : EIATTR_EXTERNS
	.align		4
        /*0080*/ 	.byte	0x04, 0x0f
        /*0082*/ 	.short	(.L_3959 - .L_3958)


	//   ....[0]....
	.align		4
.L_3958:
        /*0084*/ 	.word	index@(__assertfail)


	//----- nvinfo : EIATTR_MERCURY_ISA_VERSION
	.align		4
.L_3959:
        /*0088*/ 	.byte	0x03, 0x5f
        /*008a*/ 	.short	0x0101


	//----- nvinfo : EIATTR_VRC_CTA_INIT_COUNT
	.align		4
        /*008c*/ 	.byte	0x02, 0x4a
	.zero		1
	.zero		1


	//----- nvinfo : EIATTR_SYSCALL_OFFSETS
	.align		4
        /*0090*/ 	.byte	0x04, 0x46
        /*0092*/ 	.short	(.L_3961 - .L_3960)


	//   ....[0]....
.L_3960:
        /*0094*/ 	.word	0x00000dc0


	//   ....[1]....
        /*0098*/ 	.word	0x00001ce0


	//   ....[2]....
        /*009c*/ 	.word	0x00002b50


	//   ....[3]....
        /*00a0*/ 	.word	0x000039c0


	//   ....[4]....
        /*00a4*/ 	.word	0x00004870


	//   ....[5]....
        /*00a8*/ 	.word	0x000055c0


	//   ....[6]....
        /*00ac*/ 	.word	0x00006470


	//   ....[7]....
        /*00b0*/ 	.word	0x000072e0


	//----- nvinfo : EIATTR_EXIT_INSTR_OFFSETS
	.align		4
.L_3961:
        /*00b4*/ 	.byte	0x04, 0x1c
        /*00b6*/ 	.short	(.L_3963 - .L_3962)


	//   ....[0]....
.L_3962:
        /*00b8*/ 	.word	0x00006740


	//   ....[1]....
        /*00bc*/ 	.word	0x00006870


	//   ....[2]....
        /*00c0*/ 	.word	0x00006890


	//   ....[3]....
        /*00c4*/ 	.word	0x00006920


	//   ....[4]....
        /*00c8*/ 	.word	0x00006940


	//   ....[5]....
        /*00cc*/ 	.word	0x00006960


	//   ....[6]....
        /*00d0*/ 	.word	0x000069f0


	//   ....[7]....
        /*00d4*/ 	.word	0x00006a30


	//   ....[8]....
        /*00d8*/ 	.word	0x00006ad0


	//   ....[9]....
        /*00dc*/ 	.word	0x00006b20


	//   ....[10]....
        /*00e0*/ 	.word	0x00006b50


	//   ....[11]....
        /*00e4*/ 	.word	0x00006c10


	//   ....[12]....
        /*00e8*/ 	.word	0x00006d80


	//   ....[13]....
        /*00ec*/ 	.word	0x00006ef0


	//   ....[14]....
        /*00f0*/ 	.word	0x00007050


	//   ....[15]....
        /*00f4*/ 	.word	0x00007080


	//   ....[16]....
        /*00f8*/ 	.word	0x000070a0


	//   ....[17]....
        /*00fc*/ 	.word	0x00007140


	//   ....[18]....
        /*0100*/ 	.word	0x00007180


	//   ....[19]....
        /*0104*/ 	.word	0x000072f0


	//   ....[20]....
        /*0108*/ 	.word	0x00007400


	//   ....[21]....
        /*010c*/ 	.word	0x00007540


	//   ....[22]....
        /*0110*/ 	.word	0x00007580


	//----- nvinfo : EIATTR_MAX_THREADS
	.align		4
.L_3963:
        /*0114*/ 	.byte	0x04, 0x05
        /*0116*/ 	.short	(.L_3965 - .L_3964)
.L_3964:
        /*0118*/ 	.word	0x00000080
        /*011c*/ 	.word	0x00000001
        /*0120*/ 	.word	0x00000001


	//----- nvinfo : EIATTR_CRS_STACK_SIZE
	.align		4
.L_3965:
        /*0124*/ 	.byte	0x04, 0x1e
        /*0126*/ 	.short	(.L_3967 - .L_3966)
.L_3966:
        /*0128*/ 	.word	0x00000000


	//----- nvinfo : EIATTR_CBANK_PARAM_SIZE
	.align		4
.L_3967:
        /*012c*/ 	.byte	0x03, 0x19
        /*012e*/ 	.short	0x002c


	//----- nvinfo : EIATTR_PARAM_CBANK
	.align		4
        /*0130*/ 	.byte	0x04, 0x0a
        /*0132*/ 	.short	(.L_3969 - .L_3968)
	.align		4
.L_3968:
        /*0134*/ 	.word	index@(.nv.constant0._ZN2at6native27unrolled_elementwise_kernelIZZZNS0_16sign_kernel_cudaERNS_18TensorIteratorBaseEENKUlvE_clEvENKUlvE1_clEvEUliE_St5arrayIPcLm2EELi4E23TrivialOffsetCalculatorILi1EjESB_NS0_6memory12LoadWithCastILi1EEENSC_13StoreWithCastILi1EEEEEviT_T0_T2_T3_T4_T5_)
        /*0138*/ 	.short	0x0380
        /*013a*/ 	.short	0x002c


	//----- nvinfo : EIATTR_SW_WAR
	.align		4
.L_3969:
        /*013c*/ 	.byte	0x04, 0x36
        /*013e*/ 	.short	(.L_3971 - .L_3970)
.L_3970:
        /*0140*/ 	.word	0x00000008
.L_3971:


//--------------------- .nv.info._ZN2at6native18elementwise_kernelILi128ELi2EZNS0_22gpu_kernel_impl_nocastIZZZNS0_16sign_kernel_cudaERNS_18TensorIteratorBaseEENKUlvE_clEvENKUlvE1_clEvEUliE_EEvS4_RKT_EUliE_EEviT1_ --------------------------
	.section	.nv.info._ZN2at6native18elementwise_kernelILi128ELi2EZNS0_22gpu_kernel_impl_nocastIZZZNS0_16sign_kernel_cudaERNS_18TensorIteratorBaseEENKUlvE_clEvENKUlvE1_clEvEUliE_EEvS4_RKT_EUliE_EEviT1_,"",@"SHT_CUDA_INFO"
	.sectionflags	@""
	.align	4


	//----- nvinfo : EIATTR_CUDA_API_VERSION
	.align		4
        /*0000*/ 	.byte	0x04, 0x37
        /*0002*/ 	.short	(.L_3973 - .L_3972)
.L_3972:
        /*0004*/ 	.word	0x00000082


	//----- nvinfo : EIATTR_KPARAM_INFO
	.align		4
.L_3973:
        /*0008*/ 	.byte	0x04, 0x17
        /*000a*/ 	.short	(.L_3975 - .L_3974)
.L_3974:
        /*000c*/ 	.word	0x00000000
        /*0010*/ 	.short	0x0001
        /*0012*/ 	.short	0x0008
        /*0014*/ 	.byte	0x00, 0xf0, 0x61, 0x08


	//----- nvinfo : EIATTR_KPARAM_INFO
	.align		4
.L_3975:
        /*0018*/ 	.byte	0x04, 0x17
        /*001a*/ 	.short	(.L_3977 - .L_3976)
.L_3976:
        /*001c*/ 	.word	0x00000000
        /*0020*/ 	.short	0x0000
        /*0022*/ 	.short	0x0000
        /*0024*/ 	.byte	0x00, 0xf0, 0x11, 0x00


	//----- nvinfo : EIATTR_SPARSE_MMA_MASK
	.align		4
.L_3977:
        /*0028*/ 	.byte	0x03, 0x50
        /*002a*/ 	.short	0x0000


	//----- nvinfo : EIATTR_MAXREG_COUNT
	.align		4
        /*002c*/ 	.byte	0x03, 0x1b
        /*002e*/ 	.short	0x0080


	//----- nvinfo : EIATTR_MERCURY_ISA_VERSION
	.align		4
        /*0030*/ 	.byte	0x03, 0x5f
        /*0032*/ 	.short	0x0101


	//----- nvinfo : EIATTR_VRC_CTA_INIT_COUNT
	.align		4
        /*0034*/ 	.byte	0x02, 0x4a
	.zero		1
	.zero		1


	//----- nvinfo : EIATTR_EXIT_INSTR_OFFSETS
	.align		4
        /*0038*/ 	.byte	0x04, 0x1c
        /*003a*/ 	.short	(.L_3979 - .L_3978)


	//   ....[0]....
.L_3978:
        /*003c*/ 	.word	0x00000180


	//   ....[1]....
        /*0040*/ 	.word	0x00000210


	//   ....[2]....
        /*0044*/ 	.word	0x00001610


	//   ....[3]....
        /*0048*/ 	.word	0x00002970


	//----- nvinfo : EIATTR_MAX_THREADS
	.align		4
.L_3979:
        /*004c*/ 	.byte	0x04, 0x05
        /*004e*/ 	.short	(.L_3981 - .L_3980)
.L_3980:
        /*0050*/ 	.word	0x00000080
        /*0054*/ 	.word	0x00000001
        /*0058*/ 	.word	0x00000001


	//----- nvinfo : EIATTR_CRS_STACK_SIZE
	.align		4
.L_3981:
        /*005c*/ 	.byte	0x04, 0x1e
        /*005e*/ 	.short	(.L_3983 - .L_3982)
.L_3982:
        /*0060*/ 	.word	0x00000000


	//----- nvinfo : EIATTR_CBANK_PARAM_SIZE
	.align		4
.L_3983:
        /*0064*/ 	.byte	0x03, 0x19
        /*0066*/ 	.short	0x0220


	//----- nvinfo : EIATTR_PARAM_CBANK
	.align		4
        /*0068*/ 	.byte	0x04, 0x0a
        /*006a*/ 	.short	(.L_3985 - .L_3984)
	.align		4
.L_3984:
        /*006c*/ 	.word	index@(.nv.constant0._ZN2at6native18elementwise_kernelILi128ELi2EZNS0_22gpu_kernel_impl_nocastIZZZNS0_16sign_kernel_cudaERNS_18TensorIteratorBaseEENKUlvE_clEvENKUlvE1_clEvEUliE_EEvS4_RKT_EUliE_EEviT1_)
        /*0070*/ 	.short	0x0380
        /*0072*/ 	.short	0x0220


	//----- nvinfo : EIATTR_SW_WAR
	.align		4
.L_3985:
        /*0074*/ 	.byte	0x04, 0x36
        /*0076*/ 	.short	(.L_3987 - .L_3986)
.L_3986:
        /*0078*/ 	.word	0x00000008
.L_3987:


//--------------------- .nv.info._ZN2at6native27unrolled_elementwise_kernelIZZZNS0_16sign_kernel_cudaERNS_18TensorIteratorBaseEENKUlvE_clEvENKUlvE1_clEvEUliE_St5arrayIPcLm2EELi4E23TrivialOffsetCalculatorILi1EjESB_NS0_6memory15LoadWithoutCastENSC_16StoreWithoutCastEEEviT_T0_T2_T3_T4_T5_ --------------------------
	.section	.nv.info._ZN2at6native27unrolled_elementwise_kernelIZZZNS0_16sign_kernel_cudaERNS_18TensorIteratorBaseEENKUlvE_clEvENKUlvE1_clEvEUliE_St5arrayIPcLm2EELi4E23TrivialOffsetCalculatorILi1EjESB_NS0_6memory15LoadWithoutCastENSC_16StoreWithoutCastEEEviT_T0_T2_T3_T4_T5_,"",@"SHT_CUDA_INFO"
	.sectionflags	@""
	.align	4


	//----- nvinfo : EIATTR_CUDA_API_VERSION
	.align		4
        /*0000*/ 	.byte	0x04, 0x37
        /*0002*/ 	.short	(.L_3989 - .L_3988)
.L_3988:
        /*0004*/ 	.word	0x00000082


	//----- nvinfo : EIATTR_KPARAM_INFO
	.align		4
.L_3989:
        /*0008*/ 	.byte	0x04, 0x17
        /*000a*/ 	.short	(.L_3991 - .L_3990)
.L_3990:
        /*000c*/ 	.word	0x00000000
        /*0010*/ 	.short	0x0006
        /*0012*/ 	.short	0x001b
        /*0014*/ 	.byte	0x00, 0xf0, 0x05, 0x00


	//----- nvinfo : EIATTR_KPARAM_INFO
	.align		4
.L_3991:
        /*0018*/ 	.byte	0x04, 0x17
        /*001a*/ 	.short	(.L_3993 - .L_3992)
.L_3992:
        /*001c*/ 	.word	0x00000000
        /*0020*/ 	.short	0x0005
        /*0022*/ 	.short	0x001a
        /*0024*/ 	.byte	0x00, 0xf0, 0x05, 0x00


	//----- nvinfo : EIATTR_KPARAM_INFO
	.align		4
.L_3993:
        /*0028*/ 	.byte	0x04, 0x17
        /*002a*/ 	.short	(.L_3995 - .L_3994)
.L_3994:
        /*002c*/ 	.word	0x00000000
        /*0030*/ 	.short	0x0004
        /*0032*/ 	.short	0x0019
        /*0034*/ 	.byte	0x00, 0xf0, 0x05, 0x00


	//----- nvinfo : EIATTR_KPARAM_INFO
	.align		4
.L_3995:
        /*0038*/ 	.byte	0x04, 0x17
        /*003a*/ 	.short	(.L_3997 - .L_3996)
.L_3996:
        /*003c*/ 	.word	0x00000000
        /*0040*/ 	.short	0x0003
        /*0042*/ 	.short	0x0018
        /*0044*/ 	.byte	0x00, 0xf0, 0x05, 0x00


	//----- nvinfo : EIATTR_KPARAM_INFO
	.align		4
.L_3997:
        /*0048*/ 	.byte	0x04, 0x17
        /*004a*/ 	.short	(.L_3999 - .L_3998)
.L_3998:
        /*004c*/ 	.word	0x00000000
        /*0050*/ 	.short	0x0002
        /*0052*/ 	.short	0x0008
        /*0054*/ 	.byte	0x00, 0xf0, 0x41, 0x00


	//----- nvinfo : EIATTR_KPARAM_INFO
	.align		4
.L_3999:
        /*0058*/ 	.byte	0x04, 0x17
        /*005a*/ 	.short	(.L_4001 - .L_4000)
.L_4000:
        /*005c*/ 	.word	0x00000000
        /*0060*/ 	.short	0x0001
        /*0062*/ 	.short	0x0004
        /*0064*/ 	.byte	0x00, 0xf0, 0x05, 0x00


	//----- nvinfo : EIATTR_KPARAM_INFO
	.align		4
.L_4001:
        /*0068*/ 	.byte	0x04, 0x17
        /*006a*/ 	.short	(.L_4003 - .L_4002)
.L_4002:
        /*006c*/ 	.word	0x00000000
        /*0070*/ 	.short	0x0000
        /*0072*/ 	.short	0x0000
        /*0074*/ 	.byte	0x00, 0xf0, 0x11, 0x00


	//----- nvinfo : EIATTR_SPARSE_MMA_MASK
	.align		4
.L_4003:
        /*0078*/ 	.byte	0x03, 0x50
        /*007a*/ 	.short	0x0000


	//----- nvinfo : EIATTR_MAXREG_COUNT
	.align		4
        /*007c*/ 	.byte	0x03, 0x1b
        /*007e*/ 	.short	0x00ff


	//----- nvinfo : EIATTR_MERCURY_ISA_VERSION
	.align		4
        /*0080*/ 	.byte	0x03, 0x5f
        /*0082*/ 	.short	0x0101


	//----- nvinfo : EIATTR_VRC_CTA_INIT_COUNT
	.align		4
        /*0084*/ 	.byte	0x02, 0x4a
	.zero		1
	.zero		1


	//----- nvinfo : EIATTR_EXIT_INSTR_OFFSETS
	.align		4
        /*0088*/ 	.byte	0x04, 0x1c
        /*008a*/ 	.short	(.L_4005 - .L_4004)


	//   ....[0]....
.L_4004:
        /*008c*/ 	.word	0x00000490


	//   ....[1]....
        /*0090*/ 	.word	0x00000520


	//----- nvinfo : EIATTR_MAX_THREADS
	.align		4
.L_4005:
        /*0094*/ 	.byte	0x04, 0x05
        /*0096*/ 	.short	(.L_4007 - .L_4006)
.L_4006:
        /*0098*/ 	.word	0x00000080
        /*009c*/ 	.word	0x00000001
        /*00a0*/ 	.word	0x00000001


	//----- nvinfo : EIATTR_CRS_STACK_SIZE
	.align		4
.L_4007:
        /*00a4*/ 	.byte	0x04, 0x1e
        /*00a6*/ 	.short	(.L_4009 - .L_4008)
.L_4008:
        /*00a8*/ 	.word	0x00000000


	//----- nvinfo : EIATTR_CBANK_PARAM_SIZE
	.align		4
.L_4009:
        /*00ac*/ 	.byte	0x03, 0x19
        /*00ae*/ 	.short	0x001c


	//----- nvinfo : EIATTR_PARAM_CBANK
	.align		4
        /*00b0*/ 	.byte	0x04, 0x0a
        /*00b2*/ 	.short	(.L_4011 - .L_4010)
	.align		4
.L_4010:
        /*00b4*/ 	.word	index@(.nv.constant0._ZN2at6native27unrolled_elementwise_kernelIZZZNS0_16sign_kernel_cudaERNS_18TensorIteratorBaseEENKUlvE_clEvENKUlvE1_clEvEUliE_St5arrayIPcLm2EELi4E23TrivialOffsetCalculatorILi1EjESB_NS0_6memory15LoadWithoutCastENSC_16StoreWithoutCastEEEviT_T0_T2_T3_T4_T5_)
        /*00b8*/ 	.short	0x0380
        /*00ba*/ 	.short	0x001c


	//----- nvinfo : EIATTR_SW_WAR
	.align		4
.L_4011:
        /*00bc*/ 	.byte	0x04, 0x36
        /*00be*/ 	.short	(.L_4013 - .L_4012)
.L_4012:
        /*00c0*/ 	.word	0x00000008
.L_4013:


//--------------------- .nv.info._ZN2at6native29vectorized_elementwise_kernelILi2EZZZNS0_16sign_kernel_cudaERNS_18TensorIteratorBaseEENKUlvE_clEvENKUlvE1_clEvEUliE_St5arrayIPcLm2EEEEviT0_T1_ --------------------------
	.section	.nv.info._ZN2at6native29vectorized_elementwise_kernelILi2EZZZNS0_16sign_kernel_cudaERNS_18TensorIteratorBaseEENKUlvE_clEvENKUlvE1_clEvEUliE_St5arrayIPcLm2EEEEviT0_T1_,"",@"SHT_CUDA_INFO"
	.sectionflags	@""
	.align	4


	//----- nvinfo : EIATTR_CUDA_API_VERSION
	.align		4
        /*0000*/ 	.byte	0x04, 0x37
        /*0002*/ 	.short	(.L_4015 - .L_4014)
.L_4014:
        /*0004*/ 	.word	0x00000082


	//----- nvinfo : EIATTR_KPARAM_INFO
	.align		4
.L_4015:
        /*0008*/ 	.byte	0x04, 0x17
        /*000a*/ 	.short	(.L_4017 - .L_4016)
.L_4016:
        /*000c*/ 	.word	0x00000000
        /*0010*/ 	.short	0x0002
        /*0012*/ 	.short	0x0008
        /*0014*/ 	.byte	0x00, 0xf0, 0x41, 0x00


	//----- nvinfo : EIATTR_KPARAM_INFO
	.align		4
.L_4017:
        /*0018*/ 	.byte	0x04, 0x17
        /*001a*/ 	.short	(.L_4019 - .L_4018)
.L_4018:
        /*001c*/ 	.word	0x00000000
        /*0020*/ 	.short	0x0001
        /*0022*/ 	.short	0x0004
        /*0024*/ 	.byte	0x00, 0xf0, 0x05, 0x00


	//----- nvinfo : EIATTR_KPARAM_INFO
	.align		4
.L_4019:
        /*0028*/ 	.byte	0x04, 0x17
        /*002a*/ 	.short	(.L_4021 - .L_4020)
.L_4020:
        /*002c*/ 	.word	0x00000000
        /*0030*/ 	.short	0x0000
        /*0032*/ 	.short	0x0000
        /*0034*/ 	.byte	0x00, 0xf0, 0x11, 0x00


	//----- nvinfo : EIATTR_SPARSE_MMA_MASK
	.align		4
.L_4021:
        /*0038*/ 	.byte	0x03, 0x50
        /*003a*/ 	.short	0x0000


	//----- nvinfo : EIATTR_MAXREG_COUNT
	.align		4
        /*003c*/ 	.byte	0x03, 0x1b
        /*003e*/ 	.short	0x00ff


	//----- nvinfo : EIATTR_MERCURY_ISA_VERSION
	.align		4
        /*0040*/ 	.byte	0x03, 0x5f
        /*0042*/ 	.short	0x0101


	//----- nvinfo : EIATTR_VRC_CTA_INIT_COUNT
	.align		4
        /*0044*/ 	.byte	0x02, 0x4a
	.zero		1
	.zero		1


	//----- nvinfo : EIATTR_EXIT_INSTR_OFFSETS
	.align		4
        /*0048*/ 	.byte	0x04, 0x1c
        /*004a*/ 	.short	(.L_4023 - .L_4022)


	//   ....[0]....
.L_4022:
        /*004c*/ 	.word	0x00000950


	//   ....[1]....
        /*0050*/ 	.word	0x000009e0


	//   ....[2]....
        /*0054*/ 	.word	0x00000ce0


	//----- nvinfo : EIATTR_MAX_THREADS
	.align		4
.L_4023:
        /*0058*/ 	.byte	0x04, 0x05
        /*005a*/ 	.short	(.L_4025 - .L_4024)
.L_4024:
        /*005c*/ 	.word	0x00000080
        /*0060*/ 	.word	0x00000001
        /*0064*/ 	.word	0x00000001


	//----- nvinfo : EIATTR_CRS_STACK_SIZE
	.align		4
.L_4025:
        /*0068*/ 	.byte	0x04, 0x1e
        /*006a*/ 	.short	(.L_4027 - .L_4026)
.L_4026:
        /*006c*/ 	.word	0x00000000


	//----- nvinfo : EIATTR_CBANK_PARAM_SIZE
	.align		4
.L_4027:
        /*0070*/ 	.byte	0x03, 0x19
        /*0072*/ 	.short	0x0018


	//----- nvinfo : EIATTR_PARAM_CBANK
	.align		4
        /*0074*/ 	.byte	0x04, 0x0a
        /*0076*/ 	.short	(.L_4029 - .L_4028)
	.align		4
.L_4028:
        /*0078*/ 	.word	index@(.nv.constant0._ZN2at6native29vectorized_elementwise_kernelILi2EZZZNS0_16sign_kernel_cudaERNS_18TensorIteratorBaseEENKUlvE_clEvENKUlvE1_clEvEUliE_St5arrayIPcLm2EEEEviT0_T1_)
        /*007c*/ 	.short	0x0380
        /*007e*/ 	.short	0x0018


	//----- nvinfo : EIATTR_SW_WAR
	.align		4
.L_4029:
        /*0080*/ 	.byte	0x04, 0x36
        /*0082*/ 	.short	(.L_4031 - .L_4030)
.L_4030:
        /*0084*/ 	.word	0x00000008
.L_4031:


//--------------------- .nv.info._ZN2at6native29vectorized_elementwise_kernelILi4EZZZNS0_16sign_kernel_cudaERNS_18TensorIteratorBaseEENKUlvE_clEvENKUlvE1_clEvEUliE_St5arrayIPcLm2EEEEviT0_T1_ --------------------------
	.section	.nv.info._ZN2at6native29vectorized_elementwise_kernelILi4EZZZNS0_16sign_kernel_cudaERNS_18TensorIteratorBaseEENKUlvE_clEvENKUlvE1_clEvEUliE_St5arrayIPcLm2EEEEviT0_T1_,"",@"SHT_CUDA_INFO"
	.sectionflags	@""
	.align	4


	//----- nvinfo : EIATTR_CUDA_API_VERSION
	.align		4
        /*0000*/ 	.byte	0x04, 0x37
        /*0002*/ 	.short	(.L_4033 - .L_4032)
.L_4032:
        /*0004*/ 	.word	0x00000082


	//----- nvinfo : EIATTR_KPARAM_INFO
	.align		4
.L_4033:
        /*0008*/ 	.byte	0x04, 0x17
        /*000a*/ 	.short	(.L_4035 - .L_4034)
.L_4034:
        /*000c*/ 	.word	0x00000000
        /*0010*/ 	.short	0x0002
        /*0012*/ 	.short	0x0008
        /*0014*/ 	.byte	0x00, 0xf0, 0x41, 0x00


	//----- nvinfo : EIATTR_KPARAM_INFO
	.align		4
.L_4035:
        /*0018*/ 	.byte	0x04, 0x17
        /*001a*/ 	.short	(.L_4037 - .L_4036)
.L_4036:
        /*001c*/ 	.word	0x00000000
        /*0020*/ 	.short	0x0001
        /*0022*/ 	.short	0x0004
        /*0024*/ 	.byte	0x00, 0xf0, 0x05, 0x00


	//----- nvinfo : EIATTR_KPARAM_INFO
	.align		4
.L_4037:
        /*0028*/ 	.byte	0x04, 0x17
        /*002a*/ 	.short	(.L_4039 - .L_4038)
.L_4038:
        /*002c*/ 	.word	0x00000000
        /*0030*/ 	.short	0x0000
        /*0032*/ 	.short	0x0000
        /*0034*/ 	.byte	0x00, 0xf0, 0x11, 0x00


	//----- nvinfo : EIATTR_SPARSE_MMA_MASK
	.align		4
.L_4039:
        /*0038*/ 	.byte	0x03, 0x50
        /*003a*/ 	.short	0x0000


	//----- nvinfo : EIATTR_MAXREG_COUNT
	.align		4
        /*003c*/ 	.byte	0x03, 0x1b
        /*003e*/ 	.short	0x00ff


	//----- nvinfo : EIATTR_MERCURY_ISA_VERSION
	.align		4
        /*0040*/ 	.byte	0x03, 0x5f
        /*0042*/ 	.short	0x0101


	//----- nvinfo : EIATTR_VRC_CTA_INIT_COUNT
	.align		4
        /*0044*/ 	.byte	0x02, 0x4a
	.zero		1
	.zero		1


	//----- nvinfo : EIATTR_EXIT_INSTR_OFFSETS
	.align		4
        /*0048*/ 	.byte	0x04, 0x1c
        /*004a*/ 	.short	(.L_4041 - .L_4040)


	//   ....[0]....
.L_4040:
        /*004c*/ 	.word	0x00000950


	//   ....[1]....
        /*0050*/ 	.word	0x000009e0


	//   ....[2]....
        /*0054*/ 	.word	0x00000ca0


	//----- nvinfo : EIATTR_MAX_THREADS
	.align		4
.L_4041:
        /*0058*/ 	.byte	0x04, 0x05
        /*005a*/ 	.short	(.L_4043 - .L_4042)
.L_4042:
        /*005c*/ 	.word	0x00000080
        /*0060*/ 	.word	0x00000001
        /*0064*/ 	.word	0x00000001


	//----- nvinfo : EIATTR_CRS_STACK_SIZE
	.align		4
.L_4043:
        /*0068*/ 	.byte	0x04, 0x1e
        /*006a*/ 	.short	(.L_4045 - .L_4044)
.L_4044:
        /*006c*/ 	.word	0x00000000


	//----- nvinfo : EIATTR_CBANK_PARAM_SIZE
	.align		4
.L_4045:
        /*0070*/ 	.byte	0x03, 0x19
        /*0072*/ 	.short	0x0018


	//----- nvinfo : EIATTR_PARAM_CBANK
	.align		4
        /*0074*/ 	.byte	0x04, 0x0a
        /*0076*/ 	.short	(.L_4047 - .L_4046)
	.align		4
.L_4046:
        /*0078*/ 	.word	index@(.nv.constant0._ZN2at6native29vectorized_elementwise_kernelILi4EZZZNS0_16sign_kernel_cudaERNS_18TensorIteratorBaseEENKUlvE_clEvENKUlvE1_clEvEUliE_St5arrayIPcLm2EEEEviT0_T1_)
        /*007c*/ 	.short	0x0380
        /*007e*/ 	.short	0x0018


	//----- nvinfo : EIATTR_SW_WAR
	.align		4
.L_4047:
        /*0080*/ 	.byte	0x04, 0x36
        /*0082*/ 	.short	(.L_4049 - .L_4048)
.L_4048:
        /*0084*/ 	.word	0x00000008
.L_4049:


//--------------------- .nv.info._ZN2at6native29vectorized_elementwise_kernelILi8EZZZNS0_16sign_kernel_cudaERNS_18TensorIteratorBaseEENKUlvE_clEvENKUlvE1_clEvEUliE_St5arrayIPcLm2EEEEviT0_T1_ --------------------------
	.section	.nv.info._ZN2at6native29vectorized_elementwise_kernelILi8EZZZNS0_16sign_kernel_cudaERNS_18TensorIteratorBaseEENKUlvE_clEvENKUlvE1_clEvEUliE_St5arrayIPcLm2EEEEviT0_T1_,"",@"SHT_CUDA_INFO"
	.sectionflags	@""
	.align	4


	//----- nvinfo : EIATTR_CUDA_API_VERSION
	.align		4
        /*0000*/ 	.byte	0x04, 0x37
        /*0002*/ 	.short	(.L_4051 - .L_4050)
.L_4050:
        /*0004*/ 	.word	0x00000082


	//----- nvinfo : EIATTR_KPARAM_INFO
	.align		4
.L_4051:
        /*0008*/ 	.byte	0x04, 0x17
        /*000a*/ 	.short	(.L_4053 - .L_4052)
.L_4052:
        /*000c*/ 	.word	0x00000000
        /*0010*/ 	.short	0x0002
        /*0012*/ 	.short	0x0008
        /*0014*/ 	.byte	0x00, 0xf0, 0x41, 0x00


	//----- nvinfo : EIATTR_KPARAM_INFO
	.align		4
.L_4053:
        /*0018*/ 	.byte	0x04, 0x17
        /*001a*/ 	.short	(.L_4055 - .L_4054)
.L_4054:
        /*001c*/ 	.word	0x00000000
        /*0020*/ 	.short	0x0001
        /*0022*/ 	.short	0x0004
        /*0024*/ 	.byte	0x00, 0xf0, 0x05, 0x00


	//----- nvinfo : EIATTR_KPARAM_INFO
	.align		4
.L_4055:
        /*0028*/ 	.byte	0x04, 0x17
        /*002a*/ 	.short	(.L_4057 - .L_4056)
.L_4056:
        /*002c*/ 	.word	0x00000000
        /*0030*/ 	.short	0x0000
        /*0032*/ 	.short	0x0000
        /*0034*/ 	.byte	0x00, 0xf0, 0x11, 0x00


	//----- nvinfo : EIATTR_SPARSE_MMA_MASK
	.align		4
.L_4057:
        /*0038*/ 	.byte	0x03, 0x50
        /*003a*/ 	.short	0x0000


	//----- nvinfo : EIATTR_MAXREG_COUNT
	.align		4
        /*003c*/ 	.byte	0x03, 0x1b
        /*003e*/ 	.short	0x00ff


	//----- nvinfo : EIATTR_MERCURY_ISA_VERSION
	.align		4
        /*0040*/ 	.byte	0x03, 0x5f
        /*0042*/ 	.short	0x0101


	//----- nvinfo : EIATTR_VRC_CTA_INIT_COUNT
	.align		4
        /*0044*/ 	.byte	0x02, 0x4a
	.zero		1
	.zero		1


	//----- nvinfo : EIATTR_EXIT_INSTR_OFFSETS
	.align		4
        /*0048*/ 	.byte	0x04, 0x1c
        /*004a*/ 	.short	(.L_4059 - .L_4058)


	//   ....[0]....
.L_4058:
        /*004c*/ 	.word	0x00000950


	//   ....[1]....
        /*0050*/ 	.word	0x000009e0


	//   ....[2]....
        /*0054*/ 	.word	0x00000c80


	//----- nvinfo : EIATTR_MAX_THREADS
	.align		4
.L_4059:
        /*0058*/ 	.byte	0x04, 0x05
        /*005a*/ 	.short	(.L_4061 - .L_4060)
.L_4060:
        /*005c*/ 	.word	0x00000080
        /*0060*/ 	.word	0x00000001
        /*0064*/ 	.word	0x00000001


	//----- nvinfo : EIATTR_CRS_STACK_SIZE
	.align		4
.L_4061:
        /*0068*/ 	.byte	0x04, 0x1e
        /*006a*/ 	.short	(.L_4063 - .L_4062)
.L_4062:
        /*006c*/ 	.word	0x00000000


	//----- nvinfo : EIATTR_CBANK_PARAM_SIZE
	.align		4
.L_4063:
        /*0070*/ 	.byte	0x03, 0x19
        /*0072*/ 	.short	0x0018


	//----- nvinfo : EIATTR_PARAM_CBANK
	.align		4
        /*0074*/ 	.byte	0x04, 0x0a
        /*0076*/ 	.short	(.L_4065 - .L_4064)
	.align		4
.L_4064:
        /*0078*/ 	.word	index@(.nv.constant0._ZN2at6native29vectorized_elementwise_kernelILi8EZZZNS0_16sign_kernel_cudaERNS_18TensorIteratorBaseEENKUlvE_clEvENKUlvE1_clEvEUliE_St5arrayIPcLm2EEEEviT0_T1_)
        /*007c*/ 	.short	0x0380
        /*007e*/ 	.short	0x0018


	//----- nvinfo : EIATTR_SW_WAR
	.align		4
.L_4065:
        /*0080*/ 	.byte	0x04, 0x36
        /*0082*/ 	.short	(.L_4067 - .L_4066)
.L_4066:
        /*0084*/ 	.word	0x00000008
.L_4067:


//--------------------- .nv.info._ZN2at6native18elementwise_kernelILi128ELi4EZNS0_15gpu_kernel_implIZZZNS0_16sign_kernel_cudaERNS_18TensorIteratorBaseEENKUlvE_clEvENKUlvE0_clEvEUlaE_EEvS4_RKT_EUliE_EEviT1_ --------------------------
	.section	.nv.info._ZN2at6native18elementwise_kernelILi128ELi4EZNS0_15gpu_kernel_implIZZZNS0_16sign_kernel_cudaERNS_18TensorIteratorBaseEENKUlvE_clEvENKUlvE0_clEvEUlaE_EEvS4_RKT_EUliE_EEviT1_,"",@"SHT_CUDA_INFO"
	.sectionflags	@""
	.align	4


	//----- nvinfo : EIATTR_CUDA_API_VERSION
	.align		4
        /*0000*/ 	.byte	0x04, 0x37
        /*0002*/ 	.short	(.L_4069 - .L_4068)
.L_4068:
        /*0004*/ 	.word	0x00000082


	//----- nvinfo : EIATTR_KPARAM_INFO
	.align		4
.L_4069:
        /*0008*/ 	.byte	0x04, 0x17
        /*000a*/ 	.short	(.L_4071 - .L_4070)
.L_4070:
        /*000c*/ 	.word	0x00000000
        /*0010*/ 	.short	0x0001
        /*0012*/ 	.short	0x0008
        /*0014*/ 	.byte	0x00, 0xf0, 0x61, 0x08


	//----- nvinfo : EIATTR_KPARAM_INFO
	.align		4
.L_4071:
        /*0018*/ 	.byte	0x04, 0x17
        /*001a*/ 	.short	(.L_4073 - .L_4072)
.L_4072:
        /*001c*/ 	.word	0x00000000
        /*0020*/ 	.short	0x0000
        /*0022*/ 	.short	0x0000
        /*0024*/ 	.byte	0x00, 0xf0, 0x11, 0x00


	//----- nvinfo : EIATTR_SPARSE_MMA_MASK
	.align		4
.L_4073:
        /*0028*/ 	.byte	0x03, 0x50
        /*002a*/ 	.short	0x0000


	//----- nvinfo : EIATTR_MAXREG_COUNT
	.align		4
        /*002c*/ 	.byte	0x03, 0x1b
        /*002e*/ 	.short	0x0080


	//----- nvinfo : EIATTR_EXTERNS
	.align		4
        /*0030*/ 	.byte	0x04, 0x0f
        /*0032*/ 	.short	(.L_4075 - .L_4074)


	//   ....[0]....
	.align		4
.L_4074:
        /*0034*/ 	.word	index@(__assertfail)


	//----- nvinfo : EIATTR_MERCURY_ISA_VERSION
	.align		4
.L_4075:
        /*0038*/ 	.byte	0x03, 0x5f
        /*003a*/ 	.short	0x0101


	//----- nvinfo : EIATTR_VRC_CTA_INIT_COUNT
	.align		4
        /*003c*/ 	.byte	0x02, 0x4a
	.zero		1
	.zero		1


	//----- nvinfo : EIATTR_SYSCALL_OFFSETS
	.align		4
        /*0040*/ 	.byte	0x04, 0x46
        /*0042*/ 	.short	(.L_4077 - .L_4076)


	//   ....[0]....
.L_4076:
        /*0044*/ 	.word	0x00002120


	//   ....[1]....
        /*0048*/ 	.word	0x00002f80


	//   ....[2]....
        /*004c*/ 	.word	0x00005240


	//   ....[3]....
        /*0050*/ 	.word	0x00005eb0


	//   ....[4]....
        /*0054*/ 	.word	0x00008290


	//   ....[5]....
        /*0058*/ 	.word	0x00008f00


	//   ....[6]....
        /*005c*/ 	.word	0x0000b2f0


	//   ....[7]....
        /*0060*/ 	.word	0x0000bf30


	//----- nvinfo : EIATTR_EXIT_INSTR_OFFSETS
	.align		4
.L_4077:
        /*0064*/ 	.byte	0x04, 0x1c
        /*0066*/ 	.short	(.L_4079 - .L_4078)


	//   ....[0]....
.L_4078:
        /*0068*/ 	.word	0x000091e0


	//   ....[1]....
        /*006c*/ 	.word	0x0000b470


	//   ....[2]....
        /*0070*/ 	.word	0x0000b490


	//   ....[3]....
        /*0074*/ 	.word	0x0000b530


	//   ....[4]....
        /*0078*/ 	.word	0x0000b560


	//   ....[5]....
        /*007c*/ 	.word	0x0000b580


	//   ....[6]....
        /*0080*/ 	.word	0x0000b610


	//   ....[7]....
        /*0084*/ 	.word	0x0000b650


	//   ....[8]....
        /*0088*/ 	.word	0x0000b6f0


	//   ....[9]....
        /*008c*/ 	.word	0x0000b740


	//   ....[10]....
        /*0090*/ 	.word	0x0000b770


	//   ....[11]....
        /*0094*/ 	.word	0x0000b830


	//   ....[12]....
        /*0098*/ 	.word	0x0000b9a0


	//   ....[13]....
        /*009c*/ 	.word	0x0000bb10


	//   ....[14]....
        /*00a0*/ 	.word	0x0000bc70


	//   ....[15]....
        /*00a4*/ 	.word	0x0000bcb0


	//   ....[16]....
        /*00a8*/ 	.word	0x0000bce0


	//   ....[17]....
        /*00ac*/ 	.word	0x0000bd90


	//   ....[18]....
        /*00b0*/ 	.word	0x0000bdd0


	//   ....[19]....
        /*00b4*/ 	.word	0x0000bf40


	//   ....[20]....
        /*00b8*/ 	.word	0x0000c050


	//   ....[21]....
        /*00bc*/ 	.word	0x0000c190


	//   ....[22]....
        /*00c0*/ 	.word	0x0000c1d0


	//----- nvinfo : EIATTR_MAX_THREADS
	.align		4
.L_4079:
        /*00c4*/ 	.byte	0x04, 0x05
        /*00c6*/ 	.short	(.L_4081 - .L_4080)
.L_4080:
        /*00c8*/ 	.word	0x00000080
        /*00cc*/ 	.word	0x00000001
        /*00d0*/ 	.word	0x00000001


	//----- nvinfo : EIATTR_CRS_STACK_SIZE
	.align		4
.L_4081:
        /*00d4*/ 	.byte	0x04, 0x1e
        /*00d6*/ 	.short	(.L_4083 - .L_4082)
.L_4082:
        /*00d8*/ 	.word	0x00000000


	//----- nvinfo : EIATTR_CBANK_PARAM_SIZE
	.align		4
.L_4083:
        /*00dc*/ 	.byte	0x03, 0x19
        /*00de*/ 	.short	0x0220


	//----- nvinfo : EIATTR_PARAM_CBANK
	.align		4
        /*00e0*/ 	.byte	0x04, 0x0a
        /*00e2*/ 	.short	(.L_4085 - .L_4084)
	.align		4
.L_4084:
        /*00e4*/ 	.word	index@(.nv.constant0._ZN2at6native18elementwise_kernelILi128ELi4EZNS0_15gpu_kernel_implIZZZNS0_16sign_kernel_cudaERNS_18TensorIteratorBaseEENKUlvE_clEvENKUlvE0_clEvEUlaE_EEvS4_RKT_EUliE_EEviT1_)
        /*00e8*/ 	.short	0x0380
        /*00ea*/ 	.short	0x0220


	//----- nvinfo : EIATTR_SW_WAR
	.align		4
.L_4085:
        /*00ec*/ 	.byte	0x04, 0x36
        /*00ee*/ 	.short	(.L_4087 - .L_4086)
.L_4086:
        /*00f0*/ 	.word	0x00000008
.L_4087:


//--------------------- .nv.info._ZN2at6native27unrolled_elementwise_kernelIZZZNS0_16sign_kernel_cudaERNS_18TensorIteratorBaseEENKUlvE_clEvENKUlvE0_clEvEUlaE_St5arrayIPcLm2EELi4E23TrivialOffsetCalculatorILi1EjESB_NS0_6memory12LoadWithCastILi1EEENSC_13StoreWithCastILi1EEEEEviT_T0_T2_T3_T4_T5_ --------------------------
	.section	.nv.info._ZN2at6native27unrolled_elementwise_kernelIZZZNS0_16sign_kernel_cudaERNS_18TensorIteratorBaseEENKUlvE_clEvENKUlvE0_clEvEUlaE_St5arrayIPcLm2EELi4E23TrivialOffsetCalculatorILi1EjESB_NS0_6memory12LoadWithCastILi1EEENSC_13StoreWithCastILi1EEEEEviT_T0_T2_T3_T4_T5_,"",@"SHT_CUDA_INFO"
	.sectionflags	@""
	.align	4


	//----- nvinfo : EIATTR_CUDA_API_VERSION
	.align		4
        /*0000*/ 	.byte	0x04, 0x37
        /*0002*/ 	.short	(.L_4089 - .L_4088)
.L_4088:
        /*0004*/ 	.word	0x00000082


	//----- nvinfo : EIATTR_KPARAM_INFO
	.align		4
.L_4089:
        /*0008*/ 	.byte	0x04, 0x17
        /*000a*/ 	.short	(.L_4091 - .L_4090)
.L_4090:
        /*000c*/ 	.word	0x00000000
        /*0010*/ 	.short	0x0006
        /*0012*/ 	.short	0x0024
        /*0014*/ 	.byte	0x00, 0xf0, 0x21, 0x00


	//----- nvinfo : EIATTR_KPARAM_INFO
	.align		4
.L_4091:
        /*0018*/ 	.byte	0x04, 0x17
        /*001a*/ 	.short	(.L_4093 - .L_4092)
.L_4092:
        /*001c*/ 	.word	0x00000000
        /*0020*/ 	.short	0x0005
        /*0022*/ 	.short	0x001c
        /*0024*/ 	.byte	0x00, 0xf0, 0x21, 0x00


	//----- nvinfo : EIATTR_KPARAM_INFO
	.align		4
.L_4093:
        /*0028*/ 	.byte	0x04, 0x17
        /*002a*/ 	.short	(.L_4095 - .L_4094)
.L_4094:
        /*002c*/ 	.word	0x00000000
        /*0030*/ 	.short	0x0004
        /*0032*/ 	.short	0x0019
        /*0034*/ 	.byte	0x00, 0xf0, 0x05, 0x00


	//----- nvinfo : EIATTR_KPARAM_INFO
	.align		4
.L_4095:
        /*0038*/ 	.byte	0x04, 0x17
        /*003a*/ 	.short	(.L_4097 - .L_4096)
.L_4096:
        /*003c*/ 	.word	0x00000000
        /*0040*/ 	.short	0x0003
        /*0042*/ 	.short	0x0018
        /*0044*/ 	.byte	0x00, 0xf0, 0x05, 0x00


	//----- nvinfo : EIATTR_KPARAM_INFO
	.align		4
.L_4097:
        /*0048*/ 	.byte	0x04, 0x17
        /*004a*/ 	.short	(.L_4099 - .L_4098)
.L_4098:
        /*004c*/ 	.word	0x00000000
        /*0050*/ 	.short	0x0002
        /*0052*/ 	.short	0x0008
        /*0054*/ 	.byte	0x00, 0xf0, 0x41, 0x00


	//----- nvinfo : EIATTR_KPARAM_INFO
	.align		4
.L_4099:
        /*0058*/ 	.byte	0x04, 0x17
        /*005a*/ 	.short	(.L_4101 - .L_4100)
.L_4100:
        /*005c*/ 	.word	0x00000000
        /*0060*/ 	.short	0x0001
        /*0062*/ 	.short	0x0004
        /*0064*/ 	.byte	0x00, 0xf0, 0x05, 0x00


	//----- nvinfo : EIATTR_KPARAM_INFO
	.align		4
.L_4101:
        /*0068*/ 	.byte	0x04, 0x17
        /*006a*/ 	.short	(.L_4103 - .L_4102)
.L_4102:
        /*006c*/ 	.word	0x00000000
        /*0070*/ 	.short	0x0000
        /*0072*/ 	.short	0x0000
        /*0074*/ 	.byte	0x00, 0xf0, 0x11, 0x00


	//----- nvinfo : EIATTR_SPARSE_MMA_MASK
	.align		4
.L_4103:
        /*0078*/ 	.byte	0x03, 0x50
        /*007a*/ 	.short	0x0000


	//----- nvinfo : EIATTR_MAXREG_COUNT
	.align		4
        /*007c*/ 	.byte	0x03, 0x1b
        /*007e*/ 	.short	0x00ff


	//----- nvinfo : EIATTR_EXTERNS
	.align		4
        /*0080*/ 	.byte	0x04, 0x0f
        /*0082*/ 	.short	(.L_4105 - .L_4104)


	//   ....[0]....
	.align		4
.L_4104:
        /*0084*/ 	.word	index@(__assertfail)


	//----- nvinfo : EIATTR_MERCURY_ISA_VERSION
	.align		4
.L_4105:
        /*0088*/ 	.byte	0x03, 0x5f
        /*008a*/ 	.short	0x0101


	//----- nvinfo : EIATTR_VRC_CTA_INIT_COUNT
	.align		4
        /*008c*/ 	.byte	0x02, 0x4a
	.zero		1
	.zero		1


	//----- nvinfo : EIATTR_SYSCALL_OFFSETS
	.align		4
        /*0090*/ 	.byte	0x04, 0x46
        /*0092*/ 	.short	(.L_4107 - .L_4106)


	//   ....[0]....
.L_4106:
        /*0094*/ 	.word	0x00000e30


	//   ....[1]....
        /*0098*/ 	.word	0x00001de0


	//   ....[2]....
        /*009c*/ 	.word	0x00002cd0


	//   ....[3]....
        /*00a0*/ 	.word	0x00003bc0


	//   ....[4]....
        /*00a4*/ 	.word	0x00004b10


	//   ....[5]....
        /*00a8*/ 	.word	0x000058d0


	//   ....[6]....
        /*00ac*/ 	.word	0x000067b0


	//   ....[7]....
        /*00b0*/ 	.word	0x00007670


	//----- nvinfo : EIATTR_EXIT_INSTR_OFFSETS
	.align		4
.L_4107:
        /*00b4*/ 	.byte	0x04, 0x1c
        /*00b6*/ 	.short	(.L_4109 - .L_4108)


	//   ....[0]....
.L_4108:
        /*00b8*/ 	.word	0x00006a80


	//   ....[1]....
        /*00bc*/ 	.word	0x00006bb0


	//   ....[2]....
        /*00c0*/ 	.word	0x00006bd0


	//   ....[3]....
        /*00c4*/ 	.word	0x00006c70


	//   ....[4]....
        /*00c8*/ 	.word	0x00006ca0


	//   ....[5]....
        /*00cc*/ 	.word	0x00006cc0


	//   ....[6]....
        /*00d0*/ 	.word	0x00006d50


	//   ....[7]....
        /*00d4*/ 	.word	0x00006d90


	//   ....[8]....
        /*00d8*/ 	.word	0x00006e30


	//   ....[9]....
        /*00dc*/ 	.word	0x00006e80


	//   ....[10]....
        /*00e0*/ 	.word	0x00006eb0


	//   ....[11]....
        /*00e4*/ 	.word	0x00006f70


	//   ....[12]....
        /*00e8*/ 	.word	0x000070e0


	//   ....[13]....
        /*00ec*/ 	.word	0x00007250


	//   ....[14]....
        /*00f0*/ 	.word	0x000073b0


	//   ....[15]....
        /*00f4*/ 	.word	0x000073f0


	//   ....[16]....
        /*00f8*/ 	.word	0x00007420


	//   ....[17]....
        /*00fc*/ 	.word	0x000074d0


	//   ....[18]....
        /*0100*/ 	.word	0x00007510


	//   ....[19]....
        /*0104*/ 	.word	0x00007680


	//   ....[20]....
        /*0108*/ 	.word	0x00007790


	//   ....[21]....
        /*010c*/ 	.word	0x000078d0


	//   ....[22]....
        /*0110*/ 	.word	0x00007910


	//----- nvinfo : EIATTR_MAX_THREADS
	.align		4
.L_4109:
        /*0114*/ 	.byte	0x04, 0x05
        /*0116*/ 	.short	(.L_4111 - .L_4110)
.L_4110:
        /*0118*/ 	.word	0x00000080
        /*011c*/ 	.word	0x00000001
        /*0120*/ 	.word	0x00000001


	//----- nvinfo : EIATTR_CRS_STACK_SIZE
	.align		4
.L_4111:
        /*0124*/ 	.byte	0x04, 0x1e
        /*0126*/ 	.short	(.L_4113 - .L_4112)
.L_4112:
        /*0128*/ 	.word	0x00000000


	//----- nvinfo : EIATTR_CBANK_PARAM_SIZE
	.align		4
.L_4113:
        /*012c*/ 	.byte	0x03, 0x19
        /*012e*/ 	.short	0x002c


	//----- nvinfo : EIATTR_PARAM_CBANK
	.align		4
        /*0130*/ 	.byte	0x04, 0x0a
        /*0132*/ 	.short	(.L_4115 - .L_4114)
	.align		4
.L_4114:
        /*0134*/ 	.word	index@(.nv.constant0._ZN2at6native27unrolled_elementwise_kernelIZZZNS0_16sign_kernel_cudaERNS_18TensorIteratorBaseEENKUlvE_clEvENKUlvE0_clEvEUlaE_St5arrayIPcLm2EELi4E23TrivialOffsetCalculatorILi1EjESB_NS0_6memory12LoadWithCastILi1EEENSC_13StoreWithCastILi1EEEEEviT_T0_T2_T3_T4_T5_)
        /*0138*/ 	.short	0x0380
        /*013a*/ 	.short	0x002c


	//----- nvinfo : EIATTR_SW_WAR
	.align		4
.L_4115:
        /*013c*/ 	.byte	0x04, 0x36
        /*013e*/ 	.short	(.L_4117 - .L_4116)
.L_4116:
        /*0140*/ 	.word	0x00000008
.L_4117:


//--------------------- .nv.info._ZN2at6native18elementwise_kernelILi128ELi4EZNS0_22gpu_kernel_impl_nocastIZZZNS0_16sign_kernel_cudaERNS_18TensorIteratorBaseEENKUlvE_clEvENKUlvE0_clEvEUlaE_EEvS4_RKT_EUliE_EEviT1_ --------------------------
	.section	.nv.info._ZN2at6native18elementwise_kernelILi128ELi4EZNS0_22gpu_kernel_impl_nocastIZZZNS0_16sign_kernel_cudaERNS_18TensorIteratorBaseEENKUlvE_clEvENKUlvE0_clEvEUlaE_EEvS4_RKT_EUliE_EEviT1_,"",@"SHT_CUDA_INFO"
	.sectionflags	@""
	.align	4


	//----- nvinfo : EIATTR_CUDA_API_VERSION
	.align		4
        /*0000*/ 	.byte	0x04, 0x37
        /*0002*/ 	.short	(.L_4119 - .L_4118)
.L_4118:
        /*0004*/ 	.word	0x00000082


	//----- nvinfo : EIATTR_KPARAM_INFO
	.align		4
.L_4119:
        /*0008*/ 	.byte	0x04, 0x17
        /*000a*/ 	.short	(.L_4121 - .L_4120)
.L_4120:
        /*000c*/ 	.word	0x00000000
        /*0010*/ 	.short	0x0001
        /*0012*/ 	.short	0x0008
        /*0014*/ 	.byte	0x00, 0xf0, 0x61, 0x08


	//----- nvinfo : EIATTR_KPARAM_INFO
	.align		4
.L_4121:
        /*0018*/ 	.byte	0x04, 0x17
        /*001a*/ 	.short	(.L_4123 - .L_4122)
.L_4122:
        /*001c*/ 	.word	0x00000000
        /*0020*/ 	.short	0x0000
        /*0022*/ 	.short	0x0000
        /*0024*/ 	.byte	0x00, 0xf0, 0x11, 0x00


	//----- nvinfo : EIATTR_SPARSE_MMA_MASK
	.align		4
.L_4123:
        /*0028*/ 	.byte	0x03, 0x50
        /*002a*/ 	.short	0x0000


	//----- nvinfo : EIATTR_MAXREG_COUNT
	.align		4
        /*002c*/ 	.byte	0x03, 0x1b
        /*002e*/ 	.short	0x0080


	//----- nvinfo : EIATTR_MERCURY_ISA_VERSION
	.align		4
        /*0030*/ 	.byte	0x03, 0x5f
        /*0032*/ 	.short	0x0101


	//----- nvinfo : EIATTR_VRC_CTA_INIT_COUNT
	.align		4
        /*0034*/ 	.byte	0x02, 0x4a
	.zero		1
	.zero		1


	//----- nvinfo : EIATTR_EXIT_INSTR_OFFSETS
	.align		4
        /*0038*/ 	.byte	0x04, 0x1c
        /*003a*/ 	.short	(.L_4125 - .L_4124)


	//   ....[0]....
.L_4124:
        /*003c*/ 	.word	0x00000390


	//   ....[1]....
        /*0040*/ 	.word	0x00000440


	//   ....[2]....
        /*0044*/ 	.word	0x00003ff0


	//   ....[3]....
        /*0048*/ 	.word	0x00005370


	//----- nvinfo : EIATTR_MAX_THREADS
	.align		4
.L_4125:
        /*004c*/ 	.byte	0x04, 0x05
        /*004e*/ 	.short	(.L_4127 - .L_4126)
.L_4126:
        /*0050*/ 	.word	0x00000080
        /*0054*/ 	.word	0x00000001
        /*0058*/ 	.word	0x00000001


	//----- nvinfo : EIATTR_CRS_STACK_SIZE
	.align		4
.L_4127:
        /*005c*/ 	.byte	0x04, 0x1e
        /*005e*/ 	.short	(.L_4129 - .L_4128)
.L_4128:
        /*0060*/ 	.word	0x00000000


	//----- nvinfo : EIATTR_CBANK_PARAM_SIZE
	.align		4
.L_4129:
        /*0064*/ 	.byte	0x03, 0x19
        /*0066*/ 	.short	0x0220


	//----- nvinfo : EIATTR_PARAM_CBANK
	.align		4
        /*0068*/ 	.byte	0x04, 0x0a
        /*006a*/ 	.short	(.L_4131 - .L_4130)
	.align		4
.L_4130:
        /*006c*/ 	.word	index@(.nv.constant0._ZN2at6native18elementwise_kernelILi128ELi4EZNS0_22gpu_kernel_impl_nocastIZZZNS0_16sign_kernel_cudaERNS_18TensorIteratorBaseEENKUlvE_clEvENKUlvE0_clEvEUlaE_EEvS4_RKT_EUliE_EEviT1_)
        /*0070*/ 	.short	0x0380
        /*0072*/ 	.short	0x0220


	//----- nvinfo : EIATTR_SW_WAR
	.align		4
.L_4131:
        /*0074*/ 	.byte	0x04, 0x36
        /*0076*/ 	.short	(.L_4133 - .L_4132)
.L_4132:
        /*0078*/ 	.word	0x00000008
.L_4133:


//--------------------- .nv.info._ZN2at6native27unrolled_elementwise_kernelIZZZNS0_16sign_kernel_cudaERNS_18TensorIteratorBaseEENKUlvE_clEvENKUlvE0_clEvEUlaE_St5arrayIPcLm2EELi4E23TrivialOffsetCalculatorILi1EjESB_NS0_6memory15LoadWithoutCastENSC_16StoreWithoutCastEEEviT_T0_T2_T3_T4_T5_ --------------------------
	.section	.nv.info._ZN2at6native27unrolled_elementwise_kernelIZZZNS0_16sign_kernel_cudaERNS_18TensorIteratorBaseEENKUlvE_clEvENKUlvE0_clEvEUlaE_St5arrayIPcLm2EELi4E23TrivialOffsetCalculatorILi1EjESB_NS0_6memory15LoadWithoutCastENSC_16StoreWithoutCastEEEviT_T0_T2_T3_T4_T5_,"",@"SHT_CUDA_INFO"
	.sectionflags	@""
	.align	4


	//----- nvinfo : EIATTR_CUDA_API_VERSION
	.align		4
        /*0000*/ 	.byte	0x04, 0x37
        /*0002*/ 	.short	(.L_4135 - .L_4134)
.L_4134:
        /*0004*/ 	.word	0x00000082


	//----- nvinfo : EIATTR_KPARAM_INFO
	.align		4
.L_4135:
        /*0008*/ 	.byte	0x04, 0x17
        /*000a*/ 	.short	(.L_4137 - .L_4136)
.L_4136:
        /*000c*/ 	.word	0x00000000
        /*0010*/ 	.short	0x0006
        /*0012*/ 	.short	0x001b
        /*0014*/ 	.byte	0x00, 0xf0, 0x05, 0x00


	//----- nvinfo : EIATTR_KPARAM_INFO
	.align		4
.L_4137:
        /*0018*/ 	.byte	0x04, 0x17
        /*001a*/ 	.short	(.L_4139 - .L_4138)
.L_4138:
        /*001c*/ 	.word	0x00000000
        /*0020*/ 	.short	0x0005
        /*0022*/ 	.short	0x001a
        /*0024*/ 	.byte	0x00, 0xf0, 0x05, 0x00


	//----- nvinfo : EIATTR_KPARAM_INFO
	.align		4
.L_4139:
        /*0028*/ 	.byte	0x04, 0x17
        /*002a*/ 	.short	(.L_4141 - .L_4140)
.L_4140:
        /*002c*/ 	.word	0x00000000
        /*0030*/ 	.short	0x0004
        /*0032*/ 	.short	0x0019
        /*0034*/ 	.byte	0x00, 0xf0, 0x05, 0x00


	//----- nvinfo : EIATTR_KPARAM_INFO
	.align		4
.L_4141:
        /*0038*/ 	.byte	0x04, 0x17
        /*003a*/ 	.short	(.L_4143 - .L_4142)
.L_4142:
        /*003c*/ 	.word	0x00000000
        /*0040*/ 	.short	0x0003
        /*0042*/ 	.short	0x0018
        /*0044*/ 	.byte	0x00, 0xf0, 0x05, 0x00


	//----- nvinfo : EIATTR_KPARAM_INFO
	.align		4
.L_4143:
        /*0048*/ 	.byte	0x04, 0x17
        /*004a*/ 	.short	(.L_4145 - .L_4144)
.L_4144:
        /*004c*/ 	.word	0x00000000
        /*0050*/ 	.short	0x0002
        /*0052*/ 	.short	0x0008
        /*0054*/ 	.byte	0x00, 0xf0, 0x41, 0x00


	//----- nvinfo : EIATTR_KPARAM_INFO
	.align		4
.L_4145:
        /*0058*/ 	.byte	0x04, 0x17
        /*005a*/ 	.short	(.L_4147 - .L_4146)
.L_4146:
        /*005c*/ 	.word	0x00000000
        /*0060*/ 	.short	0x0001
        /*0062*/ 	.short	0x0004
        /*0064*/ 	.byte	0x00, 0xf0, 0x05, 0x00


	//----- nvinfo : EIATTR_KPARAM_INFO
	.align		4
.L_4147:
        /*0068*/ 	.byte	0x04, 0x17
        /*006a*/ 	.short	(.L_4149 - .L_4148)
.L_4148:
        /*006c*/ 	.word	0x00000000
        /*0070*/ 	.short	0x0000
        /*0072*/ 	.short	0x0000
        /*0074*/ 	.byte	0x00, 0xf0, 0x11, 0x00


	//----- nvinfo : EIATTR_SPARSE_MMA_MASK
	.align		4
.L_4149:
        /*0078*/ 	.byte	0x03, 0x50
        /*007a*/ 	.short	0x0000


	//----- nvinfo : EIATTR_MAXREG_COUNT
	.align		4
        /*007c*/ 	.byte	0x03, 0x1b
        /*007e*/ 	.short	0x00ff


	//----- nvinfo : EIATTR_MERCURY_ISA_VERSION
	.align		4
        /*0080*/ 	.byte	0x03, 0x5f
        /*0082*/ 	.short	0x0101


	//----- nvinfo : EIATTR_VRC_CTA_INIT_COUNT
	.align		4
        /*0084*/ 	.byte	0x02, 0x4a
	.zero		1
	.zero		1


	//----- nvinfo : EIATTR_EXIT_INSTR_OFFSETS
	.align		4
        /*0088*/ 	.byte	0x04, 0x1c
        /*008a*/ 	.short	(.L_4151 - .L_4150)


	//   ....[0]....
.L_4150:
        /*008c*/ 	.word	0x00000570


	//   ....[1]....
        /*0090*/ 	.word	0x00000630


	//----- nvinfo : EIATTR_MAX_THREADS
	.align		4
.L_4151:
        /*0094*/ 	.byte	0x04, 0x05
        /*0096*/ 	.short	(.L_4153 - .L_4152)
.L_4152:
        /*0098*/ 	.word	0x00000080
        /*009c*/ 	.word	0x00000001
        /*00a0*/ 	.word	0x00000001


	//----- nvinfo : EIATTR_CRS_STACK_SIZE
	.align		4
.L_4153:
        /*00a4*/ 	.byte	0x04, 0x1e
        /*00a6*/ 	.short	(.L_4155 - .L_4154)
.L_4154:
        /*00a8*/ 	.word	0x00000000


	//----- nvinfo : EIATTR_CBANK_PARAM_SIZE
	.align		4
.L_4155:
        /*00ac*/ 	.byte	0x03, 0x19
        /*00ae*/ 	.short	0x001c


	//----- nvinfo : EIATTR_PARAM_CBANK
	.align		4
        /*00b0*/ 	.byte	0x04, 0x0a
        /*00b2*/ 	.short	(.L_4157 - .L_4156)
	.align		4
.L_4156:
        /*00b4*/ 	.word	index@(.nv.constant0._ZN2at6native27unrolled_elementwise_kernelIZZZNS0_16sign_kernel_cudaERNS_18TensorIteratorBaseEENKUlvE_clEvENKUlvE0_clEvEUlaE_St5arrayIPcLm2EELi4E23TrivialOffsetCalculatorILi1EjESB_NS0_6memory15LoadWithoutCastENSC_16StoreWithoutCastEEEviT_T0_T2_T3_T4_T5_)
        /*00b8*/ 	.short	0x0380
        /*00ba*/ 	.short	0x001c


	//----- nvinfo : EIATTR_SW_WAR
	.align		4
.L_4157:
        /*00bc*/ 	.byte	0x04, 0x36
        /*00be*/ 	.short	(.L_4159 - .L_4158)
.L_4158:
        /*00c0*/ 	.word	0x00000008
.L_4159:


//--------------------- .nv.info._ZN2at6native29vectorized_elementwise_kernelILi2EZZZNS0_16sign_kernel_cudaERNS_18TensorIteratorBaseEENKUlvE_clEvENKUlvE0_clEvEUlaE_St5arrayIPcLm2EEEEviT0_T1_ --------------------------
	.section	.nv.info._ZN2at6native29vectorized_elementwise_kernelILi2EZZZNS0_16sign_kernel_cudaERNS_18TensorIteratorBaseEENKUlvE_clEvENKUlvE0_clEvEUlaE_St5arrayIPcLm2EEEEviT0_T1_,"",@"SHT_CUDA_INFO"
	.sectionflags	@""
	.align	4


	//----- nvinfo : EIATTR_CUDA_API_VERSION
	.align		4
        /*0000*/ 	.byte	0x04, 0x37
        /*0002*/ 	.short	(.L_4161 - .L_4160)
.L_4160:
        /*0004*/ 	.word	0x00000082


	//----- nvinfo : EIATTR_KPARAM_INFO
	.align		4
.L_4161:
        /*0008*/ 	.byte	0x04, 0x17
        /*000a*/ 	.short	(.L_4163 - .L_4162)
.L_4162:
        /*000c*/ 	.word	0x00000000
        /*0010*/ 	.short	0x0002
        /*0012*/ 	.short	0x0008
        /*0014*/ 	.byte	0x00, 0xf0, 0x41, 0x00


	//----- nvinfo : EIATTR_KPARAM_INFO
	.align		4
.L_4163:
        /*0018*/ 	.byte	0x04, 0x17
        /*001a*/ 	.short	(.L_4165 - .L_4164)
.L_4164:
        /*001c*/ 	.word	0x00000000
        /*0020*/ 	.short	0x0001
        /*0022*/ 	.short	0x0004
        /*0024*/ 	.byte	0x00, 0xf0, 0x05, 0x00


	//----- nvinfo : EIATTR_KPARAM_INFO
	.align		4
.L_4165:
        /*0028*/ 	.byte	0x04, 0x17
        /*002a*/ 	.short	(.L_4167 - .L_4166)
.L_4166:
        /*002c*/ 	.word	0x00000000
        /*0030*/ 	.short	0x0000
        /*0032*/ 	.short	0x0000
        /*0034*/ 	.byte	0x00, 0xf0, 0x11, 0x00


	//----- nvinfo : EIATTR_SPARSE_MMA_MASK
	.align		4
.L_4167:
        /*0038*/ 	.byte	0x03, 0x50
        /*003a*/ 	.short	0x0000


	//----- nvinfo : EIATTR_MAXREG_COUNT
	.align		4
        /*003c*/ 	.byte	0x03, 0x1b
        /*003e*/ 	.short	0x00ff


	//----- nvinfo : EIATTR_MERCURY_ISA_VERSION
	.align		4
        /*0040*/ 	.byte	0x03, 0x5f
        /*0042*/ 	.short	0x0101


	//----- nvinfo : EIATTR_VRC_CTA_INIT_COUNT
	.align		4
        /*0044*/ 	.byte	0x02, 0x4a
	.zero		1
	.zero		1


	//----- nvinfo : EIATTR_EXIT_INSTR_OFFSETS
	.align		4
        /*0048*/ 	.byte	0x04, 0x1c
        /*004a*/ 	.short	(.L_4169 - .L_4168)


	//   ....[0]....
.L_4168:
        /*004c*/ 	.word	0x00000b20


	//   ....[1]....
        /*0050*/ 	.word	0x00000be0


	//   ....[2]....
        /*0054*/ 	.word	0x000010b0


	//----- nvinfo : EIATTR_MAX_THREADS
	.align		4
.L_4169:
        /*0058*/ 	.byte	0x04, 0x05
        /*005a*/ 	.short	(.L_4171 - .L_4170)
.L_4170:
        /*005c*/ 	.word	0x00000080
        /*0060*/ 	.word	0x00000001
        /*0064*/ 	.word	0x00000001


	//----- nvinfo : EIATTR_CRS_STACK_SIZE
	.align		4
.L_4171:
        /*0068*/ 	.byte	0x04, 0x1e
        /*006a*/ 	.short	(.L_4173 - .L_4172)
.L_4172:
        /*006c*/ 	.word	0x00000000


	//----- nvinfo : EIATTR_CBANK_PARAM_SIZE
	.align		4
.L_4173:
        /*0070*/ 	.byte	0x03, 0x19
        /*0072*/ 	.short	0x0018


	//----- nvinfo : EIATTR_PARAM_CBANK
	.align		4
        /*0074*/ 	.byte	0x04, 0x0a
        /*0076*/ 	.short	(.L_4175 - .L_4174)
	.align		4
.L_4174:
        /*0078*/ 	.word	index@(.nv.constant0._ZN2at6native29vectorized_elementwise_kernelILi2EZZZNS0_16sign_kernel_cudaERNS_18TensorIteratorBaseEENKUlvE_clEvENKUlvE0_clEvEUlaE_St5arrayIPcLm2EEEEviT0_T1_)
        /*007c*/ 	.short	0x0380
        /*007e*/ 	.short	0x0018


	//----- nvinfo : EIATTR_SW_WAR
	.align		4
.L_4175:
        /*0080*/ 	.byte	0x04, 0x36
        /*0082*/ 	.short	(.L_4177 - .L_4176)
.L_4176:
        /*0084*/ 	.word	0x00000008
.L_4177:


//--------------------- .nv.info._ZN2at6native29vectorized_elementwise_kernelILi4EZZZNS0_16sign_kernel_cudaERNS_18TensorIteratorBaseEENKUlvE_clEvENKUlvE0_clEvEUlaE_St5arrayIPcLm2EEEEviT0_T1_ --------------------------
	.section	.nv.info._ZN2at6native29vectorized_elementwise_kernelILi4EZZZNS0_16sign_kernel_cudaERNS_18TensorIteratorBaseEENKUlvE_clEvENKUlvE0_clEvEUlaE_St5arrayIPcLm2EEEEviT0_T1_,"",@"SHT_CUDA_INFO"
	.sectionflags	@""
	.align	4


	//----- nvinfo : EIATTR_CUDA_API_VERSION
	.align		4
        /*0000*/ 	.byte	0x04, 0x37
        /*0002*/ 	.short	(.L_4179 - .L_4178)
.L_4178:
        /*0004*/ 	.word	0x00000082


	//----- nvinfo : EIATTR_KPARAM_INFO
	.align		4
.L_4179:
        /*0008*/ 	.byte	0x04, 0x17
        /*000a*/ 	.short	(.L_4181 - .L_4180)
.L_4180:
        /*000c*/ 	.word	0x00000000
        /*0010*/ 	.short	0x0002
        /*0012*/ 	.short	0x0008
        /*0014*/ 	.byte	0x00, 0xf0, 0x41, 0x00


	//----- nvinfo : EIATTR_KPARAM_INFO
	.align		4
.L_4181:
        /*0018*/ 	.byte	0x04, 0x17
        /*001a*/ 	.short	(.L_4183 - .L_4182)
.L_4182:
        /*001c*/ 	.word	0x00000000
        /*0020*/ 	.short	0x0001
        /*0022*/ 	.short	0x0004
        /*0024*/ 	.byte	0x00, 0xf0, 0x05, 0x00


	//----- nvinfo : EIATTR_KPARAM_INFO
	.align		4
.L_4183:
        /*0028*/ 	.byte	0x04, 0x17
        /*002a*/ 	.short	(.L_4185 - .L_4184)
.L_4184:
        /*002c*/ 	.word	0x00000000
        /*0030*/ 	.short	0x0000
        /*0032*/ 	.short	0x0000
        /*0034*/ 	.byte	0x00, 0xf0, 0x11, 0x00


	//----- nvinfo : EIATTR_SPARSE_MMA_MASK
	.align		4
.L_4185:
        /*0038*/ 	.byte	0x03, 0x50
        /*003a*/ 	.short	0x0000


	//----- nvinfo : EIATTR_MAXREG_COUNT
	.align		4
        /*003c*/ 	.byte	0x03, 0x1b
        /*003e*/ 	.short	0x00ff


	//----- nvinfo : EIATTR_MERCURY_ISA_VERSION
	.align		4
        /*0040*/ 	.byte	0x03, 0x5f
        /*0042*/ 	.short	0x0101


	//----- nvinfo : EIATTR_VRC_CTA_INIT_COUNT
	.align		4
        /*0044*/ 	.byte	0x02, 0x4a
	.zero		1
	.zero		1


	//----- nvinfo : EIATTR_EXIT_INSTR_OFFSETS
	.align		4
        /*0048*/ 	.byte	0x04, 0x1c
        /*004a*/ 	.short	(.L_4187 - .L_4186)


	//   ....[0]....
.L_4186:
        /*004c*/ 	.word	0x00000b20


	//   ....[1]....
        /*0050*/ 	.word	0x00000be0


	//   ....[2]....
        /*0054*/ 	.word	0x000010c0


	//----- nvinfo : EIATTR_MAX_THREADS
	.align		4
.L_4187:
        /*0058*/ 	.byte	0x04, 0x05
        /*005a*/ 	.short	(.L_4189 - .L_4188)
.L_4188:
        /*005c*/ 	.word	0x00000080
        /*0060*/ 	.word	0x00000001
        /*0064*/ 	.word	0x00000001


	//----- nvinfo : EIATTR_CRS_STACK_SIZE
	.align		4
.L_4189:
        /*0068*/ 	.byte	0x04, 0x1e
        /*006a*/ 	.short	(.L_4191 - .L_4190)
.L_4190:
        /*006c*/ 	.word	0x00000000


	//----- nvinfo : EIATTR_CBANK_PARAM_SIZE
	.align		4
.L_4191:
        /*0070*/ 	.byte	0x03, 0x19
        /*0072*/ 	.short	0x0018


	//----- nvinfo : EIATTR_PARAM_CBANK
	.align		4
        /*0074*/ 	.byte	0x04, 0x0a
        /*0076*/ 	.short	(.L_4193 - .L_4192)
	.align		4
.L_4192:
        /*0078*/ 	.word	index@(.nv.constant0._ZN2at6native29vectorized_elementwise_kernelILi4EZZZNS0_16sign_kernel_cudaERNS_18TensorIteratorBaseEENKUlvE_clEvENKUlvE0_clEvEUlaE_St5arrayIPcLm2EEEEviT0_T1_)
        /*007c*/ 	.short	0x0380
        /*007e*/ 	.short	0x0018


	//----- nvinfo : EIATTR_SW_WAR
	.align		4
.L_4193:
        /*0080*/ 	.byte	0x04, 0x36
        /*0082*/ 	.short	(.L_4195 - .L_4194)
.L_4194:
        /*0084*/ 	.word	0x00000008
.L_4195:


//--------------------- .nv.info._ZN2at6native29vectorized_elementwise_kernelILi8EZZZNS0_16sign_kernel_cudaERNS_18TensorIteratorBaseEENKUlvE_clEvENKUlvE0_clEvEUlaE_St5arrayIPcLm2EEEEviT0_T1_ --------------------------
	.section	.nv.info._ZN2at6native29vectorized_elementwise_kernelILi8EZZZNS0_16sign_kernel_cudaERNS_18TensorIteratorBaseEENKUlvE_clEvENKUlvE0_clEvEUlaE_St5arrayIPcLm2EEEEviT0_T1_,"",@"SHT_CUDA_INFO"
	.sectionflags	@""
	.align	4


	//----- nvinfo : EIATTR_CUDA_API_VERSION
	.align		4
        /*0000*/ 	.byte	0x04, 0x37
        /*0002*/ 	.short	(.L_4197 - .L_4196)
.L_4196:
        /*0004*/ 	.word	0x00000082


	//----- nvinfo : EIATTR_KPARAM_INFO
	.align		4
.L_4197:
        /*0008*/ 	.byte	0x04, 0x17
        /*000a*/ 	.short	(.L_4199 - .L_4198)
.L_4198:
        /*000c*/ 	.word	0x00000000
        /*0010*/ 	.short	0x0002
        /*0012*/ 	.short	0x0008
        /*0014*/ 	.byte	0x00, 0xf0, 0x41, 0x00


	//----- nvinfo : EIATTR_KPARAM_INFO
	.align		4
.L_4199:
        /*0018*/ 	.byte	0x04, 0x17
        /*001a*/ 	.short	(.L_4201 - .L_4200)
.L_4200:
        /*001c*/ 	.word	0x00000000
        /*0020*/ 	.short	0x0001
        /*0022*/ 	.short	0x0004
        /*0024*/ 	.byte	0x00, 0xf0, 0x05, 0x00


	//----- nvinfo : EIATTR_KPARAM_INFO
	.align		4
.L_4201:
        /*0028*/ 	.byte	0x04, 0x17
        /*002a*/ 	.short	(.L_4203 - .L_4202)
.L_4202:
        /*002c*/ 	.word	0x00000000
        /*0030*/ 	.short	0x0000
        /*0032*/ 	.short	0x0000
        /*0034*/ 	.byte	0x00, 0xf0, 0x11, 0x00


	//----- nvinfo : EIATTR_SPARSE_MMA_MASK
	.align		4
.L_4203:
        /*0038*/ 	.byte	0x03, 0x50
        /*003a*/ 	.short	0x0000


	//----- nvinfo : EIATTR_MAXREG_COUNT
	.align		4
        /*003c*/ 	.byte	0x03, 0x1b
        /*003e*/ 	.short	0x00ff


	//----- nvinfo : EIATTR_MERCURY_ISA_VERSION
	.align		4
        /*0040*/ 	.byte	0x03, 0x5f
        /*0042*/ 	.short	0x0101


	//----- nvinfo : EIATTR_VRC_CTA_INIT_COUNT
	.align		4
        /*0044*/ 	.byte	0x02, 0x4a
	.zero		1
	.zero		1


	//----- nvinfo : EIATTR_EXIT_INSTR_OFFSETS
	.align		4
        /*0048*/ 	.byte	0x04, 0x1c
        /*004a*/ 	.short	(.L_4205 - .L_4204)


	//   ....[0]....
.L_4204:
        /*004c*/ 	.word	0x00000b20


	//   ....[1]....
        /*0050*/ 	.word	0x00000be0


	//   ....[2]....
        /*0054*/ 	.word	0x000010a0


	//----- nvinfo : EIATTR_MAX_THREADS
	.align		4
.L_4205:
        /*0058*/ 	.byte	0x04, 0x05
        /*005a*/ 	.short	(.L_4207 - .L_4206)
.L_4206:
        /*005c*/ 	.word	0x00000080
        /*0060*/ 	.word	0x00000001
        /*0064*/ 	.word	0x00000001


	//----- nvinfo : EIATTR_CRS_STACK_SIZE
	.align		4
.L_4207:
        /*0068*/ 	.byte	0x04, 0x1e
        /*006a*/ 	.short	(.L_4209 - .L_4208)
.L_4208:
        /*006c*/ 	.word	0x00000000


	//----- nvinfo : EIATTR_CBANK_PARAM_SIZE
	.align		4
.L_4209:
        /*0070*/ 	.byte	0x03, 0x19
        /*0072*/ 	.short	0x0018


	//----- nvinfo : EIATTR_PARAM_CBANK
	.align		4
        /*0074*/ 	.byte	0x04, 0x0a
        /*0076*/ 	.short	(.L_4211 - .L_4210)
	.align		4
.L_4210:
        /*0078*/ 	.word	index@(.nv.constant0._ZN2at6native29vectorized_elementwise_kernelILi8EZZZNS0_16sign_kernel_cudaERNS_18TensorIteratorBaseEENKUlvE_clEvENKUlvE0_clEvEUlaE_St5arrayIPcLm2EEEEviT0_T1_)
        /*007c*/ 	.short	0x0380
        /*007e*/ 	.short	0x0018


	//----- nvinfo : EIATTR_SW_WAR
	.align		4
.L_4211:
        /*0080*/ 	.byte	0x04, 0x36
        /*0082*/ 	.short	(.L_4213 - .L_4212)
.L_4212:
        /*0084*/ 	.word	0x00000008
.L_4213:


//--------------------- .nv.info._ZN2at6native18elementwise_kernelILi128ELi4EZNS0_15gpu_kernel_implIZZZNS0_16sign_kernel_cudaERNS_18TensorIteratorBaseEENKUlvE_clEvENKUlvE_clEvEUlhE_EEvS4_RKT_EUliE_EEviT1_ --------------------------
	.section	.nv.info._ZN2at6native18elementwise_kernelILi128ELi4EZNS0_15gpu_kernel_implIZZZNS0_16sign_kernel_cudaERNS_18TensorIteratorBaseEENKUlvE_clEvENKUlvE_clEvEUlhE_EEvS4_RKT_EUliE_EEviT1_,"",@"SHT_CUDA_INFO"
	.sectionflags	@""
	.align	4


	//----- nvinfo : EIATTR_CUDA_API_VERSION
	.align		4
        /*0000*/ 	.byte	0x04, 0x37
        /*0002*/ 	.short	(.L_4215 - .L_4214)
.L_4214:
        /*0004*/ 	.word	0x00000082


	//----- nvinfo : EIATTR_KPARAM_INFO
	.align		4
.L_4215:
        /*0008*/ 	.byte	0x04, 0x17
        /*000a*/ 	.short	(.L_4217 - .L_4216)
.L_4216:
        /*000c*/ 	.word	0x00000000
        /*0010*/ 	.short	0x0001
        /*0012*/ 	.short	0x0008
        /*0014*/ 	.byte	0x00, 0xf0, 0x61, 0x08


	//----- nvinfo : EIATTR_KPARAM_INFO
	.align		4
.L_4217:
        /*0018*/ 	.byte	0x04, 0x17
        /*001a*/ 	.short	(.L_4219 - .L_4218)
.L_4218:
        /*001c*/ 	.word	0x00000000
        /*0020*/ 	.short	0x0000
        /*0022*/ 	.short	0x0000
        /*0024*/ 	.byte	0x00, 0xf0, 0x11, 0x00


	//----- nvinfo : EIATTR_SPARSE_MMA_MASK
	.align		4
.L_4219:
        /*0028*/ 	.byte	0x03, 0x50
        /*002a*/ 	.short	0x0000


	//----- nvinfo : EIATTR_MAXREG_COUNT
	.align		4
        /*002c*/ 	.byte	0x03, 0x1b
        /*002e*/ 	.short	0x0080


	//----- nvinfo : EIATTR_EXTERNS
	.align		4
        /*0030*/ 	.byte	0x04, 0x0f
        /*0032*/ 	.short	(.L_4221 - .L_4220)


	//   ....[0]....
	.align		4
.L_4220:
        /*0034*/ 	.word	index@(__assertfail)


	//----- nvinfo : EIATTR_MERCURY_ISA_VERSION
	.align		4
.L_4221:
        /*0038*/ 	.byte	0x03, 0x5f
        /*003a*/ 	.short	0x0101


	//----- nvinfo : EIATTR_VRC_CTA_INIT_COUNT
	.align		4
        /*003c*/ 	.byte	0x02, 0x4a
	.zero		1
	.zero		1


	//----- nvinfo : EIATTR_SYSCALL_OFFSETS
	.align		4
        /*0040*/ 	.byte	0x04, 0x46
        /*0042*/ 	.short	(.L_4223 - .L_4222)


	//   ....[0]....
.L_4222:
        /*0044*/ 	.word	0x00002160


	//   ....[1]....
        /*0048*/ 	.word	0x00002f90


	//   ....[2]....
        /*004c*/ 	.word	0x000052c0


	//   ....[3]....
        /*0050*/ 	.word	0x00005f50


	//   ....[4]....
        /*0054*/ 	.word	0x00008350


	//   ....[5]....
        /*0058*/ 	.word	0x00008fe0


	//   ....[6]....
        /*005c*/ 	.word	0x0000b3f0


	//   ....[7]....
        /*0060*/ 	.word	0x0000c040


	//----- nvinfo : EIATTR_EXIT_INSTR_OFFSETS
	.align		4
.L_4223:
        /*0064*/ 	.byte	0x04, 0x1c
        /*0066*/ 	.short	(.L_4225 - .L_4224)


	//   ....[0]....
.L_4224:
        /*0068*/ 	.word	0x000092a0


	//   ....[1]....
        /*006c*/ 	.word	0x0000b530


	//   ....[2]....
        /*0070*/ 	.word	0x0000b550


	//   ....[3]....
        /*0074*/ 	.word	0x0000b600


	//   ....[4]....
        /*0078*/ 	.word	0x0000b640


	//   ....[5]....
        /*007c*/ 	.word	0x0000b660


	//   ....[6]....
        /*0080*/ 	.word	0x0000b700


	//   ....[7]....
        /*0084*/ 	.word	0x0000b750


	//   ....[8]....
        /*0088*/ 	.word	0x0000b800


	//   ....[9]....
        /*008c*/ 	.word	0x0000b860


	//   ....[10]....
        /*0090*/ 	.word	0x0000b8b0


	//   ....[11]....
        /*0094*/ 	.word	0x0000b970


	//   ....[12]....
        /*0098*/ 	.word	0x0000bac0


	//   ....[13]....
        /*009c*/ 	.word	0x0000bc10


	//   ....[14]....
        /*00a0*/ 	.word	0x0000bd70


	//   ....[15]....
        /*00a4*/ 	.word	0x0000bdc0


	//   ....[16]....
        /*00a8*/ 	.word	0x0000be00


	//   ....[17]....
        /*00ac*/ 	.word	0x0000be80


	//   ....[18]....
        /*00b0*/ 	.word	0x0000bee0


	//   ....[19]....
        /*00b4*/ 	.word	0x0000c050


	//   ....[20]....
        /*00b8*/ 	.word	0x0000c140


	//   ....[21]....
        /*00bc*/ 	.word	0x0000c1f0


	//   ....[22]....
        /*00c0*/ 	.word	0x0000c220


	//   ....[23]....
        /*00c4*/ 	.word	0x0000c270


	//   ....[24]....
        /*00c8*/ 	.word	0x0000c2c0


	//----- nvinfo : EIATTR_MAX_THREADS
	.align		4
.L_4225:
        /*00cc*/ 	.byte	0x04, 0x05
        /*00ce*/ 	.short	(.L_4227 - .L_4226)
.L_4226:
        /*00d0*/ 	.word	0x00000080
        /*00d4*/ 	.word	0x00000001
        /*00d8*/ 	.word	0x00000001


	//----- nvinfo : EIATTR_CRS_STACK_SIZE
	.align		4
.L_4227:
        /*00dc*/ 	.byte	0x04, 0x1e
        /*00de*/ 	.short	(.L_4229 - .L_4228)
.L_4228:
        /*00e0*/ 	.word	0x00000000


	//----- nvinfo : EIATTR_CBANK_PARAM_SIZE
	.align		4
.L_4229:
        /*00e4*/ 	.byte	0x03, 0x19
        /*00e6*/ 	.short	0x0220


	//----- nvinfo : EIATTR_PARAM_CBANK
	.align		4
        /*00e8*/ 	.byte	0x04, 0x0a
        /*00ea*/ 	.short	(.L_4231 - .L_4230)
	.align		4
.L_4230:
        /*00ec*/ 	.word	index@(.nv.constant0._ZN2at6native18elementwise_kernelILi128ELi4EZNS0_15gpu_kernel_implIZZZNS0_16sign_kernel_cudaERNS_18TensorIteratorBaseEENKUlvE_clEvENKUlvE_clEvEUlhE_EEvS4_RKT_EUliE_EEviT1_)
        /*00f0*/ 	.short	0x0380
        /*00f2*/ 	.short	0x0220


	//----- nvinfo : EIATTR_SW_WAR
	.align		4
.L_4231:
        /*00f4*/ 	.byte	0x04, 0x36
        /*00f6*/ 	.short	(.L_4233 - .L_4232)
.L_4232:
        /*00f8*/ 	.word	0x00000008
.L_4233:


//--------------------- .nv.info._ZN2at6native27unrolled_elementwise_kernelIZZZNS0_16sign_kernel_cudaERNS_18TensorIteratorBaseEENKUlvE_clEvENKUlvE_clEvEUlhE_St5arrayIPcLm2EELi4E23TrivialOffsetCalculatorILi1EjESB_NS0_6memory12LoadWithCastILi1EEENSC_13StoreWithCastILi1EEEEEviT_T0_T2_T3_T4_T5_ --------------------------
	.section	.nv.info._ZN2at6native27unrolled_elementwise_kernelIZZZNS0_16sign_kernel_cudaERNS_18TensorIteratorBaseEENKUlvE_clEvENKUlvE_clEvEUlhE_St5arrayIPcLm2EELi4E23TrivialOffsetCalculatorILi1EjESB_NS0_6memory12LoadWithCastILi1EEENSC_13StoreWithCastILi1EEEEEviT_T0_T2_T3_T4_T5_,"",@"SHT_CUDA_INFO"
	.sectionflags	@""
	.align	4


	//----- nvinfo : EIATTR_CUDA_API_VERSION
	.align		4
        /*0000*/ 	.byte	0x04, 0x37
        /*0002*/ 	.short	(.L_4235 - .L_4234)
.L_4234:
        /*0004*/ 	.word	0x00000082


	//----- nvinfo : EIATTR_KPARAM_INFO
	.align		4
.L_4235:
        /*0008*/ 	.byte	0x04, 0x17
        /*000a*/ 	.short	(.L_4237 - .L_4236)
.L_4236:
        /*000c*/ 	.word	0x00000000
        /*0010*/ 	.short	0x0006
        /*0012*/ 	.short	0x0024
        /*0014*/ 	.byte	0x00, 0xf0, 0x21, 0x00


	//----- nvinfo : EIATTR_KPARAM_INFO
	.align		4
.L_4237:
        /*0018*/ 	.byte	0x04, 0x17
        /*001a*/ 	.short	(.L_4239 - .L_4238)
.L_4238:
        /*001c*/ 	.word	0x00000000
        /*0020*/ 	.short	0x0005
        /*0022*/ 	.short	0x001c
        /*0024*/ 	.byte	0x00, 0xf0, 0x21, 0x00


	//----- nvinfo : EIATTR_KPARAM_INFO
	.align		4
.L_4239:
        /*0028*/ 	.byte	0x04, 0x17
        /*002a*/ 	.short	(.L_4241 - .L_4240)
.L_4240:
        /*002c*/ 	.word	0x00000000
        /*0030*/ 	.short	0x0004
        /*0032*/ 	.short	0x0019
        /*0034*/ 	.byte	0x00, 0xf0, 0x05, 0x00


	//----- nvinfo : EIATTR_KPARAM_INFO
	.align		4
.L_4241:
        /*0038*/ 	.byte	0x04, 0x17
        /*003a*/ 	.short	(.L_4243 - .L_4242)
.L_4242:
        /*003c*/ 	.word	0x00000000
        /*0040*/ 	.short	0x0003
        /*0042*/ 	.short	0x0018
        /*0044*/ 	.byte	0x00, 0xf0, 0x05, 0x00


	//----- nvinfo : EIATTR_KPARAM_INFO
	.align		4
.L_4243:
        /*0048*/ 	.byte	0x04, 0x17
        /*004a*/ 	.short	(.L_4245 - .L_4244)
.L_4244:
        /*004c*/ 	.word	0x00000000
        /*0050*/ 	.short	0x0002
        /*0052*/ 	.short	0x0008
        /*0054*/ 	.byte	0x00, 0xf0, 0x41, 0x00


	//----- nvinfo : EIATTR_KPARAM_INFO
	.align		4
.L_4245:
        /*0058*/ 	.byte	0x04, 0x17
        /*005a*/ 	.short	(.L_4247 - .L_4246)
.L_4246:
        /*005c*/ 	.word	0x00000000
        /*0060*/ 	.short	0x0001
        /*0062*/ 	.short	0x0004
        /*0064*/ 	.byte	0x00, 0xf0, 0x05, 0x00


	//----- nvinfo : EIATTR_KPARAM_INFO
	.align		4
.L_4247:
        /*0068*/ 	.byte	0x04, 0x17
        /*006a*/ 	.short	(.L_4249 - .L_4248)
.L_4248:
        /*006c*/ 	.word	0x00000000
        /*0070*/ 	.short	0x0000
        /*0072*/ 	.short	0x0000
        /*0074*/ 	.byte	0x00, 0xf0, 0x11, 0x00


	//----- nvinfo : EIATTR_SPARSE_MMA_MASK
	.align		4
.L_4249:
        /*0078*/ 	.byte	0x03, 0x50
        /*007a*/ 	.short	0x0000


	//----- nvinfo : EIATTR_MAXREG_COUNT
	.align		4
        /*007c*/ 	.byte	0x03, 0x1b
        /*007e*/ 	.short	0x00ff


	//----- nvinfo : EIATTR_EXTERNS
	.align		4
        /*0080*/ 	.byte	0x04, 0x0f
        /*0082*/ 	.short	(.L_4251 - .L_4250)


	//   ....[0]....
	.align		4
.L_4250:
        /*0084*/ 	.word	index@(__assertfail)


	//----- nvinfo : EIATTR_MERCURY_ISA_VERSION
	.align		4
.L_4251:
        /*0088*/ 	.byte	0x03, 0x5f
        /*008a*/ 	.short	0x0101


	//----- nvinfo : EIATTR_VRC_CTA_INIT_COUNT
	.align		4
        /*008c*/ 	.byte	0x02, 0x4a
	.zero		1
	.zero		1


	//----- nvinfo : EIATTR_SYSCALL_OFFSETS
	.align		4
        /*0090*/ 	.byte	0x04, 0x46
        /*0092*/ 	.short	(.L_4253 - .L_4252)


	//   ....[0]....
.L_4252:
        /*0094*/ 	.word	0x00000e80


	//   ....[1]....
        /*0098*/ 	.word	0x00001ea0


	//   ....[2]....
        /*009c*/ 	.word	0x00002e00


	//   ....[3]....
        /*00a0*/ 	.word	0x00003d50


	//   ....[4]....
        /*00a4*/ 	.word	0x00004ad0


	//   ....[5]....
        /*00a8*/ 	.word	0x000057b0


	//   ....[6]....
        /*00ac*/ 	.word	0x00006590


	//   ....[7]....
        /*00b0*/ 	.word	0x00007320


	//----- nvinfo : EIATTR_EXIT_INSTR_OFFSETS
	.align		4
.L_4253:
        /*00b4*/ 	.byte	0x04, 0x1c
        /*00b6*/ 	.short	(.L_4255 - .L_4254)


	//   ....[0]....
.L_4254:
        /*00b8*/ 	.word	0x00006810


	//   ....[1]....
        /*00bc*/ 	.word	0x00006940


	//   ....[2]....
        /*00c0*/ 	.word	0x00006960


	//   ....[3]....
        /*00c4*/ 	.word	0x000069f0


	//   ....[4]....
        /*00c8*/ 	.word	0x00006a10


	//   ....[5]....
        /*00cc*/ 	.word	0x00006a30


	//   ....[6]....
        /*00d0*/ 	.word	0x00006ac0


	//   ....[7]....
        /*00d4*/ 	.word	0x00006b00


	//   ....[8]....
        /*00d8*/ 	.word	0x00006ba0


	//   ....[9]....
        /*00dc*/ 	.word	0x00006bf0


	//   ....[10]....
        /*00e0*/ 	.word	0x00006c20


	//   ....[11]....
        /*00e4*/ 	.word	0x00006ce0


	//   ....[12]....
        /*00e8*/ 	.word	0x00006e20


	//   ....[13]....
        /*00ec*/ 	.word	0x00006f60


	//   ....[14]....
        /*00f0*/ 	.word	0x000070b0


	//   ....[15]....
        /*00f4*/ 	.word	0x000070e0


	//   ....[16]....
        /*00f8*/ 	.word	0x00007100


	//   ....[17]....
        /*00fc*/ 	.word	0x00007180


	//   ....[18]....
        /*0100*/ 	.word	0x000071c0


	//   ....[19]....
        /*0104*/ 	.word	0x00007330


	//   ....[20]....
        /*0108*/ 	.word	0x00007410


	//   ....[21]....
        /*010c*/ 	.word	0x000074b0


	//   ....[22]....
        /*0110*/ 	.word	0x000074e0


	//   ....[23]....
        /*0114*/ 	.word	0x00007530


	//   ....[24]....
        /*0118*/ 	.word	0x00007570


	//----- nvinfo : EIATTR_MAX_THREADS
	.align		4
.L_4255:
        /*011c*/ 	.byte	0x04, 0x05
        /*011e*/ 	.short	(.L_4257 - .L_4256)
.L_4256:
        /*0120*/ 	.word	0x00000080
        /*0124*/ 	.word	0x00000001
        /*0128*/ 	.word	0x00000001


	//----- nvinfo : EIATTR_CRS_STACK_SIZE
	.align		4
.L_4257:
        /*012c*/ 	.byte	0x04, 0x1e
        /*012e*/ 	.short	(.L_4259 - .L_4258)
.L_4258:
        /*0130*/ 	.word	0x00000000


	//----- nvinfo : EIATTR_CBANK_PARAM_SIZE
	.align		4
.L_4259:
        /*0134*/ 	.byte	0x03, 0x19
        /*0136*/ 	.short	0x002c


	//----- nvinfo : EIATTR_PARAM_CBANK
	.align		4
        /*0138*/ 	.byte	0x04, 0x0a
        /*013a*/ 	.short	(.L_4261 - .L_4260)
	.align		4
.L_4260:
        /*013c*/ 	.word	index@(.nv.constant0._ZN2at6native27unrolled_elementwise_kernelIZZZNS0_16sign_kernel_cudaERNS_18TensorIteratorBaseEENKUlvE_clEvENKUlvE_clEvEUlhE_St5arrayIPcLm2EELi4E23TrivialOffsetCalculatorILi1EjESB_NS0_6memory12LoadWithCastILi1EEENSC_13StoreWithCastILi1EEEEEviT_T0_T2_T3_T4_T5_)
        /*0140*/ 	.short	0x0380
        /*0142*/ 	.short	0x002c


	//----- nvinfo : EIATTR_SW_WAR
	.align		4
.L_4261:
        /*0144*/ 	.byte	0x04, 0x36
        /*0146*/ 	.short	(.L_4263 - .L_4262)
.L_4262:
        /*0148*/ 	.word	0x00000008
.L_4263:


//--------------------- .nv.info._ZN2at6native18elementwise_kernelILi128ELi4EZNS0_22gpu_kernel_impl_nocastIZZZNS0_16sign_kernel_cudaERNS_18TensorIteratorBaseEENKUlvE_clEvENKUlvE_clEvEUlhE_EEvS4_RKT_EUliE_EEviT1_ --------------------------
	.section	.nv.info._ZN2at6native18elementwise_kernelILi128ELi4EZNS0_22gpu_kernel_impl_nocastIZZZNS0_16sign_kernel_cudaERNS_18TensorIteratorBaseEENKUlvE_clEvENKUlvE_clEvEUlhE_EEvS4_RKT_EUliE_EEviT1_,"",@"SHT_CUDA_INFO"
	.sectionflags	@""
	.align	4


	//----- nvinfo : EIATTR_CUDA_API_VERSION
	.align		4
        /*0000*/ 	.byte	0x04, 0x37
        /*0002*/ 	.short	(.L_4265 - .L_4264)
.L_4264:
        /*0004*/ 	.word	0x00000082


	//----- nvinfo : EIATTR_KPARAM_INFO
	.align		4
.L_4265:
        /*0008*/ 	.byte	0x04, 0x17
        /*000a*/ 	.short	(.L_4267 - .L_4266)
.L_4266:
        /*000c*/ 	.word	0x00000000
        /*0010*/ 	.short	0x0001
        /*0012*/ 	.short	0x0008
        /*0014*/ 	.byte	0x00, 0xf0, 0x61, 0x08


	//----- nvinfo : EIATTR_KPARAM_INFO
	.align		4
.L_4267:
        /*0018*/ 	.byte	0x04, 0x17
        /*001a*/ 	.short	(.L_4269 - .L_4268)
.L_4268:
        /*001c*/ 	.word	0x00000000
        /*0020*/ 	.short	0x0000
        /*0022*/ 	.short	0x0000
        /*0024*/ 	.byte	0x00, 0xf0, 0x11, 0x00


	//----- nvinfo : EIATTR_SPARSE_MMA_MASK
	.align		4
.L_4269:
        /*0028*/ 	.byte	0x03, 0x50
        /*002a*/ 	.short	0x0000


	//----- nvinfo : EIATTR_MAXREG_COUNT
	.align		4
        /*002c*/ 	.byte	0x03, 0x1b
        /*002e*/ 	.short	0x0080


	//----- nvinfo : EIATTR_MERCURY_ISA_VERSION
	.align		4
        /*0030*/ 	.byte	0x03, 0x5f
        /*0032*/ 	.short	0x0101


	//----- nvinfo : EIATTR_VRC_CTA_INIT_COUNT
	.align		4
        /*0034*/ 	.byte	0x02, 0x4a
	.zero		1
	.zero		1


	//----- nvinfo : EIATTR_EXIT_INSTR_OFFSETS
	.align		4
        /*0038*/ 	.byte	0x04, 0x1c
        /*003a*/ 	.short	(.L_4271 - .L_4270)


	//   ....[0]....
.L_4270:
        /*003c*/ 	.word	0x000002d0


	//   ....[1]....
        /*0040*/ 	.word	0x00000340


	//   ....[2]....
        /*0044*/ 	.word	0x00003e30


	//   ....[3]....
        /*0048*/ 	.word	0x00005170


	//----- nvinfo : EIATTR_MAX_THREADS
	.align		4
.L_4271:
        /*004c*/ 	.byte	0x04, 0x05
        /*004e*/ 	.short	(.L_4273 - .L_4272)
.L_4272:
        /*0050*/ 	.word	0x00000080
        /*0054*/ 	.word	0x00000001
        /*0058*/ 	.word	0x00000001


	//----- nvinfo : EIATTR_CRS_STACK_SIZE
	.align		4
.L_4273:
        /*005c*/ 	.byte	0x04, 0x1e
        /*005e*/ 	.short	(.L_4275 - .L_4274)
.L_4274:
        /*0060*/ 	.word	0x00000000


	//----- nvinfo : EIATTR_CBANK_PARAM_SIZE
	.align		4
.L_4275:
        /*0064*/ 	.byte	0x03, 0x19
        /*0066*/ 	.short	0x0220


	//----- nvinfo : EIATTR_PARAM_CBANK
	.align		4
        /*0068*/ 	.byte	0x04, 0x0a
        /*006a*/ 	.short	(.L_4277 - .L_4276)
	.align		4
.L_4276:
        /*006c*/ 	.word	index@(.nv.constant0._ZN2at6native18elementwise_kernelILi128ELi4EZNS0_22gpu_kernel_impl_nocastIZZZNS0_16sign_kernel_cudaERNS_18TensorIteratorBaseEENKUlvE_clEvENKUlvE_clEvEUlhE_EEvS4_RKT_EUliE_EEviT1_)
        /*0070*/ 	.short	0x0380
        /*0072*/ 	.short	0x0220


	//----- nvinfo : EIATTR_SW_WAR
	.align		4
.L_4277:
        /*0074*/ 	.byte	0x04, 0x36
        /*0076*/ 	.short	(.L_4279 - .L_4278)
.L_4278:
        /*0078*/ 	.word	0x00000008
.L_4279:


//--------------------- .nv.info._ZN2at6native27unrolled_elementwise_kernelIZZZNS0_16sign_kernel_cudaERNS_18TensorIteratorBaseEENKUlvE_clEvENKUlvE_clEvEUlhE_St5arrayIPcLm2EELi4E23TrivialOffsetCalculatorILi1EjESB_NS0_6memory15LoadWithoutCastENSC_16StoreWithoutCastEEEviT_T0_T2_T3_T4_T5_ --------------------------
	.section	.nv.info._ZN2at6native27unrolled_elementwise_kernelIZZZNS0_16sign_kernel_cudaERNS_18TensorIteratorBaseEENKUlvE_clEvENKUlvE_clEvEUlhE_St5arrayIPcLm2EELi4E23TrivialOffsetCalculatorILi1EjESB_NS0_6memory15LoadWithoutCastENSC_16StoreWithoutCastEEEviT_T0_T2_T3_T4_T5_,"",@"SHT_CUDA_INFO"
	.sectionflags	@""
	.align	4


	//----- nvinfo : EIATTR_CUDA_API_VERSION
	.align		4
        /*0000*/ 	.byte	0x04, 0x37
        /*0002*/ 	.short	(.L_4281 - .L_4280)
.L_4280:
        /*0004*/ 	.word	0x00000082


	//----- nvinfo : EIATTR_KPARAM_INFO
	.align		4
.L_4281:
        /*0008*/ 	.byte	0x04, 0x17
        /*000a*/ 	.short	(.L_4283 - .L_4282)
.L_4282:
        /*000c*/ 	.word	0x00000000
        /*0010*/ 	.short	0x0006
        /*0012*/ 	.short	0x001b
        /*0014*/ 	.byte	0x00, 0xf0, 0x05, 0x00


	//----- nvinfo : EIATTR_KPARAM_INFO
	.align		4
.L_4283:
        /*0018*/ 	.byte	0x04, 0x17
        /*001a*/ 	.short	(.L_4285 - .L_4284)
.L_4284:
        /*001c*/ 	.word	0x00000000
        /*0020*/ 	.short	0x0005
        /*0022*/ 	.short	0x001a
        /*0024*/ 	.byte	0x00, 0xf0, 0x05, 0x00


	//----- nvinfo : EIATTR_KPARAM_INFO
	.align		4
.L_4285:
        /*0028*/ 	.byte	0x04, 0x17
        /*002a*/ 	.short	(.L_4287 - .L_4286)
.L_4286:
        /*002c*/ 	.word	0x00000000
        /*0030*/ 	.short	0x0004
        /*0032*/ 	.short	0x0019
        /*0034*/ 	.byte	0x00, 0xf0, 0x05, 0x00


	//----- nvinfo : EIATTR_KPARAM_INFO
	.align		4
.L_4287:
        /*0038*/ 	.byte	0x04, 0x17
        /*003a*/ 	.short	(.L_4289 - .L_4288)
.L_4288:
        /*003c*/ 	.word	0x00000000
        /*0040*/ 	.short	0x0003
        /*0042*/ 	.short	0x0018
        /*0044*/ 	.byte	0x00, 0xf0, 0x05, 0x00


	//----- nvinfo : EIATTR_KPARAM_INFO
	.align		4
.L_4289:
        /*0048*/ 	.byte	0x04, 0x17
        /*004a*/ 	.short	(.L_4291 - .L_4290)
.L_4290:
        /*004c*/ 	.word	0x00000000
        /*0050*/ 	.short	0x0002
        /*0052*/ 	.short	0x0008
        /*0054*/ 	.byte	0x00, 0xf0, 0x41, 0x00


	//----- nvinfo : EIATTR_KPARAM_INFO
	.align		4
.L_4291:
        /*0058*/ 	.byte	0x04, 0x17
        /*005a*/ 	.short	(.L_4293 - .L_4292)
.L_4292:
        /*005c*/ 	.word	0x00000000
        /*0060*/ 	.short	0x0001
        /*0062*/ 	.short	0x0004
        /*0064*/ 	.byte	0x00, 0xf0, 0x05, 0x00


	//----- nvinfo : EIATTR_KPARAM_INFO
	.align		4
.L_4293:
        /*0068*/ 	.byte	0x04, 0x17
        /*006a*/ 	.short	(.L_4295 - .L_4294)
.L_4294:
        /*006c*/ 	.word	0x00000000
        /*0070*/ 	.short	0x0000
        /*0072*/ 	.short	0x0000
        /*0074*/ 	.byte	0x00, 0xf0, 0x11, 0x00


	//----- nvinfo : EIATTR_SPARSE_MMA_MASK
	.align		4
.L_4295:
        /*0078*/ 	.byte	0x03, 0x50
        /*007a*/ 	.short	0x0000


	//----- nvinfo : EIATTR_MAXREG_COUNT
	.align		4
        /*007c*/ 	.byte	0x03, 0x1b
        /*007e*/ 	.short	0x00ff


	//----- nvinfo : EIATTR_MERCURY_ISA_VERSION
	.align		4
        /*0080*/ 	.byte	0x03, 0x5f
        /*0082*/ 	.short	0x0101


	//----- nvinfo : EIATTR_VRC_CTA_INIT_COUNT
	.align		4
        /*0084*/ 	.byte	0x02, 0x4a
	.zero		1
	.zero		1


	//----- nvinfo : EIATTR_EXIT_INSTR_OFFSETS
	.align		4
        /*0088*/ 	.byte	0x04, 0x1c
        /*008a*/ 	.short	(.L_4297 - .L_4296)


	//   ....[0]....
.L_4296:
        /*008c*/ 	.word	0x00000480


	//   ....[1]....
        /*0090*/ 	.word	0x000004e0


	//----- nvinfo : EIATTR_MAX_THREADS
	.align		4
.L_4297:
        /*0094*/ 	.byte	0x04, 0x05
        /*0096*/ 	.short	(.L_4299 - .L_4298)
.L_4298:
        /*0098*/ 	.word	0x00000080
        /*009c*/ 	.word	0x00000001
        /*00a0*/ 	.word	0x00000001


	//----- nvinfo : EIATTR_CRS_STACK_SIZE
	.align		4
.L_4299:
        /*00a4*/ 	.byte	0x04, 0x1e
        /*00a6*/ 	.short	(.L_4301 - .L_4300)
.L_4300:
        /*00a8*/ 	.word	0x00000000


	//----- nvinfo : EIATTR_CBANK_PARAM_SIZE
	.align		4
.L_4301:
        /*00ac*/ 	.byte	0x03, 0x19
        /*00ae*/ 	.short	0x001c


	//----- nvinfo : EIATTR_PARAM_CBANK
	.align		4
        /*00b0*/ 	.byte	0x04, 0x0a
        /*00b2*/ 	.short	(.L_4303 - .L_4302)
	.align		4
.L_4302:
        /*00b4*/ 	.word	index@(.nv.constant0._ZN2at6native27unrolled_elementwise_kernelIZZZNS0_16sign_kernel_cudaERNS_18TensorIteratorBaseEENKUlvE_clEvENKUlvE_clEvEUlhE_St5arrayIPcLm2EELi4E23TrivialOffsetCalculatorILi1EjESB_NS0_6memory15LoadWithoutCastENSC_16StoreWithoutCastEEEviT_T0_T2_T3_T4_T5_)
        /*00b8*/ 	.short	0x0380
        /*00ba*/ 	.short	0x001c


	//----- nvinfo : EIATTR_SW_WAR
	.align		4
.L_4303:
        /*00bc*/ 	.byte	0x04, 0x36
        /*00be*/ 	.short	(.L_4305 - .L_4304)
.L_4304:
        /*00c0*/ 	.word	0x00000008
.L_4305:


//--------------------- .nv.info._ZN2at6native29vectorized_elementwise_kernelILi2EZZZNS0_16sign_kernel_cudaERNS_18TensorIteratorBaseEENKUlvE_clEvENKUlvE_clEvEUlhE_St5arrayIPcLm2EEEEviT0_T1_ --------------------------
	.section	.nv.info._ZN2at6native29vectorized_elementwise_kernelILi2EZZZNS0_16sign_kernel_cudaERNS_18TensorIteratorBaseEENKUlvE_clEvENKUlvE_clEvEUlhE_St5arrayIPcLm2EEEEviT0_T1_,"",@"SHT_CUDA_INFO"
	.sectionflags	@""
	.align	4


	//----- nvinfo : EIATTR_CUDA_API_VERSION
	.align		4
        /*0000*/ 	.byte	0x04, 0x37
        /*0002*/ 	.short	(.L_4307 - .L_4306)
.L_4306:
        /*0004*/ 	.word	0x00000082


	//----- nvinfo : EIATTR_KPARAM_INFO
	.align		4
.L_4307:
        /*0008*/ 	.byte	0x04, 0x17
        /*000a*/ 	.short	(.L_4309 - .L_4308)
.L_4308:
        /*000c*/ 	.word	0x00000000
        /*0010*/ 	.short	0x0002
        /*0012*/ 	.short	0x0008
        /*0014*/ 	.byte	0x00, 0xf0, 0x41, 0x00


	//----- nvinfo : EIATTR_KPARAM_INFO
	.align		4
.L_4309:
        /*0018*/ 	.byte	0x04, 0x17
        /*001a*/ 	.short	(.L_4311 - .L_4310)
.L_4310:
        /*001c*/ 	.word	0x00000000
        /*0020*/ 	.short	0x0001
        /*0022*/ 	.short	0x0004
        /*0024*/ 	.byte	0x00, 0xf0, 0x05, 0x00


	//----- nvinfo : EIATTR_KPARAM_INFO
	.align		4
.L_4311:
        /*0028*/ 	.byte	0x04, 0x17
        /*002a*/ 	.short	(.L_4313 - .L_4312)
.L_4312:
        /*002c*/ 	.word	0x00000000
        /*0030*/ 	.short	0x0000
        /*0032*/ 	.short	0x0000
        /*0034*/ 	.byte	0x00, 0xf0, 0x11, 0x00


	//----- nvinfo : EIATTR_SPARSE_MMA_MASK
	.align		4
.L_4313:
        /*0038*/ 	.byte	0x03, 0x50
        /*003a*/ 	.short	0x0000


	//----- nvinfo : EIATTR_MAXREG_COUNT
	.align		4
        /*003c*/ 	.byte	0x03, 0x1b
        /*003e*/ 	.short	0x00ff


	//----- nvinfo : EIATTR_MERCURY_ISA_VERSION
	.align		4
        /*0040*/ 	.byte	0x03, 0x5f
        /*0042*/ 	.short	0x0101


	//----- nvinfo : EIATTR_VRC_CTA_INIT_COUNT
	.align		4
        /*0044*/ 	.byte	0x02, 0x4a
	.zero		1
	.zero		1


	//----- nvinfo : EIATTR_EXIT_INSTR_OFFSETS
	.align		4
        /*0048*/ 	.byte	0x04, 0x1c
        /*004a*/ 	.short	(.L_4315 - .L_4314)


	//   ....[0]....
.L_4314:
        /*004c*/ 	.word	0x00000950


	//   ....[1]....
        /*0050*/ 	.word	0x000009b0


	//   ....[2]....
        /*0054*/ 	.word	0x00000cd0


	//----- nvinfo : EIATTR_MAX_THREADS
	.align		4
.L_4315:
        /*0058*/ 	.byte	0x04, 0x05
        /*005a*/ 	.short	(.L_4317 - .L_4316)
.L_4316:
        /*005c*/ 	.word	0x00000080
        /*0060*/ 	.word	0x00000001
        /*0064*/ 	.word	0x00000001


	//----- nvinfo : EIATTR_CRS_STACK_SIZE
	.align		4
.L_4317:
        /*0068*/ 	.byte	0x04, 0x1e
        /*006a*/ 	.short	(.L_4319 - .L_4318)
.L_4318:
        /*006c*/ 	.word	0x00000000


	//----- nvinfo : EIATTR_CBANK_PARAM_SIZE
	.align		4
.L_4319:
        /*0070*/ 	.byte	0x03, 0x19
        /*0072*/ 	.short	0x0018


	//----- nvinfo : EIATTR_PARAM_CBANK
	.align		4
        /*0074*/ 	.byte	0x04, 0x0a
        /*0076*/ 	.short	(.L_4321 - .L_4320)
	.align		4
.L_4320:
        /*0078*/ 	.word	index@(.nv.constant0._ZN2at6native29vectorized_elementwise_kernelILi2EZZZNS0_16sign_kernel_cudaERNS_18TensorIteratorBaseEENKUlvE_clEvENKUlvE_clEvEUlhE_St5arrayIPcLm2EEEEviT0_T1_)
        /*007c*/ 	.short	0x0380
        /*007e*/ 	.short	0x0018


	//----- nvinfo : EIATTR_SW_WAR
	.align		4
.L_4321:
        /*0080*/ 	.byte	0x04, 0x36
        /*0082*/ 	.short	(.L_4323 - .L_4322)
.L_4322:
        /*0084*/ 	.word	0x00000008
.L_4323:


//--------------------- .nv.info._ZN2at6native29vectorized_elementwise_kernelILi4EZZZNS0_16sign_kernel_cudaERNS_18TensorIteratorBaseEENKUlvE_clEvENKUlvE_clEvEUlhE_St5arrayIPcLm2EEEEviT0_T1_ --------------------------
	.section	.nv.info._ZN2at6native29vectorized_elementwise_kernelILi4EZZZNS0_16sign_kernel_cudaERNS_18TensorIteratorBaseEENKUlvE_clEvENKUlvE_clEvEUlhE_St5arrayIPcLm2EEEEviT0_T1_,"",@"SHT_CUDA_INFO"
	.sectionflags	@""
	.align	4


	//----- nvinfo : EIATTR_CUDA_API_VERSION
	.align		4
        /*0000*/ 	.byte	0x04, 0x37
        /*0002*/ 	.short	(.L_4325 - .L_4324)
.L_4324:
        /*0004*/ 	.word	0x00000082


	//----- nvinfo : EIATTR_KPARAM_INFO
	.align		4
.L_4325:
        /*0008*/ 	.byte	0x04, 0x17
        /*000a*/ 	.short	(.L_4327 - .L_4326)
.L_4326:
        /*000c*/ 	.word	0x00000000
        /*0010*/ 	.short	0x0002
        /*0012*/ 	.short	0x0008
        /*0014*/ 	.byte	0x00, 0xf0, 0x41, 0x00


	//----- nvinfo : EIATTR_KPARAM_INFO
	.align		4
.L_4327:
        /*0018*/ 	.byte	0x04, 0x17
        /*001a*/ 	.short	(.L_4329 - .L_4328)
.L_4328:
        /*001c*/ 	.word	0x00000000
        /*0020*/ 	.short	0x0001
        /*0022*/ 	.short	0x0004
        /*0024*/ 	.byte	0x00, 0xf0, 0x05, 0x00


	//----- nvinfo : EIATTR_KPARAM_INFO
	.align		4
.L_4329:
        /*0028*/ 	.byte	0x04, 0x17
        /*002a*/ 	.short	(.L_4331 - .L_4330)
.L_4330:
        /*002c*/ 	.word	0x00000000
        /*0030*/ 	.short	0x0000
        /*0032*/ 	.short	0x0000
        /*0034*/ 	.byte	0x00, 0xf0, 0x11, 0x00


	//----- nvinfo : EIATTR_SPARSE_MMA_MASK
	.align		4
.L_4331:
        /*0038*/ 	.byte	0x03, 0x50
        /*003a*/ 	.short	0x0000


	//----- nvinfo : EIATTR_MAXREG_COUNT
	.align		4
        /*003c*/ 	.byte	0x03, 0x1b
        /*003e*/ 	.short	0x00ff


	//----- nvinfo : EIATTR_MERCURY_ISA_VERSION
	.align		4
        /*0040*/ 	.byte	0x03, 0x5f
        /*0042*/ 	.short	0x0101


	//----- nvinfo : EIATTR_VRC_CTA_INIT_COUNT
	.align		4
        /*0044*/ 	.byte	0x02, 0x4a
	.zero		1
	.zero		1


	//----- nvinfo : EIATTR_EXIT_INSTR_OFFSETS
	.align		4
        /*0048*/ 	.byte	0x04, 0x1c
        /*004a*/ 	.short	(.L_4333 - .L_4332)


	//   ....[0]....
.L_4332:
        /*004c*/ 	.word	0x00000950


	//   ....[1]....
        /*0050*/ 	.word	0x000009b0


	//   ....[2]....
        /*0054*/ 	.word	0x00000cb0


	//----- nvinfo : EIATTR_MAX_THREADS
	.align		4
.L_4333:
        /*0058*/ 	.byte	0x04, 0x05
        /*005a*/ 	.short	(.L_4335 - .L_4334)
.L_4334:
        /*005c*/ 	.word	0x00000080
        /*0060*/ 	.word	0x00000001
        /*0064*/ 	.word	0x00000001


	//----- nvinfo : EIATTR_CRS_STACK_SIZE
	.align		4
.L_4335:
        /*0068*/ 	.byte	0x04, 0x1e
        /*006a*/ 	.short	(.L_4337 - .L_4336)
.L_4336:
        /*006c*/ 	.word	0x00000000


	//----- nvinfo : EIATTR_CBANK_PARAM_SIZE
	.align		4
.L_4337:
        /*0070*/ 	.byte	0x03, 0x19
        /*0072*/ 	.short	0x0018


	//----- nvinfo : EIATTR_PARAM_CBANK
	.align		4
        /*0074*/ 	.byte	0x04, 0x0a
        /*0076*/ 	.short	(.L_4339 - .L_4338)
	.align		4
.L_4338:
        /*0078*/ 	.word	index@(.nv.constant0._ZN2at6native29vectorized_elementwise_kernelILi4EZZZNS0_16sign_kernel_cudaERNS_18TensorIteratorBaseEENKUlvE_clEvENKUlvE_clEvEUlhE_St5arrayIPcLm2EEEEviT0_T1_)
        /*007c*/ 	.short	0x0380
        /*007e*/ 	.short	0x0018


	//----- nvinfo : EIATTR_SW_WAR
	.align		4
.L_4339:
        /*0080*/ 	.byte	0x04, 0x36
        /*0082*/ 	.short	(.L_4341 - .L_4340)
.L_4340:
        /*0084*/ 	.word	0x00000008
.L_4341:


//--------------------- .nv.info._ZN2at6native29vectorized_elementwise_kernelILi8EZZZNS0_16sign_kernel_cudaERNS_18TensorIteratorBaseEENKUlvE_clEvENKUlvE_clEvEUlhE_St5arrayIPcLm2EEEEviT0_T1_ --------------------------
	.section	.nv.info._ZN2at6native29vectorized_elementwise_kernelILi8EZZZNS0_16sign_kernel_cudaERNS_18TensorIteratorBaseEENKUlvE_clEvENKUlvE_clEvEUlhE_St5arrayIPcLm2EEEEviT0_T1_,"",@"SHT_CUDA_INFO"
	.sectionflags	@""
	.align	4


	//----- nvinfo : EIATTR_CUDA_API_VERSION
	.align		4
        /*0000*/ 	.byte	0x04, 0x37
        /*0002*/ 	.short	(.L_4343 - .L_4342)
.L_4342:
        /*0004*/ 	.word	0x00000082


	//----- nvinfo : EIATTR_KPARAM_INFO
	.align		4
.L_4343:
        /*0008*/ 	.byte	0x04, 0x17
        /*000a*/ 	.short	(.L_4345 - .L_4344)
.L_4344:
        /*000c*/ 	.word	0x00000000
        /*0010*/ 	.short	0x0002
        /*0012*/ 	.short	0x0008
        /*0014*/ 	.byte	0x00, 0xf0, 0x41, 0x00


	//----- nvinfo : EIATTR_KPARAM_INFO
	.align		4
.L_4345:
        /*0018*/ 	.byte	0x04, 0x17
        /*001a*/ 	.short	(.L_4347 - .L_4346)
.L_4346:
        /*001c*/ 	.word	0x00000000
        /*0020*/ 	.short	0x0001
        /*0022*/ 	.short	0x0004
        /*0024*/ 	.byte	0x00, 0xf0, 0x05, 0x00


	//----- nvinfo : EIATTR_KPARAM_INFO
	.align		4
.L_4347:
        /*0028*/ 	.byte	0x04, 0x17
        /*002a*/ 	.short	(.L_4349 - .L_4348)
.L_4348:
        /*002c*/ 	.word	0x00000000
        /*0030*/ 	.short	0x0000
        /*0032*/ 	.short	0x0000
        /*0034*/ 	.byte	0x00, 0xf0, 0x11, 0x00


	//----- nvinfo : EIATTR_SPARSE_MMA_MASK
	.align		4
.L_4349:
        /*0038*/ 	.byte	0x03, 0x50
        /*003a*/ 	.short	0x0000


	//----- nvinfo : EIATTR_MAXREG_COUNT
	.align		4
        /*003c*/ 	.byte	0x03, 0x1b
        /*003e*/ 	.short	0x00ff


	//----- nvinfo : EIATTR_MERCURY_ISA_VERSION
	.align		4
        /*0040*/ 	.byte	0x03, 0x5f
        /*0042*/ 	.short	0x0101


	//----- nvinfo : EIATTR_VRC_CTA_INIT_COUNT
	.align		4
        /*0044*/ 	.byte	0x02, 0x4a
	.zero		1
	.zero		1


	//----- nvinfo : EIATTR_EXIT_INSTR_OFFSETS
	.align		4
        /*0048*/ 	.byte	0x04, 0x1c
        /*004a*/ 	.short	(.L_4351 - .L_4350)


	//   ....[0]....
.L_4350:
        /*004c*/ 	.word	0x00000950


	//   ....[1]....
        /*0050*/ 	.word	0x000009b0


	//   ....[2]....
        /*0054*/ 	.word	0x00000c90


	//----- nvinfo : EIATTR_MAX_THREADS
	.align		4
.L_4351:
        /*0058*/ 	.byte	0x04, 0x05
        /*005a*/ 	.short	(.L_4353 - .L_4352)
.L_4352:
        /*005c*/ 	.word	0x00000080
        /*0060*/ 	.word	0x00000001
        /*0064*/ 	.word	0x00000001


	//----- nvinfo : EIATTR_CRS_STACK_SIZE
	.align		4
.L_4353:
        /*0068*/ 	.byte	0x04, 0x1e
        /*006a*/ 	.short	(.L_4355 - .L_4354)
.L_4354:
        /*006c*/ 	.word	0x00000000


	//----- nvinfo : EIATTR_CBANK_PARAM_SIZE
	.align		4
.L_4355:
        /*0070*/ 	.byte	0x03, 0x19
        /*0072*/ 	.short	0x0018


	//----- nvinfo : EIATTR_PARAM_CBANK
	.align		4
        /*0074*/ 	.byte	0x04, 0x0a
        /*0076*/ 	.short	(.L_4357 - .L_4356)
	.align		4
.L_4356:
        /*0078*/ 	.word	index@(.nv.constant0._ZN2at6native29vectorized_elementwise_kernelILi8EZZZNS0_16sign_kernel_cudaERNS_18TensorIteratorBaseEENKUlvE_clEvENKUlvE_clEvEUlhE_St5arrayIPcLm2EEEEviT0_T1_)
        /*007c*/ 	.short	0x0380
        /*007e*/ 	.short	0x0018


	//----- nvinfo : EIATTR_SW_WAR
	.align		4
.L_4357:
        /*0080*/ 	.byte	0x04, 0x36
        /*0082*/ 	.short	(.L_4359 - .L_4358)
.L_4358:
        /*0084*/ 	.word	0x00000008
.L_4359:


//--------------------- .nv.info._ZN2at6native18elementwise_kernelILi128ELi4EZNS0_15gpu_kernel_implIZNS0_16sign_kernel_cudaERNS_18TensorIteratorBaseEEUlbE_EEvS4_RKT_EUliE_EEviT1_ --------------------------
	.section	.nv.info._ZN2at6native18elementwise_kernelILi128ELi4EZNS0_15gpu_kernel_implIZNS0_16sign_kernel_cudaERNS_18TensorIteratorBaseEEUlbE_EEvS4_RKT_EUliE_EEviT1_,"",@"SHT_CUDA_INFO"
	.sectionflags	@""
	.align	4


	//----- nvinfo : EIATTR_CUDA_API_VERSION
	.align		4
        /*0000*/ 	.byte	0x04, 0x37
        /*0002*/ 	.short	(.L_4361 - .L_4360)
.L_4360:
        /*0004*/ 	.word	0x00000082


	//----- nvinfo : EIATTR_KPARAM_INFO
	.align		4
.L_4361:
        /*0008*/ 	.byte	0x04, 0x17
        /*000a*/ 	.short	(.L_4363 - .L_4362)
.L_4362:
        /*000c*/ 	.word	0x00000000
        /*0010*/ 	.short	0x0001
        /*0012*/ 	.short	0x0008
        /*0014*/ 	.byte	0x00, 0xf0, 0x61, 0x08


	//----- nvinfo : EIATTR_KPARAM_INFO
	.align		4
.L_4363:
        /*0018*/ 	.byte	0x04, 0x17
        /*001a*/ 	.short	(.L_4365 - .L_4364)
.L_4364:
        /*001c*/ 	.word	0x00000000
        /*0020*/ 	.short	0x0000
        /*0022*/ 	.short	0x0000
        /*0024*/ 	.byte	0x00, 0xf0, 0x11, 0x00


	//----- nvinfo : EIATTR_SPARSE_MMA_MASK
	.align		4
.L_4365:
        /*0028*/ 	.byte	0x03, 0x50
        /*002a*/ 	.short	0x0000


	//----- nvinfo : EIATTR_MAXREG_COUNT
	.align		4
        /*002c*/ 	.byte	0x03, 0x1b
        /*002e*/ 	.short	0x0080


	//----- nvinfo : EIATTR_EXTERNS
	.align		4
        /*0030*/ 	.byte	0x04, 0x0f
        /*0032*/ 	.short	(.L_4367 - .L_4366)


	//   ....[0]....
	.align		4
.L_4366:
        /*0034*/ 	.word	index@(__assertfail)


	//----- nvinfo : EIATTR_MERCURY_ISA_VERSION
	.align		4
.L_4367:
        /*0038*/ 	.byte	0x03, 0x5f
        /*003a*/ 	.short	0x0101


	//----- nvinfo : EIATTR_VRC_CTA_INIT_COUNT
	.align		4
        /*003c*/ 	.byte	0x02, 0x4a
	.zero		1
	.zero		1


	//----- nvinfo : EIATTR_SYSCALL_OFFSETS
	.align		4
        /*0040*/ 	.byte	0x04, 0x46
        /*0042*/ 	.short	(.L_4369 - .L_4368)


	//   ....[0]....
.L_4368:
        /*0044*/ 	.word	0x00001d40


	//   ....[1]....
        /*0048*/ 	.word	0x00002a00


	//   ....[2]....
        /*004c*/ 	.word	0x00004830


	//   ....[3]....
        /*0050*/ 	.word	0x000053c0


	//   ....[4]....
        /*0054*/ 	.word	0x000072e0


	//   ....[5]....
        /*0058*/ 	.word	0x00007e70


	//   ....[6]....
        /*005c*/ 	.word	0x00009da0


	//   ....[7]....
        /*0060*/ 	.word	0x0000a8f0


	//----- nvinfo : EIATTR_EXIT_INSTR_OFFSETS
	.align		4
.L_4369:
        /*0064*/ 	.byte	0x04, 0x1c
        /*0066*/ 	.short	(.L_4371 - .L_4370)


	//   ....[0]....
.L_4370:
        /*0068*/ 	.word	0x00008100


	//   ....[1]....
        /*006c*/ 	.word	0x00009f10


	//   ....[2]....
        /*0070*/ 	.word	0x00009f30


	//   ....[3]....
        /*0074*/ 	.word	0x00009fc0


	//   ....[4]....
        /*0078*/ 	.word	0x00009fe0


	//   ....[5]....
        /*007c*/ 	.word	0x0000a000


	//   ....[6]....
        /*0080*/ 	.word	0x0000a090


	//   ....[7]....
        /*0084*/ 	.word	0x0000a0d0


	//   ....[8]....
        /*0088*/ 	.word	0x0000a170


	//   ....[9]....
        /*008c*/ 	.word	0x0000a1c0


	//   ....[10]....
        /*0090*/ 	.word	0x0000a1f0


	//   ....[11]....
        /*0094*/ 	.word	0x0000a2b0


	//   ....[12]....
        /*0098*/ 	.word	0x0000a3f0


	//   ....[13]....
        /*009c*/ 	.word	0x0000a530


	//   ....[14]....
        /*00a0*/ 	.word	0x0000a680


	//   ....[15]....
        /*00a4*/ 	.word	0x0000a6b0


	//   ....[16]....
        /*00a8*/ 	.word	0x0000a6d0


	//   ....[17]....
        /*00ac*/ 	.word	0x0000a750


	//   ....[18]....
        /*00b0*/ 	.word	0x0000a790


	//   ....[19]....
        /*00b4*/ 	.word	0x0000a900


	//   ....[20]....
        /*00b8*/ 	.word	0x0000a9e0


	//   ....[21]....
        /*00bc*/ 	.word	0x0000aa80


	//   ....[22]....
        /*00c0*/ 	.word	0x0000aab0


	//   ....[23]....
        /*00c4*/ 	.word	0x0000ab00


	//   ....[24]....
        /*00c8*/ 	.word	0x0000ab40


	//----- nvinfo : EIATTR_MAX_THREADS
	.align		4
.L_4371:
        /*00cc*/ 	.byte	0x04, 0x05
        /*00ce*/ 	.short	(.L_4373 - .L_4372)
.L_4372:
        /*00d0*/ 	.word	0x00000080
        /*00d4*/ 	.word	0x00000001
        /*00d8*/ 	.word	0x00000001


	//----- nvinfo : EIATTR_CRS_STACK_SIZE
	.align		4
.L_4373:
        /*00dc*/ 	.byte	0x04, 0x1e
        /*00de*/ 	.short	(.L_4375 - .L_4374)
.L_4374:
        /*00e0*/ 	.word	0x00000000


	//----- nvinfo : EIATTR_CBANK_PARAM_SIZE
	.align		4
.L_4375:
        /*00e4*/ 	.byte	0x03, 0x19
        /*00e6*/ 	.short	0x0220


	//----- nvinfo : EIATTR_PARAM_CBANK
	.align		4
        /*00e8*/ 	.byte	0x04, 0x0a
        /*00ea*/ 	.short	(.L_4377 - .L_4376)
	.align		4
.L_4376:
        /*00ec*/ 	.word	index@(.nv.constant0._ZN2at6native18elementwise_kernelILi128ELi4EZNS0_15gpu_kernel_implIZNS0_16sign_kernel_cudaERNS_18TensorIteratorBaseEEUlbE_EEvS4_RKT_EUliE_EEviT1_)
        /*00f0*/ 	.short	0x0380
        /*00f2*/ 	.short	0x0220


	//----- nvinfo : EIATTR_SW_WAR
	.align		4
.L_4377:
        /*00f4*/ 	.byte	0x04, 0x36
        /*00f6*/ 	.short	(.L_4379 - .L_4378)
.L_4378:
        /*00f8*/ 	.word	0x00000008
.L_4379:


//--------------------- .nv.info._ZN2at6native27unrolled_elementwise_kernelIZNS0_16sign_kernel_cudaERNS_18TensorIteratorBaseEEUlbE_St5arrayIPcLm2EELi4E23TrivialOffsetCalculatorILi1EjES9_NS0_6memory12LoadWithCastILi1EEENSA_13StoreWithCastILi1EEEEEviT_T0_T2_T3_T4_T5_ --------------------------
	.section	.nv.info._ZN2at6native27unrolled_elementwise_kernelIZNS0_16sign_kernel_cudaERNS_18TensorIteratorBaseEEUlbE_St5arrayIPcLm2EELi4E23TrivialOffsetCalculatorILi1EjES9_NS0_6memory12LoadWithCastILi1EEENSA_13StoreWithCastILi1EEEEEviT_T0_T2_T3_T4_T5_,"",@"SHT_CUDA_INFO"
	.sectionflags	@""
	.align	4


	//----- nvinfo : EIATTR_CUDA_API_VERSION
	.align		4
        /*0000*/ 	.byte	0x04, 0x37
        /*0002*/ 	.short	(.L_4381 - .L_4380)
.L_4380:
        /*0004*/ 	.word	0x00000082


	//----- nvinfo : EIATTR_KPARAM_INFO
	.align		4
.L_4381:
        /*0008*/ 	.byte	0x04, 0x17
        /*000a*/ 	.short	(.L_4383 - .L_4382)
.L_4382:
        /*000c*/ 	.word	0x00000000
        /*0010*/ 	.short	0x0006
        /*0012*/ 	.short	0x0024
        /*0014*/ 	.byte	0x00, 0xf0, 0x21, 0x00


	//----- nvinfo : EIATTR_KPARAM_INFO
	.align		4
.L_4383:
        /*0018*/ 	.byte	0x04, 0x17
        /*001a*/ 	.short	(.L_4385 - .L_4384)
.L_4384:
        /*001c*/ 	.word	0x00000000
        /*0020*/ 	.short	0x0005
        /*0022*/ 	.short	0x001c
        /*0024*/ 	.byte	0x00, 0xf0, 0x21, 0x00


	//----- nvinfo : EIATTR_KPARAM_INFO
	.align		4
.L_4385:
        /*0028*/ 	.byte	0x04, 0x17
        /*002a*/ 	.short	(.L_4387 - .L_4386)
.L_4386:
        /*002c*/ 	.word	0x00000000
        /*0030*/ 	.short	0x0004
        /*0032*/ 	.short	0x0019
        /*0034*/ 	.byte	0x00, 0xf0, 0x05, 0x00


	//----- nvinfo : EIATTR_KPARAM_INFO
	.align		4
.L_4387:
        /*0038*/ 	.byte	0x04, 0x17
        /*003a*/ 	.short	(.L_4389 - .L_4388)
.L_4388:
        /*003c*/ 	.word	0x00000000
        /*0040*/ 	.short	0x0003
        /*0042*/ 	.short	0x0018
        /*0044*/ 	.byte	0x00, 0xf0, 0x05, 0x00


	//----- nvinfo : EIATTR_KPARAM_INFO
	.align		4
.L_4389:
        /*0048*/ 	.byte	0x04, 0x17
        /*004a*/ 	.short	(.L_4391 - .L_4390)
.L_4390:
        /*004c*/ 	.word	0x00000000
        /*0050*/ 	.short	0x0002
        /*0052*/ 	.short	0x0008
        /*0054*/ 	.byte	0x00, 0xf0, 0x41, 0x00


	//----- nvinfo : EIATTR_KPARAM_INFO
	.align		4
.L_4391:
        /*0058*/ 	.byte	0x04, 0x17
        /*005a*/ 	.short	(.L_4393 - .L_4392)
.L_4392:
        /*005c*/ 	.word	0x00000000
        /*0060*/ 	.short	0x0001
        /*0062*/ 	.short	0x0004
        /*0064*/ 	.byte	0x00, 0xf0, 0x05, 0x00


	//----- nvinfo : EIATTR_KPARAM_INFO
	.align		4
.L_4393:
        /*0068*/ 	.byte	0x04, 0x17
        /*006a*/ 	.short	(.L_4395 - .L_4394)
.L_4394:
        /*006c*/ 	.word	0x00000000
        /*0070*/ 	.short	0x0000
        /*0072*/ 	.short	0x0000
        /*0074*/ 	.byte	0x00, 0xf0, 0x11, 0x00


	//----- nvinfo : EIATTR_SPARSE_MMA_MASK
	.align		4
.L_4395:
        /*0078*/ 	.byte	0x03, 0x50
        /*007a*/ 	.short	0x0000


	//----- nvinfo : EIATTR_MAXREG_COUNT
	.align		4
        /*007c*/ 	.byte	0x03, 0x1b
        /*007e*/ 	.short	0x00ff


	//----- nvinfo : EIATTR_EXTERNS
	.align		4
        /*0080*/ 	.byte	0x04, 0x0f
        /*0082*/ 	.short	(.L_4397 - .L_4396)


	//   ....[0]....
	.align		4
.L_4396:
        /*0084*/ 	.word	index@(__assertfail)


	//----- nvinfo : EIATTR_MERCURY_ISA_VERSION
	.align		4
.L_4397:
        /*0088*/ 	.byte	0x03, 0x5f
        /*008a*/ 	.short	0x0101


	//----- nvinfo : EIATTR_VRC_CTA_INIT_COUNT
	.align		4
        /*008c*/ 	.byte	0x02, 0x4a
	.zero		1
	.zero		1


	//----- nvinfo : EIATTR_SYSCALL_OFFSETS
	.align		4
        /*0090*/ 	.byte	0x04, 0x46
        /*0092*/ 	.short	(.L_4399 - .L_4398)


	//   ....[0]....
.L_4398:
        /*0094*/ 	.word	0x00000a30


	//   ....[1]....
        /*0098*/ 	.word	0x00001520


	//   ....[2]....
        /*009c*/ 	.word	0x00001fe0


	//   ....[3]....
        /*00a0*/ 	.word	0x00002aa0


	//   ....[4]....
        /*00a4*/ 	.word	0x000038a0


	//   ....[5]....
        /*00a8*/ 	.word	0x000045b0


	//   ....[6]....
        /*00ac*/ 	.word	0x000053b0


	//   ....[7]....
        /*00b0*/ 	.word	0x000061a0


	//----- nvinfo : EIATTR_EXIT_INSTR_OFFSETS
	.align		4
.L_4399:
        /*00b4*/ 	.byte	0x04, 0x1c
        /*00b6*/ 	.short	(.L_4401 - .L_4400)


	//   ....[0]....
.L_4400:
        /*00b8*/ 	.word	0x00005640


	//   ....[1]....
        /*00bc*/ 	.word	0x00005770


	//   ....[2]....
        /*00c0*/ 	.word	0x00005790


	//   ....[3]....
        /*00c4*/ 	.word	0x00005830


	//   ....[4]....
        /*00c8*/ 	.word	0x00005860


	//   ....[5]....
        /*00cc*/ 	.word	0x00005880


	//   ....[6]....
        /*00d0*/ 	.word	0x00005910


	//   ....[7]....
        /*00d4*/ 	.word	0x00005950


	//   ....[8]....
        /*00d8*/ 	.word	0x000059f0


	//   ....[9]....
        /*00dc*/ 	.word	0x00005a40


	//   ....[10]....
        /*00e0*/ 	.word	0x00005a70


	//   ....[11]....
        /*00e4*/ 	.word	0x00005b30


	//   ....[12]....
        /*00e8*/ 	.word	0x00005c70


	//   ....[13]....
        /*00ec*/ 	.word	0x00005dc0


	//   ....[14]....
        /*00f0*/ 	.word	0x00005f10


	//   ....[15]....
        /*00f4*/ 	.word	0x00005f50


	//   ....[16]....
        /*00f8*/ 	.word	0x00005f80


	//   ....[17]....
        /*00fc*/ 	.word	0x00006000


	//   ....[18]....
        /*0100*/ 	.word	0x00006040


	//   ....[19]....
        /*0104*/ 	.word	0x000061b0


	//   ....[20]....
        /*0108*/ 	.word	0x00006290


	//   ....[21]....
        /*010c*/ 	.word	0x00006330


	//   ....[22]....
        /*0110*/ 	.word	0x00006370


	//   ....[23]....
        /*0114*/ 	.word	0x000063c0


	//   ....[24]....
        /*0118*/ 	.word	0x00006400


	//----- nvinfo : EIATTR_MAX_THREADS
	.align		4
.L_4401:
        /*011c*/ 	.byte	0x04, 0x05
        /*011e*/ 	.short	(.L_4403 - .L_4402)
.L_4402:
        /*0120*/ 	.word	0x00000080
        /*0124*/ 	.word	0x00000001
        /*0128*/ 	.word	0x00000001


	//----- nvinfo : EIATTR_CRS_STACK_SIZE
	.align		4
.L_4403:
        /*012c*/ 	.byte	0x04, 0x1e
        /*012e*/ 	.short	(.L_4405 - .L_4404)
.L_4404:
        /*0130*/ 	.word	0x00000000


	//----- nvinfo : EIATTR_CBANK_PARAM_SIZE
	.align		4
.L_4405:
        /*0134*/ 	.byte	0x03, 0x19
        /*0136*/ 	.short	0x002c


	//----- nvinfo : EIATTR_PARAM_CBANK
	.align		4
        /*0138*/ 	.byte	0x04, 0x0a
        /*013a*/ 	.short	(.L_4407 - .L_4406)
	.align		4
.L_4406:
        /*013c*/ 	.word	index@(.nv.constant0._ZN2at6native27unrolled_elementwise_kernelIZNS0_16sign_kernel_cudaERNS_18TensorIteratorBaseEEUlbE_St5arrayIPcLm2EELi4E23TrivialOffsetCalculatorILi1EjES9_NS0_6memory12LoadWithCastILi1EEENSA_13StoreWithCastILi1EEEEEviT_T0_T2_T3_T4_T5_)
        /*0140*/ 	.short	0x0380
        /*0142*/ 	.short	0x002c


	//----- nvinfo : EIATTR_SW_WAR
	.align		4
.L_4407:
        /*0144*/ 	.byte	0x04, 0x36
        /*0146*/ 	.short	(.L_4409 - .L_4408)
.L_4408:
        /*0148*/ 	.word	0x00000008
.L_4409:


//--------------------- .nv.info._ZN2at6native18elementwise_kernelILi128ELi4EZNS0_22gpu_kernel_impl_nocastIZNS0_16sign_kernel_cudaERNS_18TensorIteratorBaseEEUlbE_EEvS4_RKT_EUliE_EEviT1_ --------------------------
	.section	.nv.info._ZN2at6native18elementwise_kernelILi128ELi4EZNS0_22gpu_kernel_impl_nocastIZNS0_16sign_kernel_cudaERNS_18TensorIteratorBaseEEUlbE_EEvS4_RKT_EUliE_EEviT1_,"",@"SHT_CUDA_INFO"
	.sectionflags	@""
	.align	4


	//----- nvinfo : EIATTR_CUDA_API_VERSION
	.align		4
        /*0000*/ 	.byte	0x04, 0x37
        /*0002*/ 	.short	(.L_4411 - .L_4410)
.L_4410:
        /*0004*/ 	.word	0x00000082


	//----- nvinfo : EIATTR_KPARAM_INFO
	.align		4
.L_4411:
        /*0008*/ 	.byte	0x04, 0x17
        /*000a*/ 	.short	(.L_4413 - .L_4412)
.L_4412:
        /*000c*/ 	.word	0x00000000
        /*0010*/ 	.short	0x0001
        /*0012*/ 	.short	0x0008
        /*0014*/ 	.byte	0x00, 0xf0, 0x61, 0x08


	//----- nvinfo : EIATTR_KPARAM_INFO
	.align		4
.L_4413:
        /*0018*/ 	.byte	0x04, 0x17
        /*001a*/ 	.short	(.L_4415 - .L_4414)
.L_4414:
        /*001c*/ 	.word	0x00000000
        /*0020*/ 	.short	0x0000
        /*0022*/ 	.short	0x0000
        /*0024*/ 	.byte	0x00, 0xf0, 0x11, 0x00


	//----- nvinfo : EIATTR_SPARSE_MMA_MASK
	.align		4
.L_4415:
        /*0028*/ 	.byte	0x03, 0x50
        /*002a*/ 	.short	0x0000


	//----- nvinfo : EIATTR_MAXREG_COUNT
	.align		4
        /*002c*/ 	.byte	0x03, 0x1b
        /*002e*/ 	.short	0x0080


	//----- nvinfo : EIATTR_MERCURY_ISA_VERSION
	.align		4
        /*0030*/ 	.byte	0x03, 0x5f
        /*0032*/ 	.short	0x0101


	//----- nvinfo : EIATTR_VRC_CTA_INIT_COUNT
	.align		4
        /*0034*/ 	.byte	0x02, 0x4a
	.zero		1
	.zero		1


	//----- nvinfo : EIATTR_EXIT_INSTR_OFFSETS
	.align		4
        /*0038*/ 	.byte	0x04, 0x1c
        /*003a*/ 	.short	(.L_4417 - .L_4416)


	//   ....[0]....
.L_4416:
        /*003c*/ 	.word	0x000002d0


	//   ....[1]....
        /*0040*/ 	.word	0x00000340


	//   ....[2]....
        /*0044*/ 	.word	0x00003e30


	//   ....[3]....
        /*0048*/ 	.word	0x00005170


	//----- nvinfo : EIATTR_MAX_THREADS
	.align		4
.L_4417:
        /*004c*/ 	.byte	0x04, 0x05
        /*004e*/ 	.short	(.L_4419 - .L_4418)
.L_4418:
        /*0050*/ 	.word	0x00000080
        /*0054*/ 	.word	0x00000001
        /*0058*/ 	.word	0x00000001


	//----- nvinfo : EIATTR_CRS_STACK_SIZE
	.align		4
.L_4419:
        /*005c*/ 	.byte	0x04, 0x1e
        /*005e*/ 	.short	(.L_4421 - .L_4420)
.L_4420:
        /*0060*/ 	.word	0x00000000


	//----- nvinfo : EIATTR_CBANK_PARAM_SIZE
	.align		4
.L_4421:
        /*0064*/ 	.byte	0x03, 0x19
        /*0066*/ 	.short	0x0220


	//----- nvinfo : EIATTR_PARAM_CBANK
	.align		4
        /*0068*/ 	.byte	0x04, 0x0a
        /*006a*/ 	.short	(.L_4423 - .L_4422)
	.align		4
.L_4422:
        /*006c*/ 	.word	index@(.nv.constant0._ZN2at6native18elementwise_kernelILi128ELi4EZNS0_22gpu_kernel_impl_nocastIZNS0_16sign_kernel_cudaERNS_18TensorIteratorBaseEEUlbE_EEvS4_RKT_EUliE_EEviT1_)
        /*0070*/ 	.short	0x0380
        /*0072*/ 	.short	0x0220


	//----- nvinfo : EIATTR_SW_WAR
	.align		4
.L_4423:
        /*0074*/ 	.byte	0x04, 0x36
        /*0076*/ 	.short	(.L_4425 - .L_4424)
.L_4424:
        /*0078*/ 	.word	0x00000008
.L_4425:


//--------------------- .nv.info._ZN2at6native27unrolled_elementwise_kernelIZNS0_16sign_kernel_cudaERNS_18TensorIteratorBaseEEUlbE_St5arrayIPcLm2EELi4E23TrivialOffsetCalculatorILi1EjES9_NS0_6memory15LoadWithoutCastENSA_16StoreWithoutCastEEEviT_T0_T2_T3_T4_T5_ --------------------------
	.section	.nv.info._ZN2at6native27unrolled_elementwise_kernelIZNS0_16sign_kernel_cudaERNS_18TensorIteratorBaseEEUlbE_St5arrayIPcLm2EELi4E23TrivialOffsetCalculatorILi1EjES9_NS0_6memory15LoadWithoutCastENSA_16StoreWithoutCastEEEviT_T0_T2_T3_T4_T5_,"",@"SHT_CUDA_INFO"
	.sectionflags	@""
	.align	4


	//----- nvinfo : EIATTR_CUDA_API_VERSION
	.align		4
        /*0000*/ 	.byte	0x04, 0x37
        /*0002*/ 	.short	(.L_4427 - .L_4426)
.L_4426:
        /*0004*/ 	.word	0x00000082


	//----- nvinfo : EIATTR_KPARAM_INFO
	.align		4
.L_4427:
        /*0008*/ 	.byte	0x04, 0x17
        /*000a*/ 	.short	(.L_4429 - .L_4428)
.L_4428:
        /*000c*/ 	.word	0x00000000
        /*0010*/ 	.short	0x0006
        /*0012*/ 	.short	0x001b
        /*0014*/ 	.byte	0x00, 0xf0, 0x05, 0x00


	//----- nvinfo : EIATTR_KPARAM_INFO
	.align		4
.L_4429:
        /*0018*/ 	.byte	0x04, 0x17
        /*001a*/ 	.short	(.L_4431 - .L_4430)
.L_4430:
        /*001c*/ 	.word	0x00000000
        /*0020*/ 	.short	0x0005
        /*0022*/ 	.short	0x001a
        /*0024*/ 	.byte	0x00, 0xf0, 0x05, 0x00


	//----- nvinfo : EIATTR_KPARAM_INFO
	.align		4
.L_4431:
        /*0028*/ 	.byte	0x04, 0x17
        /*002a*/ 	.short	(.L_4433 - .L_4432)
.L_4432:
        /*002c*/ 	.word	0x00000000
        /*0030*/ 	.short	0x0004
        /*0032*/ 	.short	0x0019
        /*0034*/ 	.byte	0x00, 0xf0, 0x05, 0x00


	//----- nvinfo : EIATTR_KPARAM_INFO
	.align		4
.L_4433:
        /*0038*/ 	.byte	0x04, 0x17
        /*003a*/ 	.short	(.L_4435 - .L_4434)
.L_4434:
        /*003c*/ 	.word	0x00000000
        /*0040*/ 	.short	0x0003
        /*0042*/ 	.short	0x0018
        /*0044*/ 	.byte	0x00, 0xf0, 0x05, 0x00


	//----- nvinfo : EIATTR_KPARAM_INFO
	.align		4
.L_4435:
        /*0048*/ 	.byte	0x04, 0x17
        /*004a*/ 	.short	(.L_4437 - .L_4436)
.L_4436:
        /*004c*/ 	.word	0x00000000
        /*0050*/ 	.short	0x0002
        /*0052*/ 	.short	0x0008
        /*0054*/ 	.byte	0x00, 0xf0, 0x41, 0x00


	//----- nvinfo : EIATTR_KPARAM_INFO
	.align		4
.L_4437:
        /*0058*/ 	.byte	0x04, 0x17
        /*005a*/ 	.short	(.L_4439 - .L_4438)
.L_4438:
        /*005c*/ 	.word	0x00000000
        /*0060*/ 	.short	0x0001
        /*0062*/ 	.short	0x0004
        /*0064*/ 	.byte	0x00, 0xf0, 0x05, 0x00


	//----- nvinfo : EIATTR_KPARAM_INFO
	.align		4
.L_4439:
        /*0068*/ 	.byte	0x04, 0x17
        /*006a*/ 	.short	(.L_4441 - .L_4440)
.L_4440:
        /*006c*/ 	.word	0x00000000
        /*0070*/ 	.short	0x0000
        /*0072*/ 	.short	0x0000
        /*0074*/ 	.byte	0x00, 0xf0, 0x11, 0x00


	//----- nvinfo : EIATTR_SPARSE_MMA_MASK
	.align		4
.L_4441:
        /*0078*/ 	.byte	0x03, 0x50
        /*007a*/ 	.short	0x0000


	//----- nvinfo : EIATTR_MAXREG_COUNT
	.align		4
        /*007c*/ 	.byte	0x03, 0x1b
        /*007e*/ 	.short	0x00ff


	//----- nvinfo : EIATTR_MERCURY_ISA_VERSION
	.align		4
        /*0080*/ 	.byte	0x03, 0x5f
        /*0082*/ 	.short	0x0101


	//----- nvinfo : EIATTR_VRC_CTA_INIT_COUNT
	.align		4
        /*0084*/ 	.byte	0x02, 0x4a
	.zero		1
	.zero		1


	//----- nvinfo : EIATTR_EXIT_INSTR_OFFSETS
	.align		4
        /*0088*/ 	.byte	0x04, 0x1c
        /*008a*/ 	.short	(.L_4443 - .L_4442)


	//   ....[0]....
.L_4442:
        /*008c*/ 	.word	0x000004e0


	//   ....[1]....
        /*0090*/ 	.word	0x00000540


	//----- nvinfo : EIATTR_MAX_THREADS
	.align		4
.L_4443:
        /*0094*/ 	.byte	0x04, 0x05
        /*0096*/ 	.short	(.L_4445 - .L_4444)
.L_4444:
        /*0098*/ 	.word	0x00000080
        /*009c*/ 	.word	0x00000001
        /*00a0*/ 	.word	0x00000001


	//----- nvinfo : EIATTR_CRS_STACK_SIZE
	.align		4
.L_4445:
        /*00a4*/ 	.byte	0x04, 0x1e
        /*00a6*/ 	.short	(.L_4447 - .L_4446)
.L_4446:
        /*00a8*/ 	.word	0x00000000


	//----- nvinfo : EIATTR_CBANK_PARAM_SIZE
	.align		4
.L_4447:
        /*00ac*/ 	.byte	0x03, 0x19
        /*00ae*/ 	.short	0x001c


	//----- nvinfo : EIATTR_PARAM_CBANK
	.align		4
        /*00b0*/ 	.byte	0x04, 0x0a
        /*00b2*/ 	.short	(.L_4449 - .L_4448)
	.align		4
.L_4448:
        /*00b4*/ 	.word	index@(.nv.constant0._ZN2at6native27unrolled_elementwise_kernelIZNS0_16sign_kernel_cudaERNS_18TensorIteratorBaseEEUlbE_St5arrayIPcLm2EELi4E23TrivialOffsetCalculatorILi1EjES9_NS0_6memory15LoadWithoutCastENSA_16StoreWithoutCastEEEviT_T0_T2_T3_T4_T5_)
        /*00b8*/ 	.short	0x0380
        /*00ba*/ 	.short	0x001c


	//----- nvinfo : EIATTR_SW_WAR
	.align		4
.L_4449:
        /*00bc*/ 	.byte	0x04, 0x36
        /*00be*/ 	.short	(.L_4451 - .L_4450)
.L_4450:
        /*00c0*/ 	.word	0x00000008
.L_4451:


//--------------------- .nv.info._ZN2at6native29vectorized_elementwise_kernelILi2EZNS0_16sign_kernel_cudaERNS_18TensorIteratorBaseEEUlbE_St5arrayIPcLm2EEEEviT0_T1_ --------------------------
	.section	.nv.info._ZN2at6native29vectorized_elementwise_kernelILi2EZNS0_16sign_kernel_cudaERNS_18TensorIteratorBaseEEUlbE_St5arrayIPcLm2EEEEviT0_T1_,"",@"SHT_CUDA_INFO"
	.sectionflags	@""
	.align	4


	//----- nvinfo : EIATTR_CUDA_API_VERSION
	.align		4
        /*0000*/ 	.byte	0x04, 0x37
        /*0002*/ 	.short	(.L_4453 - .L_4452)
.L_4452:
        /*0004*/ 	.word	0x00000082


	//----- nvinfo : EIATTR_KPARAM_INFO
	.align		4
.L_4453:
        /*0008*/ 	.byte	0x04, 0x17
        /*000a*/ 	.short	(.L_4455 - .L_4454)
.L_4454:
        /*000c*/ 	.word	0x00000000
        /*0010*/ 	.short	0x0002
        /*0012*/ 	.short	0x0008
        /*0014*/ 	.byte	0x00, 0xf0, 0x41, 0x00


	//----- nvinfo : EIATTR_KPARAM_INFO
	.align		4
.L_4455:
        /*0018*/ 	.byte	0x04, 0x17
        /*001a*/ 	.short	(.L_4457 - .L_4456)
.L_4456:
        /*001c*/ 	.word	0x00000000
        /*0020*/ 	.short	0x0001
        /*0022*/ 	.short	0x0004
        /*0024*/ 	.byte	0x00, 0xf0, 0x05, 0x00


	//----- nvinfo : EIATTR_KPARAM_INFO
	.align		4
.L_4457:
        /*0028*/ 	.byte	0x04, 0x17
        /*002a*/ 	.short	(.L_4459 - .L_4458)
.L_4458:
        /*002c*/ 	.word	0x00000000
        /*0030*/ 	.short	0x0000
        /*0032*/ 	.short	0x0000
        /*0034*/ 	.byte	0x00, 0xf0, 0x11, 0x00


	//----- nvinfo : EIATTR_SPARSE_MMA_MASK
	.align		4
.L_4459:
        /*0038*/ 	.byte	0x03, 0x50
        /*003a*/ 	.short	0x0000


	//----- nvinfo : EIATTR_MAXREG_COUNT
	.align		4
        /*003c*/ 	.byte	0x03, 0x1b
        /*003e*/ 	.short	0x00ff


	//----- nvinfo : EIATTR_MERCURY_ISA_VERSION
	.align		4
        /*0040*/ 	.byte	0x03, 0x5f
        /*0042*/ 	.short	0x0101


	//----- nvinfo : EIATTR_VRC_CTA_INIT_COUNT
	.align		4
        /*0044*/ 	.byte	0x02, 0x4a
	.zero		1
	.zero		1


	//----- nvinfo : EIATTR_EXIT_INSTR_OFFSETS
	.align		4
        /*0048*/ 	.byte	0x04, 0x1c
        /*004a*/ 	.short	(.L_4461 - .L_4460)


	//   ....[0]....
.L_4460:
        /*004c*/ 	.word	0x00000a30


	//   ....[1]....
        /*0050*/ 	.word	0x00000a90


	//   ....[2]....
        /*0054*/ 	.word	0x00000db0


	//----- nvinfo : EIATTR_MAX_THREADS
	.align		4
.L_4461:
        /*0058*/ 	.byte	0x04, 0x05
        /*005a*/ 	.short	(.L_4463 - .L_4462)
.L_4462:
        /*005c*/ 	.word	0x00000080
        /*0060*/ 	.word	0x00000001
        /*0064*/ 	.word	0x00000001


	//----- nvinfo : EIATTR_CRS_STACK_SIZE
	.align		4
.L_4463:
        /*0068*/ 	.byte	0x04, 0x1e
        /*006a*/ 	.short	(.L_4465 - .L_4464)
.L_4464:
        /*006c*/ 	.word	0x00000000


	//----- nvinfo : EIATTR_CBANK_PARAM_SIZE
	.align		4
.L_4465:
        /*0070*/ 	.byte	0x03, 0x19
        /*0072*/ 	.short	0x0018


	//----- nvinfo : EIATTR_PARAM_CBANK
	.align		4
        /*0074*/ 	.byte	0x04, 0x0a
        /*0076*/ 	.short	(.L_4467 - .L_4466)
	.align		4
.L_4466:
        /*0078*/ 	.word	index@(.nv.constant0._ZN2at6native29vectorized_elementwise_kernelILi2EZNS0_16sign_kernel_cudaERNS_18TensorIteratorBaseEEUlbE_St5arrayIPcLm2EEEEviT0_T1_)
        /*007c*/ 	.short	0x0380
        /*007e*/ 	.short	0x0018


	//----- nvinfo : EIATTR_SW_WAR
	.align		4
.L_4467:
        /*0080*/ 	.byte	0x04, 0x36
        /*0082*/ 	.short	(.L_4469 - .L_4468)
.L_4468:
        /*0084*/ 	.word	0x00000008
.L_4469:


//--------------------- .nv.info._ZN2at6native29vectorized_elementwise_kernelILi4EZNS0_16sign_kernel_cudaERNS_18TensorIteratorBaseEEUlbE_St5arrayIPcLm2EEEEviT0_T1_ --------------------------
	.section	.nv.info._ZN2at6native29vectorized_elementwise_kernelILi4EZNS0_16sign_kernel_cudaERNS_18TensorIteratorBaseEEUlbE_St5arrayIPcLm2EEEEviT0_T1_,"",@"SHT_CUDA_INFO"
	.sectionflags	@""
	.align	4


	//----- nvinfo : EIATTR_CUDA_API_VERSION
	.align		4
        /*0000*/ 	.byte	0x04, 0x37
        /*0002*/ 	.short	(.L_4471 - .L_4470)
.L_4470:
        /*0004*/ 	.word	0x00000082


	//----- nvinfo : EIATTR_KPARAM_INFO
	.align		4
.L_4471:
        /*0008*/ 	.byte	0x04, 0x17
        /*000a*/ 	.short	(.L_4473 - .L_4472)
.L_4472:
        /*000c*/ 	.word	0x00000000
        /*0010*/ 	.short	0x0002
        /*0012*/ 	.short	0x0008
        /*0014*/ 	.byte	0x00, 0xf0, 0x41, 0x00


	//----- nvinfo : EIATTR_KPARAM_INFO
	.align		4
.L_4473:
        /*0018*/ 	.byte	0x04, 0x17
        /*001a*/ 	.short	(.L_4475 - .L_4474)
.L_4474:
        /*001c*/ 	.word	0x00000000
        /*0020*/ 	.short	0x0001
        /*0022*/ 	.short	0x0004
        /*0024*/ 	.byte	0x00, 0xf0, 0x05, 0x00


	//----- nvinfo : EIATTR_KPARAM_INFO
	.align		4
.L_4475:
        /*0028*/ 	.byte	0x04, 0x17
        /*002a*/ 	.short	(.L_4477 - .L_4476)
.L_4476:
        /*002c*/ 	.word	0x00000000
        /*0030*/ 	.short	0x0000
        /*0032*/ 	.short	0x0000
        /*0034*/ 	.byte	0x00, 0xf0, 0x11, 0x00


	//----- nvinfo : EIATTR_SPARSE_MMA_MASK
	.align		4
.L_4477:
        /*0038*/ 	.byte	0x03, 0x50
        /*003a*/ 	.short	0x0000


	//----- nvinfo : EIATTR_MAXREG_COUNT
	.align		4
        /*003c*/ 	.byte	0x03, 0x1b
        /*003e*/ 	.short	0x00ff


	//----- nvinfo : EIATTR_MERCURY_ISA_VERSION
	.align		4
        /*0040*/ 	.byte	0x03, 0x5f
        /*0042*/ 	.short	0x0101


	//----- nvinfo : EIATTR_VRC_CTA_INIT_COUNT
	.align		4
        /*0044*/ 	.byte	0x02, 0x4a
	.zero		1
	.zero		1


	//----- nvinfo : EIATTR_EXIT_INSTR_OFFSETS
	.align		4
        /*0048*/ 	.byte	0x04, 0x1c
        /*004a*/ 	.short	(.L_4479 - .L_4478)


	//   ....[0]....
.L_4478:
        /*004c*/ 	.word	0x00000a30


	//   ....[1]....
        /*0050*/ 	.word	0x00000a90


	//   ....[2]....
        /*0054*/ 	.word	0x00000d90


	//----- nvinfo : EIATTR_MAX_THREADS
	.align		4
.L_4479:
        /*0058*/ 	.byte	0x04, 0x05
        /*005a*/ 	.short	(.L_4481 - .L_4480)
.L_4480:
        /*005c*/ 	.word	0x00000080
        /*0060*/ 	.word	0x00000001
        /*0064*/ 	.word	0x00000001


	//----- nvinfo : EIATTR_CRS_STACK_SIZE
	.align		4
.L_4481:
        /*0068*/ 	.byte	0x04, 0x1e
        /*006a*/ 	.short	(.L_4483 - .L_4482)
.L_4482:
        /*006c*/ 	.word	0x00000000


	//----- nvinfo : EIATTR_CBANK_PARAM_SIZE
	.align		4
.L_4483:
        /*0070*/ 	.byte	0x03, 0x19
        /*0072*/ 	.short	0x0018


	//----- nvinfo : EIATTR_PARAM_CBANK
	.align		4
        /*0074*/ 	.byte	0x04, 0x0a
        /*0076*/ 	.short	(.L_4485 - .L_4484)
	.align		4
.L_4484:
        /*0078*/ 	.word	index@(.nv.constant0._ZN2at6native29vectorized_elementwise_kernelILi4EZNS0_16sign_kernel_cudaERNS_18TensorIteratorBaseEEUlbE_St5arrayIPcLm2EEEEviT0_T1_)
        /*007c*/ 	.short	0x0380
        /*007e*/ 	.short	0x0018


	//----- nvinfo : EIATTR_SW_WAR
	.align		4
.L_4485:
        /*0080*/ 	.byte	0x04, 0x36
        /*0082*/ 	.short	(.L_4487 - .L_4486)
.L_4486:
        /*0084*/ 	.word	0x00000008
.L_4487:


//--------------------- .nv.info._ZN2at6native29vectorized_elementwise_kernelILi8EZNS0_16sign_kernel_cudaERNS_18TensorIteratorBaseEEUlbE_St5arrayIPcLm2EEEEviT0_T1_ --------------------------
	.section	.nv.info._ZN2at6native29vectorized_elementwise_kernelILi8EZNS0_16sign_kernel_cudaERNS_18TensorIteratorBaseEEUlbE_St5arrayIPcLm2EEEEviT0_T1_,"",@"SHT_CUDA_INFO"
	.sectionflags	@""
	.align	4


	//----- nvinfo : EIATTR_CUDA_API_VERSION
	.align		4
        /*0000*/ 	.byte	0x04, 0x37
        /*0002*/ 	.short	(.L_4489 - .L_4488)
.L_4488:
        /*0004*/ 	.word	0x00000082


	//----- nvinfo : EIATTR_KPARAM_INFO
	.align		4
.L_4489:
        /*0008*/ 	.byte	0x04, 0x17
        /*000a*/ 	.short	(.L_4491 - .L_4490)
.L_4490:
        /*000c*/ 	.word	0x00000000
        /*0010*/ 	.short	0x0002
        /*0012*/ 	.short	0x0008
        /*0014*/ 	.byte	0x00, 0xf0, 0x41, 0x00


	//----- nvinfo : EIATTR_KPARAM_INFO
	.align		4
.L_4491:
        /*0018*/ 	.byte	0x04, 0x17
        /*001a*/ 	.short	(.L_4493 - .L_4492)
.L_4492:
        /*001c*/ 	.word	0x00000000
        /*0020*/ 	.short	0x0001
        /*0022*/ 	.short	0x0004
        /*0024*/ 	.byte	0x00, 0xf0, 0x05, 0x00


	//----- nvinfo : EIATTR_KPARAM_INFO
	.align		4
.L_4493:
        /*0028*/ 	.byte	0x04, 0x17
        /*002a*/ 	.short	(.L_4495 - .L_4494)
.L_4494:
        /*002c*/ 	.word	0x00000000
        /*0030*/ 	.short	0x0000
        /*0032*/ 	.short	0x0000
        /*0034*/ 	.byte	0x00, 0xf0, 0x11, 0x00


	//----- nvinfo : EIATTR_SPARSE_MMA_MASK
	.align		4
.L_4495:
        /*0038*/ 	.byte	0x03, 0x50
        /*003a*/ 	.short	0x0000


	//----- nvinfo : EIATTR_MAXREG_COUNT
	.align		4
        /*003c*/ 	.byte	0x03, 0x1b
        /*003e*/ 	.short	0x00ff


	//----- nvinfo : EIATTR_MERCURY_ISA_VERSION
	.align		4
        /*0040*/ 	.byte	0x03, 0x5f
        /*0042*/ 	.short	0x0101


	//----- nvinfo : EIATTR_VRC_CTA_INIT_COUNT
	.align		4
        /*0044*/ 	.byte	0x02, 0x4a
	.zero		1
	.zero		1


	//----- nvinfo : EIATTR_EXIT_INSTR_OFFSETS
	.align		4
        /*0048*/ 	.byte	0x04, 0x1c
        /*004a*/ 	.short	(.L_4497 - .L_4496)


	//   ....[0]....
.L_4496:
        /*004c*/ 	.word	0x00000a30


	//   ....[1]....
        /*0050*/ 	.word	0x00000a90


	//   ....[2]....
        /*0054*/ 	.word	0x00000d70


	//----- nvinfo : EIATTR_MAX_THREADS
	.align		4
.L_4497:
        /*0058*/ 	.byte	0x04, 0x05
        /*005a*/ 	.short	(.L_4499 - .L_4498)
.L_4498:
        /*005c*/ 	.word	0x00000080
        /*0060*/ 	.word	0x00000001
        /*0064*/ 	.word	0x00000001


	//----- nvinfo : EIATTR_CRS_STACK_SIZE
	.align		4
.L_4499:
        /*0068*/ 	.byte	0x04, 0x1e
        /*006a*/ 	.short	(.L_4501 - .L_4500)
.L_4500:
        /*006c*/ 	.word	0x00000000


	//----- nvinfo : EIATTR_CBANK_PARAM_SIZE
	.align		4
.L_4501:
        /*0070*/ 	.byte	0x03, 0x19
        /*0072*/ 	.short	0x0018


	//----- nvinfo : EIATTR_PARAM_CBANK
	.align		4
        /*0074*/ 	.byte	0x04, 0x0a
        /*0076*/ 	.short	(.L_4503 - .L_4502)
	.align		4
.L_4502:
        /*0078*/ 	.word	index@(.nv.constant0._ZN2at6native29vectorized_elementwise_kernelILi8EZNS0_16sign_kernel_cudaERNS_18TensorIteratorBaseEEUlbE_St5arrayIPcLm2EEEEviT0_T1_)
        /*007c*/ 	.short	0x0380
        /*007e*/ 	.short	0x0018


	//----- nvinfo : EIATTR_SW_WAR
	.align		4
.L_4503:
        /*0080*/ 	.byte	0x04, 0x36
        /*0082*/ 	.short	(.L_4505 - .L_4504)
.L_4504:
        /*0084*/ 	.word	0x00000008
.L_4505:


//--------------------- .nv.info._ZN2at6native18elementwise_kernelILi128ELi4EZNS0_15gpu_kernel_implIZZZNS0_15neg_kernel_cudaERNS_18TensorIteratorBaseEENKUlvE0_clEvENKUlvE7_clEvEUlN3c108BFloat16EE_EEvS4_RKT_EUliE_EEviT1_ --------------------------
	.section	.nv.info._ZN2at6native18elementwise_kernelILi128ELi4EZNS0_15gpu_kernel_implIZZZNS0_15neg_kernel_cudaERNS_18TensorIteratorBaseEENKUlvE0_clEvENKUlvE7_clEvEUlN3c108BFloat16EE_EEvS4_RKT_EUliE_EEviT1_,"",@"SHT_CUDA_INFO"
	.sectionflags	@""
	.align	4


	//----- nvinfo : EIATTR_CUDA_API_VERSION
	.align		4
        /*0000*/ 	.byte	0x04, 0x37
        /*0002*/ 	.short	(.L_4507 - .L_4506)
.L_4506:
        /*0004*/ 	.word	0x00000082


	//----- nvinfo : EIATTR_KPARAM_INFO
	.align		4
.L_4507:
        /*0008*/ 	.byte	0x04, 0x17
        /*000a*/ 	.short	(.L_4509 - .L_4508)
.L_4508:
        /*000c*/ 	.word	0x00000000
        /*0010*/ 	.short	0x0001
        /*0012*/ 	.short	0x0008
        /*0014*/ 	.byte	0x00, 0xf0, 0x61, 0x08


	//----- nvinfo : EIATTR_KPARAM_INFO
	.align		4
.L_4509:
        /*0018*/ 	.byte	0x04, 0x17
        /*001a*/ 	.short	(.L_4511 - .L_4510)
.L_4510:
        /*001c*/ 	.word	0x00000000
        /*0020*/ 	.short	0x0000
        /*0022*/ 	.short	0x0000
        /*0024*/ 	.byte	0x00, 0xf0, 0x11, 0x00


	//----- nvinfo : EIATTR_SPARSE_MMA_MASK
	.align		4
.L_4511:
        /*0028*/ 	.byte	0x03, 0x50
        /*002a*/ 	.short	0x0000


	//----- nvinfo : EIATTR_MAXREG_COUNT
	.align		4
        /*002c*/ 	.byte	0x03, 0x1b
        /*002e*/ 	.short	0x0080


	//----- nvinfo : EIATTR_EXTERNS
	.align		4
        /*0030*/ 	.byte	0x04, 0x0f
        /*0032*/ 	.short	(.L_4513 - .L_4512)


	//   ....[0]....
	.align		4
.L_4512:
        /*0034*/ 	.word	index@(__assertfail)


	//----- nvinfo : EIATTR_MERCURY_ISA_VERSION
	.align		4
.L_4513:
        /*0038*/ 	.byte	0x03, 0x5f
        /*003a*/ 	.short	0x0101


	//----- nvinfo : EIATTR_VRC_CTA_INIT_COUNT
	.align		4
        /*003c*/ 	.byte	0x02, 0x4a
	.zero		1
	.zero		1


	//----- nvinfo : EIATTR_SYSCALL_OFFSETS
	.align		4
        /*0040*/ 	.byte	0x04, 0x46
        /*0042*/ 	.short	(.L_4515 - .L_4514)


	//   ....[0]....
.L_4514:
        /*0044*/ 	.word	0x00002210


	//   ....[1]....
        /*0048*/ 	.word	0x00003120


	//   ....[2]....
        /*004c*/ 	.word	0x000054d0


	//   ....[3]....
        /*0050*/ 	.word	0x00006230


	//   ....[4]....
        /*0054*/ 	.word	0x000086d0


	//   ....[5]....
        /*0058*/ 	.word	0x00009430


	//   ....[6]....
        /*005c*/ 	.word	0x0000b8e0


	//   ....[7]....
        /*0060*/ 	.word	0x0000c610


	//----- nvinfo : EIATTR_EXIT_INSTR_OFFSETS
	.align		4
.L_4515:
        /*0064*/ 	.byte	0x04, 0x1c
        /*0066*/ 	.short	(.L_4517 - .L_4516)


	//   ....[0]....
.L_4516:
        /*0068*/ 	.word	0x000096f0


	//   ....[1]....
        /*006c*/ 	.word	0x0000ba90


	//   ....[2]....
        /*0070*/ 	.word	0x0000bad0


	//   ....[3]....
        /*0074*/ 	.word	0x0000bb70


	//   ....[4]....
        /*0078*/ 	.word	0x0000bbb0


	//   ....[5]....
        /*007c*/ 	.word	0x0000bbf0


	//   ....[6]....
        /*0080*/ 	.word	0x0000bc80


	//   ....[7]....
        /*0084*/ 	.word	0x0000bcc0


	//   ....[8]....
        /*0088*/ 	.word	0x0000bd60


	//   ....[9]....
        /*008c*/ 	.word	0x0000bdb0


	//   ....[10]....
        /*0090*/ 	.word	0x0000be00


	//   ....[11]....
        /*0094*/ 	.word	0x0000bee0


	//   ....[12]....
        /*0098*/ 	.word	0x0000c050


	//   ....[13]....
        /*009c*/ 	.word	0x0000c1c0


	//   ....[14]....
        /*00a0*/ 	.word	0x0000c320


	//   ....[15]....
        /*00a4*/ 	.word	0x0000c360


	//   ....[16]....
        /*00a8*/ 	.word	0x0000c3a0


	//   ....[17]....
        /*00ac*/ 	.word	0x0000c450


	//   ....[18]....
        /*00b0*/ 	.word	0x0000c4b0


	//   ....[19]....
        /*00b4*/ 	.word	0x0000c620


	//   ....[20]....
        /*00b8*/ 	.word	0x0000c730


	//   ....[21]....
        /*00bc*/ 	.word	0x0000c870


	//   ....[22]....
        /*00c0*/ 	.word	0x0000c890


	//----- nvinfo : EIATTR_MAX_THREADS
	.align		4
.L_4517:
        /*00c4*/ 	.byte	0x04, 0x05
        /*00c6*/ 	.short	(.L_4519 - .L_4518)
.L_4518:
        /*00c8*/ 	.word	0x00000080
        /*00cc*/ 	.word	0x00000001
        /*00d0*/ 	.word	0x00000001


	//----- nvinfo : EIATTR_CRS_STACK_SIZE
	.align		4
.L_4519:
        /*00d4*/ 	.byte	0x04, 0x1e
        /*00d6*/ 	.short	(.L_4521 - .L_4520)
.L_4520:
        /*00d8*/ 	.word	0x00000000


	//----- nvinfo : EIATTR_CBANK_PARAM_SIZE
	.align		4
.L_4521:
        /*00dc*/ 	.byte	0x03, 0x19
        /*00de*/ 	.short	0x0220


	//----- nvinfo : EIATTR_PARAM_CBANK
	.align		4
        /*00e0*/ 	.byte	0x04, 0x0a
        /*00e2*/ 	.short	(.L_4523 - .L_4522)
	.align		4
.L_4522:
        /*00e4*/ 	.word	index@(.nv.constant0._ZN2at6native18elementwise_kernelILi128ELi4EZNS0_15gpu_kernel_implIZZZNS0_15neg_kernel_cudaERNS_18TensorIteratorBaseEENKUlvE0_clEvENKUlvE7_clEvEUlN3c108BFloat16EE_EEvS4_RKT_EUliE_EEviT1_)
        /*00e8*/ 	.short	0x0380
        /*00ea*/ 	.short	0x0220


	//----- nvinfo : EIATTR_SW_WAR
	.align		4
.L_4523:
        /*00ec*/ 	.byte	0x04, 0x36
        /*00ee*/ 	.short	(.L_4525 - .L_4524)
.L_4524:
        /*00f0*/ 	.word	0x00000008
.L_4525:


//--------------------- .nv.info._ZN2at6native27unrolled_elementwise_kernelIZZZNS0_15neg_kernel_cudaERNS_18TensorIteratorBaseEENKUlvE0_clEvENKUlvE7_clEvEUlN3c108BFloat16EE_St5arrayIPcLm2EELi4E23TrivialOffsetCalculatorILi1EjESD_NS0_6memory12LoadWithCastILi1EEENSE_13StoreWithCastILi1EEEEEviT_T0_T2_T3_T4_T5_ --------------------------
	.section	.nv.info._ZN2at6native27unrolled_elementwise_kernelIZZZNS0_15neg_kernel_cudaERNS_18TensorIteratorBaseEENKUlvE0_clEvENKUlvE7_clEvEUlN3c108BFloat16EE_St5arrayIPcLm2EELi4E23TrivialOffsetCalculatorILi1EjESD_NS0_6memory12LoadWithCastILi1EEENSE_13StoreWithCastILi1EEEEEviT_T0_T2_T3_T4_T5_,"",@"SHT_CUDA_INFO"
	.sectionflags	@""
	.align	4


	//----- nvinfo : EIATTR_CUDA_API_VERSION
	.align		4
        /*0000*/ 	.byte	0x04, 0x37
        /*0002*/ 	.short	(.L_4527 - .L_4526)
.L_4526:
        /*0004*/ 	.word	0x00000082


	//----- nvinfo : EIATTR_KPARAM_INFO
	.align		4
.L_4527:
        /*0008*/ 	.byte	0x04, 0x17
        /*000a*/ 	.short	(.L_4529 - .L_4528)
.L_4528:
        /*000c*/ 	.word	0x00000000
        /*0010*/ 	.short	0x0006
        /*0012*/ 	.short	0x0024
        /*0014*/ 	.byte	0x00, 0xf0, 0x21, 0x00


	//----- nvinfo : EIATTR_KPARAM_INFO
	.align		4
.L_4529:
        /*0018*/ 	.byte	0x04, 0x17
        /*001a*/ 	.short	(.L_4531 - .L_4530)
.L_4530:
        /*001c*/ 	.word	0x00000000
        /*0020*/ 	.short	0x0005
        /*0022*/ 	.short	0x001c
        /*0024*/ 	.byte	0x00, 0xf0, 0x21, 0x00


	//----- nvinfo : EIATTR_KPARAM_INFO
	.align		4
.L_4531:
        /*0028*/ 	.byte	0x04, 0x17
        /*002a*/ 	.short	(.L_4533 - .L_4532)
.L_4532:
        /*002c*/ 	.word	0x00000000
        /*0030*/ 	.short	0x0004
        /*0032*/ 	.short	0x0019
        /*0034*/ 	.byte	0x00, 0xf0, 0x05, 0x00


	//----- nvinfo : EIATTR_KPARAM_INFO
	.align		4
.L_4533:
        /*0038*/ 	.byte	0x04, 0x17
        /*003a*/ 	.short	(.L_4535 - .L_4534)
.L_4534:
        /*003c*/ 	.word	0x00000000
        /*0040*/ 	.short	0x0003
        /*0042*/ 	.short	0x0018
        /*0044*/ 	.byte	0x00, 0xf0, 0x05, 0x00


	//----- nvinfo : EIATTR_KPARAM_INFO
	.align		4
.L_4535:
        /*0048*/ 	.byte	0x04, 0x17
        /*004a*/ 	.short	(.L_4537 - .L_4536)
.L_4536:
        /*004c*/ 	.word	0x00000000
        /*0050*/ 	.short	0x0002
        /*0052*/ 	.short	0x0008
        /*0054*/ 	.byte	0x00, 0xf0, 0x41, 0x00


	//----- nvinfo : EIATTR_KPARAM_INFO
	.align		4
.L_4537:
        /*0058*/ 	.byte	0x04, 0x17
        /*005a*/ 	.short	(.L_4539 - .L_4538)
.L_4538:
        /*005c*/ 	.word	0x00000000
        /*0060*/ 	.short	0x0001
        /*0062*/ 	.short	0x0004
        /*0064*/ 	.byte	0x00, 0xf0, 0x05, 0x00


	//----- nvinfo : EIATTR_KPARAM_INFO
	.align		4
.L_4539:
        /*0068*/ 	.byte	0x04, 0x17
        /*006a*/ 	.short	(.L_4541 - .L_4540)
.L_4540:
        /*006c*/ 	.word	0x00000000
        /*0070*/ 	.short	0x0000
        /*0072*/ 	.short	0x0000
        /*0074*/ 	.byte	0x00, 0xf0, 0x11, 0x00


	//----- nvinfo : EIATTR_SPARSE_MMA_MASK
	.align		4
.L_4541:
        /*0078*/ 	.byte	0x03, 0x50
        /*007a*/ 	.short	0x0000


	//----- nvinfo : EIATTR_MAXREG_COUNT
	.align		4
        /*007c*/ 	.byte	0x03, 0x1b
        /*007e*/ 	.short	0x00ff


	//----- nvinfo : EIATTR_EXTERNS
	.align		4
        /*0080*/ 	.byte	0x04, 0x0f
        /*0082*/ 	.short	(.L_4543 - .L_4542)


	//   ....[0]....
	.align		4
.L_4542:
        /*0084*/ 	.word	index@(__assertfail)


	//----- nvinfo : EIATTR_MERCURY_ISA_VERSION
	.align		4
.L_4543:
        /*0088*/ 	.byte	0x03, 0x5f
        /*008a*/ 	.short	0x0101


	//----- nvinfo : EIATTR_VRC_CTA_INIT_COUNT
	.align		4
        /*008c*/ 	.byte	0x02, 0x4a
	.zero		1
	.zero		1


	//----- nvinfo : EIATTR_SYSCALL_OFFSETS
	.align		4
        /*0090*/ 	.byte	0x04, 0x46
        /*0092*/ 	.short	(.L_4545 - .L_4544)


	//   ....[0]....
.L_4544:
        /*0094*/ 	.word	0x00001000


	//   ....[1]....
        /*0098*/ 	.word	0x000021e0


	//   ....[2]....
        /*009c*/ 	.word	0x00003300


	//   ....[3]....
        /*00a0*/ 	.word	0x00004330


	//   ....[4]....
        /*00a4*/ 	.word	0x00005430


	//   ....[5]....
        /*00a8*/ 	.word	0x00006310


	//   ....[6]....
        /*00ac*/ 	.word	0x00007290


	//   ....[7]....
        /*00b0*/ 	.word	0x00008210


	//----- nvinfo : EIATTR_EXIT_INSTR_OFFSETS
	.align		4
.L_4545:
        /*00b4*/ 	.byte	0x04, 0x1c
        /*00b6*/ 	.short	(.L_4547 - .L_4546)


	//   ....[0]....
.L_4546:
        /*00b8*/ 	.word	0x00007540


	//   ....[1]....
        /*00bc*/ 	.word	0x00007690


	//   ....[2]....
        /*00c0*/ 	.word	0x000076d0


	//   ....[3]....
        /*00c4*/ 	.word	0x00007770


	//   ....[4]....
        /*00c8*/ 	.word	0x000077b0


	//   ....[5]....
        /*00cc*/ 	.word	0x000077f0


	//   ....[6]....
        /*00d0*/ 	.word	0x00007880


	//   ....[7]....
        /*00d4*/ 	.word	0x000078c0


	//   ....[8]....
        /*00d8*/ 	.word	0x00007960


	//   ....[9]....
        /*00dc*/ 	.word	0x000079b0


	//   ....[10]....
        /*00e0*/ 	.word	0x00007a00


	//   ....[11]....
        /*00e4*/ 	.word	0x00007ae0


	//   ....[12]....
        /*00e8*/ 	.word	0x00007c50


	//   ....[13]....
        /*00ec*/ 	.word	0x00007dc0


	//   ....[14]....
        /*00f0*/ 	.word	0x00007f20


	//   ....[15]....
        /*00f4*/ 	.word	0x00007f60


	//   ....[16]....
        /*00f8*/ 	.word	0x00007fa0


	//   ....[17]....
        /*00fc*/ 	.word	0x00008050


	//   ....[18]....
        /*0100*/ 	.word	0x000080b0


	//   ....[19]....
        /*0104*/ 	.word	0x00008220


	//   ....[20]....
        /*0108*/ 	.word	0x00008330


	//   ....[21]....
        /*010c*/ 	.word	0x00008470


	//   ....[22]....
        /*0110*/ 	.word	0x00008490


	//----- nvinfo : EIATTR_MAX_THREADS
	.align		4
.L_4547:
        /*0114*/ 	.byte	0x04, 0x05
        /*0116*/ 	.short	(.L_4549 - .L_4548)
.L_4548:
        /*0118*/ 	.word	0x00000080
        /*011c*/ 	.word	0x00000001
        /*0120*/ 	.word	0x00000001


	//----- nvinfo : EIATTR_CRS_STACK_SIZE
	.align		4
.L_4549:
        /*0124*/ 	.byte	0x04, 0x1e
        /*0126*/ 	.short	(.L_4551 - .L_4550)
.L_4550:
        /*0128*/ 	.word	0x00000000


	//----- nvinfo : EIATTR_CBANK_PARAM_SIZE
	.align		4
.L_4551:
        /*012c*/ 	.byte	0x03, 0x19
        /*012e*/ 	.short	0x002c


	//----- nvinfo : EIATTR_PARAM_CBANK
	.align		4
        /*0130*/ 	.byte	0x04, 0x0a
        /*0132*/ 	.short	(.L_4553 - .L_4552)
	.align		4
.L_4552:
        /*0134*/ 	.word	index@(.nv.constant0._ZN2at6native27unrolled_elementwise_kernelIZZZNS0_15neg_kernel_cudaERNS_18TensorIteratorBaseEENKUlvE0_clEvENKUlvE7_clEvEUlN3c108BFloat16EE_St5arrayIPcLm2EELi4E23TrivialOffsetCalculatorILi1EjESD_NS0_6memory12LoadWithCastILi1EEENSE_13StoreWithCastILi1EEEEEviT_T0_T2_T3_T4_T5_)
        /*0138*/ 	.short	0x0380
        /*013a*/ 	.short	0x002c


	//----- nvinfo : EIATTR_SW_WAR
	.align		4
.L_4553:
        /*013c*/ 	.byte	0x04, 0x36
        /*013e*/ 	.short	(.L_4555 - .L_4554)
.L_4554:
        /*0140*/ 	.word	0x00000008
.L_4555:


//--------------------- .nv.info._ZN2at6native18elementwise_kernelILi128ELi4EZNS0_22gpu_kernel_impl_nocastIZZZNS0_15neg_kernel_cudaERNS_18TensorIteratorBaseEENKUlvE0_clEvENKUlvE7_clEvEUlN3c108BFloat16EE_EEvS4_RKT_EUliE_EEviT1_ --------------------------
	.section	.nv.info._ZN2at6native18elementwise_kernelILi128ELi4EZNS0_22gpu_kernel_impl_nocastIZZZNS0_15neg_kernel_cudaERNS_18TensorIteratorBaseEENKUlvE0_clEvENKUlvE7_clEvEUlN3c108BFloat16EE_EEvS4_RKT_EUliE_EEviT1_,"",@"SHT_CUDA_INFO"
	.sectionflags	@""
	.align	4


	//----- nvinfo : EIATTR_CUDA_API_VERSION
	.align		4
        /*0000*/ 	.byte	0x04, 0x37
        /*0002*/ 	.short	(.L_4557 - .L_4556)
.L_4556:
        /*0004*/ 	.word	0x00000082


	//----- nvinfo : EIATTR_KPARAM_INFO
	.align		4
.L_4557:
        /*0008*/ 	.byte	0x04, 0x17
        /*000a*/ 	.short	(.L_4559 - .L_4558)
.L_4558:
        /*000c*/ 	.word	0x00000000
        /*0010*/ 	.short	0x0001
        /*0012*/ 	.short	0x0008
        /*0014*/ 	.byte	0x00, 0xf0, 0x61, 0x08


	//----- nvinfo : EIATTR_KPARAM_INFO
	.align		4
.L_4559:
        /*0018*/ 	.byte	0x04, 0x17
        /*001a*/ 	.short	(.L_4561 - .L_4560)
.L_4560:
        /*001c*/ 	.word	0x00000000
        /*0020*/ 	.short	0x0000
        /*0022*/ 	.short	0x0000
        /*0024*/ 	.byte	0x00, 0xf0, 0x11, 0x00


	//----- nvinfo : EIATTR_SPARSE_MMA_MASK
	.align		4
.L_4561:
        /*0028*/ 	.byte	0x03, 0x50
        /*002a*/ 	.short	0x0000


	//----- nvinfo : EIATTR_MAXREG_COUNT
	.align		4
        /*002c*/ 	.byte	0x03, 0x1b
        /*002e*/ 	.short	0x0080


	//----- nvinfo : EIATTR_MERCURY_ISA_VERSION
	.align		4
        /*0030*/ 	.byte	0x03, 0x5f
        /*0032*/ 	.short	0x0101


	//----- nvinfo : EIATTR_VRC_CTA_INIT_COUNT
	.align		4
        /*0034*/ 	.byte	0x02, 0x4a
	.zero		1
	.zero		1


	//----- nvinfo : EIATTR_EXIT_INSTR_OFFSETS
	.align		4
        /*0038*/ 	.byte	0x04, 0x1c
        /*003a*/ 	.short	(.L_4563 - .L_4562)


	//   ....[0]....
.L_4562:
        /*003c*/ 	.word	0x00000300


	//   ....[1]....
        /*0040*/ 	.word	0x00000380


	//   ....[2]....
        /*0044*/ 	.word	0x00003ea0


	//   ....[3]....
        /*0048*/ 	.word	0x000051f0


	//----- nvinfo : EIATTR_MAX_THREADS
	.align		4
.L_4563:
        /*004c*/ 	.byte	0x04, 0x05
        /*004e*/ 	.short	(.L_4565 - .L_4564)
.L_4564:
        /*0050*/ 	.word	0x00000080
        /*0054*/ 	.word	0x00000001
        /*0058*/ 	.word	0x00000001


	//----- nvinfo : EIATTR_CRS_STACK_SIZE
	.align		4
.L_4565:
        /*005c*/ 	.byte	0x04, 0x1e
        /*005e*/ 	.short	(.L_4567 - .L_4566)
.L_4566:
        /*0060*/ 	.word	0x00000000


	//----- nvinfo : EIATTR_CBANK_PARAM_SIZE
	.align		4
.L_4567:
        /*0064*/ 	.byte	0x03, 0x19
        /*0066*/ 	.short	0x0220


	//----- nvinfo : EIATTR_PARAM_CBANK
	.align		4
        /*0068*/ 	.byte	0x04, 0x0a
        /*006a*/ 	.short	(.L_4569 - .L_4568)
	.align		4
.L_4568:
        /*006c*/ 	.word	index@(.nv.constant0._ZN2at6native18elementwise_kernelILi128ELi4EZNS0_22gpu_kernel_impl_nocastIZZZNS0_15neg_kernel_cudaERNS_18TensorIteratorBaseEENKUlvE0_clEvENKUlvE7_clEvEUlN3c108BFloat16EE_EEvS4_RKT_EUliE_EEviT1_)
        /*0070*/ 	.short	0x0380
        /*0072*/ 	.short	0x0220


	//----- nvinfo : EIATTR_SW_WAR
	.align		4
.L_4569:
        /*0074*/ 	.byte	0x04, 0x36
        /*0076*/ 	.short	(.L_4571 - .L_4570)
.L_4570:
        /*0078*/ 	.word	0x00000008
.L_4571:


//--------------------- .nv.info._ZN2at6native27unrolled_elementwise_kernelIZZZNS0_15neg_kernel_cudaERNS_18TensorIteratorBaseEENKUlvE0_clEvENKUlvE7_clEvEUlN3c108BFloat16EE_St5arrayIPcLm2EELi4E23TrivialOffsetCalculatorILi1EjESD_NS0_6memory15LoadWithoutCastENSE_16StoreWithoutCastEEEviT_T0_T2_T3_T4_T5_ --------------------------
	.section	.nv.info._ZN2at6native27unrolled_elementwise_kernelIZZZNS0_15neg_kernel_cudaERNS_18TensorIteratorBaseEENKUlvE0_clEvENKUlvE7_clEvEUlN3c108BFloat16EE_St5arrayIPcLm2EELi4E23TrivialOffsetCalculatorILi1EjESD_NS0_6memory15LoadWithoutCastENSE_16StoreWithoutCastEEEviT_T0_T2_T3_T4_T5_,"",@"SHT_CUDA_INFO"
	.sectionflags	@""
	.align	4


	//----- nvinfo : EIATTR_CUDA_API_VERSION
	.align		4
        /*0000*/ 	.byte	0x04, 0x37
        /*0002*/ 	.short	(.L_4573 - .L_4572)
.L_4572:
        /*0004*/ 	.word	0x00000082


	//----- nvinfo : EIATTR_KPARAM_INFO
	.align		4
.L_4573:
        /*0008*/ 	.byte	0x04, 0x17
        /*000a*/ 	.short	(.L_4575 - .L_4574)
.L_4574:
        /*000c*/ 	.word	0x00000000
        /*0010*/ 	.short	0x0006
        /*0012*/ 	.short	0x001b
        /*0014*/ 	.byte	0x00, 0xf0, 0x05, 0x00


	//----- nvinfo : EIATTR_KPARAM_INFO
	.align		4
.L_4575:
        /*0018*/ 	.byte	0x04, 0x17
        /*001a*/ 	.short	(.L_4577 - .L_4576)
.L_4576:
        /*001c*/ 	.word	0x00000000
        /*0020*/ 	.short	0x0005
        /*0022*/ 	.short	0x001a
        /*0024*/ 	.byte	0x00, 0xf0, 0x05, 0x00


	//----- nvinfo : EIATTR_KPARAM_INFO
	.align		4
.L_4577:
        /*0028*/ 	.byte	0x04, 0x17
        /*002a*/ 	.short	(.L_4579 - .L_4578)
.L_4578:
        /*002c*/ 	.word	0x00000000
        /*0030*/ 	.short	0x0004
        /*0032*/ 	.short	0x0019
        /*0034*/ 	.byte	0x00, 0xf0, 0x05, 0x00


	//----- nvinfo : EIATTR_KPARAM_INFO
	.align		4
.L_4579:
        /*0038*/ 	.byte	0x04, 0x17
        /*003a*/ 	.short	(.L_4581 - .L_4580)
.L_4580:
        /*003c*/ 	.word	0x00000000
        /*0040*/ 	.short	0x0003
        /*0042*/ 	.short	0x0018
        /*0044*/ 	.byte	0x00, 0xf0, 0x05, 0x00


	//----- nvinfo : EIATTR_KPARAM_INFO
	.align		4
.L_4581:
        /*0048*/ 	.byte	0x04, 0x17
        /*004a*/ 	.short	(.L_4583 - .L_4582)
.L_4582:
        /*004c*/ 	.word	0x00000000
        /*0050*/ 	.short	0x0002
        /*0052*/ 	.short	0x0008
        /*0054*/ 	.byte	0x00, 0xf0, 0x41, 0x00


	//----- nvinfo : EIATTR_KPARAM_INFO
	.align		4
.L_4583:
        /*0058*/ 	.byte	0x04, 0x17
        /*005a*/ 	.short	(.L_4585 - .L_4584)
.L_4584:
        /*005c*/ 	.word	0x00000000
        /*0060*/ 	.short	0x0001
        /*0062*/ 	.short	0x0004
        /*0064*/ 	.byte	0x00, 0xf0, 0x05, 0x00


	//----- nvinfo : EIATTR_KPARAM_INFO
	.align		4
.L_4585:
        /*0068*/ 	.byte	0x04, 0x17
        /*006a*/ 	.short	(.L_4587 - .L_4586)
.L_4586:
        /*006c*/ 	.word	0x00000000
        /*0070*/ 	.short	0x0000
        /*0072*/ 	.short	0x0000
        /*0074*/ 	.byte	0x00, 0xf0, 0x11, 0x00


	//----- nvinfo : EIATTR_SPARSE_MMA_MASK
	.align		4
.L_4587:
        /*0078*/ 	.byte	0x03, 0x50
        /*007a*/ 	.short	0x0000


	//----- nvinfo : EIATTR_MAXREG_COUNT
	.align		4
        /*007c*/ 	.byte	0x03, 0x1b
        /*007e*/ 	.short	0x00ff


	//----- nvinfo : EIATTR_MERCURY_ISA_VERSION
	.align		4
        /*0080*/ 	.byte	0x03, 0x5f
        /*0082*/ 	.short	0x0101


	//----- nvinfo : EIATTR_VRC_CTA_INIT_COUNT
	.align		4
        /*0084*/ 	.byte	0x02, 0x4a
	.zero		1
	.zero		1


	//----- nvinfo : EIATTR_EXIT_INSTR_OFFSETS
	.align		4
        /*0088*/ 	.byte	0x04, 0x1c
        /*008a*/ 	.short	(.L_4589 - .L_4588)


	//   ....[0]....
.L_4588:
        /*008c*/ 	.word	0x00000460


	//   ....[1]....
        /*0090*/ 	.word	0x000004f0


	//----- nvinfo : EIATTR_MAX_THREADS
	.align		4
.L_4589:
        /*0094*/ 	.byte	0x04, 0x05
        /*0096*/ 	.short	(.L_4591 - .L_4590)
.L_4590:
        /*0098*/ 	.word	0x00000080
        /*009c*/ 	.word	0x00000001
        /*00a0*/ 	.word	0x00000001


	//----- nvinfo : EIATTR_CRS_STACK_SIZE
	.align		4
.L_4591:
        /*00a4*/ 	.byte	0x04, 0x1e
        /*00a6*/ 	.short	(.L_4593 - .L_4592)
.L_4592:
        /*00a8*/ 	.word	0x00000000


	//----- nvinfo : EIATTR_CBANK_PARAM_SIZE
	.align		4
.L_4593:
        /*00ac*/ 	.byte	0x03, 0x19
        /*00ae*/ 	.short	0x001c


	//----- nvinfo : EIATTR_PARAM_CBANK
	.align		4
        /*00b0*/ 	.byte	0x04, 0x0a
        /*00b2*/ 	.short	(.L_4595 - .L_4594)
	.align		4
.L_4594:
        /*00b4*/ 	.word	index@(.nv.constant0._ZN2at6native27unrolled_elementwise_kernelIZZZNS0_15neg_kernel_cudaERNS_18TensorIteratorBaseEENKUlvE0_clEvENKUlvE7_clEvEUlN3c108BFloat16EE_St5arrayIPcLm2EELi4E23TrivialOffsetCalculatorILi1EjESD_NS0_6memory15LoadWithoutCastENSE_16StoreWithoutCastEEEviT_T0_T2_T3_T4_T5_)
        /*00b8*/ 	.short	0x0380
        /*00ba*/ 	.short	0x001c


	//----- nvinfo : EIATTR_SW_WAR
	.align		4
.L_4595:
        /*00bc*/ 	.byte	0x04, 0x36
        /*00be*/ 	.short	(.L_4597 - .L_4596)
.L_4596:
        /*00c0*/ 	.word	0x00000008
.L_4597:


//--------------------- .nv.info._ZN2at6native29vectorized_elementwise_kernelILi2EZZZNS0_15neg_kernel_cudaERNS_18TensorIteratorBaseEENKUlvE0_clEvENKUlvE7_clEvEUlN3c108BFloat16EE_St5arrayIPcLm2EEEEviT0_T1_ --------------------------
	.section	.nv.info._ZN2at6native29vectorized_elementwise_kernelILi2EZZZNS0_15neg_kernel_cudaERNS_18TensorIteratorBaseEENKUlvE0_clEvENKUlvE7_clEvEUlN3c108BFloat16EE_St5arrayIPcLm2EEEEviT0_T1_,"",@"SHT_CUDA_INFO"
	.sectionflags	@""
	.align	4


	//----- nvinfo : EIATTR_CUDA_API_VERSION
	.align		4
        /*0000*/ 	.byte	0x04, 0x37
        /*0002*/ 	.short	(.L_4599 - .L_4598)
.L_4598:
        /*0004*/ 	.word	0x00000082


	//----- nvinfo : EIATTR_KPARAM_INFO
	.align		4
.L_4599:
        /*0008*/ 	.byte	0x04, 0x17
        /*000a*/ 	.short	(.L_4601 - .L_4600)
.L_4600:
        /*000c*/ 	.word	0x00000000
        /*0010*/ 	.short	0x0002
        /*0012*/ 	.short	0x0008
        /*0014*/ 	.byte	0x00, 0xf0, 0x41, 0x00


	//----- nvinfo : EIATTR_KPARAM_INFO
	.align		4
.L_4601:
        /*0018*/ 	.byte	0x04, 0x17
        /*001a*/ 	.short	(.L_4603 - .L_4602)
.L_4602:
        /*001c*/ 	.word	0x00000000
        /*0020*/ 	.short	0x0001
        /*0022*/ 	.short	0x0004
        /*0024*/ 	.byte	0x00, 0xf0, 0x05, 0x00


	//----- nvinfo : EIATTR_KPARAM_INFO
	.align		4
.L_4603:
        /*0028*/ 	.byte	0x04, 0x17
        /*002a*/ 	.short	(.L_4605 - .L_4604)
.L_4604:
        /*002c*/ 	.word	0x00000000
        /*0030*/ 	.short	0x0000
        /*0032*/ 	.short	0x0000
        /*0034*/ 	.byte	0x00, 0xf0, 0x11, 0x00


	//----- nvinfo : EIATTR_SPARSE_MMA_MASK
	.align		4
.L_4605:
        /*0038*/ 	.byte	0x03, 0x50
        /*003a*/ 	.short	0x0000


	//----- nvinfo : EIATTR_MAXREG_COUNT
	.align		4
        /*003c*/ 	.byte	0x03, 0x1b
        /*003e*/ 	.short	0x00ff


	//----- nvinfo : EIATTR_MERCURY_ISA_VERSION
	.align		4
        /*0040*/ 	.byte	0x03, 0x5f
        /*0042*/ 	.short	0x0101


	//----- nvinfo : EIATTR_VRC_CTA_INIT_COUNT
	.align		4
        /*0044*/ 	.byte	0x02, 0x4a
	.zero		1
	.zero		1


	//----- nvinfo : EIATTR_EXIT_INSTR_OFFSETS
	.align		4
        /*0048*/ 	.byte	0x04, 0x1c
        /*004a*/ 	.short	(.L_4607 - .L_4606)


	//   ....[0]....
.L_4606:
        /*004c*/ 	.word	0x000009d0


	//   ....[1]....
        /*0050*/ 	.word	0x00000a20


	//   ....[2]....
        /*0054*/ 	.word	0x00000ca0


	//----- nvinfo : EIATTR_MAX_THREADS
	.align		4
.L_4607:
        /*0058*/ 	.byte	0x04, 0x05
        /*005a*/ 	.short	(.L_4609 - .L_4608)
.L_4608:
        /*005c*/ 	.word	0x00000080
        /*0060*/ 	.word	0x00000001
        /*0064*/ 	.word	0x00000001


	//----- nvinfo : EIATTR_CRS_STACK_SIZE
	.align		4
.L_4609:
        /*0068*/ 	.byte	0x04, 0x1e
        /*006a*/ 	.short	(.L_4611 - .L_4610)
.L_4610:
        /*006c*/ 	.word	0x00000000


	//----- nvinfo : EIATTR_CBANK_PARAM_SIZE
	.align		4
.L_4611:
        /*0070*/ 	.byte	0x03, 0x19
        /*0072*/ 	.short	0x0018


	//----- nvinfo : EIATTR_PARAM_CBANK
	.align		4
        /*0074*/ 	.byte	0x04, 0x0a
        /*0076*/ 	.short	(.L_4613 - .L_4612)
	.align		4
.L_4612:
        /*0078*/ 	.word	index@(.nv.constant0._ZN2at6native29vectorized_elementwise_kernelILi2EZZZNS0_15neg_kernel_cudaERNS_18TensorIteratorBaseEENKUlvE0_clEvENKUlvE7_clEvEUlN3c108BFloat16EE_St5arrayIPcLm2EEEEviT0_T1_)
        /*007c*/ 	.short	0x0380
        /*007e*/ 	.short	0x0018


	//----- nvinfo : EIATTR_SW_WAR
	.align		4
.L_4613:
        /*0080*/ 	.byte	0x04, 0x36
        /*0082*/ 	.short	(.L_4615 - .L_4614)
.L_4614:
        /*0084*/ 	.word	0x00000008
.L_4615:


//--------------------- .nv.info._ZN2at6native29vectorized_elementwise_kernelILi4EZZZNS0_15neg_kernel_cudaERNS_18TensorIteratorBaseEENKUlvE0_clEvENKUlvE7_clEvEUlN3c108BFloat16EE_St5arrayIPcLm2EEEEviT0_T1_ --------------------------
	.section	.nv.info._ZN2at6native29vectorized_elementwise_kernelILi4EZZZNS0_15neg_kernel_cudaERNS_18TensorIteratorBaseEENKUlvE0_clEvENKUlvE7_clEvEUlN3c108BFloat16EE_St5arrayIPcLm2EEEEviT0_T1_,"",@"SHT_CUDA_INFO"
	.sectionflags	@""
	.align	4


	//----- nvinfo : EIATTR_CUDA_API_VERSION
	.align		4
        /*0000*/ 	.byte	0x04, 0x37
        /*0002*/ 	.short	(.L_4617 - .L_4616)
.L_4616:
        /*0004*/ 	.word	0x00000082


	//----- nvinfo : EIATTR_KPARAM_INFO
	.align		4
.L_4617:
        /*0008*/ 	.byte	0x04, 0x17
        /*000a*/ 	.short	(.L_4619 - .L_4618)
.L_4618:
        /*000c*/ 	.word	0x00000000
        /*0010*/ 	.short	0x0002
        /*0012*/ 	.short	0x0008
        /*0014*/ 	.byte	0x00, 0xf0, 0x41, 0x00


	//----- nvinfo : EIATTR_KPARAM_INFO
	.align		4
.L_4619:
        /*0018*/ 	.byte	0x04, 0x17
        /*001a*/ 	.short	(.L_4621 - .L_4620)
.L_4620:
        /*001c*/ 	.word	0x00000000
        /*0020*/ 	.short	0x0001
        /*0022*/ 	.short	0x0004
        /*0024*/ 	.byte	0x00, 0xf0, 0x05, 0x00


	//----- nvinfo : EIATTR_KPARAM_INFO
	.align		4
.L_4621:
        /*0028*/ 	.byte	0x04, 0x17
        /*002a*/ 	.short	(.L_4623 - .L_4622)
.L_4622:
        /*002c*/ 	.word	0x00000000
        /*0030*/ 	.short	0x0000
        /*0032*/ 	.short	0x0000
        /*0034*/ 	.byte	0x00, 0xf0, 0x11, 0x00


	//----- nvinfo : EIATTR_SPARSE_MMA_MASK
	.align		4
.L_4623:
        /*0038*/ 	.byte	0x03, 0x50
        /*003a*/ 	.short	0x0000


	//----- nvinfo : EIATTR_MAXREG_COUNT
	.align		4
        /*003c*/ 	.byte	0x03, 0x1b
        /*003e*/ 	.short	0x00ff


	//----- nvinfo : EIATTR_MERCURY_ISA_VERSION
	.align		4
        /*0040*/ 	.byte	0x03, 0x5f
        /*0042*/ 	.short	0x0101


	//----- nvinfo : EIATTR_VRC_CTA_INIT_COUNT
	.align		4
        /*0044*/ 	.byte	0x02, 0x4a
	.zero		1
	.zero		1


	//----- nvinfo : EIATTR_EXIT_INSTR_OFFSETS
	.align		4
        /*0048*/ 	.byte	0x04, 0x1c
        /*004a*/ 	.short	(.L_4625 - .L_4624)


	//   ....[0]....
.L_4624:
        /*004c*/ 	.word	0x000009d0


	//   ....[1]....
        /*0050*/ 	.word	0x00000a20


	//   ....[2]....
        /*0054*/ 	.word	0x00000c60


	//----- nvinfo : EIATTR_MAX_THREADS
	.align		4
.L_4625:
        /*0058*/ 	.byte	0x04, 0x05
        /*005a*/ 	.short	(.L_4627 - .L_4626)
.L_4626:
        /*005c*/ 	.word	0x00000080
        /*0060*/ 	.word	0x00000001
        /*0064*/ 	.word	0x00000001


	//----- nvinfo : EIATTR_CRS_STACK_SIZE
	.align		4
.L_4627:
        /*0068*/ 	.byte	0x04, 0x1e
        /*006a*/ 	.short	(.L_4629 - .L_4628)
.L_4628:
        /*006c*/ 	.word	0x00000000


	//----- nvinfo : EIATTR_CBANK_PARAM_SIZE
	.align		4
.L_4629:
        /*0070*/ 	.byte	0x03, 0x19
        /*0072*/ 	.short	0x0018


	//----- nvinfo : EIATTR_PARAM_CBANK
	.align		4
        /*0074*/ 	.byte	0x04, 0x0a
        /*0076*/ 	.short	(.L_4631 - .L_4630)
	.align		4
.L_4630:
        /*0078*/ 	.word	index@(.nv.constant0._ZN2at6native29vectorized_elementwise_kernelILi4EZZZNS0_15neg_kernel_cudaERNS_18TensorIteratorBaseEENKUlvE0_clEvENKUlvE7_clEvEUlN3c108BFloat16EE_St5arrayIPcLm2EEEEviT0_T1_)
        /*007c*/ 	.short	0x0380
        /*007e*/ 	.short	0x0018


	//----- nvinfo : EIATTR_SW_WAR
	.align		4
.L_4631:
        /*0080*/ 	.byte	0x04, 0x36
        /*0082*/ 	.short	(.L_4633 - .L_4632)
.L_4632:
        /*0084*/ 	.word	0x00000008
.L_4633:


//--------------------- .nv.info._ZN2at6native29vectorized_elementwise_kernelILi8EZZZNS0_15neg_kernel_cudaERNS_18TensorIteratorBaseEENKUlvE0_clEvENKUlvE7_clEvEUlN3c108BFloat16EE_St5arrayIPcLm2EEEEviT0_T1_ --------------------------
	.section	.nv.info._ZN2at6native29vectorized_elementwise_kernelILi8EZZZNS0_15neg_kernel_cudaERNS_18TensorIteratorBaseEENKUlvE0_clEvENKUlvE7_clEvEUlN3c108BFloat16EE_St5arrayIPcLm2EEEEviT0_T1_,"",@"SHT_CUDA_INFO"
	.sectionflags	@""
	.align	4


	//----- nvinfo : EIATTR_CUDA_API_VERSION
	.align		4
        /*0000*/ 	.byte	0x04, 0x37
        /*0002*/ 	.short	(.L_4635 - .L_4634)
.L_4634:
        /*0004*/ 	.word	0x00000082


	//----- nvinfo : EIATTR_KPARAM_INFO
	.align		4
.L_4635:
        /*0008*/ 	.byte	0x04, 0x17
        /*000a*/ 	.short	(.L_4637 - .L_4636)
.L_4636:
        /*000c*/ 	.word	0x00000000
        /*0010*/ 	.short	0x0002
        /*0012*/ 	.short	0x0008
        /*0014*/ 	.byte	0x00, 0xf0, 0x41, 0x00


	//----- nvinfo : EIATTR_KPARAM_INFO
	.align		4
.L_4637:
        /*0018*/ 	.byte	0x04, 0x17
        /*001a*/ 	.short	(.L_4639 - .L_4638)
.L_4638:
        /*001c*/ 	.word	0x00000000
        /*0020*/ 	.short	0x0001
        /*0022*/ 	.short	0x0004
        /*0024*/ 	.byte	0x00, 0xf0, 0x05, 0x00


	//----- nvinfo : EIATTR_KPARAM_INFO
	.align		4
.L_4639:
        /*0028*/ 	.byte	0x04, 0x17
        /*002a*/ 	.short	(.L_4641 - .L_4640)
.L_4640:
        /*002c*/ 	.word	0x00000000
        /*0030*/ 	.short	0x0000
        /*0032*/ 	.short	0x0000
        /*0034*/ 	.byte	0x00, 0xf0, 0x11, 0x00


	//----- nvinfo : EIATTR_SPARSE_MMA_MASK
	.align		4
.L_4641:
        /*0038*/ 	.byte	0x03, 0x50
        /*003a*/ 	.short	0x0000


	//----- nvinfo : EIATTR_MAXREG_COUNT
	.align		4
        /*003c*/ 	.byte	0x03, 0x1b
        /*003e*/ 	.short	0x00ff


	//----- nvinfo : EIATTR_MERCURY_ISA_VERSION
	.align		4
        /*0040*/ 	.byte	0x03, 0x5f
        /*0042*/ 	.short	0x0101


	//----- nvinfo : EIATTR_VRC_CTA_INIT_COUNT
	.align		4
        /*0044*/ 	.byte	0x02, 0x4a
	.zero		1
	.zero		1


	//----- nvinfo : EIATTR_EXIT_INSTR_OFFSETS
	.align		4
        /*0048*/ 	.byte	0x04, 0x1c
        /*004a*/ 	.short	(.L_4643 - .L_4642)


	//   ....[0]....
.L_4642:
        /*004c*/ 	.word	0x000009d0


	//   ....[1]....
        /*0050*/ 	.word	0x00000a20


	//   ....[2]....
        /*0054*/ 	.word	0x00000c40


	//----- nvinfo : EIATTR_MAX_THREADS
	.align		4
.L_4643:
        /*0058*/ 	.byte	0x04, 0x05
        /*005a*/ 	.short	(.L_4645 - .L_4644)
.L_4644:
        /*005c*/ 	.word	0x00000080
        /*0060*/ 	.word	0x00000001
        /*0064*/ 	.word	0x00000001


	//----- nvinfo : EIATTR_CRS_STACK_SIZE
	.align		4
.L_4645:
        /*0068*/ 	.byte	0x04, 0x1e
        /*006a*/ 	.short	(.L_4647 - .L_4646)
.L_4646:
        /*006c*/ 	.word	0x00000000


	//----- nvinfo : EIATTR_CBANK_PARAM_SIZE
	.align		4
.L_4647:
        /*0070*/ 	.byte	0x03, 0x19
        /*0072*/ 	.short	0x0018


	//----- nvinfo : EIATTR_PARAM_CBANK
	.align		4
        /*0074*/ 	.byte	0x04, 0x0a
        /*0076*/ 	.short	(.L_4649 - .L_4648)
	.align		4
.L_4648:
        /*0078*/ 	.word	index@(.nv.constant0._ZN2at6native29vectorized_elementwise_kernelILi8EZZZNS0_15neg_kernel_cudaERNS_18TensorIteratorBaseEENKUlvE0_clEvENKUlvE7_clEvEUlN3c108BFloat16EE_St5arrayIPcLm2EEEEviT0_T1_)
        /*007c*/ 	.short	0x0380
        /*007e*/ 	.short	0x0018


	//----- nvinfo : EIATTR_SW_WAR
	.align		4
.L_4649:
        /*0080*/ 	.byte	0x04, 0x36
        /*0082*/ 	.short	(.L_4651 - .L_4650)
.L_4650:
        /*0084*/ 	.word	0x00000008
.L_4651:


//--------------------- .nv.info._ZN2at6native18elementwise_kernelILi128ELi4EZNS0_15gpu_kernel_implIZZZNS0_15neg_kernel_cudaERNS_18TensorIteratorBaseEENKUlvE0_clEvENKUlvE6_clEvEUlN3c104HalfEE_EEvS4_RKT_EUliE_EEviT1_ --------------------------
	.section	.nv.info._ZN2at6native18elementwise_kernelILi128ELi4EZNS0_15gpu_kernel_implIZZZNS0_15neg_kernel_cudaERNS_18TensorIteratorBaseEENKUlvE0_clEvENKUlvE6_clEvEUlN3c104HalfEE_EEvS4_RKT_EUliE_EEviT1_,"",@"SHT_CUDA_INFO"
	.sectionflags	@""
	.align	4


	//----- nvinfo : EIATTR_CUDA_API_VERSION
	.align		4
        /*0000*/ 	.byte	0x04, 0x37
        /*0002*/ 	.short	(.L_4653 - .L_4652)
.L_4652:
        /*0004*/ 	.word	0x00000082


	//----- nvinfo : EIATTR_KPARAM_INFO
	.align		4
.L_4653:
        /*0008*/ 	.byte	0x04, 0x17
        /*000a*/ 	.short	(.L_4655 - .L_4654)
.L_4654:
        /*000c*/ 	.word	0x00000000
        /*0010*/ 	.short	0x0001
        /*0012*/ 	.short	0x0008
        /*0014*/ 	.byte	0x00, 0xf0, 0x61, 0x08


	//----- nvinfo : EIATTR_KPARAM_INFO
	.align		4
.L_4655:
        /*0018*/ 	.byte	0x04, 0x17
        /*001a*/ 	.short	(.L_4657 - .L_4656)
.L_4656:
        /*001c*/ 	.word	0x00000000
        /*0020*/ 	.short	0x0000
        /*0022*/ 	.short	0x0000
        /*0024*/ 	.byte	0x00, 0xf0, 0x11, 0x00


	//----- nvinfo : EIATTR_SPARSE_MMA_MASK
	.align		4
.L_4657:
        /*0028*/ 	.byte	0x03, 0x50
        /*002a*/ 	.short	0x0000


	//----- nvinfo : EIATTR_MAXREG_COUNT
	.align		4
        /*002c*/ 	.byte	0x03, 0x1b
        /*002e*/ 	.short	0x0080


	//----- nvinfo : EIATTR_EXTERNS
	.align		4
        /*0030*/ 	.byte	0x04, 0x0f
        /*0032*/ 	.short	(.L_4659 - .L_4658)


	//   ....[0]....
	.align		4
.L_4658:
        /*0034*/ 	.word	index@(__assertfail)


	//----- nvinfo : EIATTR_MERCURY_ISA_VERSION
	.align		4
.L_4659:
        /*0038*/ 	.byte	0x03, 0x5f
        /*003a*/ 	.short	0x0101


	//----- nvinfo : EIATTR_VRC_CTA_INIT_COUNT
	.align		4
        /*003c*/ 	.byte	0x02, 0x4a
	.zero		1
	.zero		1


	//----- nvinfo : EIATTR_SYSCALL_OFFSETS
	.align		4
        /*0040*/ 	.byte	0x04, 0x46
        /*0042*/ 	.short	(.L_4661 - .L_4660)


	//   ....[0]....
.L_4660:
        /*0044*/ 	.word	0x000021f0


	//   ....[1]....
        /*0048*/ 	.word	0x000030f0


	//   ....[2]....
        /*004c*/ 	.word	0x00005480


	//   ....[3]....
        /*0050*/ 	.word	0x000061b0


	//   ....[4]....
        /*0054*/ 	.word	0x00008650


	//   ....[5]....
        /*0058*/ 	.word	0x00009380


	//   ....[6]....
        /*005c*/ 	.word	0x0000b830


	//   ....[7]....
        /*0060*/ 	.word	0x0000c530


	//----- nvinfo : EIATTR_EXIT_INSTR_OFFSETS
	.align		4
.L_4661:
        /*0064*/ 	.byte	0x04, 0x1c
        /*0066*/ 	.short	(.L_4663 - .L_4662)


	//   ....[0]....
.L_4662:
        /*0068*/ 	.word	0x00009660


	//   ....[1]....
        /*006c*/ 	.word	0x0000b9d0


	//   ....[2]....
        /*0070*/ 	.word	0x0000ba10


	//   ....[3]....
        /*0074*/ 	.word	0x0000bab0


	//   ....[4]....
        /*0078*/ 	.word	0x0000baf0


	//   ....[5]....
        /*007c*/ 	.word	0x0000bb30


	//   ....[6]....
        /*0080*/ 	.word	0x0000bbc0


	//   ....[7]....
        /*0084*/ 	.word	0x0000bbe0


	//   ....[8]....
        /*0088*/ 	.word	0x0000bc80


	//   ....[9]....
        /*008c*/ 	.word	0x0000bcd0


	//   ....[10]....
        /*0090*/ 	.word	0x0000bd20


	//   ....[11]....
        /*0094*/ 	.word	0x0000be00


	//   ....[12]....
        /*0098*/ 	.word	0x0000bf70


	//   ....[13]....
        /*009c*/ 	.word	0x0000c0e0


	//   ....[14]....
        /*00a0*/ 	.word	0x0000c240


	//   ....[15]....
        /*00a4*/ 	.word	0x0000c280


	//   ....[16]....
        /*00a8*/ 	.word	0x0000c2c0


	//   ....[17]....
        /*00ac*/ 	.word	0x0000c370


	//   ....[18]....
        /*00b0*/ 	.word	0x0000c3d0


	//   ....[19]....
        /*00b4*/ 	.word	0x0000c540


	//   ....[20]....
        /*00b8*/ 	.word	0x0000c650


	//   ....[21]....
        /*00bc*/ 	.word	0x0000c790


	//   ....[22]....
        /*00c0*/ 	.word	0x0000c7d0


	//----- nvinfo : EIATTR_MAX_THREADS
	.align		4
.L_4663:
        /*00c4*/ 	.byte	0x04, 0x05
        /*00c6*/ 	.short	(.L_4665 - .L_4664)
.L_4664:
        /*00c8*/ 	.word	0x00000080
        /*00cc*/ 	.word	0x00000001
        /*00d0*/ 	.word	0x00000001


	//----- nvinfo : EIATTR_CRS_STACK_SIZE
	.align		4
.L_4665:
        /*00d4*/ 	.byte	0x04, 0x1e
        /*00d6*/ 	.short	(.L_4667 - .L_4666)
.L_4666:
        /*00d8*/ 	.word	0x00000000


	//----- nvinfo : EIATTR_CBANK_PARAM_SIZE
	.align		4
.L_4667:
        /*00dc*/ 	.byte	0x03, 0x19
        /*00de*/ 	.short	0x0220


	//----- nvinfo : EIATTR_PARAM_CBANK
	.align		4
        /*00e0*/ 	.byte	0x04, 0x0a
        /*00e2*/ 	.short	(.L_4669 - .L_4668)
	.align		4
.L_4668:
        /*00e4*/ 	.word	index@(.nv.constant0._ZN2at6native18elementwise_kernelILi128ELi4EZNS0_15gpu_kernel_implIZZZNS0_15neg_kernel_cudaERNS_18TensorIteratorBaseEENKUlvE0_clEvENKUlvE6_clEvEUlN3c104HalfEE_EEvS4_RKT_EUliE_EEviT1_)
        /*00e8*/ 	.short	0x0380
        /*00ea*/ 	.short	0x0220


	//----- nvinfo : EIATTR_SW_WAR
	.align		4
.L_4669:
        /*00ec*/ 	.byte	0x04, 0x36
        /*00ee*/ 	.short	(.L_4671 - .L_4670)
.L_4670:
        /*00f0*/ 	.word	0x00000008
.L_4671:


//--------------------- .nv.info._ZN2at6native27unrolled_elementwise_kernelIZZZNS0_15neg_kernel_cudaERNS_18TensorIteratorBaseEENKUlvE0_clEvENKUlvE6_clEvEUlN3c104HalfEE_St5arrayIPcLm2EELi4E23TrivialOffsetCalculatorILi1EjESD_NS0_6memory12LoadWithCastILi1EEENSE_13StoreWithCastILi1EEEEEviT_T0_T2_T3_T4_T5_ --------------------------
	.section	.nv.info._ZN2at6native27unrolled_elementwise_kernelIZZZNS0_15neg_kernel_cudaERNS_18TensorIteratorBaseEENKUlvE0_clEvENKUlvE6_clEvEUlN3c104HalfEE_St5arrayIPcLm2EELi4E23TrivialOffsetCalculatorILi1EjESD_NS0_6memory12LoadWithCastILi1EEENSE_13StoreWithCastILi1EEEEEviT_T0_T2_T3_T4_T5_,"",@"SHT_CUDA_INFO"
	.sectionflags	@""
	.align	4


	//----- nvinfo : EIATTR_CUDA_API_VERSION
	.align		4
        /*0000*/ 	.byte	0x04, 0x37
        /*0002*/ 	.short	(.L_4673 - .L_4672)
.L_4672:
        /*0004*/ 	.word	0x00000082


	//----- nvinfo : EIATTR_KPARAM_INFO
	.align		4
.L_4673:
        /*0008*/ 	.byte	0x04, 0x17
        /*000a*/ 	.short	(.L_4675 - .L_4674)
.L_4674:
        /*000c*/ 	.word	0x00000000
        /*0010*/ 	.short	0x0006
        /*0012*/ 	.short	0x0024
        /*0014*/ 	.byte	0x00, 0xf0, 0x21, 0x00


	//----- nvinfo : EIATTR_KPARAM_INFO
	.align		4
.L_4675:
        /*0018*/ 	.byte	0x04, 0x17
        /*001a*/ 	.short	(.L_4677 - .L_4676)
.L_4676:
        /*001c*/ 	.word	0x00000000
        /*0020*/ 	.short	0x0005
        /*0022*/ 	.short	0x001c
        /*0024*/ 	.byte	0x00, 0xf0, 0x21, 0x00


	//----- nvinfo : EIATTR_KPARAM_INFO
	.align		4
.L_4677:
        /*0028*/ 	.byte	0x04, 0x17
        /*002a*/ 	.short	(.L_4679 - .L_4678)
.L_4678:
        /*002c*/ 	.word	0x00000000
        /*0030*/ 	.short	0x0004
        /*0032*/ 	.short	0x0019
        /*0034*/ 	.byte	0x00, 0xf0, 0x05, 0x00


	//----- nvinfo : EIATTR_KPARAM_INFO
	.align		4
.L_4679:
        /*0038*/ 	.byte	0x04, 0x17
        /*003a*/ 	.short	(.L_4681 - .L_4680)
.L_4680:
        /*003c*/ 	.word	0x00000000
        /*0040*/ 	.short	0x0003
        /*0042*/ 	.short	0x0018
        /*0044*/ 	.byte	0x00, 0xf0, 0x05, 0x00


	//----- nvinfo : EIATTR_KPARAM_INFO
	.align		4
.L_4681:
        /*0048*/ 	.byte	0x04, 0x17
        /*004a*/ 	.short	(.L_4683 - .L_4682)
.L_4682:
        /*004c*/ 	.word	0x00000000
        /*0050*/ 	.short	0x0002
        /*0052*/ 	.short	0x0008
        /*0054*/ 	.byte	0x00, 0xf0, 0x41, 0x00


	//----- nvinfo : EIATTR_KPARAM_INFO
	.align		4
.L_4683:
        /*0058*/ 	.byte	0x04, 0x17
        /*005a*/ 	.short	(.L_4685 - .L_4684)
.L_4684:
        /*005c*/ 	.word	0x00000000
        /*0060*/ 	.short	0x0001
        /*0062*/ 	.short	0x0004
        /*0064*/ 	.byte	0x00, 0xf0, 0x05, 0x00


	//----- nvinfo : EIATTR_KPARAM_INFO
	.align		4
.L_4685:
        /*0068*/ 	.byte	0x04, 0x17
        /*006a*/ 	.short	(.L_4687 - .L_4686)
.L_4686:
        /*006c*/ 	.word	0x00000000
        /*0070*/ 	.short	0x0000
        /*0072*/ 	.short	0x0000
        /*0074*/ 	.byte	0x00, 0xf0, 0x11, 0x00


	//----- nvinfo : EIATTR_SPARSE_MMA_MASK
	.align		4
.L_4687:
        /*0078*/ 	.byte	0x03, 0x50
        /*007a*/ 	.short	0x0000


	//----- nvinfo : EIATTR_MAXREG_COUNT
	.align		4
        /*007c*/ 	.byte	0x03, 0x1b
        /*007e*/ 	.short	0x00ff


	//----- nvinfo : EIATTR_EXTERNS
	.align		4
        /*0080*/ 	.byte	0x04, 0x0f
        /*0082*/ 	.short	(.L_4689 - .L_4688)


	//   ....[0]....
	.align		4
.L_4688:
        /*0084*/ 	.word	index@(__assertfail)


	//----- nvinfo : EIATTR_MERCURY_ISA_VERSION
	.align		4
.L_4689:
        /*0088*/ 	.byte	0x03, 0x5f
        /*008a*/ 	.short	0x0101


	//----- nvinfo : EIATTR_VRC_CTA_INIT_COUNT
	.align		4
        /*008c*/ 	.byte	0x02, 0x4a
	.zero		1
	.zero		1


	//----- nvinfo : EIATTR_SYSCALL_OFFSETS
	.align		4
        /*0090*/ 	.byte	0x04, 0x46
        /*0092*/ 	.short	(.L_4691 - .L_4690)


	//   ....[0]....
.L_4690:
        /*0094*/ 	.word	0x00000fd0


	//   ....[1]....
        /*0098*/ 	.word	0x00002180


	//   ....[2]....
        /*009c*/ 	.word	0x00003270


	//   ....[3]....
        /*00a0*/ 	.word	0x00004360


	//   ....[4]....
        /*00a4*/ 	.word	0x00005480


	//   ....[5]....
        /*00a8*/ 	.word	0x00006340


	//   ....[6]....
        /*00ac*/ 	.word	0x000072c0


	//   ....[7]....
        /*00b0*/ 	.word	0x00008240


	//----- nvinfo : EIATTR_EXIT_INSTR_OFFSETS
	.align		4
.L_4691:
        /*00b4*/ 	.byte	0x04, 0x1c
        /*00b6*/ 	.short	(.L_4693 - .L_4692)


	//   ....[0]....
.L_4692:
        /*00b8*/ 	.word	0x00007590


	//   ....[1]....
        /*00bc*/ 	.word	0x000076e0


	//   ....[2]....
        /*00c0*/ 	.word	0x00007720


	//   ....[3]....
        /*00c4*/ 	.word	0x000077c0


	//   ....[4]....
        /*00c8*/ 	.word	0x00007800


	//   ....[5]....
        /*00cc*/ 	.word	0x00007840


	//   ....[6]....
        /*00d0*/ 	.word	0x000078d0


	//   ....[7]....
        /*00d4*/ 	.word	0x000078f0


	//   ....[8]....
        /*00d8*/ 	.word	0x00007990


	//   ....[9]....
        /*00dc*/ 	.word	0x000079e0


	//   ....[10]....
        /*00e0*/ 	.word	0x00007a30


	//   ....[11]....
        /*00e4*/ 	.word	0x00007b10


	//   ....[12]....
        /*00e8*/ 	.word	0x00007c80


	//   ....[13]....
        /*00ec*/ 	.word	0x00007df0


	//   ....[14]....
        /*00f0*/ 	.word	0x00007f50


	//   ....[15]....
        /*00f4*/ 	.word	0x00007f90


	//   ....[16]....
        /*00f8*/ 	.word	0x00007fd0


	//   ....[17]....
        /*00fc*/ 	.word	0x00008080


	//   ....[18]....
        /*0100*/ 	.word	0x000080e0


	//   ....[19]....
        /*0104*/ 	.word	0x00008250


	//   ....[20]....
        /*0108*/ 	.word	0x00008360


	//   ....[21]....
        /*010c*/ 	.word	0x000084a0


	//   ....[22]....
        /*0110*/ 	.word	0x000084e0


	//----- nvinfo : EIATTR_MAX_THREADS
	.align		4
.L_4693:
        /*0114*/ 	.byte	0x04, 0x05
        /*0116*/ 	.short	(.L_4695 - .L_4694)
.L_4694:
        /*0118*/ 	.word	0x00000080
        /*011c*/ 	.word	0x00000001
        /*0120*/ 	.word	0x00000001


	//----- nvinfo : EIATTR_CRS_STACK_SIZE
	.align		4
.L_4695:
        /*0124*/ 	.byte	0x04, 0x1e
        /*0126*/ 	.short	(.L_4697 - .L_4696)
.L_4696:
        /*0128*/ 	.word	0x00000000


	//----- nvinfo : EIATTR_CBANK_PARAM_SIZE
	.align		4
.L_4697:
        /*012c*/ 	.byte	0x03, 0x19
        /*012e*/ 	.short	0x002c


	//----- nvinfo : EIATTR_PARAM_CBANK
	.align		4
        /*0130*/ 	.byte	0x04, 0x0a
        /*0132*/ 	.short	(.L_4699 - .L_4698)
	.align		4
.L_4698:
        /*0134*/ 	.word	index@(.nv.constant0._ZN2at6native27unrolled_elementwise_kernelIZZZNS0_15neg_kernel_cudaERNS_18TensorIteratorBaseEENKUlvE0_clEvENKUlvE6_clEvEUlN3c104HalfEE_St5arrayIPcLm2EELi4E23TrivialOffsetCalculatorILi1EjESD_NS0_6memory12LoadWithCastILi1EEENSE_13StoreWithCastILi1EEEEEviT_T0_T2_T3_T4_T5_)
        /*0138*/ 	.short	0x0380
        /*013a*/ 	.short	0x002c


	//----- nvinfo : EIATTR_SW_WAR
	.align		4
.L_4699:
        /*013c*/ 	.byte	0x04, 0x36
        /*013e*/ 	.short	(.L_4701 - .L_4700)
.L_4700:
        /*0140*/ 	.word	0x00000008
.L_4701:


//--------------------- .nv.info._ZN2at6native18elementwise_kernelILi128ELi4EZNS0_22gpu_kernel_impl_nocastIZZZNS0_15neg_kernel_cudaERNS_18TensorIteratorBaseEENKUlvE0_clEvENKUlvE6_clEvEUlN3c104HalfEE_EEvS4_RKT_EUliE_EEviT1_ --------------------------
	.section	.nv.info._ZN2at6native18elementwise_kernelILi128ELi4EZNS0_22gpu_kernel_impl_nocastIZZZNS0_15neg_kernel_cudaERNS_18TensorIteratorBaseEENKUlvE0_clEvENKUlvE6_clEvEUlN3c104HalfEE_EEvS4_RKT_EUliE_EEviT1_,"",@"SHT_CUDA_INFO"
	.sectionflags	@""
	.align	4


	//----- nvinfo : EIATTR_CUDA_API_VERSION
	.align		4
        /*0000*/ 	.byte	0x04, 0x37
        /*0002*/ 	.short	(.L_4703 - .L_4702)
.L_4702:
        /*0004*/ 	.word	0x00000082


	//----- nvinfo : EIATTR_KPARAM_INFO
	.align		4
.L_4703:
        /*0008*/ 	.byte	0x04, 0x17
        /*000a*/ 	.short	(.L_4705 - .L_4704)
.L_4704:
        /*000c*/ 	.word	0x00000000
        /*0010*/ 	.short	0x0001
        /*0012*/ 	.short	0x0008
        /*0014*/ 	.byte	0x00, 0xf0, 0x61, 0x08


	//----- nvinfo : EIATTR_KPARAM_INFO
	.align		4
.L_4705:
        /*0018*/ 	.byte	0x04, 0x17
        /*001a*/ 	.short	(.L_4707 - .L_4706)
.L_4706:
        /*001c*/ 	.word	0x00000000
        /*0020*/ 	.short	0x0000
        /*0022*/ 	.short	0x0000
        /*0024*/ 	.byte	0x00, 0xf0, 0x11, 0x00


	//----- nvinfo : EIATTR_SPARSE_MMA_MASK
	.align		4
.L_4707:
        /*0028*/ 	.byte	0x03, 0x50
        /*002a*/ 	.short	0x0000


	//----- nvinfo : EIATTR_MAXREG_COUNT
	.align		4
        /*002c*/ 	.byte	0x03, 0x1b
        /*002e*/ 	.short	0x0080


	//----- nvinfo : EIATTR_MERCURY_ISA_VERSION
	.align		4
        /*0030*/ 	.byte	0x03, 0x5f
        /*0032*/ 	.short	0x0101


	//----- nvinfo : EIATTR_VRC_CTA_INIT_COUNT
	.align		4
        /*0034*/ 	.byte	0x02, 0x4a
	.zero		1
	.zero		1


	//----- nvinfo : EIATTR_EXIT_INSTR_OFFSETS
	.align		4
        /*0038*/ 	.byte	0x04, 0x1c
        /*003a*/ 	.short	(.L_4709 - .L_4708)


	//   ....[0]....
.L_4708:
        /*003c*/ 	.word	0x000002d0


	//   ....[1]....
        /*0040*/ 	.word	0x00000340


	//   ....[2]....
        /*0044*/ 	.word	0x00003e30


	//   ....[3]....
        /*0048*/ 	.word	0x00005170


	//----- nvinfo : EIATTR_MAX_THREADS
	.align		4
.L_4709:
        /*004c*/ 	.byte	0x04, 0x05
        /*004e*/ 	.short	(.L_4711 - .L_4710)
.L_4710:
        /*0050*/ 	.word	0x00000080
        /*0054*/ 	.word	0x00000001
        /*0058*/ 	.word	0x00000001


	//----- nvinfo : EIATTR_CRS_STACK_SIZE
	.align		4
.L_4711:
        /*005c*/ 	.byte	0x04, 0x1e
        /*005e*/ 	.short	(.L_4713 - .L_4712)
.L_4712:
        /*0060*/ 	.word	0x00000000


	//----- nvinfo : EIATTR_CBANK_PARAM_SIZE
	.align		4
.L_4713:
        /*0064*/ 	.byte	0x03, 0x19
        /*0066*/ 	.short	0x0220


	//----- nvinfo : EIATTR_PARAM_CBANK
	.align		4
        /*0068*/ 	.byte	0x04, 0x0a
        /*006a*/ 	.short	(.L_4715 - .L_4714)
	.align		4
.L_4714:
        /*006c*/ 	.word	index@(.nv.constant0._ZN2at6native18elementwise_kernelILi128ELi4EZNS0_22gpu_kernel_impl_nocastIZZZNS0_15neg_kernel_cudaERNS_18TensorIteratorBaseEENKUlvE0_clEvENKUlvE6_clEvEUlN3c104HalfEE_EEvS4_RKT_EUliE_EEviT1_)
        /*0070*/ 	.short	0x0380
        /*0072*/ 	.short	0x0220


	//----- nvinfo : EIATTR_SW_WAR
	.align		4
.L_4715:
        /*0074*/ 	.byte	0x04, 0x36
        /*0076*/ 	.short	(.L_4717 - .L_4716)
.L_4716:
        /*0078*/ 	.word	0x00000008
.L_4717:


//--------------------- .nv.info._ZN2at6native27unrolled_elementwise_kernelIZZZNS0_15neg_kernel_cudaERNS_18TensorIteratorBaseEENKUlvE0_clEvENKUlvE6_clEvEUlN3c104HalfEE_St5arrayIPcLm2EELi4E23TrivialOffsetCalculatorILi1EjESD_NS0_6memory15LoadWithoutCastENSE_16StoreWithoutCastEEEviT_T0_T2_T3_T4_T5_ --------------------------
	.section	.nv.info._ZN2at6native27unrolled_elementwise_kernelIZZZNS0_15neg_kernel_cudaERNS_18TensorIteratorBaseEENKUlvE0_clEvENKUlvE6_clEvEUlN3c104HalfEE_St5arrayIPcLm2EELi4E23TrivialOffsetCalculatorILi1EjESD_NS0_6memory15LoadWithoutCastENSE_16StoreWithoutCastEEEviT_T0_T2_T3_T4_T5_,"",@"SHT_CUDA_INFO"
	.sectionflags	@""
	.align	4


	//----- nvinfo : EIATTR_CUDA_API_VERSION
	.align		4
        /*0000*/ 	.byte	0x04, 0x37
        /*0002*/ 	.short	(.L_4719 - .L_4718)
.L_4718:
        /*0004*/ 	.word	0x00000082


	//----- nvinfo : EIATTR_KPARAM_INFO
	.align		4
.L_4719:
        /*0008*/ 	.byte	0x04, 0x17
        /*000a*/ 	.short	(.L_4721 - .L_4720)
.L_4720:
        /*000c*/ 	.word	0x00000000
        /*0010*/ 	.short	0x0006
        /*0012*/ 	.short	0x001b
        /*0014*/ 	.byte	0x00, 0xf0, 0x05, 0x00


	//----- nvinfo : EIATTR_KPARAM_INFO
	.align		4
.L_4721:
        /*0018*/ 	.byte	0x04, 0x17
        /*001a*/ 	.short	(.L_4723 - .L_4722)
.L_4722:
        /*001c*/ 	.word	0x00000000
        /*0020*/ 	.short	0x0005
        /*0022*/ 	.short	0x001a
        /*0024*/ 	.byte	0x00, 0xf0, 0x05, 0x00


	//----- nvinfo : EIATTR_KPARAM_INFO
	.align		4
.L_4723:
        /*0028*/ 	.byte	0x04, 0x17
        /*002a*/ 	.short	(.L_4725 - .L_4724)
.L_4724:
        /*002c*/ 	.word	0x00000000
        /*0030*/ 	.short	0x0004
        /*0032*/ 	.short	0x0019
        /*0034*/ 	.byte	0x00, 0xf0, 0x05, 0x00


	//----- nvinfo : EIATTR_KPARAM_INFO
	.align		4
.L_4725:
        /*0038*/ 	.byte	0x04, 0x17
        /*003a*/ 	.short	(.L_4727 - .L_4726)
.L_4726:
        /*003c*/ 	.word	0x00000000
        /*0040*/ 	.short	0x0003
        /*0042*/ 	.short	0x0018
        /*0044*/ 	.byte	0x00, 0xf0, 0x05, 0x00


	//----- nvinfo : EIATTR_KPARAM_INFO
	.align		4
.L_4727:
        /*0048*/ 	.byte	0x04, 0x17
        /*004a*/ 	.short	(.L_4729 - .L_4728)
.L_4728:
        /*004c*/ 	.word	0x00000000
        /*0050*/ 	.short	0x0002
        /*0052*/ 	.short	0x0008
        /*0054*/ 	.byte	0x00, 0xf0, 0x41, 0x00


	//----- nvinfo : EIATTR_KPARAM_INFO
	.align		4
.L_4729:
        /*0058*/ 	.byte	0x04, 0x17
        /*005a*/ 	.short	(.L_4731 - .L_4730)
.L_4730:
        /*005c*/ 	.word	0x00000000
        /*0060*/ 	.short	0x0001
        /*0062*/ 	.short	0x0004
        /*0064*/ 	.byte	0x00, 0xf0, 0x05, 0x00


	//----- nvinfo : EIATTR_KPARAM_INFO
	.align		4
.L_4731:
        /*0068*/ 	.byte	0x04, 0x17
        /*006a*/ 	.short	(.L_4733 - .L_4732)
.L_4732:
        /*006c*/ 	.word	0x00000000
        /*0070*/ 	.short	0x0000
        /*0072*/ 	.short	0x0000
        /*0074*/ 	.byte	0x00, 0xf0, 0x11, 0x00


	//----- nvinfo : EIATTR_SPARSE_MMA_MASK
	.align		4
.L_4733:
        /*0078*/ 	.byte	0x03, 0x50
        /*007a*/ 	.short	0x0000


	//----- nvinfo : EIATTR_MAXREG_COUNT
	.align		4
        /*007c*/ 	.byte	0x03, 0x1b
        /*007e*/ 	.short	0x00ff


	//----- nvinfo : EIATTR_MERCURY_ISA_VERSION
	.align		4
        /*0080*/ 	.byte	0x03, 0x5f
        /*0082*/ 	.short	0x0101


	//----- nvinfo : EIATTR_VRC_CTA_INIT_COUNT
	.align		4
        /*0084*/ 	.byte	0x02, 0x4a
	.zero		1
	.zero		1


	//----- nvinfo : EIATTR_EXIT_INSTR_OFFSETS
	.align		4
        /*0088*/ 	.byte	0x04, 0x1c
        /*008a*/ 	.short	(.L_4735 - .L_4734)


	//   ....[0]....
.L_4734:
        /*008c*/ 	.word	0x00000450


	//   ....[1]....
        /*0090*/ 	.word	0x000004e0


	//----- nvinfo : EIATTR_MAX_THREADS
	.align		4
.L_4735:
        /*0094*/ 	.byte	0x04, 0x05
        /*0096*/ 	.short	(.L_4737 - .L_4736)
.L_4736:
        /*0098*/ 	.word	0x00000080
        /*009c*/ 	.word	0x00000001
        /*00a0*/ 	.word	0x00000001


	//----- nvinfo : EIATTR_CRS_STACK_SIZE
	.align		4
.L_4737:
        /*00a4*/ 	.byte	0x04, 0x1e
        /*00a6*/ 	.short	(.L_4739 - .L_4738)
.L_4738:
        /*00a8*/ 	.word	0x00000000


	//----- nvinfo : EIATTR_CBANK_PARAM_SIZE
	.align		4
.L_4739:
        /*00ac*/ 	.byte	0x03, 0x19
        /*00ae*/ 	.short	0x001c


	//----- nvinfo : EIATTR_PARAM_CBANK
	.align		4
        /*00b0*/ 	.byte	0x04, 0x0a
        /*00b2*/ 	.short	(.L_4741 - .L_4740)
	.align		4
.L_4740:
        /*00b4*/ 	.word	index@(.nv.constant0._ZN2at6native27unrolled_elementwise_kernelIZZZNS0_15neg_kernel_cudaERNS_18TensorIteratorBaseEENKUlvE0_clEvENKUlvE6_clEvEUlN3c104HalfEE_St5arrayIPcLm2EELi4E23TrivialOffsetCalculatorILi1EjESD_NS0_6memory15LoadWithoutCastENSE_16StoreWithoutCastEEEviT_T0_T2_T3_T4_T5_)
        /*00b8*/ 	.short	0x0380
        /*00ba*/ 	.short	0x001c


	//----- nvinfo : EIATTR_SW_WAR
	.align		4
.L_4741:
        /*00bc*/ 	.byte	0x04, 0x36
        /*00be*/ 	.short	(.L_4743 - .L_4742)
.L_4742:
        /*00c0*/ 	.word	0x00000008
.L_4743:


//--------------------- .nv.info._ZN2at6native29vectorized_elementwise_kernelILi2EZZZNS0_15neg_kernel_cudaERNS_18TensorIteratorBaseEENKUlvE0_clEvENKUlvE6_clEvEUlN3c104HalfEE_St5arrayIPcLm2EEEEviT0_T1_ --------------------------
	.section	.nv.info._ZN2at6native29vectorized_elementwise_kernelILi2EZZZNS0_15neg_kernel_cudaERNS_18TensorIteratorBaseEENKUlvE0_clEvENKUlvE6_clEvEUlN3c104HalfEE_St5arrayIPcLm2EEEEviT0_T1_,"",@"SHT_CUDA_INFO"
	.sectionflags	@""
	.align	4


	//----- nvinfo : EIATTR_CUDA_API_VERSION
	.align		4
        /*0000*/ 	.byte	0x04, 0x37
        /*0002*/ 	.short	(.L_4745 - .L_4744)
.L_4744:
        /*0004*/ 	.word	0x00000082


	//----- nvinfo : EIATTR_KPARAM_INFO
	.align		4
.L_4745:
        /*0008*/ 	.byte	0x04, 0x17
        /*000a*/ 	.short	(.L_4747 - .L_4746)
.L_4746:
        /*000c*/ 	.word	0x00000000
        /*0010*/ 	.short	0x0002
        /*0012*/ 	.short	0x0008
        /*0014*/ 	.byte	0x00, 0xf0, 0x41, 0x00


	//----- nvinfo : EIATTR_KPARAM_INFO
	.align		4
.L_4747:
        /*0018*/ 	.byte	0x04, 0x17
        /*001a*/ 	.short	(.L_4749 - .L_4748)
.L_4748:
        /*001c*/ 	.word	0x00000000
        /*0020*/ 	.short	0x0001
        /*0022*/ 	.short	0x0004
        /*0024*/ 	.byte	0x00, 0xf0, 0x05, 0x00


	//----- nvinfo : EIATTR_KPARAM_INFO
	.align		4
.L_4749:
        /*0028*/ 	.byte	0x04, 0x17
        /*002a*/ 	.short	(.L_4751 - .L_4750)
.L_4750:
        /*002c*/ 	.word	0x00000000
        /*0030*/ 	.short	0x0000
        /*0032*/ 	.short	0x0000
        /*0034*/ 	.byte	0x00, 0xf0, 0x11, 0x00


	//----- nvinfo : EIATTR_SPARSE_MMA_MASK
	.align		4
.L_4751:
        /*0038*/ 	.byte	0x03, 0x50
        /*003a*/ 	.short	0x0000


	//----- nvinfo : EIATTR_MAXREG_COUNT
	.align		4
        /*003c*/ 	.byte	0x03, 0x1b
        /*003e*/ 	.short	0x00ff


	//----- nvinfo : EIATTR_MERCURY_ISA_VERSION
	.align		4
        /*0040*/ 	.byte	0x03, 0x5f
        /*0042*/ 	.short	0x0101


	//----- nvinfo : EIATTR_VRC_CTA_INIT_COUNT
	.align		4
        /*0044*/ 	.byte	0x02, 0x4a
	.zero		1
	.zero		1


	//----- nvinfo : EIATTR_EXIT_INSTR_OFFSETS
	.align		4
        /*0048*/ 	.byte	0x04, 0x1c
        /*004a*/ 	.short	(.L_4753 - .L_4752)


	//   ....[0]....
.L_4752:
        /*004c*/ 	.word	0x000009d0


	//   ....[1]....
        /*0050*/ 	.word	0x00000a20


	//   ....[2]....
        /*0054*/ 	.word	0x00000c60


	//----- nvinfo : EIATTR_MAX_THREADS
	.align		4
.L_4753:
        /*0058*/ 	.byte	0x04, 0x05
        /*005a*/ 	.short	(.L_4755 - .L_4754)
.L_4754:
        /*005c*/ 	.word	0x00000080
        /*0060*/ 	.word	0x00000001
        /*0064*/ 	.word	0x00000001


	//----- nvinfo : EIATTR_CRS_STACK_SIZE
	.align		4
.L_4755:
        /*0068*/ 	.byte	0x04, 0x1e
        /*006a*/ 	.short	(.L_4757 - .L_4756)
.L_4756:
        /*006c*/ 	.word	0x00000000


	//----- nvinfo : EIATTR_CBANK_PARAM_SIZE
	.align		4
.L_4757:
        /*0070*/ 	.byte	0x03, 0x19
        /*0072*/ 	.short	0x0018


	//----- nvinfo : EIATTR_PARAM_CBANK
	.align		4
        /*0074*/ 	.byte	0x04, 0x0a
        /*0076*/ 	.short	(.L_4759 - .L_4758)
	.align		4
.L_4758:
        /*0078*/ 	.word	index@(.nv.constant0._ZN2at6native29vectorized_elementwise_kernelILi2EZZZNS0_15neg_kernel_cudaERNS_18TensorIteratorBaseEENKUlvE0_clEvENKUlvE6_clEvEUlN3c104HalfEE_St5arrayIPcLm2EEEEviT0_T1_)
        /*007c*/ 	.short	0x0380
        /*007e*/ 	.short	0x0018


	//----- nvinfo : EIATTR_SW_WAR
	.align		4
.L_4759:
        /*0080*/ 	.byte	0x04, 0x36
        /*0082*/ 	.short	(.L_4761 - .L_4760)
.L_4760:
        /*0084*/ 	.word	0x00000008
.L_4761:


//--------------------- .nv.info._ZN2at6native29vectorized_elementwise_kernelILi4EZZZNS0_15neg_kernel_cudaERNS_18TensorIteratorBaseEENKUlvE0_clEvENKUlvE6_clEvEUlN3c104HalfEE_St5arrayIPcLm2EEEEviT0_T1_ --------------------------
	.section	.nv.info._ZN2at6native29vectorized_elementwise_kernelILi4EZZZNS0_15neg_kernel_cudaERNS_18TensorIteratorBaseEENKUlvE0_clEvENKUlvE6_clEvEUlN3c104HalfEE_St5arrayIPcLm2EEEEviT0_T1_,"",@"SHT_CUDA_INFO"
	.sectionflags	@""
	.align	4


	//----- nvinfo : EIATTR_CUDA_API_VERSION
	.align		4
        /*0000*/ 	.byte	0x04, 0x37
        /*0002*/ 	.short	(.L_4763 - .L_4762)
.L_4762:
        /*0004*/ 	.word	0x00000082


	//----- nvinfo : EIATTR_KPARAM_INFO
	.align		4
.L_4763:
        /*0008*/ 	.byte	0x04, 0x17
        /*000a*/ 	.short	(.L_4765 - .L_4764)
.L_4764:
        /*000c*/ 	.word	0x00000000
        /*0010*/ 	.short	0x0002
        /*0012*/ 	.short	0x0008
        /*0014*/ 	.byte	0x00, 0xf0, 0x41, 0x00


	//----- nvinfo : EIATTR_KPARAM_INFO
	.align		4
.L_4765:
        /*0018*/ 	.byte	0x04, 0x17
        /*001a*/ 	.short	(.L_4767 - .L_4766)
.L_4766:
        /*001c*/ 	.word	0x00000000
        /*0020*/ 	.short	0x0001
        /*0022*/ 	.short	0x0004
        /*0024*/ 	.byte	0x00, 0xf0, 0x05, 0x00


	//----- nvinfo : EIATTR_KPARAM_INFO
	.align		4
.L_4767:
        /*0028*/ 	.byte	0x04, 0x17
        /*002a*/ 	.short	(.L_4769 - .L_4768)
.L_4768:
        /*002c*/ 	.word	0x00000000
        /*0030*/ 	.short	0x0000
        /*0032*/ 	.short	0x0000
        /*0034*/ 	.byte	0x00, 0xf0, 0x11, 0x00


	//----- nvinfo : EIATTR_SPARSE_MMA_MASK
	.align		4
.L_4769:
        /*0038*/ 	.byte	0x03, 0x50
        /*003a*/ 	.short	0x0000


	//----- nvinfo : EIATTR_MAXREG_COUNT
	.align		4
        /*003c*/ 	.byte	0x03, 0x1b
        /*003e*/ 	.short	0x00ff


	//----- nvinfo : EIATTR_MERCURY_ISA_VERSION
	.align		4
        /*0040*/ 	.byte	0x03, 0x5f
        /*0042*/ 	.short	0x0101


	//----- nvinfo : EIATTR_VRC_CTA_INIT_COUNT
	.align		4
        /*0044*/ 	.byte	0x02, 0x4a
	.zero		1
	.zero		1


	//----- nvinfo : EIATTR_EXIT_INSTR_OFFSETS
	.align		4
        /*0048*/ 	.byte	0x04, 0x1c
        /*004a*/ 	.short	(.L_4771 - .L_4770)


	//   ....[0]....
.L_4770:
        /*004c*/ 	.word	0x000009d0


	//   ....[1]....
        /*0050*/ 	.word	0x00000a20


	//   ....[2]....
        /*0054*/ 	.word	0x00000c20


	//----- nvinfo : EIATTR_MAX_THREADS
	.align		4
.L_4771:
        /*0058*/ 	.byte	0x04, 0x05
        /*005a*/ 	.short	(.L_4773 - .L_4772)
.L_4772:
        /*005c*/ 	.word	0x00000080
        /*0060*/ 	.word	0x00000001
        /*0064*/ 	.word	0x00000001


	//----- nvinfo : EIATTR_CRS_STACK_SIZE
	.align		4
.L_4773:
        /*0068*/ 	.byte	0x04, 0x1e
        /*006a*/ 	.short	(.L_4775 - .L_4774)
.L_4774:
        /*006c*/ 	.word	0x00000000


	//----- nvinfo : EIATTR_CBANK_PARAM_SIZE
	.align		4
.L_4775:
        /*0070*/ 	.byte	0x03, 0x19
        /*0072*/ 	.short	0x0018


	//----- nvinfo : EIATTR_PARAM_CBANK
	.align		4
        /*0074*/ 	.byte	0x04, 0x0a
        /*0076*/ 	.short	(.L_4777 - .L_4776)
	.align		4
.L_4776:
        /*0078*/ 	.word	index@(.nv.constant0._ZN2at6native29vectorized_elementwise_kernelILi4EZZZNS0_15neg_kernel_cudaERNS_18TensorIteratorBaseEENKUlvE0_clEvENKUlvE6_clEvEUlN3c104HalfEE_St5arrayIPcLm2EEEEviT0_T1_)
        /*007c*/ 	.short	0x0380
        /*007e*/ 	.short	0x0018


	//----- nvinfo : EIATTR_SW_WAR
	.align		4
.L_4777:
        /*0080*/ 	.byte	0x04, 0x36
        /*0082*/ 	.short	(.L_4779 - .L_4778)
.L_4778:
        /*0084*/ 	.word	0x00000008
.L_4779:


//--------------------- .nv.info._ZN2at6native29vectorized_elementwise_kernelILi8EZZZNS0_15neg_kernel_cudaERNS_18TensorIteratorBaseEENKUlvE0_clEvENKUlvE6_clEvEUlN3c104HalfEE_St5arrayIPcLm2EEEEviT0_T1_ --------------------------
	.section	.nv.info._ZN2at6native29vectorized_elementwise_kernelILi8EZZZNS0_15neg_kernel_cudaERNS_18TensorIteratorBaseEENKUlvE0_clEvENKUlvE6_clEvEUlN3c104HalfEE_St5arrayIPcLm2EEEEviT0_T1_,"",@"SHT_CUDA_INFO"
	.sectionflags	@""
	.align	4


	//----- nvinfo : EIATTR_CUDA_API_VERSION
	.align		4
        /*0000*/ 	.byte	0x04, 0x37
        /*0002*/ 	.short	(.L_4781 - .L_4780)
.L_4780:
        /*0004*/ 	.word	0x00000082


	//----- nvinfo : EIATTR_KPARAM_INFO
	.align		4
.L_4781:
        /*0008*/ 	.byte	0x04, 0x17
        /*000a*/ 	.short	(.L_4783 - .L_4782)
.L_4782:
        /*000c*/ 	.word	0x00000000
        /*0010*/ 	.short	0x0002
        /*0012*/ 	.short	0x0008
        /*0014*/ 	.byte	0x00, 0xf0, 0x41, 0x00


	//----- nvinfo : EIATTR_KPARAM_INFO
	.align		4
.L_4783:
        /*0018*/ 	.byte	0x04, 0x17
        /*001a*/ 	.short	(.L_4785 - .L_4784)
.L_4784:
        /*001c*/ 	.word	0x00000000
        /*0020*/ 	.short	0x0001
        /*0022*/ 	.short	0x0004
        /*0024*/ 	.byte	0x00, 0xf0, 0x05, 0x00


	//----- nvinfo : EIATTR_KPARAM_INFO
	.align		4
.L_4785:
        /*0028*/ 	.byte	0x04, 0x17
        /*002a*/ 	.short	(.L_4787 - .L_4786)
.L_4786:
        /*002c*/ 	.word	0x00000000
        /*0030*/ 	.short	0x0000
        /*0032*/ 	.short	0x0000
        /*0034*/ 	.byte	0x00, 0xf0, 0x11, 0x00


	//----- nvinfo : EIATTR_SPARSE_MMA_MASK
	.align		4
.L_4787:
        /*0038*/ 	.byte	0x03, 0x50
        /*003a*/ 	.short	0x0000


	//----- nvinfo : EIATTR_MAXREG_COUNT
	.align		4
        /*003c*/ 	.byte	0x03, 0x1b
        /*003e*/ 	.short	0x00ff


	//----- nvinfo : EIATTR_MERCURY_ISA_VERSION
	.align		4
        /*0040*/ 	.byte	0x03, 0x5f
        /*0042*/ 	.short	0x0101


	//----- nvinfo : EIATTR_VRC_CTA_INIT_COUNT
	.align		4
        /*0044*/ 	.byte	0x02, 0x4a
	.zero		1
	.zero		1


	//----- nvinfo : EIATTR_EXIT_INSTR_OFFSETS
	.align		4
        /*0048*/ 	.byte	0x04, 0x1c
        /*004a*/ 	.short	(.L_4789 - .L_4788)


	//   ....[0]....
.L_4788:
        /*004c*/ 	.word	0x000009d0


	//   ....[1]....
        /*0050*/ 	.word	0x00000a20


	//   ....[2]....
        /*0054*/ 	.word	0x00000c00


	//----- nvinfo : EIATTR_MAX_THREADS
	.align		4
.L_4789:
        /*0058*/ 	.byte	0x04, 0x05
        /*005a*/ 	.short	(.L_4791 - .L_4790)
.L_4790:
        /*005c*/ 	.word	0x00000080
        /*0060*/ 	.word	0x00000001
        /*0064*/ 	.word	0x00000001


	//----- nvinfo : EIATTR_CRS_STACK_SIZE
	.align		4
.L_4791:
        /*0068*/ 	.byte	0x04, 0x1e
        /*006a*/ 	.short	(.L_4793 - .L_4792)
.L_4792:
        /*006c*/ 	.word	0x00000000


	//----- nvinfo : EIATTR_CBANK_PARAM_SIZE
	.align		4
.L_4793:
        /*0070*/ 	.byte	0x03, 0x19
        /*0072*/ 	.short	0x0018


	//----- nvinfo : EIATTR_PARAM_CBANK
	.align		4
        /*0074*/ 	.byte	0x04, 0x0a
        /*0076*/ 	.short	(.L_4795 - .L_4794)
	.align		4
.L_4794:
        /*0078*/ 	.word	index@(.nv.constant0._ZN2at6native29vectorized_elementwise_kernelILi8EZZZNS0_15neg_kernel_cudaERNS_18TensorIteratorBaseEENKUlvE0_clEvENKUlvE6_clEvEUlN3c104HalfEE_St5arrayIPcLm2EEEEviT0_T1_)
        /*007c*/ 	.short	0x0380
        /*007e*/ 	.short	0x0018


	//----- nvinfo : EIATTR_SW_WAR
	.align		4
.L_4795:
        /*0080*/ 	.byte	0x04, 0x36
        /*0082*/ 	.short	(.L_4797 - .L_4796)
.L_4796:
        /*0084*/ 	.word	0x00000008
.L_4797:


//--------------------- .nv.info._ZN2at6native18elementwise_kernelILi128ELi4EZNS0_15gpu_kernel_implIZZZNS0_15neg_kernel_cudaERNS_18TensorIteratorBaseEENKUlvE0_clEvENKUlvE5_clEvEUlfE_EEvS4_RKT_EUliE_EEviT1_ --------------------------
	.section	.nv.info._ZN2at6native18elementwise_kernelILi128ELi4EZNS0_15gpu_kernel_implIZZZNS0_15neg_kernel_cudaERNS_18TensorIteratorBaseEENKUlvE0_clEvENKUlvE5_clEvEUlfE_EEvS4_RKT_EUliE_EEviT1_,"",@"SHT_CUDA_INFO"
	.sectionflags	@""
	.align	4


	//----- nvinfo : EIATTR_CUDA_API_VERSION
	.align		4
        /*0000*/ 	.byte	0x04, 0x37
        /*0002*/ 	.short	(.L_4799 - .L_4798)
.L_4798:
        /*0004*/ 	.word	0x00000082


	//----- nvinfo : EIATTR_KPARAM_INFO
	.align		4
.L_4799:
        /*0008*/ 	.byte	0x04, 0x17
        /*000a*/ 	.short	(.L_4801 - .L_4800)
.L_4800:
        /*000c*/ 	.word	0x00000000
        /*0010*/ 	.short	0x0001
        /*0012*/ 	.short	0x0008
        /*0014*/ 	.byte	0x00, 0xf0, 0x61, 0x08


	//----- nvinfo : EIATTR_KPARAM_INFO
	.align		4
.L_4801:
        /*0018*/ 	.byte	0x04, 0x17
        /*001a*/ 	.short	(.L_4803 - .L_4802)
.L_4802:
        /*001c*/ 	.word	0x00000000
        /*0020*/ 	.short	0x0000
        /*0022*/ 	.short	0x0000
        /*0024*/ 	.byte	0x00, 0xf0, 0x11, 0x00


	//----- nvinfo : EIATTR_SPARSE_MMA_MASK
	.align		4
.L_4803:
        /*0028*/ 	.byte	0x03, 0x50
        /*002a*/ 	.short	0x0000


	//----- nvinfo : EIATTR_MAXREG_COUNT
	.align		4
        /*002c*/ 	.byte	0x03, 0x1b
        /*002e*/ 	.short	0x0080


	//----- nvinfo : EIATTR_EXTERNS
	.align		4
        /*0030*/ 	.byte	0x04, 0x0f
        /*0032*/ 	.short	(.L_4805 - .L_4804)


	//   ....[0]....
	.align		4
.L_4804:
        /*0034*/ 	.word	index@(__assertfail)


	//----- nvinfo : EIATTR_MERCURY_ISA_VERSION
	.align		4
.L_4805:
        /*0038*/ 	.byte	0x03, 0x5f
        /*003a*/ 	.short	0x0101


	//----- nvinfo : EIATTR_VRC_CTA_INIT_COUNT
	.align		4
        /*003c*/ 	.byte	0x02, 0x4a
	.zero		1
	.zero		1


	//----- nvinfo : EIATTR_SYSCALL_OFFSETS
	.align		4
        /*0040*/ 	.byte	0x04, 0x46
        /*0042*/ 	.short	(.L_4807 - .L_4806)


	//   ....[0]....
.L_4806:
        /*0044*/ 	.word	0x000020d0


	//   ....[1]....
        /*0048*/ 	.word	0x00002e80


	//   ....[2]....
        /*004c*/ 	.word	0x00005090


	//   ....[3]....
        /*0050*/ 	.word	0x00005ca0


	//   ....[4]....
        /*0054*/ 	.word	0x00007fc0


	//   ....[5]....
        /*0058*/ 	.word	0x00008bd0


	//   ....[6]....
        /*005c*/ 	.word	0x0000af00


	//   ....[7]....
        /*0060*/ 	.word	0x0000bae0


	//----- nvinfo : EIATTR_EXIT_INSTR_OFFSETS
	.align		4
.L_4807:
        /*0064*/ 	.byte	0x04, 0x1c
        /*0066*/ 	.short	(.L_4809 - .L_4808)


	//   ....[0]....
.L_4808:
        /*0068*/ 	.word	0x00008e80


	//   ....[1]....
        /*006c*/ 	.word	0x0000b070


	//   ....[2]....
        /*0070*/ 	.word	0x0000b0a0


	//   ....[3]....
        /*0074*/ 	.word	0x0000b130


	//   ....[4]....
        /*0078*/ 	.word	0x0000b160


	//   ....[5]....
        /*007c*/ 	.word	0x0000b190


	//   ....[6]....
        /*0080*/ 	.word	0x0000b210


	//   ....[7]....
        /*0084*/ 	.word	0x0000b240


	//   ....[8]....
        /*0088*/ 	.word	0x0000b2d0


	//   ....[9]....
        /*008c*/ 	.word	0x0000b310


	//   ....[10]....
        /*0090*/ 	.word	0x0000b350


	//   ....[11]....
        /*0094*/ 	.word	0x0000b420


	//   ....[12]....
        /*0098*/ 	.word	0x0000b580


	//   ....[13]....
        /*009c*/ 	.word	0x0000b6e0


	//   ....[14]....
        /*00a0*/ 	.word	0x0000b830


	//   ....[15]....
        /*00a4*/ 	.word	0x0000b860


	//   ....[16]....
        /*00a8*/ 	.word	0x0000b890


	//   ....[17]....
        /*00ac*/ 	.word	0x0000b930


	//   ....[18]....
        /*00b0*/ 	.word	0x0000b980


	//   ....[19]....
        /*00b4*/ 	.word	0x0000baf0


	//   ....[20]....
        /*00b8*/ 	.word	0x0000bbf0


	//   ....[21]....
        /*00bc*/ 	.word	0x0000bd20


	//   ....[22]....
        /*00c0*/ 	.word	0x0000bd50


	//----- nvinfo : EIATTR_MAX_THREADS
	.align		4
.L_4809:
        /*00c4*/ 	.byte	0x04, 0x05
        /*00c6*/ 	.short	(.L_4811 - .L_4810)
.L_4810:
        /*00c8*/ 	.word	0x00000080
        /*00cc*/ 	.word	0x00000001
        /*00d0*/ 	.word	0x00000001


	//----- nvinfo : EIATTR_CRS_STACK_SIZE
	.align		4
.L_4811:
        /*00d4*/ 	.byte	0x04, 0x1e
        /*00d6*/ 	.short	(.L_4813 - .L_4812)
.L_4812:
        /*00d8*/ 	.word	0x00000000


	//----- nvinfo : EIATTR_CBANK_PARAM_SIZE
	.align		4
.L_4813:
        /*00dc*/ 	.byte	0x03, 0x19
        /*00de*/ 	.short	0x0220


	//----- nvinfo : EIATTR_PARAM_CBANK
	.align		4
        /*00e0*/ 	.byte	0x04, 0x0a
        /*00e2*/ 	.short	(.L_4815 - .L_4814)
	.align		4
.L_4814:
        /*00e4*/ 	.word	index@(.nv.constant0._ZN2at6native18elementwise_kernelILi128ELi4EZNS0_15gpu_kernel_implIZZZNS0_15neg_kernel_cudaERNS_18TensorIteratorBaseEENKUlvE0_clEvENKUlvE5_clEvEUlfE_EEvS4_RKT_EUliE_EEviT1_)
        /*00e8*/ 	.short	0x0380
        /*00ea*/ 	.short	0x0220


	//----- nvinfo : EIATTR_SW_WAR
	.align		4
.L_4815:
        /*00ec*/ 	.byte	0x04, 0x36
        /*00ee*/ 	.short	(.L_4817 - .L_4816)
.L_4816:
        /*00f0*/ 	.word	0x00000008
.L_4817:


//--------------------- .nv.info._ZN2at6native27unrolled_elementwise_kernelIZZZNS0_15neg_kernel_cudaERNS_18TensorIteratorBaseEENKUlvE0_clEvENKUlvE5_clEvEUlfE_St5arrayIPcLm2EELi4E23TrivialOffsetCalculatorILi1EjESB_NS0_6memory12LoadWithCastILi1EEENSC_13StoreWithCastILi1EEEEEviT_T0_T2_T3_T4_T5_ --------------------------
	.section	.nv.info._ZN2at6native27unrolled_elementwise_kernelIZZZNS0_15neg_kernel_cudaERNS_18TensorIteratorBaseEENKUlvE0_clEvENKUlvE5_clEvEUlfE_St5arrayIPcLm2EELi4E23TrivialOffsetCalculatorILi1EjESB_NS0_6memory12LoadWithCastILi1EEENSC_13StoreWithCastILi1EEEEEviT_T0_T2_T3_T4_T5_,"",@"SHT_CUDA_INFO"
	.sectionflags	@""
	.align	4


	//----- nvinfo : EIATTR_CUDA_API_VERSION
	.align		4
        /*0000*/ 	.byte	0x04, 0x37
        /*0002*/ 	.short	(.L_4819 - .L_4818)
.L_4818:
        /*0004*/ 	.word	0x00000082


	//----- nvinfo : EIATTR_KPARAM_INFO
	.align		4
.L_4819:
        /*0008*/ 	.byte	0x04, 0x17
        /*000a*/ 	.short	(.L_4821 - .L_4820)
.L_4820:
        /*000c*/ 	.word	0x00000000
        /*0010*/ 	.short	0x0006
        /*0012*/ 	.short	0x0024
        /*0014*/ 	.byte	0x00, 0xf0, 0x21, 0x00


	//----- nvinfo : EIATTR_KPARAM_INFO
	.align		4
.L_4821:
        /*0018*/ 	.byte	0x04, 0x17
        /*001a*/ 	.short	(.L_4823 - .L_4822)
.L_4822:
        /*001c*/ 	.word	0x00000000
        /*0020*/ 	.short	0x0005
        /*0022*/ 	.short	0x001c
        /*0024*/ 	.byte	0x00, 0xf0, 0x21, 0x00


	//----- nvinfo : EIATTR_KPARAM_INFO
	.align		4
.L_4823:
        /*0028*/ 	.byte	0x04, 0x17
        /*002a*/ 	.short	(.L_4825 - .L_4824)
.L_4824:
        /*002c*/ 	.word	0x00000000
        /*0030*/ 	.short	0x0004
        /*0032*/ 	.short	0x0019
        /*0034*/ 	.byte	0x00, 0xf0, 0x05, 0x00


	//----- nvinfo : EIATTR_KPARAM_INFO
	.align		4
.L_4825:
        /*0038*/ 	.byte	0x04, 0x17
        /*003a*/ 	.short	(.L_4827 - .L_4826)
.L_4826:
        /*003c*/ 	.word	0x00000000
        /*0040*/ 	.short	0x0003
        /*0042*/ 	.short	0x0018
        /*0044*/ 	.byte	0x00, 0xf0, 0x05, 0x00


	//----- nvinfo : EIATTR_KPARAM_INFO
	.align		4
.L_4827:
        /*0048*/ 	.byte	0x04, 0x17
        /*004a*/ 	.short	(.L_4829 - .L_4828)
.L_4828:
        /*004c*/ 	.word	0x00000000
        /*0050*/ 	.short	0x0002
        /*0052*/ 	.short	0x0008
        /*0054*/ 	.byte	0x00, 0xf0, 0x41, 0x00


	//----- nvinfo : EIATTR_KPARAM_INFO
	.align		4
.L_4829:
        /*0058*/ 	.byte	0x04, 0x17
        /*005a*/ 	.short	(.L_4831 - .L_4830)
.L_4830:
        /*005c*/ 	.word	0x00000000
        /*0060*/ 	.short	0x0001
        /*0062*/ 	.short	0x0004
        /*0064*/ 	.byte	0x00, 0xf0, 0x05, 0x00


	//----- nvinfo : EIATTR_KPARAM_INFO
	.align		4
.L_4831:
        /*0068*/ 	.byte	0x04, 0x17
        /*006a*/ 	.short	(.L_4833 - .L_4832)
.L_4832:
        /*006c*/ 	.word	0x00000000
        /*0070*/ 	.short	0x0000
        /*0072*/ 	.short	0x0000
        /*0074*/ 	.byte	0x00, 0xf0, 0x11, 0x00


	//----- nvinfo : EIATTR_SPARSE_MMA_MASK
	.align		4
.L_4833:
        /*0078*/ 	.byte	0x03, 0x50
        /*007a*/ 	.short	0x0000


	//----- nvinfo : EIATTR_MAXREG_COUNT
	.align		4
        /*007c*/ 	.byte	0x03, 0x1b
        /*007e*/ 	.short	0x00ff


	//----- nvinfo : EIATTR_EXTERNS
	.align		4
        /*0080*/ 	.byte	0x04, 0x0f
        /*0082*/ 	.short	(.L_4835 - .L_4834)


	//   ....[0]....
	.align		4
.L_4834:
        /*0084*/ 	.word	index@(__assertfail)


	//----- nvinfo : EIATTR_MERCURY_ISA_VERSION
	.align		4
.L_4835:
        /*0088*/ 	.byte	0x03, 0x5f
        /*008a*/ 	.short	0x0101


	//----- nvinfo : EIATTR_VRC_CTA_INIT_COUNT
	.align		4
        /*008c*/ 	.byte	0x02, 0x4a
	.zero		1
	.zero		1


	//----- nvinfo : EIATTR_SYSCALL_OFFSETS
	.align		4
        /*0090*/ 	.byte	0x04, 0x46
        /*0092*/ 	.short	(.L_4837 - .L_4836)


	//   ....[0]....
.L_4836:
        /*0094*/ 	.word	0x00000de0


	//   ....[1]....
        /*0098*/ 	.word	0x00001ce0


	//   ....[2]....
        /*009c*/ 	.word	0x00002b60


	//   ....[3]....
        /*00a0*/ 	.word	0x000039c0


	//   ....[4]....
        /*00a4*/ 	.word	0x000047b0


	//   ....[5]....
        /*00a8*/ 	.word	0x000054f0


	//   ....[6]....
        /*00ac*/ 	.word	0x00006360


	//   ....[7]....
        /*00b0*/ 	.word	0x000071d0


	//----- nvinfo : EIATTR_EXIT_INSTR_OFFSETS
	.align		4
.L_4837:
        /*00b4*/ 	.byte	0x04, 0x1c
        /*00b6*/ 	.short	(.L_4839 - .L_4838)


	//   ....[0]....
.L_4838:
        /*00b8*/ 	.word	0x00006600


	//   ....[1]....
        /*00bc*/ 	.word	0x00006750


	//   ....[2]....
        /*00c0*/ 	.word	0x00006790


	//   ....[3]....
        /*00c4*/ 	.word	0x00006820


	//   ....[4]....
        /*00c8*/ 	.word	0x00006850


	//   ....[5]....
        /*00cc*/ 	.word	0x00006880


	//   ....[6]....
        /*00d0*/ 	.word	0x00006900


	//   ....[7]....
        /*00d4*/ 	.word	0x00006930


	//   ....[8]....
        /*00d8*/ 	.word	0x000069c0


	//   ....[9]....
        /*00dc*/ 	.word	0x00006a00


	//   ....[10]....
        /*00e0*/ 	.word	0x00006a40


	//   ....[11]....
        /*00e4*/ 	.word	0x00006b10


	//   ....[12]....
        /*00e8*/ 	.word	0x00006c70


	//   ....[13]....
        /*00ec*/ 	.word	0x00006dd0


	//   ....[14]....
        /*00f0*/ 	.word	0x00006f20


	//   ....[15]....
        /*00f4*/ 	.word	0x00006f50


	//   ....[16]....
        /*00f8*/ 	.word	0x00006f80


	//   ....[17]....
        /*00fc*/ 	.word	0x00007020


	//   ....[18]....
        /*0100*/ 	.word	0x00007070


	//   ....[19]....
        /*0104*/ 	.word	0x000071e0


	//   ....[20]....
        /*0108*/ 	.word	0x000072e0


	//   ....[21]....
        /*010c*/ 	.word	0x00007410


	//   ....[22]....
        /*0110*/ 	.word	0x00007440


	//----- nvinfo : EIATTR_MAX_THREADS
	.align		4
.L_4839:
        /*0114*/ 	.byte	0x04, 0x05
        /*0116*/ 	.short	(.L_4841 - .L_4840)
.L_4840:
        /*0118*/ 	.word	0x00000080
        /*011c*/ 	.word	0x00000001
        /*0120*/ 	.word	0x00000001


	//----- nvinfo : EIATTR_CRS_STACK_SIZE
	.align		4
.L_4841:
        /*0124*/ 	.byte	0x04, 0x1e
        /*0126*/ 	.short	(.L_4843 - .L_4842)
.L_4842:
        /*0128*/ 	.word	0x00000000


	//----- nvinfo : EIATTR_CBANK_PARAM_SIZE
	.align		4
.L_4843:
        /*012c*/ 	.byte	0x03, 0x19
        /*012e*/ 	.short	0x002c


	//----- nvinfo : EIATTR_PARAM_CBANK
	.align		4
        /*0130*/ 	.byte	0x04, 0x0a
        /*0132*/ 	.short	(.L_4845 - .L_4844)
	.align		4
.L_4844:
        /*0134*/ 	.word	index@(.nv.constant0._ZN2at6native27unrolled_elementwise_kernelIZZZNS0_15neg_kernel_cudaERNS_18TensorIteratorBaseEENKUlvE0_clEvENKUlvE5_clEvEUlfE_St5arrayIPcLm2EELi4E23TrivialOffsetCalculatorILi1EjESB_NS0_6memory12LoadWithCastILi1EEENSC_13StoreWithCastILi1EEEEEviT_T0_T2_T3_T4_T5_)
        /*0138*/ 	.short	0x0380
        /*013a*/ 	.short	0x002c


	//----- nvinfo : EIATTR_SW_WAR
	.align		4
.L_4845:
        /*013c*/ 	.byte	0x04, 0x36
        /*013e*/ 	.short	(.L_4847 - .L_4846)
.L_4846:
        /*0140*/ 	.word	0x00000008
.L_4847:


//--------------------- .nv.info._ZN2at6native18elementwise_kernelILi128ELi2EZNS0_22gpu_kernel_impl_nocastIZZZNS0_15neg_kernel_cudaERNS_18TensorIteratorBaseEENKUlvE0_clEvENKUlvE5_clEvEUlfE_EEvS4_RKT_EUliE_EEviT1_ --------------------------
	.section	.nv.info._ZN2at6native18elementwise_kernelILi128ELi2EZNS0_22gpu_kernel_impl_nocastIZZZNS0_15neg_kernel_cudaERNS_18TensorIteratorBaseEENKUlvE0_clEvENKUlvE5_clEvEUlfE_EEvS4_RKT_EUliE_EEviT1_,"",@"SHT_CUDA_INFO"
	.sectionflags	@""
	.align	4


	//----- nvinfo : EIATTR_CUDA_API_VERSION
	.align		4
        /*0000*/ 	.byte	0x04, 0x37
        /*0002*/ 	.short	(.L_4849 - .L_4848)
.L_4848:
        /*0004*/ 	.word	0x00000082


	//----- nvinfo : EIATTR_KPARAM_INFO
	.align		4
.L_4849:
        /*0008*/ 	.byte	0x04, 0x17
        /*000a*/ 	.short	(.L_4851 - .L_4850)
.L_4850:
        /*000c*/ 	.word	0x00000000
        /*0010*/ 	.short	0x0001
        /*0012*/ 	.short	0x0008
        /*0014*/ 	.byte	0x00, 0xf0, 0x61, 0x08


	//----- nvinfo : EIATTR_KPARAM_INFO
	.align		4
.L_4851:
        /*0018*/ 	.byte	0x04, 0x17
        /*001a*/ 	.short	(.L_4853 - .L_4852)
.L_4852:
        /*001c*/ 	.word	0x00000000
        /*0020*/ 	.short	0x0000
        /*0022*/ 	.short	0x0000
        /*0024*/ 	.byte	0x00, 0xf0, 0x11, 0x00


	//----- nvinfo : EIATTR_SPARSE_MMA_MASK
	.align		4
.L_4853:
        /*0028*/ 	.byte	0x03, 0x50
        /*002a*/ 	.short	0x0000


	//----- nvinfo : EIATTR_MAXREG_COUNT
	.align		4
        /*002c*/ 	.byte	0x03, 0x1b
        /*002e*/ 	.short	0x0080


	//----- nvinfo : EIATTR_MERCURY_ISA_VERSION
	.align		4
        /*0030*/ 	.byte	0x03, 0x5f
        /*0032*/ 	.short	0x0101


	//----- nvinfo : EIATTR_VRC_CTA_INIT_COUNT
	.align		4
        /*0034*/ 	.byte	0x02, 0x4a
	.zero		1
	.zero		1


	//----- nvinfo : EIATTR_EXIT_INSTR_OFFSETS
	.align		4
        /*0038*/ 	.byte	0x04, 0x1c
        /*003a*/ 	.short	(.L_4855 - .L_4854)


	//   ....[0]....
.L_4854:
        /*003c*/ 	.word	0x00000150


	//   ....[1]....
        /*0040*/ 	.word	0x000001b0


	//   ....[2]....
        /*0044*/ 	.word	0x00001580


	//   ....[3]....
        /*0048*/ 	.word	0x000028b0


	//----- nvinfo : EIATTR_MAX_THREADS
	.align		4
.L_4855:
        /*004c*/ 	.byte	0x04, 0x05
        /*004e*/ 	.short	(.L_4857 - .L_4856)
.L_4856:
        /*0050*/ 	.word	0x00000080
        /*0054*/ 	.word	0x00000001
        /*0058*/ 	.word	0x00000001


	//----- nvinfo : EIATTR_CRS_STACK_SIZE
	.align		4
.L_4857:
        /*005c*/ 	.byte	0x04, 0x1e
        /*005e*/ 	.short	(.L_4859 - .L_4858)
.L_4858:
        /*0060*/ 	.word	0x00000000


	//----- nvinfo : EIATTR_CBANK_PARAM_SIZE
	.align		4
.L_4859:
        /*0064*/ 	.byte	0x03, 0x19
        /*0066*/ 	.short	0x0220


	//----- nvinfo : EIATTR_PARAM_CBANK
	.align		4
        /*0068*/ 	.byte	0x04, 0x0a
        /*006a*/ 	.short	(.L_4861 - .L_4860)
	.align		4
.L_4860:
        /*006c*/ 	.word	index@(.nv.constant0._ZN2at6native18elementwise_kernelILi128ELi2EZNS0_22gpu_kernel_impl_nocastIZZZNS0_15neg_kernel_cudaERNS_18TensorIteratorBaseEENKUlvE0_clEvENKUlvE5_clEvEUlfE_EEvS4_RKT_EUliE_EEviT1_)
        /*0070*/ 	.short	0x0380
        /*0072*/ 	.short	0x0220


	//----- nvinfo : EIATTR_SW_WAR
	.align		4
.L_4861:
        /*0074*/ 	.byte	0x04, 0x36
        /*0076*/ 	.short	(.L_4863 - .L_4862)
.L_4862:
        /*0078*/ 	.word	0x00000008
.L_4863:


//--------------------- .nv.info._ZN2at6native27unrolled_elementwise_kernelIZZZNS0_15neg_kernel_cudaERNS_18TensorIteratorBaseEENKUlvE0_clEvENKUlvE5_clEvEUlfE_St5arrayIPcLm2EELi4E23TrivialOffsetCalculatorILi1EjESB_NS0_6memory15LoadWithoutCastENSC_16StoreWithoutCastEEEviT_T0_T2_T3_T4_T5_ --------------------------
	.section	.nv.info._ZN2at6native27unrolled_elementwise_kernelIZZZNS0_15neg_kernel_cudaERNS_18TensorIteratorBaseEENKUlvE0_clEvENKUlvE5_clEvEUlfE_St5arrayIPcLm2EELi4E23TrivialOffsetCalculatorILi1EjESB_NS0_6memory15LoadWithoutCastENSC_16StoreWithoutCastEEEviT_T0_T2_T3_T4_T5_,"",@"SHT_CUDA_INFO"
	.sectionflags	@""
	.align	4


	//----- nvinfo : EIATTR_CUDA_API_VERSION
	.align		4
        /*0000*/ 	.byte	0x04, 0x37
        /*0002*/ 	.short	(.L_4865 - .L_4864)
.L_4864:
        /*0004*/ 	.word	0x00000082


	//----- nvinfo : EIATTR_KPARAM_INFO
	.align		4
.L_4865:
        /*0008*/ 	.byte	0x04, 0x17
        /*000a*/ 	.short	(.L_4867 - .L_4866)
.L_4866:
        /*000c*/ 	.word	0x00000000
        /*0010*/ 	.short	0x0006
        /*0012*/ 	.short	0x001b
        /*0014*/ 	.byte	0x00, 0xf0, 0x05, 0x00


	//----- nvinfo : EIATTR_KPARAM_INFO
	.align		4
.L_4867:
        /*0018*/ 	.byte	0x04, 0x17
        /*001a*/ 	.short	(.L_4869 - .L_4868)
.L_4868:
        /*001c*/ 	.word	0x00000000
        /*0020*/ 	.short	0x0005
        /*0022*/ 	.short	0x001a
        /*0024*/ 	.byte	0x00, 0xf0, 0x05, 0x00


	//----- nvinfo : EIATTR_KPARAM_INFO
	.align		4
.L_4869:
        /*0028*/ 	.byte	0x04, 0x17
        /*002a*/ 	.short	(.L_4871 - .L_4870)
.L_4870:
        /*002c*/ 	.word	0x00000000
        /*0030*/ 	.short	0x0004
        /*0032*/ 	.short	0x0019
        /*0034*/ 	.byte	0x00, 0xf0, 0x05, 0x00


	//----- nvinfo : EIATTR_KPARAM_INFO
	.align		4
.L_4871:
        /*0038*/ 	.byte	0x04, 0x17
        /*003a*/ 	.short	(.L_4873 - .L_4872)
.L_4872:
        /*003c*/ 	.word	0x00000000
        /*0040*/ 	.short	0x0003
        /*0042*/ 	.short	0x0018
        /*0044*/ 	.byte	0x00, 0xf0, 0x05, 0x00


	//----- nvinfo : EIATTR_KPARAM_INFO
	.align		4
.L_4873:
        /*0048*/ 	.byte	0x04, 0x17
        /*004a*/ 	.short	(.L_4875 - .L_4874)
.L_4874:
        /*004c*/ 	.word	0x00000000
        /*0050*/ 	.short	0x0002
        /*0052*/ 	.short	0x0008
        /*0054*/ 	.byte	0x00, 0xf0, 0x41, 0x00


	//----- nvinfo : EIATTR_KPARAM_INFO
	.align		4
.L_4875:
        /*0058*/ 	.byte	0x04, 0x17
        /*005a*/ 	.short	(.L_4877 - .L_4876)
.L_4876:
        /*005c*/ 	.word	0x00000000
        /*0060*/ 	.short	0x0001
        /*0062*/ 	.short	0x0004
        /*0064*/ 	.byte	0x00, 0xf0, 0x05, 0x00


	//----- nvinfo : EIATTR_KPARAM_INFO
	.align		4
.L_4877:
        /*0068*/ 	.byte	0x04, 0x17
        /*006a*/ 	.short	(.L_4879 - .L_4878)
.L_4878:
        /*006c*/ 	.word	0x00000000
        /*0070*/ 	.short	0x0000
        /*0072*/ 	.short	0x0000
        /*0074*/ 	.byte	0x00, 0xf0, 0x11, 0x00


	//----- nvinfo : EIATTR_SPARSE_MMA_MASK
	.align		4
.L_4879:
        /*0078*/ 	.byte	0x03, 0x50
        /*007a*/ 	.short	0x0000


	//----- nvinfo : EIATTR_MAXREG_COUNT
	.align		4
        /*007c*/ 	.byte	0x03, 0x1b
        /*007e*/ 	.short	0x00ff


	//----- nvinfo : EIATTR_MERCURY_ISA_VERSION
	.align		4
        /*0080*/ 	.byte	0x03, 0x5f
        /*0082*/ 	.short	0x0101


	//----- nvinfo : EIATTR_VRC_CTA_INIT_COUNT
	.align		4
        /*0084*/ 	.byte	0x02, 0x4a
	.zero		1
	.zero		1


	//----- nvinfo : EIATTR_EXIT_INSTR_OFFSETS
	.align		4
        /*0088*/ 	.byte	0x04, 0x1c
        /*008a*/ 	.short	(.L_4881 - .L_4880)


	//   ....[0]....
.L_4880:
        /*008c*/ 	.word	0x000003f0


	//   ....[1]....
        /*0090*/ 	.word	0x00000450


	//----- nvinfo : EIATTR_MAX_THREADS
	.align		4
.L_4881:
        /*0094*/ 	.byte	0x04, 0x05
        /*0096*/ 	.short	(.L_4883 - .L_4882)
.L_4882:
        /*0098*/ 	.word	0x00000080
        /*009c*/ 	.word	0x00000001
        /*00a0*/ 	.word	0x00000001


	//----- nvinfo : EIATTR_CRS_STACK_SIZE
	.align		4
.L_4883:
        /*00a4*/ 	.byte	0x04, 0x1e
        /*00a6*/ 	.short	(.L_4885 - .L_4884)
.L_4884:
        /*00a8*/ 	.word	0x00000000


	//----- nvinfo : EIATTR_CBANK_PARAM_SIZE
	.align		4
.L_4885:
        /*00ac*/ 	.byte	0x03, 0x19
        /*00ae*/ 	.short	0x001c


	//----- nvinfo : EIATTR_PARAM_CBANK
	.align		4
        /*00b0*/ 	.byte	0x04, 0x0a
        /*00b2*/ 	.short	(.L_4887 - .L_4886)
	.align		4
.L_4886:
        /*00b4*/ 	.word	index@(.nv.constant0._ZN2at6native27unrolled_elementwise_kernelIZZZNS0_15neg_kernel_cudaERNS_18TensorIteratorBaseEENKUlvE0_clEvENKUlvE5_clEvEUlfE_St5arrayIPcLm2EELi4E23TrivialOffsetCalculatorILi1EjESB_NS0_6memory15LoadWithoutCastENSC_16StoreWithoutCastEEEviT_T0_T2_T3_T4_T5_)
        /*00b8*/ 	.short	0x0380
        /*00ba*/ 	.short	0x001c


	//----- nvinfo : EIATTR_SW_WAR
	.align		4
.L_4887:
        /*00bc*/ 	.byte	0x04, 0x36
        /*00be*/ 	.short	(.L_4889 - .L_4888)
.L_4888:
        /*00c0*/ 	.word	0x00000008
.L_4889:


//--------------------- .nv.info._ZN2at6native29vectorized_elementwise_kernelILi2EZZZNS0_15neg_kernel_cudaERNS_18TensorIteratorBaseEENKUlvE0_clEvENKUlvE5_clEvEUlfE_St5arrayIPcLm2EEEEviT0_T1_ --------------------------
	.section	.nv.info._ZN2at6native29vectorized_elementwise_kernelILi2EZZZNS0_15neg_kernel_cudaERNS_18TensorIteratorBaseEENKUlvE0_clEvENKUlvE5_clEvEUlfE_St5arrayIPcLm2EEEEviT0_T1_,"",@"SHT_CUDA_INFO"
	.sectionflags	@""
	.align	4


	//----- nvinfo : EIATTR_CUDA_API_VERSION
	.align		4
        /*0000*/ 	.byte	0x04, 0x37
        /*0002*/ 	.short	(.L_4891 - .L_4890)
.L_4890:
        /*0004*/ 	.word	0x00000082


	//----- nvinfo : EIATTR_KPARAM_INFO
	.align		4
.L_4891:
        /*0008*/ 	.byte	0x04, 0x17
        /*000a*/ 	.short	(.L_4893 - .L_4892)
.L_4892:
        /*000c*/ 	.word	0x00000000
        /*0010*/ 	.short	0x0002
        /*0012*/ 	.short	0x0008
        /*0014*/ 	.byte	0x00, 0xf0, 0x41, 0x00


	//----- nvinfo : EIATTR_KPARAM_INFO
	.align		4
.L_4893:
        /*0018*/ 	.byte	0x04, 0x17
        /*001a*/ 	.short	(.L_4895 - .L_4894)
.L_4894:
        /*001c*/ 	.word	0x00000000
        /*0020*/ 	.short	0x0001
        /*0022*/ 	.short	0x0004
        /*0024*/ 	.byte	0x00, 0xf0, 0x05, 0x00


	//----- nvinfo : EIATTR_KPARAM_INFO
	.align		4
.L_4895:
        /*0028*/ 	.byte	0x04, 0x17
        /*002a*/ 	.short	(.L_4897 - .L_4896)
.L_4896:
        /*002c*/ 	.word	0x00000000
        /*0030*/ 	.short	0x0000
        /*0032*/ 	.short	0x0000
        /*0034*/ 	.byte	0x00, 0xf0, 0x11, 0x00


	//----- nvinfo : EIATTR_SPARSE_MMA_MASK
	.align		4
.L_4897:
        /*0038*/ 	.byte	0x03, 0x50
        /*003a*/ 	.short	0x0000


	//----- nvinfo : EIATTR_MAXREG_COUNT
	.align		4
        /*003c*/ 	.byte	0x03, 0x1b
        /*003e*/ 	.short	0x00ff


	//----- nvinfo : EIATTR_MERCURY_ISA_VERSION
	.align		4
        /*0040*/ 	.byte	0x03, 0x5f
        /*0042*/ 	.short	0x0101


	//----- nvinfo : EIATTR_VRC_CTA_INIT_COUNT
	.align		4
        /*0044*/ 	.byte	0x02, 0x4a
	.zero		1
	.zero		1


	//----- nvinfo : EIATTR_EXIT_INSTR_OFFSETS
	.align		4
        /*0048*/ 	.byte	0x04, 0x1c
        /*004a*/ 	.short	(.L_4899 - .L_4898)


	//   ....[0]....
.L_4898:
        /*004c*/ 	.word	0x000007e0


	//   ....[1]....
        /*0050*/ 	.word	0x00000840


	//   ....[2]....
        /*0054*/ 	.word	0x000009c0


	//----- nvinfo : EIATTR_MAX_THREADS
	.align		4
.L_4899:
        /*0058*/ 	.byte	0x04, 0x05
        /*005a*/ 	.short	(.L_4901 - .L_4900)
.L_4900:
        /*005c*/ 	.word	0x00000080
        /*0060*/ 	.word	0x00000001
        /*0064*/ 	.word	0x00000001


	//----- nvinfo : EIATTR_CRS_STACK_SIZE
	.align		4
.L_4901:
        /*0068*/ 	.byte	0x04, 0x1e
        /*006a*/ 	.short	(.L_4903 - .L_4902)
.L_4902:
        /*006c*/ 	.word	0x00000000


	//----- nvinfo : EIATTR_CBANK_PARAM_SIZE
	.align		4
.L_4903:
        /*0070*/ 	.byte	0x03, 0x19
        /*0072*/ 	.short	0x0018


	//----- nvinfo : EIATTR_PARAM_CBANK
	.align		4
        /*0074*/ 	.byte	0x04, 0x0a
        /*0076*/ 	.short	(.L_4905 - .L_4904)
	.align		4
.L_4904:
        /*0078*/ 	.word	index@(.nv.constant0._ZN2at6native29vectorized_elementwise_kernelILi2EZZZNS0_15neg_kernel_cudaERNS_18TensorIteratorBaseEENKUlvE0_clEvENKUlvE5_clEvEUlfE_St5arrayIPcLm2EEEEviT0_T1_)
        /*007c*/ 	.short	0x0380
        /*007e*/ 	.short	0x0018


	//----- nvinfo : EIATTR_SW_WAR
	.align		4
.L_4905:
        /*0080*/ 	.byte	0x04, 0x36
        /*0082*/ 	.short	(.L_4907 - .L_4906)
.L_4906:
        /*0084*/ 	.word	0x00000008
.L_4907:


//--------------------- .nv.info._ZN2at6native29vectorized_elementwise_kernelILi4EZZZNS0_15neg_kernel_cudaERNS_18TensorIteratorBaseEENKUlvE0_clEvENKUlvE5_clEvEUlfE_St5arrayIPcLm2EEEEviT0_T1_ --------------------------
	.section	.nv.info._ZN2at6native29vectorized_elementwise_kernelILi4EZZZNS0_15neg_kernel_cudaERNS_18TensorIteratorBaseEENKUlvE0_clEvENKUlvE5_clEvEUlfE_St5arrayIPcLm2EEEEviT0_T1_,"",@"SHT_CUDA_INFO"
	.sectionflags	@""
	.align	4


	//----- nvinfo : EIATTR_CUDA_API_VERSION
	.align		4
        /*0000*/ 	.byte	0x04, 0x37
        /*0002*/ 	.short	(.L_4909 - .L_4908)
.L_4908:
        /*0004*/ 	.word	0x00000082


	//----- nvinfo : EIATTR_KPARAM_INFO
	.align		4
.L_4909:
        /*0008*/ 	.byte	0x04, 0x17
        /*000a*/ 	.short	(.L_4911 - .L_4910)
.L_4910:
        /*000c*/ 	.word	0x00000000
        /*0010*/ 	.short	0x0002
        /*0012*/ 	.short	0x0008
        /*0014*/ 	.byte	0x00, 0xf0, 0x41, 0x00


	//----- nvinfo : EIATTR_KPARAM_INFO
	.align		4
.L_4911:
        /*0018*/ 	.byte	0x04, 0x17
        /*001a*/ 	.short	(.L_4913 - .L_4912)
.L_4912:
        /*001c*/ 	.word	0x00000000
        /*0020*/ 	.short	0x0001
        /*0022*/ 	.short	0x0004
        /*0024*/ 	.byte	0x00, 0xf0, 0x05, 0x00


	//----- nvinfo : EIATTR_KPARAM_INFO
	.align		4
.L_4913:
        /*0028*/ 	.byte	0x04, 0x17
        /*002a*/ 	.short	(.L_4915 - .L_4914)
.L_4914:
        /*002c*/ 	.word	0x00000000
        /*0030*/ 	.short	0x0000
        /*0032*/ 	.short	0x0000
        /*0034*/ 	.byte	0x00, 0xf0, 0x11, 0x00


	//----- nvinfo : EIATTR_SPARSE_MMA_MASK
	.align		4
.L_4915:
        /*0038*/ 	.byte	0x03, 0x50
        /*003a*/ 	.short	0x0000


	//----- nvinfo : EIATTR_MAXREG_COUNT
	.align		4
        /*003c*/ 	.byte	0x03, 0x1b
        /*003e*/ 	.short	0x00ff


	//----- nvinfo : EIATTR_MERCURY_ISA_VERSION
	.align		4
        /*0040*/ 	.byte	0x03, 0x5f
        /*0042*/ 	.short	0x0101


	//----- nvinfo : EIATTR_VRC_CTA_INIT_COUNT
	.align		4
        /*0044*/ 	.byte	0x02, 0x4a
	.zero		1
	.zero		1


	//----- nvinfo : EIATTR_EXIT_INSTR_OFFSETS
	.align		4
        /*0048*/ 	.byte	0x04, 0x1c
        /*004a*/ 	.short	(.L_4917 - .L_4916)


	//   ....[0]....
.L_4916:
        /*004c*/ 	.word	0x000007e0


	//   ....[1]....
        /*0050*/ 	.word	0x00000840


	//   ....[2]....
        /*0054*/ 	.word	0x00000980


	//----- nvinfo : EIATTR_MAX_THREADS
	.align		4
.L_4917:
        /*0058*/ 	.byte	0x04, 0x05
        /*005a*/ 	.short	(.L_4919 - .L_4918)
.L_4918:
        /*005c*/ 	.word	0x00000080
        /*0060*/ 	.word	0x00000001
        /*0064*/ 	.word	0x00000001


	//----- nvinfo : EIATTR_CRS_STACK_SIZE
	.align		4
.L_4919:
        /*0068*/ 	.byte	0x04, 0x1e
        /*006a*/ 	.short	(.L_4921 - .L_4920)
.L_4920:
        /*006c*/ 	.word	0x00000000


	//----- nvinfo : EIATTR_CBANK_PARAM_SIZE
	.align		4
.L_4921:
        /*0070*/ 	.byte	0x03, 0x19
        /*0072*/ 	.short	0x0018


	//----- nvinfo : EIATTR_PARAM_CBANK
	.align		4
        /*0074*/ 	.byte	0x04, 0x0a
        /*0076*/ 	.short	(.L_4923 - .L_4922)
	.align		4
.L_4922:
        /*0078*/ 	.word	index@(.nv.constant0._ZN2at6native29vectorized_elementwise_kernelILi4EZZZNS0_15neg_kernel_cudaERNS_18TensorIteratorBaseEENKUlvE0_clEvENKUlvE5_clEvEUlfE_St5arrayIPcLm2EEEEviT0_T1_)
        /*007c*/ 	.short	0x0380
        /*007e*/ 	.short	0x0018


	//----- nvinfo : EIATTR_SW_WAR
	.align		4
.L_4923:
        /*0080*/ 	.byte	0x04, 0x36
        /*0082*/ 	.short	(.L_4925 - .L_4924)
.L_4924:
        /*0084*/ 	.word	0x00000008
.L_4925:


//--------------------- .nv.info._ZN2at6native29vectorized_elementwise_kernelILi8EZZZNS0_15neg_kernel_cudaERNS_18TensorIteratorBaseEENKUlvE0_clEvENKUlvE5_clEvEUlfE_St5arrayIPcLm2EEEEviT0_T1_ --------------------------
	.section	.nv.info._ZN2at6native29vectorized_elementwise_kernelILi8EZZZNS0_15neg_kernel_cudaERNS_18TensorIteratorBaseEENKUlvE0_clEvENKUlvE5_clEvEUlfE_St5arrayIPcLm2EEEEviT0_T1_,"",@"SHT_CUDA_INFO"
	.sectionflags	@""
	.align	4


	//----- nvinfo : EIATTR_CUDA_API_VERSION
	.align		4
        /*0000*/ 	.byte	0x04, 0x37
        /*0002*/ 	.short	(.L_4927 - .L_4926)
.L_4926:
        /*0004*/ 	.word	0x00000082


	//----- nvinfo : EIATTR_KPARAM_INFO
	.align		4
.L_4927:
        /*0008*/ 	.byte	0x04, 0x17
        /*000a*/ 	.short	(.L_4929 - .L_4928)
.L_4928:
        /*000c*/ 	.word	0x00000000
        /*0010*/ 	.short	0x0002
        /*0012*/ 	.short	0x0008
        /*0014*/ 	.byte	0x00, 0xf0, 0x41, 0x00


	//----- nvinfo : EIATTR_KPARAM_INFO
	.align		4
.L_4929:
        /*0018*/ 	.byte	0x04, 0x17
        /*001a*/ 	.short	(.L_4931 - .L_4930)
.L_4930:
        /*001c*/ 	.word	0x00000000
        /*0020*/ 	.short	0x0001
        /*0022*/ 	.short	0x0004
        /*0024*/ 	.byte	0x00, 0xf0, 0x05, 0x00


	//----- nvinfo : EIATTR_KPARAM_INFO
	.align		4
.L_4931:
        /*0028*/ 	.byte	0x04, 0x17
        /*002a*/ 	.short	(.L_4933 - .L_4932)
.L_4932:
        /*002c*/ 	.word	0x00000000
        /*0030*/ 	.short	0x0000
        /*0032*/ 	.short	0x0000
        /*0034*/ 	.byte	0x00, 0xf0, 0x11, 0x00


	//----- nvinfo : EIATTR_SPARSE_MMA_MASK
	.align		4
.L_4933:
        /*0038*/ 	.byte	0x03, 0x50
        /*003a*/ 	.short	0x0000


	//----- nvinfo : EIATTR_MAXREG_COUNT
	.align		4
        /*003c*/ 	.byte	0x03, 0x1b
        /*003e*/ 	.short	0x00ff


	//----- nvinfo : EIATTR_MERCURY_ISA_VERSION
	.align		4
        /*0040*/ 	.byte	0x03, 0x5f
        /*0042*/ 	.short	0x0101


	//----- nvinfo : EIATTR_VRC_CTA_INIT_COUNT
	.align		4
        /*0044*/ 	.byte	0x02, 0x4a
	.zero		1
	.zero		1


	//----- nvinfo : EIATTR_EXIT_INSTR_OFFSETS
	.align		4
        /*0048*/ 	.byte	0x04, 0x1c
        /*004a*/ 	.short	(.L_4935 - .L_4934)


	//   ....[0]....
.L_4934:
        /*004c*/ 	.word	0x000007e0


	//   ....[1]....
        /*0050*/ 	.word	0x00000840


	//   ....[2]....
        /*0054*/ 	.word	0x00000960


	//----- nvinfo : EIATTR_MAX_THREADS
	.align		4
.L_4935:
        /*0058*/ 	.byte	0x04, 0x05
        /*005a*/ 	.short	(.L_4937 - .L_4936)
.L_4936:
        /*005c*/ 	.word	0x00000080
        /*0060*/ 	.word	0x00000001
        /*0064*/ 	.word	0x00000001


	//----- nvinfo : EIATTR_CRS_STACK_SIZE
	.align		4
.L_4937:
        /*0068*/ 	.byte	0x04, 0x1e
        /*006a*/ 	.short	(.L_4939 - .L_4938)
.L_4938:
        /*006c*/ 	.word	0x00000000


	//----- nvinfo : EIATTR_CBANK_PARAM_SIZE
	.align		4
.L_4939:
        /*0070*/ 	.byte	0x03, 0x19
        /*0072*/ 	.short	0x0018


	//----- nvinfo : EIATTR_PARAM_CBANK
	.align		4
        /*0074*/ 	.byte	0x04, 0x0a
        /*0076*/ 	.short	(.L_4941 - .L_4940)
	.align		4
.L_4940:
        /*0078*/ 	.word	index@(.nv.constant0._ZN2at6native29vectorized_elementwise_kernelILi8EZZZNS0_15neg_kernel_cudaERNS_18TensorIteratorBaseEENKUlvE0_clEvENKUlvE5_clEvEUlfE_St5arrayIPcLm2EEEEviT0_T1_)
        /*007c*/ 	.short	0x0380
        /*007e*/ 	.short	0x0018


	//----- nvinfo : EIATTR_SW_WAR
	.align		4
.L_4941:
        /*0080*/ 	.byte	0x04, 0x36
        /*0082*/ 	.short	(.L_4943 - .L_4942)
.L_4942:
        /*0084*/ 	.word	0x00000008
.L_4943:


//--------------------- .nv.info._ZN2at6native18elementwise_kernelILi128ELi4EZNS0_15gpu_kernel_implIZZZNS0_15neg_kernel_cudaERNS_18TensorIteratorBaseEENKUlvE0_clEvENKUlvE4_clEvEUldE_EEvS4_RKT_EUliE_EEviT1_ --------------------------
	.section	.nv.info._ZN2at6native18elementwise_kernelILi128ELi4EZNS0_15gpu_kernel_implIZZZNS0_15neg_kernel_cudaERNS_18TensorIteratorBaseEENKUlvE0_clEvENKUlvE4_clEvEUldE_EEvS4_RKT_EUliE_EEviT1_,"",@"SHT_CUDA_INFO"
	.sectionflags	@""
	.align	4


	//----- nvinfo : EIATTR_CUDA_API_VERSION
	.align		4
        /*0000*/ 	.byte	0x04, 0x37
        /*0002*/ 	.short	(.L_4945 - .L_4944)
.L_4944:
        /*0004*/ 	.word	0x00000082


	//----- nvinfo : EIATTR_KPARAM_INFO
	.align		4
.L_4945:
        /*0008*/ 	.byte	0x04, 0x17
        /*000a*/ 	.short	(.L_4947 - .L_4946)
.L_4946:
        /*000c*/ 	.word	0x00000000
        /*0010*/ 	.short	0x0001
        /*0012*/ 	.short	0x0008
        /*0014*/ 	.byte	0x00, 0xf0, 0x61, 0x08


	//----- nvinfo : EIATTR_KPARAM_INFO
	.align		4
.L_4947:
        /*0018*/ 	.byte	0x04, 0x17
        /*001a*/ 	.short	(.L_4949 - .L_4948)
.L_4948:
        /*001c*/ 	.word	0x00000000
        /*0020*/ 	.short	0x0000
        /*0022*/ 	.short	0x0000
        /*0024*/ 	.byte	0x00, 0xf0, 0x11, 0x00


	//----- nvinfo : EIATTR_SPARSE_MMA_MASK
	.align		4
.L_4949:
        /*0028*/ 	.byte	0x03, 0x50
        /*002a*/ 	.short	0x0000


	//----- nvinfo : EIATTR_MAXREG_COUNT
	.align		4
        /*002c*/ 	.byte	0x03, 0x1b
        /*002e*/ 	.short	0x0080


	//----- nvinfo : EIATTR_EXTERNS
	.align		4
        /*0030*/ 	.byte	0x04, 0x0f
        /*0032*/ 	.short	(.L_4951 - .L_4950)


	//   ....[0]....
	.align		4
.L_4950:
        /*0034*/ 	.word	index@(__assertfail)


	//----- nvinfo : EIATTR_MERCURY_ISA_VERSION
	.align		4
.L_4951:
        /*0038*/ 	.byte	0x03, 0x5f
        /*003a*/ 	.short	0x0101


	//----- nvinfo : EIATTR_VRC_CTA_INIT_COUNT
	.align		4
        /*003c*/ 	.byte	0x02, 0x4a
	.zero		1
	.zero		1


	//----- nvinfo : EIATTR_SYSCALL_OFFSETS
	.align		4
        /*0040*/ 	.byte	0x04, 0x46
        /*0042*/ 	.short	(.L_4953 - .L_4952)


	//   ....[0]....
.L_4952:
        /*0044*/ 	.word	0x00002180


	//   ....[1]....
        /*0048*/ 	.word	0x00003220


	//   ....[2]....
        /*004c*/ 	.word	0x00005570


	//   ....[3]....
        /*0050*/ 	.word	0x00006390


	//   ....[4]....
        /*0054*/ 	.word	0x00008890


	//   ....[5]....
        /*0058*/ 	.word	0x000096b0


	//   ....[6]....
        /*005c*/ 	.word	0x0000bbc0


	//   ....[7]....
        /*0060*/ 	.word	0x0000c9b0


	//----- nvinfo : EIATTR_EXIT_INSTR_OFFSETS
	.align		4
.L_4953:
        /*0064*/ 	.byte	0x04, 0x1c
        /*0066*/ 	.short	(.L_4955 - .L_4954)


	//   ....[0]....
.L_4954:
        /*0068*/ 	.word	0x00009a50


	//   ....[1]....
        /*006c*/ 	.word	0x0000bd20


	//   ....[2]....
        /*0070*/ 	.word	0x0000bd60


	//   ....[3]....
        /*0074*/ 	.word	0x0000bdf0


	//   ....[4]....
        /*0078*/ 	.word	0x0000be20


	//   ....[5]....
        /*007c*/ 	.word	0x0000be50


	//   ....[6]....
        /*0080*/ 	.word	0x0000bf20


	//   ....[7]....
        /*0084*/ 	.word	0x0000bfa0


	//   ....[8]....
        /*0088*/ 	.word	0x0000c080


	//   ....[9]....
        /*008c*/ 	.word	0x0000c110


	//   ....[10]....
        /*0090*/ 	.word	0x0000c140


	//   ....[11]....
        /*0094*/ 	.word	0x0000c210


	//   ....[12]....
        /*0098*/ 	.word	0x0000c3c0


	//   ....[13]....
        /*009c*/ 	.word	0x0000c570


	//   ....[14]....
        /*00a0*/ 	.word	0x0000c710


	//   ....[15]....
        /*00a4*/ 	.word	0x0000c740


	//   ....[16]....
        /*00a8*/ 	.word	0x0000c770


	//   ....[17]....
        /*00ac*/ 	.word	0x0000c810


	//   ....[18]....
        /*00b0*/ 	.word	0x0000c850


	//   ....[19]....
        /*00b4*/ 	.word	0x0000c9c0


	//   ....[20]....
        /*00b8*/ 	.word	0x0000cb10


	//   ....[21]....
        /*00bc*/ 	.word	0x0000cc90


	//   ....[22]....
        /*00c0*/ 	.word	0x0000cd10


	//----- nvinfo : EIATTR_MAX_THREADS
	.align		4
.L_4955:
        /*00c4*/ 	.byte	0x04, 0x05
        /*00c6*/ 	.short	(.L_4957 - .L_4956)
.L_4956:
        /*00c8*/ 	.word	0x00000080
        /*00cc*/ 	.word	0x00000001
        /*00d0*/ 	.word	0x00000001


	//----- nvinfo : EIATTR_CRS_STACK_SIZE
	.align		4
.L_4957:
        /*00d4*/ 	.byte	0x04, 0x1e
        /*00d6*/ 	.short	(.L_4959 - .L_4958)
.L_4958:
        /*00d8*/ 	.word	0x00000000


	//----- nvinfo : EIATTR_CBANK_PARAM_SIZE
	.align		4
.L_4959:
        /*00dc*/ 	.byte	0x03, 0x19
        /*00de*/ 	.short	0x0220


	//----- nvinfo : EIATTR_PARAM_CBANK
	.align		4
        /*00e0*/ 	.byte	0x04, 0x0a
        /*00e2*/ 	.short	(.L_4961 - .L_4960)
	.align		4
.L_4960:
        /*00e4*/ 	.word	index@(.nv.constant0._ZN2at6native18elementwise_kernelILi128ELi4EZNS0_15gpu_kernel_implIZZZNS0_15neg_kernel_cudaERNS_18TensorIteratorBaseEENKUlvE0_clEvENKUlvE4_clEvEUldE_EEvS4_RKT_EUliE_EEviT1_)
        /*00e8*/ 	.short	0x0380
        /*00ea*/ 	.short	0x0220


	//----- nvinfo : EIATTR_SW_WAR
	.align		4
.L_4961:
        /*00ec*/ 	.byte	0x04, 0x36
        /*00ee*/ 	.short	(.L_4963 - .L_4962)
.L_4962:
        /*00f0*/ 	.word	0x00000008
.L_4963:


//--------------------- .nv.info._ZN2at6native27unrolled_elementwise_kernelIZZZNS0_15neg_kernel_cudaERNS_18TensorIteratorBaseEENKUlvE0_clEvENKUlvE4_clEvEUldE_St5arrayIPcLm2EELi4E23TrivialOffsetCalculatorILi1EjESB_NS0_6memory12LoadWithCastILi1EEENSC_13StoreWithCastILi1EEEEEviT_T0_T2_T3_T4_T5_ --------------------------
	.section	.nv.info._ZN2at6native27unrolled_elementwise_kernelIZZZNS0_15neg_kernel_cudaERNS_18TensorIteratorBaseEENKUlvE0_clEvENKUlvE4_clEvEUldE_St5arrayIPcLm2EELi4E23TrivialOffsetCalculatorILi1EjESB_NS0_6memory12LoadWithCastILi1EEENSC_13StoreWithCastILi1EEEEEviT_T0_T2_T3_T4_T5_,"",@"SHT_CUDA_INFO"
	.sectionflags	@""
	.align	4


	//----- nvinfo : EIATTR_CUDA_API_VERSION
	.align		4
        /*0000*/ 	.byte	0x04, 0x37
        /*0002*/ 	.short	(.L_4965 - .L_4964)
.L_4964:
        /*0004*/ 	.word	0x00000082


	//----- nvinfo : EIATTR_KPARAM_INFO
	.align		4
.L_4965:
        /*0008*/ 	.byte	0x04, 0x17
        /*000a*/ 	.short	(.L_4967 - .L_4966)
.L_4966:
        /*000c*/ 	.word	0x00000000
        /*0010*/ 	.short	0x0006
        /*0012*/ 	.short	0x0024
        /*0014*/ 	.byte	0x00, 0xf0, 0x21, 0x00


	//----- nvinfo : EIATTR_KPARAM_INFO
	.align		4
.L_4967:
        /*0018*/ 	.byte	0x04, 0x17
        /*001a*/ 	.short	(.L_4969 - .L_4968)
.L_4968:
        /*001c*/ 	.word	0x00000000
        /*0020*/ 	.short	0x0005
        /*0022*/ 	.short	0x001c
        /*0024*/ 	.byte	0x00, 0xf0, 0x21, 0x00


	//----- nvinfo : EIATTR_KPARAM_INFO
	.align		4
.L_4969:
        /*0028*/ 	.byte	0x04, 0x17
        /*002a*/ 	.short	(.L_4971 - .L_4970)
.L_4970:
        /*002c*/ 	.word	0x00000000
        /*0030*/ 	.short	0x0004
        /*0032*/ 	.short	0x0019
        /*0034*/ 	.byte	0x00, 0xf0, 0x05, 0x00


	//----- nvinfo : EIATTR_KPARAM_INFO
	.align		4
.L_4971:
        /*0038*/ 	.byte	0x04, 0x17
        /*003a*/ 	.short	(.L_4973 - .L_4972)
.L_4972:
        /*003c*/ 	.word	0x00000000
        /*0040*/ 	.short	0x0003
        /*0042*/ 	.short	0x0018
        /*0044*/ 	.byte	0x00, 0xf0, 0x05, 0x00


	//----- nvinfo : EIATTR_KPARAM_INFO
	.align		4
.L_4973:
        /*0048*/ 	.byte	0x04, 0x17
        /*004a*/ 	.short	(.L_4975 - .L_4974)
.L_4974:
        /*004c*/ 	.word	0x00000000
        /*0050*/ 	.short	0x0002
        /*0052*/ 	.short	0x0008
        /*0054*/ 	.byte	0x00, 0xf0, 0x41, 0x00


	//----- nvinfo : EIATTR_KPARAM_INFO
	.align		4
.L_4975:
        /*0058*/ 	.byte	0x04, 0x17
        /*005a*/ 	.short	(.L_4977 - .L_4976)
.L_4976:
        /*005c*/ 	.word	0x00000000
        /*0060*/ 	.short	0x0001
        /*0062*/ 	.short	0x0004
        /*0064*/ 	.byte	0x00, 0xf0, 0x05, 0x00


	//----- nvinfo : EIATTR_KPARAM_INFO
	.align		4
.L_4977:
        /*0068*/ 	.byte	0x04, 0x17
        /*006a*/ 	.short	(.L_4979 - .L_4978)
.L_4978:
        /*006c*/ 	.word	0x00000000
        /*0070*/ 	.short	0x0000
        /*0072*/ 	.short	0x0000
        /*0074*/ 	.byte	0x00, 0xf0, 0x11, 0x00


	//----- nvinfo : EIATTR_SPARSE_MMA_MASK
	.align		4
.L_4979:
        /*0078*/ 	.byte	0x03, 0x50
        /*007a*/ 	.short	0x0000


	//----- nvinfo : EIATTR_MAXREG_COUNT
	.align		4
        /*007c*/ 	.byte	0x03, 0x1b
        /*007e*/ 	.short	0x00ff


	//----- nvinfo : EIATTR_EXTERNS
	.align		4
        /*0080*/ 	.byte	0x04, 0x0f
        /*0082*/ 	.short	(.L_4981 - .L_4980)


	//   ....[0]....
	.align		4
.L_4980:
        /*0084*/ 	.word	index@(__assertfail)


	//----- nvinfo : EIATTR_MERCURY_ISA_VERSION
	.align		4
.L_4981:
        /*0088*/ 	.byte	0x03, 0x5f
        /*008a*/ 	.short	0x0101


	//----- nvinfo : EIATTR_VRC_CTA_INIT_COUNT
	.align		4
        /*008c*/ 	.byte	0x02, 0x4a
	.zero		1
	.zero		1


	//----- nvinfo : EIATTR_SYSCALL_OFFSETS
	.align		4
        /*0090*/ 	.byte	0x04, 0x46
        /*0092*/ 	.short	(.L_4983 - .L_4982)


	//   ....[0]....
.L_4982:
        /*0094*/ 	.word	0x00000e90


	//   ....[1]....
        /*0098*/ 	.word	0x00001ed0


	//   ....[2]....
        /*009c*/ 	.word	0x00002e50


	//   ....[3]....
        /*00a0*/ 	.word	0x00003da0


	//   ....[4]....
        /*00a4*/ 	.word	0x00004e10


	//   ....[5]....
        /*00a8*/ 	.word	0x00005dc0


	//   ....[6]....
        /*00ac*/ 	.word	0x00006f40


	//   ....[7]....
        /*00b0*/ 	.word	0x000080a0


	//----- nvinfo : EIATTR_EXIT_INSTR_OFFSETS
	.align		4
.L_4983:
        /*00b4*/ 	.byte	0x04, 0x1c
        /*00b6*/ 	.short	(.L_4985 - .L_4984)


	//   ....[0]....
.L_4984:
        /*00b8*/ 	.word	0x000072d0


	//   ....[1]....
        /*00bc*/ 	.word	0x00007410


	//   ....[2]....
        /*00c0*/ 	.word	0x00007450


	//   ....[3]....
        /*00c4*/ 	.word	0x000074e0


	//   ....[4]....
        /*00c8*/ 	.word	0x00007510


	//   ....[5]....
        /*00cc*/ 	.word	0x00007540


	//   ....[6]....
        /*00d0*/ 	.word	0x00007610


	//   ....[7]....
        /*00d4*/ 	.word	0x00007690


	//   ....[8]....
        /*00d8*/ 	.word	0x00007770


	//   ....[9]....
        /*00dc*/ 	.word	0x00007800


	//   ....[10]....
        /*00e0*/ 	.word	0x00007830


	//   ....[11]....
        /*00e4*/ 	.word	0x00007900


	//   ....[12]....
        /*00e8*/ 	.word	0x00007ab0


	//   ....[13]....
        /*00ec*/ 	.word	0x00007c60


	//   ....[14]....
        /*00f0*/ 	.word	0x00007e00


	//   ....[15]....
        /*00f4*/ 	.word	0x00007e30


	//   ....[16]....
        /*00f8*/ 	.word	0x00007e60


	//   ....[17]....
        /*00fc*/ 	.word	0x00007f00


	//   ....[18]....
        /*0100*/ 	.word	0x00007f40


	//   ....[19]....
        /*0104*/ 	.word	0x000080b0


	//   ....[20]....
        /*0108*/ 	.word	0x00008200


	//   ....[21]....
        /*010c*/ 	.word	0x00008380


	//   ....[22]....
        /*0110*/ 	.word	0x00008400


	//----- nvinfo : EIATTR_MAX_THREADS
	.align		4
.L_4985:
        /*0114*/ 	.byte	0x04, 0x05
        /*0116*/ 	.short	(.L_4987 - .L_4986)
.L_4986:
        /*0118*/ 	.word	0x00000080
        /*011c*/ 	.word	0x00000001
        /*0120*/ 	.word	0x00000001


	//----- nvinfo : EIATTR_CRS_STACK_SIZE
	.align		4
.L_4987:
        /*0124*/ 	.byte	0x04, 0x1e
        /*0126*/ 	.short	(.L_4989 - .L_4988)
.L_4988:
        /*0128*/ 	.word	0x00000000


	//----- nvinfo : EIATTR_CBANK_PARAM_SIZE
	.align		4
.L_4989:
        /*012c*/ 	.byte	0x03, 0x19
        /*012e*/ 	.short	0x002c


	//----- nvinfo : EIATTR_PARAM_CBANK
	.align		4
        /*0130*/ 	.byte	0x04, 0x0a
        /*0132*/ 	.short	(.L_4991 - .L_4990)
	.align		4
.L_4990:
        /*0134*/ 	.word	index@(.nv.constant0._ZN2at6native27unrolled_elementwise_kernelIZZZNS0_15neg_kernel_cudaERNS_18TensorIteratorBaseEENKUlvE0_clEvENKUlvE4_clEvEUldE_St5arrayIPcLm2EELi4E23TrivialOffsetCalculatorILi1EjESB_NS0_6memory12LoadWithCastILi1EEENSC_13StoreWithCastILi1EEEEEviT_T0_T2_T3_T4_T5_)
        /*0138*/ 	.short	0x0380
        /*013a*/ 	.short	0x002c


	//----- nvinfo : EIATTR_SW_WAR
	.align		4
.L_4991:
        /*013c*/ 	.byte	0x04, 0x36
        /*013e*/ 	.short	(.L_4993 - .L_4992)
.L_4992:
        /*0140*/ 	.word	0x00000008
.L_4993:


//--------------------- .nv.info._ZN2at6native18elementwise_kernelILi128ELi2EZNS0_22gpu_kernel_impl_nocastIZZZNS0_15neg_kernel_cudaERNS_18TensorIteratorBaseEENKUlvE0_clEvENKUlvE4_clEvEUldE_EEvS4_RKT_EUliE_EEviT1_ --------------------------
	.section	.nv.info._ZN2at6native18elementwise_kernelILi128ELi2EZNS0_22gpu_kernel_impl_nocastIZZZNS0_15neg_kernel_cudaERNS_18TensorIteratorBaseEENKUlvE0_clEvENKUlvE4_clEvEUldE_EEvS4_RKT_EUliE_EEviT1_,"",@"SHT_CUDA_INFO"
	.sectionflags	@""
	.align	4


	//----- nvinfo : EIATTR_CUDA_API_VERSION
	.align		4
        /*0000*/ 	.byte	0x04, 0x37
        /*0002*/ 	.short	(.L_4995 - .L_4994)
.L_4994:
        /*0004*/ 	.word	0x00000082


	//----- nvinfo : EIATTR_KPARAM_INFO
	.align		4
.L_4995:
        /*0008*/ 	.byte	0x04, 0x17
        /*000a*/ 	.short	(.L_4997 - .L_4996)
.L_4996:
        /*000c*/ 	.word	0x00000000
        /*0010*/ 	.short	0x0001
        /*0012*/ 	.short	0x0008
        /*0014*/ 	.byte	0x00, 0xf0, 0x61, 0x08


	//----- nvinfo : EIATTR_KPARAM_INFO
	.align		4
.L_4997:
        /*0018*/ 	.byte	0x04, 0x17
        /*001a*/ 	.short	(.L_4999 - .L_4998)
.L_4998:
        /*001c*/ 	.word	0x00000000
        /*0020*/ 	.short	0x0000
        /*0022*/ 	.short	0x0000
        /*0024*/ 	.byte	0x00, 0xf0, 0x11, 0x00


	//----- nvinfo : EIATTR_SPARSE_MMA_MASK
	.align		4
.L_4999:
        /*0028*/ 	.byte	0x03, 0x50
        /*002a*/ 	.short	0x0000


	//----- nvinfo : EIATTR_MAXREG_COUNT
	.align		4
        /*002c*/ 	.byte	0x03, 0x1b
        /*002e*/ 	.short	0x0080


	//----- nvinfo : EIATTR_MERCURY_ISA_VERSION
	.align		4
        /*0030*/ 	.byte	0x03, 0x5f
        /*0032*/ 	.short	0x0101


	//----- nvinfo : EIATTR_VRC_CTA_INIT_COUNT
	.align		4
        /*0034*/ 	.byte	0x02, 0x4a
	.zero		1
	.zero		1


	//----- nvinfo : EIATTR_EXIT_INSTR_OFFSETS
	.align		4
        /*0038*/ 	.byte	0x04, 0x1c
        /*003a*/ 	.short	(.L_5001 - .L_5000)


	//   ....[0]....
.L_5000:
        /*003c*/ 	.word	0x00000150


	//   ....[1]....
        /*0040*/ 	.word	0x000001b0


	//   ....[2]....
        /*0044*/ 	.word	0x00001580


	//   ....[3]....
        /*0048*/ 	.word	0x000028b0


	//----- nvinfo : EIATTR_MAX_THREADS
	.align		4
.L_5001:
        /*004c*/ 	.byte	0x04, 0x05
        /*004e*/ 	.short	(.L_5003 - .L_5002)
.L_5002:
        /*0050*/ 	.word	0x00000080
        /*0054*/ 	.word	0x00000001
        /*0058*/ 	.word	0x00000001


	//----- nvinfo : EIATTR_CRS_STACK_SIZE
	.align		4
.L_5003:
        /*005c*/ 	.byte	0x04, 0x1e
        /*005e*/ 	.short	(.L_5005 - .L_5004)
.L_5004:
        /*0060*/ 	.word	0x00000000


	//----- nvinfo : EIATTR_CBANK_PARAM_SIZE
	.align		4
.L_5005:
        /*0064*/ 	.byte	0x03, 0x19
        /*0066*/ 	.short	0x0220


	//----- nvinfo : EIATTR_PARAM_CBANK
	.align		4
        /*0068*/ 	.byte	0x04, 0x0a
        /*006a*/ 	.short	(.L_5007 - .L_5006)
	.align		4
.L_5006:
        /*006c*/ 	.word	index@(.nv.constant0._ZN2at6native18elementwise_kernelILi128ELi2EZNS0_22gpu_kernel_impl_nocastIZZZNS0_15neg_kernel_cudaERNS_18TensorIteratorBaseEENKUlvE0_clEvENKUlvE4_clEvEUldE_EEvS4_RKT_EUliE_EEviT1_)
        /*0070*/ 	.short	0x0380
        /*0072*/ 	.short	0x0220


	//----- nvinfo : EIATTR_SW_WAR
	.align		4
.L_5007:
        /*0074*/ 	.byte	0x04, 0x36
        /*0076*/ 	.short	(.L_5009 - .L_5008)
.L_5008:
        /*0078*/ 	.word	0x00000008
.L_5009:


//--------------------- .nv.info._ZN2at6native27unrolled_elementwise_kernelIZZZNS0_15neg_kernel_cudaERNS_18TensorIteratorBaseEENKUlvE0_clEvENKUlvE4_clEvEUldE_St5arrayIPcLm2EELi4E23TrivialOffsetCalculatorILi1EjESB_NS0_6memory15LoadWithoutCastENSC_16StoreWithoutCastEEEviT_T0_T2_T3_T4_T5_ --------------------------
	.section	.nv.info._ZN2at6native27unrolled_elementwise_kernelIZZZNS0_15neg_kernel_cudaERNS_18TensorIteratorBaseEENKUlvE0_clEvENKUlvE4_clEvEUldE_St5arrayIPcLm2EELi4E23TrivialOffsetCalculatorILi1EjESB_NS0_6memory15LoadWithoutCastENSC_16StoreWithoutCastEEEviT_T0_T2_T3_T4_T5_,"",@"SHT_CUDA_INFO"
	.sectionflags	@""
	.align	4


	//----- nvinfo : EIATTR_CUDA_API_VERSION
	.align		4
        /*0000*/ 	.byte	0x04, 0x37
        /*0002*/ 	.short	(.L_5011 - .L_5010)
.L_5010:
        /*0004*/ 	.word	0x00000082


	//----- nvinfo : EIATTR_KPARAM_INFO
	.align		4
.L_5011:
        /*0008*/ 	.byte	0x04, 0x17
        /*000a*/ 	.short	(.L_5013 - .L_5012)
.L_5012:
        /*000c*/ 	.word	0x00000000
        /*0010*/ 	.short	0x0006
        /*0012*/ 	.short	0x001b
        /*0014*/ 	.byte	0x00, 0xf0, 0x05, 0x00


	//----- nvinfo : EIATTR_KPARAM_INFO
	.align		4
.L_5013:
        /*0018*/ 	.byte	0x04, 0x17
        /*001a*/ 	.short	(.L_5015 - .L_5014)
.L_5014:
        /*001c*/ 	.word	0x00000000
        /*0020*/ 	.short	0x0005
        /*0022*/ 	.short	0x001a
        /*0024*/ 	.byte	0x00, 0xf0, 0x05, 0x00


	//----- nvinfo : EIATTR_KPARAM_INFO
	.align		4
.L_5015:
        /*0028*/ 	.byte	0x04, 0x17
        /*002a*/ 	.short	(.L_5017 - .L_5016)
.L_5016:
        /*002c*/ 	.word	0x00000000
        /*0030*/ 	.short	0x0004
        /*0032*/ 	.short	0x0019
        /*0034*/ 	.byte	0x00, 0xf0, 0x05, 0x00


	//----- nvinfo : EIATTR_KPARAM_INFO
	.align		4
.L_5017:
        /*0038*/ 	.byte	0x04, 0x17
        /*003a*/ 	.short	(.L_5019 - .L_5018)
.L_5018:
        /*003c*/ 	.word	0x00000000
        /*0040*/ 	.short	0x0003
        /*0042*/ 	.short	0x0018
        /*0044*/ 	.byte	0x00, 0xf0, 0x05, 0x00


	//----- nvinfo : EIATTR_KPARAM_INFO
	.align		4
.L_5019:
        /*0048*/ 	.byte	0x04, 0x17
        /*004a*/ 	.short	(.L_5021 - .L_5020)
.L_5020:
        /*004c*/ 	.word	0x00000000
        /*0050*/ 	.short	0x0002
        /*0052*/ 	.short	0x0008
        /*0054*/ 	.byte	0x00, 0xf0, 0x41, 0x00


	//----- nvinfo : EIATTR_KPARAM_INFO
	.align		4
.L_5021:
        /*0058*/ 	.byte	0x04, 0x17
        /*005a*/ 	.short	(.L_5023 - .L_5022)
.L_5022:
        /*005c*/ 	.word	0x00000000
        /*0060*/ 	.short	0x0001
        /*0062*/ 	.short	0x0004
        /*0064*/ 	.byte	0x00, 0xf0, 0x05, 0x00


	//----- nvinfo : EIATTR_KPARAM_INFO
	.align		4
.L_5023:
        /*0068*/ 	.byte	0x04, 0x17
        /*006a*/ 	.short	(.L_5025 - .L_5024)
.L_5024:
        /*006c*/ 	.word	0x00000000
        /*0070*/ 	.short	0x0000
        /*0072*/ 	.short	0x0000
        /*0074*/ 	.byte	0x00, 0xf0, 0x11, 0x00


	//----- nvinfo : EIATTR_SPARSE_MMA_MASK
	.align		4
.L_5025:
        /*0078*/ 	.byte	0x03, 0x50
        /*007a*/ 	.short	0x0000


	//----- nvinfo : EIATTR_MAXREG_COUNT
	.align		4
        /*007c*/ 	.byte	0x03, 0x1b
        /*007e*/ 	.short	0x00ff


	//----- nvinfo : EIATTR_MERCURY_ISA_VERSION
	.align		4
        /*0080*/ 	.byte	0x03, 0x5f
        /*0082*/ 	.short	0x0101


	//----- nvinfo : EIATTR_VRC_CTA_INIT_COUNT
	.align		4
        /*0084*/ 	.byte	0x02, 0x4a
	.zero		1
	.zero		1


	//----- nvinfo : EIATTR_EXIT_INSTR_OFFSETS
	.align		4
        /*0088*/ 	.byte	0x04, 0x1c
        /*008a*/ 	.short	(.L_5027 - .L_5026)


	//   ....[0]....
.L_5026:
        /*008c*/ 	.word	0x00000400


	//   ....[1]....
        /*0090*/ 	.word	0x00000460


	//----- nvinfo : EIATTR_MAX_THREADS
	.align		4
.L_5027:
        /*0094*/ 	.byte	0x04, 0x05
        /*0096*/ 	.short	(.L_5029 - .L_5028)
.L_5028:
        /*0098*/ 	.word	0x00000080
        /*009c*/ 	.word	0x00000001
        /*00a0*/ 	.word	0x00000001


	//----- nvinfo : EIATTR_CRS_STACK_SIZE
	.align		4
.L_5029:
        /*00a4*/ 	.byte	0x04, 0x1e
        /*00a6*/ 	.short	(.L_5031 - .L_5030)
.L_5030:
        /*00a8*/ 	.word	0x00000000


	//----- nvinfo : EIATTR_CBANK_PARAM_SIZE
	.align		4
.L_5031:
        /*00ac*/ 	.byte	0x03, 0x19
        /*00ae*/ 	.short	0x001c


	//----- nvinfo : EIATTR_PARAM_CBANK
	.align		4
        /*00b0*/ 	.byte	0x04, 0x0a
        /*00b2*/ 	.short	(.L_5033 - .L_5032)
	.align		4
.L_5032:
        /*00b4*/ 	.word	index@(.nv.constant0._ZN2at6native27unrolled_elementwise_kernelIZZZNS0_15neg_kernel_cudaERNS_18TensorIteratorBaseEENKUlvE0_clEvENKUlvE4_clEvEUldE_St5arrayIPcLm2EELi4E23TrivialOffsetCalculatorILi1EjESB_NS0_6memory15LoadWithoutCastENSC_16StoreWithoutCastEEEviT_T0_T2_T3_T4_T5_)
        /*00b8*/ 	.short	0x0380
        /*00ba*/ 	.short	0x001c


	//----- nvinfo : EIATTR_SW_WAR
	.align		4
.L_5033:
        /*00bc*/ 	.byte	0x04, 0x36
        /*00be*/ 	.short	(.L_5035 - .L_5034)
.L_5034:
        /*00c0*/ 	.word	0x00000008
.L_5035:


//--------------------- .nv.info._ZN2at6native29vectorized_elementwise_kernelILi2EZZZNS0_15neg_kernel_cudaERNS_18TensorIteratorBaseEENKUlvE0_clEvENKUlvE4_clEvEUldE_St5arrayIPcLm2EEEEviT0_T1_ --------------------------
	.section	.nv.info._ZN2at6native29vectorized_elementwise_kernelILi2EZZZNS0_15neg_kernel_cudaERNS_18TensorIteratorBaseEENKUlvE0_clEvENKUlvE4_clEvEUldE_St5arrayIPcLm2EEEEviT0_T1_,"",@"SHT_CUDA_INFO"
	.sectionflags	@""
	.align	4


	//----- nvinfo : EIATTR_CUDA_API_VERSION
	.align		4
        /*0000*/ 	.byte	0x04, 0x37
        /*0002*/ 	.short	(.L_5037 - .L_5036)
.L_5036:
        /*0004*/ 	.word	0x00000082


	//----- nvinfo : EIATTR_KPARAM_INFO
	.align		4
.L_5037:
        /*0008*/ 	.byte	0x04, 0x17
        /*000a*/ 	.short	(.L_5039 - .L_5038)
.L_5038:
        /*000c*/ 	.word	0x00000000
        /*0010*/ 	.short	0x0002
        /*0012*/ 	.short	0x0008
        /*0014*/ 	.byte	0x00, 0xf0, 0x41, 0x00


	//----- nvinfo : EIATTR_KPARAM_INFO
	.align		4
.L_5039:
        /*0018*/ 	.byte	0x04, 0x17
        /*001a*/ 	.short	(.L_5041 - .L_5040)
.L_5040:
        /*001c*/ 	.word	0x00000000
        /*0020*/ 	.short	0x0001
        /*0022*/ 	.short	0x0004
        /*0024*/ 	.byte	0x00, 0xf0, 0x05, 0x00


	//----- nvinfo : EIATTR_KPARAM_INFO
	.align		4
.L_5041:
        /*0028*/ 	.byte	0x04, 0x17
        /*002a*/ 	.short	(.L_5043 - .L_5042)
.L_5042:
        /*002c*/ 	.word	0x00000000
        /*0030*/ 	.short	0x0000
        /*0032*/ 	.short	0x0000
        /*0034*/ 	.byte	0x00, 0xf0, 0x11, 0x00


	//----- nvinfo : EIATTR_SPARSE_MMA_MASK
	.align		4
.L_5043:
        /*0038*/ 	.byte	0x03, 0x50
        /*003a*/ 	.short	0x0000


	//----- nvinfo : EIATTR_MAXREG_COUNT
	.align		4
        /*003c*/ 	.byte	0x03, 0x1b
        /*003e*/ 	.short	0x00ff


	//----- nvinfo : EIATTR_MERCURY_ISA_VERSION
	.align		4
        /*0040*/ 	.byte	0x03, 0x5f
        /*0042*/ 	.short	0x0101


	//----- nvinfo : EIATTR_VRC_CTA_INIT_COUNT
	.align		4
        /*0044*/ 	.byte	0x02, 0x4a
	.zero		1
	.zero		1


	//----- nvinfo : EIATTR_EXIT_INSTR_OFFSETS
	.align		4
        /*0048*/ 	.byte	0x04, 0x1c
        /*004a*/ 	.short	(.L_5045 - .L_5044)


	//   ....[0]....
.L_5044:
        /*004c*/ 	.word	0x000007f0


	//   ....[1]....
        /*0050*/ 	.word	0x00000850


	//   ....[2]....
        /*0054*/ 	.word	0x000009d0


	//----- nvinfo : EIATTR_MAX_THREADS
	.align		4
.L_5045:
        /*0058*/ 	.byte	0x04, 0x05
        /*005a*/ 	.short	(.L_5047 - .L_5046)
.L_5046:
        /*005c*/ 	.word	0x00000080
        /*0060*/ 	.word	0x00000001
        /*0064*/ 	.word	0x00000001


	//----- nvinfo : EIATTR_CRS_STACK_SIZE
	.align		4
.L_5047:
        /*0068*/ 	.byte	0x04, 0x1e
        /*006a*/ 	.short	(.L_5049 - .L_5048)
.L_5048:
        /*006c*/ 	.word	0x00000000


	//----- nvinfo : EIATTR_CBANK_PARAM_SIZE
	.align		4
.L_5049:
        /*0070*/ 	.byte	0x03, 0x19
        /*0072*/ 	.short	0x0018


	//----- nvinfo : EIATTR_PARAM_CBANK
	.align		4
        /*0074*/ 	.byte	0x04, 0x0a
        /*0076*/ 	.short	(.L_5051 - .L_5050)
	.align		4
.L_5050:
        /*0078*/ 	.word	index@(.nv.constant0._ZN2at6native29vectorized_elementwise_kernelILi2EZZZNS0_15neg_kernel_cudaERNS_18TensorIteratorBaseEENKUlvE0_clEvENKUlvE4_clEvEUldE_St5arrayIPcLm2EEEEviT0_T1_)
        /*007c*/ 	.short	0x0380
        /*007e*/ 	.short	0x0018


	//----- nvinfo : EIATTR_SW_WAR
	.align		4
.L_5051:
        /*0080*/ 	.byte	0x04, 0x36
        /*0082*/ 	.short	(.L_5053 - .L_5052)
.L_5052:
        /*0084*/ 	.word	0x00000008
.L_5053:


//--------------------- .nv.info._ZN2at6native29vectorized_elementwise_kernelILi4EZZZNS0_15neg_kernel_cudaERNS_18TensorIteratorBaseEENKUlvE0_clEvENKUlvE4_clEvEUldE_St5arrayIPcLm2EEEEviT0_T1_ --------------------------
	.section	.nv.info._ZN2at6native29vectorized_elementwise_kernelILi4EZZZNS0_15neg_kernel_cudaERNS_18TensorIteratorBaseEENKUlvE0_clEvENKUlvE4_clEvEUldE_St5arrayIPcLm2EEEEviT0_T1_,"",@"SHT_CUDA_INFO"
	.sectionflags	@""
	.align	4


	//----- nvinfo : EIATTR_CUDA_API_VERSION
	.align		4
        /*0000*/ 	.byte	0x04, 0x37
        /*0002*/ 	.short	(.L_5055 - .L_5054)
.L_5054:
        /*0004*/ 	.word	0x00000082


	//----- nvinfo : EIATTR_KPARAM_INFO
	.align		4
.L_5055:
        /*0008*/ 	.byte	0x04, 0x17
        /*000a*/ 	.short	(.L_5057 - .L_5056)
.L_5056:
        /*000c*/ 	.word	0x00000000
        /*0010*/ 	.short	0x0002
        /*0012*/ 	.short	0x0008
        /*0014*/ 	.byte	0x00, 0xf0, 0x41, 0x00


	//----- nvinfo : EIATTR_KPARAM_INFO
	.align		4
.L_5057:
        /*0018*/ 	.byte	0x04, 0x17
        /*001a*/ 	.short	(.L_5059 - .L_5058)
.L_5058:
        /*001c*/ 	.word	0x00000000
        /*0020*/ 	.short	0x0001
        /*0022*/ 	.short	0x0004
        /*0024*/ 	.byte	0x00, 0xf0, 0x05, 0x00


	//----- nvinfo : EIATTR_KPARAM_INFO
	.align		4
.L_5059:
        /*0028*/ 	.byte	0x04, 0x17
        /*002a*/ 	.short	(.L_5061 - .L_5060)
.L_5060:
        /*002c*/ 	.word	0x00000000
        /*0030*/ 	.short	0x0000
        /*0032*/ 	.short	0x0000
        /*0034*/ 	.byte	0x00, 0xf0, 0x11, 0x00


	//----- nvinfo : EIATTR_SPARSE_MMA_MASK
	.align		4
.L_5061:
        /*0038*/ 	.byte	0x03, 0x50
        /*003a*/ 	.short	0x0000


	//----- nvinfo : EIATTR_MAXREG_COUNT
	.align		4
        /*003c*/ 	.byte	0x03, 0x1b
        /*003e*/ 	.short	0x00ff


	//----- nvinfo : EIATTR_MERCURY_ISA_VERSION
	.align		4
        /*0040*/ 	.byte	0x03, 0x5f
        /*0042*/ 	.short	0x0101


	//----- nvinfo : EIATTR_VRC_CTA_INIT_COUNT
	.align		4
        /*0044*/ 	.byte	0x02, 0x4a
	.zero		1
	.zero		1


	//----- nvinfo : EIATTR_EXIT_INSTR_OFFSETS
	.align		4
        /*0048*/ 	.byte	0x04, 0x1c
        /*004a*/ 	.short	(.L_5063 - .L_5062)


	//   ....[0]....
.L_5062:
        /*004c*/ 	.word	0x000007f0


	//   ....[1]....
        /*0050*/ 	.word	0x00000850


	//   ....[2]....
        /*0054*/ 	.word	0x00000990


	//----- nvinfo : EIATTR_MAX_THREADS
	.align		4
.L_5063:
        /*0058*/ 	.byte	0x04, 0x05
        /*005a*/ 	.short	(.L_5065 - .L_5064)
.L_5064:
        /*005c*/ 	.word	0x00000080
        /*0060*/ 	.word	0x00000001
        /*0064*/ 	.word	0x00000001


	//----- nvinfo : EIATTR_CRS_STACK_SIZE
	.align		4
.L_5065:
        /*0068*/ 	.byte	0x04, 0x1e
        /*006a*/ 	.short	(.L_5067 - .L_5066)
.L_5066:
        /*006c*/ 	.word	0x00000000


	//----- nvinfo : EIATTR_CBANK_PARAM_SIZE
	.align		4
.L_5067:
        /*0070*/ 	.byte	0x03, 0x19
        /*0072*/ 	.short	0x0018


	//----- nvinfo : EIATTR_PARAM_CBANK
	.align		4
        /*0074*/ 	.byte	0x04, 0x0a
        /*0076*/ 	.short	(.L_5069 - .L_5068)
	.align		4
.L_5068:
        /*0078*/ 	.word	index@(.nv.constant0._ZN2at6native29vectorized_elementwise_kernelILi4EZZZNS0_15neg_kernel_cudaERNS_18TensorIteratorBaseEENKUlvE0_clEvENKUlvE4_clEvEUldE_St5arrayIPcLm2EEEEviT0_T1_)
        /*007c*/ 	.short	0x0380
        /*007e*/ 	.short	0x0018


	//----- nvinfo : EIATTR_SW_WAR
	.align		4
.L_5069:
        /*0080*/ 	.byte	0x04, 0x36
        /*0082*/ 	.short	(.L_5071 - .L_5070)
.L_5070:
        /*0084*/ 	.word	0x00000008
.L_5071:


//--------------------- .nv.info._ZN2at6native29vectorized_elementwise_kernelILi8EZZZNS0_15neg_kernel_cudaERNS_18TensorIteratorBaseEENKUlvE0_clEvENKUlvE4_clEvEUldE_St5arrayIPcLm2EEEEviT0_T1_ --------------------------
	.section	.nv.info._ZN2at6native29vectorized_elementwise_kernelILi8EZZZNS0_15neg_kernel_cudaERNS_18TensorIteratorBaseEENKUlvE0_clEvENKUlvE4_clEvEUldE_St5arrayIPcLm2EEEEviT0_T1_,"",@"SHT_CUDA_INFO"
	.sectionflags	@""
	.align	4


	//----- nvinfo : EIATTR_CUDA_API_VERSION
	.align		4
        /*0000*/ 	.byte	0x04, 0x37
        /*0002*/ 	.short	(.L_5073 - .L_5072)
.L_5072:
        /*0004*/ 	.word	0x00000082


	//----- nvinfo : EIATTR_KPARAM_INFO
	.align		4
.L_5073:
        /*0008*/ 	.byte	0x04, 0x17
        /*000a*/ 	.short	(.L_5075 - .L_5074)
.L_5074:
        /*000c*/ 	.word	0x00000000
        /*0010*/ 	.short	0x0002
        /*0012*/ 	.short	0x0008
        /*0014*/ 	.byte	0x00, 0xf0, 0x41, 0x00


	//----- nvinfo : EIATTR_KPARAM_INFO
	.align		4
.L_5075:
        /*0018*/ 	.byte	0x04, 0x17
        /*001a*/ 	.short	(.L_5077 - .L_5076)
.L_5076:
        /*001c*/ 	.word	0x00000000
        /*0020*/ 	.short	0x0001
        /*0022*/ 	.short	0x0004
        /*0024*/ 	.byte	0x00, 0xf0, 0x05, 0x00


	//----- nvinfo : EIATTR_KPARAM_INFO
	.align		4
.L_5077:
        /*0028*/ 	.byte	0x04, 0x17
        /*002a*/ 	.short	(.L_5079 - .L_5078)
.L_5078:
        /*002c*/ 	.word	0x00000000
        /*0030*/ 	.short	0x0000
        /*0032*/ 	.short	0x0000
        /*0034*/ 	.byte	0x00, 0xf0, 0x11, 0x00


	//----- nvinfo : EIATTR_SPARSE_MMA_MASK
	.align		4
.L_5079:
        /*0038*/ 	.byte	0x03, 0x50
        /*003a*/ 	.short	0x0000


	//----- nvinfo : EIATTR_MAXREG_COUNT
	.align		4
        /*003c*/ 	.byte	0x03, 0x1b
        /*003e*/ 	.short	0x00ff


	//----- nvinfo : EIATTR_MERCURY_ISA_VERSION
	.align		4
        /*0040*/ 	.byte	0x03, 0x5f
        /*0042*/ 	.short	0x0101


	//----- nvinfo : EIATTR_VRC_CTA_INIT_COUNT
	.align		4
        /*0044*/ 	.byte	0x02, 0x4a
	.zero		1
	.zero		1


	//----- nvinfo : EIATTR_EXIT_INSTR_OFFSETS
	.align		4
        /*0048*/ 	.byte	0x04, 0x1c
        /*004a*/ 	.short	(.L_5081 - .L_5080)


	//   ....[0]....
.L_5080:
        /*004c*/ 	.word	0x000007f0


	//   ....[1]....
        /*0050*/ 	.word	0x00000850


	//   ....[2]....
        /*0054*/ 	.word	0x00000990


	//----- nvinfo : EIATTR_MAX_THREADS
	.align		4
.L_5081:
        /*0058*/ 	.byte	0x04, 0x05
        /*005a*/ 	.short	(.L_5083 - .L_5082)
.L_5082:
        /*005c*/ 	.word	0x00000080
        /*0060*/ 	.word	0x00000001
        /*0064*/ 	.word	0x00000001


	//----- nvinfo : EIATTR_CRS_STACK_SIZE
	.align		4
.L_5083:
        /*0068*/ 	.byte	0x04, 0x1e
        /*006a*/ 	.short	(.L_5085 - .L_5084)
.L_5084:
        /*006c*/ 	.word	0x00000000


	//----- nvinfo : EIATTR_CBANK_PARAM_SIZE
	.align		4
.L_5085:
        /*0070*/ 	.byte	0x03, 0x19
        /*0072*/ 	.short	0x0018


	//----- nvinfo : EIATTR_PARAM_CBANK
	.align		4
        /*0074*/ 	.byte	0x04, 0x0a
        /*0076*/ 	.short	(.L_5087 - .L_5086)
	.align		4
.L_5086:
        /*0078*/ 	.word	index@(.nv.constant0._ZN2at6native29vectorized_elementwise_kernelILi8EZZZNS0_15neg_kernel_cudaERNS_18TensorIteratorBaseEENKUlvE0_clEvENKUlvE4_clEvEUldE_St5arrayIPcLm2EEEEviT0_T1_)
        /*007c*/ 	.short	0x0380
        /*007e*/ 	.short	0x0018


	//----- nvinfo : EIATTR_SW_WAR
	.align		4
.L_5087:
        /*0080*/ 	.byte	0x04, 0x36
        /*0082*/ 	.short	(.L_5089 - .L_5088)
.L_5088:
        /*0084*/ 	.word	0x00000008
.L_5089:


//--------------------- .nv.info._ZN2at6native18elementwise_kernelILi128ELi4EZNS0_15gpu_kernel_implIZZZNS0_15neg_kernel_cudaERNS_18TensorIteratorBaseEENKUlvE0_clEvENKUlvE3_clEvEUlsE_EEvS4_RKT_EUliE_EEviT1_ --------------------------
	.section	.nv.info._ZN2at6native18elementwise_kernelILi128ELi4EZNS0_15gpu_kernel_implIZZZNS0_15neg_kernel_cudaERNS_18TensorIteratorBaseEENKUlvE0_clEvENKUlvE3_clEvEUlsE_EEvS4_RKT_EUliE_EEviT1_,"",@"SHT_CUDA_INFO"
	.sectionflags	@""
	.align	4


	//----- nvinfo : EIATTR_CUDA_API_VERSION
	.align		4
        /*0000*/ 	.byte	0x04, 0x37
        /*0002*/ 	.short	(.L_5091 - .L_5090)
.L_5090:
        /*0004*/ 	.word	0x00000082


	//----- nvinfo : EIATTR_KPARAM_INFO
	.align		4
.L_5091:
        /*0008*/ 	.byte	0x04, 0x17
        /*000a*/ 	.short	(.L_5093 - .L_5092)
.L_5092:
        /*000c*/ 	.word	0x00000000
        /*0010*/ 	.short	0x0001
        /*0012*/ 	.short	0x0008
        /*0014*/ 	.byte	0x00, 0xf0, 0x61, 0x08


	//----- nvinfo : EIATTR_KPARAM_INFO
	.align		4
.L_5093:
        /*0018*/ 	.byte	0x04, 0x17
        /*001a*/ 	.short	(.L_5095 - .L_5094)
.L_5094:
        /*001c*/ 	.word	0x00000000
        /*0020*/ 	.short	0x0000
        /*0022*/ 	.short	0x0000
        /*0024*/ 	.byte	0x00, 0xf0, 0x11, 0x00


	//----- nvinfo : EIATTR_SPARSE_MMA_MASK
	.align		4
.L_5095:
        /*0028*/ 	.byte	0x03, 0x50
        /*002a*/ 	.short	0x0000


	//----- nvinfo : EIATTR_MAXREG_COUNT
	.align		4
        /*002c*/ 	.byte	0x03, 0x1b
        /*002e*/ 	.short	0x0080


	//----- nvinfo : EIATTR_EXTERNS
	.align		4
        /*0030*/ 	.byte	0x04, 0x0f
        /*0032*/ 	.short	(.L_5097 - .L_5096)


	//   ....[0]....
	.align		4
.L_5096:
        /*0034*/ 	.word	index@(__assertfail)


	//----- nvinfo : EIATTR_MERCURY_ISA_VERSION
	.align		4
.L_5097:
        /*0038*/ 	.byte	0x03, 0x5f
        /*003a*/ 	.short	0x0101


	//----- nvinfo : EIATTR_VRC_CTA_INIT_COUNT
	.align		4
        /*003c*/ 	.byte	0x02, 0x4a
	.zero		1
	.zero		1


	//----- nvinfo : EIATTR_SYSCALL_OFFSETS
	.align		4
        /*0040*/ 	.byte	0x04, 0x46
        /*0042*/ 	.short	(.L_5099 - .L_5098)


	//   ....[0]....
.L_5098:
        /*0044*/ 	.word	0x00002120


	//   ....[1]....
        /*0048*/ 	.word	0x00002f70


	//   ....[2]....
        /*004c*/ 	.word	0x00005260


	//   ....[3]....
        /*0050*/ 	.word	0x00005ef0


	//   ....[4]....
        /*0054*/ 	.word	0x000082d0


	//   ....[5]....
        /*0058*/ 	.word	0x00008f60


	//   ....[6]....
        /*005c*/ 	.word	0x0000b350


	//   ....[7]....
        /*0060*/ 	.word	0x0000bfb0


	//----- nvinfo : EIATTR_EXIT_INSTR_OFFSETS
	.align		4
.L_5099:
        /*0064*/ 	.byte	0x04, 0x1c
        /*0066*/ 	.short	(.L_5101 - .L_5100)


	//   ....[0]....
.L_5100:
        /*0068*/ 	.word	0x00009240


	//   ....[1]....
        /*006c*/ 	.word	0x0000b490


	//   ....[2]....
        /*0070*/ 	.word	0x0000b4b0


	//   ....[3]....
        /*0074*/ 	.word	0x0000b570


	//   ....[4]....
        /*0078*/ 	.word	0x0000b5b0


	//   ....[5]....
        /*007c*/ 	.word	0x0000b5d0


	//   ....[6]....
        /*0080*/ 	.word	0x0000b660


	//   ....[7]....
        /*0084*/ 	.word	0x0000b6a0


	//   ....[8]....
        /*0088*/ 	.word	0x0000b740


	//   ....[9]....
        /*008c*/ 	.word	0x0000b790


	//   ....[10]....
        /*0090*/ 	.word	0x0000b7c0


	//   ....[11]....
        /*0094*/ 	.word	0x0000b880


	//   ....[12]....
        /*0098*/ 	.word	0x0000b9f0


	//   ....[13]....
        /*009c*/ 	.word	0x0000bb60


	//   ....[14]....
        /*00a0*/ 	.word	0x0000bcc0


	//   ....[15]....
        /*00a4*/ 	.word	0x0000bd20


	//   ....[16]....
        /*00a8*/ 	.word	0x0000bd60


	//   ....[17]....
        /*00ac*/ 	.word	0x0000be10


	//   ....[18]....
        /*00b0*/ 	.word	0x0000be50


	//   ....[19]....
        /*00b4*/ 	.word	0x0000bfc0


	//   ....[20]....
        /*00b8*/ 	.word	0x0000c0d0


	//   ....[21]....
        /*00bc*/ 	.word	0x0000c210


	//   ....[22]....
        /*00c0*/ 	.word	0x0000c250


	//----- nvinfo : EIATTR_MAX_THREADS
	.align		4
.L_5101:
        /*00c4*/ 	.byte	0x04, 0x05
        /*00c6*/ 	.short	(.L_5103 - .L_5102)
.L_5102:
        /*00c8*/ 	.word	0x00000080
        /*00cc*/ 	.word	0x00000001
        /*00d0*/ 	.word	0x00000001


	//----- nvinfo : EIATTR_CRS_STACK_SIZE
	.align		4
.L_5103:
        /*00d4*/ 	.byte	0x04, 0x1e
        /*00d6*/ 	.short	(.L_5105 - .L_5104)
.L_5104:
        /*00d8*/ 	.word	0x00000000


	//----- nvinfo : EIATTR_CBANK_PARAM_SIZE
	.align		4
.L_5105:
        /*00dc*/ 	.byte	0x03, 0x19
        /*00de*/ 	.short	0x0220


	//----- nvinfo : EIATTR_PARAM_CBANK
	.align		4
        /*00e0*/ 	.byte	0x04, 0x0a
        /*00e2*/ 	.short	(.L_5107 - .L_5106)
	.align		4
.L_5106:
        /*00e4*/ 	.word	index@(.nv.constant0._ZN2at6native18elementwise_kernelILi128ELi4EZNS0_15gpu_kernel_implIZZZNS0_15neg_kernel_cudaERNS_18TensorIteratorBaseEENKUlvE0_clEvENKUlvE3_clEvEUlsE_EEvS4_RKT_EUliE_EEviT1_)
        /*00e8*/ 	.short	0x0380
        /*00ea*/ 	.short	0x0220


	//----- nvinfo : EIATTR_SW_WAR
	.align		4
.L_5107:
        /*00ec*/ 	.byte	0x04, 0x36
        /*00ee*/ 	.short	(.L_5109 - .L_5108)
.L_5108:
        /*00f0*/ 	.word	0x00000008
.L_5109:


//--------------------- .nv.info._ZN2at6native27unrolled_elementwise_kernelIZZZNS0_15neg_kernel_cudaERNS_18TensorIteratorBaseEENKUlvE0_clEvENKUlvE3_clEvEUlsE_St5arrayIPcLm2EELi4E23TrivialOffsetCalculatorILi1EjESB_NS0_6memory12LoadWithCastILi1EEENSC_13StoreWithCastILi1EEEEEviT_T0_T2_T3_T4_T5_ --------------------------
	.section	.nv.info._ZN2at6native27unrolled_elementwise_kernelIZZZNS0_15neg_kernel_cudaERNS_18TensorIteratorBaseEENKUlvE0_clEvENKUlvE3_clEvEUlsE_St5arrayIPcLm2EELi4E23TrivialOffsetCalculatorILi1EjESB_NS0_6memory12LoadWithCastILi1EEENSC_13StoreWithCastILi1EEEEEviT_T0_T2_T3_T4_T5_,"",@"SHT_CUDA_INFO"
	.sectionflags	@""
	.align	4


	//----- nvinfo : EIATTR_CUDA_API_VERSION
	.align		4
        /*0000*/ 	.byte	0x04, 0x37
        /*0002*/ 	.short	(.L_5111 - .L_5110)
.L_5110:
        /*0004*/ 	.word	0x00000082


	//----- nvinfo : EIATTR_KPARAM_INFO
	.align		4
.L_5111:
        /*0008*/ 	.byte	0x04, 0x17
        /*000a*/ 	.short	(.L_5113 - .L_5112)
.L_5112:
        /*000c*/ 	.word	0x00000000
        /*0010*/ 	.short	0x0006
        /*0012*/ 	.short	0x0024
        /*0014*/ 	.byte	0x00, 0xf0, 0x21, 0x00


	//----- nvinfo : EIATTR_KPARAM_INFO
	.align		4
.L_5113:
        /*0018*/ 	.byte	0x04, 0x17
        /*001a*/ 	.short	(.L_5115 - .L_5114)
.L_5114:
        /*001c*/ 	.word	0x00000000
        /*0020*/ 	.short	0x0005
        /*0022*/ 	.short	0x001c
        /*0024*/ 	.byte	0x00, 0xf0, 0x21, 0x00


	//----- nvinfo : EIATTR_KPARAM_INFO
	.align		4
.L_5115:
        /*0028*/ 	.byte	0x04, 0x17
        /*002a*/ 	.short	(.L_5117 - .L_5116)
.L_5116:
        /*002c*/ 	.word	0x00000000
        /*0030*/ 	.short	0x0004
        /*0032*/ 	.short	0x0019
        /*0034*/ 	.byte	0x00, 0xf0, 0x05, 0x00


	//----- nvinfo : EIATTR_KPARAM_INFO
	.align		4
.L_5117:
        /*0038*/ 	.byte	0x04, 0x17
        /*003a*/ 	.short	(.L_5119 - .L_5118)
.L_5118:
        /*003c*/ 	.word	0x00000000
        /*0040*/ 	.short	0x0003
        /*0042*/ 	.short	0x0018
        /*0044*/ 	.byte	0x00, 0xf0, 0x05, 0x00


	//----- nvinfo : EIATTR_KPARAM_INFO
	.align		4
.L_5119:
        /*0048*/ 	.byte	0x04, 0x17
        /*004a*/ 	.short	(.L_5121 - .L_5120)
.L_5120:
        /*004c*/ 	.word	0x00000000
        /*0050*/ 	.short	0x0002
        /*0052*/ 	.short	0x0008
        /*0054*/ 	.byte	0x00, 0xf0, 0x41, 0x00


	//----- nvinfo : EIATTR_KPARAM_INFO
	.align		4
.L_5121:
        /*0058*/ 	.byte	0x04, 0x17
        /*005a*/ 	.short	(.L_5123 - .L_5122)
.L_5122:
        /*005c*/ 	.word	0x00000000
        /*0060*/ 	.short	0x0001
        /*0062*/ 	.short	0x0004
        /*0064*/ 	.byte	0x00, 0xf0, 0x05, 0x00


	//----- nvinfo : EIATTR_KPARAM_INFO
	.align		4
.L_5123:
        /*0068*/ 	.byte	0x04, 0x17
        /*006a*/ 	.short	(.L_5125 - .L_5124)
.L_5124:
        /*006c*/ 	.word	0x00000000
        /*0070*/ 	.short	0x0000
        /*0072*/ 	.short	0x0000
        /*0074*/ 	.byte	0x00, 0xf0, 0x11, 0x00


	//----- nvinfo : EIATTR_SPARSE_MMA_MASK
	.align		4
.L_5125:
        /*0078*/ 	.byte	0x03, 0x50
        /*007a*/ 	.short	0x0000


	//----- nvinfo : EIATTR_MAXREG_COUNT
	.align		4
        /*007c*/ 	.byte	0x03, 0x1b
        /*007e*/ 	.short	0x00ff


	//----- nvinfo : EIATTR_EXTERNS
	.align		4
        /*0080*/ 	.byte	0x04, 0x0f
        /*0082*/ 	.short	(.L_5127 - .L_5126)


	//   ....[0]....
	.align		4
.L_5126:
        /*0084*/ 	.word	index@(__assertfail)


	//----- nvinfo : EIATTR_MERCURY_ISA_VERSION
	.align		4
.L_5127:
        /*0088*/ 	.byte	0x03, 0x5f
        /*008a*/ 	.short	0x0101


	//----- nvinfo : EIATTR_VRC_CTA_INIT_COUNT
	.align		4
        /*008c*/ 	.byte	0x02, 0x4a
	.zero		1
	.zero		1


	//----- nvinfo : EIATTR_SYSCALL_OFFSETS
	.align		4
        /*0090*/ 	.byte	0x04, 0x46
        /*0092*/ 	.short	(.L_5129 - .L_5128)


	//   ....[0]....
.L_5128:
        /*0094*/ 	.word	0x00000e30


	//   ....[1]....
        /*0098*/ 	.word	0x00001de0


	//   ....[2]....
        /*009c*/ 	.word	0x00002cd0


	//   ....[3]....
        /*00a0*/ 	.word	0x00003bc0


	//   ....[4]....
        /*00a4*/ 	.word	0x00004a40


	//   ....[5]....
        /*00a8*/ 	.word	0x000059b0


	//   ....[6]....
        /*00ac*/ 	.word	0x00006a80


	//   ....[7]....
        /*00b0*/ 	.word	0x00007b50


	//----- nvinfo : EIATTR_EXIT_INSTR_OFFSETS
	.align		4
.L_5129:
        /*00b4*/ 	.byte	0x04, 0x1c
        /*00b6*/ 	.short	(.L_5131 - .L_5130)


	//   ....[0]....
.L_5130:
        /*00b8*/ 	.word	0x00006db0


	//   ....[1]....
        /*00bc*/ 	.word	0x00006f00


	//   ....[2]....
        /*00c0*/ 	.word	0x00006f20


	//   ....[3]....
        /*00c4*/ 	.word	0x00006fe0


	//   ....[4]....
        /*00c8*/ 	.word	0x00007020


	//   ....[5]....
        /*00cc*/ 	.word	0x00007040


	//   ....[6]....
        /*00d0*/ 	.word	0x000070f0


	//   ....[7]....
        /*00d4*/ 	.word	0x00007150


	//   ....[8]....
        /*00d8*/ 	.word	0x00007210


	//   ....[9]....
        /*00dc*/ 	.word	0x00007280


	//   ....[10]....
        /*00e0*/ 	.word	0x000072d0


	//   ....[11]....
        /*00e4*/ 	.word	0x00007390


	//   ....[12]....
        /*00e8*/ 	.word	0x00007520


	//   ....[13]....
        /*00ec*/ 	.word	0x000076b0


	//   ....[14]....
        /*00f0*/ 	.word	0x00007830


	//   ....[15]....
        /*00f4*/ 	.word	0x00007890


	//   ....[16]....
        /*00f8*/ 	.word	0x000078d0


	//   ....[17]....
        /*00fc*/ 	.word	0x00007990


	//   ....[18]....
        /*0100*/ 	.word	0x000079f0


	//   ....[19]....
        /*0104*/ 	.word	0x00007b60


	//   ....[20]....
        /*0108*/ 	.word	0x00007c90


	//   ....[21]....
        /*010c*/ 	.word	0x00007df0


	//   ....[22]....
        /*0110*/ 	.word	0x00007e50


	//----- nvinfo : EIATTR_MAX_THREADS
	.align		4
.L_5131:
        /*0114*/ 	.byte	0x04, 0x05
        /*0116*/ 	.short	(.L_5133 - .L_5132)
.L_5132:
        /*0118*/ 	.word	0x00000080
        /*011c*/ 	.word	0x00000001
        /*0120*/ 	.word	0x00000001


	//----- nvinfo : EIATTR_CRS_STACK_SIZE
	.align		4
.L_5133:
        /*0124*/ 	.byte	0x04, 0x1e
        /*0126*/ 	.short	(.L_5135 - .L_5134)
.L_5134:
        /*0128*/ 	.word	0x00000000


	//----- nvinfo : EIATTR_CBANK_PARAM_SIZE
	.align		4
.L_5135:
        /*012c*/ 	.byte	0x03, 0x19
        /*012e*/ 	.short	0x002c


	//----- nvinfo : EIATTR_PARAM_CBANK
	.align		4
        /*0130*/ 	.byte	0x04, 0x0a
        /*0132*/ 	.short	(.L_5137 - .L_5136)
	.align		4
.L_5136:
        /*0134*/ 	.word	index@(.nv.constant0._ZN2at6native27unrolled_elementwise_kernelIZZZNS0_15neg_kernel_cudaERNS_18TensorIteratorBaseEENKUlvE0_clEvENKUlvE3_clEvEUlsE_St5arrayIPcLm2EELi4E23TrivialOffsetCalculatorILi1EjESB_NS0_6memory12LoadWithCastILi1EEENSC_13StoreWithCastILi1EEEEEviT_T0_T2_T3_T4_T5_)
        /*0138*/ 	.short	0x0380
        /*013a*/ 	.short	0x002c


	//----- nvinfo : EIATTR_SW_WAR
	.align		4
.L_5137:
        /*013c*/ 	.byte	0x04, 0x36
        /*013e*/ 	.short	(.L_5139 - .L_5138)
.L_5138:
        /*0140*/ 	.word	0x00000008
.L_5139:


//--------------------- .nv.info._ZN2at6native18elementwise_kernelILi128ELi4EZNS0_22gpu_kernel_impl_nocastIZZZNS0_15neg_kernel_cudaERNS_18TensorIteratorBaseEENKUlvE0_clEvENKUlvE3_clEvEUlsE_EEvS4_RKT_EUliE_EEviT1_ --------------------------
	.section	.nv.info._ZN2at6native18elementwise_kernelILi128ELi4EZNS0_22gpu_kernel_impl_nocastIZZZNS0_15neg_kernel_cudaERNS_18TensorIteratorBaseEENKUlvE0_clEvENKUlvE3_clEvEUlsE_EEvS4_RKT_EUliE_EEviT1_,"",@"SHT_CUDA_INFO"
	.sectionflags	@""
	.align	4


	//----- nvinfo : EIATTR_CUDA_API_VERSION
	.align		4
        /*0000*/ 	.byte	0x04, 0x37
        /*0002*/ 	.short	(.L_5141 - .L_5140)
.L_5140:
        /*0004*/ 	.word	0x00000082


	//----- nvinfo : EIATTR_KPARAM_INFO
	.align		4
.L_5141:
        /*0008*/ 	.byte	0x04, 0x17
        /*000a*/ 	.short	(.L_5143 - .L_5142)
.L_5142:
        /*000c*/ 	.word	0x00000000
        /*0010*/ 	.short	0x0001
        /*0012*/ 	.short	0x0008
        /*0014*/ 	.byte	0x00, 0xf0, 0x61, 0x08


	//----- nvinfo : EIATTR_KPARAM_INFO
	.align		4
.L_5143:
        /*0018*/ 	.byte	0x04, 0x17
        /*001a*/ 	.short	(.L_5145 - .L_5144)
.L_5144:
        /*001c*/ 	.word	0x00000000
        /*0020*/ 	.short	0x0000
        /*0022*/ 	.short	0x0000
        /*0024*/ 	.byte	0x00, 0xf0, 0x11, 0x00


	//----- nvinfo : EIATTR_SPARSE_MMA_MASK
	.align		4
.L_5145:
        /*0028*/ 	.byte	0x03, 0x50
        /*002a*/ 	.short	0x0000


	//----- nvinfo : EIATTR_MAXREG_COUNT
	.align		4
        /*002c*/ 	.byte	0x03, 0x1b
        /*002e*/ 	.short	0x0080


	//----- nvinfo : EIATTR_MERCURY_ISA_VERSION
	.align		4
        /*0030*/ 	.byte	0x03, 0x5f
        /*0032*/ 	.short	0x0101


	//----- nvinfo : EIATTR_VRC_CTA_INIT_COUNT
	.align		4
        /*0034*/ 	.byte	0x02, 0x4a
	.zero		1
	.zero		1


	//----- nvinfo : EIATTR_EXIT_INSTR_OFFSETS
	.align		4
        /*0038*/ 	.byte	0x04, 0x1c
        /*003a*/ 	.short	(.L_5147 - .L_5146)


	//   ....[0]....
.L_5146:
        /*003c*/ 	.word	0x000002d0


	//   ....[1]....
        /*0040*/ 	.word	0x00000340


	//   ....[2]....
        /*0044*/ 	.word	0x00003e30


	//   ....[3]....
        /*0048*/ 	.word	0x00005170


	//----- nvinfo : EIATTR_MAX_THREADS
	.align		4
.L_5147:
        /*004c*/ 	.byte	0x04, 0x05
        /*004e*/ 	.short	(.L_5149 - .L_5148)
.L_5148:
        /*0050*/ 	.word	0x00000080
        /*0054*/ 	.word	0x00000001
        /*0058*/ 	.word	0x00000001


	//----- nvinfo : EIATTR_CRS_STACK_SIZE
	.align		4
.L_5149:
        /*005c*/ 	.byte	0x04, 0x1e
        /*005e*/ 	.short	(.L_5151 - .L_5150)
.L_5150:
        /*0060*/ 	.word	0x00000000


	//----- nvinfo : EIATTR_CBANK_PARAM_SIZE
	.align		4
.L_5151:
        /*0064*/ 	.byte	0x03, 0x19
        /*0066*/ 	.short	0x0220


	//----- nvinfo : EIATTR_PARAM_CBANK
	.align		4
        /*0068*/ 	.byte	0x04, 0x0a
        /*006a*/ 	.short	(.L_5153 - .L_5152)
	.align		4
.L_5152:
        /*006c*/ 	.word	index@(.nv.constant0._ZN2at6native18elementwise_kernelILi128ELi4EZNS0_22gpu_kernel_impl_nocastIZZZNS0_15neg_kernel_cudaERNS_18TensorIteratorBaseEENKUlvE0_clEvENKUlvE3_clEvEUlsE_EEvS4_RKT_EUliE_EEviT1_)
        /*0070*/ 	.short	0x0380
        /*0072*/ 	.short	0x0220


	//----- nvinfo : EIATTR_SW_WAR
	.align		4
.L_5153:
        /*0074*/ 	.byte	0x04, 0x36
        /*0076*/ 	.short	(.L_5155 - .L_5154)
.L_5154:
        /*0078*/ 	.word	0x00000008
.L_5155:


//--------------------- .nv.info._ZN2at6native27unrolled_elementwise_kernelIZZZNS0_15neg_kernel_cudaERNS_18TensorIteratorBaseEENKUlvE0_clEvENKUlvE3_clEvEUlsE_St5arrayIPcLm2EELi4E23TrivialOffsetCalculatorILi1EjESB_NS0_6memory15LoadWithoutCastENSC_16StoreWithoutCastEEEviT_T0_T2_T3_T4_T5_ --------------------------
	.section	.nv.info._ZN2at6native27unrolled_elementwise_kernelIZZZNS0_15neg_kernel_cudaERNS_18TensorIteratorBaseEENKUlvE0_clEvENKUlvE3_clEvEUlsE_St5arrayIPcLm2EELi4E23TrivialOffsetCalculatorILi1EjESB_NS0_6memory15LoadWithoutCastENSC_16StoreWithoutCastEEEviT_T0_T2_T3_T4_T5_,"",@"SHT_CUDA_INFO"
	.sectionflags	@""
	.align	4


	//----- nvinfo : EIATTR_CUDA_API_VERSION
	.align		4
        /*0000*/ 	.byte	0x04, 0x37
        /*0002*/ 	.short	(.L_5157 - .L_5156)
.L_5156:
        /*0004*/ 	.word	0x00000082


	//----- nvinfo : EIATTR_KPARAM_INFO
	.align		4
.L_5157:
        /*0008*/ 	.byte	0x04, 0x17
        /*000a*/ 	.short	(.L_5159 - .L_5158)
.L_5158:
        /*000c*/ 	.word	0x00000000
        /*0010*/ 	.short	0x0006
        /*0012*/ 	.short	0x001b
        /*0014*/ 	.byte	0x00, 0xf0, 0x05, 0x00


	//----- nvinfo : EIATTR_KPARAM_INFO
	.align		4
.L_5159:
        /*0018*/ 	.byte	0x04, 0x17
        /*001a*/ 	.short	(.L_5161 - .L_5160)
.L_5160:
        /*001c*/ 	.word	0x00000000
        /*0020*/ 	.short	0x0005
        /*0022*/ 	.short	0x001a
        /*0024*/ 	.byte	0x00, 0xf0, 0x05, 0x00


	//----- nvinfo : EIATTR_KPARAM_INFO
	.align		4
.L_5161:
        /*0028*/ 	.byte	0x04, 0x17
        /*002a*/ 	.short	(.L_5163 - .L_5162)
.L_5162:
        /*002c*/ 	.word	0x00000000
        /*0030*/ 	.short	0x0004
        /*0032*/ 	.short	0x0019
        /*0034*/ 	.byte	0x00, 0xf0, 0x05, 0x00


	//----- nvinfo : EIATTR_KPARAM_INFO
	.align		4
.L_5163:
        /*0038*/ 	.byte	0x04, 0x17
        /*003a*/ 	.short	(.L_5165 - .L_5164)
.L_5164:
        /*003c*/ 	.word	0x00000000
        /*0040*/ 	.short	0x0003
        /*0042*/ 	.short	0x0018
        /*0044*/ 	.byte	0x00, 0xf0, 0x05, 0x00


	//----- nvinfo : EIATTR_KPARAM_INFO
	.align		4
.L_5165:
        /*0048*/ 	.byte	0x04, 0x17
        /*004a*/ 	.short	(.L_5167 - .L_5166)
.L_5166:
        /*004c*/ 	.word	0x00000000
        /*0050*/ 	.short	0x0002
        /*0052*/ 	.short	0x0008
        /*0054*/ 	.byte	0x00, 0xf0, 0x41, 0x00


	//----- nvinfo : EIATTR_KPARAM_INFO
	.align		4
.L_5167:
        /*0058*/ 	.byte	0x04, 0x17
        /*005a*/ 	.short	(.L_5169 - .L_5168)
.L_5168:
        /*005c*/ 	.word	0x00000000
        /*0060*/ 	.short	0x0001
        /*0062*/ 	.short	0x0004
        /*0064*/ 	.byte	0x00, 0xf0, 0x05, 0x00


	//----- nvinfo : EIATTR_KPARAM_INFO
	.align		4
.L_5169:
        /*0068*/ 	.byte	0x04, 0x17
        /*006a*/ 	.short	(.L_5171 - .L_5170)
.L_5170:
        /*006c*/ 	.word	0x00000000
        /*0070*/ 	.short	0x0000
        /*0072*/ 	.short	0x0000
        /*0074*/ 	.byte	0x00, 0xf0, 0x11, 0x00


	//----- nvinfo : EIATTR_SPARSE_MMA_MASK
	.align		4
.L_5171:
        /*0078*/ 	.byte	0x03, 0x50
        /*007a*/ 	.short	0x0000


	//----- nvinfo : EIATTR_MAXREG_COUNT
	.align		4
        /*007c*/ 	.byte	0x03, 0x1b
        /*007e*/ 	.short	0x00ff


	//----- nvinfo : EIATTR_MERCURY_ISA_VERSION
	.align		4
        /*0080*/ 	.byte	0x03, 0x5f
        /*0082*/ 	.short	0x0101


	//----- nvinfo : EIATTR_VRC_CTA_INIT_COUNT
	.align		4
        /*0084*/ 	.byte	0x02, 0x4a
	.zero		1
	.zero		1


	//----- nvinfo : EIATTR_EXIT_INSTR_OFFSETS
	.align		4
        /*0088*/ 	.byte	0x04, 0x1c
        /*008a*/ 	.short	(.L_5173 - .L_5172)


	//   ....[0]....
.L_5172:
        /*008c*/ 	.word	0x00000430


	//   ....[1]....
        /*0090*/ 	.word	0x000004a0


	//----- nvinfo : EIATTR_MAX_THREADS
	.align		4
.L_5173:
        /*0094*/ 	.byte	0x04, 0x05
        /*0096*/ 	.short	(.L_5175 - .L_5174)
.L_5174:
        /*0098*/ 	.word	0x00000080
        /*009c*/ 	.word	0x00000001
        /*00a0*/ 	.word	0x00000001


	//----- nvinfo : EIATTR_CRS_STACK_SIZE
	.align		4
.L_5175:
        /*00a4*/ 	.byte	0x04, 0x1e
        /*00a6*/ 	.short	(.L_5177 - .L_5176)
.L_5176:
        /*00a8*/ 	.word	0x00000000


	//----- nvinfo : EIATTR_CBANK_PARAM_SIZE
	.align		4
.L_5177:
        /*00ac*/ 	.byte	0x03, 0x19
        /*00ae*/ 	.short	0x001c


	//----- nvinfo : EIATTR_PARAM_CBANK
	.align		4
        /*00b0*/ 	.byte	0x04, 0x0a
        /*00b2*/ 	.short	(.L_5179 - .L_5178)
	.align		4
.L_5178:
        /*00b4*/ 	.word	index@(.nv.constant0._ZN2at6native27unrolled_elementwise_kernelIZZZNS0_15neg_kernel_cudaERNS_18TensorIteratorBaseEENKUlvE0_clEvENKUlvE3_clEvEUlsE_St5arrayIPcLm2EELi4E23TrivialOffsetCalculatorILi1EjESB_NS0_6memory15LoadWithoutCastENSC_16StoreWithoutCastEEEviT_T0_T2_T3_T4_T5_)
        /*00b8*/ 	.short	0x0380
        /*00ba*/ 	.short	0x001c


	//----- nvinfo : EIATTR_SW_WAR
	.align		4
.L_5179:
        /*00bc*/ 	.byte	0x04, 0x36
        /*00be*/ 	.short	(.L_5181 - .L_5180)
.L_5180:
        /*00c0*/ 	.word	0x00000008
.L_5181:


//--------------------- .nv.info._ZN2at6native29vectorized_elementwise_kernelILi2EZZZNS0_15neg_kernel_cudaERNS_18TensorIteratorBaseEENKUlvE0_clEvENKUlvE3_clEvEUlsE_St5arrayIPcLm2EEEEviT0_T1_ --------------------------
	.section	.nv.info._ZN2at6native29vectorized_elementwise_kernelILi2EZZZNS0_15neg_kernel_cudaERNS_18TensorIteratorBaseEENKUlvE0_clEvENKUlvE3_clEvEUlsE_St5arrayIPcLm2EEEEviT0_T1_,"",@"SHT_CUDA_INFO"
	.sectionflags	@""
	.align	4


	//----- nvinfo : EIATTR_CUDA_API_VERSION
	.align		4
        /*0000*/ 	.byte	0x04, 0x37
        /*0002*/ 	.short	(.L_5183 - .L_5182)
.L_5182:
        /*0004*/ 	.word	0x00000082


	//----- nvinfo : EIATTR_KPARAM_INFO
	.align		4
.L_5183:
        /*0008*/ 	.byte	0x04, 0x17
        /*000a*/ 	.short	(.L_5185 - .L_5184)
.L_5184:
        /*000c*/ 	.word	0x00000000
        /*0010*/ 	.short	0x0002
        /*0012*/ 	.short	0x0008
        /*0014*/ 	.byte	0x00, 0xf0, 0x41, 0x00


	//----- nvinfo : EIATTR_KPARAM_INFO
	.align		4
.L_5185:
        /*0018*/ 	.byte	0x04, 0x17
        /*001a*/ 	.short	(.L_5187 - .L_5186)
.L_5186:
        /*001c*/ 	.word	0x00000000
        /*0020*/ 	.short	0x0001
        /*0022*/ 	.short	0x0004
        /*0024*/ 	.byte	0x00, 0xf0, 0x05, 0x00


	//----- nvinfo : EIATTR_KPARAM_INFO
	.align		4
.L_5187:
        /*0028*/ 	.byte	0x04, 0x17
        /*002a*/ 	.short	(.L_5189 - .L_5188)
.L_5188:
        /*002c*/ 	.word	0x00000000
        /*0030*/ 	.short	0x0000
        /*0032*/ 	.short	0x0000
        /*0034*/ 	.byte	0x00, 0xf0, 0x11, 0x00


	//----- nvinfo : EIATTR_SPARSE_MMA_MASK
	.align		4
.L_5189:
        /*0038*/ 	.byte	0x03, 0x50
        /*003a*/ 	.short	0x0000


	//----- nvinfo : EIATTR_MAXREG_COUNT
	.align		4
        /*003c*/ 	.byte	0x03, 0x1b
        /*003e*/ 	.short	0x00ff


	//----- nvinfo : EIATTR_MERCURY_ISA_VERSION
	.align		4
        /*0040*/ 	.byte	0x03, 0x5f
        /*0042*/ 	.short	0x0101


	//----- nvinfo : EIATTR_VRC_CTA_INIT_COUNT
	.align		4
        /*0044*/ 	.byte	0x02, 0x4a
	.zero		1
	.zero		1


	//----- nvinfo : EIATTR_EXIT_INSTR_OFFSETS
	.align		4
        /*0048*/ 	.byte	0x04, 0x1c
        /*004a*/ 	.short	(.L_5191 - .L_5190)


	//   ....[0]....
.L_5190:
        /*004c*/ 	.word	0x00000860


	//   ....[1]....
        /*0050*/ 	.word	0x000008d0


	//   ....[2]....
        /*0054*/ 	.word	0x00000b50


	//----- nvinfo : EIATTR_MAX_THREADS
	.align		4
.L_5191:
        /*0058*/ 	.byte	0x04, 0x05
        /*005a*/ 	.short	(.L_5193 - .L_5192)
.L_5192:
        /*005c*/ 	.word	0x00000080
        /*0060*/ 	.word	0x00000001
        /*0064*/ 	.word	0x00000001


	//----- nvinfo : EIATTR_CRS_STACK_SIZE
	.align		4
.L_5193:
        /*0068*/ 	.byte	0x04, 0x1e
        /*006a*/ 	.short	(.L_5195 - .L_5194)
.L_5194:
        /*006c*/ 	.word	0x00000000


	//----- nvinfo : EIATTR_CBANK_PARAM_SIZE
	.align		4
.L_5195:
        /*0070*/ 	.byte	0x03, 0x19
        /*0072*/ 	.short	0x0018


	//----- nvinfo : EIATTR_PARAM_CBANK
	.align		4
        /*0074*/ 	.byte	0x04, 0x0a
        /*0076*/ 	.short	(.L_5197 - .L_5196)
	.align		4
.L_5196:
        /*0078*/ 	.word	index@(.nv.constant0._ZN2at6native29vectorized_elementwise_kernelILi2EZZZNS0_15neg_kernel_cudaERNS_18TensorIteratorBaseEENKUlvE0_clEvENKUlvE3_clEvEUlsE_St5arrayIPcLm2EEEEviT0_T1_)
        /*007c*/ 	.short	0x0380
        /*007e*/ 	.short	0x0018


	//----- nvinfo : EIATTR_SW_WAR
	.align		4
.L_5197:
        /*0080*/ 	.byte	0x04, 0x36
        /*0082*/ 	.short	(.L_5199 - .L_5198)
.L_5198:
        /*0084*/ 	.word	0x00000008
.L_5199:


//--------------------- .nv.info._ZN2at6native29vectorized_elementwise_kernelILi4EZZZNS0_15neg_kernel_cudaERNS_18TensorIteratorBaseEENKUlvE0_clEvENKUlvE3_clEvEUlsE_St5arrayIPcLm2EEEEviT0_T1_ --------------------------
	.section	.nv.info._ZN2at6native29vectorized_elementwise_kernelILi4EZZZNS0_15neg_kernel_cudaERNS_18TensorIteratorBaseEENKUlvE0_clEvENKUlvE3_clEvEUlsE_St5arrayIPcLm2EEEEviT0_T1_,"",@"SHT_CUDA_INFO"
	.sectionflags	@""
	.align	4


	//----- nvinfo : EIATTR_CUDA_API_VERSION
	.align		4
        /*0000*/ 	.byte	0x04, 0x37
        /*0002*/ 	.short	(.L_5201 - .L_5200)
.L_5200:
        /*0004*/ 	.word	0x00000082


	//----- nvinfo : EIATTR_KPARAM_INFO
	.align		4
.L_5201:
        /*0008*/ 	.byte	0x04, 0x17
        /*000a*/ 	.short	(.L_5203 - .L_5202)
.L_5202:
        /*000c*/ 	.word	0x00000000
        /*0010*/ 	.short	0x0002
        /*0012*/ 	.short	0x0008
        /*0014*/ 	.byte	0x00, 0xf0, 0x41, 0x00


	//----- nvinfo : EIATTR_KPARAM_INFO
	.align		4
.L_5203:
        /*0018*/ 	.byte	0x04, 0x17
        /*001a*/ 	.short	(.L_5205 - .L_5204)
.L_5204:
        /*001c*/ 	.word	0x00000000
        /*0020*/ 	.short	0x0001
        /*0022*/ 	.short	0x0004
        /*0024*/ 	.byte	0x00, 0xf0, 0x05, 0x00


	//----- nvinfo : EIATTR_KPARAM_INFO
	.align		4
.L_5205:
        /*0028*/ 	.byte	0x04, 0x17
        /*002a*/ 	.short	(.L_5207 - .L_5206)
.L_5206:
        /*002c*/ 	.word	0x00000000
        /*0030*/ 	.short	0x0000
        /*0032*/ 	.short	0x0000
        /*0034*/ 	.byte	0x00, 0xf0, 0x11, 0x00


	//----- nvinfo : EIATTR_SPARSE_MMA_MASK
	.align		4
.L_5207:
        /*0038*/ 	.byte	0x03, 0x50
        /*003a*/ 	.short	0x0000


	//----- nvinfo : EIATTR_MAXREG_COUNT
	.align		4
        /*003c*/ 	.byte	0x03, 0x1b
        /*003e*/ 	.short	0x00ff


	//----- nvinfo : EIATTR_MERCURY_ISA_VERSION
	.align		4
        /*0040*/ 	.byte	0x03, 0x5f
        /*0042*/ 	.short	0x0101


	//----- nvinfo : EIATTR_VRC_CTA_INIT_COUNT
	.align		4
        /*0044*/ 	.byte	0x02, 0x4a
	.zero		1
	.zero		1


	//----- nvinfo : EIATTR_EXIT_INSTR_OFFSETS
	.align		4
        /*0048*/ 	.byte	0x04, 0x1c
        /*004a*/ 	.short	(.L_5209 - .L_5208)


	//   ....[0]....
.L_5208:
        /*004c*/ 	.word	0x00000860


	//   ....[1]....
        /*0050*/ 	.word	0x000008d0


	//   ....[2]....
        /*0054*/ 	.word	0x00000b10


	//----- nvinfo : EIATTR_MAX_THREADS
	.align		4
.L_5209:
        /*0058*/ 	.byte	0x04, 0x05
        /*005a*/ 	.short	(.L_5211 - .L_5210)
.L_5210:
        /*005c*/ 	.word	0x00000080
        /*0060*/ 	.word	0x00000001
        /*0064*/ 	.word	0x00000001


	//----- nvinfo : EIATTR_CRS_STACK_SIZE
	.align		4
.L_5211:
        /*0068*/ 	.byte	0x04, 0x1e
        /*006a*/ 	.short	(.L_5213 - .L_5212)
.L_5212:
        /*006c*/ 	.word	0x00000000


	//----- nvinfo : EIATTR_CBANK_PARAM_SIZE
	.align		4
.L_5213:
        /*0070*/ 	.byte	0x03, 0x19
        /*0072*/ 	.short	0x0018


	//----- nvinfo : EIATTR_PARAM_CBANK
	.align		4
        /*0074*/ 	.byte	0x04, 0x0a
        /*0076*/ 	.short	(.L_5215 - .L_5214)
	.align		4
.L_5214:
        /*0078*/ 	.word	index@(.nv.constant0._ZN2at6native29vectorized_elementwise_kernelILi4EZZZNS0_15neg_kernel_cudaERNS_18TensorIteratorBaseEENKUlvE0_clEvENKUlvE3_clEvEUlsE_St5arrayIPcLm2EEEEviT0_T1_)
        /*007c*/ 	.short	0x0380
        /*007e*/ 	.short	0x0018


	//----- nvinfo : EIATTR_SW_WAR
	.align		4
.L_5215:
        /*0080*/ 	.byte	0x04, 0x36
        /*0082*/ 	.short	(.L_5217 - .L_5216)
.L_5216:
        /*0084*/ 	.word	0x00000008
.L_5217:


//--------------------- .nv.info._ZN2at6native29vectorized_elementwise_kernelILi8EZZZNS0_15neg_kernel_cudaERNS_18TensorIteratorBaseEENKUlvE0_clEvENKUlvE3_clEvEUlsE_St5arrayIPcLm2EEEEviT0_T1_ --------------------------
	.section	.nv.info._ZN2at6native29vectorized_elementwise_kernelILi8EZZZNS0_15neg_kernel_cudaERNS_18TensorIteratorBaseEENKUlvE0_clEvENKUlvE3_clEvEUlsE_St5arrayIPcLm2EEEEviT0_T1_,"",@"SHT_CUDA_INFO"
	.sectionflags	@""
	.align	4


	//----- nvinfo : EIATTR_CUDA_API_VERSION
	.align		4
        /*0000*/ 	.byte	0x04, 0x37
        /*0002*/ 	.short	(.L_5219 - .L_5218)
.L_5218:
        /*0004*/ 	.word	0x00000082


	//----- nvinfo : EIATTR_KPARAM_INFO
	.align		4
.L_5219:
        /*0008*/ 	.byte	0x04, 0x17
        /*000a*/ 	.short	(.L_5221 - .L_5220)
.L_5220:
        /*000c*/ 	.word	0x00000000
        /*0010*/ 	.short	0x0002
        /*0012*/ 	.short	0x0008
        /*0014*/ 	.byte	0x00, 0xf0, 0x41, 0x00


	//----- nvinfo : EIATTR_KPARAM_INFO
	.align		4
.L_5221:
        /*0018*/ 	.byte	0x04, 0x17
        /*001a*/ 	.short	(.L_5223 - .L_5222)
.L_5222:
        /*001c*/ 	.word	0x00000000
        /*0020*/ 	.short	0x0001
        /*0022*/ 	.short	0x0004
        /*0024*/ 	.byte	0x00, 0xf0, 0x05, 0x00


	//----- nvinfo : EIATTR_KPARAM_INFO
	.align		4
.L_5223:
        /*0028*/ 	.byte	0x04, 0x17
        /*002a*/ 	.short	(.L_5225 - .L_5224)
.L_5224:
        /*002c*/ 	.word	0x00000000
        /*0030*/ 	.short	0x0000
        /*0032*/ 	.short	0x0000
        /*0034*/ 	.byte	0x00, 0xf0, 0x11, 0x00


	//----- nvinfo : EIATTR_SPARSE_MMA_MASK
	.align		4
.L_5225:
        /*0038*/ 	.byte	0x03, 0x50
        /*003a*/ 	.short	0x0000


	//----- nvinfo : EIATTR_MAXREG_COUNT
	.align		4
        /*003c*/ 	.byte	0x03, 0x1b
        /*003e*/ 	.short	0x00ff


	//----- nvinfo : EIATTR_MERCURY_ISA_VERSION
	.align		4
        /*0040*/ 	.byte	0x03, 0x5f
        /*0042*/ 	.short	0x0101


	//----- nvinfo : EIATTR_VRC_CTA_INIT_COUNT
	.align		4
        /*0044*/ 	.byte	0x02, 0x4a
	.zero		1
	.zero		1


	//----- nvinfo : EIATTR_EXIT_INSTR_OFFSETS
	.align		4
        /*0048*/ 	.byte	0x04, 0x1c
        /*004a*/ 	.short	(.L_5227 - .L_5226)


	//   ....[0]....
.L_5226:
        /*004c*/ 	.word	0x00000860


	//   ....[1]....
        /*0050*/ 	.word	0x000008d0


	//   ....[2]....
        /*0054*/ 	.word	0x00000af0


	//----- nvinfo : EIATTR_MAX_THREADS
	.align		4
.L_5227:
        /*0058*/ 	.byte	0x04, 0x05
        /*005a*/ 	.short	(.L_5229 - .L_5228)
.L_5228:
        /*005c*/ 	.word	0x00000080
        /*0060*/ 	.word	0x00000001
        /*0064*/ 	.word	0x00000001


	//----- nvinfo : EIATTR_CRS_STACK_SIZE
	.align		4
.L_5229:
        /*0068*/ 	.byte	0x04, 0x1e
        /*006a*/ 	.short	(.L_5231 - .L_5230)
.L_5230:
        /*006c*/ 	.word	0x00000000


	//----- nvinfo : EIATTR_CBANK_PARAM_SIZE
	.align		4
.L_5231:
        /*0070*/ 	.byte	0x03, 0x19
        /*0072*/ 	.short	0x0018


	//----- nvinfo : EIATTR_PARAM_CBANK
	.align		4
        /*0074*/ 	.byte	0x04, 0x0a
        /*0076*/ 	.short	(.L_5233 - .L_5232)
	.align		4
.L_5232:
        /*0078*/ 	.word	index@(.nv.constant0._ZN2at6native29vectorized_elementwise_kernelILi8EZZZNS0_15neg_kernel_cudaERNS_18TensorIteratorBaseEENKUlvE0_clEvENKUlvE3_clEvEUlsE_St5arrayIPcLm2EEEEviT0_T1_)
        /*007c*/ 	.short	0x0380
        /*007e*/ 	.short	0x0018


	//----- nvinfo : EIATTR_SW_WAR
	.align		4
.L_5233:
        /*0080*/ 	.byte	0x04, 0x36
        /*0082*/ 	.short	(.L_5235 - .L_5234)
.L_5234:
        /*0084*/ 	.word	0x00000008
.L_5235:


//--------------------- .nv.info._ZN2at6native18elementwise_kernelILi128ELi4EZNS0_15gpu_kernel_implIZZZNS0_15neg_kernel_cudaERNS_18TensorIteratorBaseEENKUlvE0_clEvENKUlvE2_clEvEUllE_EEvS4_RKT_EUliE_EEviT1_ --------------------------
	.section	.nv.info._ZN2at6native18elementwise_kernelILi128ELi4EZNS0_15gpu_kernel_implIZZZNS0_15neg_kernel_cudaERNS_18TensorIteratorBaseEENKUlvE0_clEvENKUlvE2_clEvEUllE_EEvS4_RKT_EUliE_EEviT1_,"",@"SHT_CUDA_INFO"
	.sectionflags	@""
	.align	4


	//----- nvinfo : EIATTR_CUDA_API_VERSION
	.align		4
        /*0000*/ 	.byte	0x04, 0x37
        /*0002*/ 	.short	(.L_5237 - .L_5236)
.L_5236:
        /*0004*/ 	.word	0x00000082


	//----- nvinfo : EIATTR_KPARAM_INFO
	.align		4
.L_5237:
        /*0008*/ 	.byte	0x04, 0x17
        /*000a*/ 	.short	(.L_5239 - .L_5238)
.L_5238:
        /*000c*/ 	.word	0x00000000
        /*0010*/ 	.short	0x0001
        /*0012*/ 	.short	0x0008
        /*0014*/ 	.byte	0x00, 0xf0, 0x61, 0x08


	//----- nvinfo : EIATTR_KPARAM_INFO
	.align		4
.L_5239:
        /*0018*/ 	.byte	0x04, 0x17
        /*001a*/ 	.short	(.L_5241 - .L_5240)
.L_5240:
        /*001c*/ 	.word	0x00000000
        /*0020*/ 	.short	0x0000
        /*0022*/ 	.short	0x0000
        /*0024*/ 	.byte	0x00, 0xf0, 0x11, 0x00


	//----- nvinfo : EIATTR_SPARSE_MMA_MASK
	.align		4
.L_5241:
        /*0028*/ 	.byte	0x03, 0x50
        /*002a*/ 	.short	0x0000


	//----- nvinfo : EIATTR_MAXREG_COUNT
	.align		4
        /*002c*/ 	.byte	0x03, 0x1b
        /*002e*/ 	.short	0x0080


	//----- nvinfo : EIATTR_EXTERNS
	.align		4
        /*0030*/ 	.byte	0x04, 0x0f
        /*0032*/ 	.short	(.L_5243 - .L_5242)


	//   ....[0]....
	.align		4
.L_5242:
        /*0034*/ 	.word	index@(__assertfail)


	//----- nvinfo : EIATTR_MERCURY_ISA_VERSION
	.align		4
.L_5243:
        /*0038*/ 	.byte	0x03, 0x5f
        /*003a*/ 	.short	0x0101


	//----- nvinfo : EIATTR_VRC_CTA_INIT_COUNT
	.align		4
        /*003c*/ 	.byte	0x02, 0x4a
	.zero		1
	.zero		1


	//----- nvinfo : EIATTR_SYSCALL_OFFSETS
	.align		4
        /*0040*/ 	.byte	0x04, 0x46
        /*0042*/ 	.short	(.L_5245 - .L_5244)


	//   ....[0]....
.L_5244:
        /*0044*/ 	.word	0x00002110


	//   ....[1]....
        /*0048*/ 	.word	0x00003070


	//   ....[2]....
        /*004c*/ 	.word	0x00005310


	//   ....[3]....
        /*0050*/ 	.word	0x00006030


	//   ....[4]....
        /*0054*/ 	.word	0x00008450


	//   ....[5]....
        /*0058*/ 	.word	0x00009170


	//   ....[6]....
        /*005c*/ 	.word	0x0000b5a0


	//   ....[7]....
        /*0060*/ 	.word	0x0000c290


	//----- nvinfo : EIATTR_EXIT_INSTR_OFFSETS
	.align		4
.L_5245:
        /*0064*/ 	.byte	0x04, 0x1c
        /*0066*/ 	.short	(.L_5247 - .L_5246)


	//   ....[0]....
.L_5246:
        /*0068*/ 	.word	0x000094b0


	//   ....[1]....
        /*006c*/ 	.word	0x0000b700


	//   ....[2]....
        /*0070*/ 	.word	0x0000b720


	//   ....[3]....
        /*0074*/ 	.word	0x0000b7a0


	//   ....[4]....
        /*0078*/ 	.word	0x0000b7c0


	//   ....[5]....
        /*007c*/ 	.word	0x0000b7e0


	//   ....[6]....
        /*0080*/ 	.word	0x0000b890


	//   ....[7]....
        /*0084*/ 	.word	0x0000b8f0


	//   ....[8]....
        /*0088*/ 	.word	0x0000b9b0


	//   ....[9]....
        /*008c*/ 	.word	0x0000ba20


	//   ....[10]....
        /*0090*/ 	.word	0x0000ba70


	//   ....[11]....
        /*0094*/ 	.word	0x0000bb30


	//   ....[12]....
        /*0098*/ 	.word	0x0000bcc0


	//   ....[13]....
        /*009c*/ 	.word	0x0000be50


	//   ....[14]....
        /*00a0*/ 	.word	0x0000bfe0


	//   ....[15]....
        /*00a4*/ 	.word	0x0000c000


	//   ....[16]....
        /*00a8*/ 	.word	0x0000c020


	//   ....[17]....
        /*00ac*/ 	.word	0x0000c0d0


	//   ....[18]....
        /*00b0*/ 	.word	0x0000c130


	//   ....[19]....
        /*00b4*/ 	.word	0x0000c2a0


	//   ....[20]....
        /*00b8*/ 	.word	0x0000c3d0


	//   ....[21]....
        /*00bc*/ 	.word	0x0000c530


	//   ....[22]....
        /*00c0*/ 	.word	0x0000c590


	//----- nvinfo : EIATTR_MAX_THREADS
	.align		4
.L_5247:
        /*00c4*/ 	.byte	0x04, 0x05
        /*00c6*/ 	.short	(.L_5249 - .L_5248)
.L_5248:
        /*00c8*/ 	.word	0x00000080
        /*00cc*/ 	.word	0x00000001
        /*00d0*/ 	.word	0x00000001


	//----- nvinfo : EIATTR_CRS_STACK_SIZE
	.align		4
.L_5249:
        /*00d4*/ 	.byte	0x04, 0x1e
        /*00d6*/ 	.short	(.L_5251 - .L_5250)
.L_5250:
        /*00d8*/ 	.word	0x00000000


	//----- nvinfo : EIATTR_CBANK_PARAM_SIZE
	.align		4
.L_5251:
        /*00dc*/ 	.byte	0x03, 0x19
        /*00de*/ 	.short	0x0220


	//----- nvinfo : EIATTR_PARAM_CBANK
	.align		4
        /*00e0*/ 	.byte	0x04, 0x0a
        /*00e2*/ 	.short	(.L_5253 - .L_5252)
	.align		4
.L_5252:
        /*00e4*/ 	.word	index@(.nv.constant0._ZN2at6native18elementwise_kernelILi128ELi4EZNS0_15gpu_kernel_implIZZZNS0_15neg_kernel_cudaERNS_18TensorIteratorBaseEENKUlvE0_clEvENKUlvE2_clEvEUllE_EEvS4_RKT_EUliE_EEviT1_)
        /*00e8*/ 	.short	0x0380
        /*00ea*/ 	.short	0x0220


	//----- nvinfo : EIATTR_SW_WAR
	.align		4
.L_5253:
        /*00ec*/ 	.byte	0x04, 0x36
        /*00ee*/ 	.short	(.L_5255 - .L_5254)
.L_5254:
        /*00f0*/ 	.word	0x00000008
.L_5255:


//--------------------- .nv.info._ZN2at6native27unrolled_elementwise_kernelIZZZNS0_15neg_kernel_cudaERNS_18TensorIteratorBaseEENKUlvE0_clEvENKUlvE2_clEvEUllE_St5arrayIPcLm2EELi4E23TrivialOffsetCalculatorILi1EjESB_NS0_6memory12LoadWithCastILi1EEENSC_13StoreWithCastILi1EEEEEviT_T0_T2_T3_T4_T5_ --------------------------
	.section	.nv.info._ZN2at6native27unrolled_elementwise_kernelIZZZNS0_15neg_kernel_cudaERNS_18TensorIteratorBaseEENKUlvE0_clEvENKUlvE2_clEvEUllE_St5arrayIPcLm2EELi4E23TrivialOffsetCalculatorILi1EjESB_NS0_6memory12LoadWithCastILi1EEENSC_13StoreWithCastILi1EEEEEviT_T0_T2_T3_T4_T5_,"",@"SHT_CUDA_INFO"
	.sectionflags	@""
	.align	4


	//----- nvinfo : EIATTR_CUDA_API_VERSION
	.align		4
        /*0000*/ 	.byte	0x04, 0x37
        /*0002*/ 	.short	(.L_5257 - .L_5256)
.L_5256:
        /*0004*/ 	.word	0x00000082


	//----- nvinfo : EIATTR_KPARAM_INFO
	.align		4
.L_5257:
        /*0008*/ 	.byte	0x04, 0x17
        /*000a*/ 	.short	(.L_5259 - .L_5258)
.L_5258:
        /*000c*/ 	.word	0x00000000
        /*0010*/ 	.short	0x0006
        /*0012*/ 	.short	0x0024
        /*0014*/ 	.byte	0x00, 0xf0, 0x21, 0x00


	//----- nvinfo : EIATTR_KPARAM_INFO
	.align		4
.L_5259:
        /*0018*/ 	.byte	0x04, 0x17
        /*001a*/ 	.short	(.L_5261 - .L_5260)
.L_5260:
        /*001c*/ 	.word	0x00000000
        /*0020*/ 	.short	0x0005
        /*0022*/ 	.short	0x001c
        /*0024*/ 	.byte	0x00, 0xf0, 0x21, 0x00


	//----- nvinfo : EIATTR_KPARAM_INFO
	.align		4
.L_5261:
        /*0028*/ 	.byte	0x04, 0x17
        /*002a*/ 	.short	(.L_5263 - .L_5262)
.L_5262:
        /*002c*/ 	.word	0x00000000
        /*0030*/ 	.short	0x0004
        /*0032*/ 	.short	0x0019
        /*0034*/ 	.byte	0x00, 0xf0, 0x05, 0x00


	//----- nvinfo : EIATTR_KPARAM_INFO
	.align		4
.L_5263:
        /*0038*/ 	.byte	0x04, 0x17
        /*003a*/ 	.short	(.L_5265 - .L_5264)
.L_5264:
        /*003c*/ 	.word	0x00000000
        /*0040*/ 	.short	0x0003
        /*0042*/ 	.short	0x0018
        /*0044*/ 	.byte	0x00, 0xf0, 0x05, 0x00


	//----- nvinfo : EIATTR_KPARAM_INFO
	.align		4
.L_5265:
        /*0048*/ 	.byte	0x04, 0x17
        /*004a*/ 	.short	(.L_5267 - .L_5266)
.L_5266:
        /*004c*/ 	.word	0x00000000
        /*0050*/ 	.short	0x0002
        /*0052*/ 	.short	0x0008
        /*0054*/ 	.byte	0x00, 0xf0, 0x41, 0x00


	//----- nvinfo : EIATTR_KPARAM_INFO
	.align		4
.L_5267:
        /*0058*/ 	.byte	0x04, 0x17
        /*005a*/ 	.short	(.L_5269 - .L_5268)
.L_5268:
        /*005c*/ 	.word	0x00000000
        /*0060*/ 	.short	0x0001
        /*0062*/ 	.short	0x0004
        /*0064*/ 	.byte	0x00, 0xf0, 0x05, 0x00


	//----- nvinfo : EIATTR_KPARAM_INFO
	.align		4
.L_5269:
        /*0068*/ 	.byte	0x04, 0x17
        /*006a*/ 	.short	(.L_5271 - .L_5270)
.L_5270:
        /*006c*/ 	.word	0x00000000
        /*0070*/ 	.short	0x0000
        /*0072*/ 	.short	0x0000
        /*0074*/ 	.byte	0x00, 0xf0, 0x11, 0x00


	//----- nvinfo : EIATTR_SPARSE_MMA_MASK
	.align		4
.L_5271:
        /*0078*/ 	.byte	0x03, 0x50
        /*007a*/ 	.short	0x0000


	//----- nvinfo : EIATTR_MAXREG_COUNT
	.align		4
        /*007c*/ 	.byte	0x03, 0x1b
        /*007e*/ 	.short	0x00ff


	//----- nvinfo : EIATTR_EXTERNS
	.align		4
        /*0080*/ 	.byte	0x04, 0x0f
        /*0082*/ 	.short	(.L_5273 - .L_5272)


	//   ....[0]....
	.align		4
.L_5272:
        /*0084*/ 	.word	index@(__assertfail)


	//----- nvinfo : EIATTR_MERCURY_ISA_VERSION
	.align		4
.L_5273:
        /*0088*/ 	.byte	0x03, 0x5f
        /*008a*/ 	.short	0x0101


	//----- nvinfo : EIATTR_VRC_CTA_INIT_COUNT
	.align		4
        /*008c*/ 	.byte	0x02, 0x4a
	.zero		1
	.zero		1


	//----- nvinfo : EIATTR_SYSCALL_OFFSETS
	.align		4
        /*0090*/ 	.byte	0x04, 0x46
        /*0092*/ 	.short	(.L_5275 - .L_5274)


	//   ....[0]....
.L_5274:
        /*0094*/ 	.word	0x00000e20


	//   ....[1]....
        /*0098*/ 	.word	0x00001db0


	//   ....[2]....
        /*009c*/ 	.word	0x00002c90


	//   ....[3]....
        /*00a0*/ 	.word	0x00003b70


	//   ....[4]....
        /*00a4*/ 	.word	0x00004af0


	//   ....[5]....
        /*00a8*/ 	.word	0x00005940


	//   ....[6]....
        /*00ac*/ 	.word	0x00006940


	//   ....[7]....
        /*00b0*/ 	.word	0x00007960


	//----- nvinfo : EIATTR_EXIT_INSTR_OFFSETS
	.align		4
.L_5275:
        /*00b4*/ 	.byte	0x04, 0x1c
        /*00b6*/ 	.short	(.L_5277 - .L_5276)


	//   ....[0]....
.L_5276:
        /*00b8*/ 	.word	0x00006c70


	//   ....[1]....
        /*00bc*/ 	.word	0x00006dd0


	//   ....[2]....
        /*00c0*/ 	.word	0x00006df0


	//   ....[3]....
        /*00c4*/ 	.word	0x00006e70


	//   ....[4]....
        /*00c8*/ 	.word	0x00006e90


	//   ....[5]....
        /*00cc*/ 	.word	0x00006eb0


	//   ....[6]....
        /*00d0*/ 	.word	0x00006f60


	//   ....[7]....
        /*00d4*/ 	.word	0x00006fc0


	//   ....[8]....
        /*00d8*/ 	.word	0x00007080


	//   ....[9]....
        /*00dc*/ 	.word	0x000070f0


	//   ....[10]....
        /*00e0*/ 	.word	0x00007140


	//   ....[11]....
        /*00e4*/ 	.word	0x00007200


	//   ....[12]....
        /*00e8*/ 	.word	0x00007390


	//   ....[13]....
        /*00ec*/ 	.word	0x00007520


	//   ....[14]....
        /*00f0*/ 	.word	0x000076b0


	//   ....[15]....
        /*00f4*/ 	.word	0x000076d0


	//   ....[16]....
        /*00f8*/ 	.word	0x000076f0


	//   ....[17]....
        /*00fc*/ 	.word	0x000077a0


	//   ....[18]....
        /*0100*/ 	.word	0x00007800


	//   ....[19]....
        /*0104*/ 	.word	0x00007970


	//   ....[20]....
        /*0108*/ 	.word	0x00007aa0


	//   ....[21]....
        /*010c*/ 	.word	0x00007c00


	//   ....[22]....
        /*0110*/ 	.word	0x00007c60


	//----- nvinfo : EIATTR_MAX_THREADS
	.align		4
.L_5277:
        /*0114*/ 	.byte	0x04, 0x05
        /*0116*/ 	.short	(.L_5279 - .L_5278)
.L_5278:
        /*0118*/ 	.word	0x00000080
        /*011c*/ 	.word	0x00000001
        /*0120*/ 	.word	0x00000001


	//----- nvinfo : EIATTR_CRS_STACK_SIZE
	.align		4
.L_5279:
        /*0124*/ 	.byte	0x04, 0x1e
        /*0126*/ 	.short	(.L_5281 - .L_5280)
.L_5280:
        /*0128*/ 	.word	0x00000000


	//----- nvinfo : EIATTR_CBANK_PARAM_SIZE
	.align		4
.L_5281:
        /*012c*/ 	.byte	0x03, 0x19
        /*012e*/ 	.short	0x002c


	//----- nvinfo : EIATTR_PARAM_CBANK
	.align		4
        /*0130*/ 	.byte	0x04, 0x0a
        /*0132*/ 	.short	(.L_5283 - .L_5282)
	.align		4
.L_5282:
        /*0134*/ 	.word	index@(.nv.constant0._ZN2at6native27unrolled_elementwise_kernelIZZZNS0_15neg_kernel_cudaERNS_18TensorIteratorBaseEENKUlvE0_clEvENKUlvE2_clEvEUllE_St5arrayIPcLm2EELi4E23TrivialOffsetCalculatorILi1EjESB_NS0_6memory12LoadWithCastILi1EEENSC_13StoreWithCastILi1EEEEEviT_T0_T2_T3_T4_T5_)
        /*0138*/ 	.short	0x0380
        /*013a*/ 	.short	0x002c


	//----- nvinfo : EIATTR_SW_WAR
	.align		4
.L_5283:
        /*013c*/ 	.byte	0x04, 0x36
        /*013e*/ 	.short	(.L_5285 - .L_5284)
.L_5284:
        /*0140*/ 	.word	0x00000008
.L_5285:


//--------------------- .nv.info._ZN2at6native18elementwise_kernelILi128ELi2EZNS0_22gpu_kernel_impl_nocastIZZZNS0_15neg_kernel_cudaERNS_18TensorIteratorBaseEENKUlvE0_clEvENKUlvE2_clEvEUllE_EEvS4_RKT_EUliE_EEviT1_ --------------------------
	.section	.nv.info._ZN2at6native18elementwise_kernelILi128ELi2EZNS0_22gpu_kernel_impl_nocastIZZZNS0_15neg_kernel_cudaERNS_18TensorIteratorBaseEENKUlvE0_clEvENKUlvE2_clEvEUllE_EEvS4_RKT_EUliE_EEviT1_,"",@"SHT_CUDA_INFO"
	.sectionflags	@""
	.align	4


	//----- nvinfo : EIATTR_CUDA_API_VERSION
	.align		4
        /*0000*/ 	.byte	0x04, 0x37
        /*0002*/ 	.short	(.L_5287 - .L_5286)
.L_5286:
        /*0004*/ 	.word	0x00000082


	//----- nvinfo : EIATTR_KPARAM_INFO
	.align		4
.L_5287:
        /*0008*/ 	.byte	0x04, 0x17
        /*000a*/ 	.short	(.L_5289 - .L_5288)
.L_5288:
        /*000c*/ 	.word	0x00000000
        /*0010*/ 	.short	0x0001
        /*0012*/ 	.short	0x0008
        /*0014*/ 	.byte	0x00, 0xf0, 0x61, 0x08


	//----- nvinfo : EIATTR_KPARAM_INFO
	.align		4
.L_5289:
        /*0018*/ 	.byte	0x04, 0x17
        /*001a*/ 	.short	(.L_5291 - .L_5290)
.L_5290:
        /*001c*/ 	.word	0x00000000
        /*0020*/ 	.short	0x0000
        /*0022*/ 	.short	0x0000
        /*0024*/ 	.byte	0x00, 0xf0, 0x11, 0x00


	//----- nvinfo : EIATTR_SPARSE_MMA_MASK
	.align		4
.L_5291:
        /*0028*/ 	.byte	0x03, 0x50
        /*002a*/ 	.short	0x0000


	//----- nvinfo : EIATTR_MAXREG_COUNT
	.align		4
        /*002c*/ 	.byte	0x03, 0x1b
        /*002e*/ 	.short	0x0080


	//----- nvinfo : EIATTR_MERCURY_ISA_VERSION
	.align		4
        /*0030*/ 	.byte	0x03, 0x5f
        /*0032*/ 	.short	0x0101


	//----- nvinfo : EIATTR_VRC_CTA_INIT_COUNT
	.align		4
        /*0034*/ 	.byte	0x02, 0x4a
	.zero		1
	.zero		1


	//----- nvinfo : EIATTR_EXIT_INSTR_OFFSETS
	.align		4
        /*0038*/ 	.byte	0x04, 0x1c
        /*003a*/ 	.short	(.L_5293 - .L_5292)


	//   ....[0]....
.L_5292:
        /*003c*/ 	.word	0x00000160


	//   ....[1]....
        /*0040*/ 	.word	0x000001d0


	//   ....[2]....
        /*0044*/ 	.word	0x000015b0


	//   ....[3]....
        /*0048*/ 	.word	0x000028f0


	//----- nvinfo : EIATTR_MAX_THREADS
	.align		4
.L_5293:
        /*004c*/ 	.byte	0x04, 0x05
        /*004e*/ 	.short	(.L_5295 - .L_5294)
.L_5294:
        /*0050*/ 	.word	0x00000080
        /*0054*/ 	.word	0x00000001
        /*0058*/ 	.word	0x00000001


	//----- nvinfo : EIATTR_CRS_STACK_SIZE
	.align		4
.L_5295:
        /*005c*/ 	.byte	0x04, 0x1e
        /*005e*/ 	.short	(.L_5297 - .L_5296)
.L_5296:
        /*0060*/ 	.word	0x00000000


	//----- nvinfo : EIATTR_CBANK_PARAM_SIZE
	.align		4
.L_5297:
        /*0064*/ 	.byte	0x03, 0x19
        /*0066*/ 	.short	0x0220


	//----- nvinfo : EIATTR_PARAM_CBANK
	.align		4
        /*0068*/ 	.byte	0x04, 0x0a
        /*006a*/ 	.short	(.L_5299 - .L_5298)
	.align		4
.L_5298:
        /*006c*/ 	.word	index@(.nv.constant0._ZN2at6native18elementwise_kernelILi128ELi2EZNS0_22gpu_kernel_impl_nocastIZZZNS0_15neg_kernel_cudaERNS_18TensorIteratorBaseEENKUlvE0_clEvENKUlvE2_clEvEUllE_EEvS4_RKT_EUliE_EEviT1_)
        /*0070*/ 	.short	0x0380
        /*0072*/ 	.short	0x0220


	//----- nvinfo : EIATTR_SW_WAR
	.align		4
.L_5299:
        /*0074*/ 	.byte	0x04, 0x36
        /*0076*/ 	.short	(.L_5301 - .L_5300)
.L_5300:
        /*0078*/ 	.word	0x00000008
.L_5301:


//--------------------- .nv.info._ZN2at6native27unrolled_elementwise_kernelIZZZNS0_15neg_kernel_cudaERNS_18TensorIteratorBaseEENKUlvE0_clEvENKUlvE2_clEvEUllE_St5arrayIPcLm2EELi4E23TrivialOffsetCalculatorILi1EjESB_NS0_6memory15LoadWithoutCastENSC_16StoreWithoutCastEEEviT_T0_T2_T3_T4_T5_ --------------------------
	.section	.nv.info._ZN2at6native27unrolled_elementwise_kernelIZZZNS0_15neg_kernel_cudaERNS_18TensorIteratorBaseEENKUlvE0_clEvENKUlvE2_clEvEUllE_St5arrayIPcLm2EELi4E23TrivialOffsetCalculatorILi1EjESB_NS0_6memory15LoadWithoutCastENSC_16StoreWithoutCastEEEviT_T0_T2_T3_T4_T5_,"",@"SHT_CUDA_INFO"
	.sectionflags	@""
	.align	4


	//----- nvinfo : EIATTR_CUDA_API_VERSION
	.align		4
        /*0000*/ 	.byte	0x04, 0x37
        /*0002*/ 	.short	(.L_5303 - .L_5302)
.L_5302:
        /*0004*/ 	.word	0x00000082


	//----- nvinfo : EIATTR_KPARAM_INFO
	.align		4
.L_5303:
        /*0008*/ 	.byte	0x04, 0x17
        /*000a*/ 	.short	(.L_5305 - .L_5304)
.L_5304:
        /*000c*/ 	.word	0x00000000
        /*0010*/ 	.short	0x0006
        /*0012*/ 	.short	0x001b
        /*0014*/ 	.byte	0x00, 0xf0, 0x05, 0x00


	//----- nvinfo : EIATTR_KPARAM_INFO
	.align		4
.L_5305:
        /*0018*/ 	.byte	0x04, 0x17
        /*001a*/ 	.short	(.L_5307 - .L_5306)
.L_5306:
        /*001c*/ 	.word	0x00000000
        /*0020*/ 	.short	0x0005
        /*0022*/ 	.short	0x001a
        /*0024*/ 	.byte	0x00, 0xf0, 0x05, 0x00


	//----- nvinfo : EIATTR_KPARAM_INFO
	.align		4
.L_5307:
        /*0028*/ 	.byte	0x04, 0x17
        /*002a*/ 	.short	(.L_5309 - .L_5308)
.L_5308:
        /*002c*/ 	.word	0x00000000
        /*0030*/ 	.short	0x0004
        /*0032*/ 	.short	0x0019
        /*0034*/ 	.byte	0x00, 0xf0, 0x05, 0x00


	//----- nvinfo : EIATTR_KPARAM_INFO
	.align		4
.L_5309:
        /*0038*/ 	.byte	0x04, 0x17
        /*003a*/ 	.short	(.L_5311 - .L_5310)
.L_5310:
        /*003c*/ 	.word	0x00000000
        /*0040*/ 	.short	0x0003
        /*0042*/ 	.short	0x0018
        /*0044*/ 	.byte	0x00, 0xf0, 0x05, 0x00


	//----- nvinfo : EIATTR_KPARAM_INFO
	.align		4
.L_5311:
        /*0048*/ 	.byte	0x04, 0x17
        /*004a*/ 	.short	(.L_5313 - .L_5312)
.L_5312:
        /*004c*/ 	.word	0x00000000
        /*0050*/ 	.short	0x0002
        /*0052*/ 	.short	0x0008
        /*0054*/ 	.byte	0x00, 0xf0, 0x41, 0x00


	//----- nvinfo : EIATTR_KPARAM_INFO
	.align		4
.L_5313:
        /*0058*/ 	.byte	0x04, 0x17
        /*005a*/ 	.short	(.L_5315 - .L_5314)
.L_5314:
        /*005c*/ 	.word	0x00000000
        /*0060*/ 	.short	0x0001
        /*0062*/ 	.short	0x0004
        /*0064*/ 	.byte	0x00, 0xf0, 0x05, 0x00


	//----- nvinfo : EIATTR_KPARAM_INFO
	.align		4
.L_5315:
        /*0068*/ 	.byte	0x04, 0x17
        /*006a*/ 	.short	(.L_5317 - .L_5316)
.L_5316:
        /*006c*/ 	.word	0x00000000
        /*0070*/ 	.short	0x0000
        /*0072*/ 	.short	0x0000
        /*0074*/ 	.byte	0x00, 0xf0, 0x11, 0x00


	//----- nvinfo : EIATTR_SPARSE_MMA_MASK
	.align		4
.L_5317:
        /*0078*/ 	.byte	0x03, 0x50
        /*007a*/ 	.short	0x0000


	//----- nvinfo : EIATTR_MAXREG_COUNT
	.align		4
        /*007c*/ 	.byte	0x03, 0x1b
        /*007e*/ 	.short	0x00ff


	//----- nvinfo : EIATTR_MERCURY_ISA_VERSION
	.align		4
        /*0080*/ 	.byte	0x03, 0x5f
        /*0082*/ 	.short	0x0101


	//----- nvinfo : EIATTR_VRC_CTA_INIT_COUNT
	.align		4
        /*0084*/ 	.byte	0x02, 0x4a
	.zero		1
	.zero		1


	//----- nvinfo : EIATTR_EXIT_INSTR_OFFSETS
	.align		4
        /*0088*/ 	.byte	0x04, 0x1c
        /*008a*/ 	.short	(.L_5319 - .L_5318)


	//   ....[0]....
.L_5318:
        /*008c*/ 	.word	0x00000430


	//   ....[1]....
        /*0090*/ 	.word	0x000004a0


	//----- nvinfo : EIATTR_MAX_THREADS
	.align		4
.L_5319:
        /*0094*/ 	.byte	0x04, 0x05
        /*0096*/ 	.short	(.L_5321 - .L_5320)
.L_5320:
        /*0098*/ 	.word	0x00000080
        /*009c*/ 	.word	0x00000001
        /*00a0*/ 	.word	0x00000001


	//----- nvinfo : EIATTR_CRS_STACK_SIZE
	.align		4
.L_5321:
        /*00a4*/ 	.byte	0x04, 0x1e
        /*00a6*/ 	.short	(.L_5323 - .L_5322)
.L_5322:
        /*00a8*/ 	.word	0x00000000


	//----- nvinfo : EIATTR_CBANK_PARAM_SIZE
	.align		4
.L_5323:
        /*00ac*/ 	.byte	0x03, 0x19
        /*00ae*/ 	.short	0x001c


	//----- nvinfo : EIATTR_PARAM_CBANK
	.align		4
        /*00b0*/ 	.byte	0x04, 0x0a
        /*00b2*/ 	.short	(.L_5325 - .L_5324)
	.align		4
.L_5324:
        /*00b4*/ 	.word	index@(.nv.constant0._ZN2at6native27unrolled_elementwise_kernelIZZZNS0_15neg_kernel_cudaERNS_18TensorIteratorBaseEENKUlvE0_clEvENKUlvE2_clEvEUllE_St5arrayIPcLm2EELi4E23TrivialOffsetCalculatorILi1EjESB_NS0_6memory15LoadWithoutCastENSC_16StoreWithoutCastEEEviT_T0_T2_T3_T4_T5_)
        /*00b8*/ 	.short	0x0380
        /*00ba*/ 	.short	0x001c


	//----- nvinfo : EIATTR_SW_WAR
	.align		4
.L_5325:
        /*00bc*/ 	.byte	0x04, 0x36
        /*00be*/ 	.short	(.L_5327 - .L_5326)
.L_5326:
        /*00c0*/ 	.word	0x00000008
.L_5327:


//--------------------- .nv.info._ZN2at6native29vectorized_elementwise_kernelILi2EZZZNS0_15neg_kernel_cudaERNS_18TensorIteratorBaseEENKUlvE0_clEvENKUlvE2_clEvEUllE_St5arrayIPcLm2EEEEviT0_T1_ --------------------------
	.section	.nv.info._ZN2at6native29vectorized_elementwise_kernelILi2EZZZNS0_15neg_kernel_cudaERNS_18TensorIteratorBaseEENKUlvE0_clEvENKUlvE2_clEvEUllE_St5arrayIPcLm2EEEEviT0_T1_,"",@"SHT_CUDA_INFO"
	.sectionflags	@""
	.align	4


	//----- nvinfo : EIATTR_CUDA_API_VERSION
	.align		4
        /*0000*/ 	.byte	0x04, 0x37
        /*0002*/ 	.short	(.L_5329 - .L_5328)
.L_5328:
        /*0004*/ 	.word	0x00000082


	//----- nvinfo : EIATTR_KPARAM_INFO
	.align		4
.L_5329:
        /*0008*/ 	.byte	0x04, 0x17
        /*000a*/ 	.short	(.L_5331 - .L_5330)
.L_5330:
        /*000c*/ 	.word	0x00000000
        /*0010*/ 	.short	0x0002
        /*0012*/ 	.short	0x0008
        /*0014*/ 	.byte	0x00, 0xf0, 0x41, 0x00


	//----- nvinfo : EIATTR_KPARAM_INFO
	.align		4
.L_5331:
        /*0018*/ 	.byte	0x04, 0x17
        /*001a*/ 	.short	(.L_5333 - .L_5332)
.L_5332:
        /*001c*/ 	.word	0x00000000
        /*0020*/ 	.short	0x0001
        /*0022*/ 	.short	0x0004
        /*0024*/ 	.byte	0x00, 0xf0, 0x05, 0x00


	//----- nvinfo : EIATTR_KPARAM_INFO
	.align		4
.L_5333:
        /*0028*/ 	.byte	0x04, 0x17
        /*002a*/ 	.short	(.L_5335 - .L_5334)
.L_5334:
        /*002c*/ 	.word	0x00000000
        /*0030*/ 	.short	0x0000
        /*0032*/ 	.short	0x0000
        /*0034*/ 	.byte	0x00, 0xf0, 0x11, 0x00


	//----- nvinfo : EIATTR_SPARSE_MMA_MASK
	.align		4
.L_5335:
        /*0038*/ 	.byte	0x03, 0x50
        /*003a*/ 	.short	0x0000


	//----- nvinfo : EIATTR_MAXREG_COUNT
	.align		4
        /*003c*/ 	.byte	0x03, 0x1b
        /*003e*/ 	.short	0x00ff


	//----- nvinfo : EIATTR_MERCURY_ISA_VERSION
	.align		4
        /*0040*/ 	.byte	0x03, 0x5f
        /*0042*/ 	.short	0x0101


	//----- nvinfo : EIATTR_VRC_CTA_INIT_COUNT
	.align		4
        /*0044*/ 	.byte	0x02, 0x4a
	.zero		1
	.zero		1


	//----- nvinfo : EIATTR_EXIT_INSTR_OFFSETS
	.align		4
        /*0048*/ 	.byte	0x04, 0x1c
        /*004a*/ 	.short	(.L_5337 - .L_5336)


	//   ....[0]....
.L_5336:
        /*004c*/ 	.word	0x00000860


	//   ....[1]....
        /*0050*/ 	.word	0x000008d0


	//   ....[2]....
        /*0054*/ 	.word	0x00000b40


	//----- nvinfo : EIATTR_MAX_THREADS
	.align		4
.L_5337:
        /*0058*/ 	.byte	0x04, 0x05
        /*005a*/ 	.short	(.L_5339 - .L_5338)
.L_5338:
        /*005c*/ 	.word	0x00000080
        /*0060*/ 	.word	0x00000001
        /*0064*/ 	.word	0x00000001


	//----- nvinfo : EIATTR_CRS_STACK_SIZE
	.align		4
.L_5339:
        /*0068*/ 	.byte	0x04, 0x1e
        /*006a*/ 	.short	(.L_5341 - .L_5340)
.L_5340:
        /*006c*/ 	.word	0x00000000


	//----- nvinfo : EIATTR_CBANK_PARAM_SIZE
	.align		4
.L_5341:
        /*0070*/ 	.byte	0x03, 0x19
        /*0072*/ 	.short	0x0018


	//----- nvinfo : EIATTR_PARAM_CBANK
	.align		4
        /*0074*/ 	.byte	0x04, 0x0a
        /*0076*/ 	.short	(.L_5343 - .L_5342)
	.align		4
.L_5342:
        /*0078*/ 	.word	index@(.nv.constant0._ZN2at6native29vectorized_elementwise_kernelILi2EZZZNS0_15neg_kernel_cudaERNS_18TensorIteratorBaseEENKUlvE0_clEvENKUlvE2_clEvEUllE_St5arrayIPcLm2EEEEviT0_T1_)
        /*007c*/ 	.short	0x0380
        /*007e*/ 	.short	0x0018


	//----- nvinfo : EIATTR_SW_WAR
	.align		4
.L_5343:
        /*0080*/ 	.byte	0x04, 0x36
        /*0082*/ 	.short	(.L_5345 - .L_5344)
.L_5344:
        /*0084*/ 	.word	0x00000008
.L_5345:


//--------------------- .nv.info._ZN2at6native29vectorized_elementwise_kernelILi4EZZZNS0_15neg_kernel_cudaERNS_18TensorIteratorBaseEENKUlvE0_clEvENKUlvE2_clEvEUllE_St5arrayIPcLm2EEEEviT0_T1_ --------------------------
	.section	.nv.info._ZN2at6native29vectorized_elementwise_kernelILi4EZZZNS0_15neg_kernel_cudaERNS_18TensorIteratorBaseEENKUlvE0_clEvENKUlvE2_clEvEUllE_St5arrayIPcLm2EEEEviT0_T1_,"",@"SHT_CUDA_INFO"
	.sectionflags	@""
	.align	4


	//----- nvinfo : EIATTR_CUDA_API_VERSION
	.align		4
        /*0000*/ 	.byte	0x04, 0x37
        /*0002*/ 	.short	(.L_5347 - .L_5346)
.L_5346:
        /*0004*/ 	.word	0x00000082


	//----- nvinfo : EIATTR_KPARAM_INFO
	.align		4
.L_5347:
        /*0008*/ 	.byte	0x04, 0x17
        /*000a*/ 	.short	(.L_5349 - .L_5348)
.L_5348:
        /*000c*/ 	.word	0x00000000
        /*0010*/ 	.short	0x0002
        /*0012*/ 	.short	0x0008
        /*0014*/ 	.byte	0x00, 0xf0, 0x41, 0x00


	//----- nvinfo : EIATTR_KPARAM_INFO
	.align		4
.L_5349:
        /*0018*/ 	.byte	0x04, 0x17
        /*001a*/ 	.short	(.L_5351 - .L_5350)
.L_5350:
        /*001c*/ 	.word	0x00000000
        /*0020*/ 	.short	0x0001
        /*0022*/ 	.short	0x0004
        /*0024*/ 	.byte	0x00, 0xf0, 0x05, 0x00


	//----- nvinfo : EIATTR_KPARAM_INFO
	.align		4
.L_5351:
        /*0028*/ 	.byte	0x04, 0x17
        /*002a*/ 	.short	(.L_5353 - .L_5352)
.L_5352:
        /*002c*/ 	.word	0x00000000
        /*0030*/ 	.short	0x0000
        /*0032*/ 	.short	0x0000
        /*0034*/ 	.byte	0x00, 0xf0, 0x11, 0x00


	//----- nvinfo : EIATTR_SPARSE_MMA_MASK
	.align		4
.L_5353:
        /*0038*/ 	.byte	0x03, 0x50
        /*003a*/ 	.short	0x0000


	//----- nvinfo : EIATTR_MAXREG_COUNT
	.align		4
        /*003c*/ 	.byte	0x03, 0x1b
        /*003e*/ 	.short	0x00ff


	//----- nvinfo : EIATTR_MERCURY_ISA_VERSION
	.align		4
        /*0040*/ 	.byte	0x03, 0x5f
        /*0042*/ 	.short	0x0101


	//----- nvinfo : EIATTR_VRC_CTA_INIT_COUNT
	.align		4
        /*0044*/ 	.byte	0x02, 0x4a
	.zero		1
	.zero		1


	//----- nvinfo : EIATTR_EXIT_INSTR_OFFSETS
	.align		4
        /*0048*/ 	.byte	0x04, 0x1c
        /*004a*/ 	.short	(.L_5355 - .L_5354)


	//   ....[0]....
.L_5354:
        /*004c*/ 	.word	0x00000860


	//   ....[1]....
        /*0050*/ 	.word	0x000008d0


	//   ....[2]....
        /*0054*/ 	.word	0x00000b70


	//----- nvinfo : EIATTR_MAX_THREADS
	.align		4
.L_5355:
        /*0058*/ 	.byte	0x04, 0x05
        /*005a*/ 	.short	(.L_5357 - .L_5356)
.L_5356:
        /*005c*/ 	.word	0x00000080
        /*0060*/ 	.word	0x00000001
        /*0064*/ 	.word	0x00000001


	//----- nvinfo : EIATTR_CRS_STACK_SIZE
	.align		4
.L_5357:
        /*0068*/ 	.byte	0x04, 0x1e
        /*006a*/ 	.short	(.L_5359 - .L_5358)
.L_5358:
        /*006c*/ 	.word	0x00000000


	//----- nvinfo : EIATTR_CBANK_PARAM_SIZE
	.align		4
.L_5359:
        /*0070*/ 	.byte	0x03, 0x19
        /*0072*/ 	.short	0x0018


	//----- nvinfo : EIATTR_PARAM_CBANK
	.align		4
        /*0074*/ 	.byte	0x04, 0x0a
        /*0076*/ 	.short	(.L_5361 - .L_5360)
	.align		4
.L_5360:
        /*0078*/ 	.word	index@(.nv.constant0._ZN2at6native29vectorized_elementwise_kernelILi4EZZZNS0_15neg_kernel_cudaERNS_18TensorIteratorBaseEENKUlvE0_clEvENKUlvE2_clEvEUllE_St5arrayIPcLm2EEEEviT0_T1_)
        /*007c*/ 	.short	0x0380
        /*007e*/ 	.short	0x0018


	//----- nvinfo : EIATTR_SW_WAR
	.align		4
.L_5361:
        /*0080*/ 	.byte	0x04, 0x36
        /*0082*/ 	.short	(.L_5363 - .L_5362)
.L_5362:
        /*0084*/ 	.word	0x00000008
.L_5363:


//--------------------- .nv.info._ZN2at6native29vectorized_elementwise_kernelILi8EZZZNS0_15neg_kernel_cudaERNS_18TensorIteratorBaseEENKUlvE0_clEvENKUlvE2_clEvEUllE_St5arrayIPcLm2EEEEviT0_T1_ --------------------------
	.section	.nv.info._ZN2at6native29vectorized_elementwise_kernelILi8EZZZNS0_15neg_kernel_cudaERNS_18TensorIteratorBaseEENKUlvE0_clEvENKUlvE2_clEvEUllE_St5arrayIPcLm2EEEEviT0_T1_,"",@"SHT_CUDA_INFO"
	.sectionflags	@""
	.align	4


	//----- nvinfo : EIATTR_CUDA_API_VERSION
	.align		4
        /*0000*/ 	.byte	0x04, 0x37
        /*0002*/ 	.short	(.L_5365 - .L_5364)
.L_5364:
        /*0004*/ 	.word	0x00000082


	//----- nvinfo : EIATTR_KPARAM_INFO
	.align		4
.L_5365:
        /*0008*/ 	.byte	0x04, 0x17
        /*000a*/ 	.short	(.L_5367 - .L_5366)
.L_5366:
        /*000c*/ 	.word	0x00000000
        /*0010*/ 	.short	0x0002
        /*0012*/ 	.short	0x0008
        /*0014*/ 	.byte	0x00, 0xf0, 0x41, 0x00


	//----- nvinfo : EIATTR_KPARAM_INFO
	.align		4
.L_5367:
        /*0018*/ 	.byte	0x04, 0x17
        /*001a*/ 	.short	(.L_5369 - .L_5368)
.L_5368:
        /*001c*/ 	.word	0x00000000
        /*0020*/ 	.short	0x0001
        /*0022*/ 	.short	0x0004
        /*0024*/ 	.byte	0x00, 0xf0, 0x05, 0x00


	//----- nvinfo : EIATTR_KPARAM_INFO
	.align		4
.L_5369:
        /*0028*/ 	.byte	0x04, 0x17
        /*002a*/ 	.short	(.L_5371 - .L_5370)
.L_5370:
        /*002c*/ 	.word	0x00000000
        /*0030*/ 	.short	0x0000
        /*0032*/ 	.short	0x0000
        /*0034*/ 	.byte	0x00, 0xf0, 0x11, 0x00


	//----- nvinfo : EIATTR_SPARSE_MMA_MASK
	.align		4
.L_5371:
        /*0038*/ 	.byte	0x03, 0x50
        /*003a*/ 	.short	0x0000


	//----- nvinfo : EIATTR_MAXREG_COUNT
	.align		4
        /*003c*/ 	.byte	0x03, 0x1b
        /*003e*/ 	.short	0x00ff


	//----- nvinfo : EIATTR_MERCURY_ISA_VERSION
	.align		4
        /*0040*/ 	.byte	0x03, 0x5f
        /*0042*/ 	.short	0x0101


	//----- nvinfo : EIATTR_VRC_CTA_INIT_COUNT
	.align		4
        /*0044*/ 	.byte	0x02, 0x4a
	.zero		1
	.zero		1


	//----- nvinfo : EIATTR_EXIT_INSTR_OFFSETS
	.align		4
        /*0048*/ 	.byte	0x04, 0x1c
        /*004a*/ 	.short	(.L_5373 - .L_5372)


	//   ....[0]....
.L_5372:
        /*004c*/ 	.word	0x00000860


	//   ....[1]....
        /*0050*/ 	.word	0x000008d0


	//   ....[2]....
        /*0054*/ 	.word	0x00000b70


	//----- nvinfo : EIATTR_MAX_THREADS
	.align		4
.L_5373:
        /*0058*/ 	.byte	0x04, 0x05
        /*005a*/ 	.short	(.L_5375 - .L_5374)
.L_5374:
        /*005c*/ 	.word	0x00000080
        /*0060*/ 	.word	0x00000001
        /*0064*/ 	.word	0x00000001


	//----- nvinfo : EIATTR_CRS_STACK_SIZE
	.align		4
.L_5375:
        /*0068*/ 	.byte	0x04, 0x1e
        /*006a*/ 	.short	(.L_5377 - .L_5376)
.L_5376:
        /*006c*/ 	.word	0x00000000


	//----- nvinfo : EIATTR_CBANK_PARAM_SIZE
	.align		4
.L_5377:
        /*0070*/ 	.byte	0x03, 0x19
        /*0072*/ 	.short	0x0018


	//----- nvinfo : EIATTR_PARAM_CBANK
	.align		4
        /*0074*/ 	.byte	0x04, 0x0a
        /*0076*/ 	.short	(.L_5379 - .L_5378)
	.align		4
.L_5378:
        /*0078*/ 	.word	index@(.nv.constant0._ZN2at6native29vectorized_elementwise_kernelILi8EZZZNS0_15neg_kernel_cudaERNS_18TensorIteratorBaseEENKUlvE0_clEvENKUlvE2_clEvEUllE_St5arrayIPcLm2EEEEviT0_T1_)
        /*007c*/ 	.short	0x0380
        /*007e*/ 	.short	0x0018


	//----- nvinfo : EIATTR_SW_WAR
	.align		4
.L_5379:
        /*0080*/ 	.byte	0x04, 0x36
        /*0082*/ 	.short	(.L_5381 - .L_5380)
.L_5380:
        /*0084*/ 	.word	0x00000008
.L_5381:


//--------------------- .nv.info._ZN2at6native18elementwise_kernelILi128ELi4EZNS0_15gpu_kernel_implIZZZNS0_15neg_kernel_cudaERNS_18TensorIteratorBaseEENKUlvE0_clEvENKUlvE1_clEvEUliE_EEvS4_RKT_EUliE_EEviT1_ --------------------------
	.section	.nv.info._ZN2at6native18elementwise_kernelILi128ELi4EZNS0_15gpu_kernel_implIZZZNS0_15neg_kernel_cudaERNS_18TensorIteratorBaseEENKUlvE0_clEvENKUlvE1_clEvEUliE_EEvS4_RKT_EUliE_EEviT1_,"",@"SHT_CUDA_INFO"
	.sectionflags	@""
	.align	4


	//----- nvinfo : EIATTR_CUDA_API_VERSION
	.align		4
        /*0000*/ 	.byte	0x04, 0x37
        /*0002*/ 	.short	(.L_5383 - .L_5382)
.L_5382:
        /*0004*/ 	.word	0x00000082


	//----- nvinfo : EIATTR_KPARAM_INFO
	.align		4
.L_5383:
        /*0008*/ 	.byte	0x04, 0x17
        /*000a*/ 	.short	(.L_5385 - .L_5384)
.L_5384:
        /*000c*/ 	.word	0x00000000
        /*0010*/ 	.short	0x0001
        /*0012*/ 	.short	0x0008
        /*0014*/ 	.byte	0x00, 0xf0, 0x61, 0x08


	//----- nvinfo : EIATTR_KPARAM_INFO
	.align		4
.L_5385:
        /*0018*/ 	.byte	0x04, 0x17
        /*001a*/ 	.short	(.L_5387 - .L_5386)
.L_5386:
        /*001c*/ 	.word	0x00000000
        /*0020*/ 	.short	0x0000
        /*0022*/ 	.short	0x0000
        /*0024*/ 	.byte	0x00, 0xf0, 0x11, 0x00


	//----- nvinfo : EIATTR_SPARSE_MMA_MASK
	.align		4
.L_5387:
        /*0028*/ 	.byte	0x03, 0x50
        /*002a*/ 	.short	0x0000


	//----- nvinfo : EIATTR_MAXREG_COUNT
	.align		4
        /*002c*/ 	.byte	0x03, 0x1b
        /*002e*/ 	.short	0x0080


	//----- nvinfo : EIATTR_EXTERNS
	.align		4
        /*0030*/ 	.byte	0x04, 0x0f
        /*0032*/ 	.short	(.L_5389 - .L_5388)


	//   ....[0]....
	.align		4
.L_5388:
        /*0034*/ 	.word	index@(__assertfail)


	//----- nvinfo : EIATTR_MERCURY_ISA_VERSION
	.align		4
.L_5389:
        /*0038*/ 	.byte	0x03, 0x5f
        /*003a*/ 	.short	0x0101


	//----- nvinfo : EIATTR_VRC_CTA_INIT_COUNT
	.align		4
        /*003c*/ 	.byte	0x02, 0x4a
	.zero		1
	.zero		1


	//----- nvinfo : EIATTR_SYSCALL_OFFSETS
	.align		4
        /*0040*/ 	.byte	0x04, 0x46
        /*0042*/ 	.short	(.L_5391 - .L_5390)


	//   ....[0]....
.L_5390:
        /*0044*/ 	.word	0x000020b0


	//   ....[1]....
        /*0048*/ 	.word	0x00002e80


	//   ....[2]....
        /*004c*/ 	.word	0x000050a0


	//   ....[3]....
        /*0050*/ 	.word	0x00005c70


	//   ....[4]....
        /*0054*/ 	.word	0x00007fd0


	//   ....[5]....
        /*0058*/ 	.word	0x00008ba0


	//   ....[6]....
        /*005c*/ 	.word	0x0000af10


	//   ....[7]....
        /*0060*/ 	.word	0x0000bab0


	//----- nvinfo : EIATTR_EXIT_INSTR_OFFSETS
	.align		4
.L_5391:
        /*0064*/ 	.byte	0x04, 0x1c
        /*0066*/ 	.short	(.L_5393 - .L_5392)


	//   ....[0]....
.L_5392:
        /*0068*/ 	.word	0x00008e80


	//   ....[1]....
        /*006c*/ 	.word	0x0000b040


	//   ....[2]....
        /*0070*/ 	.word	0x0000b060


	//   ....[3]....
        /*0074*/ 	.word	0x0000b0f0


	//   ....[4]....
        /*0078*/ 	.word	0x0000b110


	//   ....[5]....
        /*007c*/ 	.word	0x0000b130


	//   ....[6]....
        /*0080*/ 	.word	0x0000b1c0


	//   ....[7]....
        /*0084*/ 	.word	0x0000b200


	//   ....[8]....
        /*0088*/ 	.word	0x0000b2a0


	//   ....[9]....
        /*008c*/ 	.word	0x0000b2f0


	//   ....[10]....
        /*0090*/ 	.word	0x0000b320


	//   ....[11]....
        /*0094*/ 	.word	0x0000b3e0


	//   ....[12]....
        /*0098*/ 	.word	0x0000b550


	//   ....[13]....
        /*009c*/ 	.word	0x0000b6c0


	//   ....[14]....
        /*00a0*/ 	.word	0x0000b820


	//   ....[15]....
        /*00a4*/ 	.word	0x0000b850


	//   ....[16]....
        /*00a8*/ 	.word	0x0000b870


	//   ....[17]....
        /*00ac*/ 	.word	0x0000b910


	//   ....[18]....
        /*00b0*/ 	.word	0x0000b950


	//   ....[19]....
        /*00b4*/ 	.word	0x0000bac0


	//   ....[20]....
        /*00b8*/ 	.word	0x0000bbd0


	//   ....[21]....
        /*00bc*/ 	.word	0x0000bd10


	//   ....[22]....
        /*00c0*/ 	.word	0x0000bd50


	//----- nvinfo : EIATTR_MAX_THREADS
	.align		4
.L_5393:
        /*00c4*/ 	.byte	0x04, 0x05
        /*00c6*/ 	.short	(.L_5395 - .L_5394)
.L_5394:
        /*00c8*/ 	.word	0x00000080
        /*00cc*/ 	.word	0x00000001
        /*00d0*/ 	.word	0x00000001


	//----- nvinfo : EIATTR_CRS_STACK_SIZE
	.align		4
.L_5395:
        /*00d4*/ 	.byte	0x04, 0x1e
        /*00d6*/ 	.short	(.L_5397 - .L_5396)
.L_5396:
        /*00d8*/ 	.word	0x00000000


	//----- nvinfo : EIATTR_CBANK_PARAM_SIZE
	.align		4
.L_5397:
        /*00dc*/ 	.byte	0x03, 0x19
        /*00de*/ 	.short	0x0220


	//----- nvinfo : EIATTR_PARAM_CBANK
	.align		4
        /*00e0*/ 	.byte	0x04, 0x0a
        /*00e2*/ 	.short	(.L_5399 - .L_5398)
	.align		4
.L_5398:
        /*00e4*/ 	.word	index@(.nv.constant0._ZN2at6native18elementwise_kernelILi128ELi4EZNS0_15gpu_kernel_implIZZZNS0_15neg_kernel_cudaERNS_18TensorIteratorBaseEENKUlvE0_clEvENKUlvE1_clEvEUliE_EEvS4_RKT_EUliE_EEviT1_)
        /*00e8*/ 	.short	0x0380
        /*00ea*/ 	.short	0x0220


	//----- nvinfo : EIATTR_SW_WAR
	.align		4
.L_5399:
        /*00ec*/ 	.byte	0x04, 0x36
        /*00ee*/ 	.short	(.L_5401 - .L_5400)
.L_5400:
        /*00f0*/ 	.word	0x00000008
.L_5401:


//--------------------- .nv.info._ZN2at6native27unrolled_elementwise_kernelIZZZNS0_15neg_kernel_cudaERNS_18TensorIteratorBaseEENKUlvE0_clEvENKUlvE1_clEvEUliE_St5arrayIPcLm2EELi4E23TrivialOffsetCalculatorILi1EjESB_NS0_6memory12LoadWithCastILi1EEENSC_13StoreWithCastILi1EEEEEviT_T0_T2_T3_T4_T5_ --------------------------
	.section	.nv.info._ZN2at6native27unrolled_elementwise_kernelIZZZNS0_15neg_kernel_cudaERNS_18TensorIteratorBaseEENKUlvE0_clEvENKUlvE1_clEvEUliE_St5arrayIPcLm2EELi4E23TrivialOffsetCalculatorILi1EjESB_NS0_6memory12LoadWithCastILi1EEENSC_13StoreWithCastILi1EEEEEviT_T0_T2_T3_T4_T5_,"",@"SHT_CUDA_INFO"
	.sectionflags	@""
	.align	4


	//----- nvinfo : EIATTR_CUDA_API_VERSION
	.align		4
        /*0000*/ 	.byte	0x04, 0x37
        /*0002*/ 	.short	(.L_5403 - .L_5402)
.L_5402:
        /*0004*/ 	.word	0x00000082


	//----- nvinfo : EIATTR_KPARAM_INFO
	.align		4
.L_5403:
        /*0008*/ 	.byte	0x04, 0x17
        /*000a*/ 	.short	(.L_5405 - .L_5404)
.L_5404:
        /*000c*/ 	.word	0x00000000
        /*0010*/ 	.short	0x0006
        /*0012*/ 	.short	0x0024
        /*0014*/ 	.byte	0x00, 0xf0, 0x21, 0x00


	//----- nvinfo : EIATTR_KPARAM_INFO
	.align		4
.L_5405:
        /*0018*/ 	.byte	0x04, 0x17
        /*001a*/ 	.short	(.L_5407 - .L_5406)
.L_5406:
        /*001c*/ 	.word	0x00000000
        /*0020*/ 	.short	0x0005
        /*0022*/ 	.short	0x001c
        /*0024*/ 	.byte	0x00, 0xf0, 0x21, 0x00


	//----- nvinfo : EIATTR_KPARAM_INFO
	.align		4
.L_5407:
        /*0028*/ 	.byte	0x04, 0x17
        /*002a*/ 	.short	(.L_5409 - .L_5408)
.L_5408:
        /*002c*/ 	.word	0x00000000
        /*0030*/ 	.short	0x0004
        /*0032*/ 	.short	0x0019
        /*0034*/ 	.byte	0x00, 0xf0, 0x05, 0x00


	//----- nvinfo : EIATTR_KPARAM_INFO
	.align		4
.L_5409:
        /*0038*/ 	.byte	0x04, 0x17
        /*003a*/ 	.short	(.L_5411 - .L_5410)
.L_5410:
        /*003c*/ 	.word	0x00000000
        /*0040*/ 	.short	0x0003
        /*0042*/ 	.short	0x0018
        /*0044*/ 	.byte	0x00, 0xf0, 0x05, 0x00


	//----- nvinfo : EIATTR_KPARAM_INFO
	.align		4
.L_5411:
        /*0048*/ 	.byte	0x04, 0x17
        /*004a*/ 	.short	(.L_5413 - .L_5412)
.L_5412:
        /*004c*/ 	.word	0x00000000
        /*0050*/ 	.short	0x0002
        /*0052*/ 	.short	0x0008
        /*0054*/ 	.byte	0x00, 0xf0, 0x41, 0x00


	//----- nvinfo : EIATTR_KPARAM_INFO
	.align		4
.L_5413:
        /*0058*/ 	.byte	0x04, 0x17
        /*005a*/ 	.short	(.L_5415 - .L_5414)
.L_5414:
        /*005c*/ 	.word	0x00000000
        /*0060*/ 	.short	0x0001
        /*0062*/ 	.short	0x0004
        /*0064*/ 	.byte	0x00, 0xf0, 0x05, 0x00


	//----- nvinfo : EIATTR_KPARAM_INFO
	.align		4
.L_5415:
        /*0068*/ 	.byte	0x04, 0x17
        /*006a*/ 	.short	(.L_5417 - .L_5416)
.L_5416:
        /*006c*/ 	.word	0x00000000
        /*0070*/ 	.short	0x0000
        /*0072*/ 	.short	0x0000
        /*0074*/ 	.byte	0x00, 0xf0, 0x11, 0x00


	//----- nvinfo : EIATTR_SPARSE_MMA_MASK
	.align		4
.L_5417:
        /*0078*/ 	.byte	0x03, 0x50
        /*007a*/ 	.short	0x0000


	//----- nvinfo : EIATTR_MAXREG_COUNT
	.align		4
        /*007c*/ 	.byte	0x03, 0x1b
        /*007e*/ 	.short	0x00ff


	//----- nvinfo : EIATTR_EXTERNS
	.align		4
        /*0080*/ 	.byte	0x04, 0x0f
        /*0082*/ 	.short	(.L_5419 - .L_5418)


	//   ....[0]....
	.align		4
.L_5418:
        /*0084*/ 	.word	index@(__assertfail)


	//----- nvinfo : EIATTR_MERCURY_ISA_VERSION
	.align		4
.L_5419:
        /*0088*/ 	.byte	0x03, 0x5f
        /*008a*/ 	.short	0x0101


	//----- nvinfo : EIATTR_VRC_CTA_INIT_COUNT
	.align		4
        /*008c*/ 	.byte	0x02, 0x4a
	.zero		1
	.zero		1


	//----- nvinfo : EIATTR_SYSCALL_OFFSETS
	.align		4
        /*0090*/ 	.byte	0x04, 0x46
        /*0092*/ 	.short	(.L_5421 - .L_5420)


	//   ....[0]....
.L_5420:
        /*0094*/ 	.word	0x00000dc0


	//   ....[1]....
        /*0098*/ 	.word	0x00001ce0


	//   ....[2]....
        /*009c*/ 	.word	0x00002b50


	//   ....[3]....
        /*00a0*/ 	.word	0x000039c0


	//   ....[4]....
        /*00a4*/ 	.word	0x000047a0


	//   ....[5]....
        /*00a8*/ 	.word	0x00005580


	//   ....[6]....
        /*00ac*/ 	.word	0x000064f0


	//   ....[7]....
        /*00b0*/ 	.word	0x00007450


	//----- nvinfo : EIATTR_EXIT_INSTR_OFFSETS
	.align		4
.L_5421:
        /*00b4*/ 	.byte	0x04, 0x1c
        /*00b6*/ 	.short	(.L_5423 - .L_5422)


	//   ....[0]....
.L_5422:
        /*00b8*/ 	.word	0x000067f0


	//   ....[1]....
        /*00bc*/ 	.word	0x00006930


	//   ....[2]....
        /*00c0*/ 	.word	0x00006950


	//   ....[3]....
        /*00c4*/ 	.word	0x000069f0


	//   ....[4]....
        /*00c8*/ 	.word	0x00006a10


	//   ....[5]....
        /*00cc*/ 	.word	0x00006a30


	//   ....[6]....
        /*00d0*/ 	.word	0x00006ad0


	//   ....[7]....
        /*00d4*/ 	.word	0x00006b20


	//   ....[8]....
        /*00d8*/ 	.word	0x00006bd0


	//   ....[9]....
        /*00dc*/ 	.word	0x00006c30


	//   ....[10]....
        /*00e0*/ 	.word	0x00006c70


	//   ....[11]....
        /*00e4*/ 	.word	0x00006d30


	//   ....[12]....
        /*00e8*/ 	.word	0x00006eb0


	//   ....[13]....
        /*00ec*/ 	.word	0x00007030


	//   ....[14]....
        /*00f0*/ 	.word	0x000071a0


	//   ....[15]....
        /*00f4*/ 	.word	0x000071e0


	//   ....[16]....
        /*00f8*/ 	.word	0x00007200


	//   ....[17]....
        /*00fc*/ 	.word	0x000072a0


	//   ....[18]....
        /*0100*/ 	.word	0x000072f0


	//   ....[19]....
        /*0104*/ 	.word	0x00007460


	//   ....[20]....
        /*0108*/ 	.word	0x00007580


	//   ....[21]....
        /*010c*/ 	.word	0x000076d0


	//   ....[22]....
        /*0110*/ 	.word	0x00007720


	//----- nvinfo : EIATTR_MAX_THREADS
	.align		4
.L_5423:
        /*0114*/ 	.byte	0x04, 0x05
        /*0116*/ 	.short	(.L_5425 - .L_5424)
.L_5424:
        /*0118*/ 	.word	0x00000080
        /*011c*/ 	.word	0x00000001
        /*0120*/ 	.word	0x00000001


	//----- nvinfo : EIATTR_CRS_STACK_SIZE
	.align		4
.L_5425:
        /*0124*/ 	.byte	0x04, 0x1e
        /*0126*/ 	.short	(.L_5427 - .L_5426)
.L_5426:
        /*0128*/ 	.word	0x00000000


	//----- nvinfo : EIATTR_CBANK_PARAM_SIZE
	.align		4
.L_5427:
        /*012c*/ 	.byte	0x03, 0x19
        /*012e*/ 	.short	0x002c


	//----- nvinfo : EIATTR_PARAM_CBANK
	.align		4
        /*0130*/ 	.byte	0x04, 0x0a
        /*0132*/ 	.short	(.L_5429 - .L_5428)
	.align		4
.L_5428:
        /*0134*/ 	.word	index@(.nv.constant0._ZN2at6native27unrolled_elementwise_kernelIZZZNS0_15neg_kernel_cudaERNS_18TensorIteratorBaseEENKUlvE0_clEvENKUlvE1_clEvEUliE_St5arrayIPcLm2EELi4E23TrivialOffsetCalculatorILi1EjESB_NS0_6memory12LoadWithCastILi1EEENSC_13StoreWithCastILi1EEEEEviT_T0_T2_T3_T4_T5_)
        /*0138*/ 	.short	0x0380
        /*013a*/ 	.short	0x002c


	//----- nvinfo : EIATTR_SW_WAR
	.align		4
.L_5429:
        /*013c*/ 	.byte	0x04, 0x36
        /*013e*/ 	.short	(.L_5431 - .L_5430)
.L_5430:
        /*0140*/ 	.word	0x00000008
.L_5431:


//--------------------- .nv.info._ZN2at6native18elementwise_kernelILi128ELi2EZNS0_22gpu_kernel_impl_nocastIZZZNS0_15neg_kernel_cudaERNS_18TensorIteratorBaseEENKUlvE0_clEvENKUlvE1_clEvEUliE_EEvS4_RKT_EUliE_EEviT1_ --------------------------
	.section	.nv.info._ZN2at6native18elementwise_kernelILi128ELi2EZNS0_22gpu_kernel_impl_nocastIZZZNS0_15neg_kernel_cudaERNS_18TensorIteratorBaseEENKUlvE0_clEvENKUlvE1_clEvEUliE_EEvS4_RKT_EUliE_EEviT1_,"",@"SHT_CUDA_INFO"
	.sectionflags	@""
	.align	4


	//----- nvinfo : EIATTR_CUDA_API_VERSION
	.align		4
        /*0000*/ 	.byte	0x04, 0x37
        /*0002*/ 	.short	(.L_5433 - .L_5432)
.L_5432:
        /*0004*/ 	.word	0x00000082


	//----- nvinfo : EIATTR_KPARAM_INFO
	.align		4
.L_5433:
        /*0008*/ 	.byte	0x04, 0x17
        /*000a*/ 	.short	(.L_5435 - .L_5434)
.L_5434:
        /*000c*/ 	.word	0x00000000
        /*0010*/ 	.short	0x0001
        /*0012*/ 	.short	0x0008
        /*0014*/ 	.byte	0x00, 0xf0, 0x61, 0x08


	//----- nvinfo : EIATTR_KPARAM_INFO
	.align		4
.L_5435:
        /*0018*/ 	.byte	0x04, 0x17
        /*001a*/ 	.short	(.L_5437 - .L_5436)
.L_5436:
        /*001c*/ 	.word	0x00000000
        /*0020*/ 	.short	0x0000
        /*0022*/ 	.short	0x0000
        /*0024*/ 	.byte	0x00, 0xf0, 0x11, 0x00


	//----- nvinfo : EIATTR_SPARSE_MMA_MASK
	.align		4
.L_5437:
        /*0028*/ 	.byte	0x03, 0x50
        /*002a*/ 	.short	0x0000


	//----- nvinfo : EIATTR_MAXREG_COUNT
	.align		4
        /*002c*/ 	.byte	0x03, 0x1b
        /*002e*/ 	.short	0x0080


	//----- nvinfo : EIATTR_MERCURY_ISA_VERSION
	.align		4
        /*0030*/ 	.byte	0x03, 0x5f
        /*0032*/ 	.short	0x0101


	//----- nvinfo : EIATTR_VRC_CTA_INIT_COUNT
	.align		4
        /*0034*/ 	.byte	0x02, 0x4a
	.zero		1
	.zero		1


	//----- nvinfo : EIATTR_EXIT_INSTR_OFFSETS
	.align		4
        /*0038*/ 	.byte	0x04, 0x1c
        /*003a*/ 	.short	(.L_5439 - .L_5438)


	//   ....[0]....
.L_5438:
        /*003c*/ 	.word	0x00000150


	//   ....[1]....
        /*0040*/ 	.word	0x000001b0


	//   ....[2]....
        /*0044*/ 	.word	0x00001580


	//   ....[3]....
        /*0048*/ 	.word	0x000028b0


	//----- nvinfo : EIATTR_MAX_THREADS
	.align		4
.L_5439:
        /*004c*/ 	.byte	0x04, 0x05
        /*004e*/ 	.short	(.L_5441 - .L_5440)
.L_5440:
        /*0050*/ 	.word	0x00000080
        /*0054*/ 	.word	0x00000001
        /*0058*/ 	.word	0x00000001


	//----- nvinfo : EIATTR_CRS_STACK_SIZE
	.align		4
.L_5441:
        /*005c*/ 	.byte	0x04, 0x1e
        /*005e*/ 	.short	(.L_5443 - .L_5442)
.L_5442:
        /*0060*/ 	.word	0x00000000


	//----- nvinfo : EIATTR_CBANK_PARAM_SIZE
	.align		4
.L_5443:
        /*0064*/ 	.byte	0x03, 0x19
        /*0066*/ 	.short	0x0220


	//----- nvinfo : EIATTR_PARAM_CBANK
	.align		4
        /*0068*/ 	.byte	0x04, 0x0a
        /*006a*/ 	.short	(.L_5445 - .L_5444)
	.align		4
.L_5444:
        /*006c*/ 	.word	index@(.nv.constant0._ZN2at6native18elementwise_kernelILi128ELi2EZNS0_22gpu_kernel_impl_nocastIZZZNS0_15neg_kernel_cudaERNS_18TensorIteratorBaseEENKUlvE0_clEvENKUlvE1_clEvEUliE_EEvS4_RKT_EUliE_EEviT1_)
        /*0070*/ 	.short	0x0380
        /*0072*/ 	.short	0x0220


	//----- nvinfo : EIATTR_SW_WAR
	.align		4
.L_5445:
        /*0074*/ 	.byte	0x04, 0x36
        /*0076*/ 	.short	(.L_5447 - .L_5446)
.L_5446:
        /*0078*/ 	.word	0x00000008
.L_5447:


//--------------------- .nv.info._ZN2at6native27unrolled_elementwise_kernelIZZZNS0_15neg_kernel_cudaERNS_18TensorIteratorBaseEENKUlvE0_clEvENKUlvE1_clEvEUliE_St5arrayIPcLm2EELi4E23TrivialOffsetCalculatorILi1EjESB_NS0_6memory15LoadWithoutCastENSC_16StoreWithoutCastEEEviT_T0_T2_T3_T4_T5_ --------------------------
	.section	.nv.info._ZN2at6native27unrolled_elementwise_kernelIZZZNS0_15neg_kernel_cudaERNS_18TensorIteratorBaseEENKUlvE0_clEvENKUlvE1_clEvEUliE_St5arrayIPcLm2EELi4E23TrivialOffsetCalculatorILi1EjESB_NS0_6memory15LoadWithoutCastENSC_16StoreWithoutCastEEEviT_T0_T2_T3_T4_T5_,"",@"SHT_CUDA_INFO"
	.sectionflags	@""
	.align	4


	//----- nvinfo : EIATTR_CUDA_API_VERSION
	.align		4
        /*0000*/ 	.byte	0x04, 0x37
        /*0002*/ 	.short	(.L_5449 - .L_5448)
.L_5448:
        /*0004*/ 	.word	0x00000082


	//----- nvinfo : EIATTR_KPARAM_INFO
	.align		4
.L_5449:
        /*0008*/ 	.byte	0x04, 0x17
        /*000a*/ 	.short	(.L_5451 - .L_5450)
.L_5450:
        /*000c*/ 	.word	0x00000000
        /*0010*/ 	.short	0x0006
        /*0012*/ 	.short	0x001b
        /*0014*/ 	.byte	0x00, 0xf0, 0x05, 0x00


	//----- nvinfo : EIATTR_KPARAM_INFO
	.align		4
.L_5451:
        /*0018*/ 	.byte	0x04, 0x17
        /*001a*/ 	.short	(.L_5453 - .L_5452)
.L_5452:
        /*001c*/ 	.word	0x00000000
        /*0020*/ 	.short	0x0005
        /*0022*/ 	.short	0x001a
        /*0024*/ 	.byte	0x00, 0xf0, 0x05, 0x00


	//----- nvinfo : EIATTR_KPARAM_INFO
	.align		4
.L_5453:
        /*0028*/ 	.byte	0x04, 0x17
        /*002a*/ 	.short	(.L_5455 - .L_5454)
.L_5454:
        /*002c*/ 	.word	0x00000000
        /*0030*/ 	.short	0x0004
        /*0032*/ 	.short	0x0019
        /*0034*/ 	.byte	0x00, 0xf0, 0x05, 0x00


	//----- nvinfo : EIATTR_KPARAM_INFO
	.align		4
.L_5455:
        /*0038*/ 	.byte	0x04, 0x17
        /*003a*/ 	.short	(.L_5457 - .L_5456)
.L_5456:
        /*003c*/ 	.word	0x00000000
        /*0040*/ 	.short	0x0003
        /*0042*/ 	.short	0x0018
        /*0044*/ 	.byte	0x00, 0xf0, 0x05, 0x00


	//----- nvinfo : EIATTR_KPARAM_INFO
	.align		4
.L_5457:
        /*0048*/ 	.byte	0x04, 0x17
        /*004a*/ 	.short	(.L_5459 - .L_5458)
.L_5458:
        /*004c*/ 	.word	0x00000000
        /*0050*/ 	.short	0x0002
        /*0052*/ 	.short	0x0008
        /*0054*/ 	.byte	0x00, 0xf0, 0x41, 0x00


	//----- nvinfo : EIATTR_KPARAM_INFO
	.align		4
.L_5459:
        /*0058*/ 	.byte	0x04, 0x17
        /*005a*/ 	.short	(.L_5461 - .L_5460)
.L_5460:
        /*005c*/ 	.word	0x00000000
        /*0060*/ 	.short	0x0001
        /*0062*/ 	.short	0x0004
        /*0064*/ 	.byte	0x00, 0xf0, 0x05, 0x00


	//----- nvinfo : EIATTR_KPARAM_INFO
	.align		4
.L_5461:
        /*0068*/ 	.byte	0x04, 0x17
        /*006a*/ 	.short	(.L_5463 - .L_5462)
.L_5462:
        /*006c*/ 	.word	0x00000000
        /*0070*/ 	.short	0x0000
        /*0072*/ 	.short	0x0000
        /*0074*/ 	.byte	0x00, 0xf0, 0x11, 0x00


	//----- nvinfo : EIATTR_SPARSE_MMA_MASK
	.align		4
.L_5463:
        /*0078*/ 	.byte	0x03, 0x50
        /*007a*/ 	.short	0x0000


	//----- nvinfo : EIATTR_MAXREG_COUNT
	.align		4
        /*007c*/ 	.byte	0x03, 0x1b
        /*007e*/ 	.short	0x00ff


	//----- nvinfo : EIATTR_MERCURY_ISA_VERSION
	.align		4
        /*0080*/ 	.byte	0x03, 0x5f
        /*0082*/ 	.short	0x0101


	//----- nvinfo : EIATTR_VRC_CTA_INIT_COUNT
	.align		4
        /*0084*/ 	.byte	0x02, 0x4a
	.zero		1
	.zero		1


	//----- nvinfo : EIATTR_EXIT_INSTR_OFFSETS
	.align		4
        /*0088*/ 	.byte	0x04, 0x1c
        /*008a*/ 	.short	(.L_5465 - .L_5464)


	//   ....[0]....
.L_5464:
        /*008c*/ 	.word	0x000003f0


	//   ....[1]....
        /*0090*/ 	.word	0x00000450


	//----- nvinfo : EIATTR_MAX_THREADS
	.align		4
.L_5465:
        /*0094*/ 	.byte	0x04, 0x05
        /*0096*/ 	.short	(.L_5467 - .L_5466)
.L_5466:
        /*0098*/ 	.word	0x00000080
        /*009c*/ 	.word	0x00000001
        /*00a0*/ 	.word	0x00000001


	//----- nvinfo : EIATTR_CRS_STACK_SIZE
	.align		4
.L_5467:
        /*00a4*/ 	.byte	0x04, 0x1e
        /*00a6*/ 	.short	(.L_5469 - .L_5468)
.L_5468:
        /*00a8*/ 	.word	0x00000000


	//----- nvinfo : EIATTR_CBANK_PARAM_SIZE
	.align		4
.L_5469:
        /*00ac*/ 	.byte	0x03, 0x19
        /*00ae*/ 	.short	0x001c


	//----- nvinfo : EIATTR_PARAM_CBANK
	.align		4
        /*00b0*/ 	.byte	0x04, 0x0a
        /*00b2*/ 	.short	(.L_5471 - .L_5470)
	.align		4
.L_5470:
        /*00b4*/ 	.word	index@(.nv.constant0._ZN2at6native27unrolled_elementwise_kernelIZZZNS0_15neg_kernel_cudaERNS_18TensorIteratorBaseEENKUlvE0_clEvENKUlvE1_clEvEUliE_St5arrayIPcLm2EELi4E23TrivialOffsetCalculatorILi1EjESB_NS0_6memory15LoadWithoutCastENSC_16StoreWithoutCastEEEviT_T0_T2_T3_T4_T5_)
        /*00b8*/ 	.short	0x0380
        /*00ba*/ 	.short	0x001c


	//----- nvinfo : EIATTR_SW_WAR
	.align		4
.L_5471:
        /*00bc*/ 	.byte	0x04, 0x36
        /*00be*/ 	.short	(.L_5473 - .L_5472)
.L_5472:
        /*00c0*/ 	.word	0x00000008
.L_5473:


//--------------------- .nv.info._ZN2at6native29vectorized_elementwise_kernelILi2EZZZNS0_15neg_kernel_cudaERNS_18TensorIteratorBaseEENKUlvE0_clEvENKUlvE1_clEvEUliE_St5arrayIPcLm2EEEEviT0_T1_ --------------------------
	.section	.nv.info._ZN2at6native29vectorized_elementwise_kernelILi2EZZZNS0_15neg_kernel_cudaERNS_18TensorIteratorBaseEENKUlvE0_clEvENKUlvE1_clEvEUliE_St5arrayIPcLm2EEEEviT0_T1_,"",@"SHT_CUDA_INFO"
	.sectionflags	@""
	.align	4


	//----- nvinfo : EIATTR_CUDA_API_VERSION
	.align		4
        /*0000*/ 	.byte	0x04, 0x37
        /*0002*/ 	.short	(.L_5475 - .L_5474)
.L_5474:
        /*0004*/ 	.word	0x00000082


	//----- nvinfo : EIATTR_KPARAM_INFO
	.align		4
.L_5475:
        /*0008*/ 	.byte	0x04, 0x17
        /*000a*/ 	.short	(.L_5477 - .L_5476)
.L_5476:
        /*000c*/ 	.word	0x00000000
        /*0010*/ 	.short	0x0002
        /*0012*/ 	.short	0x0008
        /*0014*/ 	.byte	0x00, 0xf0, 0x41, 0x00


	//----- nvinfo : EIATTR_KPARAM_INFO
	.align		4
.L_5477:
        /*0018*/ 	.byte	0x04, 0x17
        /*001a*/ 	.short	(.L_5479 - .L_5478)
.L_5478:
        /*001c*/ 	.word	0x00000000
        /*0020*/ 	.short	0x0001
        /*0022*/ 	.short	0x0004
        /*0024*/ 	.byte	0x00, 0xf0, 0x05, 0x00


	//----- nvinfo : EIATTR_KPARAM_INFO
	.align		4
.L_5479:
        /*0028*/ 	.byte	0x04, 0x17
        /*002a*/ 	.short	(.L_5481 - .L_5480)
.L_5480:
        /*002c*/ 	.word	0x00000000
        /*0030*/ 	.short	0x0000
        /*0032*/ 	.short	0x0000
        /*0034*/ 	.byte	0x00, 0xf0, 0x11, 0x00


	//----- nvinfo : EIATTR_SPARSE_MMA_MASK
	.align		4
.L_5481:
        /*0038*/ 	.byte	0x03, 0x50
        /*003a*/ 	.short	0x0000


	//----- nvinfo : EIATTR_MAXREG_COUNT
	.align		4
        /*003c*/ 	.byte	0x03, 0x1b
        /*003e*/ 	.short	0x00ff


	//----- nvinfo : EIATTR_MERCURY_ISA_VERSION
	.align		4
        /*0040*/ 	.byte	0x03, 0x5f
        /*0042*/ 	.short	0x0101


	//----- nvinfo : EIATTR_VRC_CTA_INIT_COUNT
	.align		4
        /*0044*/ 	.byte	0x02, 0x4a
	.zero		1
	.zero		1


	//----- nvinfo : EIATTR_EXIT_INSTR_OFFSETS
	.align		4
        /*0048*/ 	.byte	0x04, 0x1c
        /*004a*/ 	.short	(.L_5483 - .L_5482)


	//   ....[0]....
.L_5482:
        /*004c*/ 	.word	0x000007e0


	//   ....[1]....
        /*0050*/ 	.word	0x00000840


	//   ....[2]....
        /*0054*/ 	.word	0x000009c0


	//----- nvinfo : EIATTR_MAX_THREADS
	.align		4
.L_5483:
        /*0058*/ 	.byte	0x04, 0x05
        /*005a*/ 	.short	(.L_5485 - .L_5484)
.L_5484:
        /*005c*/ 	.word	0x00000080
        /*0060*/ 	.word	0x00000001
        /*0064*/ 	.word	0x00000001


	//----- nvinfo : EIATTR_CRS_STACK_SIZE
	.align		4
.L_5485:
        /*0068*/ 	.byte	0x04, 0x1e
        /*006a*/ 	.short	(.L_5487 - .L_5486)
.L_5486:
        /*006c*/ 	.word	0x00000000


	//----- nvinfo : EIATTR_CBANK_PARAM_SIZE
	.align		4
.L_5487:
        /*0070*/ 	.byte	0x03, 0x19
        /*0072*/ 	.short	0x0018


	//----- nvinfo : EIATTR_PARAM_CBANK
	.align		4
        /*0074*/ 	.byte	0x04, 0x0a
        /*0076*/ 	.short	(.L_5489 - .L_5488)
	.align		4
.L_5488:
        /*0078*/ 	.word	index@(.nv.constant0._ZN2at6native29vectorized_elementwise_kernelILi2EZZZNS0_15neg_kernel_cudaERNS_18TensorIteratorBaseEENKUlvE0_clEvENKUlvE1_clEvEUliE_St5arrayIPcLm2EEEEviT0_T1_)
        /*007c*/ 	.short	0x0380
        /*007e*/ 	.short	0x0018


	//----- nvinfo : EIATTR_SW_WAR
	.align		4
.L_5489:
        /*0080*/ 	.byte	0x04, 0x36
        /*0082*/ 	.short	(.L_5491 - .L_5490)
.L_5490:
        /*0084*/ 	.word	0x00000008
.L_5491:


//--------------------- .nv.info._ZN2at6native29vectorized_elementwise_kernelILi4EZZZNS0_15neg_kernel_cudaERNS_18TensorIteratorBaseEENKUlvE0_clEvENKUlvE1_clEvEUliE_St5arrayIPcLm2EEEEviT0_T1_ --------------------------
	.section	.nv.info._ZN2at6native29vectorized_elementwise_kernelILi4EZZZNS0_15neg_kernel_cudaERNS_18TensorIteratorBaseEENKUlvE0_clEvENKUlvE1_clEvEUliE_St5arrayIPcLm2EEEEviT0_T1_,"",@"SHT_CUDA_INFO"
	.sectionflags	@""
	.align	4


	//----- nvinfo : EIATTR_CUDA_API_VERSION
	.align		4
        /*0000*/ 	.byte	0x04, 0x37
        /*0002*/ 	.short	(.L_5493 - .L_5492)
.L_5492:
        /*0004*/ 	.word	0x00000082


	//----- nvinfo : EIATTR_KPARAM_INFO
	.align		4
.L_5493:
        /*0008*/ 	.byte	0x04, 0x17
        /*000a*/ 	.short	(.L_5495 - .L_5494)
.L_5494:
        /*000c*/ 	.word	0x00000000
        /*0010*/ 	.short	0x0002
        /*0012*/ 	.short	0x0008
        /*0014*/ 	.byte	0x00, 0xf0, 0x41, 0x00


	//----- nvinfo : EIATTR_KPARAM_INFO
	.align		4
.L_5495:
        /*0018*/ 	.byte	0x04, 0x17
        /*001a*/ 	.short	(.L_5497 - .L_5496)
.L_5496:
        /*001c*/ 	.word	0x00000000
        /*0020*/ 	.short	0x0001
        /*0022*/ 	.short	0x0004
        /*0024*/ 	.byte	0x00, 0xf0, 0x05, 0x00


	//----- nvinfo : EIATTR_KPARAM_INFO
	.align		4
.L_5497:
        /*0028*/ 	.byte	0x04, 0x17
        /*002a*/ 	.short	(.L_5499 - .L_5498)
.L_5498:
        /*002c*/ 	.word	0x00000000
        /*0030*/ 	.short	0x0000
        /*0032*/ 	.short	0x0000
        /*0034*/ 	.byte	0x00, 0xf0, 0x11, 0x00


	//----- nvinfo : EIATTR_SPARSE_MMA_MASK
	.align		4
.L_5499:
        /*0038*/ 	.byte	0x03, 0x50
        /*003a*/ 	.short	0x0000


	//----- nvinfo : EIATTR_MAXREG_COUNT
	.align		4
        /*003c*/ 	.byte	0x03, 0x1b
        /*003e*/ 	.short	0x00ff


	//----- nvinfo : EIATTR_MERCURY_ISA_VERSION
	.align		4
        /*0040*/ 	.byte	0x03, 0x5f
        /*0042*/ 	.short	0x0101


	//----- nvinfo : EIATTR_VRC_CTA_INIT_COUNT
	.align		4
        /*0044*/ 	.byte	0x02, 0x4a
	.zero		1
	.zero		1


	//----- nvinfo : EIATTR_EXIT_INSTR_OFFSETS
	.align		4
        /*0048*/ 	.byte	0x04, 0x1c
        /*004a*/ 	.short	(.L_5501 - .L_5500)


	//   ....[0]....
.L_5500:
        /*004c*/ 	.word	0x000007e0


	//   ....[1]....
        /*0050*/ 	.word	0x00000840


	//   ....[2]....
        /*0054*/ 	.word	0x00000980


	//----- nvinfo : EIATTR_MAX_THREADS
	.align		4
.L_5501:
        /*0058*/ 	.byte	0x04, 0x05
        /*005a*/ 	.short	(.L_5503 - .L_5502)
.L_5502:
        /*005c*/ 	.word	0x00000080
        /*0060*/ 	.word	0x00000001
        /*0064*/ 	.word	0x00000001


	//----- nvinfo : EIATTR_CRS_STACK_SIZE
	.align		4
.L_5503:
        /*0068*/ 	.byte	0x04, 0x1e
        /*006a*/ 	.short	(.L_5505 - .L_5504)
.L_5504:
        /*006c*/ 	.word	0x00000000


	//----- nvinfo : EIATTR_CBANK_PARAM_SIZE
	.align		4
.L_5505:
        /*0070*/ 	.byte	0x03, 0x19
        /*0072*/ 	.short	0x0018


	//----- nvinfo : EIATTR_PARAM_CBANK
	.align		4
        /*0074*/ 	.byte	0x04, 0x0a
        /*0076*/ 	.short	(.L_5507 - .L_5506)
	.align		4
.L_5506:
        /*0078*/ 	.word	index@(.nv.constant0._ZN2at6native29vectorized_elementwise_kernelILi4EZZZNS0_15neg_kernel_cudaERNS_18TensorIteratorBaseEENKUlvE0_clEvENKUlvE1_clEvEUliE_St5arrayIPcLm2EEEEviT0_T1_)
        /*007c*/ 	.short	0x0380
        /*007e*/ 	.short	0x0018


	//----- nvinfo : EIATTR_SW_WAR
	.align		4
.L_5507:
        /*0080*/ 	.byte	0x04, 0x36
        /*0082*/ 	.short	(.L_5509 - .L_5508)
.L_5508:
        /*0084*/ 	.word	0x00000008
.L_5509:


//--------------------- .nv.info._ZN2at6native29vectorized_elementwise_kernelILi8EZZZNS0_15neg_kernel_cudaERNS_18TensorIteratorBaseEENKUlvE0_clEvENKUlvE1_clEvEUliE_St5arrayIPcLm2EEEEviT0_T1_ --------------------------
	.section	.nv.info._ZN2at6native29vectorized_elementwise_kernelILi8EZZZNS0_15neg_kernel_cudaERNS_18TensorIteratorBaseEENKUlvE0_clEvENKUlvE1_clEvEUliE_St5arrayIPcLm2EEEEviT0_T1_,"",@"SHT_CUDA_INFO"
	.sectionflags	@""
	.align	4


	//----- nvinfo : EIATTR_CUDA_API_VERSION
	.align		4
        /*0000*/ 	.byte	0x04, 0x37
        /*0002*/ 	.short	(.L_5511 - .L_5510)
.L_5510:
        /*0004*/ 	.word	0x00000082


	//----- nvinfo : EIATTR_KPARAM_INFO
	.align		4
.L_5511:
        /*0008*/ 	.byte	0x04, 0x17
        /*000a*/ 	.short	(.L_5513 - .L_5512)
.L_5512:
        /*000c*/ 	.word	0x00000000
        /*0010*/ 	.short	0x0002
        /*0012*/ 	.short	0x0008
        /*0014*/ 	.byte	0x00, 0xf0, 0x41, 0x00


	//----- nvinfo : EIATTR_KPARAM_INFO
	.align		4
.L_5513:
        /*0018*/ 	.byte	0x04, 0x17
        /*001a*/ 	.short	(.L_5515 - .L_5514)
.L_5514:
        /*001c*/ 	.word	0x00000000
        /*0020*/ 	.short	0x0001
        /*0022*/ 	.short	0x0004
        /*0024*/ 	.byte	0x00, 0xf0, 0x05, 0x00


	//----- nvinfo : EIATTR_KPARAM_INFO
	.align		4
.L_5515:
        /*0028*/ 	.byte	0x04, 0x17
        /*002a*/ 	.short	(.L_5517 - .L_5516)
.L_5516:
        /*002c*/ 	.word	0x00000000
        /*0030*/ 	.short	0x0000
        /*0032*/ 	.short	0x0000
        /*0034*/ 	.byte	0x00, 0xf0, 0x11, 0x00


	//----- nvinfo : EIATTR_SPARSE_MMA_MASK
	.align		4
.L_5517:
        /*0038*/ 	.byte	0x03, 0x50
        /*003a*/ 	.short	0x0000


	//----- nvinfo : EIATTR_MAXREG_COUNT
	.align		4
        /*003c*/ 	.byte	0x03, 0x1b
        /*003e*/ 	.short	0x00ff


	//----- nvinfo : EIATTR_MERCURY_ISA_VERSION
	.align		4
        /*0040*/ 	.byte	0x03, 0x5f
        /*0042*/ 	.short	0x0101


	//----- nvinfo : EIATTR_VRC_CTA_INIT_COUNT
	.align		4
        /*0044*/ 	.byte	0x02, 0x4a
	.zero		1
	.zero		1


	//----- nvinfo : EIATTR_EXIT_INSTR_OFFSETS
	.align		4
        /*0048*/ 	.byte	0x04, 0x1c
        /*004a*/ 	.short	(.L_5519 - .L_5518)


	//   ....[0]....
.L_5518:
        /*004c*/ 	.word	0x000007e0


	//   ....[1]....
        /*0050*/ 	.word	0x00000840


	//   ....[2]....
        /*0054*/ 	.word	0x00000960


	//----- nvinfo : EIATTR_MAX_THREADS
	.align		4
.L_5519:
        /*0058*/ 	.byte	0x04, 0x05
        /*005a*/ 	.short	(.L_5521 - .L_5520)
.L_5520:
        /*005c*/ 	.word	0x00000080
        /*0060*/ 	.word	0x00000001
        /*0064*/ 	.word	0x00000001


	//----- nvinfo : EIATTR_CRS_STACK_SIZE
	.align		4
.L_5521:
        /*0068*/ 	.byte	0x04, 0x1e
        /*006a*/ 	.short	(.L_5523 - .L_5522)
.L_5522:
        /*006c*/ 	.word	0x00000000


	//----- nvinfo : EIATTR_CBANK_PARAM_SIZE
	.align		4
.L_5523:
        /*0070*/ 	.byte	0x03, 0x19
        /*0072*/ 	.short	0x0018


	//----- nvinfo : EIATTR_PARAM_CBANK
	.align		4
        /*0074*/ 	.byte	0x04, 0x0a
        /*0076*/ 	.short	(.L_5525 - .L_5524)
	.align		4
.L_5524:
        /*0078*/ 	.word	index@(.nv.constant0._ZN2at6native29vectorized_elementwise_kernelILi8EZZZNS0_15neg_kernel_cudaERNS_18TensorIteratorBaseEENKUlvE0_clEvENKUlvE1_clEvEUliE_St5arrayIPcLm2EEEEviT0_T1_)
        /*007c*/ 	.short	0x0380
        /*007e*/ 	.short	0x0018


	//----- nvinfo : EIATTR_SW_WAR
	.align		4
.L_5525:
        /*0080*/ 	.byte	0x04, 0x36
        /*0082*/ 	.short	(.L_5527 - .L_5526)
.L_5526:
        /*0084*/ 	.word	0x00000008
.L_5527:


//--------------------- .nv.info._ZN2at6native18elementwise_kernelILi128ELi4EZNS0_15gpu_kernel_implIZZZNS0_15neg_kernel_cudaERNS_18TensorIteratorBaseEENKUlvE0_clEvENKUlvE0_clEvEUlaE_EEvS4_RKT_EUliE_EEviT1_ --------------------------
	.section	.nv.info._ZN2at6native18elementwise_kernelILi128ELi4EZNS0_15gpu_kernel_implIZZZNS0_15neg_kernel_cudaERNS_18TensorIteratorBaseEENKUlvE0_clEvENKUlvE0_clEvEUlaE_EEvS4_RKT_EUliE_EEviT1_,"",@"SHT_CUDA_INFO"
	.sectionflags	@""
	.align	4


	//----- nvinfo : EIATTR_CUDA_API_VERSION
	.align		4
        /*0000*/ 	.byte	0x04, 0x37
        /*0002*/ 	.short	(.L_5529 - .L_5528)
.L_5528:
        /*0004*/ 	.word	0x00000082


	//----- nvinfo : EIATTR_KPARAM_INFO
	.align		4
.L_5529:
        /*0008*/ 	.byte	0x04, 0x17
        /*000a*/ 	.short	(.L_5531 - .L_5530)
.L_5530:
        /*000c*/ 	.word	0x00000000
        /*0010*/ 	.short	0x0001
        /*0012*/ 	.short	0x0008
        /*0014*/ 	.byte	0x00, 0xf0, 0x61, 0x08


	//----- nvinfo : EIATTR_KPARAM_INFO
	.align		4
.L_5531:
        /*0018*/ 	.byte	0x04, 0x17
        /*001a*/ 	.short	(.L_5533 - .L_5532)
.L_5532:
        /*001c*/ 	.word	0x00000000
        /*0020*/ 	.short	0x0000
        /*0022*/ 	.short	0x0000
        /*0024*/ 	.byte	0x00, 0xf0, 0x11, 0x00


	//----- nvinfo : EIATTR_SPARSE_MMA_MASK
	.align		4
.L_5533:
        /*0028*/ 	.byte	0x03, 0x50
        /*002a*/ 	.short	0x0000


	//----- nvinfo : EIATTR_MAXREG_COUNT
	.align		4
        /*002c*/ 	.byte	0x03, 0x1b
        /*002e*/ 	.short	0x0080


	//----- nvinfo : EIATTR_EXTERNS
	.align		4
        /*0030*/ 	.byte	0x04, 0x0f
        /*0032*/ 	.short	(.L_5535 - .L_5534)


	//   ....[0]....
	.align		4
.L_5534:
        /*0034*/ 	.word	index@(__assertfail)


	//----- nvinfo : EIATTR_MERCURY_ISA_VERSION
	.align		4
.L_5535:
        /*0038*/ 	.byte	0x03, 0x5f
        /*003a*/ 	.short	0x0101


	//----- nvinfo : EIATTR_VRC_CTA_INIT_COUNT
	.align		4
        /*003c*/ 	.byte	0x02, 0x4a
	.zero		1
	.zero		1


	//----- nvinfo : EIATTR_SYSCALL_OFFSETS
	.align		4
        /*0040*/ 	.byte	0x04, 0x46
        /*0042*/ 	.short	(.L_5537 - .L_5536)


	//   ....[0]....
.L_5536:
        /*0044*/ 	.word	0x00002120


	//   ....[1]....
        /*0048*/ 	.word	0x00002fe0


	//   ....[2]....
        /*004c*/ 	.word	0x000052d0


	//   ....[3]....
        /*0050*/ 	.word	0x00005fd0


	//   ....[4]....
        /*0054*/ 	.word	0x000083b0


	//   ....[5]....
        /*0058*/ 	.word	0x000090b0


	//   ....[6]....
        /*005c*/ 	.word	0x0000b4a0


	//   ....[7]....
        /*0060*/ 	.word	0x0000c170


	//----- nvinfo : EIATTR_EXIT_INSTR_OFFSETS
	.align		4
.L_5537:
        /*0064*/ 	.byte	0x04, 0x1c
        /*0066*/ 	.short	(.L_5539 - .L_5538)


	//   ....[0]....
.L_5538:
        /*0068*/ 	.word	0x00009390


	//   ....[1]....
        /*006c*/ 	.word	0x0000b5e0


	//   ....[2]....
        /*0070*/ 	.word	0x0000b600


	//   ....[3]....
        /*0074*/ 	.word	0x0000b6c0


	//   ....[4]....
        /*0078*/ 	.word	0x0000b700


	//   ....[5]....
        /*007c*/ 	.word	0x0000b740


	//   ....[6]....
        /*0080*/ 	.word	0x0000b7d0


	//   ....[7]....
        /*0084*/ 	.word	0x0000b810


	//   ....[8]....
        /*0088*/ 	.word	0x0000b8b0


	//   ....[9]....
        /*008c*/ 	.word	0x0000b900


	//   ....[10]....
        /*0090*/ 	.word	0x0000b950


	//   ....[11]....
        /*0094*/ 	.word	0x0000ba30


	//   ....[12]....
        /*0098*/ 	.word	0x0000bba0


	//   ....[13]....
        /*009c*/ 	.word	0x0000bd10


	//   ....[14]....
        /*00a0*/ 	.word	0x0000be70


	//   ....[15]....
        /*00a4*/ 	.word	0x0000bed0


	//   ....[16]....
        /*00a8*/ 	.word	0x0000bf10


	//   ....[17]....
        /*00ac*/ 	.word	0x0000bfb0


	//   ....[18]....
        /*00b0*/ 	.word	0x0000c010


	//   ....[19]....
        /*00b4*/ 	.word	0x0000c180


	//   ....[20]....
        /*00b8*/ 	.word	0x0000c290


	//   ....[21]....
        /*00bc*/ 	.word	0x0000c3d0


	//   ....[22]....
        /*00c0*/ 	.word	0x0000c410


	//----- nvinfo : EIATTR_MAX_THREADS
	.align		4
.L_5539:
        /*00c4*/ 	.byte	0x04, 0x05
        /*00c6*/ 	.short	(.L_5541 - .L_5540)
.L_5540:
        /*00c8*/ 	.word	0x00000080
        /*00cc*/ 	.word	0x00000001
        /*00d0*/ 	.word	0x00000001


	//----- nvinfo : EIATTR_CRS_STACK_SIZE
	.align		4
.L_5541:
        /*00d4*/ 	.byte	0x04, 0x1e
        /*00d6*/ 	.short	(.L_5543 - .L_5542)
.L_5542:
        /*00d8*/ 	.word	0x00000000


	//----- nvinfo : EIATTR_CBANK_PARAM_SIZE
	.align		4
.L_5543:
        /*00dc*/ 	.byte	0x03, 0x19
        /*00de*/ 	.short	0x0220


	//----- nvinfo : EIATTR_PARAM_CBANK
	.align		4
        /*00e0*/ 	.byte	0x04, 0x0a
        /*00e2*/ 	.short	(.L_5545 - .L_5544)
	.align		4
.L_5544:
        /*00e4*/ 	.word	index@(.nv.constant0._ZN2at6native18elementwise_kernelILi128ELi4EZNS0_15gpu_kernel_implIZZZNS0_15neg_kernel_cudaERNS_18TensorIteratorBaseEENKUlvE0_clEvENKUlvE0_clEvEUlaE_EEvS4_RKT_EUliE_EEviT1_)
        /*00e8*/ 	.short	0x0380
        /*00ea*/ 	.short	0x0220


	//----- nvinfo : EIATTR_SW_WAR
	.align		4
.L_5545:
        /*00ec*/ 	.byte	0x04, 0x36
        /*00ee*/ 	.short	(.L_5547 - .L_5546)
.L_5546:
        /*00f0*/ 	.word	0x00000008
.L_5547:


//--------------------- .nv.info._ZN2at6native27unrolled_elementwise_kernelIZZZNS0_15neg_kernel_cudaERNS_18TensorIteratorBaseEENKUlvE0_clEvENKUlvE0_clEvEUlaE_St5arrayIPcLm2EELi4E23TrivialOffsetCalculatorILi1EjESB_NS0_6memory12LoadWithCastILi1EEENSC_13StoreWithCastILi1EEEEEviT_T0_T2_T3_T4_T5_ --------------------------
	.section	.nv.info._ZN2at6native27unrolled_elementwise_kernelIZZZNS0_15neg_kernel_cudaERNS_18TensorIteratorBaseEENKUlvE0_clEvENKUlvE0_clEvEUlaE_St5arrayIPcLm2EELi4E23TrivialOffsetCalculatorILi1EjESB_NS0_6memory12LoadWithCastILi1EEENSC_13StoreWithCastILi1EEEEEviT_T0_T2_T3_T4_T5_,"",@"SHT_CUDA_INFO"
	.sectionflags	@""
	.align	4


	//----- nvinfo : EIATTR_CUDA_API_VERSION
	.align		4
        /*0000*/ 	.byte	0x04, 0x37
        /*0002*/ 	.short	(.L_5549 - .L_5548)
.L_5548:
        /*0004*/ 	.word	0x00000082


	//----- nvinfo : EIATTR_KPARAM_INFO
	.align		4
.L_5549:
        /*0008*/ 	.byte	0x04, 0x17
        /*000a*/ 	.short	(.L_5551 - .L_5550)
.L_5550:
        /*000c*/ 	.word	0x00000000
        /*0010*/ 	.short	0x0006
        /*0012*/ 	.short	0x0024
        /*0014*/ 	.byte	0x00, 0xf0, 0x21, 0x00


	//----- nvinfo : EIATTR_KPARAM_INFO
	.align		4
.L_5551:
        /*0018*/ 	.byte	0x04, 0x17
        /*001a*/ 	.short	(.L_5553 - .L_5552)
.L_5552:
        /*001c*/ 	.word	0x00000000
        /*0020*/ 	.short	0x0005
        /*0022*/ 	.short	0x001c
        /*0024*/ 	.byte	0x00, 0xf0, 0x21, 0x00


	//----- nvinfo : EIATTR_KPARAM_INFO
	.align		4
.L_5553:
        /*0028*/ 	.byte	0x04, 0x17
        /*002a*/ 	.short	(.L_5555 - .L_5554)
.L_5554:
        /*002c*/ 	.word	0x00000000
        /*0030*/ 	.short	0x0004
        /*0032*/ 	.short	0x0019
        /*0034*/ 	.byte	0x00, 0xf0, 0x05, 0x00


	//----- nvinfo : EIATTR_KPARAM_INFO
	.align		4
.L_5555:
        /*0038*/ 	.byte	0x04, 0x17
        /*003a*/ 	.short	(.L_5557 - .L_5556)
.L_5556:
        /*003c*/ 	.word	0x00000000
        /*0040*/ 	.short	0x0003
        /*0042*/ 	.short	0x0018
        /*0044*/ 	.byte	0x00, 0xf0, 0x05, 0x00


	//----- nvinfo : EIATTR_KPARAM_INFO
	.align		4
.L_5557:
        /*0048*/ 	.byte	0x04, 0x17
        /*004a*/ 	.short	(.L_5559 - .L_5558)
.L_5558:
        /*004c*/ 	.word	0x00000000
        /*0050*/ 	.short	0x0002
        /*0052*/ 	.short	0x0008
        /*0054*/ 	.byte	0x00, 0xf0, 0x41, 0x00


	//----- nvinfo : EIATTR_KPARAM_INFO
	.align		4
.L_5559:
        /*0058*/ 	.byte	0x04, 0x17
        /*005a*/ 	.short	(.L_5561 - .L_5560)
.L_5560:
        /*005c*/ 	.word	0x00000000
        /*0060*/ 	.short	0x0001
        /*0062*/ 	.short	0x0004
        /*0064*/ 	.byte	0x00, 0xf0, 0x05, 0x00


	//----- nvinfo : EIATTR_KPARAM_INFO
	.align		4
.L_5561:
        /*0068*/ 	.byte	0x04, 0x17
        /*006a*/ 	.short	(.L_5563 - .L_5562)
.L_5562:
        /*006c*/ 	.word	0x00000000
        /*0070*/ 	.short	0x0000
        /*0072*/ 	.short	0x0000
        /*0074*/ 	.byte	0x00, 0xf0, 0x11, 0x00


	//----- nvinfo : EIATTR_SPARSE_MMA_MASK
	.align		4
.L_5563:
        /*0078*/ 	.byte	0x03, 0x50
        /*007a*/ 	.short	0x0000


	//----- nvinfo : EIATTR_MAXREG_COUNT
	.align		4
        /*007c*/ 	.byte	0x03, 0x1b
        /*007e*/ 	.short	0x00ff


	//----- nvinfo : EIATTR_EXTERNS
	.align		4
        /*0080*/ 	.byte	0x04, 0x0f
        /*0082*/ 	.short	(.L_5565 - .L_5564)


	//   ....[0]....
	.align		4
.L_5564:
        /*0084*/ 	.word	index@(__assertfail)


	//----- nvinfo : EIATTR_MERCURY_ISA_VERSION
	.align		4
.L_5565:
        /*0088*/ 	.byte	0x03, 0x5f
        /*008a*/ 	.short	0x0101


	//----- nvinfo : EIATTR_VRC_CTA_INIT_COUNT
	.align		4
        /*008c*/ 	.byte	0x02, 0x4a
	.zero		1
	.zero		1


	//----- nvinfo : EIATTR_SYSCALL_OFFSETS
	.align		4
        /*0090*/ 	.byte	0x04, 0x46
        /*0092*/ 	.short	(.L_5567 - .L_5566)


	//   ....[0]....
.L_5566:
        /*0094*/ 	.word	0x00000e20


	//   ....[1]....
        /*0098*/ 	.word	0x00001dc0


	//   ....[2]....
        /*009c*/ 	.word	0x00002ca0


	//   ....[3]....
        /*00a0*/ 	.word	0x00003b80


	//   ....[4]....
        /*00a4*/ 	.word	0x00004a80


	//   ....[5]....
        /*00a8*/ 	.word	0x00005910


	//   ....[6]....
        /*00ac*/ 	.word	0x000068c0


	//   ....[7]....
        /*00b0*/ 	.word	0x00007850


	//----- nvinfo : EIATTR_EXIT_INSTR_OFFSETS
	.align		4
.L_5567:
        /*00b4*/ 	.byte	0x04, 0x1c
        /*00b6*/ 	.short	(.L_5569 - .L_5568)


	//   ....[0]....
.L_5568:
        /*00b8*/ 	.word	0x00006b90


	//   ....[1]....
        /*00bc*/ 	.word	0x00006cc0


	//   ....[2]....
        /*00c0*/ 	.word	0x00006ce0


	//   ....[3]....
        /*00c4*/ 	.word	0x00006da0


	//   ....[4]....
        /*00c8*/ 	.word	0x00006de0


	//   ....[5]....
        /*00cc*/ 	.word	0x00006e20


	//   ....[6]....
        /*00d0*/ 	.word	0x00006eb0


	//   ....[7]....
        /*00d4*/ 	.word	0x00006ef0


	//   ....[8]....
        /*00d8*/ 	.word	0x00006f90


	//   ....[9]....
        /*00dc*/ 	.word	0x00006fe0


	//   ....[10]....
        /*00e0*/ 	.word	0x00007030


	//   ....[11]....
        /*00e4*/ 	.word	0x00007110


	//   ....[12]....
        /*00e8*/ 	.word	0x00007280


	//   ....[13]....
        /*00ec*/ 	.word	0x000073f0


	//   ....[14]....
        /*00f0*/ 	.word	0x00007550


	//   ....[15]....
        /*00f4*/ 	.word	0x000075b0


	//   ....[16]....
        /*00f8*/ 	.word	0x000075f0


	//   ....[17]....
        /*00fc*/ 	.word	0x00007690


	//   ....[18]....
        /*0100*/ 	.word	0x000076f0


	//   ....[19]....
        /*0104*/ 	.word	0x00007860


	//   ....[20]....
        /*0108*/ 	.word	0x00007970


	//   ....[21]....
        /*010c*/ 	.word	0x00007ab0


	//   ....[22]....
        /*0110*/ 	.word	0x00007af0


	//----- nvinfo : EIATTR_MAX_THREADS
	.align		4
.L_5569:
        /*0114*/ 	.byte	0x04, 0x05
        /*0116*/ 	.short	(.L_5571 - .L_5570)
.L_5570:
        /*0118*/ 	.word	0x00000080
        /*011c*/ 	.word	0x00000001
        /*0120*/ 	.word	0x00000001


	//----- nvinfo : EIATTR_CRS_STACK_SIZE
	.align		4
.L_5571:
        /*0124*/ 	.byte	0x04, 0x1e
        /*0126*/ 	.short	(.L_5573 - .L_5572)
.L_5572:
        /*0128*/ 	.word	0x00000000


	//----- nvinfo : EIATTR_CBANK_PARAM_SIZE
	.align		4
.L_5573:
        /*012c*/ 	.byte	0x03, 0x19
        /*012e*/ 	.short	0x002c


	//----- nvinfo : EIATTR_PARAM_CBANK
	.align		4
        /*0130*/ 	.byte	0x04, 0x0a
        /*0132*/ 	.short	(.L_5575 - .L_5574)
	.align		4
.L_5574:
        /*0134*/ 	.word	index@(.nv.constant0._ZN2at6native27unrolled_elementwise_kernelIZZZNS0_15neg_kernel_cudaERNS_18TensorIteratorBaseEENKUlvE0_clEvENKUlvE0_clEvEUlaE_St5arrayIPcLm2EELi4E23TrivialOffsetCalculatorILi1EjESB_NS0_6memory12LoadWithCastILi1EEENSC_13StoreWithCastILi1EEEEEviT_T0_T2_T3_T4_T5_)
        /*0138*/ 	.short	0x0380
        /*013a*/ 	.short	0x002c


	//----- nvinfo : EIATTR_SW_WAR
	.align		4
.L_5575:
        /*013c*/ 	.byte	0x04, 0x36
        /*013e*/ 	.short	(.L_5577 - .L_5576)
.L_5576:
        /*0140*/ 	.word	0x00000008
.L_5577:


//--------------------- .nv.info._ZN2at6native18elementwise_kernelILi128ELi4EZNS0_22gpu_kernel_impl_nocastIZZZNS0_15neg_kernel_cudaERNS_18TensorIteratorBaseEENKUlvE0_clEvENKUlvE0_clEvEUlaE_EEvS4_RKT_EUliE_EEviT1_ --------------------------
	.section	.nv.info._ZN2at6native18elementwise_kernelILi128ELi4EZNS0_22gpu_kernel_impl_nocastIZZZNS0_15neg_kernel_cudaERNS_18TensorIteratorBaseEENKUlvE0_clEvENKUlvE0_clEvEUlaE_EEvS4_RKT_EUliE_EEviT1_,"",@"SHT_CUDA_INFO"
	.sectionflags	@""
	.align	4


	//----- nvinfo : EIATTR_CUDA_API_VERSION
	.align		4
        /*0000*/ 	.byte	0x04, 0x37
        /*0002*/ 	.short	(.L_5579 - .L_5578)
.L_5578:
        /*0004*/ 	.word	0x00000082


	//----- nvinfo : EIATTR_KPARAM_INFO
	.align		4
.L_5579:
        /*0008*/ 	.byte	0x04, 0x17
        /*000a*/ 	.short	(.L_5581 - .L_5580)
.L_5580:
        /*000c*/ 	.word	0x00000000
        /*0010*/ 	.short	0x0001
        /*0012*/ 	.short	0x0008
        /*0014*/ 	.byte	0x00, 0xf0, 0x61, 0x08


	//----- nvinfo : EIATTR_KPARAM_INFO
	.align		4
.L_5581:
        /*0018*/ 	.byte	0x04, 0x17
        /*001a*/ 	.short	(.L_5583 - .L_5582)
.L_5582:
        /*001c*/ 	.word	0x00000000
        /*0020*/ 	.short	0x0000
        /*0022*/ 	.short	0x0000
        /*0024*/ 	.byte	0x00, 0xf0, 0x11, 0x00


	//----- nvinfo : EIATTR_SPARSE_MMA_MASK
	.align		4
.L_5583:
        /*0028*/ 	.byte	0x03, 0x50
        /*002a*/ 	.short	0x0000


	//----- nvinfo : EIATTR_MAXREG_COUNT
	.align		4
        /*002c*/ 	.byte	0x03, 0x1b
        /*002e*/ 	.short	0x0080


	//----- nvinfo : EIATTR_MERCURY_ISA_VERSION
	.align		4
        /*0030*/ 	.byte	0x03, 0x5f
        /*0032*/ 	.short	0x0101


	//----- nvinfo : EIATTR_VRC_CTA_INIT_COUNT
	.align		4
        /*0034*/ 	.byte	0x02, 0x4a
	.zero		1
	.zero		1


	//----- nvinfo : EIATTR_EXIT_INSTR_OFFSETS
	.align		4
        /*0038*/ 	.byte	0x04, 0x1c
        /*003a*/ 	.short	(.L_5585 - .L_5584)


	//   ....[0]....
.L_5584:
        /*003c*/ 	.word	0x000002d0


	//   ....[1]....
        /*0040*/ 	.word	0x00000340


	//   ....[2]....
        /*0044*/ 	.word	0x00003e30


	//   ....[3]....
        /*0048*/ 	.word	0x00005170


	//----- nvinfo : EIATTR_MAX_THREADS
	.align		4
.L_5585:
        /*004c*/ 	.byte	0x04, 0x05
        /*004e*/ 	.short	(.L_5587 - .L_5586)
.L_5586:
        /*0050*/ 	.word	0x00000080
        /*0054*/ 	.word	0x00000001
        /*0058*/ 	.word	0x00000001


	//----- nvinfo : EIATTR_CRS_STACK_SIZE
	.align		4
.L_5587:
        /*005c*/ 	.byte	0x04, 0x1e
        /*005e*/ 	.short	(.L_5589 - .L_5588)
.L_5588:
        /*0060*/ 	.word	0x00000000


	//----- nvinfo : EIATTR_CBANK_PARAM_SIZE
	.align		4
.L_5589:
        /*0064*/ 	.byte	0x03, 0x19
        /*0066*/ 	.short	0x0220


	//----- nvinfo : EIATTR_PARAM_CBANK
	.align		4
        /*0068*/ 	.byte	0x04, 0x0a
        /*006a*/ 	.short	(.L_5591 - .L_5590)
	.align		4
.L_5590:
        /*006c*/ 	.word	index@(.nv.constant0._ZN2at6native18elementwise_kernelILi128ELi4EZNS0_22gpu_kernel_impl_nocastIZZZNS0_15neg_kernel_cudaERNS_18TensorIteratorBaseEENKUlvE0_clEvENKUlvE0_clEvEUlaE_EEvS4_RKT_EUliE_EEviT1_)
        /*0070*/ 	.short	0x0380
        /*0072*/ 	.short	0x0220


	//----- nvinfo : EIATTR_SW_WAR
	.align		4
.L_5591:
        /*0074*/ 	.byte	0x04, 0x36
        /*0076*/ 	.short	(.L_5593 - .L_5592)
.L_5592:
        /*0078*/ 	.word	0x00000008
.L_5593:


//--------------------- .nv.info._ZN2at6native27unrolled_elementwise_kernelIZZZNS0_15neg_kernel_cudaERNS_18TensorIteratorBaseEENKUlvE0_clEvENKUlvE0_clEvEUlaE_St5arrayIPcLm2EELi4E23TrivialOffsetCalculatorILi1EjESB_NS0_6memory15LoadWithoutCastENSC_16StoreWithoutCastEEEviT_T0_T2_T3_T4_T5_ --------------------------
	.section	.nv.info._ZN2at6native27unrolled_elementwise_kernelIZZZNS0_15neg_kernel_cudaERNS_18TensorIteratorBaseEENKUlvE0_clEvENKUlvE0_clEvEUlaE_St5arrayIPcLm2EELi4E23TrivialOffsetCalculatorILi1EjESB_NS0_6memory15LoadWithoutCastENSC_16StoreWithoutCastEEEviT_T0_T2_T3_T4_T5_,"",@"SHT_CUDA_INFO"
	.sectionflags	@""
	.align	4


	//----- nvinfo : EIATTR_CUDA_API_VERSION
	.align		4
        /*0000*/ 	.byte	0x04, 0x37
        /*0002*/ 	.short	(.L_5595 - .L_5594)
.L_5594:
        /*0004*/ 	.word	0x00000082


	//----- nvinfo : EIATTR_KPARAM_INFO
	.align		4
.L_5595:
        /*0008*/ 	.byte	0x04, 0x17
        /*000a*/ 	.short	(.L_5597 - .L_5596)
.L_5596:
        /*000c*/ 	.word	0x00000000
        /*0010*/ 	.short	0x0006
        /*0012*/ 	.short	0x001b
        /*0014*/ 	.byte	0x00, 0xf0, 0x05, 0x00


	//----- nvinfo : EIATTR_KPARAM_INFO
	.align		4
.L_5597:
        /*0018*/ 	.byte	0x04, 0x17
        /*001a*/ 	.short	(.L_5599 - .L_5598)
.L_5598:
        /*001c*/ 	.word	0x00000000
        /*0020*/ 	.short	0x0005
        /*0022*/ 	.short	0x001a
        /*0024*/ 	.byte	0x00, 0xf0, 0x05, 0x00


	//----- nvinfo : EIATTR_KPARAM_INFO
	.align		4
.L_5599:
        /*0028*/ 	.byte	0x04, 0x17
        /*002a*/ 	.short	(.L_5601 - .L_5600)
.L_5600:
        /*002c*/ 	.word	0x00000000
        /*0030*/ 	.short	0x0004
        /*0032*/ 	.short	0x0019
        /*0034*/ 	.byte	0x00, 0xf0, 0x05, 0x00


	//----- nvinfo : EIATTR_KPARAM_INFO
	.align		4
.L_5601:
        /*0038*/ 	.byte	0x04, 0x17
        /*003a*/ 	.short	(.L_5603 - .L_5602)
.L_5602:
        /*003c*/ 	.word	0x00000000
        /*0040*/ 	.short	0x0003
        /*0042*/ 	.short	0x0018
        /*0044*/ 	.byte	0x00, 0xf0, 0x05, 0x00


	//----- nvinfo : EIATTR_KPARAM_INFO
	.align		4
.L_5603:
        /*0048*/ 	.byte	0x04, 0x17
        /*004a*/ 	.short	(.L_5605 - .L_5604)
.L_5604:
        /*004c*/ 	.word	0x00000000
        /*0050*/ 	.short	0x0002
        /*0052*/ 	.short	0x0008
        /*0054*/ 	.byte	0x00, 0xf0, 0x41, 0x00


	//----- nvinfo : EIATTR_KPARAM_INFO
	.align		4
.L_5605:
        /*0058*/ 	.byte	0x04, 0x17
        /*005a*/ 	.short	(.L_5607 - .L_5606)
.L_5606:
        /*005c*/ 	.word	0x00000000
        /*0060*/ 	.short	0x0001
        /*0062*/ 	.short	0x0004
        /*0064*/ 	.byte	0x00, 0xf0, 0x05, 0x00


	//----- nvinfo : EIATTR_KPARAM_INFO
	.align		4
.L_5607:
        /*0068*/ 	.byte	0x04, 0x17
        /*006a*/ 	.short	(.L_5609 - .L_5608)
.L_5608:
        /*006c*/ 	.word	0x00000000
        /*0070*/ 	.short	0x0000
        /*0072*/ 	.short	0x0000
        /*0074*/ 	.byte	0x00, 0xf0, 0x11, 0x00


	//----- nvinfo : EIATTR_SPARSE_MMA_MASK
	.align		4
.L_5609:
        /*0078*/ 	.byte	0x03, 0x50
        /*007a*/ 	.short	0x0000


	//----- nvinfo : EIATTR_MAXREG_COUNT
	.align		4
        /*007c*/ 	.byte	0x03, 0x1b
        /*007e*/ 	.short	0x00ff


	//----- nvinfo : EIATTR_MERCURY_ISA_VERSION
	.align		4
        /*0080*/ 	.byte	0x03, 0x5f
        /*0082*/ 	.short	0x0101


	//----- nvinfo : EIATTR_VRC_CTA_INIT_COUNT
	.align		4
        /*0084*/ 	.byte	0x02, 0x4a
	.zero		1
	.zero		1


	//----- nvinfo : EIATTR_EXIT_INSTR_OFFSETS
	.align		4
        /*0088*/ 	.byte	0x04, 0x1c
        /*008a*/ 	.short	(.L_5611 - .L_5610)


	//   ....[0]....
.L_5610:
        /*008c*/ 	.word	0x000004a0


	//   ....[1]....
        /*0090*/ 	.word	0x00000520


	//----- nvinfo : EIATTR_MAX_THREADS
	.align		4
.L_5611:
        /*0094*/ 	.byte	0x04, 0x05
        /*0096*/ 	.short	(.L_5613 - .L_5612)
.L_5612:
        /*0098*/ 	.word	0x00000080
        /*009c*/ 	.word	0x00000001
        /*00a0*/ 	.word	0x00000001


	//----- nvinfo : EIATTR_CRS_STACK_SIZE
	.align		4
.L_5613:
        /*00a4*/ 	.byte	0x04, 0x1e
        /*00a6*/ 	.short	(.L_5615 - .L_5614)
.L_5614:
        /*00a8*/ 	.word	0x00000000


	//----- nvinfo : EIATTR_CBANK_PARAM_SIZE
	.align		4
.L_5615:
        /*00ac*/ 	.byte	0x03, 0x19
        /*00ae*/ 	.short	0x001c


	//----- nvinfo : EIATTR_PARAM_CBANK
	.align		4
        /*00b0*/ 	.byte	0x04, 0x0a
        /*00b2*/ 	.short	(.L_5617 - .L_5616)
	.align		4
.L_5616:
        /*00b4*/ 	.word	index@(.nv.constant0._ZN2at6native27unrolled_elementwise_kernelIZZZNS0_15neg_kernel_cudaERNS_18TensorIteratorBaseEENKUlvE0_clEvENKUlvE0_clEvEUlaE_St5arrayIPcLm2EELi4E23TrivialOffsetCalculatorILi1EjESB_NS0_6memory15LoadWithoutCastENSC_16StoreWithoutCastEEEviT_T0_T2_T3_T4_T5_)
        /*00b8*/ 	.short	0x0380
        /*00ba*/ 	.short	0x001c


	//----- nvinfo : EIATTR_SW_WAR
	.align		4
.L_5617:
        /*00bc*/ 	.byte	0x04, 0x36
        /*00be*/ 	.short	(.L_5619 - .L_5618)
.L_5618:
        /*00c0*/ 	.word	0x00000008
.L_5619:


//--------------------- .nv.info._ZN2at6native29vectorized_elementwise_kernelILi2EZZZNS0_15neg_kernel_cudaERNS_18TensorIteratorBaseEENKUlvE0_clEvENKUlvE0_clEvEUlaE_St5arrayIPcLm2EEEEviT0_T1_ --------------------------
	.section	.nv.info._ZN2at6native29vectorized_elementwise_kernelILi2EZZZNS0_15neg_kernel_cudaERNS_18TensorIteratorBaseEENKUlvE0_clEvENKUlvE0_clEvEUlaE_St5arrayIPcLm2EEEEviT0_T1_,"",@"SHT_CUDA_INFO"
	.sectionflags	@""
	.align	4


	//----- nvinfo : EIATTR_CUDA_API_VERSION
	.align		4
        /*0000*/ 	.byte	0x04, 0x37
        /*0002*/ 	.short	(.L_5621 - .L_5620)
.L_5620:
        /*0004*/ 	.word	0x00000082


	//----- nvinfo : EIATTR_KPARAM_INFO
	.align		4
.L_5621:
        /*0008*/ 	.byte	0x04, 0x17
        /*000a*/ 	.short	(.L_5623 - .L_5622)
.L_5622:
        /*000c*/ 	.word	0x00000000
        /*0010*/ 	.short	0x0002
        /*0012*/ 	.short	0x0008
        /*0014*/ 	.byte	0x00, 0xf0, 0x41, 0x00


	//----- nvinfo : EIATTR_KPARAM_INFO
	.align		4
.L_5623:
        /*0018*/ 	.byte	0x04, 0x17
        /*001a*/ 	.short	(.L_5625 - .L_5624)
.L_5624:
        /*001c*/ 	.word	0x00000000
        /*0020*/ 	.short	0x0001
        /*0022*/ 	.short	0x0004
        /*0024*/ 	.byte	0x00, 0xf0, 0x05, 0x00


	//----- nvinfo : EIATTR_KPARAM_INFO
	.align		4
.L_5625:
        /*0028*/ 	.byte	0x04, 0x17
        /*002a*/ 	.short	(.L_5627 - .L_5626)
.L_5626:
        /*002c*/ 	.word	0x00000000
        /*0030*/ 	.short	0x0000
        /*0032*/ 	.short	0x0000
        /*0034*/ 	.byte	0x00, 0xf0, 0x11, 0x00


	//----- nvinfo : EIATTR_SPARSE_MMA_MASK
	.align		4
.L_5627:
        /*0038*/ 	.byte	0x03, 0x50
        /*003a*/ 	.short	0x0000


	//----- nvinfo : EIATTR_MAXREG_COUNT
	.align		4
        /*003c*/ 	.byte	0x03, 0x1b
        /*003e*/ 	.short	0x00ff


	//----- nvinfo : EIATTR_MERCURY_ISA_VERSION
	.align		4
        /*0040*/ 	.byte	0x03, 0x5f
        /*0042*/ 	.short	0x0101


	//----- nvinfo : EIATTR_VRC_CTA_INIT_COUNT
	.align		4
        /*0044*/ 	.byte	0x02, 0x4a
	.zero		1
	.zero		1


	//----- nvinfo : EIATTR_EXIT_INSTR_OFFSETS
	.align		4
        /*0048*/ 	.byte	0x04, 0x1c
        /*004a*/ 	.short	(.L_5629 - .L_5628)


	//   ....[0]....
.L_5628:
        /*004c*/ 	.word	0x00000950


	//   ....[1]....
        /*0050*/ 	.word	0x000009d0


	//   ....[2]....
        /*0054*/ 	.word	0x00000cf0


	//----- nvinfo : EIATTR_MAX_THREADS
	.align		4
.L_5629:
        /*0058*/ 	.byte	0x04, 0x05
        /*005a*/ 	.short	(.L_5631 - .L_5630)
.L_5630:
        /*005c*/ 	.word	0x00000080
        /*0060*/ 	.word	0x00000001
        /*0064*/ 	.word	0x00000001


	//----- nvinfo : EIATTR_CRS_STACK_SIZE
	.align		4
.L_5631:
        /*0068*/ 	.byte	0x04, 0x1e
        /*006a*/ 	.short	(.L_5633 - .L_5632)
.L_5632:
        /*006c*/ 	.word	0x00000000


	//----- nvinfo : EIATTR_CBANK_PARAM_SIZE
	.align		4
.L_5633:
        /*0070*/ 	.byte	0x03, 0x19
        /*0072*/ 	.short	0x0018


	//----- nvinfo : EIATTR_PARAM_CBANK
	.align		4
        /*0074*/ 	.byte	0x04, 0x0a
        /*0076*/ 	.short	(.L_5635 - .L_5634)
	.align		4
.L_5634:
        /*0078*/ 	.word	index@(.nv.constant0._ZN2at6native29vectorized_elementwise_kernelILi2EZZZNS0_15neg_kernel_cudaERNS_18TensorIteratorBaseEENKUlvE0_clEvENKUlvE0_clEvEUlaE_St5arrayIPcLm2EEEEviT0_T1_)
        /*007c*/ 	.short	0x0380
        /*007e*/ 	.short	0x0018


	//----- nvinfo : EIATTR_SW_WAR
	.align		4
.L_5635:
        /*0080*/ 	.byte	0x04, 0x36
        /*0082*/ 	.short	(.L_5637 - .L_5636)
.L_5636:
        /*0084*/ 	.word	0x00000008
.L_5637:


//--------------------- .nv.info._ZN2at6native29vectorized_elementwise_kernelILi4EZZZNS0_15neg_kernel_cudaERNS_18TensorIteratorBaseEENKUlvE0_clEvENKUlvE0_clEvEUlaE_St5arrayIPcLm2EEEEviT0_T1_ --------------------------
	.section	.nv.info._ZN2at6native29vectorized_elementwise_kernelILi4EZZZNS0_15neg_kernel_cudaERNS_18TensorIteratorBaseEENKUlvE0_clEvENKUlvE0_clEvEUlaE_St5arrayIPcLm2EEEEviT0_T1_,"",@"SHT_CUDA_INFO"
	.sectionflags	@""
	.align	4


	//----- nvinfo : EIATTR_CUDA_API_VERSION
	.align		4
        /*0000*/ 	.byte	0x04, 0x37
        /*0002*/ 	.short	(.L_5639 - .L_5638)
.L_5638:
        /*0004*/ 	.word	0x00000082


	//----- nvinfo : EIATTR_KPARAM_INFO
	.align		4
.L_5639:
        /*0008*/ 	.byte	0x04, 0x17
        /*000a*/ 	.short	(.L_5641 - .L_5640)
.L_5640:
        /*000c*/ 	.word	0x00000000
        /*0010*/ 	.short	0x0002
        /*0012*/ 	.short	0x0008
        /*0014*/ 	.byte	0x00, 0xf0, 0x41, 0x00


	//----- nvinfo : EIATTR_KPARAM_INFO
	.align		4
.L_5641:
        /*0018*/ 	.byte	0x04, 0x17
        /*001a*/ 	.short	(.L_5643 - .L_5642)
.L_5642:
        /*001c*/ 	.word	0x00000000
        /*0020*/ 	.short	0x0001
        /*0022*/ 	.short	0x0004
        /*0024*/ 	.byte	0x00, 0xf0, 0x05, 0x00


	//----- nvinfo : EIATTR_KPARAM_INFO
	.align		4
.L_5643:
        /*0028*/ 	.byte	0x04, 0x17
        /*002a*/ 	.short	(.L_5645 - .L_5644)
.L_5644:
        /*002c*/ 	.word	0x00000000
        /*0030*/ 	.short	0x0000
        /*0032*/ 	.short	0x0000
        /*0034*/ 	.byte	0x00, 0xf0, 0x11, 0x00


	//----- nvinfo : EIATTR_SPARSE_MMA_MASK
	.align		4
.L_5645:
        /*0038*/ 	.byte	0x03, 0x50
        /*003a*/ 	.short	0x0000


	//----- nvinfo : EIATTR_MAXREG_COUNT
	.align		4
        /*003c*/ 	.byte	0x03, 0x1b
        /*003e*/ 	.short	0x00ff


	//----- nvinfo : EIATTR_MERCURY_ISA_VERSION
	.align		4
        /*0040*/ 	.byte	0x03, 0x5f
        /*0042*/ 	.short	0x0101


	//----- nvinfo : EIATTR_VRC_CTA_INIT_COUNT
	.align		4
        /*0044*/ 	.byte	0x02, 0x4a
	.zero		1
	.zero		1


	//----- nvinfo : EIATTR_EXIT_INSTR_OFFSETS
	.align		4
        /*0048*/ 	.byte	0x04, 0x1c
        /*004a*/ 	.short	(.L_5647 - .L_5646)


	//   ....[0]....
.L_5646:
        /*004c*/ 	.word	0x00000950


	//   ....[1]....
        /*0050*/ 	.word	0x000009d0


	//   ....[2]....
        /*0054*/ 	.word	0x00000d50


	//----- nvinfo : EIATTR_MAX_THREADS
	.align		4
.L_5647:
        /*0058*/ 	.byte	0x04, 0x05
        /*005a*/ 	.short	(.L_5649 - .L_5648)
.L_5648:
        /*005c*/ 	.word	0x00000080
        /*0060*/ 	.word	0x00000001
        /*0064*/ 	.word	0x00000001


	//----- nvinfo : EIATTR_CRS_STACK_SIZE
	.align		4
.L_5649:
        /*0068*/ 	.byte	0x04, 0x1e
        /*006a*/ 	.short	(.L_5651 - .L_5650)
.L_5650:
        /*006c*/ 	.word	0x00000000


	//----- nvinfo : EIATTR_CBANK_PARAM_SIZE
	.align		4
.L_5651:
        /*0070*/ 	.byte	0x03, 0x19
        /*0072*/ 	.short	0x0018


	//----- nvinfo : EIATTR_PARAM_CBANK
	.align		4
        /*0074*/ 	.byte	0x04, 0x0a
        /*0076*/ 	.short	(.L_5653 - .L_5652)
	.align		4
.L_5652:
        /*0078*/ 	.word	index@(.nv.constant0._ZN2at6native29vectorized_elementwise_kernelILi4EZZZNS0_15neg_kernel_cudaERNS_18TensorIteratorBaseEENKUlvE0_clEvENKUlvE0_clEvEUlaE_St5arrayIPcLm2EEEEviT0_T1_)
        /*007c*/ 	.short	0x0380
        /*007e*/ 	.short	0x0018


	//----- nvinfo : EIATTR_SW_WAR
	.align		4
.L_5653:
        /*0080*/ 	.byte	0x04, 0x36
        /*0082*/ 	.short	(.L_5655 - .L_5654)
.L_5654:
        /*0084*/ 	.word	0x00000008
.L_5655:


//--------------------- .nv.info._ZN2at6native29vectorized_elementwise_kernelILi8EZZZNS0_15neg_kernel_cudaERNS_18TensorIteratorBaseEENKUlvE0_clEvENKUlvE0_clEvEUlaE_St5arrayIPcLm2EEEEviT0_T1_ --------------------------
	.section	.nv.info._ZN2at6native29vectorized_elementwise_kernelILi8EZZZNS0_15neg_kernel_cudaERNS_18TensorIteratorBaseEENKUlvE0_clEvENKUlvE0_clEvEUlaE_St5arrayIPcLm2EEEEviT0_T1_,"",@"SHT_CUDA_INFO"
	.sectionflags	@""
	.align	4


	//----- nvinfo : EIATTR_CUDA_API_VERSION
	.align		4
        /*0000*/ 	.byte	0x04, 0x37
        /*0002*/ 	.short	(.L_5657 - .L_5656)
.L_5656:
        /*0004*/ 	.word	0x00000082


	//----- nvinfo : EIATTR_KPARAM_INFO
	.align		4
.L_5657:
        /*0008*/ 	.byte	0x04, 0x17
        /*000a*/ 	.short	(.L_5659 - .L_5658)
.L_5658:
        /*000c*/ 	.word	0x00000000
        /*0010*/ 	.short	0x0002
        /*0012*/ 	.short	0x0008
        /*0014*/ 	.byte	0x00, 0xf0, 0x41, 0x00


	//----- nvinfo : EIATTR_KPARAM_INFO
	.align		4
.L_5659:
        /*0018*/ 	.byte	0x04, 0x17
        /*001a*/ 	.short	(.L_5661 - .L_5660)
.L_5660:
        /*001c*/ 	.word	0x00000000
        /*0020*/ 	.short	0x0001
        /*0022*/ 	.short	0x0004
        /*0024*/ 	.byte	0x00, 0xf0, 0x05, 0x00


	//----- nvinfo : EIATTR_KPARAM_INFO
	.align		4
.L_5661:
        /*0028*/ 	.byte	0x04, 0x17
        /*002a*/ 	.short	(.L_5663 - .L_5662)
.L_5662:
        /*002c*/ 	.word	0x00000000
        /*0030*/ 	.short	0x0000
        /*0032*/ 	.short	0x0000
        /*0034*/ 	.byte	0x00, 0xf0, 0x11, 0x00


	//----- nvinfo : EIATTR_SPARSE_MMA_MASK
	.align		4
.L_5663:
        /*0038*/ 	.byte	0x03, 0x50
        /*003a*/ 	.short	0x0000


	//----- nvinfo : EIATTR_MAXREG_COUNT
	.align		4
        /*003c*/ 	.byte	0x03, 0x1b
        /*003e*/ 	.short	0x00ff


	//----- nvinfo : EIATTR_MERCURY_ISA_VERSION
	.align		4
        /*0040*/ 	.byte	0x03, 0x5f
        /*0042*/ 	.short	0x0101


	//----- nvinfo : EIATTR_VRC_CTA_INIT_COUNT
	.align		4
        /*0044*/ 	.byte	0x02, 0x4a
	.zero		1
	.zero		1


	//----- nvinfo : EIATTR_EXIT_INSTR_OFFSETS
	.align		4
        /*0048*/ 	.byte	0x04, 0x1c
        /*004a*/ 	.short	(.L_5665 - .L_5664)


	//   ....[0]....
.L_5664:
        /*004c*/ 	.word	0x00000950


	//   ....[1]....
        /*0050*/ 	.word	0x000009d0


	//   ....[2]....
        /*0054*/ 	.word	0x00000d30


	//----- nvinfo : EIATTR_MAX_THREADS
	.align		4
.L_5665:
        /*0058*/ 	.byte	0x04, 0x05
        /*005a*/ 	.short	(.L_5667 - .L_5666)
.L_5666:
        /*005c*/ 	.word	0x00000080
        /*0060*/ 	.word	0x00000001
        /*0064*/ 	.word	0x00000001


	//----- nvinfo : EIATTR_CRS_STACK_SIZE
	.align		4
.L_5667:
        /*0068*/ 	.byte	0x04, 0x1e
        /*006a*/ 	.short	(.L_5669 - .L_5668)
.L_5668:
        /*006c*/ 	.word	0x00000000


	//----- nvinfo : EIATTR_CBANK_PARAM_SIZE
	.align		4
.L_5669:
        /*0070*/ 	.byte	0x03, 0x19
        /*0072*/ 	.short	0x0018


	//----- nvinfo : EIATTR_PARAM_CBANK
	.align		4
        /*0074*/ 	.byte	0x04, 0x0a
        /*0076*/ 	.short	(.L_5671 - .L_5670)
	.align		4
.L_5670:
        /*0078*/ 	.word	index@(.nv.constant0._ZN2at6native29vectorized_elementwise_kernelILi8EZZZNS0_15neg_kernel_cudaERNS_18TensorIteratorBaseEENKUlvE0_clEvENKUlvE0_clEvEUlaE_St5arrayIPcLm2EEEEviT0_T1_)
        /*007c*/ 	.short	0x0380
        /*007e*/ 	.short	0x0018


	//----- nvinfo : EIATTR_SW_WAR
	.align		4
.L_5671:
        /*0080*/ 	.byte	0x04, 0x36
        /*0082*/ 	.short	(.L_5673 - .L_5672)
.L_5672:
        /*0084*/ 	.word	0x00000008
.L_5673:


//--------------------- .nv.info._ZN2at6native18elementwise_kernelILi128ELi4EZNS0_15gpu_kernel_implIZZZNS0_15neg_kernel_cudaERNS_18TensorIteratorBaseEENKUlvE0_clEvENKUlvE_clEvEUlhE_EEvS4_RKT_EUliE_EEviT1_ --------------------------
	.section	.nv.info._ZN2at6native18elementwise_kernelILi128ELi4EZNS0_15gpu_kernel_implIZZZNS0_15neg_kernel_cudaERNS_18TensorIteratorBaseEENKUlvE0_clEvENKUlvE_clEvEUlhE_EEvS4_RKT_EUliE_EEviT1_,"",@"SHT_CUDA_INFO"
	.sectionflags	@""
	.align	4


	//----- nvinfo : EIATTR_CUDA_API_VERSION
	.align		4
        /*0000*/ 	.byte	0x04, 0x37
        /*0002*/ 	.short	(.L_5675 - .L_5674)
.L_5674:
        /*0004*/ 	.word	0x00000082


	//----- nvinfo : EIATTR_KPARAM_INFO
	.align		4
.L_5675:
        /*0008*/ 	.byte	0x04, 0x17
        /*000a*/ 	.short	(.L_5677 - .L_5676)
.L_5676:
        /*000c*/ 	.word	0x00000000
        /*0010*/ 	.short	0x0001
        /*0012*/ 	.short	0x0008
        /*0014*/ 	.byte	0x00, 0xf0, 0x61, 0x08


	//----- nvinfo : EIATTR_KPARAM_INFO
	.align		4
.L_5677:
        /*0018*/ 	.byte	0x04, 0x17
        /*001a*/ 	.short	(.L_5679 - .L_5678)
.L_5678:
        /*001c*/ 	.word	0x00000000
        /*0020*/ 	.short	0x0000
        /*0022*/ 	.short	0x0000
        /*0024*/ 	.byte	0x00, 0xf0, 0x11, 0x00


	//----- nvinfo : EIATTR_SPARSE_MMA_MASK
	.align		4
.L_5679:
        /*0028*/ 	.byte	0x03, 0x50
        /*002a*/ 	.short	0x0000


	//----- nvinfo : EIATTR_MAXREG_COUNT
	.align		4
        /*002c*/ 	.byte	0x03, 0x1b
        /*002e*/ 	.short	0x0080


	//----- nvinfo : EIATTR_EXTERNS
	.align		4
        /*0030*/ 	.byte	0x04, 0x0f
        /*0032*/ 	.short	(.L_5681 - .L_5680)


	//   ....[0]....
	.align		4
.L_5680:
        /*0034*/ 	.word	index@(__assertfail)


	//----- nvinfo : EIATTR_MERCURY_ISA_VERSION
	.align		4
.L_5681:
        /*0038*/ 	.byte	0x03, 0x5f
        /*003a*/ 	.short	0x0101


	//----- nvinfo : EIATTR_VRC_CTA_INIT_COUNT
	.align		4
        /*003c*/ 	.byte	0x02, 0x4a
	.zero		1
	.zero		1


	//----- nvinfo : EIATTR_SYSCALL_OFFSETS
	.align		4
        /*0040*/ 	.byte	0x04, 0x46
        /*0042*/ 	.short	(.L_5683 - .L_5682)


	//   ....[0]....
.L_5682:
        /*0044*/ 	.word	0x00002160


	//   ....[1]....
        /*0048*/ 	.word	0x00002f90


	//   ....[2]....
        /*004c*/ 	.word	0x000052b0


	//   ....[3]....
        /*0050*/ 	.word	0x00005f30


	//   ....[4]....
        /*0054*/ 	.word	0x00008330


	//   ....[5]....
        /*0058*/ 	.word	0x00008fb0


	//   ....[6]....
        /*005c*/ 	.word	0x0000b3c0


	//   ....[7]....
        /*0060*/ 	.word	0x0000c000


	//----- nvinfo : EIATTR_EXIT_INSTR_OFFSETS
	.align		4
.L_5683:
        /*0064*/ 	.byte	0x04, 0x1c
        /*0066*/ 	.short	(.L_5685 - .L_5684)


	//   ....[0]....
.L_5684:
        /*0068*/ 	.word	0x00009270


	//   ....[1]....
        /*006c*/ 	.word	0x0000b500


	//   ....[2]....
        /*0070*/ 	.word	0x0000b520


	//   ....[3]....
        /*0074*/ 	.word	0x0000b5c0


	//   ....[4]....
        /*0078*/ 	.word	0x0000b5f0


	//   ....[5]....
        /*007c*/ 	.word	0x0000b620


	//   ....[6]....
        /*0080*/ 	.word	0x0000b6c0


	//   ....[7]....
        /*0084*/ 	.word	0x0000b710


	//   ....[8]....
        /*0088*/ 	.word	0x0000b7c0


	//   ....[9]....
        /*008c*/ 	.word	0x0000b820


	//   ....[10]....
        /*0090*/ 	.word	0x0000b860


	//   ....[11]....
        /*0094*/ 	.word	0x0000b930


	//   ....[12]....
        /*0098*/ 	.word	0x0000ba80


	//   ....[13]....
        /*009c*/ 	.word	0x0000bbd0


	//   ....[14]....
        /*00a0*/ 	.word	0x0000bd40


	//   ....[15]....
        /*00a4*/ 	.word	0x0000bd80


	//   ....[16]....
        /*00a8*/ 	.word	0x0000bdb0


	//   ....[17]....
        /*00ac*/ 	.word	0x0000be50


	//   ....[18]....
        /*00b0*/ 	.word	0x0000bea0


	//   ....[19]....
        /*00b4*/ 	.word	0x0000c010


	//   ....[20]....
        /*00b8*/ 	.word	0x0000c100


	//   ....[21]....
        /*00bc*/ 	.word	0x0000c1b0


	//   ....[22]....
        /*00c0*/ 	.word	0x0000c1e0


	//   ....[23]....
        /*00c4*/ 	.word	0x0000c230


	//   ....[24]....
        /*00c8*/ 	.word	0x0000c280


	//----- nvinfo : EIATTR_MAX_THREADS
	.align		4
.L_5685:
        /*00cc*/ 	.byte	0x04, 0x05
        /*00ce*/ 	.short	(.L_5687 - .L_5686)
.L_5686:
        /*00d0*/ 	.word	0x00000080
        /*00d4*/ 	.word	0x00000001
        /*00d8*/ 	.word	0x00000001


	//----- nvinfo : EIATTR_CRS_STACK_SIZE
	.align		4
.L_5687:
        /*00dc*/ 	.byte	0x04, 0x1e
        /*00de*/ 	.short	(.L_5689 - .L_5688)
.L_5688:
        /*00e0*/ 	.word	0x00000000


	//----- nvinfo : EIATTR_CBANK_PARAM_SIZE
	.align		4
.L_5689:
        /*00e4*/ 	.byte	0x03, 0x19
        /*00e6*/ 	.short	0x0220


	//----- nvinfo : EIATTR_PARAM_CBANK
	.align		4
        /*00e8*/ 	.byte	0x04, 0x0a
        /*00ea*/ 	.short	(.L_5691 - .L_5690)
	.align		4
.L_5690:
        /*00ec*/ 	.word	index@(.nv.constant0._ZN2at6native18elementwise_kernelILi128ELi4EZNS0_15gpu_kernel_implIZZZNS0_15neg_kernel_cudaERNS_18TensorIteratorBaseEENKUlvE0_clEvENKUlvE_clEvEUlhE_EEvS4_RKT_EUliE_EEviT1_)
        /*00f0*/ 	.short	0x0380
        /*00f2*/ 	.short	0x0220


	//----- nvinfo : EIATTR_SW_WAR
	.align		4
.L_5691:
        /*00f4*/ 	.byte	0x04, 0x36
        /*00f6*/ 	.short	(.L_5693 - .L_5692)
.L_5692:
        /*00f8*/ 	.word	0x00000008
.L_5693:


//--------------------- .nv.info._ZN2at6native27unrolled_elementwise_kernelIZZZNS0_15neg_kernel_cudaERNS_18TensorIteratorBaseEENKUlvE0_clEvENKUlvE_clEvEUlhE_St5arrayIPcLm2EELi4E23TrivialOffsetCalculatorILi1EjESB_NS0_6memory12LoadWithCastILi1EEENSC_13StoreWithCastILi1EEEEEviT_T0_T2_T3_T4_T5_ --------------------------
	.section	.nv.info._ZN2at6native27unrolled_elementwise_kernelIZZZNS0_15neg_kernel_cudaERNS_18TensorIteratorBaseEENKUlvE0_clEvENKUlvE_clEvEUlhE_St5arrayIPcLm2EELi4E23TrivialOffsetCalculatorILi1EjESB_NS0_6memory12LoadWithCastILi1EEENSC_13StoreWithCastILi1EEEEEviT_T0_T2_T3_T4_T5_,"",@"SHT_CUDA_INFO"
	.sectionflags	@""
	.align	4


	//----- nvinfo : EIATTR_CUDA_API_VERSION
	.align		4
        /*0000*/ 	.byte	0x04, 0x37
        /*0002*/ 	.short	(.L_5695 - .L_5694)
.L_5694:
        /*0004*/ 	.word	0x00000082


	//----- nvinfo : EIATTR_KPARAM_INFO
	.align		4
.L_5695:
        /*0008*/ 	.byte	0x04, 0x17
        /*000a*/ 	.short	(.L_5697 - .L_5696)
.L_5696:
        /*000c*/ 	.word	0x00000000
        /*0010*/ 	.short	0x0006
        /*0012*/ 	.short	0x0024
        /*0014*/ 	.byte	0x00, 0xf0, 0x21, 0x00


	//----- nvinfo : EIATTR_KPARAM_INFO
	.align		4
.L_5697:
        /*0018*/ 	.byte	0x04, 0x17
        /*001a*/ 	.short	(.L_5699 - .L_5698)
.L_5698:
        /*001c*/ 	.word	0x00000000
        /*0020*/ 	.short	0x0005
        /*0022*/ 	.short	0x001c
        /*0024*/ 	.byte	0x00, 0xf0, 0x21, 0x00


	//----- nvinfo : EIATTR_KPARAM_INFO
	.align		4
.L_5699:
        /*0028*/ 	.byte	0x04, 0x17
        /*002a*/ 	.short	(.L_5701 - .L_5700)
.L_5700:
        /*002c*/ 	.word	0x00000000
        /*0030*/ 	.short	0x0004
        /*0032*/ 	.short	0x0019
        /*0034*/ 	.byte	0x00, 0xf0, 0x05, 0x00


	//----- nvinfo : EIATTR_KPARAM_INFO
	.align		4
.L_5701:
        /*0038*/ 	.byte	0x04, 0x17
        /*003a*/ 	.short	(.L_5703 - .L_5702)
.L_5702:
        /*003c*/ 	.word	0x00000000
        /*0040*/ 	.short	0x0003
        /*0042*/ 	.short	0x0018
        /*0044*/ 	.byte	0x00, 0xf0, 0x05, 0x00


	//----- nvinfo : EIATTR_KPARAM_INFO
	.align		4
.L_5703:
        /*0048*/ 	.byte	0x04, 0x17
        /*004a*/ 	.short	(.L_5705 - .L_5704)
.L_5704:
        /*004c*/ 	.word	0x00000000
        /*0050*/ 	.short	0x0002
        /*0052*/ 	.short	0x0008
        /*0054*/ 	.byte	0x00, 0xf0, 0x41, 0x00


	//----- nvinfo : EIATTR_KPARAM_INFO
	.align		4
.L_5705:
        /*0058*/ 	.byte	0x04, 0x17
        /*005a*/ 	.short	(.L_5707 - .L_5706)
.L_5706:
        /*005c*/ 	.word	0x00000000
        /*0060*/ 	.short	0x0001
        /*0062*/ 	.short	0x0004
        /*0064*/ 	.byte	0x00, 0xf0, 0x05, 0x00


	//----- nvinfo : EIATTR_KPARAM_INFO
	.align		4
.L_5707:
        /*0068*/ 	.byte	0x04, 0x17
        /*006a*/ 	.short	(.L_5709 - .L_5708)
.L_5708:
        /*006c*/ 	.word	0x00000000
        /*0070*/ 	.short	0x0000
        /*0072*/ 	.short	0x0000
        /*0074*/ 	.byte	0x00, 0xf0, 0x11, 0x00


	//----- nvinfo : EIATTR_SPARSE_MMA_MASK
	.align		4
.L_5709:
        /*0078*/ 	.byte	0x03, 0x50
        /*007a*/ 	.short	0x0000


	//----- nvinfo : EIATTR_MAXREG_COUNT
	.align		4
        /*007c*/ 	.byte	0x03, 0x1b
        /*007e*/ 	.short	0x00ff


	//----- nvinfo : EIATTR_EXTERNS
	.align		4
        /*0080*/ 	.byte	0x04, 0x0f
        /*0082*/ 	.short	(.L_5711 - .L_5710)


	//   ....[0]....
	.align		4
.L_5710:
        /*0084*/ 	.word	index@(__assertfail)


	//----- nvinfo : EIATTR_MERCURY_ISA_VERSION
	.align		4
.L_5711:
        /*0088*/ 	.byte	0x03, 0x5f
        /*008a*/ 	.short	0x0101


	//----- nvinfo : EIATTR_VRC_CTA_INIT_COUNT
	.align		4
        /*008c*/ 	.byte	0x02, 0x4a
	.zero		1
	.zero		1


	//----- nvinfo : EIATTR_SYSCALL_OFFSETS
	.align		4
        /*0090*/ 	.byte	0x04, 0x46
        /*0092*/ 	.short	(.L_5713 - .L_5712)


	//   ....[0]....
.L_5712:
        /*0094*/ 	.word	0x00000e60


	//   ....[1]....
        /*0098*/ 	.word	0x00001e40


	//   ....[2]....
        /*009c*/ 	.word	0x00002d60


	//   ....[3]....
        /*00a0*/ 	.word	0x00003c80


	//   ....[4]....
        /*00a4*/ 	.word	0x00004af0


	//   ....[5]....
        /*00a8*/ 	.word	0x000058f0


	//   ....[6]....
        /*00ac*/ 	.word	0x000067f0


	//   ....[7]....
        /*00b0*/ 	.word	0x000076c0


	//----- nvinfo : EIATTR_EXIT_INSTR_OFFSETS
	.align		4
.L_5713:
        /*00b4*/ 	.byte	0x04, 0x1c
        /*00b6*/ 	.short	(.L_5715 - .L_5714)


	//   ....[0]....
.L_5714:
        /*00b8*/ 	.word	0x00006aa0


	//   ....[1]....
        /*00bc*/ 	.word	0x00006bd0


	//   ....[2]....
        /*00c0*/ 	.word	0x00006bf0


	//   ....[3]....
        /*00c4*/ 	.word	0x00006c90


	//   ....[4]....
        /*00c8*/ 	.word	0x00006cc0


	//   ....[5]....
        /*00cc*/ 	.word	0x00006cf0


	//   ....[6]....
        /*00d0*/ 	.word	0x00006d90


	//   ....[7]....
        /*00d4*/ 	.word	0x00006de0


	//   ....[8]....
        /*00d8*/ 	.word	0x00006e90


	//   ....[9]....
        /*00dc*/ 	.word	0x00006ef0


	//   ....[10]....
        /*00e0*/ 	.word	0x00006f30


	//   ....[11]....
        /*00e4*/ 	.word	0x00007000


	//   ....[12]....
        /*00e8*/ 	.word	0x00007150


	//   ....[13]....
        /*00ec*/ 	.word	0x000072a0


	//   ....[14]....
        /*00f0*/ 	.word	0x00007400


	//   ....[15]....
        /*00f4*/ 	.word	0x00007440


	//   ....[16]....
        /*00f8*/ 	.word	0x00007470


	//   ....[17]....
        /*00fc*/ 	.word	0x00007510


	//   ....[18]....
        /*0100*/ 	.word	0x00007560


	//   ....[19]....
        /*0104*/ 	.word	0x000076d0


	//   ....[20]....
        /*0108*/ 	.word	0x000077c0


	//   ....[21]....
        /*010c*/ 	.word	0x00007870


	//   ....[22]....
        /*0110*/ 	.word	0x000078a0


	//   ....[23]....
        /*0114*/ 	.word	0x000078f0


	//   ....[24]....
        /*0118*/ 	.word	0x00007940


	//----- nvinfo : EIATTR_MAX_THREADS
	.align		4
.L_5715:
        /*011c*/ 	.byte	0x04, 0x05
        /*011e*/ 	.short	(.L_5717 - .L_5716)
.L_5716:
        /*0120*/ 	.word	0x00000080
        /*0124*/ 	.word	0x00000001
        /*0128*/ 	.word	0x00000001


	//----- nvinfo : EIATTR_CRS_STACK_SIZE
	.align		4
.L_5717:
        /*012c*/ 	.byte	0x04, 0x1e
        /*012e*/ 	.short	(.L_5719 - .L_5718)
.L_5718:
        /*0130*/ 	.word	0x00000000


	//----- nvinfo : EIATTR_CBANK_PARAM_SIZE
	.align		4
.L_5719:
        /*0134*/ 	.byte	0x03, 0x19
        /*0136*/ 	.short	0x002c


	//----- nvinfo : EIATTR_PARAM_CBANK
	.align		4
        /*0138*/ 	.byte	0x04, 0x0a
        /*013a*/ 	.short	(.L_5721 - .L_5720)
	.align		4
.L_5720:
        /*013c*/ 	.word	index@(.nv.constant0._ZN2at6native27unrolled_elementwise_kernelIZZZNS0_15neg_kernel_cudaERNS_18TensorIteratorBaseEENKUlvE0_clEvENKUlvE_clEvEUlhE_St5arrayIPcLm2EELi4E23TrivialOffsetCalculatorILi1EjESB_NS0_6memory12LoadWithCastILi1EEENSC_13StoreWithCastILi1EEEEEviT_T0_T2_T3_T4_T5_)
        /*0140*/ 	.short	0x0380
        /*0142*/ 	.short	0x002c


	//----- nvinfo : EIATTR_SW_WAR
	.align		4
.L_5721:
        /*0144*/ 	.byte	0x04, 0x36
        /*0146*/ 	.short	(.L_5723 - .L_5722)
.L_5722:
        /*0148*/ 	.word	0x00000008
.L_5723:


//--------------------- .nv.info._ZN2at6native18elementwise_kernelILi128ELi4EZNS0_22gpu_kernel_impl_nocastIZZZNS0_15neg_kernel_cudaERNS_18TensorIteratorBaseEENKUlvE0_clEvENKUlvE_clEvEUlhE_EEvS4_RKT_EUliE_EEviT1_ --------------------------
	.section	.nv.info._ZN2at6native18elementwise_kernelILi128ELi4EZNS0_22gpu_kernel_impl_nocastIZZZNS0_15neg_kernel_cudaERNS_18TensorIteratorBaseEENKUlvE0_clEvENKUlvE_clEvEUlhE_EEvS4_RKT_EUliE_EEviT1_,"",@"SHT_CUDA_INFO"
	.sectionflags	@""
	.align	4


	//----- nvinfo : EIATTR_CUDA_API_VERSION
	.align		4
        /*0000*/ 	.byte	0x04, 0x37
        /*0002*/ 	.short	(.L_5725 - .L_5724)
.L_5724:
        /*0004*/ 	.word	0x00000082


	//----- nvinfo : EIATTR_KPARAM_INFO
	.align		4
.L_5725:
        /*0008*/ 	.byte	0x04, 0x17
        /*000a*/ 	.short	(.L_5727 - .L_5726)
.L_5726:
        /*000c*/ 	.word	0x00000000
        /*0010*/ 	.short	0x0001
        /*0012*/ 	.short	0x0008
        /*0014*/ 	.byte	0x00, 0xf0, 0x61, 0x08


	//----- nvinfo : EIATTR_KPARAM_INFO
	.align		4
.L_5727:
        /*0018*/ 	.byte	0x04, 0x17
        /*001a*/ 	.short	(.L_5729 - .L_5728)
.L_5728:
        /*001c*/ 	.word	0x00000000
        /*0020*/ 	.short	0x0000
        /*0022*/ 	.short	0x0000
        /*0024*/ 	.byte	0x00, 0xf0, 0x11, 0x00


	//----- nvinfo : EIATTR_SPARSE_MMA_MASK
	.align		4
.L_5729:
        /*0028*/ 	.byte	0x03, 0x50
        /*002a*/ 	.short	0x0000


	//----- nvinfo : EIATTR_MAXREG_COUNT
	.align		4
        /*002c*/ 	.byte	0x03, 0x1b
        /*002e*/ 	.short	0x0080


	//----- nvinfo : EIATTR_MERCURY_ISA_VERSION
	.align		4
        /*0030*/ 	.byte	0x03, 0x5f
        /*0032*/ 	.short	0x0101


	//----- nvinfo : EIATTR_VRC_CTA_INIT_COUNT
	.align		4
        /*0034*/ 	.byte	0x02, 0x4a
	.zero		1
	.zero		1


	//----- nvinfo : EIATTR_EXIT_INSTR_OFFSETS
	.align		4
        /*0038*/ 	.byte	0x04, 0x1c
        /*003a*/ 	.short	(.L_5731 - .L_5730)


	//   ....[0]....
.L_5730:
        /*003c*/ 	.word	0x000002d0


	//   ....[1]....
        /*0040*/ 	.word	0x00000340


	//   ....[2]....
        /*0044*/ 	.word	0x00003e30


	//   ....[3]....
        /*0048*/ 	.word	0x00005170


	//----- nvinfo : EIATTR_MAX_THREADS
	.align		4
.L_5731:
        /*004c*/ 	.byte	0x04, 0x05
        /*004e*/ 	.short	(.L_5733 - .L_5732)
.L_5732:
        /*0050*/ 	.word	0x00000080
        /*0054*/ 	.word	0x00000001
        /*0058*/ 	.word	0x00000001


	//----- nvinfo : EIATTR_CRS_STACK_SIZE
	.align		4
.L_5733:
        /*005c*/ 	.byte	0x04, 0x1e
        /*005e*/ 	.short	(.L_5735 - .L_5734)
.L_5734:
        /*0060*/ 	.word	0x00000000


	//----- nvinfo : EIATTR_CBANK_PARAM_SIZE
	.align		4
.L_5735:
        /*0064*/ 	.byte	0x03, 0x19
        /*0066*/ 	.short	0x0220


	//----- nvinfo : EIATTR_PARAM_CBANK
	.align		4
        /*0068*/ 	.byte	0x04, 0x0a
        /*006a*/ 	.short	(.L_5737 - .L_5736)
	.align		4
.L_5736:
        /*006c*/ 	.word	index@(.nv.constant0._ZN2at6native18elementwise_kernelILi128ELi4EZNS0_22gpu_kernel_impl_nocastIZZZNS0_15neg_kernel_cudaERNS_18TensorIteratorBaseEENKUlvE0_clEvENKUlvE_clEvEUlhE_EEvS4_RKT_EUliE_EEviT1_)
        /*0070*/ 	.short	0x0380
        /*0072*/ 	.short	0x0220


	//----- nvinfo : EIATTR_SW_WAR
	.align		4
.L_5737:
        /*0074*/ 	.byte	0x04, 0x36
        /*0076*/ 	.short	(.L_5739 - .L_5738)
.L_5738:
        /*0078*/ 	.word	0x00000008
.L_5739:


//--------------------- .nv.info._ZN2at6native27unrolled_elementwise_kernelIZZZNS0_15neg_kernel_cudaERNS_18TensorIteratorBaseEENKUlvE0_clEvENKUlvE_clEvEUlhE_St5arrayIPcLm2EELi4E23TrivialOffsetCalculatorILi1EjESB_NS0_6memory15LoadWithoutCastENSC_16StoreWithoutCastEEEviT_T0_T2_T3_T4_T5_ --------------------------
	.section	.nv.info._ZN2at6native27unrolled_elementwise_kernelIZZZNS0_15neg_kernel_cudaERNS_18TensorIteratorBaseEENKUlvE0_clEvENKUlvE_clEvEUlhE_St5arrayIPcLm2EELi4E23TrivialOffsetCalculatorILi1EjESB_NS0_6memory15LoadWithoutCastENSC_16StoreWithoutCastEEEviT_T0_T2_T3_T4_T5_,"",@"SHT_CUDA_INFO"
	.sectionflags	@""
	.align	4


	//----- nvinfo : EIATTR_CUDA_API_VERSION
	.align		4
        /*0000*/ 	.byte	0x04, 0x37
        /*0002*/ 	.short	(.L_5741 - .L_5740)
.L_5740:
        /*0004*/ 	.word	0x00000082


	//----- nvinfo : EIATTR_KPARAM_INFO
	.align		4
.L_5741:
        /*0008*/ 	.byte	0x04, 0x17
        /*000a*/ 	.short	(.L_5743 - .L_5742)
.L_5742:
        /*000c*/ 	.word	0x00000000
        /*0010*/ 	.short	0x0006
        /*0012*/ 	.short	0x001b
        /*0014*/ 	.byte	0x00, 0xf0, 0x05, 0x00


	//----- nvinfo : EIATTR_KPARAM_INFO
	.align		4
.L_5743:
        /*0018*/ 	.byte	0x04, 0x17
        /*001a*/ 	.short	(.L_5745 - .L_5744)
.L_5744:
        /*001c*/ 	.word	0x00000000
        /*0020*/ 	.short	0x0005
        /*0022*/ 	.short	0x001a
        /*0024*/ 	.byte	0x00, 0xf0, 0x05, 0x00


	//----- nvinfo : EIATTR_KPARAM_INFO
	.align		4
.L_5745:
        /*0028*/ 	.byte	0x04, 0x17
        /*002a*/ 	.short	(.L_5747 - .L_5746)
.L_5746:
        /*002c*/ 	.word	0x00000000
        /*0030*/ 	.short	0x0004
        /*0032*/ 	.short	0x0019
        /*0034*/ 	.byte	0x00, 0xf0, 0x05, 0x00


	//----- nvinfo : EIATTR_KPARAM_INFO
	.align		4
.L_5747:
        /*0038*/ 	.byte	0x04, 0x17
        /*003a*/ 	.short	(.L_5749 - .L_5748)
.L_5748:
        /*003c*/ 	.word	0x00000000
        /*0040*/ 	.short	0x0003
        /*0042*/ 	.short	0x0018
        /*0044*/ 	.byte	0x00, 0xf0, 0x05, 0x00


	//----- nvinfo : EIATTR_KPARAM_INFO
	.align		4
.L_5749:
        /*0048*/ 	.byte	0x04, 0x17
        /*004a*/ 	.short	(.L_5751 - .L_5750)
.L_5750:
        /*004c*/ 	.word	0x00000000
        /*0050*/ 	.short	0x0002
        /*0052*/ 	.short	0x0008
        /*0054*/ 	.byte	0x00, 0xf0, 0x41, 0x00


	//----- nvinfo : EIATTR_KPARAM_INFO
	.align		4
.L_5751:
        /*0058*/ 	.byte	0x04, 0x17
        /*005a*/ 	.short	(.L_5753 - .L_5752)
.L_5752:
        /*005c*/ 	.word	0x00000000
        /*0060*/ 	.short	0x0001
        /*0062*/ 	.short	0x0004
        /*0064*/ 	.byte	0x00, 0xf0, 0x05, 0x00


	//----- nvinfo : EIATTR_KPARAM_INFO
	.align		4
.L_5753:
        /*0068*/ 	.byte	0x04, 0x17
        /*006a*/ 	.short	(.L_5755 - .L_5754)
.L_5754:
        /*006c*/ 	.word	0x00000000
        /*0070*/ 	.short	0x0000
        /*0072*/ 	.short	0x0000
        /*0074*/ 	.byte	0x00, 0xf0, 0x11, 0x00


	//----- nvinfo : EIATTR_SPARSE_MMA_MASK
	.align		4
.L_5755:
        /*0078*/ 	.byte	0x03, 0x50
        /*007a*/ 	.short	0x0000


	//----- nvinfo : EIATTR_MAXREG_COUNT
	.align		4
        /*007c*/ 	.byte	0x03, 0x1b
        /*007e*/ 	.short	0x00ff


	//----- nvinfo : EIATTR_MERCURY_ISA_VERSION
	.align		4
        /*0080*/ 	.byte	0x03, 0x5f
        /*0082*/ 	.short	0x0101


	//----- nvinfo : EIATTR_VRC_CTA_INIT_COUNT
	.align		4
        /*0084*/ 	.byte	0x02, 0x4a
	.zero		1
	.zero		1


	//----- nvinfo : EIATTR_EXIT_INSTR_OFFSETS
	.align		4
        /*0088*/ 	.byte	0x04, 0x1c
        /*008a*/ 	.short	(.L_5757 - .L_5756)


	//   ....[0]....
.L_5756:
        /*008c*/ 	.word	0x000004a0


	//   ....[1]....
        /*0090*/ 	.word	0x00000520


	//----- nvinfo : EIATTR_MAX_THREADS
	.align		4
.L_5757:
        /*0094*/ 	.byte	0x04, 0x05
        /*0096*/ 	.short	(.L_5759 - .L_5758)
.L_5758:
        /*0098*/ 	.word	0x00000080
        /*009c*/ 	.word	0x00000001
        /*00a0*/ 	.word	0x00000001


	//----- nvinfo : EIATTR_CRS_STACK_SIZE
	.align		4
.L_5759:
        /*00a4*/ 	.byte	0x04, 0x1e
        /*00a6*/ 	.short	(.L_5761 - .L_5760)
.L_5760:
        /*00a8*/ 	.word	0x00000000


	//----- nvinfo : EIATTR_CBANK_PARAM_SIZE
	.align		4
.L_5761:
        /*00ac*/ 	.byte	0x03, 0x19
        /*00ae*/ 	.short	0x001c


	//----- nvinfo : EIATTR_PARAM_CBANK
	.align		4
        /*00b0*/ 	.byte	0x04, 0x0a
        /*00b2*/ 	.short	(.L_5763 - .L_5762)
	.align		4
.L_5762:
        /*00b4*/ 	.word	index@(.nv.constant0._ZN2at6native27unrolled_elementwise_kernelIZZZNS0_15neg_kernel_cudaERNS_18TensorIteratorBaseEENKUlvE0_clEvENKUlvE_clEvEUlhE_St5arrayIPcLm2EELi4E23TrivialOffsetCalculatorILi1EjESB_NS0_6memory15LoadWithoutCastENSC_16StoreWithoutCastEEEviT_T0_T2_T3_T4_T5_)
        /*00b8*/ 	.short	0x0380
        /*00ba*/ 	.short	0x001c


	//----- nvinfo : EIATTR_SW_WAR
	.align		4
.L_5763:
        /*00bc*/ 	.byte	0x04, 0x36
        /*00be*/ 	.short	(.L_5765 - .L_5764)
.L_5764:
        /*00c0*/ 	.word	0x00000008
.L_5765:


//--------------------- .nv.info._ZN2at6native29vectorized_elementwise_kernelILi2EZZZNS0_15neg_kernel_cudaERNS_18TensorIteratorBaseEENKUlvE0_clEvENKUlvE_clEvEUlhE_St5arrayIPcLm2EEEEviT0_T1_ --------------------------
	.section	.nv.info._ZN2at6native29vectorized_elementwise_kernelILi2EZZZNS0_15neg_kernel_cudaERNS_18TensorIteratorBaseEENKUlvE0_clEvENKUlvE_clEvEUlhE_St5arrayIPcLm2EEEEviT0_T1_,"",@"SHT_CUDA_INFO"
	.sectionflags	@""
	.align	4


	//----- nvinfo : EIATTR_CUDA_API_VERSION
	.align		4
        /*0000*/ 	.byte	0x04, 0x37
        /*0002*/ 	.short	(.L_5767 - .L_5766)
.L_5766:
        /*0004*/ 	.word	0x00000082


	//----- nvinfo : EIATTR_KPARAM_INFO
	.align		4
.L_5767:
        /*0008*/ 	.byte	0x04, 0x17
        /*000a*/ 	.short	(.L_5769 - .L_5768)
.L_5768:
        /*000c*/ 	.word	0x00000000
        /*0010*/ 	.short	0x0002
        /*0012*/ 	.short	0x0008
        /*0014*/ 	.byte	0x00, 0xf0, 0x41, 0x00


	//----- nvinfo : EIATTR_KPARAM_INFO
	.align		4
.L_5769:
        /*0018*/ 	.byte	0x04, 0x17
        /*001a*/ 	.short	(.L_5771 - .L_5770)
.L_5770:
        /*001c*/ 	.word	0x00000000
        /*0020*/ 	.short	0x0001
        /*0022*/ 	.short	0x0004
        /*0024*/ 	.byte	0x00, 0xf0, 0x05, 0x00


	//----- nvinfo : EIATTR_KPARAM_INFO
	.align		4
.L_5771:
        /*0028*/ 	.byte	0x04, 0x17
        /*002a*/ 	.short	(.L_5773 - .L_5772)
.L_5772:
        /*002c*/ 	.word	0x00000000
        /*0030*/ 	.short	0x0000
        /*0032*/ 	.short	0x0000
        /*0034*/ 	.byte	0x00, 0xf0, 0x11, 0x00


	//----- nvinfo : EIATTR_SPARSE_MMA_MASK
	.align		4
.L_5773:
        /*0038*/ 	.byte	0x03, 0x50
        /*003a*/ 	.short	0x0000


	//----- nvinfo : EIATTR_MAXREG_COUNT
	.align		4
        /*003c*/ 	.byte	0x03, 0x1b
        /*003e*/ 	.short	0x00ff


	//----- nvinfo : EIATTR_MERCURY_ISA_VERSION
	.align		4
        /*0040*/ 	.byte	0x03, 0x5f
        /*0042*/ 	.short	0x0101


	//----- nvinfo : EIATTR_VRC_CTA_INIT_COUNT
	.align		4
        /*0044*/ 	.byte	0x02, 0x4a
	.zero		1
	.zero		1


	//----- nvinfo : EIATTR_EXIT_INSTR_OFFSETS
	.align		4
        /*0048*/ 	.byte	0x04, 0x1c
        /*004a*/ 	.short	(.L_5775 - .L_5774)


	//   ....[0]....
.L_5774:
        /*004c*/ 	.word	0x00000950


	//   ....[1]....
        /*0050*/ 	.word	0x000009d0


	//   ....[2]....
        /*0054*/ 	.word	0x00000cf0


	//----- nvinfo : EIATTR_MAX_THREADS
	.align		4
.L_5775:
        /*0058*/ 	.byte	0x04, 0x05
        /*005a*/ 	.short	(.L_5777 - .L_5776)
.L_5776:
        /*005c*/ 	.word	0x00000080
        /*0060*/ 	.word	0x00000001
        /*0064*/ 	.word	0x00000001


	//----- nvinfo : EIATTR_CRS_STACK_SIZE
	.align		4
.L_5777:
        /*0068*/ 	.byte	0x04, 0x1e
        /*006a*/ 	.short	(.L_5779 - .L_5778)
.L_5778:
        /*006c*/ 	.word	0x00000000


	//----- nvinfo : EIATTR_CBANK_PARAM_SIZE
	.align		4
.L_5779:
        /*0070*/ 	.byte	0x03, 0x19
        /*0072*/ 	.short	0x0018


	//----- nvinfo : EIATTR_PARAM_CBANK
	.align		4
        /*0074*/ 	.byte	0x04, 0x0a
        /*0076*/ 	.short	(.L_5781 - .L_5780)
	.align		4
.L_5780:
        /*0078*/ 	.word	index@(.nv.constant0._ZN2at6native29vectorized_elementwise_kernelILi2EZZZNS0_15neg_kernel_cudaERNS_18TensorIteratorBaseEENKUlvE0_clEvENKUlvE_clEvEUlhE_St5arrayIPcLm2EEEEviT0_T1_)
        /*007c*/ 	.short	0x0380
        /*007e*/ 	.short	0x0018


	//----- nvinfo : EIATTR_SW_WAR
	.align		4
.L_5781:
        /*0080*/ 	.byte	0x04, 0x36
        /*0082*/ 	.short	(.L_5783 - .L_5782)
.L_5782:
        /*0084*/ 	.word	0x00000008
.L_5783:


//--------------------- .nv.info._ZN2at6native29vectorized_elementwise_kernelILi4EZZZNS0_15neg_kernel_cudaERNS_18TensorIteratorBaseEENKUlvE0_clEvENKUlvE_clEvEUlhE_St5arrayIPcLm2EEEEviT0_T1_ --------------------------
	.section	.nv.info._ZN2at6native29vectorized_elementwise_kernelILi4EZZZNS0_15neg_kernel_cudaERNS_18TensorIteratorBaseEENKUlvE0_clEvENKUlvE_clEvEUlhE_St5arrayIPcLm2EEEEviT0_T1_,"",@"SHT_CUDA_INFO"
	.sectionflags	@""
	.align	4


	//----- nvinfo : EIATTR_CUDA_API_VERSION
	.align		4
        /*0000*/ 	.byte	0x04, 0x37
        /*0002*/ 	.short	(.L_5785 - .L_5784)
.L_5784:
        /*0004*/ 	.word	0x00000082


	//----- nvinfo : EIATTR_KPARAM_INFO
	.align		4
.L_5785:
        /*0008*/ 	.byte	0x04, 0x17
        /*000a*/ 	.short	(.L_5787 - .L_5786)
.L_5786:
        /*000c*/ 	.word	0x00000000
        /*0010*/ 	.short	0x0002
        /*0012*/ 	.short	0x0008
        /*0014*/ 	.byte	0x00, 0xf0, 0x41, 0x00


	//----- nvinfo : EIATTR_KPARAM_INFO
	.align		4
.L_5787:
        /*0018*/ 	.byte	0x04, 0x17
        /*001a*/ 	.short	(.L_5789 - .L_5788)
.L_5788:
        /*001c*/ 	.word	0x00000000
        /*0020*/ 	.short	0x0001
        /*0022*/ 	.short	0x0004
        /*0024*/ 	.byte	0x00, 0xf0, 0x05, 0x00


	//----- nvinfo : EIATTR_KPARAM_INFO
	.align		4
.L_5789:
        /*0028*/ 	.byte	0x04, 0x17
        /*002a*/ 	.short	(.L_5791 - .L_5790)
.L_5790:
        /*002c*/ 	.word	0x00000000
        /*0030*/ 	.short	0x0000
        /*0032*/ 	.short	0x0000
        /*0034*/ 	.byte	0x00, 0xf0, 0x11, 0x00


	//----- nvinfo : EIATTR_SPARSE_MMA_MASK
	.align		4
.L_5791:
        /*0038*/ 	.byte	0x03, 0x50
        /*003a*/ 	.short	0x0000


	//----- nvinfo : EIATTR_MAXREG_COUNT
	.align		4
        /*003c*/ 	.byte	0x03, 0x1b
        /*003e*/ 	.short	0x00ff


	//----- nvinfo : EIATTR_MERCURY_ISA_VERSION
	.align		4
        /*0040*/ 	.byte	0x03, 0x5f
        /*0042*/ 	.short	0x0101


	//----- nvinfo : EIATTR_VRC_CTA_INIT_COUNT
	.align		4
        /*0044*/ 	.byte	0x02, 0x4a
	.zero		1
	.zero		1


	//----- nvinfo : EIATTR_EXIT_INSTR_OFFSETS
	.align		4
        /*0048*/ 	.byte	0x04, 0x1c
        /*004a*/ 	.short	(.L_5793 - .L_5792)


	//   ....[0]....
.L_5792:
        /*004c*/ 	.word	0x00000950


	//   ....[1]....
        /*0050*/ 	.word	0x000009d0


	//   ....[2]....
        /*0054*/ 	.word	0x00000d50


	//----- nvinfo : EIATTR_MAX_THREADS
	.align		4
.L_5793:
        /*0058*/ 	.byte	0x04, 0x05
        /*005a*/ 	.short	(.L_5795 - .L_5794)
.L_5794:
        /*005c*/ 	.word	0x00000080
        /*0060*/ 	.word	0x00000001
        /*0064*/ 	.word	0x00000001


	//----- nvinfo : EIATTR_CRS_STACK_SIZE
	.align		4
.L_5795:
        /*0068*/ 	.byte	0x04, 0x1e
        /*006a*/ 	.short	(.L_5797 - .L_5796)
.L_5796:
        /*006c*/ 	.word	0x00000000


	//----- nvinfo : EIATTR_CBANK_PARAM_SIZE
	.align		4
.L_5797:
        /*0070*/ 	.byte	0x03, 0x19
        /*0072*/ 	.short	0x0018


	//----- nvinfo : EIATTR_PARAM_CBANK
	.align		4
        /*0074*/ 	.byte	0x04, 0x0a
        /*0076*/ 	.short	(.L_5799 - .L_5798)
	.align		4
.L_5798:
        /*0078*/ 	.word	index@(.nv.constant0._ZN2at6native29vectorized_elementwise_kernelILi4EZZZNS0_15neg_kernel_cudaERNS_18TensorIteratorBaseEENKUlvE0_clEvENKUlvE_clEvEUlhE_St5arrayIPcLm2EEEEviT0_T1_)
        /*007c*/ 	.short	0x0380
        /*007e*/ 	.short	0x0018


	//----- nvinfo : EIATTR_SW_WAR
	.align		4
.L_5799:
        /*0080*/ 	.byte	0x04, 0x36
        /*0082*/ 	.short	(.L_5801 - .L_5800)
.L_5800:
        /*0084*/ 	.word	0x00000008
.L_5801:


//--------------------- .nv.info._ZN2at6native29vectorized_elementwise_kernelILi8EZZZNS0_15neg_kernel_cudaERNS_18TensorIteratorBaseEENKUlvE0_clEvENKUlvE_clEvEUlhE_St5arrayIPcLm2EEEEviT0_T1_ --------------------------
	.section	.nv.info._ZN2at6native29vectorized_elementwise_kernelILi8EZZZNS0_15neg_kernel_cudaERNS_18TensorIteratorBaseEENKUlvE0_clEvENKUlvE_clEvEUlhE_St5arrayIPcLm2EEEEviT0_T1_,"",@"SHT_CUDA_INFO"
	.sectionflags	@""
	.align	4


	//----- nvinfo : EIATTR_CUDA_API_VERSION
	.align		4
        /*0000*/ 	.byte	0x04, 0x37
        /*0002*/ 	.short	(.L_5803 - .L_5802)
.L_5802:
        /*0004*/ 	.word	0x00000082


	//----- nvinfo : EIATTR_KPARAM_INFO
	.align		4
.L_5803:
        /*0008*/ 	.byte	0x04, 0x17
        /*000a*/ 	.short	(.L_5805 - .L_5804)
.L_5804:
        /*000c*/ 	.word	0x00000000
        /*0010*/ 	.short	0x0002
        /*0012*/ 	.short	0x0008
        /*0014*/ 	.byte	0x00, 0xf0, 0x41, 0x00


	//----- nvinfo : EIATTR_KPARAM_INFO
	.align		4
.L_5805:
        /*0018*/ 	.byte	0x04, 0x17
        /*001a*/ 	.short	(.L_5807 - .L_5806)
.L_5806:
        /*001c*/ 	.word	0x00000000
        /*0020*/ 	.short	0x0001
        /*0022*/ 	.short	0x0004
        /*0024*/ 	.byte	0x00, 0xf0, 0x05, 0x00


	//----- nvinfo : EIATTR_KPARAM_INFO
	.align		4
.L_5807:
        /*0028*/ 	.byte	0x04, 0x17
        /*002a*/ 	.short	(.L_5809 - .L_5808)
.L_5808:
        /*002c*/ 	.word	0x00000000
        /*0030*/ 	.short	0x0000
        /*0032*/ 	.short	0x0000
        /*0034*/ 	.byte	0x00, 0xf0, 0x11, 0x00


	//----- nvinfo : EIATTR_SPARSE_MMA_MASK
	.align		4
.L_5809:
        /*0038*/ 	.byte	0x03, 0x50
        /*003a*/ 	.short	0x0000


	//----- nvinfo : EIATTR_MAXREG_COUNT
	.align		4
        /*003c*/ 	.byte	0x03, 0x1b
        /*003e*/ 	.short	0x00ff


	//----- nvinfo : EIATTR_MERCURY_ISA_VERSION
	.align		4
        /*0040*/ 	.byte	0x03, 0x5f
        /*0042*/ 	.short	0x0101


	//----- nvinfo : EIATTR_VRC_CTA_INIT_COUNT
	.align		4
        /*0044*/ 	.byte	0x02, 0x4a
	.zero		1
	.zero		1


	//----- nvinfo : EIATTR_EXIT_INSTR_OFFSETS
	.align		4
        /*0048*/ 	.byte	0x04, 0x1c
        /*004a*/ 	.short	(.L_5811 - .L_5810)


	//   ....[0]....
.L_5810:
        /*004c*/ 	.word	0x00000950


	//   ....[1]....
        /*0050*/ 	.word	0x000009d0


	//   ....[2]....
        /*0054*/ 	.word	0x00000d30


	//----- nvinfo : EIATTR_MAX_THREADS
	.align		4
.L_5811:
        /*0058*/ 	.byte	0x04, 0x05
        /*005a*/ 	.short	(.L_5813 - .L_5812)
.L_5812:
        /*005c*/ 	.word	0x00000080
        /*0060*/ 	.word	0x00000001
        /*0064*/ 	.word	0x00000001


	//----- nvinfo : EIATTR_CRS_STACK_SIZE
	.align		4
.L_5813:
        /*0068*/ 	.byte	0x04, 0x1e
        /*006a*/ 	.short	(.L_5815 - .L_5814)
.L_5814:
        /*006c*/ 	.word	0x00000000


	//----- nvinfo : EIATTR_CBANK_PARAM_SIZE
	.align		4
.L_5815:
        /*0070*/ 	.byte	0x03, 0x19
        /*0072*/ 	.short	0x0018


	//----- nvinfo : EIATTR_PARAM_CBANK
	.align		4
        /*0074*/ 	.byte	0x04, 0x0a
        /*0076*/ 	.short	(.L_5817 - .L_5816)
	.align		4
.L_5816:
        /*0078*/ 	.word	index@(.nv.constant0._ZN2at6native29vectorized_elementwise_kernelILi8EZZZNS0_15neg_kernel_cudaERNS_18TensorIteratorBaseEENKUlvE0_clEvENKUlvE_clEvEUlhE_St5arrayIPcLm2EEEEviT0_T1_)
        /*007c*/ 	.short	0x0380
        /*007e*/ 	.short	0x0018


	//----- nvinfo : EIATTR_SW_WAR
	.align		4
.L_5817:
        /*0080*/ 	.byte	0x04, 0x36
        /*0082*/ 	.short	(.L_5819 - .L_5818)
.L_5818:
        /*0084*/ 	.word	0x00000008
.L_5819:


//--------------------- .nv.info._ZN2at6native18elementwise_kernelILi128ELi4EZNS0_15gpu_kernel_implIZZZNS0_23logical_not_kernel_cudaERNS_18TensorIteratorBaseEENKUlvE0_clEvENKUlvE10_clEvEUlN3c108BFloat16EE_EEvS4_RKT_EUliE_EEviT1_ --------------------------
	.section	.nv.info._ZN2at6native18elementwise_kernelILi128ELi4EZNS0_15gpu_kernel_implIZZZNS0_23logical_not_kernel_cudaERNS_18TensorIteratorBaseEENKUlvE0_clEvENKUlvE10_clEvEUlN3c108BFloat16EE_EEvS4_RKT_EUliE_EEviT1_,"",@"SHT_CUDA_INFO"
	.sectionflags	@""
	.align	4


	//----- nvinfo : EIATTR_CUDA_API_VERSION
	.align		4
        /*0000*/ 	.byte	0x04, 0x37
        /*0002*/ 	.short	(.L_5821 - .L_5820)
.L_5820:
        /*0004*/ 	.word	0x00000082


	//----- nvinfo : EIATTR_KPARAM_INFO
	.align		4
.L_5821:
        /*0008*/ 	.byte	0x04, 0x17
        /*000a*/ 	.short	(.L_5823 - .L_5822)
.L_5822:
        /*000c*/ 	.word	0x00000000
        /*0010*/ 	.short	0x0001
        /*0012*/ 	.short	0x0008
        /*0014*/ 	.byte	0x00, 0xf0, 0x61, 0x08


	//----- nvinfo : EIATTR_KPARAM_INFO
	.align		4
.L_5823:
        /*0018*/ 	.byte	0x04, 0x17
        /*001a*/ 	.short	(.L_5825 - .L_5824)
.L_5824:
        /*001c*/ 	.word	0x00000000
        /*0020*/ 	.short	0x0000
        /*0022*/ 	.short	0x0000
        /*0024*/ 	.byte	0x00, 0xf0, 0x11, 0x00


	//----- nvinfo : EIATTR_SPARSE_MMA_MASK
	.align		4
.L_5825:
        /*0028*/ 	.byte	0x03, 0x50
        /*002a*/ 	.short	0x0000


	//----- nvinfo : EIATTR_MAXREG_COUNT
	.align		4
        /*002c*/ 	.byte	0x03, 0x1b
        /*002e*/ 	.short	0x0080


	//----- nvinfo : EIATTR_EXTERNS
	.align		4
        /*0030*/ 	.byte	0x04, 0x0f
        /*0032*/ 	.short	(.L_5827 - .L_5826)


	//   ....[0]....
	.align		4
.L_5826:
        /*0034*/ 	.word	index@(__assertfail)


	//----- nvinfo : EIATTR_MERCURY_ISA_VERSION
	.align		4
.L_5827:
        /*0038*/ 	.byte	0x03, 0x5f
        /*003a*/ 	.short	0x0101


	//----- nvinfo : EIATTR_VRC_CTA_INIT_COUNT
	.align		4
        /*003c*/ 	.byte	0x02, 0x4a
	.zero		1
	.zero		1


	//----- nvinfo : EIATTR_SYSCALL_OFFSETS
	.align		4
        /*0040*/ 	.byte	0x04, 0x46
        /*0042*/ 	.short	(.L_5829 - .L_5828)


	//   ....[0]....
.L_5828:
        /*0044*/ 	.word	0x00002210


	//   ....[1]....
        /*0048*/ 	.word	0x00002f90


	//   ....[2]....
        /*004c*/ 	.word	0x00005310


	//   ....[3]....
        /*0050*/ 	.word	0x00005ee0


	//   ....[4]....
        /*0054*/ 	.word	0x00008350


	//   ....[5]....
        /*0058*/ 	.word	0x00008f20


	//   ....[6]....
        /*005c*/ 	.word	0x0000b3a0


	//   ....[7]....
        /*0060*/ 	.word	0x0000bf30


	//----- nvinfo : EIATTR_EXIT_INSTR_OFFSETS
	.align		4
.L_5829:
        /*0064*/ 	.byte	0x04, 0x1c
        /*0066*/ 	.short	(.L_5831 - .L_5830)


	//   ....[0]....
.L_5830:
        /*0068*/ 	.word	0x000091b0


	//   ....[1]....
        /*006c*/ 	.word	0x0000b530


	//   ....[2]....
        /*0070*/ 	.word	0x0000b550


	//   ....[3]....
        /*0074*/ 	.word	0x0000b5e0


	//   ....[4]....
        /*0078*/ 	.word	0x0000b600


	//   ....[5]....
        /*007c*/ 	.word	0x0000b620


	//   ....[6]....
        /*0080*/ 	.word	0x0000b6b0


	//   ....[7]....
        /*0084*/ 	.word	0x0000b6f0


	//   ....[8]....
        /*0088*/ 	.word	0x0000b790


	//   ....[9]....
        /*008c*/ 	.word	0x0000b7e0


	//   ....[10]....
        /*0090*/ 	.word	0x0000b820


	//   ....[11]....
        /*0094*/ 	.word	0x0000b8e0


	//   ....[12]....
        /*0098*/ 	.word	0x0000ba20


	//   ....[13]....
        /*009c*/ 	.word	0x0000bb60


	//   ....[14]....
        /*00a0*/ 	.word	0x0000bcb0


	//   ....[15]....
        /*00a4*/ 	.word	0x0000bce0


	//   ....[16]....
        /*00a8*/ 	.word	0x0000bd00


	//   ....[17]....
        /*00ac*/ 	.word	0x0000bd80


	//   ....[18]....
        /*00b0*/ 	.word	0x0000bdd0


	//   ....[19]....
        /*00b4*/ 	.word	0x0000bf40


	//   ....[20]....
        /*00b8*/ 	.word	0x0000c020


	//   ....[21]....
        /*00bc*/ 	.word	0x0000c0c0


	//   ....[22]....
        /*00c0*/ 	.word	0x0000c0f0


	//   ....[23]....
        /*00c4*/ 	.word	0x0000c140


	//   ....[24]....
        /*00c8*/ 	.word	0x0000c180


	//----- nvinfo : EIATTR_MAX_THREADS
	.align		4
.L_5831:
        /*00cc*/ 	.byte	0x04, 0x05
        /*00ce*/ 	.short	(.L_5833 - .L_5832)
.L_5832:
        /*00d0*/ 	.word	0x00000080
        /*00d4*/ 	.word	0x00000001
        /*00d8*/ 	.word	0x00000001


	//----- nvinfo : EIATTR_CRS_STACK_SIZE
	.align		4
.L_5833:
        /*00dc*/ 	.byte	0x04, 0x1e
        /*00de*/ 	.short	(.L_5835 - .L_5834)
.L_5834:
        /*00e0*/ 	.word	0x00000000


	//----- nvinfo : EIATTR_CBANK_PARAM_SIZE
	.align		4
.L_5835:
        /*00e4*/ 	.byte	0x03, 0x19
        /*00e6*/ 	.short	0x0220


	//----- nvinfo : EIATTR_PARAM_CBANK
	.align		4
        /*00e8*/ 	.byte	0x04, 0x0a
        /*00ea*/ 	.short	(.L_5837 - .L_5836)
	.align		4
.L_5836:
        /*00ec*/ 	.word	index@(.nv.constant0._ZN2at6native18elementwise_kernelILi128ELi4EZNS0_15gpu_kernel_implIZZZNS0_23logical_not_kernel_cudaERNS_18TensorIteratorBaseEENKUlvE0_clEvENKUlvE10_clEvEUlN3c108BFloat16EE_EEvS4_RKT_EUliE_EEviT1_)
        /*00f0*/ 	.short	0x0380
        /*00f2*/ 	.short	0x0220


	//----- nvinfo : EIATTR_SW_WAR
	.align		4
.L_5837:
        /*00f4*/ 	.byte	0x04, 0x36
        /*00f6*/ 	.short	(.L_5839 - .L_5838)
.L_5838:
        /*00f8*/ 	.word	0x00000008
.L_5839:


//--------------------- .nv.info._ZN2at6native27unrolled_elementwise_kernelIZZZNS0_23logical_not_kernel_cudaERNS_18TensorIteratorBaseEENKUlvE0_clEvENKUlvE10_clEvEUlN3c108BFloat16EE_St5arrayIPcLm2EELi4E23TrivialOffsetCalculatorILi1EjESD_NS0_6memory12LoadWithCastILi1EEENSE_13StoreWithCastILi1EEEEEviT_T0_T2_T3_T4_T5_ --------------------------
	.section	.nv.info._ZN2at6native27unrolled_elementwise_kernelIZZZNS0_23logical_not_kernel_cudaERNS_18TensorIteratorBaseEENKUlvE0_clEvENKUlvE10_clEvEUlN3c108BFloat16EE_St5arrayIPcLm2EELi4E23TrivialOffsetCalculatorILi1EjESD_NS0_6memory12LoadWithCastILi1EEENSE_13StoreWithCastILi1EEEEEviT_T0_T2_T3_T4_T5_,"",@"SHT_CUDA_INFO"
	.sectionflags	@""
	.align	4


	//----- nvinfo : EIATTR_CUDA_API_VERSION
	.align		4
        /*0000*/ 	.byte	0x04, 0x37
        /*0002*/ 	.short	(.L_5841 - .L_5840)
.L_5840:
        /*0004*/ 	.word	0x00000082


	//----- nvinfo : EIATTR_KPARAM_INFO
	.align		4
.L_5841:
        /*0008*/ 	.byte	0x04, 0x17
        /*000a*/ 	.short	(.L_5843 - .L_5842)
.L_5842:
        /*000c*/ 	.word	0x00000000
        /*0010*/ 	.short	0x0006
        /*0012*/ 	.short	0x0024
        /*0014*/ 	.byte	0x00, 0xf0, 0x21, 0x00


	//----- nvinfo : EIATTR_KPARAM_INFO
	.align		4
.L_5843:
        /*0018*/ 	.byte	0x04, 0x17
        /*001a*/ 	.short	(.L_5845 - .L_5844)
.L_5844:
        /*001c*/ 	.word	0x00000000
        /*0020*/ 	.short	0x0005
        /*0022*/ 	.short	0x001c
        /*0024*/ 	.byte	0x00, 0xf0, 0x21, 0x00


	//----- nvinfo : EIATTR_KPARAM_INFO
	.align		4
.L_5845:
        /*0028*/ 	.byte	0x04, 0x17
        /*002a*/ 	.short	(.L_5847 - .L_5846)
.L_5846:
        /*002c*/ 	.word	0x00000000
        /*0030*/ 	.short	0x0004
        /*0032*/ 	.short	0x0019
        /*0034*/ 	.byte	0x00, 0xf0, 0x05, 0x00


	//----- nvinfo : EIATTR_KPARAM_INFO
	.align		4
.L_5847:
        /*0038*/ 	.byte	0x04, 0x17
        /*003a*/ 	.short	(.L_5849 - .L_5848)
.L_5848:
        /*003c*/ 	.word	0x00000000
        /*0040*/ 	.short	0x0003
        /*0042*/ 	.short	0x0018
        /*0044*/ 	.byte	0x00, 0xf0, 0x05, 0x00


	//----- nvinfo : EIATTR_KPARAM_INFO
	.align		4
.L_5849:
        /*0048*/ 	.byte	0x04, 0x17
        /*004a*/ 	.short	(.L_5851 - .L_5850)
.L_5850:
        /*004c*/ 	.word	0x00000000
        /*0050*/ 	.short	0x0002
        /*0052*/ 	.short	0x0008
        /*0054*/ 	.byte	0x00, 0xf0, 0x41, 0x00


	//----- nvinfo : EIATTR_KPARAM_INFO
	.align		4
.L_5851:
        /*0058*/ 	.byte	0x04, 0x17
        /*005a*/ 	.short	(.L_5853 - .L_5852)
.L_5852:
        /*005c*/ 	.word	0x00000000
        /*0060*/ 	.short	0x0001
        /*0062*/ 	.short	0x0004
        /*0064*/ 	.byte	0x00, 0xf0, 0x05, 0x00


	//----- nvinfo : EIATTR_KPARAM_INFO
	.align		4
.L_5853:
        /*0068*/ 	.byte	0x04, 0x17
        /*006a*/ 	.short	(.L_5855 - .L_5854)
.L_5854:
        /*006c*/ 	.word	0x00000000
        /*0070*/ 	.short	0x0000
        /*0072*/ 	.short	0x0000
        /*0074*/ 	.byte	0x00, 0xf0, 0x11, 0x00


	//----- nvinfo : EIATTR_SPARSE_MMA_MASK
	.align		4
.L_5855:
        /*0078*/ 	.byte	0x03, 0x50
        /*007a*/ 	.short	0x0000


	//----- nvinfo : EIATTR_MAXREG_COUNT
	.align		4
        /*007c*/ 	.byte	0x03, 0x1b
        /*007e*/ 	.short	0x00ff


	//----- nvinfo : EIATTR_EXTERNS
	.align		4
        /*0080*/ 	.byte	0x04, 0x0f
        /*0082*/ 	.short	(.L_5857 - .L_5856)


	//   ....[0]....
	.align		4
.L_5856:
        /*0084*/ 	.word	index@(__assertfail)


	//----- nvinfo : EIATTR_MERCURY_ISA_VERSION
	.align		4
.L_5857:
        /*0088*/ 	.byte	0x03, 0x5f
        /*008a*/ 	.short	0x0101


	//----- nvinfo : EIATTR_VRC_CTA_INIT_COUNT
	.align		4
        /*008c*/ 	.byte	0x02, 0x4a
	.zero		1
	.zero		1


	//----- nvinfo : EIATTR_SYSCALL_OFFSETS
	.align		4
        /*0090*/ 	.byte	0x04, 0x46
        /*0092*/ 	.short	(.L_5859 - .L_5858)


	//   ....[0]....
.L_5858:
        /*0094*/ 	.word	0x00001000


	//   ....[1]....
        /*0098*/ 	.word	0x000021e0


	//   ....[2]....
        /*009c*/ 	.word	0x00003300


	//   ....[3]....
        /*00a0*/ 	.word	0x00004330


	//   ....[4]....
        /*00a4*/ 	.word	0x000053b0


	//   ....[5]....
        /*00a8*/ 	.word	0x00006140


	//   ....[6]....
        /*00ac*/ 	.word	0x00006fd0


	//   ....[7]....
        /*00b0*/ 	.word	0x00007e40


	//----- nvinfo : EIATTR_EXIT_INSTR_OFFSETS
	.align		4
.L_5859:
        /*00b4*/ 	.byte	0x04, 0x1c
        /*00b6*/ 	.short	(.L_5861 - .L_5860)


	//   ....[0]....
.L_5860:
        /*00b8*/ 	.word	0x000072a0


	//   ....[1]....
        /*00bc*/ 	.word	0x000073d0


	//   ....[2]....
        /*00c0*/ 	.word	0x000073f0


	//   ....[3]....
        /*00c4*/ 	.word	0x00007480


	//   ....[4]....
        /*00c8*/ 	.word	0x000074a0


	//   ....[5]....
        /*00cc*/ 	.word	0x000074c0


	//   ....[6]....
        /*00d0*/ 	.word	0x00007550


	//   ....[7]....
        /*00d4*/ 	.word	0x00007590


	//   ....[8]....
        /*00d8*/ 	.word	0x00007630


	//   ....[9]....
        /*00dc*/ 	.word	0x00007680


	//   ....[10]....
        /*00e0*/ 	.word	0x000076b0


	//   ....[11]....
        /*00e4*/ 	.word	0x00007770


	//   ....[12]....
        /*00e8*/ 	.word	0x000078e0


	//   ....[13]....
        /*00ec*/ 	.word	0x00007a50


	//   ....[14]....
        /*00f0*/ 	.word	0x00007bb0


	//   ....[15]....
        /*00f4*/ 	.word	0x00007be0


	//   ....[16]....
        /*00f8*/ 	.word	0x00007c00


	//   ....[17]....
        /*00fc*/ 	.word	0x00007ca0


	//   ....[18]....
        /*0100*/ 	.word	0x00007ce0


	//   ....[19]....
        /*0104*/ 	.word	0x00007e50


	//   ....[20]....
        /*0108*/ 	.word	0x00007f60


	//   ....[21]....
        /*010c*/ 	.word	0x000080a0


	//   ....[22]....
        /*0110*/ 	.word	0x000080e0


	//----- nvinfo : EIATTR_MAX_THREADS
	.align		4
.L_5861:
        /*0114*/ 	.byte	0x04, 0x05
        /*0116*/ 	.short	(.L_5863 - .L_5862)
.L_5862:
        /*0118*/ 	.word	0x00000080
        /*011c*/ 	.word	0x00000001
        /*0120*/ 	.word	0x00000001


	//----- nvinfo : EIATTR_CRS_STACK_SIZE
	.align		4
.L_5863:
        /*0124*/ 	.byte	0x04, 0x1e
        /*0126*/ 	.short	(.L_5865 - .L_5864)
.L_5864:
        /*0128*/ 	.word	0x00000000


	//----- nvinfo : EIATTR_CBANK_PARAM_SIZE
	.align		4
.L_5865:
        /*012c*/ 	.byte	0x03, 0x19
        /*012e*/ 	.short	0x002c


	//----- nvinfo : EIATTR_PARAM_CBANK
	.align		4
        /*0130*/ 	.byte	0x04, 0x0a
        /*0132*/ 	.short	(.L_5867 - .L_5866)
	.align		4
.L_5866:
        /*0134*/ 	.word	index@(.nv.constant0._ZN2at6native27unrolled_elementwise_kernelIZZZNS0_23logical_not_kernel_cudaERNS_18TensorIteratorBaseEENKUlvE0_clEvENKUlvE10_clEvEUlN3c108BFloat16EE_St5arrayIPcLm2EELi4E23TrivialOffsetCalculatorILi1EjESD_NS0_6memory12LoadWithCastILi1EEENSE_13StoreWithCastILi1EEEEEviT_T0_T2_T3_T4_T5_)
        /*0138*/ 	.short	0x0380
        /*013a*/ 	.short	0x002c


	//----- nvinfo : EIATTR_SW_WAR
	.align		4
.L_5867:
        /*013c*/ 	.byte	0x04, 0x36
        /*013e*/ 	.short	(.L_5869 - .L_5868)
.L_5868:
        /*0140*/ 	.word	0x00000008
.L_5869:


//--------------------- .nv.info._ZN2at6native18elementwise_kernelILi128ELi4EZNS0_22gpu_kernel_impl_nocastIZZZNS0_23logical_not_kernel_cudaERNS_18TensorIteratorBaseEENKUlvE0_clEvENKUlvE10_clEvEUlN3c108BFloat16EE_EEvS4_RKT_EUliE_EEviT1_ --------------------------
	.section	.nv.info._ZN2at6native18elementwise_kernelILi128ELi4EZNS0_22gpu_kernel_impl_nocastIZZZNS0_23logical_not_kernel_cudaERNS_18TensorIteratorBaseEENKUlvE0_clEvENKUlvE10_clEvEUlN3c108BFloat16EE_EEvS4_RKT_EUliE_EEviT1_,"",@"SHT_CUDA_INFO"
	.sectionflags	@""
	.align	4


	//----- nvinfo : EIATTR_CUDA_API_VERSION
	.align		4
        /*0000*/ 	.byte	0x04, 0x37
        /*0002*/ 	.short	(.L_5871 - .L_5870)
.L_5870:
        /*0004*/ 	.word	0x00000082


	//----- nvinfo : EIATTR_KPARAM_INFO
	.align		4
.L_5871:
        /*0008*/ 	.byte	0x04, 0x17
        /*000a*/ 	.short	(.L_5873 - .L_5872)
.L_5872:
        /*000c*/ 	.word	0x00000000
        /*0010*/ 	.short	0x0001
        /*0012*/ 	.short	0x0008
        /*0014*/ 	.byte	0x00, 0xf0, 0x61, 0x08


	//----- nvinfo : EIATTR_KPARAM_INFO
	.align		4
.L_5873:
        /*0018*/ 	.byte	0x04, 0x17
        /*001a*/ 	.short	(.L_5875 - .L_5874)
.L_5874:
        /*001c*/ 	.word	0x00000000
        /*0020*/ 	.short	0x0000
        /*0022*/ 	.short	0x0000
        /*0024*/ 	.byte	0x00, 0xf0, 0x11, 0x00


	//----- nvinfo : EIATTR_SPARSE_MMA_MASK
	.align		4
.L_5875:
        /*0028*/ 	.byte	0x03, 0x50
        /*002a*/ 	.short	0x0000


	//----- nvinfo : EIATTR_MAXREG_COUNT
	.align		4
        /*002c*/ 	.byte	0x03, 0x1b
        /*002e*/ 	.short	0x0080


	//----- nvinfo : EIATTR_MERCURY_ISA_VERSION
	.align		4
        /*0030*/ 	.byte	0x03, 0x5f
        /*0032*/ 	.short	0x0101


	//----- nvinfo : EIATTR_VRC_CTA_INIT_COUNT
	.align		4
        /*0034*/ 	.byte	0x02, 0x4a
	.zero		1
	.zero		1


	//----- nvinfo : EIATTR_EXIT_INSTR_OFFSETS
	.align		4
        /*0038*/ 	.byte	0x04, 0x1c
        /*003a*/ 	.short	(.L_5877 - .L_5876)


	//   ....[0]....
.L_5876:
        /*003c*/ 	.word	0x00000300


	//   ....[1]....
        /*0040*/ 	.word	0x00000380


	//   ....[2]....
        /*0044*/ 	.word	0x00003ea0


	//   ....[3]....
        /*0048*/ 	.word	0x000051f0


	//----- nvinfo : EIATTR_MAX_THREADS
	.align		4
.L_5877:
        /*004c*/ 	.byte	0x04, 0x05
        /*004e*/ 	.short	(.L_5879 - .L_5878)
.L_5878:
        /*0050*/ 	.word	0x00000080
        /*0054*/ 	.word	0x00000001
        /*0058*/ 	.word	0x00000001


	//----- nvinfo : EIATTR_CRS_STACK_SIZE
	.align		4
.L_5879:
        /*005c*/ 	.byte	0x04, 0x1e
        /*005e*/ 	.short	(.L_5881 - .L_5880)
.L_5880:
        /*0060*/ 	.word	0x00000000


	//----- nvinfo : EIATTR_CBANK_PARAM_SIZE
	.align		4
.L_5881:
        /*0064*/ 	.byte	0x03, 0x19
        /*0066*/ 	.short	0x0220


	//----- nvinfo : EIATTR_PARAM_CBANK
	.align		4
        /*0068*/ 	.byte	0x04, 0x0a
        /*006a*/ 	.short	(.L_5883 - .L_5882)
	.align		4
.L_5882:
        /*006c*/ 	.word	index@(.nv.constant0._ZN2at6native18elementwise_kernelILi128ELi4EZNS0_22gpu_kernel_impl_nocastIZZZNS0_23logical_not_kernel_cudaERNS_18TensorIteratorBaseEENKUlvE0_clEvENKUlvE10_clEvEUlN3c108BFloat16EE_EEvS4_RKT_EUliE_EEviT1_)
        /*0070*/ 	.short	0x0380
        /*0072*/ 	.short	0x0220


	//----- nvinfo : EIATTR_SW_WAR
	.align		4
.L_5883:
        /*0074*/ 	.byte	0x04, 0x36
        /*0076*/ 	.short	(.L_5885 - .L_5884)
.L_5884:
        /*0078*/ 	.word	0x00000008
.L_5885:


//--------------------- .nv.info._ZN2at6native27unrolled_elementwise_kernelIZZZNS0_23logical_not_kernel_cudaERNS_18TensorIteratorBaseEENKUlvE0_clEvENKUlvE10_clEvEUlN3c108BFloat16EE_St5arrayIPcLm2EELi4E23TrivialOffsetCalculatorILi1EjESD_NS0_6memory15LoadWithoutCastENSE_16StoreWithoutCastEEEviT_T0_T2_T3_T4_T5_ --------------------------
	.section	.nv.info._ZN2at6native27unrolled_elementwise_kernelIZZZNS0_23logical_not_kernel_cudaERNS_18TensorIteratorBaseEENKUlvE0_clEvENKUlvE10_clEvEUlN3c108BFloat16EE_St5arrayIPcLm2EELi4E23TrivialOffsetCalculatorILi1EjESD_NS0_6memory15LoadWithoutCastENSE_16StoreWithoutCastEEEviT_T0_T2_T3_T4_T5_,"",@"SHT_CUDA_INFO"
	.sectionflags	@""
	.align	4


	//----- nvinfo : EIATTR_CUDA_API_VERSION
	.align		4
        /*0000*/ 	.byte	0x04, 0x37
        /*0002*/ 	.short	(.L_5887 - .L_5886)
.L_5886:
        /*0004*/ 	.word	0x00000082


	//----- nvinfo : EIATTR_KPARAM_INFO
	.align		4
.L_5887:
        /*0008*/ 	.byte	0x04, 0x17
        /*000a*/ 	.short	(.L_5889 - .L_5888)
.L_5888:
        /*000c*/ 	.word	0x00000000
        /*0010*/ 	.short	0x0006
        /*0012*/ 	.short	0x001b
        /*0014*/ 	.byte	0x00, 0xf0, 0x05, 0x00


	//----- nvinfo : EIATTR_KPARAM_INFO
	.align		4
.L_5889:
        /*0018*/ 	.byte	0x04, 0x17
        /*001a*/ 	.short	(.L_5891 - .L_5890)
.L_5890:
        /*001c*/ 	.word	0x00000000
        /*0020*/ 	.short	0x0005
        /*0022*/ 	.short	0x001a
        /*0024*/ 	.byte	0x00, 0xf0, 0x05, 0x00


	//----- nvinfo : EIATTR_KPARAM_INFO
	.align		4
.L_5891:
        /*0028*/ 	.byte	0x04, 0x17
        /*002a*/ 	.short	(.L_5893 - .L_5892)
.L_5892:
        /*002c*/ 	.word	0x00000000
        /*0030*/ 	.short	0x0004
        /*0032*/ 	.short	0x0019
        /*0034*/ 	.byte	0x00, 0xf0, 0x05, 0x00


	//----- nvinfo : EIATTR_KPARAM_INFO
	.align		4
.L_5893:
        /*0038*/ 	.byte	0x04, 0x17
        /*003a*/ 	.short	(.L_5895 - .L_5894)
.L_5894:
        /*003c*/ 	.word	0x00000000
        /*0040*/ 	.short	0x0003
        /*0042*/ 	.short	0x0018
        /*0044*/ 	.byte	0x00, 0xf0, 0x05, 0x00


	//----- nvinfo : EIATTR_KPARAM_INFO
	.align		4
.L_5895:
        /*0048*/ 	.byte	0x04, 0x17
        /*004a*/ 	.short	(.L_5897 - .L_5896)
.L_5896:
        /*004c*/ 	.word	0x00000000
        /*0050*/ 	.short	0x0002
        /*0052*/ 	.short	0x0008
        /*0054*/ 	.byte	0x00, 0xf0, 0x41, 0x00


	//----- nvinfo : EIATTR_KPARAM_INFO
	.align		4
.L_5897:
        /*0058*/ 	.byte	0x04, 0x17
        /*005a*/ 	.short	(.L_5899 - .L_5898)
.L_5898:
        /*005c*/ 	.word	0x00000000
        /*0060*/ 	.short	0x0001
        /*0062*/ 	.short	0x0004
        /*0064*/ 	.byte	0x00, 0xf0, 0x05, 0x00


	//----- nvinfo : EIATTR_KPARAM_INFO
	.align		4
.L_5899:
        /*0068*/ 	.byte	0x04, 0x17
        /*006a*/ 	.short	(.L_5901 - .L_5900)
.L_5900:
        /*006c*/ 	.word	0x00000000
        /*0070*/ 	.short	0x0000
        /*0072*/ 	.short	0x0000
        /*0074*/ 	.byte	0x00, 0xf0, 0x11, 0x00


	//----- nvinfo : EIATTR_SPARSE_MMA_MASK
	.align		4
.L_5901:
        /*0078*/ 	.byte	0x03, 0x50
        /*007a*/ 	.short	0x0000


	//----- nvinfo : EIATTR_MAXREG_COUNT
	.align		4
        /*007c*/ 	.byte	0x03, 0x1b
        /*007e*/ 	.short	0x00ff


	//----- nvinfo : EIATTR_MERCURY_ISA_VERSION
	.align		4
        /*0080*/ 	.byte	0x03, 0x5f
        /*0082*/ 	.short	0x0101


	//----- nvinfo : EIATTR_VRC_CTA_INIT_COUNT
	.align		4
        /*0084*/ 	.byte	0x02, 0x4a
	.zero		1
	.zero		1


	//----- nvinfo : EIATTR_EXIT_INSTR_OFFSETS
	.align		4
        /*0088*/ 	.byte	0x04, 0x1c
        /*008a*/ 	.short	(.L_5903 - .L_5902)


	//   ....[0]....
.L_5902:
        /*008c*/ 	.word	0x00000480


	//   ....[1]....
        /*0090*/ 	.word	0x00000520


	//----- nvinfo : EIATTR_MAX_THREADS
	.align		4
.L_5903:
        /*0094*/ 	.byte	0x04, 0x05
        /*0096*/ 	.short	(.L_5905 - .L_5904)
.L_5904:
        /*0098*/ 	.word	0x00000080
        /*009c*/ 	.word	0x00000001
        /*00a0*/ 	.word	0x00000001


	//----- nvinfo : EIATTR_CRS_STACK_SIZE
	.align		4
.L_5905:
        /*00a4*/ 	.byte	0x04, 0x1e
        /*00a6*/ 	.short	(.L_5907 - .L_5906)
.L_5906:
        /*00a8*/ 	.word	0x00000000


	//----- nvinfo : EIATTR_CBANK_PARAM_SIZE
	.align		4
.L_5907:
        /*00ac*/ 	.byte	0x03, 0x19
        /*00ae*/ 	.short	0x001c


	//----- nvinfo : EIATTR_PARAM_CBANK
	.align		4
        /*00b0*/ 	.byte	0x04, 0x0a
        /*00b2*/ 	.short	(.L_5909 - .L_5908)
	.align		4
.L_5908:
        /*00b4*/ 	.word	index@(.nv.constant0._ZN2at6native27unrolled_elementwise_kernelIZZZNS0_23logical_not_kernel_cudaERNS_18TensorIteratorBaseEENKUlvE0_clEvENKUlvE10_clEvEUlN3c108BFloat16EE_St5arrayIPcLm2EELi4E23TrivialOffsetCalculatorILi1EjESD_NS0_6memory15LoadWithoutCastENSE_16StoreWithoutCastEEEviT_T0_T2_T3_T4_T5_)
        /*00b8*/ 	.short	0x0380
        /*00ba*/ 	.short	0x001c


	//----- nvinfo : EIATTR_SW_WAR
	.align		4
.L_5909:
        /*00bc*/ 	.byte	0x04, 0x36
        /*00be*/ 	.short	(.L_5911 - .L_5910)
.L_5910:
        /*00c0*/ 	.word	0x00000008
.L_5911:


//--------------------- .nv.info._ZN2at6native29vectorized_elementwise_kernelILi2EZZZNS0_23logical_not_kernel_cudaERNS_18TensorIteratorBaseEENKUlvE0_clEvENKUlvE10_clEvEUlN3c108BFloat16EE_St5arrayIPcLm2EEEEviT0_T1_ --------------------------
	.section	.nv.info._ZN2at6native29vectorized_elementwise_kernelILi2EZZZNS0_23logical_not_kernel_cudaERNS_18TensorIteratorBaseEENKUlvE0_clEvENKUlvE10_clEvEUlN3c108BFloat16EE_St5arrayIPcLm2EEEEviT0_T1_,"",@"SHT_CUDA_INFO"
	.sectionflags	@""
	.align	4


	//----- nvinfo : EIATTR_CUDA_API_VERSION
	.align		4
        /*0000*/ 	.byte	0x04, 0x37
        /*0002*/ 	.short	(.L_5913 - .L_5912)
.L_5912:
        /*0004*/ 	.word	0x00000082


	//----- nvinfo : EIATTR_KPARAM_INFO
	.align		4
.L_5913:
        /*0008*/ 	.byte	0x04, 0x17
        /*000a*/ 	.short	(.L_5915 - .L_5914)
.L_5914:
        /*000c*/ 	.word	0x00000000
        /*0010*/ 	.short	0x0002
        /*0012*/ 	.short	0x0008
        /*0014*/ 	.byte	0x00, 0xf0, 0x41, 0x00


	//----- nvinfo : EIATTR_KPARAM_INFO
	.align		4
.L_5915:
        /*0018*/ 	.byte	0x04, 0x17
        /*001a*/ 	.short	(.L_5917 - .L_5916)
.L_5916:
        /*001c*/ 	.word	0x00000000
        /*0020*/ 	.short	0x0001
        /*0022*/ 	.short	0x0004
        /*0024*/ 	.byte	0x00, 0xf0, 0x05, 0x00


	//----- nvinfo : EIATTR_KPARAM_INFO
	.align		4
.L_5917:
        /*0028*/ 	.byte	0x04, 0x17
        /*002a*/ 	.short	(.L_5919 - .L_5918)
.L_5918:
        /*002c*/ 	.word	0x00000000
        /*0030*/ 	.short	0x0000
        /*0032*/ 	.short	0x0000
        /*0034*/ 	.byte	0x00, 0xf0, 0x11, 0x00


	//----- nvinfo : EIATTR_SPARSE_MMA_MASK
	.align		4
.L_5919:
        /*0038*/ 	.byte	0x03, 0x50
        /*003a*/ 	.short	0x0000


	//----- nvinfo : EIATTR_MAXREG_COUNT
	.align		4
        /*003c*/ 	.byte	0x03, 0x1b
        /*003e*/ 	.short	0x00ff


	//----- nvinfo : EIATTR_MERCURY_ISA_VERSION
	.align		4
        /*0040*/ 	.byte	0x03, 0x5f
        /*0042*/ 	.short	0x0101


	//----- nvinfo : EIATTR_VRC_CTA_INIT_COUNT
	.align		4
        /*0044*/ 	.byte	0x02, 0x4a
	.zero		1
	.zero		1


	//----- nvinfo : EIATTR_EXIT_INSTR_OFFSETS
	.align		4
        /*0048*/ 	.byte	0x04, 0x1c
        /*004a*/ 	.short	(.L_5921 - .L_5920)


	//   ....[0]....
.L_5920:
        /*004c*/ 	.word	0x00000a40


	//   ....[1]....
        /*0050*/ 	.word	0x00000aa0


	//   ....[2]....
        /*0054*/ 	.word	0x00000db0


	//----- nvinfo : EIATTR_MAX_THREADS
	.align		4
.L_5921:
        /*0058*/ 	.byte	0x04, 0x05
        /*005a*/ 	.short	(.L_5923 - .L_5922)
.L_5922:
        /*005c*/ 	.word	0x00000080
        /*0060*/ 	.word	0x00000001
        /*0064*/ 	.word	0x00000001


	//----- nvinfo : EIATTR_CRS_STACK_SIZE
	.align		4
.L_5923:
        /*0068*/ 	.byte	0x04, 0x1e
        /*006a*/ 	.short	(.L_5925 - .L_5924)
.L_5924:
        /*006c*/ 	.word	0x00000000


	//----- nvinfo : EIATTR_CBANK_PARAM_SIZE
	.align		4
.L_5925:
        /*0070*/ 	.byte	0x03, 0x19
        /*0072*/ 	.short	0x0018


	//----- nvinfo : EIATTR_PARAM_CBANK
	.align		4
        /*0074*/ 	.byte	0x04, 0x0a
        /*0076*/ 	.short	(.L_5927 - .L_5926)
	.align		4
.L_5926:
        /*0078*/ 	.word	index@(.nv.constant0._ZN2at6native29vectorized_elementwise_kernelILi2EZZZNS0_23logical_not_kernel_cudaERNS_18TensorIteratorBaseEENKUlvE0_clEvENKUlvE10_clEvEUlN3c108BFloat16EE_St5arrayIPcLm2EEEEviT0_T1_)
        /*007c*/ 	.short	0x0380
        /*007e*/ 	.short	0x0018


	//----- nvinfo : EIATTR_SW_WAR
	.align		4
.L_5927:
        /*0080*/ 	.byte	0x04, 0x36
        /*0082*/ 	.short	(.L_5929 - .L_5928)
.L_5928:
        /*0084*/ 	.word	0x00000008
.L_5929:


//--------------------- .nv.info._ZN2at6native29vectorized_elementwise_kernelILi4EZZZNS0_23logical_not_kernel_cudaERNS_18TensorIteratorBaseEENKUlvE0_clEvENKUlvE10_clEvEUlN3c108BFloat16EE_St5arrayIPcLm2EEEEviT0_T1_ --------------------------
	.section	.nv.info._ZN2at6native29vectorized_elementwise_kernelILi4EZZZNS0_23logical_not_kernel_cudaERNS_18TensorIteratorBaseEENKUlvE0_clEvENKUlvE10_clEvEUlN3c108BFloat16EE_St5arrayIPcLm2EEEEviT0_T1_,"",@"SHT_CUDA_INFO"
	.sectionflags	@""
	.align	4


	//----- nvinfo : EIATTR_CUDA_API_VERSION
	.align		4
        /*0000*/ 	.byte	0x04, 0x37
        /*0002*/ 	.short	(.L_5931 - .L_5930)
.L_5930:
        /*0004*/ 	.word	0x00000082


	//----- nvinfo : EIATTR_KPARAM_INFO
	.align		4
.L_5931:
        /*0008*/ 	.byte	0x04, 0x17
        /*000a*/ 	.short	(.L_5933 - .L_5932)
.L_5932:
        /*000c*/ 	.word	0x00000000
        /*0010*/ 	.short	0x0002
        /*0012*/ 	.short	0x0008
        /*0014*/ 	.byte	0x00, 0xf0, 0x41, 0x00


	//----- nvinfo : EIATTR_KPARAM_INFO
	.align		4
.L_5933:
        /*0018*/ 	.byte	0x04, 0x17
        /*001a*/ 	.short	(.L_5935 - .L_5934)
.L_5934:
        /*001c*/ 	.word	0x00000000
        /*0020*/ 	.short	0x0001
        /*0022*/ 	.short	0x0004
        /*0024*/ 	.byte	0x00, 0xf0, 0x05, 0x00


	//----- nvinfo : EIATTR_KPARAM_INFO
	.align		4
.L_5935:
        /*0028*/ 	.byte	0x04, 0x17
        /*002a*/ 	.short	(.L_5937 - .L_5936)
.L_5936:
        /*002c*/ 	.word	0x00000000
        /*0030*/ 	.short	0x0000
        /*0032*/ 	.short	0x0000
        /*0034*/ 	.byte	0x00, 0xf0, 0x11, 0x00


	//----- nvinfo : EIATTR_SPARSE_MMA_MASK
	.align		4
.L_5937:
        /*0038*/ 	.byte	0x03, 0x50
        /*003a*/ 	.short	0x0000


	//----- nvinfo : EIATTR_MAXREG_COUNT
	.align		4
        /*003c*/ 	.byte	0x03, 0x1b
        /*003e*/ 	.short	0x00ff


	//----- nvinfo : EIATTR_MERCURY_ISA_VERSION
	.align		4
        /*0040*/ 	.byte	0x03, 0x5f
        /*0042*/ 	.short	0x0101


	//----- nvinfo : EIATTR_VRC_CTA_INIT_COUNT
	.align		4
        /*0044*/ 	.byte	0x02, 0x4a
	.zero		1
	.zero		1


	//----- nvinfo : EIATTR_EXIT_INSTR_OFFSETS
	.align		4
        /*0048*/ 	.byte	0x04, 0x1c
        /*004a*/ 	.short	(.L_5939 - .L_5938)


	//   ....[0]....
.L_5938:
        /*004c*/ 	.word	0x00000a40


	//   ....[1]....
        /*0050*/ 	.word	0x00000aa0


	//   ....[2]....
        /*0054*/ 	.word	0x00000d90


	//----- nvinfo : EIATTR_MAX_THREADS
	.align		4
.L_5939:
        /*0058*/ 	.byte	0x04, 0x05
        /*005a*/ 	.short	(.L_5941 - .L_5940)
.L_5940:
        /*005c*/ 	.word	0x00000080
        /*0060*/ 	.word	0x00000001
        /*0064*/ 	.word	0x00000001


	//----- nvinfo : EIATTR_CRS_STACK_SIZE
	.align		4
.L_5941:
        /*0068*/ 	.byte	0x04, 0x1e
        /*006a*/ 	.short	(.L_5943 - .L_5942)
.L_5942:
        /*006c*/ 	.word	0x00000000


	//----- nvinfo : EIATTR_CBANK_PARAM_SIZE
	.align		4
.L_5943:
        /*0070*/ 	.byte	0x03, 0x19
        /*0072*/ 	.short	0x0018


	//----- nvinfo : EIATTR_PARAM_CBANK
	.align		4
        /*0074*/ 	.byte	0x04, 0x0a
        /*0076*/ 	.short	(.L_5945 - .L_5944)
	.align		4
.L_5944:
        /*0078*/ 	.word	index@(.nv.constant0._ZN2at6native29vectorized_elementwise_kernelILi4EZZZNS0_23logical_not_kernel_cudaERNS_18TensorIteratorBaseEENKUlvE0_clEvENKUlvE10_clEvEUlN3c108BFloat16EE_St5arrayIPcLm2EEEEviT0_T1_)
        /*007c*/ 	.short	0x0380
        /*007e*/ 	.short	0x0018


	//----- nvinfo : EIATTR_SW_WAR
	.align		4
.L_5945:
        /*0080*/ 	.byte	0x04, 0x36
        /*0082*/ 	.short	(.L_5947 - .L_5946)
.L_5946:
        /*0084*/ 	.word	0x00000008
.L_5947:


//--------------------- .nv.info._ZN2at6native29vectorized_elementwise_kernelILi8EZZZNS0_23logical_not_kernel_cudaERNS_18TensorIteratorBaseEENKUlvE0_clEvENKUlvE10_clEvEUlN3c108BFloat16EE_St5arrayIPcLm2EEEEviT0_T1_ --------------------------
	.section	.nv.info._ZN2at6native29vectorized_elementwise_kernelILi8EZZZNS0_23logical_not_kernel_cudaERNS_18TensorIteratorBaseEENKUlvE0_clEvENKUlvE10_clEvEUlN3c108BFloat16EE_St5arrayIPcLm2EEEEviT0_T1_,"",@"SHT_CUDA_INFO"
	.sectionflags	@""
	.align	4


	//----- nvinfo : EIATTR_CUDA_API_VERSION
	.align		4
        /*0000*/ 	.byte	0x04, 0x37
        /*0002*/ 	.short	(.L_5949 - .L_5948)
.L_5948:
        /*0004*/ 	.word	0x00000082


	//----- nvinfo : EIATTR_KPARAM_INFO
	.align		4
.L_5949:
        /*0008*/ 	.byte	0x04, 0x17
        /*000a*/ 	.short	(.L_5951 - .L_5950)
.L_5950:
        /*000c*/ 	.word	0x00000000
        /*0010*/ 	.short	0x0002
        /*0012*/ 	.short	0x0008
        /*0014*/ 	.byte	0x00, 0xf0, 0x41, 0x00


	//----- nvinfo : EIATTR_KPARAM_INFO
	.align		4
.L_5951:
        /*0018*/ 	.byte	0x04, 0x17
        /*001a*/ 	.short	(.L_5953 - .L_5952)
.L_5952:
        /*001c*/ 	.word	0x00000000
        /*0020*/ 	.short	0x0001
        /*0022*/ 	.short	0x0004
        /*0024*/ 	.byte	0x00, 0xf0, 0x05, 0x00


	//----- nvinfo : EIATTR_KPARAM_INFO
	.align		4
.L_5953:
        /*0028*/ 	.byte	0x04, 0x17
        /*002a*/ 	.short	(.L_5955 - .L_5954)
.L_5954:
        /*002c*/ 	.word	0x00000000
        /*0030*/ 	.short	0x0000
        /*0032*/ 	.short	0x0000
        /*0034*/ 	.byte	0x00, 0xf0, 0x11, 0x00


	//----- nvinfo : EIATTR_SPARSE_MMA_MASK
	.align		4
.L_5955:
        /*0038*/ 	.byte	0x03, 0x50
        /*003a*/ 	.short	0x0000


	//----- nvinfo : EIATTR_MAXREG_COUNT
	.align		4
        /*003c*/ 	.byte	0x03, 0x1b
        /*003e*/ 	.short	0x00ff


	//----- nvinfo : EIATTR_MERCURY_ISA_VERSION
	.align		4
        /*0040*/ 	.byte	0x03, 0x5f
        /*0042*/ 	.short	0x0101


	//----- nvinfo : EIATTR_VRC_CTA_INIT_COUNT
	.align		4
        /*0044*/ 	.byte	0x02, 0x4a
	.zero		1
	.zero		1


	//----- nvinfo : EIATTR_EXIT_INSTR_OFFSETS
	.align		4
        /*0048*/ 	.byte	0x04, 0x1c
        /*004a*/ 	.short	(.L_5957 - .L_5956)


	//   ....[0]....
.L_5956:
        /*004c*/ 	.word	0x00000a40


	//   ....[1]....
        /*0050*/ 	.word	0x00000aa0


	//   ....[2]....
        /*0054*/ 	.word	0x00000d70


	//----- nvinfo : EIATTR_MAX_THREADS
	.align		4
.L_5957:
        /*0058*/ 	.byte	0x04, 0x05
        /*005a*/ 	.short	(.L_5959 - .L_5958)
.L_5958:
        /*005c*/ 	.word	0x00000080
        /*0060*/ 	.word	0x00000001
        /*0064*/ 	.word	0x00000001


	//----- nvinfo : EIATTR_CRS_STACK_SIZE
	.align		4
.L_5959:
        /*0068*/ 	.byte	0x04, 0x1e
        /*006a*/ 	.short	(.L_5961 - .L_5960)
.L_5960:
        /*006c*/ 	.word	0x00000000


	//----- nvinfo : EIATTR_CBANK_PARAM_SIZE
	.align		4
.L_5961:
        /*0070*/ 	.byte	0x03, 0x19
        /*0072*/ 	.short	0x0018


	//----- nvinfo : EIATTR_PARAM_CBANK
	.align		4
        /*0074*/ 	.byte	0x04, 0x0a
        /*0076*/ 	.short	(.L_5963 - .L_5962)
	.align		4
.L_5962:
        /*0078*/ 	.word	index@(.nv.constant0._ZN2at6native29vectorized_elementwise_kernelILi8EZZZNS0_23logical_not_kernel_cudaERNS_18TensorIteratorBaseEENKUlvE0_clEvENKUlvE10_clEvEUlN3c108BFloat16EE_St5arrayIPcLm2EEEEviT0_T1_)
        /*007c*/ 	.short	0x0380
        /*007e*/ 	.short	0x0018


	//----- nvinfo : EIATTR_SW_WAR
	.align		4
.L_5963:
        /*0080*/ 	.byte	0x04, 0x36
        /*0082*/ 	.short	(.L_5965 - .L_5964)
.L_5964:
        /*0084*/ 	.word	0x00000008
.L_5965:


//--------------------- .nv.info._ZN2at6native18elementwise_kernelILi128ELi4EZNS0_15gpu_kernel_implIZZZNS0_23logical_not_kernel_cudaERNS_18TensorIteratorBaseEENKUlvE0_clEvENKUlvE9_clEvEUlN3c104HalfEE_EEvS4_RKT_EUliE_EEviT1_ --------------------------
	.section	.nv.info._ZN2at6native18elementwise_kernelILi128ELi4EZNS0_15gpu_kernel_implIZZZNS0_23logical_not_kernel_cudaERNS_18TensorIteratorBaseEENKUlvE0_clEvENKUlvE9_clEvEUlN3c104HalfEE_EEvS4_RKT_EUliE_EEviT1_,"",@"SHT_CUDA_INFO"
	.sectionflags	@""
	.align	4


	//----- nvinfo : EIATTR_CUDA_API_VERSION
	.align		4
        /*0000*/ 	.byte	0x04, 0x37
        /*0002*/ 	.short	(.L_5967 - .L_5966)
.L_5966:
        /*0004*/ 	.word	0x00000082


	//----- nvinfo : EIATTR_KPARAM_INFO
	.align		4
.L_5967:
        /*0008*/ 	.byte	0x04, 0x17
        /*000a*/ 	.short	(.L_5969 - .L_5968)
.L_5968:
        /*000c*/ 	.word	0x00000000
        /*0010*/ 	.short	0x0001
        /*0012*/ 	.short	0x0008
        /*0014*/ 	.byte	0x00, 0xf0, 0x61, 0x08


	//----- nvinfo : EIATTR_KPARAM_INFO
	.align		4
.L_5969:
        /*0018*/ 	.byte	0x04, 0x17
        /*001a*/ 	.short	(.L_5971 - .L_5970)
.L_5970:
        /*001c*/ 	.word	0x00000000
        /*0020*/ 	.short	0x0000
        /*0022*/ 	.short	0x0000
        /*0024*/ 	.byte	0x00, 0xf0, 0x11, 0x00


	//----- nvinfo : EIATTR_SPARSE_MMA_MASK
	.align		4
.L_5971:
        /*0028*/ 	.byte	0x03, 0x50
        /*002a*/ 	.short	0x0000


	//----- nvinfo : EIATTR_MAXREG_COUNT
	.align		4
        /*002c*/ 	.byte	0x03, 0x1b
        /*002e*/ 	.short	0x0080


	//----- nvinfo : EIATTR_EXTERNS
	.align		4
        /*0030*/ 	.byte	0x04, 0x0f
        /*0032*/ 	.short	(.L_5973 - .L_5972)


	//   ....[0]....
	.align		4
.L_5972:
        /*0034*/ 	.word	index@(__assertfail)


	//----- nvinfo : EIATTR_MERCURY_ISA_VERSION
	.align		4
.L_5973:
        /*0038*/ 	.byte	0x03, 0x5f
        /*003a*/ 	.short	0x0101


	//----- nvinfo : EIATTR_VRC_CTA_INIT_COUNT
	.align		4
        /*003c*/ 	.byte	0x02, 0x4a
	.zero		1
	.zero		1


	//----- nvinfo : EIATTR_SYSCALL_OFFSETS
	.align		4
        /*0040*/ 	.byte	0x04, 0x46
        /*0042*/ 	.short	(.L_5975 - .L_5974)


	//   ....[0]....
.L_5974:
        /*0044*/ 	.word	0x000021f0


	//   ....[1]....
        /*0048*/ 	.word	0x00002f70


	//   ....[2]....
        /*004c*/ 	.word	0x000052d0


	//   ....[3]....
        /*0050*/ 	.word	0x00005ea0


	//   ....[4]....
        /*0054*/ 	.word	0x000082f0


	//   ....[5]....
        /*0058*/ 	.word	0x00008ec0


	//   ....[6]....
        /*005c*/ 	.word	0x0000b320


	//   ....[7]....
        /*0060*/ 	.word	0x0000beb0


	//----- nvinfo : EIATTR_EXIT_INSTR_OFFSETS
	.align		4
.L_5975:
        /*0064*/ 	.byte	0x04, 0x1c
        /*0066*/ 	.short	(.L_5977 - .L_5976)


	//   ....[0]....
.L_5976:
        /*0068*/ 	.word	0x00009150


	//   ....[1]....
        /*006c*/ 	.word	0x0000b4b0


	//   ....[2]....
        /*0070*/ 	.word	0x0000b4d0


	//   ....[3]....
        /*0074*/ 	.word	0x0000b560


	//   ....[4]....
        /*0078*/ 	.word	0x0000b580


	//   ....[5]....
        /*007c*/ 	.word	0x0000b5a0


	//   ....[6]....
        /*0080*/ 	.word	0x0000b630


	//   ....[7]....
        /*0084*/ 	.word	0x0000b670


	//   ....[8]....
        /*0088*/ 	.word	0x0000b710


	//   ....[9]....
        /*008c*/ 	.word	0x0000b760


	//   ....[10]....
        /*0090*/ 	.word	0x0000b7a0


	//   ....[11]....
        /*0094*/ 	.word	0x0000b860


	//   ....[12]....
        /*0098*/ 	.word	0x0000b9a0


	//   ....[13]....
        /*009c*/ 	.word	0x0000bae0


	//   ....[14]....
        /*00a0*/ 	.word	0x0000bc30


	//   ....[15]....
        /*00a4*/ 	.word	0x0000bc60


	//   ....[16]....
        /*00a8*/ 	.word	0x0000bc80


	//   ....[17]....
        /*00ac*/ 	.word	0x0000bd00


	//   ....[18]....
        /*00b0*/ 	.word	0x0000bd50


	//   ....[19]....
        /*00b4*/ 	.word	0x0000bec0


	//   ....[20]....
        /*00b8*/ 	.word	0x0000bfa0


	//   ....[21]....
        /*00bc*/ 	.word	0x0000c040


	//   ....[22]....
        /*00c0*/ 	.word	0x0000c070


	//   ....[23]....
        /*00c4*/ 	.word	0x0000c0c0


	//   ....[24]....
        /*00c8*/ 	.word	0x0000c100


	//----- nvinfo : EIATTR_MAX_THREADS
	.align		4
.L_5977:
        /*00cc*/ 	.byte	0x04, 0x05
        /*00ce*/ 	.short	(.L_5979 - .L_5978)
.L_5978:
        /*00d0*/ 	.word	0x00000080
        /*00d4*/ 	.word	0x00000001
        /*00d8*/ 	.word	0x00000001


	//----- nvinfo : EIATTR_CRS_STACK_SIZE
	.align		4
.L_5979:
        /*00dc*/ 	.byte	0x04, 0x1e
        /*00de*/ 	.short	(.L_5981 - .L_5980)
.L_5980:
        /*00e0*/ 	.word	0x00000000


	//----- nvinfo : EIATTR_CBANK_PARAM_SIZE
	.align		4
.L_5981:
        /*00e4*/ 	.byte	0x03, 0x19
        /*00e6*/ 	.short	0x0220


	//----- nvinfo : EIATTR_PARAM_CBANK
	.align		4
        /*00e8*/ 	.byte	0x04, 0x0a
        /*00ea*/ 	.short	(.L_5983 - .L_5982)
	.align		4
.L_5982:
        /*00ec*/ 	.word	index@(.nv.constant0._ZN2at6native18elementwise_kernelILi128ELi4EZNS0_15gpu_kernel_implIZZZNS0_23logical_not_kernel_cudaERNS_18TensorIteratorBaseEENKUlvE0_clEvENKUlvE9_clEvEUlN3c104HalfEE_EEvS4_RKT_EUliE_EEviT1_)
        /*00f0*/ 	.short	0x0380
        /*00f2*/ 	.short	0x0220


	//----- nvinfo : EIATTR_SW_WAR
	.align		4
.L_5983:
        /*00f4*/ 	.byte	0x04, 0x36
        /*00f6*/ 	.short	(.L_5985 - .L_5984)
.L_5984:
        /*00f8*/ 	.word	0x00000008
.L_5985:


//--------------------- .nv.info._ZN2at6native27unrolled_elementwise_kernelIZZZNS0_23logical_not_kernel_cudaERNS_18TensorIteratorBaseEENKUlvE0_clEvENKUlvE9_clEvEUlN3c104HalfEE_St5arrayIPcLm2EELi4E23TrivialOffsetCalculatorILi1EjESD_NS0_6memory12LoadWithCastILi1EEENSE_13StoreWithCastILi1EEEEEviT_T0_T2_T3_T4_T5_ --------------------------
	.section	.nv.info._ZN2at6native27unrolled_elementwise_kernelIZZZNS0_23logical_not_kernel_cudaERNS_18TensorIteratorBaseEENKUlvE0_clEvENKUlvE9_clEvEUlN3c104HalfEE_St5arrayIPcLm2EELi4E23TrivialOffsetCalculatorILi1EjESD_NS0_6memory12LoadWithCastILi1EEENSE_13StoreWithCastILi1EEEEEviT_T0_T2_T3_T4_T5_,"",@"SHT_CUDA_INFO"
	.sectionflags	@""
	.align	4


	//----- nvinfo : EIATTR_CUDA_API_VERSION
	.align		4
        /*0000*/ 	.byte	0x04, 0x37
        /*0002*/ 	.short	(.L_5987 - .L_5986)
.L_5986:
        /*0004*/ 	.word	0x00000082


	//----- nvinfo : EIATTR_KPARAM_INFO
	.align		4
.L_5987:
        /*0008*/ 	.byte	0x04, 0x17
        /*000a*/ 	.short	(.L_5989 - .L_5988)
.L_5988:
        /*000c*/ 	.word	0x00000000
        /*0010*/ 	.short	0x0006
        /*0012*/ 	.short	0x0024
        /*0014*/ 	.byte	0x00, 0xf0, 0x21, 0x00


	//----- nvinfo : EIATTR_KPARAM_INFO
	.align		4
.L_5989:
        /*0018*/ 	.byte	0x04, 0x17
        /*001a*/ 	.short	(.L_5991 - .L_5990)
.L_5990:
        /*001c*/ 	.word	0x00000000
        /*0020*/ 	.short	0x0005
        /*0022*/ 	.short	0x001c
        /*0024*/ 	.byte	0x00, 0xf0, 0x21, 0x00


	//----- nvinfo : EIATTR_KPARAM_INFO
	.align		4
.L_5991:
        /*0028*/ 	.byte	0x04, 0x17
        /*002a*/ 	.short	(.L_5993 - .L_5992)
.L_5992:
        /*002c*/ 	.word	0x00000000
        /*0030*/ 	.short	0x0004
        /*0032*/ 	.short	0x0019
        /*0034*/ 	.byte	0x00, 0xf0, 0x05, 0x00


	//----- nvinfo : EIATTR_KPARAM_INFO
	.align		4
.L_5993:
        /*0038*/ 	.byte	0x04, 0x17
        /*003a*/ 	.short	(.L_5995 - .L_5994)
.L_5994:
        /*003c*/ 	.word	0x00000000
        /*0040*/ 	.short	0x0003
        /*0042*/ 	.short	0x0018
        /*0044*/ 	.byte	0x00, 0xf0, 0x05, 0x00


	//----- nvinfo : EIATTR_KPARAM_INFO
	.align		4
.L_5995:
        /*0048*/ 	.byte	0x04, 0x17
        /*004a*/ 	.short	(.L_5997 - .L_5996)
.L_5996:
        /*004c*/ 	.word	0x00000000
        /*0050*/ 	.short	0x0002
        /*0052*/ 	.short	0x0008
        /*0054*/ 	.byte	0x00, 0xf0, 0x41, 0x00


	//----- nvinfo : EIATTR_KPARAM_INFO
	.align		4
.L_5997:
        /*0058*/ 	.byte	0x04, 0x17
        /*005a*/ 	.short	(.L_5999 - .L_5998)
.L_5998:
        /*005c*/ 	.word	0x00000000
        /*0060*/ 	.short	0x0001
        /*0062*/ 	.short	0x0004
        /*0064*/ 	.byte	0x00, 0xf0, 0x05, 0x00


	//----- nvinfo : EIATTR_KPARAM_INFO
	.align		4
.L_5999:
        /*0068*/ 	.byte	0x04, 0x17
        /*006a*/ 	.short	(.L_6001 - .L_6000)
.L_6000:
        /*006c*/ 	.word	0x00000000
        /*0070*/ 	.short	0x0000
        /*0072*/ 	.short	0x0000
        /*0074*/ 	.byte	0x00, 0xf0, 0x11, 0x00


	//----- nvinfo : EIATTR_SPARSE_MMA_MASK
	.align		4
.L_6001:
        /*0078*/ 	.byte	0x03, 0x50
        /*007a*/ 	.short	0x0000


	//----- nvinfo : EIATTR_MAXREG_COUNT
	.align		4
        /*007c*/ 	.byte	0x03, 0x1b
        /*007e*/ 	.short	0x00ff


	//----- nvinfo : EIATTR_EXTERNS
	.align		4
        /*0080*/ 	.byte	0x04, 0x0f
        /*0082*/ 	.short	(.L_6003 - .L_6002)


	//   ....[0]....
	.align		4
.L_6002:
        /*0084*/ 	.word	index@(__assertfail)


	//----- nvinfo : EIATTR_MERCURY_ISA_VERSION
	.align		4
.L_6003:
        /*0088*/ 	.byte	0x03, 0x5f
        /*008a*/ 	.short	0x0101


	//----- nvinfo : EIATTR_VRC_CTA_INIT_COUNT
	.align		4
        /*008c*/ 	.byte	0x02, 0x4a
	.zero		1
	.zero		1


	//----- nvinfo : EIATTR_SYSCALL_OFFSETS
	.align		4
        /*0090*/ 	.byte	0x04, 0x46
        /*0092*/ 	.short	(.L_6005 - .L_6004)


	//   ....[0]....
.L_6004:
        /*0094*/ 	.word	0x00000fd0


	//   ....[1]....
        /*0098*/ 	.word	0x00002180


	//   ....[2]....
        /*009c*/ 	.word	0x00003270


	//   ....[3]....
        /*00a0*/ 	.word	0x00004280


	//   ....[4]....
        /*00a4*/ 	.word	0x00005300


	//   ....[5]....
        /*00a8*/ 	.word	0x00006090


	//   ....[6]....
        /*00ac*/ 	.word	0x00006f20


	//   ....[7]....
        /*00b0*/ 	.word	0x00007d90


	//----- nvinfo : EIATTR_EXIT_INSTR_OFFSETS
	.align		4
.L_6005:
        /*00b4*/ 	.byte	0x04, 0x1c
        /*00b6*/ 	.short	(.L_6007 - .L_6006)


	//   ....[0]....
.L_6006:
        /*00b8*/ 	.word	0x000071f0


	//   ....[1]....
        /*00bc*/ 	.word	0x00007320


	//   ....[2]....
        /*00c0*/ 	.word	0x00007340


	//   ....[3]....
        /*00c4*/ 	.word	0x000073d0


	//   ....[4]....
        /*00c8*/ 	.word	0x000073f0


	//   ....[5]....
        /*00cc*/ 	.word	0x00007410


	//   ....[6]....
        /*00d0*/ 	.word	0x000074a0


	//   ....[7]....
        /*00d4*/ 	.word	0x000074e0


	//   ....[8]....
        /*00d8*/ 	.word	0x00007580


	//   ....[9]....
        /*00dc*/ 	.word	0x000075d0


	//   ....[10]....
        /*00e0*/ 	.word	0x00007600


	//   ....[11]....
        /*00e4*/ 	.word	0x000076c0


	//   ....[12]....
        /*00e8*/ 	.word	0x00007830


	//   ....[13]....
        /*00ec*/ 	.word	0x000079a0


	//   ....[14]....
        /*00f0*/ 	.word	0x00007b00


	//   ....[15]....
        /*00f4*/ 	.word	0x00007b30


	//   ....[16]....
        /*00f8*/ 	.word	0x00007b50


	//   ....[17]....
        /*00fc*/ 	.word	0x00007bf0


	//   ....[18]....
        /*0100*/ 	.word	0x00007c30


	//   ....[19]....
        /*0104*/ 	.word	0x00007da0


	//   ....[20]....
        /*0108*/ 	.word	0x00007eb0


	//   ....[21]....
        /*010c*/ 	.word	0x00007ff0


	//   ....[22]....
        /*0110*/ 	.word	0x00008030


	//----- nvinfo : EIATTR_MAX_THREADS
	.align		4
.L_6007:
        /*0114*/ 	.byte	0x04, 0x05
        /*0116*/ 	.short	(.L_6009 - .L_6008)
.L_6008:
        /*0118*/ 	.word	0x00000080
        /*011c*/ 	.word	0x00000001
        /*0120*/ 	.word	0x00000001


	//----- nvinfo : EIATTR_CRS_STACK_SIZE
	.align		4
.L_6009:
        /*0124*/ 	.byte	0x04, 0x1e
        /*0126*/ 	.short	(.L_6011 - .L_6010)
.L_6010:
        /*0128*/ 	.word	0x00000000


	//----- nvinfo : EIATTR_CBANK_PARAM_SIZE
	.align		4
.L_6011:
        /*012c*/ 	.byte	0x03, 0x19
        /*012e*/ 	.short	0x002c


	//----- nvinfo : EIATTR_PARAM_CBANK
	.align		4
        /*0130*/ 	.byte	0x04, 0x0a
        /*0132*/ 	.short	(.L_6013 - .L_6012)
	.align		4
.L_6012:
        /*0134*/ 	.word	index@(.nv.constant0._ZN2at6native27unrolled_elementwise_kernelIZZZNS0_23logical_not_kernel_cudaERNS_18TensorIteratorBaseEENKUlvE0_clEvENKUlvE9_clEvEUlN3c104HalfEE_St5arrayIPcLm2EELi4E23TrivialOffsetCalculatorILi1EjESD_NS0_6memory12LoadWithCastILi1EEENSE_13StoreWithCastILi1EEEEEviT_T0_T2_T3_T4_T5_)
        /*0138*/ 	.short	0x0380
        /*013a*/ 	.short	0x002c


	//----- nvinfo : EIATTR_SW_WAR
	.align		4
.L_6013:
        /*013c*/ 	.byte	0x04, 0x36
        /*013e*/ 	.short	(.L_6015 - .L_6014)
.L_6014:
        /*0140*/ 	.word	0x00000008
.L_6015:


//--------------------- .nv.info._ZN2at6native18elementwise_kernelILi128ELi4EZNS0_22gpu_kernel_impl_nocastIZZZNS0_23logical_not_kernel_cudaERNS_18TensorIteratorBaseEENKUlvE0_clEvENKUlvE9_clEvEUlN3c104HalfEE_EEvS4_RKT_EUliE_EEviT1_ --------------------------
	.section	.nv.info._ZN2at6native18elementwise_kernelILi128ELi4EZNS0_22gpu_kernel_impl_nocastIZZZNS0_23logical_not_kernel_cudaERNS_18TensorIteratorBaseEENKUlvE0_clEvENKUlvE9_clEvEUlN3c104HalfEE_EEvS4_RKT_EUliE_EEviT1_,"",@"SHT_CUDA_INFO"
	.sectionflags	@""
	.align	4


	//----- nvinfo : EIATTR_CUDA_API_VERSION
	.align		4
        /*0000*/ 	.byte	0x04, 0x37
        /*0002*/ 	.short	(.L_6017 - .L_6016)
.L_6016:
        /*0004*/ 	.word	0x00000082


	//----- nvinfo : EIATTR_KPARAM_INFO
	.align		4
.L_6017:
        /*0008*/ 	.byte	0x04, 0x17
        /*000a*/ 	.short	(.L_6019 - .L_6018)
.L_6018:
        /*000c*/ 	.word	0x00000000
        /*0010*/ 	.short	0x0001
        /*0012*/ 	.short	0x0008
        /*0014*/ 	.byte	0x00, 0xf0, 0x61, 0x08


	//----- nvinfo : EIATTR_KPARAM_INFO
	.align		4
.L_6019:
        /*0018*/ 	.byte	0x04, 0x17
        /*001a*/ 	.short	(.L_6021 - .L_6020)
.L_6020:
        /*001c*/ 	.word	0x00000000
        /*0020*/ 	.short	0x0000
        /*0022*/ 	.short	0x0000
        /*0024*/ 	.byte	0x00, 0xf0, 0x11, 0x00


	//----- nvinfo : EIATTR_SPARSE_MMA_MASK
	.align		4
.L_6021:
        /*0028*/ 	.byte	0x03, 0x50
        /*002a*/ 	.short	0x0000


	//----- nvinfo : EIATTR_MAXREG_COUNT
	.align		4
        /*002c*/ 	.byte	0x03, 0x1b
        /*002e*/ 	.short	0x0080


	//----- nvinfo : EIATTR_MERCURY_ISA_VERSION
	.align		4
        /*0030*/ 	.byte	0x03, 0x5f
        /*0032*/ 	.short	0x0101


	//----- nvinfo : EIATTR_VRC_CTA_INIT_COUNT
	.align		4
        /*0034*/ 	.byte	0x02, 0x4a
	.zero		1
	.zero		1


	//----- nvinfo : EIATTR_EXIT_INSTR_OFFSETS
	.align		4
        /*0038*/ 	.byte	0x04, 0x1c
        /*003a*/ 	.short	(.L_6023 - .L_6022)


	//   ....[0]....
.L_6022:
        /*003c*/ 	.word	0x00000300


	//   ....[1]....
        /*0040*/ 	.word	0x00000380


	//   ....[2]....
        /*0044*/ 	.word	0x00003ea0


	//   ....[3]....
        /*0048*/ 	.word	0x000051f0


	//----- nvinfo : EIATTR_MAX_THREADS
	.align		4
.L_6023:
        /*004c*/ 	.byte	0x04, 0x05
        /*004e*/ 	.short	(.L_6025 - .L_6024)
.L_6024:
        /*0050*/ 	.word	0x00000080
        /*0054*/ 	.word	0x00000001
        /*0058*/ 	.word	0x00000001


	//----- nvinfo : EIATTR_CRS_STACK_SIZE
	.align		4
.L_6025:
        /*005c*/ 	.byte	0x04, 0x1e
        /*005e*/ 	.short	(.L_6027 - .L_6026)
.L_6026:
        /*0060*/ 	.word	0x00000000


	//----- nvinfo : EIATTR_CBANK_PARAM_SIZE
	.align		4
.L_6027:
        /*0064*/ 	.byte	0x03, 0x19
        /*0066*/ 	.short	0x0220


	//----- nvinfo : EIATTR_PARAM_CBANK
	.align		4
        /*0068*/ 	.byte	0x04, 0x0a
        /*006a*/ 	.short	(.L_6029 - .L_6028)
	.align		4
.L_6028:
        /*006c*/ 	.word	index@(.nv.constant0._ZN2at6native18elementwise_kernelILi128ELi4EZNS0_22gpu_kernel_impl_nocastIZZZNS0_23logical_not_kernel_cudaERNS_18TensorIteratorBaseEENKUlvE0_clEvENKUlvE9_clEvEUlN3c104HalfEE_EEvS4_RKT_EUliE_EEviT1_)
        /*0070*/ 	.short	0x0380
        /*0072*/ 	.short	0x0220


	//----- nvinfo : EIATTR_SW_WAR
	.align		4
.L_6029:
        /*0074*/ 	.byte	0x04, 0x36
        /*0076*/ 	.short	(.L_6031 - .L_6030)
.L_6030:
        /*0078*/ 	.word	0x00000008
.L_6031:


//--------------------- .nv.info._ZN2at6native27unrolled_elementwise_kernelIZZZNS0_23logical_not_kernel_cudaERNS_18TensorIteratorBaseEENKUlvE0_clEvENKUlvE9_clEvEUlN3c104HalfEE_St5arrayIPcLm2EELi4E23TrivialOffsetCalculatorILi1EjESD_NS0_6memory15LoadWithoutCastENSE_16StoreWithoutCastEEEviT_T0_T2_T3_T4_T5_ --------------------------
	.section	.nv.info._ZN2at6native27unrolled_elementwise_kernelIZZZNS0_23logical_not_kernel_cudaERNS_18TensorIteratorBaseEENKUlvE0_clEvENKUlvE9_clEvEUlN3c104HalfEE_St5arrayIPcLm2EELi4E23TrivialOffsetCalculatorILi1EjESD_NS0_6memory15LoadWithoutCastENSE_16StoreWithoutCastEEEviT_T0_T2_T3_T4_T5_,"",@"SHT_CUDA_INFO"
	.sectionflags	@""
	.align	4


	//----- nvinfo : EIATTR_CUDA_API_VERSION
	.align		4
        /*0000*/ 	.byte	0x04, 0x37
        /*0002*/ 	.short	(.L_6033 - .L_6032)
.L_6032:
        /*0004*/ 	.word	0x00000082


	//----- nvinfo : EIATTR_KPARAM_INFO
	.align		4
.L_6033:
        /*0008*/ 	.byte	0x04, 0x17
        /*000a*/ 	.short	(.L_6035 - .L_6034)
.L_6034:
        /*000c*/ 	.word	0x00000000
        /*0010*/ 	.short	0x0006
        /*0012*/ 	.short	0x001b
        /*0014*/ 	.byte	0x00, 0xf0, 0x05, 0x00


	//----- nvinfo : EIATTR_KPARAM_INFO
	.align		4
.L_6035:
        /*0018*/ 	.byte	0x04, 0x17
        /*001a*/ 	.short	(.L_6037 - .L_6036)
.L_6036:
        /*001c*/ 	.word	0x00000000
        /*0020*/ 	.short	0x0005
        /*0022*/ 	.short	0x001a
        /*0024*/ 	.byte	0x00, 0xf0, 0x05, 0x00


	//----- nvinfo : EIATTR_KPARAM_INFO
	.align		4
.L_6037:
        /*0028*/ 	.byte	0x04, 0x17
        /*002a*/ 	.short	(.L_6039 - .L_6038)
.L_6038:
        /*002c*/ 	.word	0x00000000
        /*0030*/ 	.short	0x0004
        /*0032*/ 	.short	0x0019
        /*0034*/ 	.byte	0x00, 0xf0, 0x05, 0x00


	//----- nvinfo : EIATTR_KPARAM_INFO
	.align		4
.L_6039:
        /*0038*/ 	.byte	0x04, 0x17
        /*003a*/ 	.short	(.L_6041 - .L_6040)
.L_6040:
        /*003c*/ 	.word	0x00000000
        /*0040*/ 	.short	0x0003
        /*0042*/ 	.short	0x0018
        /*0044*/ 	.byte	0x00, 0xf0, 0x05, 0x00


	//----- nvinfo : EIATTR_KPARAM_INFO
	.align		4
.L_6041:
        /*0048*/ 	.byte	0x04, 0x17
        /*004a*/ 	.short	(.L_6043 - .L_6042)
.L_6042:
        /*004c*/ 	.word	0x00000000
        /*0050*/ 	.short	0x0002
        /*0052*/ 	.short	0x0008
        /*0054*/ 	.byte	0x00, 0xf0, 0x41, 0x00


	//----- nvinfo : EIATTR_KPARAM_INFO
	.align		4
.L_6043:
        /*0058*/ 	.byte	0x04, 0x17
        /*005a*/ 	.short	(.L_6045 - .L_6044)
.L_6044:
        /*005c*/ 	.word	0x00000000
        /*0060*/ 	.short	0x0001
        /*0062*/ 	.short	0x0004
        /*0064*/ 	.byte	0x00, 0xf0, 0x05, 0x00


	//----- nvinfo : EIATTR_KPARAM_INFO
	.align		4
.L_6045:
        /*0068*/ 	.byte	0x04, 0x17
        /*006a*/ 	.short	(.L_6047 - .L_6046)
.L_6046:
        /*006c*/ 	.word	0x00000000
        /*0070*/ 	.short	0x0000
        /*0072*/ 	.short	0x0000
        /*0074*/ 	.byte	0x00, 0xf0, 0x11, 0x00


	//----- nvinfo : EIATTR_SPARSE_MMA_MASK
	.align		4
.L_6047:
        /*0078*/ 	.byte	0x03, 0x50
        /*007a*/ 	.short	0x0000


	//----- nvinfo : EIATTR_MAXREG_COUNT
	.align		4
        /*007c*/ 	.byte	0x03, 0x1b
        /*007e*/ 	.short	0x00ff


	//----- nvinfo : EIATTR_MERCURY_ISA_VERSION
	.align		4
        /*0080*/ 	.byte	0x03, 0x5f
        /*0082*/ 	.short	0x0101


	//----- nvinfo : EIATTR_VRC_CTA_INIT_COUNT
	.align		4
        /*0084*/ 	.byte	0x02, 0x4a
	.zero		1
	.zero		1


	//----- nvinfo : EIATTR_EXIT_INSTR_OFFSETS
	.align		4
        /*0088*/ 	.byte	0x04, 0x1c
        /*008a*/ 	.short	(.L_6049 - .L_6048)


	//   ....[0]....
.L_6048:
        /*008c*/ 	.word	0x00000490


	//   ....[1]....
        /*0090*/ 	.word	0x00000520


	//----- nvinfo : EIATTR_MAX_THREADS
	.align		4
.L_6049:
        /*0094*/ 	.byte	0x04, 0x05
        /*0096*/ 	.short	(.L_6051 - .L_6050)
.L_6050:
        /*0098*/ 	.word	0x00000080
        /*009c*/ 	.word	0x00000001
        /*00a0*/ 	.word	0x00000001


	//----- nvinfo : EIATTR_CRS_STACK_SIZE
	.align		4
.L_6051:
        /*00a4*/ 	.byte	0x04, 0x1e
        /*00a6*/ 	.short	(.L_6053 - .L_6052)
.L_6052:
        /*00a8*/ 	.word	0x00000000


	//----- nvinfo : EIATTR_CBANK_PARAM_SIZE
	.align		4
.L_6053:
        /*00ac*/ 	.byte	0x03, 0x19
        /*00ae*/ 	.short	0x001c


	//----- nvinfo : EIATTR_PARAM_CBANK
	.align		4
        /*00b0*/ 	.byte	0x04, 0x0a
        /*00b2*/ 	.short	(.L_6055 - .L_6054)
	.align		4
.L_6054:
        /*00b4*/ 	.word	index@(.nv.constant0._ZN2at6native27unrolled_elementwise_kernelIZZZNS0_23logical_not_kernel_cudaERNS_18TensorIteratorBaseEENKUlvE0_clEvENKUlvE9_clEvEUlN3c104HalfEE_St5arrayIPcLm2EELi4E23TrivialOffsetCalculatorILi1EjESD_NS0_6memory15LoadWithoutCastENSE_16StoreWithoutCastEEEviT_T0_T2_T3_T4_T5_)
        /*00b8*/ 	.short	0x0380
        /*00ba*/ 	.short	0x001c


	//----- nvinfo : EIATTR_SW_WAR
	.align		4
.L_6055:
        /*00bc*/ 	.byte	0x04, 0x36
        /*00be*/ 	.short	(.L_6057 - .L_6056)
.L_6056:
        /*00c0*/ 	.word	0x00000008
.L_6057:


//--------------------- .nv.info._ZN2at6native29vectorized_elementwise_kernelILi2EZZZNS0_23logical_not_kernel_cudaERNS_18TensorIteratorBaseEENKUlvE0_clEvENKUlvE9_clEvEUlN3c104HalfEE_St5arrayIPcLm2EEEEviT0_T1_ --------------------------
	.section	.nv.info._ZN2at6native29vectorized_elementwise_kernelILi2EZZZNS0_23logical_not_kernel_cudaERNS_18TensorIteratorBaseEENKUlvE0_clEvENKUlvE9_clEvEUlN3c104HalfEE_St5arrayIPcLm2EEEEviT0_T1_,"",@"SHT_CUDA_INFO"
	.sectionflags	@""
	.align	4


	//----- nvinfo : EIATTR_CUDA_API_VERSION
	.align		4
        /*0000*/ 	.byte	0x04, 0x37
        /*0002*/ 	.short	(.L_6059 - .L_6058)
.L_6058:
        /*0004*/ 	.word	0x00000082


	//----- nvinfo : EIATTR_KPARAM_INFO
	.align		4
.L_6059:
        /*0008*/ 	.byte	0x04, 0x17
        /*000a*/ 	.short	(.L_6061 - .L_6060)
.L_6060:
        /*000c*/ 	.word	0x00000000
        /*0010*/ 	.short	0x0002
        /*0012*/ 	.short	0x0008
        /*0014*/ 	.byte	0x00, 0xf0, 0x41, 0x00


	//----- nvinfo : EIATTR_KPARAM_INFO
	.align		4
.L_6061:
        /*0018*/ 	.byte	0x04, 0x17
        /*001a*/ 	.short	(.L_6063 - .L_6062)
.L_6062:
        /*001c*/ 	.word	0x00000000
        /*0020*/ 	.short	0x0001
        /*0022*/ 	.short	0x0004
        /*0024*/ 	.byte	0x00, 0xf0, 0x05, 0x00


	//----- nvinfo : EIATTR_KPARAM_INFO
	.align		4
.L_6063:
        /*0028*/ 	.byte	0x04, 0x17
        /*002a*/ 	.short	(.L_6065 - .L_6064)
.L_6064:
        /*002c*/ 	.word	0x00000000
        /*0030*/ 	.short	0x0000
        /*0032*/ 	.short	0x0000
        /*0034*/ 	.byte	0x00, 0xf0, 0x11, 0x00


	//----- nvinfo : EIATTR_SPARSE_MMA_MASK
	.align		4
.L_6065:
        /*0038*/ 	.byte	0x03, 0x50
        /*003a*/ 	.short	0x0000


	//----- nvinfo : EIATTR_MAXREG_COUNT
	.align		4
        /*003c*/ 	.byte	0x03, 0x1b
        /*003e*/ 	.short	0x00ff


	//----- nvinfo : EIATTR_MERCURY_ISA_VERSION
	.align		4
        /*0040*/ 	.byte	0x03, 0x5f
        /*0042*/ 	.short	0x0101


	//----- nvinfo : EIATTR_VRC_CTA_INIT_COUNT
	.align		4
        /*0044*/ 	.byte	0x02, 0x4a
	.zero		1
	.zero		1


	//----- nvinfo : EIATTR_EXIT_INSTR_OFFSETS
	.align		4
        /*0048*/ 	.byte	0x04, 0x1c
        /*004a*/ 	.short	(.L_6067 - .L_6066)


	//   ....[0]....
.L_6066:
        /*004c*/ 	.word	0x00000a40


	//   ....[1]....
        /*0050*/ 	.word	0x00000aa0


	//   ....[2]....
        /*0054*/ 	.word	0x00000d70


	//----- nvinfo : EIATTR_MAX_THREADS
	.align		4
.L_6067:
        /*0058*/ 	.byte	0x04, 0x05
        /*005a*/ 	.short	(.L_6069 - .L_6068)
.L_6068:
        /*005c*/ 	.word	0x00000080
        /*0060*/ 	.word	0x00000001
        /*0064*/ 	.word	0x00000001


	//----- nvinfo : EIATTR_CRS_STACK_SIZE
	.align		4
.L_6069:
        /*0068*/ 	.byte	0x04, 0x1e
        /*006a*/ 	.short	(.L_6071 - .L_6070)
.L_6070:
        /*006c*/ 	.word	0x00000000


	//----- nvinfo : EIATTR_CBANK_PARAM_SIZE
	.align		4
.L_6071:
        /*0070*/ 	.byte	0x03, 0x19
        /*0072*/ 	.short	0x0018


	//----- nvinfo : EIATTR_PARAM_CBANK
	.align		4
        /*0074*/ 	.byte	0x04, 0x0a
        /*0076*/ 	.short	(.L_6073 - .L_6072)
	.align		4
.L_6072:
        /*0078*/ 	.word	index@(.nv.constant0._ZN2at6native29vectorized_elementwise_kernelILi2EZZZNS0_23logical_not_kernel_cudaERNS_18TensorIteratorBaseEENKUlvE0_clEvENKUlvE9_clEvEUlN3c104HalfEE_St5arrayIPcLm2EEEEviT0_T1_)
        /*007c*/ 	.short	0x0380
        /*007e*/ 	.short	0x0018


	//----- nvinfo : EIATTR_SW_WAR
	.align		4
.L_6073:
        /*0080*/ 	.byte	0x04, 0x36
        /*0082*/ 	.short	(.L_6075 - .L_6074)
.L_6074:
        /*0084*/ 	.word	0x00000008
.L_6075:


//--------------------- .nv.info._ZN2at6native29vectorized_elementwise_kernelILi4EZZZNS0_23logical_not_kernel_cudaERNS_18TensorIteratorBaseEENKUlvE0_clEvENKUlvE9_clEvEUlN3c104HalfEE_St5arrayIPcLm2EEEEviT0_T1_ --------------------------
	.section	.nv.info._ZN2at6native29vectorized_elementwise_kernelILi4EZZZNS0_23logical_not_kernel_cudaERNS_18TensorIteratorBaseEENKUlvE0_clEvENKUlvE9_clEvEUlN3c104HalfEE_St5arrayIPcLm2EEEEviT0_T1_,"",@"SHT_CUDA_INFO"
	.sectionflags	@""
	.align	4


	//----- nvinfo : EIATTR_CUDA_API_VERSION
	.align		4
        /*0000*/ 	.byte	0x04, 0x37
        /*0002*/ 	.short	(.L_6077 - .L_6076)
.L_6076:
        /*0004*/ 	.word	0x00000082


	//----- nvinfo : EIATTR_KPARAM_INFO
	.align		4
.L_6077:
        /*0008*/ 	.byte	0x04, 0x17
        /*000a*/ 	.short	(.L_6079 - .L_6078)
.L_6078:
        /*000c*/ 	.word	0x00000000
        /*0010*/ 	.short	0x0002
        /*0012*/ 	.short	0x0008
        /*0014*/ 	.byte	0x00, 0xf0, 0x41, 0x00


	//----- nvinfo : EIATTR_KPARAM_INFO
	.align		4
.L_6079:
        /*0018*/ 	.byte	0x04, 0x17
        /*001a*/ 	.short	(.L_6081 - .L_6080)
.L_6080:
        /*001c*/ 	.word	0x00000000
        /*0020*/ 	.short	0x0001
        /*0022*/ 	.short	0x0004
        /*0024*/ 	.byte	0x00, 0xf0, 0x05, 0x00


	//----- nvinfo : EIATTR_KPARAM_INFO
	.align		4
.L_6081:
        /*0028*/ 	.byte	0x04, 0x17
        /*002a*/ 	.short	(.L_6083 - .L_6082)
.L_6082:
        /*002c*/ 	.word	0x00000000
        /*0030*/ 	.short	0x0000
        /*0032*/ 	.short	0x0000
        /*0034*/ 	.byte	0x00, 0xf0, 0x11, 0x00


	//----- nvinfo : EIATTR_SPARSE_MMA_MASK
	.align		4
.L_6083:
        /*0038*/ 	.byte	0x03, 0x50
        /*003a*/ 	.short	0x0000


	//----- nvinfo : EIATTR_MAXREG_COUNT
	.align		4
        /*003c*/ 	.byte	0x03, 0x1b
        /*003e*/ 	.short	0x00ff


	//----- nvinfo : EIATTR_MERCURY_ISA_VERSION
	.align		4
        /*0040*/ 	.byte	0x03, 0x5f
        /*0042*/ 	.short	0x0101


	//----- nvinfo : EIATTR_VRC_CTA_INIT_COUNT
	.align		4
        /*0044*/ 	.byte	0x02, 0x4a
	.zero		1
	.zero		1


	//----- nvinfo : EIATTR_EXIT_INSTR_OFFSETS
	.align		4
        /*0048*/ 	.byte	0x04, 0x1c
        /*004a*/ 	.short	(.L_6085 - .L_6084)


	//   ....[0]....
.L_6084:
        /*004c*/ 	.word	0x00000a40


	//   ....[1]....
        /*0050*/ 	.word	0x00000aa0


	//   ....[2]....
        /*0054*/ 	.word	0x00000d50


	//----- nvinfo : EIATTR_MAX_THREADS
	.align		4
.L_6085:
        /*0058*/ 	.byte	0x04, 0x05
        /*005a*/ 	.short	(.L_6087 - .L_6086)
.L_6086:
        /*005c*/ 	.word	0x00000080
        /*0060*/ 	.word	0x00000001
        /*0064*/ 	.word	0x00000001


	//----- nvinfo : EIATTR_CRS_STACK_SIZE
	.align		4
.L_6087:
        /*0068*/ 	.byte	0x04, 0x1e
        /*006a*/ 	.short	(.L_6089 - .L_6088)
.L_6088:
        /*006c*/ 	.word	0x00000000


	//----- nvinfo : EIATTR_CBANK_PARAM_SIZE
	.align		4
.L_6089:
        /*0070*/ 	.byte	0x03, 0x19
        /*0072*/ 	.short	0x0018


	//----- nvinfo : EIATTR_PARAM_CBANK
	.align		4
        /*0074*/ 	.byte	0x04, 0x0a
        /*0076*/ 	.short	(.L_6091 - .L_6090)
	.align		4
.L_6090:
        /*0078*/ 	.word	index@(.nv.constant0._ZN2at6native29vectorized_elementwise_kernelILi4EZZZNS0_23logical_not_kernel_cudaERNS_18TensorIteratorBaseEENKUlvE0_clEvENKUlvE9_clEvEUlN3c104HalfEE_St5arrayIPcLm2EEEEviT0_T1_)
        /*007c*/ 	.short	0x0380
        /*007e*/ 	.short	0x0018


	//----- nvinfo : EIATTR_SW_WAR
	.align		4
.L_6091:
        /*0080*/ 	.byte	0x04, 0x36
        /*0082*/ 	.short	(.L_6093 - .L_6092)
.L_6092:
        /*0084*/ 	.word	0x00000008
.L_6093:


//--------------------- .nv.info._ZN2at6native29vectorized_elementwise_kernelILi8EZZZNS0_23logical_not_kernel_cudaERNS_18TensorIteratorBaseEENKUlvE0_clEvENKUlvE9_clEvEUlN3c104HalfEE_St5arrayIPcLm2EEEEviT0_T1_ --------------------------
	.section	.nv.info._ZN2at6native29vectorized_elementwise_kernelILi8EZZZNS0_23logical_not_kernel_cudaERNS_18TensorIteratorBaseEENKUlvE0_clEvENKUlvE9_clEvEUlN3c104HalfEE_St5arrayIPcLm2EEEEviT0_T1_,"",@"SHT_CUDA_INFO"
	.sectionflags	@""
	.align	4


	//----- nvinfo : EIATTR_CUDA_API_VERSION
	.align		4
        /*0000*/ 	.byte	0x04, 0x37
        /*0002*/ 	.short	(.L_6095 - .L_6094)
.L_6094:
        /*0004*/ 	.word	0x00000082


	//----- nvinfo : EIATTR_KPARAM_INFO
	.align		4
.L_6095:
        /*0008*/ 	.byte	0x04, 0x17
        /*000a*/ 	.short	(.L_6097 - .L_6096)
.L_6096:
        /*000c*/ 	.word	0x00000000
        /*0010*/ 	.short	0x0002
        /*0012*/ 	.short	0x0008
        /*0014*/ 	.byte	0x00, 0xf0, 0x41, 0x00


	//----- nvinfo : EIATTR_KPARAM_INFO
	.align		4
.L_6097:
        /*0018*/ 	.byte	0x04, 0x17
        /*001a*/ 	.short	(.L_6099 - .L_6098)
.L_6098:
        /*001c*/ 	.word	0x00000000
        /*0020*/ 	.short	0x0001
        /*0022*/ 	.short	0x0004
        /*0024*/ 	.byte	0x00, 0xf0, 0x05, 0x00


	//----- nvinfo : EIATTR_KPARAM_INFO
	.align		4
.L_6099:
        /*0028*/ 	.byte	0x04, 0x17
        /*002a*/ 	.short	(.L_6101 - .L_6100)
.L_6100:
        /*002c*/ 	.word	0x00000000
        /*0030*/ 	.short	0x0000
        /*0032*/ 	.short	0x0000
        /*0034*/ 	.byte	0x00, 0xf0, 0x11, 0x00


	//----- nvinfo : EIATTR_SPARSE_MMA_MASK
	.align		4
.L_6101:
        /*0038*/ 	.byte	0x03, 0x50
        /*003a*/ 	.short	0x0000


	//----- nvinfo : EIATTR_MAXREG_COUNT
	.align		4
        /*003c*/ 	.byte	0x03, 0x1b
        /*003e*/ 	.short	0x00ff


	//----- nvinfo : EIATTR_MERCURY_ISA_VERSION
	.align		4
        /*0040*/ 	.byte	0x03, 0x5f
        /*0042*/ 	.short	0x0101


	//----- nvinfo : EIATTR_VRC_CTA_INIT_COUNT
	.align		4
        /*0044*/ 	.byte	0x02, 0x4a
	.zero		1
	.zero		1


	//----- nvinfo : EIATTR_EXIT_INSTR_OFFSETS
	.align		4
        /*0048*/ 	.byte	0x04, 0x1c
        /*004a*/ 	.short	(.L_6103 - .L_6102)


	//   ....[0]....
.L_6102:
        /*004c*/ 	.word	0x00000a40


	//   ....[1]....
        /*0050*/ 	.word	0x00000aa0


	//   ....[2]....
        /*0054*/ 	.word	0x00000d30


	//----- nvinfo : EIATTR_MAX_THREADS
	.align		4
.L_6103:
        /*0058*/ 	.byte	0x04, 0x05
        /*005a*/ 	.short	(.L_6105 - .L_6104)
.L_6104:
        /*005c*/ 	.word	0x00000080
        /*0060*/ 	.word	0x00000001
        /*0064*/ 	.word	0x00000001


	//----- nvinfo : EIATTR_CRS_STACK_SIZE
	.align		4
.L_6105:
        /*0068*/ 	.byte	0x04, 0x1e
        /*006a*/ 	.short	(.L_6107 - .L_6106)
.L_6106:
        /*006c*/ 	.word	0x00000000


	//----- nvinfo : EIATTR_CBANK_PARAM_SIZE
	.align		4
.L_6107:
        /*0070*/ 	.byte	0x03, 0x19
        /*0072*/ 	.short	0x0018


	//----- nvinfo : EIATTR_PARAM_CBANK
	.align		4
        /*0074*/ 	.byte	0x04, 0x0a
        /*0076*/ 	.short	(.L_6109 - .L_6108)
	.align		4
.L_6108:
        /*0078*/ 	.word	index@(.nv.constant0._ZN2at6native29vectorized_elementwise_kernelILi8EZZZNS0_23logical_not_kernel_cudaERNS_18TensorIteratorBaseEENKUlvE0_clEvENKUlvE9_clEvEUlN3c104HalfEE_St5arrayIPcLm2EEEEviT0_T1_)
        /*007c*/ 	.short	0x0380
        /*007e*/ 	.short	0x0018


	//----- nvinfo : EIATTR_SW_WAR
	.align		4
.L_6109:
        /*0080*/ 	.byte	0x04, 0x36
        /*0082*/ 	.short	(.L_6111 - .L_6110)
.L_6110:
        /*0084*/ 	.word	0x00000008
.L_6111:


//--------------------- .nv.info._ZN2at6native18elementwise_kernelILi128ELi4EZNS0_15gpu_kernel_implIZZZNS0_23logical_not_kernel_cudaERNS_18TensorIteratorBaseEENKUlvE0_clEvENKUlvE8_clEvEUlbE_EEvS4_RKT_EUliE_EEviT1_ --------------------------
	.section	.nv.info._ZN2at6native18elementwise_kernelILi128ELi4EZNS0_15gpu_kernel_implIZZZNS0_23logical_not_kernel_cudaERNS_18TensorIteratorBaseEENKUlvE0_clEvENKUlvE8_clEvEUlbE_EEvS4_RKT_EUliE_EEviT1_,"",@"SHT_CUDA_INFO"
	.sectionflags	@""
	.align	4


	//----- nvinfo : EIATTR_CUDA_API_VERSION
	.align		4
        /*0000*/ 	.byte	0x04, 0x37
        /*0002*/ 	.short	(.L_6113 - .L_6112)
.L_6112:
        /*0004*/ 	.word	0x00000082


	//----- nvinfo : EIATTR_KPARAM_INFO
	.align		4
.L_6113:
        /*0008*/ 	.byte	0x04, 0x17
        /*000a*/ 	.short	(.L_6115 - .L_6114)
.L_6114:
        /*000c*/ 	.word	0x00000000
        /*0010*/ 	.short	0x0001
        /*0012*/ 	.short	0x0008
        /*0014*/ 	.byte	0x00, 0xf0, 0x61, 0x08


	//----- nvinfo : EIATTR_KPARAM_INFO
	.align		4
.L_6115:
        /*0018*/ 	.byte	0x04, 0x17
        /*001a*/ 	.short	(.L_6117 - .L_6116)
.L_6116:
        /*001c*/ 	.word	0x00000000
        /*0020*/ 	.short	0x0000
        /*0022*/ 	.short	0x0000
        /*0024*/ 	.byte	0x00, 0xf0, 0x11, 0x00


	//----- nvinfo : EIATTR_SPARSE_MMA_MASK
	.align		4
.L_6117:
        /*0028*/ 	.byte	0x03, 0x50
        /*002a*/ 	.short	0x0000


	//----- nvinfo : EIATTR_MAXREG_COUNT
	.align		4
        /*002c*/ 	.byte	0x03, 0x1b
        /*002e*/ 	.short	0x0080


	//----- nvinfo : EIATTR_EXTERNS
	.align		4
        /*0030*/ 	.byte	0x04, 0x0f
        /*0032*/ 	.short	(.L_6119 - .L_6118)


	//   ....[0]....
	.align		4
.L_6118:
        /*0034*/ 	.word	index@(__assertfail)


	//----- nvinfo : EIATTR_MERCURY_ISA_VERSION
	.align		4
.L_6119:
        /*0038*/ 	.byte	0x03, 0x5f
        /*003a*/ 	.short	0x0101


	//----- nvinfo : EIATTR_VRC_CTA_INIT_COUNT
	.align		4
        /*003c*/ 	.byte	0x02, 0x4a
	.zero		1
	.zero		1


	//----- nvinfo : EIATTR_SYSCALL_OFFSETS
	.align		4
        /*0040*/ 	.byte	0x04, 0x46
        /*0042*/ 	.short	(.L_6121 - .L_6120)


	//   ....[0]....
.L_6120:
        /*0044*/ 	.word	0x00001d40


	//   ....[1]....
        /*0048*/ 	.word	0x00002a00


	//   ....[2]....
        /*004c*/ 	.word	0x00004830


	//   ....[3]....
        /*0050*/ 	.word	0x000053c0


	//   ....[4]....
        /*0054*/ 	.word	0x000072e0


	//   ....[5]....
        /*0058*/ 	.word	0x00007e70


	//   ....[6]....
        /*005c*/ 	.word	0x00009da0


	//   ....[7]....
        /*0060*/ 	.word	0x0000a8f0


	//----- nvinfo : EIATTR_EXIT_INSTR_OFFSETS
	.align		4
.L_6121:
        /*0064*/ 	.byte	0x04, 0x1c
        /*0066*/ 	.short	(.L_6123 - .L_6122)


	//   ....[0]....
.L_6122:
        /*0068*/ 	.word	0x00008100


	//   ....[1]....
        /*006c*/ 	.word	0x00009f10


	//   ....[2]....
        /*0070*/ 	.word	0x00009f30


	//   ....[3]....
        /*0074*/ 	.word	0x00009fc0


	//   ....[4]....
        /*0078*/ 	.word	0x00009fe0


	//   ....[5]....
        /*007c*/ 	.word	0x0000a000


	//   ....[6]....
        /*0080*/ 	.word	0x0000a090


	//   ....[7]....
        /*0084*/ 	.word	0x0000a0d0


	//   ....[8]....
        /*0088*/ 	.word	0x0000a170


	//   ....[9]....
        /*008c*/ 	.word	0x0000a1c0


	//   ....[10]....
        /*0090*/ 	.word	0x0000a1f0


	//   ....[11]....
        /*0094*/ 	.word	0x0000a2b0


	//   ....[12]....
        /*0098*/ 	.word	0x0000a3f0


	//   ....[13]....
        /*009c*/ 	.word	0x0000a530


	//   ....[14]....
        /*00a0*/ 	.word	0x0000a680


	//   ....[15]....
        /*00a4*/ 	.word	0x0000a6b0


	//   ....[16]....
        /*00a8*/ 	.word	0x0000a6d0


	//   ....[17]....
        /*00ac*/ 	.word	0x0000a750


	//   ....[18]....
        /*00b0*/ 	.word	0x0000a790


	//   ....[19]....
        /*00b4*/ 	.word	0x0000a900


	//   ....[20]....
        /*00b8*/ 	.word	0x0000a9e0


	//   ....[21]....
        /*00bc*/ 	.word	0x0000aa80


	//   ....[22]....
        /*00c0*/ 	.word	0x0000aab0


	//   ....[23]....
        /*00c4*/ 	.word	0x0000ab00


	//   ....[24]....
        /*00c8*/ 	.word	0x0000ab40


	//----- nvinfo : EIATTR_MAX_THREADS
	.align		4
.L_6123:
        /*00cc*/ 	.byte	0x04, 0x05
        /*00ce*/ 	.short	(.L_6125 - .L_6124)
.L_6124:
        /*00d0*/ 	.word	0x00000080
        /*00d4*/ 	.word	0x00000001
        /*00d8*/ 	.word	0x00000001


	//----- nvinfo : EIATTR_CRS_STACK_SIZE
	.align		4
.L_6125:
        /*00dc*/ 	.byte	0x04, 0x1e
        /*00de*/ 	.short	(.L_6127 - .L_6126)
.L_6126:
        /*00e0*/ 	.word	0x00000000


	//----- nvinfo : EIATTR_CBANK_PARAM_SIZE
	.align		4
.L_6127:
        /*00e4*/ 	.byte	0x03, 0x19
        /*00e6*/ 	.short	0x0220


	//----- nvinfo : EIATTR_PARAM_CBANK
	.align		4
        /*00e8*/ 	.byte	0x04, 0x0a
        /*00ea*/ 	.short	(.L_6129 - .L_6128)
	.align		4
.L_6128:
        /*00ec*/ 	.word	index@(.nv.constant0._ZN2at6native18elementwise_kernelILi128ELi4EZNS0_15gpu_kernel_implIZZZNS0_23logical_not_kernel_cudaERNS_18TensorIteratorBaseEENKUlvE0_clEvENKUlvE8_clEvEUlbE_EEvS4_RKT_EUliE_EEviT1_)
        /*00f0*/ 	.short	0x0380
        /*00f2*/ 	.short	0x0220


	//----- nvinfo : EIATTR_SW_WAR
	.align		4
.L_6129:
        /*00f4*/ 	.byte	0x04, 0x36
        /*00f6*/ 	.short	(.L_6131 - .L_6130)
.L_6130:
        /*00f8*/ 	.word	0x00000008
.L_6131:


//--------------------- .nv.info._ZN2at6native27unrolled_elementwise_kernelIZZZNS0_23logical_not_kernel_cudaERNS_18TensorIteratorBaseEENKUlvE0_clEvENKUlvE8_clEvEUlbE_St5arrayIPcLm2EELi4E23TrivialOffsetCalculatorILi1EjESB_NS0_6memory12LoadWithCastILi1EEENSC_13StoreWithCastILi1EEEEEviT_T0_T2_T3_T4_T5_ --------------------------
	.section	.nv.info._ZN2at6native27unrolled_elementwise_kernelIZZZNS0_23logical_not_kernel_cudaERNS_18TensorIteratorBaseEENKUlvE0_clEvENKUlvE8_clEvEUlbE_St5arrayIPcLm2EELi4E23TrivialOffsetCalculatorILi1EjESB_NS0_6memory12LoadWithCastILi1EEENSC_13StoreWithCastILi1EEEEEviT_T0_T2_T3_T4_T5_,"",@"SHT_CUDA_INFO"
	.sectionflags	@""
	.align	4


	//----- nvinfo : EIATTR_CUDA_API_VERSION
	.align		4
        /*0000*/ 	.byte	0x04, 0x37
        /*0002*/ 	.short	(.L_6133 - .L_6132)
.L_6132:
        /*0004*/ 	.word	0x00000082


	//----- nvinfo : EIATTR_KPARAM_INFO
	.align		4
.L_6133:
        /*0008*/ 	.byte	0x04, 0x17
        /*000a*/ 	.short	(.L_6135 - .L_6134)
.L_6134:
        /*000c*/ 	.word	0x00000000
        /*0010*/ 	.short	0x0006
        /*0012*/ 	.short	0x0024
        /*0014*/ 	.byte	0x00, 0xf0, 0x21, 0x00


	//----- nvinfo : EIATTR_KPARAM_INFO
	.align		4
.L_6135:
        /*0018*/ 	.byte	0x04, 0x17
        /*001a*/ 	.short	(.L_6137 - .L_6136)
.L_6136:
        /*001c*/ 	.word	0x00000000
        /*0020*/ 	.short	0x0005
        /*0022*/ 	.short	0x001c
        /*0024*/ 	.byte	0x00, 0xf0, 0x21, 0x00


	//----- nvinfo : EIATTR_KPARAM_INFO
	.align		4
.L_6137:
        /*0028*/ 	.byte	0x04, 0x17
        /*002a*/ 	.short	(.L_6139 - .L_6138)
.L_6138:
        /*002c*/ 	.word	0x00000000
        /*0030*/ 	.short	0x0004
        /*0032*/ 	.short	0x0019
        /*0034*/ 	.byte	0x00, 0xf0, 0x05, 0x00


	//----- nvinfo : EIATTR_KPARAM_INFO
	.align		4
.L_6139:
        /*0038*/ 	.byte	0x04, 0x17
        /*003a*/ 	.short	(.L_6141 - .L_6140)
.L_6140:
        /*003c*/ 	.word	0x00000000
        /*0040*/ 	.short	0x0003
        /*0042*/ 	.short	0x0018
        /*0044*/ 	.byte	0x00, 0xf0, 0x05, 0x00


	//----- nvinfo : EIATTR_KPARAM_INFO
	.align		4
.L_6141:
        /*0048*/ 	.byte	0x04, 0x17
        /*004a*/ 	.short	(.L_6143 - .L_6142)
.L_6142:
        /*004c*/ 	.word	0x00000000
        /*0050*/ 	.short	0x0002
        /*0052*/ 	.short	0x0008
        /*0054*/ 	.byte	0x00, 0xf0, 0x41, 0x00


	//----- nvinfo : EIATTR_KPARAM_INFO
	.align		4
.L_6143:
        /*0058*/ 	.byte	0x04, 0x17
        /*005a*/ 	.short	(.L_6145 - .L_6144)
.L_6144:
        /*005c*/ 	.word	0x00000000
        /*0060*/ 	.short	0x0001
        /*0062*/ 	.short	0x0004
        /*0064*/ 	.byte	0x00, 0xf0, 0x05, 0x00


	//----- nvinfo : EIATTR_KPARAM_INFO
	.align		4
.L_6145:
        /*0068*/ 	.byte	0x04, 0x17
        /*006a*/ 	.short	(.L_6147 - .L_6146)
.L_6146:
        /*006c*/ 	.word	0x00000000
        /*0070*/ 	.short	0x0000
        /*0072*/ 	.short	0x0000
        /*0074*/ 	.byte	0x00, 0xf0, 0x11, 0x00


	//----- nvinfo : EIATTR_SPARSE_MMA_MASK
	.align		4
.L_6147:
        /*0078*/ 	.byte	0x03, 0x50
        /*007a*/ 	.short	0x0000


	//----- nvinfo : EIATTR_MAXREG_COUNT
	.align		4
        /*007c*/ 	.byte	0x03, 0x1b
        /*007e*/ 	.short	0x00ff


	//----- nvinfo : EIATTR_EXTERNS
	.align		4
        /*0080*/ 	.byte	0x04, 0x0f
        /*0082*/ 	.short	(.L_6149 - .L_6148)


	//   ....[0]....
	.align		4
.L_6148:
        /*0084*/ 	.word	index@(__assertfail)


	//----- nvinfo : EIATTR_MERCURY_ISA_VERSION
	.align		4
.L_6149:
        /*0088*/ 	.byte	0x03, 0x5f
        /*008a*/ 	.short	0x0101


	//----- nvinfo : EIATTR_VRC_CTA_INIT_COUNT
	.align		4
        /*008c*/ 	.byte	0x02, 0x4a
	.zero		1
	.zero		1


	//----- nvinfo : EIATTR_SYSCALL_OFFSETS
	.align		4
        /*0090*/ 	.byte	0x04, 0x46
        /*0092*/ 	.short	(.L_6151 - .L_6150)


	//   ....[0]....
.L_6150:
        /*0094*/ 	.word	0x00000a50


	//   ....[1]....
        /*0098*/ 	.word	0x00001560


	//   ....[2]....
        /*009c*/ 	.word	0x00002040


	//   ....[3]....
        /*00a0*/ 	.word	0x00002b10


	//   ....[4]....
        /*00a4*/ 	.word	0x000038d0


	//   ....[5]....
        /*00a8*/ 	.word	0x000045b0


	//   ....[6]....
        /*00ac*/ 	.word	0x00005390


	//   ....[7]....
        /*00b0*/ 	.word	0x00006120


	//----- nvinfo : EIATTR_EXIT_INSTR_OFFSETS
	.align		4
.L_6151:
        /*00b4*/ 	.byte	0x04, 0x1c
        /*00b6*/ 	.short	(.L_6153 - .L_6152)


	//   ....[0]....
.L_6152:
        /*00b8*/ 	.word	0x00005610


	//   ....[1]....
        /*00bc*/ 	.word	0x00005740


	//   ....[2]....
        /*00c0*/ 	.word	0x00005760


	//   ....[3]....
        /*00c4*/ 	.word	0x000057f0


	//   ....[4]....
        /*00c8*/ 	.word	0x00005810


	//   ....[5]....
        /*00cc*/ 	.word	0x00005830


	//   ....[6]....
        /*00d0*/ 	.word	0x000058c0


	//   ....[7]....
        /*00d4*/ 	.word	0x00005900


	//   ....[8]....
        /*00d8*/ 	.word	0x000059a0


	//   ....[9]....
        /*00dc*/ 	.word	0x000059f0


	//   ....[10]....
        /*00e0*/ 	.word	0x00005a20


	//   ....[11]....
        /*00e4*/ 	.word	0x00005ae0


	//   ....[12]....
        /*00e8*/ 	.word	0x00005c20


	//   ....[13]....
        /*00ec*/ 	.word	0x00005d60


	//   ....[14]....
        /*00f0*/ 	.word	0x00005eb0


	//   ....[15]....
        /*00f4*/ 	.word	0x00005ee0


	//   ....[16]....
        /*00f8*/ 	.word	0x00005f00


	//   ....[17]....
        /*00fc*/ 	.word	0x00005f80


	//   ....[18]....
        /*0100*/ 	.word	0x00005fc0


	//   ....[19]....
        /*0104*/ 	.word	0x00006130


	//   ....[20]....
        /*0108*/ 	.word	0x00006210


	//   ....[21]....
        /*010c*/ 	.word	0x000062b0


	//   ....[22]....
        /*0110*/ 	.word	0x000062e0


	//   ....[23]....
        /*0114*/ 	.word	0x00006330


	//   ....[24]....
        /*0118*/ 	.word	0x00006370


	//----- nvinfo : EIATTR_MAX_THREADS
	.align		4
.L_6153:
        /*011c*/ 	.byte	0x04, 0x05
        /*011e*/ 	.short	(.L_6155 - .L_6154)
.L_6154:
        /*0120*/ 	.word	0x00000080
        /*0124*/ 	.word	0x00000001
        /*0128*/ 	.word	0x00000001


	//----- nvinfo : EIATTR_CRS_STACK_SIZE
	.align		4
.L_6155:
        /*012c*/ 	.byte	0x04, 0x1e
        /*012e*/ 	.short	(.L_6157 - .L_6156)
.L_6156:
        /*0130*/ 	.word	0x00000000


	//----- nvinfo : EIATTR_CBANK_PARAM_SIZE
	.align		4
.L_6157:
        /*0134*/ 	.byte	0x03, 0x19
        /*0136*/ 	.short	0x002c


	//----- nvinfo : EIATTR_PARAM_CBANK
	.align		4
        /*0138*/ 	.byte	0x04, 0x0a
        /*013a*/ 	.short	(.L_6159 - .L_6158)
	.align		4
.L_6158:
        /*013c*/ 	.word	index@(.nv.constant0._ZN2at6native27unrolled_elementwise_kernelIZZZNS0_23logical_not_kernel_cudaERNS_18TensorIteratorBaseEENKUlvE0_clEvENKUlvE8_clEvEUlbE_St5arrayIPcLm2EELi4E23TrivialOffsetCalculatorILi1EjESB_NS0_6memory12LoadWithCastILi1EEENSC_13StoreWithCastILi1EEEEEviT_T0_T2_T3_T4_T5_)
        /*0140*/ 	.short	0x0380
        /*0142*/ 	.short	0x002c


	//----- nvinfo : EIATTR_SW_WAR
	.align		4
.L_6159:
        /*0144*/ 	.byte	0x04, 0x36
        /*0146*/ 	.short	(.L_6161 - .L_6160)
.L_6160:
        /*0148*/ 	.word	0x00000008
.L_6161:


//--------------------- .nv.info._ZN2at6native18elementwise_kernelILi128ELi4EZNS0_22gpu_kernel_impl_nocastIZZZNS0_23logical_not_kernel_cudaERNS_18TensorIteratorBaseEENKUlvE0_clEvENKUlvE8_clEvEUlbE_EEvS4_RKT_EUliE_EEviT1_ --------------------------
	.section	.nv.info._ZN2at6native18elementwise_kernelILi128ELi4EZNS0_22gpu_kernel_impl_nocastIZZZNS0_23logical_not_kernel_cudaERNS_18TensorIteratorBaseEENKUlvE0_clEvENKUlvE8_clEvEUlbE_EEvS4_RKT_EUliE_EEviT1_,"",@"SHT_CUDA_INFO"
	.sectionflags	@""
	.align	4


	//----- nvinfo : EIATTR_CUDA_API_VERSION
	.align		4
        /*0000*/ 	.byte	0x04, 0x37
        /*0002*/ 	.short	(.L_6163 - .L_6162)
.L_6162:
        /*0004*/ 	.word	0x00000082


	//----- nvinfo : EIATTR_KPARAM_INFO
	.align		4
.L_6163:
        /*0008*/ 	.byte	0x04, 0x17
        /*000a*/ 	.short	(.L_6165 - .L_6164)
.L_6164:
        /*000c*/ 	.word	0x00000000
        /*0010*/ 	.short	0x0001
        /*0012*/ 	.short	0x0008
        /*0014*/ 	.byte	0x00, 0xf0, 0x61, 0x08


	//----- nvinfo : EIATTR_KPARAM_INFO
	.align		4
.L_6165:
        /*0018*/ 	.byte	0x04, 0x17
        /*001a*/ 	.short	(.L_6167 - .L_6166)
.L_6166:
        /*001c*/ 	.word	0x00000000
        /*0020*/ 	.short	0x0000
        /*0022*/ 	.short	0x0000
        /*0024*/ 	.byte	0x00, 0xf0, 0x11, 0x00


	//----- nvinfo : EIATTR_SPARSE_MMA_MASK
	.align		4
.L_6167:
        /*0028*/ 	.byte	0x03, 0x50
        /*002a*/ 	.short	0x0000


	//----- nvinfo : EIATTR_MAXREG_COUNT
	.align		4
        /*002c*/ 	.byte	0x03, 0x1b
        /*002e*/ 	.short	0x0080


	//----- nvinfo : EIATTR_MERCURY_ISA_VERSION
	.align		4
        /*0030*/ 	.byte	0x03, 0x5f
        /*0032*/ 	.short	0x0101


	//----- nvinfo : EIATTR_VRC_CTA_INIT_COUNT
	.align		4
        /*0034*/ 	.byte	0x02, 0x4a
	.zero		1
	.zero		1


	//----- nvinfo : EIATTR_EXIT_INSTR_OFFSETS
	.align		4
        /*0038*/ 	.byte	0x04, 0x1c
        /*003a*/ 	.short	(.L_6169 - .L_6168)


	//   ....[0]....
.L_6168:
        /*003c*/ 	.word	0x000002d0


	//   ....[1]....
        /*0040*/ 	.word	0x00000340


	//   ....[2]....
        /*0044*/ 	.word	0x00003e30


	//   ....[3]....
        /*0048*/ 	.word	0x00005170


	//----- nvinfo : EIATTR_MAX_THREADS
	.align		4
.L_6169:
        /*004c*/ 	.byte	0x04, 0x05
        /*004e*/ 	.short	(.L_6171 - .L_6170)
.L_6170:
        /*0050*/ 	.word	0x00000080
        /*0054*/ 	.word	0x00000001
        /*0058*/ 	.word	0x00000001


	//----- nvinfo : EIATTR_CRS_STACK_SIZE
	.align		4
.L_6171:
        /*005c*/ 	.byte	0x04, 0x1e
        /*005e*/ 	.short	(.L_6173 - .L_6172)
.L_6172:
        /*0060*/ 	.word	0x00000000


	//----- nvinfo : EIATTR_CBANK_PARAM_SIZE
	.align		4
.L_6173:
        /*0064*/ 	.byte	0x03, 0x19
        /*0066*/ 	.short	0x0220


	//----- nvinfo : EIATTR_PARAM_CBANK
	.align		4
        /*0068*/ 	.byte	0x04, 0x0a
        /*006a*/ 	.short	(.L_6175 - .L_6174)
	.align		4
.L_6174:
        /*006c*/ 	.word	index@(.nv.constant0._ZN2at6native18elementwise_kernelILi128ELi4EZNS0_22gpu_kernel_impl_nocastIZZZNS0_23logical_not_kernel_cudaERNS_18TensorIteratorBaseEENKUlvE0_clEvENKUlvE8_clEvEUlbE_EEvS4_RKT_EUliE_EEviT1_)
        /*0070*/ 	.short	0x0380
        /*0072*/ 	.short	0x0220


	//----- nvinfo : EIATTR_SW_WAR
	.align		4
.L_6175:
        /*0074*/ 	.byte	0x04, 0x36
        /*0076*/ 	.short	(.L_6177 - .L_6176)
.L_6176:
        /*0078*/ 	.word	0x00000008
.L_6177:


//--------------------- .nv.info._ZN2at6native27unrolled_elementwise_kernelIZZZNS0_23logical_not_kernel_cudaERNS_18TensorIteratorBaseEENKUlvE0_clEvENKUlvE8_clEvEUlbE_St5arrayIPcLm2EELi4E23TrivialOffsetCalculatorILi1EjESB_NS0_6memory15LoadWithoutCastENSC_16StoreWithoutCastEEEviT_T0_T2_T3_T4_T5_ --------------------------
	.section	.nv.info._ZN2at6native27unrolled_elementwise_kernelIZZZNS0_23logical_not_kernel_cudaERNS_18TensorIteratorBaseEENKUlvE0_clEvENKUlvE8_clEvEUlbE_St5arrayIPcLm2EELi4E23TrivialOffsetCalculatorILi1EjESB_NS0_6memory15LoadWithoutCastENSC_16StoreWithoutCastEEEviT_T0_T2_T3_T4_T5_,"",@"SHT_CUDA_INFO"
	.sectionflags	@""
	.align	4


	//----- nvinfo : EIATTR_CUDA_API_VERSION
	.align		4
        /*0000*/ 	.byte	0x04, 0x37
        /*0002*/ 	.short	(.L_6179 - .L_6178)
.L_6178:
        /*0004*/ 	.word	0x00000082


	//----- nvinfo : EIATTR_KPARAM_INFO
	.align		4
.L_6179:
        /*0008*/ 	.byte	0x04, 0x17
        /*000a*/ 	.short	(.L_6181 - .L_6180)
.L_6180:
        /*000c*/ 	.word	0x00000000
        /*0010*/ 	.short	0x0006
        /*0012*/ 	.short	0x001b
        /*0014*/ 	.byte	0x00, 0xf0, 0x05, 0x00


	//----- nvinfo : EIATTR_KPARAM_INFO
	.align		4
.L_6181:
        /*0018*/ 	.byte	0x04, 0x17
        /*001a*/ 	.short	(.L_6183 - .L_6182)
.L_6182:
        /*001c*/ 	.word	0x00000000
        /*0020*/ 	.short	0x0005
        /*0022*/ 	.short	0x001a
        /*0024*/ 	.byte	0x00, 0xf0, 0x05, 0x00


	//----- nvinfo : EIATTR_KPARAM_INFO
	.align		4
.L_6183:
        /*0028*/ 	.byte	0x04, 0x17
        /*002a*/ 	.short	(.L_6185 - .L_6184)
.L_6184:
        /*002c*/ 	.word	0x00000000
        /*0030*/ 	.short	0x0004
        /*0032*/ 	.short	0x0019
        /*0034*/ 	.byte	0x00, 0xf0, 0x05, 0x00


	//----- nvinfo : EIATTR_KPARAM_INFO
	.align		4
.L_6185:
        /*0038*/ 	.byte	0x04, 0x17
        /*003a*/ 	.short	(.L_6187 - .L_6186)
.L_6186:
        /*003c*/ 	.word	0x00000000
        /*0040*/ 	.short	0x0003
        /*0042*/ 	.short	0x0018
        /*0044*/ 	.byte	0x00, 0xf0, 0x05, 0x00


	//----- nvinfo : EIATTR_KPARAM_INFO
	.align		4
.L_6187:
        /*0048*/ 	.byte	0x04, 0x17
        /*004a*/ 	.short	(.L_6189 - .L_6188)
.L_6188:
        /*004c*/ 	.word	0x00000000
        /*0050*/ 	.short	0x0002
        /*0052*/ 	.short	0x0008
        /*0054*/ 	.byte	0x00, 0xf0, 0x41, 0x00


	//----- nvinfo : EIATTR_KPARAM_INFO
	.align		4
.L_6189:
        /*0058*/ 	.byte	0x04, 0x17
        /*005a*/ 	.short	(.L_6191 - .L_6190)
.L_6190:
        /*005c*/ 	.word	0x00000000
        /*0060*/ 	.short	0x0001
        /*0062*/ 	.short	0x0004
        /*0064*/ 	.byte	0x00, 0xf0, 0x05, 0x00


	//----- nvinfo : EIATTR_KPARAM_INFO
	.align		4
.L_6191:
        /*0068*/ 	.byte	0x04, 0x17
        /*006a*/ 	.short	(.L_6193 - .L_6192)
.L_6192:
        /*006c*/ 	.word	0x00000000
        /*0070*/ 	.short	0x0000
        /*0072*/ 	.short	0x0000
        /*0074*/ 	.byte	0x00, 0xf0, 0x11, 0x00


	//----- nvinfo : EIATTR_SPARSE_MMA_MASK
	.align		4
.L_6193:
        /*0078*/ 	.byte	0x03, 0x50
        /*007a*/ 	.short	0x0000


	//----- nvinfo : EIATTR_MAXREG_COUNT
	.align		4
        /*007c*/ 	.byte	0x03, 0x1b
        /*007e*/ 	.short	0x00ff


	//----- nvinfo : EIATTR_MERCURY_ISA_VERSION
	.align		4
        /*0080*/ 	.byte	0x03, 0x5f
        /*0082*/ 	.short	0x0101


	//----- nvinfo : EIATTR_VRC_CTA_INIT_COUNT
	.align		4
        /*0084*/ 	.byte	0x02, 0x4a
	.zero		1
	.zero		1


	//----- nvinfo : EIATTR_EXIT_INSTR_OFFSETS
	.align		4
        /*0088*/ 	.byte	0x04, 0x1c
        /*008a*/ 	.short	(.L_6195 - .L_6194)


	//   ....[0]....
.L_6194:
        /*008c*/ 	.word	0x00000480


	//   ....[1]....
        /*0090*/ 	.word	0x000004e0


	//----- nvinfo : EIATTR_MAX_THREADS
	.align		4
.L_6195:
        /*0094*/ 	.byte	0x04, 0x05
        /*0096*/ 	.short	(.L_6197 - .L_6196)
.L_6196:
        /*0098*/ 	.word	0x00000080
        /*009c*/ 	.word	0x00000001
        /*00a0*/ 	.word	0x00000001


	//----- nvinfo : EIATTR_CRS_STACK_SIZE
	.align		4
.L_6197:
        /*00a4*/ 	.byte	0x04, 0x1e
        /*00a6*/ 	.short	(.L_6199 - .L_6198)
.L_6198:
        /*00a8*/ 	.word	0x00000000


	//----- nvinfo : EIATTR_CBANK_PARAM_SIZE
	.align		4
.L_6199:
        /*00ac*/ 	.byte	0x03, 0x19
        /*00ae*/ 	.short	0x001c


	//----- nvinfo : EIATTR_PARAM_CBANK
	.align		4
        /*00b0*/ 	.byte	0x04, 0x0a
        /*00b2*/ 	.short	(.L_6201 - .L_6200)
	.align		4
.L_6200:
        /*00b4*/ 	.word	index@(.nv.constant0._ZN2at6native27unrolled_elementwise_kernelIZZZNS0_23logical_not_kernel_cudaERNS_18TensorIteratorBaseEENKUlvE0_clEvENKUlvE8_clEvEUlbE_St5arrayIPcLm2EELi4E23TrivialOffsetCalculatorILi1EjESB_NS0_6memory15LoadWithoutCastENSC_16StoreWithoutCastEEEviT_T0_T2_T3_T4_T5_)
        /*00b8*/ 	.short	0x0380
        /*00ba*/ 	.short	0x001c


	//----- nvinfo : EIATTR_SW_WAR
	.align		4
.L_6201:
        /*00bc*/ 	.byte	0x04, 0x36
        /*00be*/ 	.short	(.L_6203 - .L_6202)
.L_6202:
        /*00c0*/ 	.word	0x00000008
.L_6203:


//--------------------- .nv.info._ZN2at6native29vectorized_elementwise_kernelILi2EZZZNS0_23logical_not_kernel_cudaERNS_18TensorIteratorBaseEENKUlvE0_clEvENKUlvE8_clEvEUlbE_St5arrayIPcLm2EEEEviT0_T1_ --------------------------
	.section	.nv.info._ZN2at6native29vectorized_elementwise_kernelILi2EZZZNS0_23logical_not_kernel_cudaERNS_18TensorIteratorBaseEENKUlvE0_clEvENKUlvE8_clEvEUlbE_St5arrayIPcLm2EEEEviT0_T1_,"",@"SHT_CUDA_INFO"
	.sectionflags	@""
	.align	4


	//----- nvinfo : EIATTR_CUDA_API_VERSION
	.align		4
        /*0000*/ 	.byte	0x04, 0x37
        /*0002*/ 	.short	(.L_6205 - .L_6204)
.L_6204:
        /*0004*/ 	.word	0x00000082


	//----- nvinfo : EIATTR_KPARAM_INFO
	.align		4
.L_6205:
        /*0008*/ 	.byte	0x04, 0x17
        /*000a*/ 	.short	(.L_6207 - .L_6206)
.L_6206:
        /*000c*/ 	.word	0x00000000
        /*0010*/ 	.short	0x0002
        /*0012*/ 	.short	0x0008
        /*0014*/ 	.byte	0x00, 0xf0, 0x41, 0x00


	//----- nvinfo : EIATTR_KPARAM_INFO
	.align		4
.L_6207:
        /*0018*/ 	.byte	0x04, 0x17
        /*001a*/ 	.short	(.L_6209 - .L_6208)
.L_6208:
        /*001c*/ 	.word	0x00000000
        /*0020*/ 	.short	0x0001
        /*0022*/ 	.short	0x0004
        /*0024*/ 	.byte	0x00, 0xf0, 0x05, 0x00


	//----- nvinfo : EIATTR_KPARAM_INFO
	.align		4
.L_6209:
        /*0028*/ 	.byte	0x04, 0x17
        /*002a*/ 	.short	(.L_6211 - .L_6210)
.L_6210:
        /*002c*/ 	.word	0x00000000
        /*0030*/ 	.short	0x0000
        /*0032*/ 	.short	0x0000
        /*0034*/ 	.byte	0x00, 0xf0, 0x11, 0x00


	//----- nvinfo : EIATTR_SPARSE_MMA_MASK
	.align		4
.L_6211:
        /*0038*/ 	.byte	0x03, 0x50
        /*003a*/ 	.short	0x0000


	//----- nvinfo : EIATTR_MAXREG_COUNT
	.align		4
        /*003c*/ 	.byte	0x03, 0x1b
        /*003e*/ 	.short	0x00ff


	//----- nvinfo : EIATTR_MERCURY_ISA_VERSION
	.align		4
        /*0040*/ 	.byte	0x03, 0x5f
        /*0042*/ 	.short	0x0101


	//----- nvinfo : EIATTR_VRC_CTA_INIT_COUNT
	.align		4
        /*0044*/ 	.byte	0x02, 0x4a
	.zero		1
	.zero		1


	//----- nvinfo : EIATTR_EXIT_INSTR_OFFSETS
	.align		4
        /*0048*/ 	.byte	0x04, 0x1c
        /*004a*/ 	.short	(.L_6213 - .L_6212)


	//   ....[0]....
.L_6212:
        /*004c*/ 	.word	0x00000950


	//   ....[1]....
        /*0050*/ 	.word	0x000009b0


	//   ....[2]....
        /*0054*/ 	.word	0x00000cd0


	//----- nvinfo : EIATTR_MAX_THREADS
	.align		4
.L_6213:
        /*0058*/ 	.byte	0x04, 0x05
        /*005a*/ 	.short	(.L_6215 - .L_6214)
.L_6214:
        /*005c*/ 	.word	0x00000080
        /*0060*/ 	.word	0x00000001
        /*0064*/ 	.word	0x00000001


	//----- nvinfo : EIATTR_CRS_STACK_SIZE
	.align		4
.L_6215:
        /*0068*/ 	.byte	0x04, 0x1e
        /*006a*/ 	.short	(.L_6217 - .L_6216)
.L_6216:
        /*006c*/ 	.word	0x00000000


	//----- nvinfo : EIATTR_CBANK_PARAM_SIZE
	.align		4
.L_6217:
        /*0070*/ 	.byte	0x03, 0x19
        /*0072*/ 	.short	0x0018


	//----- nvinfo : EIATTR_PARAM_CBANK
	.align		4
        /*0074*/ 	.byte	0x04, 0x0a
        /*0076*/ 	.short	(.L_6219 - .L_6218)
	.align		4
.L_6218:
        /*0078*/ 	.word	index@(.nv.constant0._ZN2at6native29vectorized_elementwise_kernelILi2EZZZNS0_23logical_not_kernel_cudaERNS_18TensorIteratorBaseEENKUlvE0_clEvENKUlvE8_clEvEUlbE_St5arrayIPcLm2EEEEviT0_T1_)
        /*007c*/ 	.short	0x0380
        /*007e*/ 	.short	0x0018


	//----- nvinfo : EIATTR_SW_WAR
	.align		4
.L_6219:
        /*0080*/ 	.byte	0x04, 0x36
        /*0082*/ 	.short	(.L_6221 - .L_6220)
.L_6220:
        /*0084*/ 	.word	0x00000008
.L_6221:


//--------------------- .nv.info._ZN2at6native29vectorized_elementwise_kernelILi4EZZZNS0_23logical_not_kernel_cudaERNS_18TensorIteratorBaseEENKUlvE0_clEvENKUlvE8_clEvEUlbE_St5arrayIPcLm2EEEEviT0_T1_ --------------------------
	.section	.nv.info._ZN2at6native29vectorized_elementwise_kernelILi4EZZZNS0_23logical_not_kernel_cudaERNS_18TensorIteratorBaseEENKUlvE0_clEvENKUlvE8_clEvEUlbE_St5arrayIPcLm2EEEEviT0_T1_,"",@"SHT_CUDA_INFO"
	.sectionflags	@""
	.align	4


	//----- nvinfo : EIATTR_CUDA_API_VERSION
	.align		4
        /*0000*/ 	.byte	0x04, 0x37
        /*0002*/ 	.short	(.L_6223 - .L_6222)
.L_6222:
        /*0004*/ 	.word	0x00000082


	//----- nvinfo : EIATTR_KPARAM_INFO
	.align		4
.L_6223:
        /*0008*/ 	.byte	0x04, 0x17
        /*000a*/ 	.short	(.L_6225 - .L_6224)
.L_6224:
        /*000c*/ 	.word	0x00000000
        /*0010*/ 	.short	0x0002
        /*0012*/ 	.short	0x0008
        /*0014*/ 	.byte	0x00, 0xf0, 0x41, 0x00


	//----- nvinfo : EIATTR_KPARAM_INFO
	.align		4
.L_6225:
        /*0018*/ 	.byte	0x04, 0x17
        /*001a*/ 	.short	(.L_6227 - .L_6226)
.L_6226:
        /*001c*/ 	.word	0x00000000
        /*0020*/ 	.short	0x0001
        /*0022*/ 	.short	0x0004
        /*0024*/ 	.byte	0x00, 0xf0, 0x05, 0x00


	//----- nvinfo : EIATTR_KPARAM_INFO
	.align		4
.L_6227:
        /*0028*/ 	.byte	0x04, 0x17
        /*002a*/ 	.short	(.L_6229 - .L_6228)
.L_6228:
        /*002c*/ 	.word	0x00000000
        /*0030*/ 	.short	0x0000
        /*0032*/ 	.short	0x0000
        /*0034*/ 	.byte	0x00, 0xf0, 0x11, 0x00


	//----- nvinfo : EIATTR_SPARSE_MMA_MASK
	.align		4
.L_6229:
        /*0038*/ 	.byte	0x03, 0x50
        /*003a*/ 	.short	0x0000


	//----- nvinfo : EIATTR_MAXREG_COUNT
	.align		4
        /*003c*/ 	.byte	0x03, 0x1b
        /*003e*/ 	.short	0x00ff


	//----- nvinfo : EIATTR_MERCURY_ISA_VERSION
	.align		4
        /*0040*/ 	.byte	0x03, 0x5f
        /*0042*/ 	.short	0x0101


	//----- nvinfo : EIATTR_VRC_CTA_INIT_COUNT
	.align		4
        /*0044*/ 	.byte	0x02, 0x4a
	.zero		1
	.zero		1


	//----- nvinfo : EIATTR_EXIT_INSTR_OFFSETS
	.align		4
        /*0048*/ 	.byte	0x04, 0x1c
        /*004a*/ 	.short	(.L_6231 - .L_6230)


	//   ....[0]....
.L_6230:
        /*004c*/ 	.word	0x00000950


	//   ....[1]....
        /*0050*/ 	.word	0x000009b0


	//   ....[2]....
        /*0054*/ 	.word	0x00000cb0


	//----- nvinfo : EIATTR_MAX_THREADS
	.align		4
.L_6231:
        /*0058*/ 	.byte	0x04, 0x05
        /*005a*/ 	.short	(.L_6233 - .L_6232)
.L_6232:
        /*005c*/ 	.word	0x00000080
        /*0060*/ 	.word	0x00000001
        /*0064*/ 	.word	0x00000001


	//----- nvinfo : EIATTR_CRS_STACK_SIZE
	.align		4
.L_6233:
        /*0068*/ 	.byte	0x04, 0x1e
        /*006a*/ 	.short	(.L_6235 - .L_6234)
.L_6234:
        /*006c*/ 	.word	0x00000000


	//----- nvinfo : EIATTR_CBANK_PARAM_SIZE
	.align		4
.L_6235:
        /*0070*/ 	.byte	0x03, 0x19
        /*0072*/ 	.short	0x0018


	//----- nvinfo : EIATTR_PARAM_CBANK
	.align		4
        /*0074*/ 	.byte	0x04, 0x0a
        /*0076*/ 	.short	(.L_6237 - .L_6236)
	.align		4
.L_6236:
        /*0078*/ 	.word	index@(.nv.constant0._ZN2at6native29vectorized_elementwise_kernelILi4EZZZNS0_23logical_not_kernel_cudaERNS_18TensorIteratorBaseEENKUlvE0_clEvENKUlvE8_clEvEUlbE_St5arrayIPcLm2EEEEviT0_T1_)
        /*007c*/ 	.short	0x0380
        /*007e*/ 	.short	0x0018


	//----- nvinfo : EIATTR_SW_WAR
	.align		4
.L_6237:
        /*0080*/ 	.byte	0x04, 0x36
        /*0082*/ 	.short	(.L_6239 - .L_6238)
.L_6238:
        /*0084*/ 	.word	0x00000008
.L_6239:


//--------------------- .nv.info._ZN2at6native29vectorized_elementwise_kernelILi8EZZZNS0_23logical_not_kernel_cudaERNS_18TensorIteratorBaseEENKUlvE0_clEvENKUlvE8_clEvEUlbE_St5arrayIPcLm2EEEEviT0_T1_ --------------------------
	.section	.nv.info._ZN2at6native29vectorized_elementwise_kernelILi8EZZZNS0_23logical_not_kernel_cudaERNS_18TensorIteratorBaseEENKUlvE0_clEvENKUlvE8_clEvEUlbE_St5arrayIPcLm2EEEEviT0_T1_,"",@"SHT_CUDA_INFO"
	.sectionflags	@""
	.align	4


	//----- nvinfo : EIATTR_CUDA_API_VERSION
	.align		4
        /*0000*/ 	.byte	0x04, 0x37
        /*0002*/ 	.short	(.L_6241 - .L_6240)
.L_6240:
        /*0004*/ 	.word	0x00000082


	//----- nvinfo : EIATTR_KPARAM_INFO
	.align		4
.L_6241:
        /*0008*/ 	.byte	0x04, 0x17
        /*000a*/ 	.short	(.L_6243 - .L_6242)
.L_6242:
        /*000c*/ 	.word	0x00000000
        /*0010*/ 	.short	0x0002
        /*0012*/ 	.short	0x0008
        /*0014*/ 	.byte	0x00, 0xf0, 0x41, 0x00


	//----- nvinfo : EIATTR_KPARAM_INFO
	.align		4
.L_6243:
        /*0018*/ 	.byte	0x04, 0x17
        /*001a*/ 	.short	(.L_6245 - .L_6244)
.L_6244:
        /*001c*/ 	.word	0x00000000
        /*0020*/ 	.short	0x0001
        /*0022*/ 	.short	0x0004
        /*0024*/ 	.byte	0x00, 0xf0, 0x05, 0x00


	//----- nvinfo : EIATTR_KPARAM_INFO
	.align		4
.L_6245:
        /*0028*/ 	.byte	0x04, 0x17
        /*002a*/ 	.short	(.L_6247 - .L_6246)
.L_6246:
        /*002c*/ 	.word	0x00000000
        /*0030*/ 	.short	0x0000
        /*0032*/ 	.short	0x0000
        /*0034*/ 	.byte	0x00, 0xf0, 0x11, 0x00


	//----- nvinfo : EIATTR_SPARSE_MMA_MASK
	.align		4
.L_6247:
        /*0038*/ 	.byte	0x03, 0x50
        /*003a*/ 	.short	0x0000


	//----- nvinfo : EIATTR_MAXREG_COUNT
	.align		4
        /*003c*/ 	.byte	0x03, 0x1b
        /*003e*/ 	.short	0x00ff


	//----- nvinfo : EIATTR_MERCURY_ISA_VERSION
	.align		4
        /*0040*/ 	.byte	0x03, 0x5f
        /*0042*/ 	.short	0x0101


	//----- nvinfo : EIATTR_VRC_CTA_INIT_COUNT
	.align		4
        /*0044*/ 	.byte	0x02, 0x4a
	.zero		1
	.zero		1


	//----- nvinfo : EIATTR_EXIT_INSTR_OFFSETS
	.align		4
        /*0048*/ 	.byte	0x04, 0x1c
        /*004a*/ 	.short	(.L_6249 - .L_6248)


	//   ....[0]....
.L_6248:
        /*004c*/ 	.word	0x00000950


	//   ....[1]....
        /*0050*/ 	.word	0x000009b0


	//   ....[2]....
        /*0054*/ 	.word	0x00000c90


	//----- nvinfo : EIATTR_MAX_THREADS
	.align		4
.L_6249:
        /*0058*/ 	.byte	0x04, 0x05
        /*005a*/ 	.short	(.L_6251 - .L_6250)
.L_6250:
        /*005c*/ 	.word	0x00000080
        /*0060*/ 	.word	0x00000001
        /*0064*/ 	.word	0x00000001


	//----- nvinfo : EIATTR_CRS_STACK_SIZE
	.align		4
.L_6251:
        /*0068*/ 	.byte	0x04, 0x1e
        /*006a*/ 	.short	(.L_6253 - .L_6252)
.L_6252:
        /*006c*/ 	.word	0x00000000


	//----- nvinfo : EIATTR_CBANK_PARAM_SIZE
	.align		4
.L_6253:
        /*0070*/ 	.byte	0x03, 0x19
        /*0072*/ 	.short	0x0018


	//----- nvinfo : EIATTR_PARAM_CBANK
	.align		4
        /*0074*/ 	.byte	0x04, 0x0a
        /*0076*/ 	.short	(.L_6255 - .L_6254)
	.align		4
.L_6254:
        /*0078*/ 	.word	index@(.nv.constant0._ZN2at6native29vectorized_elementwise_kernelILi8EZZZNS0_23logical_not_kernel_cudaERNS_18TensorIteratorBaseEENKUlvE0_clEvENKUlvE8_clEvEUlbE_St5arrayIPcLm2EEEEviT0_T1_)
        /*007c*/ 	.short	0x0380
        /*007e*/ 	.short	0x0018


	//----- nvinfo : EIATTR_SW_WAR
	.align		4
.L_6255:
        /*0080*/ 	.byte	0x04, 0x36
        /*0082*/ 	.short	(.L_6257 - .L_6256)
.L_6256:
        /*0084*/ 	.word	0x00000008
.L_6257:


//--------------------- .nv.info._ZN2at6native18elementwise_kernelILi128ELi4EZNS0_15gpu_kernel_implIZZZNS0_23logical_not_kernel_cudaERNS_18TensorIteratorBaseEENKUlvE0_clEvENKUlvE7_clEvEUlN3c107complexIfEEE_EEvS4_RKT_EUliE_EEviT1_ --------------------------
	.section	.nv.info._ZN2at6native18elementwise_kernelILi128ELi4EZNS0_15gpu_kernel_implIZZZNS0_23logical_not_kernel_cudaERNS_18TensorIteratorBaseEENKUlvE0_clEvENKUlvE7_clEvEUlN3c107complexIfEEE_EEvS4_RKT_EUliE_EEviT1_,"",@"SHT_CUDA_INFO"
	.sectionflags	@""
	.align	4


	//----- nvinfo : EIATTR_CUDA_API_VERSION
	.align		4
        /*0000*/ 	.byte	0x04, 0x37
        /*0002*/ 	.short	(.L_6259 - .L_6258)
.L_6258:
        /*0004*/ 	.word	0x00000082


	//----- nvinfo : EIATTR_KPARAM_INFO
	.align		4
.L_6259:
        /*0008*/ 	.byte	0x04, 0x17
        /*000a*/ 	.short	(.L_6261 - .L_6260)
.L_6260:
        /*000c*/ 	.word	0x00000000
        /*0010*/ 	.short	0x0001
        /*0012*/ 	.short	0x0008
        /*0014*/ 	.byte	0x00, 0xf0, 0x61, 0x08


	//----- nvinfo : EIATTR_KPARAM_INFO
	.align		4
.L_6261:
        /*0018*/ 	.byte	0x04, 0x17
        /*001a*/ 	.short	(.L_6263 - .L_6262)
.L_6262:
        /*001c*/ 	.word	0x00000000
        /*0020*/ 	.short	0x0000
        /*0022*/ 	.short	0x0000
        /*0024*/ 	.byte	0x00, 0xf0, 0x11, 0x00


	//----- nvinfo : EIATTR_SPARSE_MMA_MASK
	.align		4
.L_6263:
        /*0028*/ 	.byte	0x03, 0x50
        /*002a*/ 	.short	0x0000


	//----- nvinfo : EIATTR_MAXREG_COUNT
	.align		4
        /*002c*/ 	.byte	0x03, 0x1b
        /*002e*/ 	.short	0x0080


	//----- nvinfo : EIATTR_EXTERNS
	.align		4
        /*0030*/ 	.byte	0x04, 0x0f
        /*0032*/ 	.short	(.L_6265 - .L_6264)


	//   ....[0]....
	.align		4
.L_6264:
        /*0034*/ 	.word	index@(__assertfail)


	//----- nvinfo : EIATTR_MERCURY_ISA_VERSION
	.align		4
.L_6265:
        /*0038*/ 	.byte	0x03, 0x5f
        /*003a*/ 	.short	0x0101


	//----- nvinfo : EIATTR_VRC_CTA_INIT_COUNT
	.align		4
        /*003c*/ 	.byte	0x02, 0x4a
	.zero		1
	.zero		1


	//----- nvinfo : EIATTR_SYSCALL_OFFSETS
	.align		4
        /*0040*/ 	.byte	0x04, 0x46
        /*0042*/ 	.short	(.L_6267 - .L_6266)


	//   ....[0]....
.L_6266:
        /*0044*/ 	.word	0x000021e0


	//   ....[1]....
        /*0048*/ 	.word	0x00002f40


	//   ....[2]....
        /*004c*/ 	.word	0x00005270


	//   ....[3]....
        /*0050*/ 	.word	0x00005e40


	//   ....[4]....
        /*0054*/ 	.word	0x00008260


	//   ....[5]....
        /*0058*/ 	.word	0x00008e30


	//   ....[6]....
        /*005c*/ 	.word	0x0000b260


	//   ....[7]....
        /*0060*/ 	.word	0x0000bdf0


	//----- nvinfo : EIATTR_EXIT_INSTR_OFFSETS
	.align		4
.L_6267:
        /*0064*/ 	.byte	0x04, 0x1c
        /*0066*/ 	.short	(.L_6269 - .L_6268)


	//   ....[0]....
.L_6268:
        /*0068*/ 	.word	0x000090c0


	//   ....[1]....
        /*006c*/ 	.word	0x0000b410


	//   ....[2]....
        /*0070*/ 	.word	0x0000b430


	//   ....[3]....
        /*0074*/ 	.word	0x0000b4c0


	//   ....[4]....
        /*0078*/ 	.word	0x0000b4e0


	//   ....[5]....
        /*007c*/ 	.word	0x0000b500


	//   ....[6]....
        /*0080*/ 	.word	0x0000b590


	//   ....[7]....
        /*0084*/ 	.word	0x0000b5d0


	//   ....[8]....
        /*0088*/ 	.word	0x0000b670


	//   ....[9]....
        /*008c*/ 	.word	0x0000b6c0


	//   ....[10]....
        /*0090*/ 	.word	0x0000b6f0


	//   ....[11]....
        /*0094*/ 	.word	0x0000b7b0


	//   ....[12]....
        /*0098*/ 	.word	0x0000b8f0


	//   ....[13]....
        /*009c*/ 	.word	0x0000ba30


	//   ....[14]....
        /*00a0*/ 	.word	0x0000bb80


	//   ....[15]....
        /*00a4*/ 	.word	0x0000bbb0


	//   ....[16]....
        /*00a8*/ 	.word	0x0000bbd0


	//   ....[17]....
        /*00ac*/ 	.word	0x0000bc50


	//   ....[18]....
        /*00b0*/ 	.word	0x0000bc90


	//   ....[19]....
        /*00b4*/ 	.word	0x0000be00


	//   ....[20]....
        /*00b8*/ 	.word	0x0000bee0


	//   ....[21]....
        /*00bc*/ 	.word	0x0000bf80


	//   ....[22]....
        /*00c0*/ 	.word	0x0000bfb0


	//   ....[23]....
        /*00c4*/ 	.word	0x0000c000


	//   ....[24]....
        /*00c8*/ 	.word	0x0000c040


	//----- nvinfo : EIATTR_MAX_THREADS
	.align		4
.L_6269:
        /*00cc*/ 	.byte	0x04, 0x05
        /*00ce*/ 	.short	(.L_6271 - .L_6270)
.L_6270:
        /*00d0*/ 	.word	0x00000080
        /*00d4*/ 	.word	0x00000001
        /*00d8*/ 	.word	0x00000001


	//----- nvinfo : EIATTR_CRS_STACK_SIZE
	.align		4
.L_6271:
        /*00dc*/ 	.byte	0x04, 0x1e
        /*00de*/ 	.short	(.L_6273 - .L_6272)
.L_6272:
        /*00e0*/ 	.word	0x00000000


	//----- nvinfo : EIATTR_CBANK_PARAM_SIZE
	.align		4
.L_6273:
        /*00e4*/ 	.byte	0x03, 0x19
        /*00e6*/ 	.short	0x0220


	//----- nvinfo : EIATTR_PARAM_CBANK
	.align		4
        /*00e8*/ 	.byte	0x04, 0x0a
        /*00ea*/ 	.short	(.L_6275 - .L_6274)
	.align		4
.L_6274:
        /*00ec*/ 	.word	index@(.nv.constant0._ZN2at6native18elementwise_kernelILi128ELi4EZNS0_15gpu_kernel_implIZZZNS0_23logical_not_kernel_cudaERNS_18TensorIteratorBaseEENKUlvE0_clEvENKUlvE7_clEvEUlN3c107complexIfEEE_EEvS4_RKT_EUliE_EEviT1_)
        /*00f0*/ 	.short	0x0380
        /*00f2*/ 	.short	0x0220


	//----- nvinfo : EIATTR_SW_WAR
	.align		4
.L_6275:
        /*00f4*/ 	.byte	0x04, 0x36
        /*00f6*/ 	.short	(.L_6277 - .L_6276)
.L_6276:
        /*00f8*/ 	.word	0x00000008
.L_6277:


//--------------------- .nv.info._ZN2at6native27unrolled_elementwise_kernelIZZZNS0_23logical_not_kernel_cudaERNS_18TensorIteratorBaseEENKUlvE0_clEvENKUlvE7_clEvEUlN3c107complexIfEEE_St5arrayIPcLm2EELi4E23TrivialOffsetCalculatorILi1EjESE_NS0_6memory12LoadWithCastILi1EEENSF_13StoreWithCastILi1EEEEEviT_T0_T2_T3_T4_T5_ --------------------------
	.section	.nv.info._ZN2at6native27unrolled_elementwise_kernelIZZZNS0_23logical_not_kernel_cudaERNS_18TensorIteratorBaseEENKUlvE0_clEvENKUlvE7_clEvEUlN3c107complexIfEEE_St5arrayIPcLm2EELi4E23TrivialOffsetCalculatorILi1EjESE_NS0_6memory12LoadWithCastILi1EEENSF_13StoreWithCastILi1EEEEEviT_T0_T2_T3_T4_T5_,"",@"SHT_CUDA_INFO"
	.sectionflags	@""
	.align	4


	//----- nvinfo : EIATTR_CUDA_API_VERSION
	.align		4
        /*0000*/ 	.byte	0x04, 0x37
        /*0002*/ 	.short	(.L_6279 - .L_6278)
.L_6278:
        /*0004*/ 	.word	0x00000082


	//----- nvinfo : EIATTR_KPARAM_INFO
	.align		4
.L_6279:
        /*0008*/ 	.byte	0x04, 0x17
        /*000a*/ 	.short	(.L_6281 - .L_6280)
.L_6280:
        /*000c*/ 	.word	0x00000000
        /*0010*/ 	.short	0x0006
        /*0012*/ 	.short	0x0024
        /*0014*/ 	.byte	0x00, 0xf0, 0x21, 0x00


	//----- nvinfo : EIATTR_KPARAM_INFO
	.align		4
.L_6281:
        /*0018*/ 	.byte	0x04, 0x17
        /*001a*/ 	.short	(.L_6283 - .L_6282)
.L_6282:
        /*001c*/ 	.word	0x00000000
        /*0020*/ 	.short	0x0005
        /*0022*/ 	.short	0x001c
        /*0024*/ 	.byte	0x00, 0xf0, 0x21, 0x00


	//----- nvinfo : EIATTR_KPARAM_INFO
	.align		4
.L_6283:
        /*0028*/ 	.byte	0x04, 0x17
        /*002a*/ 	.short	(.L_6285 - .L_6284)
.L_6284:
        /*002c*/ 	.word	0x00000000
        /*0030*/ 	.short	0x0004
        /*0032*/ 	.short	0x0019
        /*0034*/ 	.byte	0x00, 0xf0, 0x05, 0x00


	//----- nvinfo : EIATTR_KPARAM_INFO
	.align		4
.L_6285:
        /*0038*/ 	.byte	0x04, 0x17
        /*003a*/ 	.short	(.L_6287 - .L_6286)
.L_6286:
        /*003c*/ 	.word	0x00000000
        /*0040*/ 	.short	0x0003
        /*0042*/ 	.short	0x0018
        /*0044*/ 	.byte	0x00, 0xf0, 0x05, 0x00


	//----- nvinfo : EIATTR_KPARAM_INFO
	.align		4
.L_6287:
        /*0048*/ 	.byte	0x04, 0x17
        /*004a*/ 	.short	(.L_6289 - .L_6288)
.L_6288:
        /*004c*/ 	.word	0x00000000
        /*0050*/ 	.short	0x0002
        /*0052*/ 	.short	0x0008
        /*0054*/ 	.byte	0x00, 0xf0, 0x41, 0x00


	//----- nvinfo : EIATTR_KPARAM_INFO
	.align		4
.L_6289:
        /*0058*/ 	.byte	0x04, 0x17
        /*005a*/ 	.short	(.L_6291 - .L_6290)
.L_6290:
        /*005c*/ 	.word	0x00000000
        /*0060*/ 	.short	0x0001
        /*0062*/ 	.short	0x0004
        /*0064*/ 	.byte	0x00, 0xf0, 0x05, 0x00


	//----- nvinfo : EIATTR_KPARAM_INFO
	.align		4
.L_6291:
        /*0068*/ 	.byte	0x04, 0x17
        /*006a*/ 	.short	(.L_6293 - .L_6292)
.L_6292:
        /*006c*/ 	.word	0x00000000
        /*0070*/ 	.short	0x0000
        /*0072*/ 	.short	0x0000
        /*0074*/ 	.byte	0x00, 0xf0, 0x11, 0x00


	//----- nvinfo : EIATTR_SPARSE_MMA_MASK
	.align		4
.L_6293:
        /*0078*/ 	.byte	0x03, 0x50
        /*007a*/ 	.short	0x0000


	//----- nvinfo : EIATTR_MAXREG_COUNT
	.align		4
        /*007c*/ 	.byte	0x03, 0x1b
        /*007e*/ 	.short	0x00ff


	//----- nvinfo : EIATTR_EXTERNS
	.align		4
        /*0080*/ 	.byte	0x04, 0x0f
        /*0082*/ 	.short	(.L_6295 - .L_6294)


	//   ....[0]....
	.align		4
.L_6294:
        /*0084*/ 	.word	index@(__assertfail)


	//----- nvinfo : EIATTR_MERCURY_ISA_VERSION
	.align		4
.L_6295:
        /*0088*/ 	.byte	0x03, 0x5f
        /*008a*/ 	.short	0x0101


	//----- nvinfo : EIATTR_VRC_CTA_INIT_COUNT
	.align		4
        /*008c*/ 	.byte	0x02, 0x4a
	.zero		1
	.zero		1


	//----- nvinfo : EIATTR_SYSCALL_OFFSETS
	.align		4
        /*0090*/ 	.byte	0x04, 0x46
        /*0092*/ 	.short	(.L_6297 - .L_6296)


	//   ....[0]....
.L_6296:
        /*0094*/ 	.word	0x00000f00


	//   ....[1]....
        /*0098*/ 	.word	0x00001fb0


	//   ....[2]....
        /*009c*/ 	.word	0x00002fd0


	//   ....[3]....
        /*00a0*/ 	.word	0x00003fe0


	//   ....[4]....
        /*00a4*/ 	.word	0x00004dd0


	//   ....[5]....
        /*00a8*/ 	.word	0x00005ab0


	//   ....[6]....
        /*00ac*/ 	.word	0x00006890


	//   ....[7]....
        /*00b0*/ 	.word	0x00007620


	//----- nvinfo : EIATTR_EXIT_INSTR_OFFSETS
	.align		4
.L_6297:
        /*00b4*/ 	.byte	0x04, 0x1c
        /*00b6*/ 	.short	(.L_6299 - .L_6298)


	//   ....[0]....
.L_6298:
        /*00b8*/ 	.word	0x00006b10


	//   ....[1]....
        /*00bc*/ 	.word	0x00006c40


	//   ....[2]....
        /*00c0*/ 	.word	0x00006c60


	//   ....[3]....
        /*00c4*/ 	.word	0x00006cf0


	//   ....[4]....
        /*00c8*/ 	.word	0x00006d10


	//   ....[5]....
        /*00cc*/ 	.word	0x00006d30


	//   ....[6]....
        /*00d0*/ 	.word	0x00006dc0


	//   ....[7]....
        /*00d4*/ 	.word	0x00006e00


	//   ....[8]....
        /*00d8*/ 	.word	0x00006ea0


	//   ....[9]....
        /*00dc*/ 	.word	0x00006ef0


	//   ....[10]....
        /*00e0*/ 	.word	0x00006f20


	//   ....[11]....
        /*00e4*/ 	.word	0x00006fe0


	//   ....[12]....
        /*00e8*/ 	.word	0x00007120


	//   ....[13]....
        /*00ec*/ 	.word	0x00007260


	//   ....[14]....
        /*00f0*/ 	.word	0x000073b0


	//   ....[15]....
        /*00f4*/ 	.word	0x000073e0


	//   ....[16]....
        /*00f8*/ 	.word	0x00007400


	//   ....[17]....
        /*00fc*/ 	.word	0x00007480


	//   ....[18]....
        /*0100*/ 	.word	0x000074c0


	//   ....[19]....
        /*0104*/ 	.word	0x00007630


	//   ....[20]....
        /*0108*/ 	.word	0x00007710


	//   ....[21]....
        /*010c*/ 	.word	0x000077b0


	//   ....[22]....
        /*0110*/ 	.word	0x000077e0


	//   ....[23]....
        /*0114*/ 	.word	0x00007830


	//   ....[24]....
        /*0118*/ 	.word	0x00007870


	//----- nvinfo : EIATTR_MAX_THREADS
	.align		4
.L_6299:
        /*011c*/ 	.byte	0x04, 0x05
        /*011e*/ 	.short	(.L_6301 - .L_6300)
.L_6300:
        /*0120*/ 	.word	0x00000080
        /*0124*/ 	.word	0x00000001
        /*0128*/ 	.word	0x00000001


	//----- nvinfo : EIATTR_CRS_STACK_SIZE
	.align		4
.L_6301:
        /*012c*/ 	.byte	0x04, 0x1e
        /*012e*/ 	.short	(.L_6303 - .L_6302)
.L_6302:
        /*0130*/ 	.word	0x00000000


	//----- nvinfo : EIATTR_CBANK_PARAM_SIZE
	.align		4
.L_6303:
        /*0134*/ 	.byte	0x03, 0x19
        /*0136*/ 	.short	0x002c


	//----- nvinfo : EIATTR_PARAM_CBANK
	.align		4
        /*0138*/ 	.byte	0x04, 0x0a
        /*013a*/ 	.short	(.L_6305 - .L_6304)
	.align		4
.L_6304:
        /*013c*/ 	.word	index@(.nv.constant0._ZN2at6native27unrolled_elementwise_kernelIZZZNS0_23logical_not_kernel_cudaERNS_18TensorIteratorBaseEENKUlvE0_clEvENKUlvE7_clEvEUlN3c107complexIfEEE_St5arrayIPcLm2EELi4E23TrivialOffsetCalculatorILi1EjESE_NS0_6memory12LoadWithCastILi1EEENSF_13StoreWithCastILi1EEEEEviT_T0_T2_T3_T4_T5_)
        /*0140*/ 	.short	0x0380
        /*0142*/ 	.short	0x002c


	//----- nvinfo : EIATTR_SW_WAR
	.align		4
.L_6305:
        /*0144*/ 	.byte	0x04, 0x36
        /*0146*/ 	.short	(.L_6307 - .L_6306)
.L_6306:
        /*0148*/ 	.word	0x00000008
.L_6307:


//--------------------- .nv.info._ZN2at6native18elementwise_kernelILi128ELi4EZNS0_22gpu_kernel_impl_nocastIZZZNS0_23logical_not_kernel_cudaERNS_18TensorIteratorBaseEENKUlvE0_clEvENKUlvE7_clEvEUlN3c107complexIfEEE_EEvS4_RKT_EUliE_EEviT1_ --------------------------
	.section	.nv.info._ZN2at6native18elementwise_kernelILi128ELi4EZNS0_22gpu_kernel_impl_nocastIZZZNS0_23logical_not_kernel_cudaERNS_18TensorIteratorBaseEENKUlvE0_clEvENKUlvE7_clEvEUlN3c107complexIfEEE_EEvS4_RKT_EUliE_EEviT1_,"",@"SHT_CUDA_INFO"
	.sectionflags	@""
	.align	4


	//----- nvinfo : EIATTR_CUDA_API_VERSION
	.align		4
        /*0000*/ 	.byte	0x04, 0x37
        /*0002*/ 	.short	(.L_6309 - .L_6308)
.L_6308:
        /*0004*/ 	.word	0x00000082


	//----- nvinfo : EIATTR_KPARAM_INFO
	.align		4
.L_6309:
        /*0008*/ 	.byte	0x04, 0x17
        /*000a*/ 	.short	(.L_6311 - .L_6310)
.L_6310:
        /*000c*/ 	.word	0x00000000
        /*0010*/ 	.short	0x0001
        /*0012*/ 	.short	0x0008
        /*0014*/ 	.byte	0x00, 0xf0, 0x61, 0x08


	//----- nvinfo : EIATTR_KPARAM_INFO
	.align		4
.L_6311:
        /*0018*/ 	.byte	0x04, 0x17
        /*001a*/ 	.short	(.L_6313 - .L_6312)
.L_6312:
        /*001c*/ 	.word	0x00000000
        /*0020*/ 	.short	0x0000
        /*0022*/ 	.short	0x0000
        /*0024*/ 	.byte	0x00, 0xf0, 0x11, 0x00


	//----- nvinfo : EIATTR_SPARSE_MMA_MASK
	.align		4
.L_6313:
        /*0028*/ 	.byte	0x03, 0x50
        /*002a*/ 	.short	0x0000


	//----- nvinfo : EIATTR_MAXREG_COUNT
	.align		4
        /*002c*/ 	.byte	0x03, 0x1b
        /*002e*/ 	.short	0x0080


	//----- nvinfo : EIATTR_MERCURY_ISA_VERSION
	.align		4
        /*0030*/ 	.byte	0x03, 0x5f
        /*0032*/ 	.short	0x0101


	//----- nvinfo : EIATTR_VRC_CTA_INIT_COUNT
	.align		4
        /*0034*/ 	.byte	0x02, 0x4a
	.zero		1
	.zero		1


	//----- nvinfo : EIATTR_EXIT_INSTR_OFFSETS
	.align		4
        /*0038*/ 	.byte	0x04, 0x1c
        /*003a*/ 	.short	(.L_6315 - .L_6314)


	//   ....[0]....
.L_6314:
        /*003c*/ 	.word	0x00000330


	//   ....[1]....
        /*0040*/ 	.word	0x000003c0


	//   ....[2]....
        /*0044*/ 	.word	0x00003f10


	//   ....[3]....
        /*0048*/ 	.word	0x00005270


	//----- nvinfo : EIATTR_MAX_THREADS
	.align		4
.L_6315:
        /*004c*/ 	.byte	0x04, 0x05
        /*004e*/ 	.short	(.L_6317 - .L_6316)
.L_6316:
        /*0050*/ 	.word	0x00000080
        /*0054*/ 	.word	0x00000001
        /*0058*/ 	.word	0x00000001


	//----- nvinfo : EIATTR_CRS_STACK_SIZE
	.align		4
.L_6317:
        /*005c*/ 	.byte	0x04, 0x1e
        /*005e*/ 	.short	(.L_6319 - .L_6318)
.L_6318:
        /*0060*/ 	.word	0x00000000


	//----- nvinfo : EIATTR_CBANK_PARAM_SIZE
	.align		4
.L_6319:
        /*0064*/ 	.byte	0x03, 0x19
        /*0066*/ 	.short	0x0220


	//----- nvinfo : EIATTR_PARAM_CBANK
	.align		4
        /*0068*/ 	.byte	0x04, 0x0a
        /*006a*/ 	.short	(.L_6321 - .L_6320)
	.align		4
.L_6320:
        /*006c*/ 	.word	index@(.nv.constant0._ZN2at6native18elementwise_kernelILi128ELi4EZNS0_22gpu_kernel_impl_nocastIZZZNS0_23logical_not_kernel_cudaERNS_18TensorIteratorBaseEENKUlvE0_clEvENKUlvE7_clEvEUlN3c107complexIfEEE_EEvS4_RKT_EUliE_EEviT1_)
        /*0070*/ 	.short	0x0380
        /*0072*/ 	.short	0x0220


	//----- nvinfo : EIATTR_SW_WAR
	.align		4
.L_6321:
        /*0074*/ 	.byte	0x04, 0x36
        /*0076*/ 	.short	(.L_6323 - .L_6322)
.L_6322:
        /*0078*/ 	.word	0x00000008
.L_6323:


//--------------------- .nv.info._ZN2at6native27unrolled_elementwise_kernelIZZZNS0_23logical_not_kernel_cudaERNS_18TensorIteratorBaseEENKUlvE0_clEvENKUlvE7_clEvEUlN3c107complexIfEEE_St5arrayIPcLm2EELi4E23TrivialOffsetCalculatorILi1EjESE_NS0_6memory15LoadWithoutCastENSF_16StoreWithoutCastEEEviT_T0_T2_T3_T4_T5_ --------------------------
	.section	.nv.info._ZN2at6native27unrolled_elementwise_kernelIZZZNS0_23logical_not_kernel_cudaERNS_18TensorIteratorBaseEENKUlvE0_clEvENKUlvE7_clEvEUlN3c107complexIfEEE_St5arrayIPcLm2EELi4E23TrivialOffsetCalculatorILi1EjESE_NS0_6memory15LoadWithoutCastENSF_16StoreWithoutCastEEEviT_T0_T2_T3_T4_T5_,"",@"SHT_CUDA_INFO"
	.sectionflags	@""
	.align	4


	//----- nvinfo : EIATTR_CUDA_API_VERSION
	.align		4
        /*0000*/ 	.byte	0x04, 0x37
        /*0002*/ 	.short	(.L_6325 - .L_6324)
.L_6324:
        /*0004*/ 	.word	0x00000082


	//----- nvinfo : EIATTR_KPARAM_INFO
	.align		4
.L_6325:
        /*0008*/ 	.byte	0x04, 0x17
        /*000a*/ 	.short	(.L_6327 - .L_6326)
.L_6326:
        /*000c*/ 	.word	0x00000000
        /*0010*/ 	.short	0x0006
        /*0012*/ 	.short	0x001b
        /*0014*/ 	.byte	0x00, 0xf0, 0x05, 0x00


	//----- nvinfo : EIATTR_KPARAM_INFO
	.align		4
.L_6327:
        /*0018*/ 	.byte	0x04, 0x17
        /*001a*/ 	.short	(.L_6329 - .L_6328)
.L_6328:
        /*001c*/ 	.word	0x00000000
        /*0020*/ 	.short	0x0005
        /*0022*/ 	.short	0x001a
        /*0024*/ 	.byte	0x00, 0xf0, 0x05, 0x00


	//----- nvinfo : EIATTR_KPARAM_INFO
	.align		4
.L_6329:
        /*0028*/ 	.byte	0x04, 0x17
        /*002a*/ 	.short	(.L_6331 - .L_6330)
.L_6330:
        /*002c*/ 	.word	0x00000000
        /*0030*/ 	.short	0x0004
        /*0032*/ 	.short	0x0019
        /*0034*/ 	.byte	0x00, 0xf0, 0x05, 0x00


	//----- nvinfo : EIATTR_KPARAM_INFO
	.align		4
.L_6331:
        /*0038*/ 	.byte	0x04, 0x17
        /*003a*/ 	.short	(.L_6333 - .L_6332)
.L_6332:
        /*003c*/ 	.word	0x00000000
        /*0040*/ 	.short	0x0003
        /*0042*/ 	.short	0x0018
        /*0044*/ 	.byte	0x00, 0xf0, 0x05, 0x00


	//----- nvinfo : EIATTR_KPARAM_INFO
	.align		4
.L_6333:
        /*0048*/ 	.byte	0x04, 0x17
        /*004a*/ 	.short	(.L_6335 - .L_6334)
.L_6334:
        /*004c*/ 	.word	0x00000000
        /*0050*/ 	.short	0x0002
        /*0052*/ 	.short	0x0008
        /*0054*/ 	.byte	0x00, 0xf0, 0x41, 0x00


	//----- nvinfo : EIATTR_KPARAM_INFO
	.align		4
.L_6335:
        /*0058*/ 	.byte	0x04, 0x17
        /*005a*/ 	.short	(.L_6337 - .L_6336)
.L_6336:
        /*005c*/ 	.word	0x00000000
        /*0060*/ 	.short	0x0001
        /*0062*/ 	.short	0x0004
        /*0064*/ 	.byte	0x00, 0xf0, 0x05, 0x00


	//----- nvinfo : EIATTR_KPARAM_INFO
	.align		4
.L_6337:
        /*0068*/ 	.byte	0x04, 0x17
        /*006a*/ 	.short	(.L_6339 - .L_6338)
.L_6338:
        /*006c*/ 	.word	0x00000000
        /*0070*/ 	.short	0x0000
        /*0072*/ 	.short	0x0000
        /*0074*/ 	.byte	0x00, 0xf0, 0x11, 0x00


	//----- nvinfo : EIATTR_SPARSE_MMA_MASK
	.align		4
.L_6339:
        /*0078*/ 	.byte	0x03, 0x50
        /*007a*/ 	.short	0x0000


	//----- nvinfo : EIATTR_MAXREG_COUNT
	.align		4
        /*007c*/ 	.byte	0x03, 0x1b
        /*007e*/ 	.short	0x00ff


	//----- nvinfo : EIATTR_MERCURY_ISA_VERSION
	.align		4
        /*0080*/ 	.byte	0x03, 0x5f
        /*0082*/ 	.short	0x0101


	//----- nvinfo : EIATTR_VRC_CTA_INIT_COUNT
	.align		4
        /*0084*/ 	.byte	0x02, 0x4a
	.zero		1
	.zero		1


	//----- nvinfo : EIATTR_EXIT_INSTR_OFFSETS
	.align		4
        /*0088*/ 	.byte	0x04, 0x1c
        /*008a*/ 	.short	(.L_6341 - .L_6340)


	//   ....[0]....
.L_6340:
        /*008c*/ 	.word	0x00000500


	//   ....[1]....
        /*0090*/ 	.word	0x00000560


	//----- nvinfo : EIATTR_MAX_THREADS
	.align		4
.L_6341:
        /*0094*/ 	.byte	0x04, 0x05
        /*0096*/ 	.short	(.L_6343 - .L_6342)
.L_6342:
        /*0098*/ 	.word	0x00000080
        /*009c*/ 	.word	0x00000001
        /*00a0*/ 	.word	0x00000001


	//----- nvinfo : EIATTR_CRS_STACK_SIZE
	.align		4
.L_6343:
        /*00a4*/ 	.byte	0x04, 0x1e
        /*00a6*/ 	.short	(.L_6345 - .L_6344)
.L_6344:
        /*00a8*/ 	.word	0x00000000


	//----- nvinfo : EIATTR_CBANK_PARAM_SIZE
	.align		4
.L_6345:
        /*00ac*/ 	.byte	0x03, 0x19
        /*00ae*/ 	.short	0x001c


	//----- nvinfo : EIATTR_PARAM_CBANK
	.align		4
        /*00b0*/ 	.byte	0x04, 0x0a
        /*00b2*/ 	.short	(.L_6347 - .L_6346)
	.align		4
.L_6346:
        /*00b4*/ 	.word	index@(.nv.constant0._ZN2at6native27unrolled_elementwise_kernelIZZZNS0_23logical_not_kernel_cudaERNS_18TensorIteratorBaseEENKUlvE0_clEvENKUlvE7_clEvEUlN3c107complexIfEEE_St5arrayIPcLm2EELi4E23TrivialOffsetCalculatorILi1EjESE_NS0_6memory15LoadWithoutCastENSF_16StoreWithoutCastEEEviT_T0_T2_T3_T4_T5_)
        /*00b8*/ 	.short	0x0380
        /*00ba*/ 	.short	0x001c


	//----- nvinfo : EIATTR_SW_WAR
	.align		4
.L_6347:
        /*00bc*/ 	.byte	0x04, 0x36
        /*00be*/ 	.short	(.L_6349 - .L_6348)
.L_6348:
        /*00c0*/ 	.word	0x00000008
.L_6349:


//--------------------- .nv.info._ZN2at6native29vectorized_elementwise_kernelILi2EZZZNS0_23logical_not_kernel_cudaERNS_18TensorIteratorBaseEENKUlvE0_clEvENKUlvE7_clEvEUlN3c107complexIfEEE_St5arrayIPcLm2EEEEviT0_T1_ --------------------------
	.section	.nv.info._ZN2at6native29vectorized_elementwise_kernelILi2EZZZNS0_23logical_not_kernel_cudaERNS_18TensorIteratorBaseEENKUlvE0_clEvENKUlvE7_clEvEUlN3c107complexIfEEE_St5arrayIPcLm2EEEEviT0_T1_,"",@"SHT_CUDA_INFO"
	.sectionflags	@""
	.align	4


	//----- nvinfo : EIATTR_CUDA_API_VERSION
	.align		4
        /*0000*/ 	.byte	0x04, 0x37
        /*0002*/ 	.short	(.L_6351 - .L_6350)
.L_6350:
        /*0004*/ 	.word	0x00000082


	//----- nvinfo : EIATTR_KPARAM_INFO
	.align		4
.L_6351:
        /*0008*/ 	.byte	0x04, 0x17
        /*000a*/ 	.short	(.L_6353 - .L_6352)
.L_6352:
        /*000c*/ 	.word	0x00000000
        /*0010*/ 	.short	0x0002
        /*0012*/ 	.short	0x0008
        /*0014*/ 	.byte	0x00, 0xf0, 0x41, 0x00


	//----- nvinfo : EIATTR_KPARAM_INFO
	.align		4
.L_6353:
        /*0018*/ 	.byte	0x04, 0x17
        /*001a*/ 	.short	(.L_6355 - .L_6354)
.L_6354:
        /*001c*/ 	.word	0x00000000
        /*0020*/ 	.short	0x0001
        /*0022*/ 	.short	0x0004
        /*0024*/ 	.byte	0x00, 0xf0, 0x05, 0x00


	//----- nvinfo : EIATTR_KPARAM_INFO
	.align		4
.L_6355:
        /*0028*/ 	.byte	0x04, 0x17
        /*002a*/ 	.short	(.L_6357 - .L_6356)
.L_6356:
        /*002c*/ 	.word	0x00000000
        /*0030*/ 	.short	0x0000
        /*0032*/ 	.short	0x0000
        /*0034*/ 	.byte	0x00, 0xf0, 0x11, 0x00


	//----- nvinfo : EIATTR_SPARSE_MMA_MASK
	.align		4
.L_6357:
        /*0038*/ 	.byte	0x03, 0x50
        /*003a*/ 	.short	0x0000


	//----- nvinfo : EIATTR_MAXREG_COUNT
	.align		4
        /*003c*/ 	.byte	0x03, 0x1b
        /*003e*/ 	.short	0x00ff


	//----- nvinfo : EIATTR_MERCURY_ISA_VERSION
	.align		4
        /*0040*/ 	.byte	0x03, 0x5f
        /*0042*/ 	.short	0x0101


	//----- nvinfo : EIATTR_VRC_CTA_INIT_COUNT
	.align		4
        /*0044*/ 	.byte	0x02, 0x4a
	.zero		1
	.zero		1


	//----- nvinfo : EIATTR_EXIT_INSTR_OFFSETS
	.align		4
        /*0048*/ 	.byte	0x04, 0x1c
        /*004a*/ 	.short	(.L_6359 - .L_6358)


	//   ....[0]....
.L_6358:
        /*004c*/ 	.word	0x00000a90


	//   ....[1]....
        /*0050*/ 	.word	0x00000af0


	//   ....[2]....
        /*0054*/ 	.word	0x00000e40


	//----- nvinfo : EIATTR_MAX_THREADS
	.align		4
.L_6359:
        /*0058*/ 	.byte	0x04, 0x05
        /*005a*/ 	.short	(.L_6361 - .L_6360)
.L_6360:
        /*005c*/ 	.word	0x00000080
        /*0060*/ 	.word	0x00000001
        /*0064*/ 	.word	0x00000001


	//----- nvinfo : EIATTR_CRS_STACK_SIZE
	.align		4
.L_6361:
        /*0068*/ 	.byte	0x04, 0x1e
        /*006a*/ 	.short	(.L_6363 - .L_6362)
.L_6362:
        /*006c*/ 	.word	0x00000000


	//----- nvinfo : EIATTR_CBANK_PARAM_SIZE
	.align		4
.L_6363:
        /*0070*/ 	.byte	0x03, 0x19
        /*0072*/ 	.short	0x0018


	//----- nvinfo : EIATTR_PARAM_CBANK
	.align		4
        /*0074*/ 	.byte	0x04, 0x0a
        /*0076*/ 	.short	(.L_6365 - .L_6364)
	.align		4
.L_6364:
        /*0078*/ 	.word	index@(.nv.constant0._ZN2at6native29vectorized_elementwise_kernelILi2EZZZNS0_23logical_not_kernel_cudaERNS_18TensorIteratorBaseEENKUlvE0_clEvENKUlvE7_clEvEUlN3c107complexIfEEE_St5arrayIPcLm2EEEEviT0_T1_)
        /*007c*/ 	.short	0x0380
        /*007e*/ 	.short	0x0018


	//----- nvinfo : EIATTR_SW_WAR
	.align		4
.L_6365:
        /*0080*/ 	.byte	0x04, 0x36
        /*0082*/ 	.short	(.L_6367 - .L_6366)
.L_6366:
        /*0084*/ 	.word	0x00000008
.L_6367:


//--------------------- .nv.info._ZN2at6native29vectorized_elementwise_kernelILi4EZZZNS0_23logical_not_kernel_cudaERNS_18TensorIteratorBaseEENKUlvE0_clEvENKUlvE7_clEvEUlN3c107complexIfEEE_St5arrayIPcLm2EEEEviT0_T1_ --------------------------
	.section	.nv.info._ZN2at6native29vectorized_elementwise_kernelILi4EZZZNS0_23logical_not_kernel_cudaERNS_18TensorIteratorBaseEENKUlvE0_clEvENKUlvE7_clEvEUlN3c107complexIfEEE_St5arrayIPcLm2EEEEviT0_T1_,"",@"SHT_CUDA_INFO"
	.sectionflags	@""
	.align	4


	//----- nvinfo : EIATTR_CUDA_API_VERSION
	.align		4
        /*0000*/ 	.byte	0x04, 0x37
        /*0002*/ 	.short	(.L_6369 - .L_6368)
.L_6368:
        /*0004*/ 	.word	0x00000082


	//----- nvinfo : EIATTR_KPARAM_INFO
	.align		4
.L_6369:
        /*0008*/ 	.byte	0x04, 0x17
        /*000a*/ 	.short	(.L_6371 - .L_6370)
.L_6370:
        /*000c*/ 	.word	0x00000000
        /*0010*/ 	.short	0x0002
        /*0012*/ 	.short	0x0008
        /*0014*/ 	.byte	0x00, 0xf0, 0x41, 0x00


	//----- nvinfo : EIATTR_KPARAM_INFO
	.align		4
.L_6371:
        /*0018*/ 	.byte	0x04, 0x17
        /*001a*/ 	.short	(.L_6373 - .L_6372)
.L_6372:
        /*001c*/ 	.word	0x00000000
        /*0020*/ 	.short	0x0001
        /*0022*/ 	.short	0x0004
        /*0024*/ 	.byte	0x00, 0xf0, 0x05, 0x00


	//----- nvinfo : EIATTR_KPARAM_INFO
	.align		4
.L_6373:
        /*0028*/ 	.byte	0x04, 0x17
        /*002a*/ 	.short	(.L_6375 - .L_6374)
.L_6374:
        /*002c*/ 	.word	0x00000000
        /*0030*/ 	.short	0x0000
        /*0032*/ 	.short	0x0000
        /*0034*/ 	.byte	0x00, 0xf0, 0x11, 0x00


	//----- nvinfo : EIATTR_SPARSE_MMA_MASK
	.align		4
.L_6375:
        /*0038*/ 	.byte	0x03, 0x50
        /*003a*/ 	.short	0x0000


	//----- nvinfo : EIATTR_MAXREG_COUNT
	.align		4
        /*003c*/ 	.byte	0x03, 0x1b
        /*003e*/ 	.short	0x00ff


	//----- nvinfo : EIATTR_MERCURY_ISA_VERSION
	.align		4
        /*0040*/ 	.byte	0x03, 0x5f
        /*0042*/ 	.short	0x0101


	//----- nvinfo : EIATTR_VRC_CTA_INIT_COUNT
	.align		4
        /*0044*/ 	.byte	0x02, 0x4a
	.zero		1
	.zero		1


	//----- nvinfo : EIATTR_EXIT_INSTR_OFFSETS
	.align		4
        /*0048*/ 	.byte	0x04, 0x1c
        /*004a*/ 	.short	(.L_6377 - .L_6376)


	//   ....[0]....
.L_6376:
        /*004c*/ 	.word	0x00000a90


	//   ....[1]....
        /*0050*/ 	.word	0x00000af0


	//   ....[2]....
        /*0054*/ 	.word	0x00000e20


	//----- nvinfo : EIATTR_MAX_THREADS
	.align		4
.L_6377:
        /*0058*/ 	.byte	0x04, 0x05
        /*005a*/ 	.short	(.L_6379 - .L_6378)
.L_6378:
        /*005c*/ 	.word	0x00000080
        /*0060*/ 	.word	0x00000001
        /*0064*/ 	.word	0x00000001


	//----- nvinfo : EIATTR_CRS_STACK_SIZE
	.align		4
.L_6379:
        /*0068*/ 	.byte	0x04, 0x1e
        /*006a*/ 	.short	(.L_6381 - .L_6380)
.L_6380:
        /*006c*/ 	.word	0x00000000


	//----- nvinfo : EIATTR_CBANK_PARAM_SIZE
	.align		4
.L_6381:
        /*0070*/ 	.byte	0x03, 0x19
        /*0072*/ 	.short	0x0018


	//----- nvinfo : EIATTR_PARAM_CBANK
	.align		4
        /*0074*/ 	.byte	0x04, 0x0a
        /*0076*/ 	.short	(.L_6383 - .L_6382)
	.align		4
.L_6382:
        /*0078*/ 	.word	index@(.nv.constant0._ZN2at6native29vectorized_elementwise_kernelILi4EZZZNS0_23logical_not_kernel_cudaERNS_18TensorIteratorBaseEENKUlvE0_clEvENKUlvE7_clEvEUlN3c107complexIfEEE_St5arrayIPcLm2EEEEviT0_T1_)
        /*007c*/ 	.short	0x0380
        /*007e*/ 	.short	0x0018


	//----- nvinfo : EIATTR_SW_WAR
	.align		4
.L_6383:
        /*0080*/ 	.byte	0x04, 0x36
        /*0082*/ 	.short	(.L_6385 - .L_6384)
.L_6384:
        /*0084*/ 	.word	0x00000008
.L_6385:


//--------------------- .nv.info._ZN2at6native29vectorized_elementwise_kernelILi8EZZZNS0_23logical_not_kernel_cudaERNS_18TensorIteratorBaseEENKUlvE0_clEvENKUlvE7_clEvEUlN3c107complexIfEEE_St5arrayIPcLm2EEEEviT0_T1_ --------------------------
	.section	.nv.info._ZN2at6native29vectorized_elementwise_kernelILi8EZZZNS0_23logical_not_kernel_cudaERNS_18TensorIteratorBaseEENKUlvE0_clEvENKUlvE7_clEvEUlN3c107complexIfEEE_St5arrayIPcLm2EEEEviT0_T1_,"",@"SHT_CUDA_INFO"
	.sectionflags	@""
	.align	4


	//----- nvinfo : EIATTR_CUDA_API_VERSION
	.align		4
        /*0000*/ 	.byte	0x04, 0x37
        /*0002*/ 	.short	(.L_6387 - .L_6386)
.L_6386:
        /*0004*/ 	.word	0x00000082


	//----- nvinfo : EIATTR_KPARAM_INFO
	.align		4
.L_6387:
        /*0008*/ 	.byte	0x04, 0x17
        /*000a*/ 	.short	(.L_6389 - .L_6388)
.L_6388:
        /*000c*/ 	.word	0x00000000
        /*0010*/ 	.short	0x0002
        /*0012*/ 	.short	0x0008
        /*0014*/ 	.byte	0x00, 0xf0, 0x41, 0x00


	//----- nvinfo : EIATTR_KPARAM_INFO
	.align		4
.L_6389:
        /*0018*/ 	.byte	0x04, 0x17
        /*001a*/ 	.short	(.L_6391 - .L_6390)
.L_6390:
        /*001c*/ 	.word	0x00000000
        /*0020*/ 	.short	0x0001
        /*0022*/ 	.short	0x0004
        /*0024*/ 	.byte	0x00, 0xf0, 0x05, 0x00


	//----- nvinfo : EIATTR_KPARAM_INFO
	.align		4
.L_6391:
        /*0028*/ 	.byte	0x04, 0x17
        /*002a*/ 	.short	(.L_6393 - .L_6392)
.L_6392:
        /*002c*/ 	.word	0x00000000
        /*0030*/ 	.short	0x0000
        /*0032*/ 	.short	0x0000
        /*0034*/ 	.byte	0x00, 0xf0, 0x11, 0x00


	//----- nvinfo : EIATTR_SPARSE_MMA_MASK
	.align		4
.L_6393:
        /*0038*/ 	.byte	0x03, 0x50
        /*003a*/ 	.short	0x0000


	//----- nvinfo : EIATTR_MAXREG_COUNT
	.align		4
        /*003c*/ 	.byte	0x03, 0x1b
        /*003e*/ 	.short	0x00ff


	//----- nvinfo : EIATTR_MERCURY_ISA_VERSION
	.align		4
        /*0040*/ 	.byte	0x03, 0x5f
        /*0042*/ 	.short	0x0101


	//----- nvinfo : EIATTR_VRC_CTA_INIT_COUNT
	.align		4
        /*0044*/ 	.byte	0x02, 0x4a
	.zero		1
	.zero		1


	//----- nvinfo : EIATTR_EXIT_INSTR_OFFSETS
	.align		4
        /*0048*/ 	.byte	0x04, 0x1c
        /*004a*/ 	.short	(.L_6395 - .L_6394)


	//   ....[0]....
.L_6394:
        /*004c*/ 	.word	0x00000a90


	//   ....[1]....
        /*0050*/ 	.word	0x00000af0


	//   ....[2]....
        /*0054*/ 	.word	0x00000e10


	//----- nvinfo : EIATTR_MAX_THREADS
	.align		4
.L_6395:
        /*0058*/ 	.byte	0x04, 0x05
        /*005a*/ 	.short	(.L_6397 - .L_6396)
.L_6396:
        /*005c*/ 	.word	0x00000080
        /*0060*/ 	.word	0x00000001
        /*0064*/ 	.word	0x00000001


	//----- nvinfo : EIATTR_CRS_STACK_SIZE
	.align		4
.L_6397:
        /*0068*/ 	.byte	0x04, 0x1e
        /*006a*/ 	.short	(.L_6399 - .L_6398)
.L_6398:
        /*006c*/ 	.word	0x00000000


	//----- nvinfo : EIATTR_CBANK_PARAM_SIZE
	.align		4
.L_6399:
        /*0070*/ 	.byte	0x03, 0x19
        /*0072*/ 	.short	0x0018


	//----- nvinfo : EIATTR_PARAM_CBANK
	.align		4
        /*0074*/ 	.byte	0x04, 0x0a
        /*0076*/ 	.short	(.L_6401 - .L_6400)
	.align		4
.L_6400:
        /*0078*/ 	.word	index@(.nv.constant0._ZN2at6native29vectorized_elementwise_kernelILi8EZZZNS0_23logical_not_kernel_cudaERNS_18TensorIteratorBaseEENKUlvE0_clEvENKUlvE7_clEvEUlN3c107complexIfEEE_St5arrayIPcLm2EEEEviT0_T1_)
        /*007c*/ 	.short	0x0380
        /*007e*/ 	.short	0x0018


	//----- nvinfo : EIATTR_SW_WAR
	.align		4
.L_6401:
        /*0080*/ 	.byte	0x04, 0x36
        /*0082*/ 	.short	(.L_6403 - .L_6402)
.L_6402:
        /*0084*/ 	.word	0x00000008
.L_6403:


//--------------------- .nv.info._ZN2at6native18elementwise_kernelILi128ELi4EZNS0_15gpu_kernel_implIZZZNS0_23logical_not_kernel_cudaERNS_18TensorIteratorBaseEENKUlvE0_clEvENKUlvE6_clEvEUlN3c107complexIdEEE_EEvS4_RKT_EUliE_EEviT1_ --------------------------
	.section	.nv.info._ZN2at6native18elementwise_kernelILi128ELi4EZNS0_15gpu_kernel_implIZZZNS0_23logical_not_kernel_cudaERNS_18TensorIteratorBaseEENKUlvE0_clEvENKUlvE6_clEvEUlN3c107complexIdEEE_EEvS4_RKT_EUliE_EEviT1_,"",@"SHT_CUDA_INFO"
	.sectionflags	@""
	.align	4


	//----- nvinfo : EIATTR_CUDA_API_VERSION
	.align		4
        /*0000*/ 	.byte	0x04, 0x37
        /*0002*/ 	.short	(.L_6405 - .L_6404)
.L_6404:
        /*0004*/ 	.word	0x00000082


	//----- nvinfo : EIATTR_KPARAM_INFO
	.align		4
.L_6405:
        /*0008*/ 	.byte	0x04, 0x17
        /*000a*/ 	.short	(.L_6407 - .L_6406)
.L_6406:
        /*000c*/ 	.word	0x00000000
        /*0010*/ 	.short	0x0001
        /*0012*/ 	.short	0x0008
        /*0014*/ 	.byte	0x00, 0xf0, 0x61, 0x08


	//----- nvinfo : EIATTR_KPARAM_INFO
	.align		4
.L_6407:
        /*0018*/ 	.byte	0x04, 0x17
        /*001a*/ 	.short	(.L_6409 - .L_6408)
.L_6408:
        /*001c*/ 	.word	0x00000000
        /*0020*/ 	.short	0x0000
        /*0022*/ 	.short	0x0000
        /*0024*/ 	.byte	0x00, 0xf0, 0x11, 0x00


	//----- nvinfo : EIATTR_SPARSE_MMA_MASK
	.align		4
.L_6409:
        /*0028*/ 	.byte	0x03, 0x50
        /*002a*/ 	.short	0x0000


	//----- nvinfo : EIATTR_MAXREG_COUNT
	.align		4
        /*002c*/ 	.byte	0x03, 0x1b
        /*002e*/ 	.short	0x0080


	//----- nvinfo : EIATTR_EXTERNS
	.align		4
        /*0030*/ 	.byte	0x04, 0x0f
        /*0032*/ 	.short	(.L_6411 - .L_6410)


	//   ....[0]....
	.align		4
.L_6410:
        /*0034*/ 	.word	index@(__assertfail)


	//----- nvinfo : EIATTR_MERCURY_ISA_VERSION
	.align		4
.L_6411:
        /*0038*/ 	.byte	0x03, 0x5f
        /*003a*/ 	.short	0x0101


	//----- nvinfo : EIATTR_VRC_CTA_INIT_COUNT
	.align		4
        /*003c*/ 	.byte	0x02, 0x4a
	.zero		1
	.zero		1


	//----- nvinfo : EIATTR_SYSCALL_OFFSETS
	.align		4
        /*0040*/ 	.byte	0x04, 0x46
        /*0042*/ 	.short	(.L_6413 - .L_6412)


	//   ....[0]....
.L_6412:
        /*0044*/ 	.word	0x000022c0


	//   ....[1]....
        /*0048*/ 	.word	0x00003060


	//   ....[2]....
        /*004c*/ 	.word	0x000054b0


	//   ....[3]....
        /*0050*/ 	.word	0x00006080


	//   ....[4]....
        /*0054*/ 	.word	0x000085c0


	//   ....[5]....
        /*0058*/ 	.word	0x00009190


	//   ....[6]....
        /*005c*/ 	.word	0x0000b6e0


	//   ....[7]....
        /*0060*/ 	.word	0x0000c270


	//----- nvinfo : EIATTR_EXIT_INSTR_OFFSETS
	.align		4
.L_6413:
        /*0064*/ 	.byte	0x04, 0x1c
        /*0066*/ 	.short	(.L_6415 - .L_6414)


	//   ....[0]....
.L_6414:
        /*0068*/ 	.word	0x00009420


	//   ....[1]....
        /*006c*/ 	.word	0x0000b890


	//   ....[2]....
        /*0070*/ 	.word	0x0000b8b0


	//   ....[3]....
        /*0074*/ 	.word	0x0000b940


	//   ....[4]....
        /*0078*/ 	.word	0x0000b960


	//   ....[5]....
        /*007c*/ 	.word	0x0000b980


	//   ....[6]....
        /*0080*/ 	.word	0x0000ba10


	//   ....[7]....
        /*0084*/ 	.word	0x0000ba50


	//   ....[8]....
        /*0088*/ 	.word	0x0000baf0


	//   ....[9]....
        /*008c*/ 	.word	0x0000bb40


	//   ....[10]....
        /*0090*/ 	.word	0x0000bb70


	//   ....[11]....
        /*0094*/ 	.word	0x0000bc30


	//   ....[12]....
        /*0098*/ 	.word	0x0000bd70


	//   ....[13]....
        /*009c*/ 	.word	0x0000beb0


	//   ....[14]....
        /*00a0*/ 	.word	0x0000c000


	//   ....[15]....
        /*00a4*/ 	.word	0x0000c030


	//   ....[16]....
        /*00a8*/ 	.word	0x0000c050


	//   ....[17]....
        /*00ac*/ 	.word	0x0000c0d0


	//   ....[18]....
        /*00b0*/ 	.word	0x0000c110


	//   ....[19]....
        /*00b4*/ 	.word	0x0000c280


	//   ....[20]....
        /*00b8*/ 	.word	0x0000c360


	//   ....[21]....
        /*00bc*/ 	.word	0x0000c400


	//   ....[22]....
        /*00c0*/ 	.word	0x0000c430


	//   ....[23]....
        /*00c4*/ 	.word	0x0000c480


	//   ....[24]....
        /*00c8*/ 	.word	0x0000c4c0


	//----- nvinfo : EIATTR_MAX_THREADS
	.align		4
.L_6415:
        /*00cc*/ 	.byte	0x04, 0x05
        /*00ce*/ 	.short	(.L_6417 - .L_6416)
.L_6416:
        /*00d0*/ 	.word	0x00000080
        /*00d4*/ 	.word	0x00000001
        /*00d8*/ 	.word	0x00000001


	//----- nvinfo : EIATTR_CRS_STACK_SIZE
	.align		4
.L_6417:
        /*00dc*/ 	.byte	0x04, 0x1e
        /*00de*/ 	.short	(.L_6419 - .L_6418)
.L_6418:
        /*00e0*/ 	.word	0x00000000


	//----- nvinfo : EIATTR_CBANK_PARAM_SIZE
	.align		4
.L_6419:
        /*00e4*/ 	.byte	0x03, 0x19
        /*00e6*/ 	.short	0x0220


	//----- nvinfo : EIATTR_PARAM_CBANK
	.align		4
        /*00e8*/ 	.byte	0x04, 0x0a
        /*00ea*/ 	.short	(.L_6421 - .L_6420)
	.align		4
.L_6420:
        /*00ec*/ 	.word	index@(.nv.constant0._ZN2at6native18elementwise_kernelILi128ELi4EZNS0_15gpu_kernel_implIZZZNS0_23logical_not_kernel_cudaERNS_18TensorIteratorBaseEENKUlvE0_clEvENKUlvE6_clEvEUlN3c107complexIdEEE_EEvS4_RKT_EUliE_EEviT1_)
        /*00f0*/ 	.short	0x0380
        /*00f2*/ 	.short	0x0220


	//----- nvinfo : EIATTR_SW_WAR
	.align		4
.L_6421:
        /*00f4*/ 	.byte	0x04, 0x36
        /*00f6*/ 	.short	(.L_6423 - .L_6422)
.L_6422:
        /*00f8*/ 	.word	0x00000008
.L_6423:


//--------------------- .nv.info._ZN2at6native27unrolled_elementwise_kernelIZZZNS0_23logical_not_kernel_cudaERNS_18TensorIteratorBaseEENKUlvE0_clEvENKUlvE6_clEvEUlN3c107complexIdEEE_St5arrayIPcLm2EELi4E23TrivialOffsetCalculatorILi1EjESE_NS0_6memory12LoadWithCastILi1EEENSF_13StoreWithCastILi1EEEEEviT_T0_T2_T3_T4_T5_ --------------------------
	.section	.nv.info._ZN2at6native27unrolled_elementwise_kernelIZZZNS0_23logical_not_kernel_cudaERNS_18TensorIteratorBaseEENKUlvE0_clEvENKUlvE6_clEvEUlN3c107complexIdEEE_St5arrayIPcLm2EELi4E23TrivialOffsetCalculatorILi1EjESE_NS0_6memory12LoadWithCastILi1EEENSF_13StoreWithCastILi1EEEEEviT_T0_T2_T3_T4_T5_,"",@"SHT_CUDA_INFO"
	.sectionflags	@""
	.align	4


	//----- nvinfo : EIATTR_CUDA_API_VERSION
	.align		4
        /*0000*/ 	.byte	0x04, 0x37
        /*0002*/ 	.short	(.L_6425 - .L_6424)
.L_6424:
        /*0004*/ 	.word	0x00000082


	//----- nvinfo : EIATTR_KPARAM_INFO
	.align		4
.L_6425:
        /*0008*/ 	.byte	0x04, 0x17
        /*000a*/ 	.short	(.L_6427 - .L_6426)
.L_6426:
        /*000c*/ 	.word	0x00000000
        /*0010*/ 	.short	0x0006
        /*0012*/ 	.short	0x0024
        /*0014*/ 	.byte	0x00, 0xf0, 0x21, 0x00


	//----- nvinfo : EIATTR_KPARAM_INFO
	.align		4
.L_6427:
        /*0018*/ 	.byte	0x04, 0x17
        /*001a*/ 	.short	(.L_6429 - .L_6428)
.L_6428:
        /*001c*/ 	.word	0x00000000
        /*0020*/ 	.short	0x0005
        /*0022*/ 	.short	0x001c
        /*0024*/ 	.byte	0x00, 0xf0, 0x21, 0x00


	//----- nvinfo : EIATTR_KPARAM_INFO
	.align		4
.L_6429:
        /*0028*/ 	.byte	0x04, 0x17
        /*002a*/ 	.short	(.L_6431 - .L_6430)
.L_6430:
        /*002c*/ 	.word	0x00000000
        /*0030*/ 	.short	0x0004
        /*0032*/ 	.short	0x0019
        /*0034*/ 	.byte	0x00, 0xf0, 0x05, 0x00


	//----- nvinfo : EIATTR_KPARAM_INFO
	.align		4
.L_6431:
        /*0038*/ 	.byte	0x04, 0x17
        /*003a*/ 	.short	(.L_6433 - .L_6432)
.L_6432:
        /*003c*/ 	.word	0x00000000
        /*0040*/ 	.short	0x0003
        /*0042*/ 	.short	0x0018
        /*0044*/ 	.byte	0x00, 0xf0, 0x05, 0x00


	//----- nvinfo : EIATTR_KPARAM_INFO
	.align		4
.L_6433:
        /*0048*/ 	.byte	0x04, 0x17
        /*004a*/ 	.short	(.L_6435 - .L_6434)
.L_6434:
        /*004c*/ 	.word	0x00000000
        /*0050*/ 	.short	0x0002
        /*0052*/ 	.short	0x0008
        /*0054*/ 	.byte	0x00, 0xf0, 0x41, 0x00


	//----- nvinfo : EIATTR_KPARAM_INFO
	.align		4
.L_6435:
        /*0058*/ 	.byte	0x04, 0x17
        /*005a*/ 	.short	(.L_6437 - .L_6436)
.L_6436:
        /*005c*/ 	.word	0x00000000
        /*0060*/ 	.short	0x0001
        /*0062*/ 	.short	0x0004
        /*0064*/ 	.byte	0x00, 0xf0, 0x05, 0x00


	//----- nvinfo : EIATTR_KPARAM_INFO
	.align		4
.L_6437:
        /*0068*/ 	.byte	0x04, 0x17
        /*006a*/ 	.short	(.L_6439 - .L_6438)
.L_6438:
        /*006c*/ 	.word	0x00000000
        /*0070*/ 	.short	0x0000
        /*0072*/ 	.short	0x0000
        /*0074*/ 	.byte	0x00, 0xf0, 0x11, 0x00


	//----- nvinfo : EIATTR_SPARSE_MMA_MASK
	.align		4
.L_6439:
        /*0078*/ 	.byte	0x03, 0x50
        /*007a*/ 	.short	0x0000


	//----- nvinfo : EIATTR_MAXREG_COUNT
	.align		4
        /*007c*/ 	.byte	0x03, 0x1b
        /*007e*/ 	.short	0x00ff


	//----- nvinfo : EIATTR_EXTERNS
	.align		4
        /*0080*/ 	.byte	0x04, 0x0f
        /*0082*/ 	.short	(.L_6441 - .L_6440)


	//   ....[0]....
	.align		4
.L_6440:
        /*0084*/ 	.word	index@(__assertfail)


	//----- nvinfo : EIATTR_MERCURY_ISA_VERSION
	.align		4
.L_6441:
        /*0088*/ 	.byte	0x03, 0x5f
        /*008a*/ 	.short	0x0101


	//----- nvinfo : EIATTR_VRC_CTA_INIT_COUNT
	.align		4
        /*008c*/ 	.byte	0x02, 0x4a
	.zero		1
	.zero		1


	//----- nvinfo : EIATTR_SYSCALL_OFFSETS
	.align		4
        /*0090*/ 	.byte	0x04, 0x46
        /*0092*/ 	.short	(.L_6443 - .L_6442)


	//   ....[0]....
.L_6442:
        /*0094*/ 	.word	0x00000fe0


	//   ....[1]....
        /*0098*/ 	.word	0x000021f0


	//   ....[2]....
        /*009c*/ 	.word	0x00003330


	//   ....[3]....
        /*00a0*/ 	.word	0x00004460


	//   ....[4]....
        /*00a4*/ 	.word	0x00005250


	//   ....[5]....
        /*00a8*/ 	.word	0x00005f30


	//   ....[6]....
        /*00ac*/ 	.word	0x00006d10


	//   ....[7]....
        /*00b0*/ 	.word	0x00007aa0


	//----- nvinfo : EIATTR_EXIT_INSTR_OFFSETS
	.align		4
.L_6443:
        /*00b4*/ 	.byte	0x04, 0x1c
        /*00b6*/ 	.short	(.L_6445 - .L_6444)


	//   ....[0]....
.L_6444:
        /*00b8*/ 	.word	0x00006f90


	//   ....[1]....
        /*00bc*/ 	.word	0x000070c0


	//   ....[2]....
        /*00c0*/ 	.word	0x000070e0


	//   ....[3]....
        /*00c4*/ 	.word	0x00007170


	//   ....[4]....
        /*00c8*/ 	.word	0x00007190


	//   ....[5]....
        /*00cc*/ 	.word	0x000071b0


	//   ....[6]....
        /*00d0*/ 	.word	0x00007240


	//   ....[7]....
        /*00d4*/ 	.word	0x00007280


	//   ....[8]....
        /*00d8*/ 	.word	0x00007320


	//   ....[9]....
        /*00dc*/ 	.word	0x00007370


	//   ....[10]....
        /*00e0*/ 	.word	0x000073a0


	//   ....[11]....
        /*00e4*/ 	.word	0x00007460


	//   ....[12]....
        /*00e8*/ 	.word	0x000075a0


	//   ....[13]....
        /*00ec*/ 	.word	0x000076e0


	//   ....[14]....
        /*00f0*/ 	.word	0x00007830


	//   ....[15]....
        /*00f4*/ 	.word	0x00007860


	//   ....[16]....
        /*00f8*/ 	.word	0x00007880


	//   ....[17]....
        /*00fc*/ 	.word	0x00007900


	//   ....[18]....
        /*0100*/ 	.word	0x00007940


	//   ....[19]....
        /*0104*/ 	.word	0x00007ab0


	//   ....[20]....
        /*0108*/ 	.word	0x00007b90


	//   ....[21]....
        /*010c*/ 	.word	0x00007c30


	//   ....[22]....
        /*0110*/ 	.word	0x00007c60


	//   ....[23]....
        /*0114*/ 	.word	0x00007cb0


	//   ....[24]....
        /*0118*/ 	.word	0x00007cf0


	//----- nvinfo : EIATTR_MAX_THREADS
	.align		4
.L_6445:
        /*011c*/ 	.byte	0x04, 0x05
        /*011e*/ 	.short	(.L_6447 - .L_6446)
.L_6446:
        /*0120*/ 	.word	0x00000080
        /*0124*/ 	.word	0x00000001
        /*0128*/ 	.word	0x00000001


	//----- nvinfo : EIATTR_CRS_STACK_SIZE
	.align		4
.L_6447:
        /*012c*/ 	.byte	0x04, 0x1e
        /*012e*/ 	.short	(.L_6449 - .L_6448)
.L_6448:
        /*0130*/ 	.word	0x00000000


	//----- nvinfo : EIATTR_CBANK_PARAM_SIZE
	.align		4
.L_6449:
        /*0134*/ 	.byte	0x03, 0x19
        /*0136*/ 	.short	0x002c


	//----- nvinfo : EIATTR_PARAM_CBANK
	.align		4
        /*0138*/ 	.byte	0x04, 0x0a
        /*013a*/ 	.short	(.L_6451 - .L_6450)
	.align		4
.L_6450:
        /*013c*/ 	.word	index@(.nv.constant0._ZN2at6native27unrolled_elementwise_kernelIZZZNS0_23logical_not_kernel_cudaERNS_18TensorIteratorBaseEENKUlvE0_clEvENKUlvE6_clEvEUlN3c107complexIdEEE_St5arrayIPcLm2EELi4E23TrivialOffsetCalculatorILi1EjESE_NS0_6memory12LoadWithCastILi1EEENSF_13StoreWithCastILi1EEEEEviT_T0_T2_T3_T4_T5_)
        /*0140*/ 	.short	0x0380
        /*0142*/ 	.short	0x002c


	//----- nvinfo : EIATTR_SW_WAR
	.align		4
.L_6451:
        /*0144*/ 	.byte	0x04, 0x36
        /*0146*/ 	.short	(.L_6453 - .L_6452)
.L_6452:
        /*0148*/ 	.word	0x00000008
.L_6453:


//--------------------- .nv.info._ZN2at6native18elementwise_kernelILi128ELi4EZNS0_22gpu_kernel_impl_nocastIZZZNS0_23logical_not_kernel_cudaERNS_18TensorIteratorBaseEENKUlvE0_clEvENKUlvE6_clEvEUlN3c107complexIdEEE_EEvS4_RKT_EUliE_EEviT1_ --------------------------
	.section	.nv.info._ZN2at6native18elementwise_kernelILi128ELi4EZNS0_22gpu_kernel_impl_nocastIZZZNS0_23logical_not_kernel_cudaERNS_18TensorIteratorBaseEENKUlvE0_clEvENKUlvE6_clEvEUlN3c107complexIdEEE_EEvS4_RKT_EUliE_EEviT1_,"",@"SHT_CUDA_INFO"
	.sectionflags	@""
	.align	4


	//----- nvinfo : EIATTR_CUDA_API_VERSION
	.align		4
        /*0000*/ 	.byte	0x04, 0x37
        /*0002*/ 	.short	(.L_6455 - .L_6454)
.L_6454:
        /*0004*/ 	.word	0x00000082


	//----- nvinfo : EIATTR_KPARAM_INFO
	.align		4
.L_6455:
        /*0008*/ 	.byte	0x04, 0x17
        /*000a*/ 	.short	(.L_6457 - .L_6456)
.L_6456:
        /*000c*/ 	.word	0x00000000
        /*0010*/ 	.short	0x0001
        /*0012*/ 	.short	0x0008
        /*0014*/ 	.byte	0x00, 0xf0, 0x61, 0x08


	//----- nvinfo : EIATTR_KPARAM_INFO
	.align		4
.L_6457:
        /*0018*/ 	.byte	0x04, 0x17
        /*001a*/ 	.short	(.L_6459 - .L_6458)
.L_6458:
        /*001c*/ 	.word	0x00000000
        /*0020*/ 	.short	0x0000
        /*0022*/ 	.short	0x0000
        /*0024*/ 	.byte	0x00, 0xf0, 0x11, 0x00


	//----- nvinfo : EIATTR_SPARSE_MMA_MASK
	.align		4
.L_6459:
        /*0028*/ 	.byte	0x03, 0x50
        /*002a*/ 	.short	0x0000


	//----- nvinfo : EIATTR_MAXREG_COUNT
	.align		4
        /*002c*/ 	.byte	0x03, 0x1b
        /*002e*/ 	.short	0x0080


	//----- nvinfo : EIATTR_MERCURY_ISA_VERSION
	.align		4
        /*0030*/ 	.byte	0x03, 0x5f
        /*0032*/ 	.short	0x0101


	//----- nvinfo : EIATTR_VRC_CTA_INIT_COUNT
	.align		4
        /*0034*/ 	.byte	0x02, 0x4a
	.zero		1
	.zero		1


	//----- nvinfo : EIATTR_EXIT_INSTR_OFFSETS
	.align		4
        /*0038*/ 	.byte	0x04, 0x1c
        /*003a*/ 	.short	(.L_6461 - .L_6460)


	//   ....[0]....
.L_6460:
        /*003c*/ 	.word	0x00000300


	//   ....[1]....
        /*0040*/ 	.word	0x00000380


	//   ....[2]....
        /*0044*/ 	.word	0x00003ea0


	//   ....[3]....
        /*0048*/ 	.word	0x000051f0


	//----- nvinfo : EIATTR_MAX_THREADS
	.align		4
.L_6461:
        /*004c*/ 	.byte	0x04, 0x05
        /*004e*/ 	.short	(.L_6463 - .L_6462)
.L_6462:
        /*0050*/ 	.word	0x00000080
        /*0054*/ 	.word	0x00000001
        /*0058*/ 	.word	0x00000001


	//----- nvinfo : EIATTR_CRS_STACK_SIZE
	.align		4
.L_6463:
        /*005c*/ 	.byte	0x04, 0x1e
        /*005e*/ 	.short	(.L_6465 - .L_6464)
.L_6464:
        /*0060*/ 	.word	0x00000000


	//----- nvinfo : EIATTR_CBANK_PARAM_SIZE
	.align		4
.L_6465:
        /*0064*/ 	.byte	0x03, 0x19
        /*0066*/ 	.short	0x0220


	//----- nvinfo : EIATTR_PARAM_CBANK
	.align		4
        /*0068*/ 	.byte	0x04, 0x0a
        /*006a*/ 	.short	(.L_6467 - .L_6466)
	.align		4
.L_6466:
        /*006c*/ 	.word	index@(.nv.constant0._ZN2at6native18elementwise_kernelILi128ELi4EZNS0_22gpu_kernel_impl_nocastIZZZNS0_23logical_not_kernel_cudaERNS_18TensorIteratorBaseEENKUlvE0_clEvENKUlvE6_clEvEUlN3c107complexIdEEE_EEvS4_RKT_EUliE_EEviT1_)
        /*0070*/ 	.short	0x0380
        /*0072*/ 	.short	0x0220


	//----- nvinfo : EIATTR_SW_WAR
	.align		4
.L_6467:
        /*0074*/ 	.byte	0x04, 0x36
        /*0076*/ 	.short	(.L_6469 - .L_6468)
.L_6468:
        /*0078*/ 	.word	0x00000008
.L_6469:


//--------------------- .nv.info._ZN2at6native27unrolled_elementwise_kernelIZZZNS0_23logical_not_kernel_cudaERNS_18TensorIteratorBaseEENKUlvE0_clEvENKUlvE6_clEvEUlN3c107complexIdEEE_St5arrayIPcLm2EELi4E23TrivialOffsetCalculatorILi1EjESE_NS0_6memory15LoadWithoutCastENSF_16StoreWithoutCastEEEviT_T0_T2_T3_T4_T5_ --------------------------
	.section	.nv.info._ZN2at6native27unrolled_elementwise_kernelIZZZNS0_23logical_not_kernel_cudaERNS_18TensorIteratorBaseEENKUlvE0_clEvENKUlvE6_clEvEUlN3c107complexIdEEE_St5arrayIPcLm2EELi4E23TrivialOffsetCalculatorILi1EjESE_NS0_6memory15LoadWithoutCastENSF_16StoreWithoutCastEEEviT_T0_T2_T3_T4_T5_,"",@"SHT_CUDA_INFO"
	.sectionflags	@""
	.align	4


	//----- nvinfo : EIATTR_CUDA_API_VERSION
	.align		4
        /*0000*/ 	.byte	0x04, 0x37
        /*0002*/ 	.short	(.L_6471 - .L_6470)
.L_6470:
        /*0004*/ 	.word	0x00000082


	//----- nvinfo : EIATTR_KPARAM_INFO
	.align		4
.L_6471:
        /*0008*/ 	.byte	0x04, 0x17
        /*000a*/ 	.short	(.L_6473 - .L_6472)
.L_6472:
        /*000c*/ 	.word	0x00000000
        /*0010*/ 	.short	0x0006
        /*0012*/ 	.short	0x001b
        /*0014*/ 	.byte	0x00, 0xf0, 0x05, 0x00


	//----- nvinfo : EIATTR_KPARAM_INFO
	.align		4
.L_6473:
        /*0018*/ 	.byte	0x04, 0x17
        /*001a*/ 	.short	(.L_6475 - .L_6474)
.L_6474:
        /*001c*/ 	.word	0x00000000
        /*0020*/ 	.short	0x0005
        /*0022*/ 	.short	0x001a
        /*0024*/ 	.byte	0x00, 0xf0, 0x05, 0x00


	//----- nvinfo : EIATTR_KPARAM_INFO
	.align		4
.L_6475:
        /*0028*/ 	.byte	0x04, 0x17
        /*002a*/ 	.short	(.L_6477 - .L_6476)
.L_6476:
        /*002c*/ 	.word	0x00000000
        /*0030*/ 	.short	0x0004
        /*0032*/ 	.short	0x0019
        /*0034*/ 	.byte	0x00, 0xf0, 0x05, 0x00


	//----- nvinfo : EIATTR_KPARAM_INFO
	.align		4
.L_6477:
        /*0038*/ 	.byte	0x04, 0x17
        /*003a*/ 	.short	(.L_6479 - .L_6478)
.L_6478:
        /*003c*/ 	.word	0x00000000
        /*0040*/ 	.short	0x0003
        /*0042*/ 	.short	0x0018
        /*0044*/ 	.byte	0x00, 0xf0, 0x05, 0x00


	//----- nvinfo : EIATTR_KPARAM_INFO
	.align		4
.L_6479:
        /*0048*/ 	.byte	0x04, 0x17
        /*004a*/ 	.short	(.L_6481 - .L_6480)
.L_6480:
        /*004c*/ 	.word	0x00000000
        /*0050*/ 	.short	0x0002
        /*0052*/ 	.short	0x0008
        /*0054*/ 	.byte	0x00, 0xf0, 0x41, 0x00


	//----- nvinfo : EIATTR_KPARAM_INFO
	.align		4
.L_6481:
        /*0058*/ 	.byte	0x04, 0x17
        /*005a*/ 	.short	(.L_6483 - .L_6482)
.L_6482:
        /*005c*/ 	.word	0x00000000
        /*0060*/ 	.short	0x0001
        /*0062*/ 	.short	0x0004
        /*0064*/ 	.byte	0x00, 0xf0, 0x05, 0x00


	//----- nvinfo : EIATTR_KPARAM_INFO
	.align		4
.L_6483:
        /*0068*/ 	.byte	0x04, 0x17
        /*006a*/ 	.short	(.L_6485 - .L_6484)
.L_6484:
        /*006c*/ 	.word	0x00000000
        /*0070*/ 	.short	0x0000
        /*0072*/ 	.short	0x0000
        /*0074*/ 	.byte	0x00, 0xf0, 0x11, 0x00


	//----- nvinfo : EIATTR_SPARSE_MMA_MASK
	.align		4
.L_6485:
        /*0078*/ 	.byte	0x03, 0x50
        /*007a*/ 	.short	0x0000


	//----- nvinfo : EIATTR_MAXREG_COUNT
	.align		4
        /*007c*/ 	.byte	0x03, 0x1b
        /*007e*/ 	.short	0x00ff


	//----- nvinfo : EIATTR_MERCURY_ISA_VERSION
	.align		4
        /*0080*/ 	.byte	0x03, 0x5f
        /*0082*/ 	.short	0x0101


	//----- nvinfo : EIATTR_VRC_CTA_INIT_COUNT
	.align		4
        /*0084*/ 	.byte	0x02, 0x4a
	.zero		1
	.zero		1


	//----- nvinfo : EIATTR_EXIT_INSTR_OFFSETS
	.align		4
        /*0088*/ 	.byte	0x04, 0x1c
        /*008a*/ 	.short	(.L_6487 - .L_6486)


	//   ....[0]....
.L_6486:
        /*008c*/ 	.word	0x000004c0


	//   ....[1]....
        /*0090*/ 	.word	0x00000520


	//----- nvinfo : EIATTR_MAX_THREADS
	.align		4
.L_6487:
        /*0094*/ 	.byte	0x04, 0x05
        /*0096*/ 	.short	(.L_6489 - .L_6488)
.L_6488:
        /*0098*/ 	.word	0x00000080
        /*009c*/ 	.word	0x00000001
        /*00a0*/ 	.word	0x00000001


	//----- nvinfo : EIATTR_CRS_STACK_SIZE
	.align		4
.L_6489:
        /*00a4*/ 	.byte	0x04, 0x1e
        /*00a6*/ 	.short	(.L_6491 - .L_6490)
.L_6490:
        /*00a8*/ 	.word	0x00000000


	//----- nvinfo : EIATTR_CBANK_PARAM_SIZE
	.align		4
.L_6491:
        /*00ac*/ 	.byte	0x03, 0x19
        /*00ae*/ 	.short	0x001c


	//----- nvinfo : EIATTR_PARAM_CBANK
	.align		4
        /*00b0*/ 	.byte	0x04, 0x0a
        /*00b2*/ 	.short	(.L_6493 - .L_6492)
	.align		4
.L_6492:
        /*00b4*/ 	.word	index@(.nv.constant0._ZN2at6native27unrolled_elementwise_kernelIZZZNS0_23logical_not_kernel_cudaERNS_18TensorIteratorBaseEENKUlvE0_clEvENKUlvE6_clEvEUlN3c107complexIdEEE_St5arrayIPcLm2EELi4E23TrivialOffsetCalculatorILi1EjESE_NS0_6memory15LoadWithoutCastENSF_16StoreWithoutCastEEEviT_T0_T2_T3_T4_T5_)
        /*00b8*/ 	.short	0x0380
        /*00ba*/ 	.short	0x001c


	//----- nvinfo : EIATTR_SW_WAR
	.align		4
.L_6493:
        /*00bc*/ 	.byte	0x04, 0x36
        /*00be*/ 	.short	(.L_6495 - .L_6494)
.L_6494:
        /*00c0*/ 	.word	0x00000008
.L_6495:


//--------------------- .nv.info._ZN2at6native29vectorized_elementwise_kernelILi2EZZZNS0_23logical_not_kernel_cudaERNS_18TensorIteratorBaseEENKUlvE0_clEvENKUlvE6_clEvEUlN3c107complexIdEEE_St5arrayIPcLm2EEEEviT0_T1_ --------------------------
	.section	.nv.info._ZN2at6native29vectorized_elementwise_kernelILi2EZZZNS0_23logical_not_kernel_cudaERNS_18TensorIteratorBaseEENKUlvE0_clEvENKUlvE6_clEvEUlN3c107complexIdEEE_St5arrayIPcLm2EEEEviT0_T1_,"",@"SHT_CUDA_INFO"
	.sectionflags	@""
	.align	4


	//----- nvinfo : EIATTR_CUDA_API_VERSION
	.align		4
        /*0000*/ 	.byte	0x04, 0x37
        /*0002*/ 	.short	(.L_6497 - .L_6496)
.L_6496:
        /*0004*/ 	.word	0x00000082


	//----- nvinfo : EIATTR_KPARAM_INFO
	.align		4
.L_6497:
        /*0008*/ 	.byte	0x04, 0x17
        /*000a*/ 	.short	(.L_6499 - .L_6498)
.L_6498:
        /*000c*/ 	.word	0x00000000
        /*0010*/ 	.short	0x0002
        /*0012*/ 	.short	0x0008
        /*0014*/ 	.byte	0x00, 0xf0, 0x41, 0x00


	//----- nvinfo : EIATTR_KPARAM_INFO
	.align		4
.L_6499:
        /*0018*/ 	.byte	0x04, 0x17
        /*001a*/ 	.short	(.L_6501 - .L_6500)
.L_6500:
        /*001c*/ 	.word	0x00000000
        /*0020*/ 	.short	0x0001
        /*0022*/ 	.short	0x0004
        /*0024*/ 	.byte	0x00, 0xf0, 0x05, 0x00


	//----- nvinfo : EIATTR_KPARAM_INFO
	.align		4
.L_6501:
        /*0028*/ 	.byte	0x04, 0x17
        /*002a*/ 	.short	(.L_6503 - .L_6502)
.L_6502:
        /*002c*/ 	.word	0x00000000
        /*0030*/ 	.short	0x0000
        /*0032*/ 	.short	0x0000
        /*0034*/ 	.byte	0x00, 0xf0, 0x11, 0x00


	//----- nvinfo : EIATTR_SPARSE_MMA_MASK
	.align		4
.L_6503:
        /*0038*/ 	.byte	0x03, 0x50
        /*003a*/ 	.short	0x0000


	//----- nvinfo : EIATTR_MAXREG_COUNT
	.align		4
        /*003c*/ 	.byte	0x03, 0x1b
        /*003e*/ 	.short	0x00ff


	//----- nvinfo : EIATTR_MERCURY_ISA_VERSION
	.align		4
        /*0040*/ 	.byte	0x03, 0x5f
        /*0042*/ 	.short	0x0101


	//----- nvinfo : EIATTR_VRC_CTA_INIT_COUNT
	.align		4
        /*0044*/ 	.byte	0x02, 0x4a
	.zero		1
	.zero		1


	//----- nvinfo : EIATTR_EXIT_INSTR_OFFSETS
	.align		4
        /*0048*/ 	.byte	0x04, 0x1c
        /*004a*/ 	.short	(.L_6505 - .L_6504)


	//   ....[0]....
.L_6504:
        /*004c*/ 	.word	0x000009e0


	//   ....[1]....
        /*0050*/ 	.word	0x00000a40


	//   ....[2]....
        /*0054*/ 	.word	0x00000d30


	//----- nvinfo : EIATTR_MAX_THREADS
	.align		4
.L_6505:
        /*0058*/ 	.byte	0x04, 0x05
        /*005a*/ 	.short	(.L_6507 - .L_6506)
.L_6506:
        /*005c*/ 	.word	0x00000080
        /*0060*/ 	.word	0x00000001
        /*0064*/ 	.word	0x00000001


	//----- nvinfo : EIATTR_CRS_STACK_SIZE
	.align		4
.L_6507:
        /*0068*/ 	.byte	0x04, 0x1e
        /*006a*/ 	.short	(.L_6509 - .L_6508)
.L_6508:
        /*006c*/ 	.word	0x00000000


	//----- nvinfo : EIATTR_CBANK_PARAM_SIZE
	.align		4
.L_6509:
        /*0070*/ 	.byte	0x03, 0x19
        /*0072*/ 	.short	0x0018


	//----- nvinfo : EIATTR_PARAM_CBANK
	.align		4
        /*0074*/ 	.byte	0x04, 0x0a
        /*0076*/ 	.short	(.L_6511 - .L_6510)
	.align		4
.L_6510:
        /*0078*/ 	.word	index@(.nv.constant0._ZN2at6native29vectorized_elementwise_kernelILi2EZZZNS0_23logical_not_kernel_cudaERNS_18TensorIteratorBaseEENKUlvE0_clEvENKUlvE6_clEvEUlN3c107complexIdEEE_St5arrayIPcLm2EEEEviT0_T1_)
        /*007c*/ 	.short	0x0380
        /*007e*/ 	.short	0x0018


	//----- nvinfo : EIATTR_SW_WAR
	.align		4
.L_6511:
        /*0080*/ 	.byte	0x04, 0x36
        /*0082*/ 	.short	(.L_6513 - .L_6512)
.L_6512:
        /*0084*/ 	.word	0x00000008
.L_6513:


//--------------------- .nv.info._ZN2at6native29vectorized_elementwise_kernelILi4EZZZNS0_23logical_not_kernel_cudaERNS_18TensorIteratorBaseEENKUlvE0_clEvENKUlvE6_clEvEUlN3c107complexIdEEE_St5arrayIPcLm2EEEEviT0_T1_ --------------------------
	.section	.nv.info._ZN2at6native29vectorized_elementwise_kernelILi4EZZZNS0_23logical_not_kernel_cudaERNS_18TensorIteratorBaseEENKUlvE0_clEvENKUlvE6_clEvEUlN3c107complexIdEEE_St5arrayIPcLm2EEEEviT0_T1_,"",@"SHT_CUDA_INFO"
	.sectionflags	@""
	.align	4


	//----- nvinfo : EIATTR_CUDA_API_VERSION
	.align		4
        /*0000*/ 	.byte	0x04, 0x37
        /*0002*/ 	.short	(.L_6515 - .L_6514)
.L_6514:
        /*0004*/ 	.word	0x00000082


	//----- nvinfo : EIATTR_KPARAM_INFO
	.align		4
.L_6515:
        /*0008*/ 	.byte	0x04, 0x17
        /*000a*/ 	.short	(.L_6517 - .L_6516)
.L_6516:
        /*000c*/ 	.word	0x00000000
        /*0010*/ 	.short	0x0002
        /*0012*/ 	.short	0x0008
        /*0014*/ 	.byte	0x00, 0xf0, 0x41, 0x00


	//----- nvinfo : EIATTR_KPARAM_INFO
	.align		4
.L_6517:
        /*0018*/ 	.byte	0x04, 0x17
        /*001a*/ 	.short	(.L_6519 - .L_6518)
.L_6518:
        /*001c*/ 	.word	0x00000000
        /*0020*/ 	.short	0x0001
        /*0022*/ 	.short	0x0004
        /*0024*/ 	.byte	0x00, 0xf0, 0x05, 0x00


	//----- nvinfo : EIATTR_KPARAM_INFO
	.align		4
.L_6519:
        /*0028*/ 	.byte	0x04, 0x17
        /*002a*/ 	.short	(.L_6521 - .L_6520)
.L_6520:
        /*002c*/ 	.word	0x00000000
        /*0030*/ 	.short	0x0000
        /*0032*/ 	.short	0x0000
        /*0034*/ 	.byte	0x00, 0xf0, 0x11, 0x00


	//----- nvinfo : EIATTR_SPARSE_MMA_MASK
	.align		4
.L_6521:
        /*0038*/ 	.byte	0x03, 0x50
        /*003a*/ 	.short	0x0000


	//----- nvinfo : EIATTR_MAXREG_COUNT
	.align		4
        /*003c*/ 	.byte	0x03, 0x1b
        /*003e*/ 	.short	0x00ff


	//----- nvinfo : EIATTR_MERCURY_ISA_VERSION
	.align		4
        /*0040*/ 	.byte	0x03, 0x5f
        /*0042*/ 	.short	0x0101


	//----- nvinfo : EIATTR_VRC_CTA_INIT_COUNT
	.align		4
        /*0044*/ 	.byte	0x02, 0x4a
	.zero		1
	.zero		1


	//----- nvinfo : EIATTR_EXIT_INSTR_OFFSETS
	.align		4
        /*0048*/ 	.byte	0x04, 0x1c
        /*004a*/ 	.short	(.L_6523 - .L_6522)


	//   ....[0]....
.L_6522:
        /*004c*/ 	.word	0x000009e0


	//   ....[1]....
        /*0050*/ 	.word	0x00000a40


	//   ....[2]....
        /*0054*/ 	.word	0x00000d30


	//----- nvinfo : EIATTR_MAX_THREADS
	.align		4
.L_6523:
        /*0058*/ 	.byte	0x04, 0x05
        /*005a*/ 	.short	(.L_6525 - .L_6524)
.L_6524:
        /*005c*/ 	.word	0x00000080
        /*0060*/ 	.word	0x00000001
        /*0064*/ 	.word	0x00000001


	//----- nvinfo : EIATTR_CRS_STACK_SIZE
	.align		4
.L_6525:
        /*0068*/ 	.byte	0x04, 0x1e
        /*006a*/ 	.short	(.L_6527 - .L_6526)
.L_6526:
        /*006c*/ 	.word	0x00000000


	//----- nvinfo : EIATTR_CBANK_PARAM_SIZE
	.align		4
.L_6527:
        /*0070*/ 	.byte	0x03, 0x19
        /*0072*/ 	.short	0x0018


	//----- nvinfo : EIATTR_PARAM_CBANK
	.align		4
        /*0074*/ 	.byte	0x04, 0x0a
        /*0076*/ 	.short	(.L_6529 - .L_6528)
	.align		4
.L_6528:
        /*0078*/ 	.word	index@(.nv.constant0._ZN2at6native29vectorized_elementwise_kernelILi4EZZZNS0_23logical_not_kernel_cudaERNS_18TensorIteratorBaseEENKUlvE0_clEvENKUlvE6_clEvEUlN3c107complexIdEEE_St5arrayIPcLm2EEEEviT0_T1_)
        /*007c*/ 	.short	0x0380
        /*007e*/ 	.short	0x0018


	//----- nvinfo : EIATTR_SW_WAR
	.align		4
.L_6529:
        /*0080*/ 	.byte	0x04, 0x36
        /*0082*/ 	.short	(.L_6531 - .L_6530)
.L_6530:
        /*0084*/ 	.word	0x00000008
.L_6531:


//--------------------- .nv.info._ZN2at6native29vectorized_elementwise_kernelILi8EZZZNS0_23logical_not_kernel_cudaERNS_18TensorIteratorBaseEENKUlvE0_clEvENKUlvE6_clEvEUlN3c107complexIdEEE_St5arrayIPcLm2EEEEviT0_T1_ --------------------------
	.section	.nv.info._ZN2at6native29vectorized_elementwise_kernelILi8EZZZNS0_23logical_not_kernel_cudaERNS_18TensorIteratorBaseEENKUlvE0_clEvENKUlvE6_clEvEUlN3c107complexIdEEE_St5arrayIPcLm2EEEEviT0_T1_,"",@"SHT_CUDA_INFO"
	.sectionflags	@""
	.align	4


	//----- nvinfo : EIATTR_CUDA_API_VERSION
	.align		4
        /*0000*/ 	.byte	0x04, 0x37
        /*0002*/ 	.short	(.L_6533 - .L_6532)
.L_6532:
        /*0004*/ 	.word	0x00000082


	//----- nvinfo : EIATTR_KPARAM_INFO
	.align		4
.L_6533:
        /*0008*/ 	.byte	0x04, 0x17
        /*000a*/ 	.short	(.L_6535 - .L_6534)
.L_6534:
        /*000c*/ 	.word	0x00000000
        /*0010*/ 	.short	0x0002
        /*0012*/ 	.short	0x0008
        /*0014*/ 	.byte	0x00, 0xf0, 0x41, 0x00


	//----- nvinfo : EIATTR_KPARAM_INFO
	.align		4
.L_6535:
        /*0018*/ 	.byte	0x04, 0x17
        /*001a*/ 	.short	(.L_6537 - .L_6536)
.L_6536:
        /*001c*/ 	.word	0x00000000
        /*0020*/ 	.short	0x0001
        /*0022*/ 	.short	0x0004
        /*0024*/ 	.byte	0x00, 0xf0, 0x05, 0x00


	//----- nvinfo : EIATTR_KPARAM_INFO
	.align		4
.L_6537:
        /*0028*/ 	.byte	0x04, 0x17
        /*002a*/ 	.short	(.L_6539 - .L_6538)
.L_6538:
        /*002c*/ 	.word	0x00000000
        /*0030*/ 	.short	0x0000
        /*0032*/ 	.short	0x0000
        /*0034*/ 	.byte	0x00, 0xf0, 0x11, 0x00


	//----- nvinfo : EIATTR_SPARSE_MMA_MASK
	.align		4
.L_6539:
        /*0038*/ 	.byte	0x03, 0x50
        /*003a*/ 	.short	0x0000


	//----- nvinfo : EIATTR_MAXREG_COUNT
	.align		4
        /*003c*/ 	.byte	0x03, 0x1b
        /*003e*/ 	.short	0x00ff


	//----- nvinfo : EIATTR_MERCURY_ISA_VERSION
	.align		4
        /*0040*/ 	.byte	0x03, 0x5f
        /*0042*/ 	.short	0x0101


	//----- nvinfo : EIATTR_VRC_CTA_INIT_COUNT
	.align		4
        /*0044*/ 	.byte	0x02, 0x4a
	.zero		1
	.zero		1


	//----- nvinfo : EIATTR_EXIT_INSTR_OFFSETS
	.align		4
        /*0048*/ 	.byte	0x04, 0x1c
        /*004a*/ 	.short	(.L_6541 - .L_6540)


	//   ....[0]....
.L_6540:
        /*004c*/ 	.word	0x000009e0


	//   ....[1]....
        /*0050*/ 	.word	0x00000a40


	//   ....[2]....
        /*0054*/ 	.word	0x00000d20


	//----- nvinfo : EIATTR_MAX_THREADS
	.align		4
.L_6541:
        /*0058*/ 	.byte	0x04, 0x05
        /*005a*/ 	.short	(.L_6543 - .L_6542)
.L_6542:
        /*005c*/ 	.word	0x00000080
        /*0060*/ 	.word	0x00000001
        /*0064*/ 	.word	0x00000001


	//----- nvinfo : EIATTR_CRS_STACK_SIZE
	.align		4
.L_6543:
        /*0068*/ 	.byte	0x04, 0x1e
        /*006a*/ 	.short	(.L_6545 - .L_6544)
.L_6544:
        /*006c*/ 	.word	0x00000000


	//----- nvinfo : EIATTR_CBANK_PARAM_SIZE
	.align		4
.L_6545:
        /*0070*/ 	.byte	0x03, 0x19
        /*0072*/ 	.short	0x0018


	//----- nvinfo : EIATTR_PARAM_CBANK
	.align		4
        /*0074*/ 	.byte	0x04, 0x0a
        /*0076*/ 	.short	(.L_6547 - .L_6546)
	.align		4
.L_6546:
        /*0078*/ 	.word	index@(.nv.constant0._ZN2at6native29vectorized_elementwise_kernelILi8EZZZNS0_23logical_not_kernel_cudaERNS_18TensorIteratorBaseEENKUlvE0_clEvENKUlvE6_clEvEUlN3c107complexIdEEE_St5arrayIPcLm2EEEEviT0_T1_)
        /*007c*/ 	.short	0x0380
        /*007e*/ 	.short	0x0018


	//----- nvinfo : EIATTR_SW_WAR
	.align		4
.L_6547:
        /*0080*/ 	.byte	0x04, 0x36
        /*0082*/ 	.short	(.L_6549 - .L_6548)
.L_6548:
        /*0084*/ 	.word	0x00000008
.L_6549:


//--------------------- .nv.info._ZN2at6native18elementwise_kernelILi128ELi4EZNS0_15gpu_kernel_implIZZZNS0_23logical_not_kernel_cudaERNS_18TensorIteratorBaseEENKUlvE0_clEvENKUlvE5_clEvEUlfE_EEvS4_RKT_EUliE_EEviT1_ --------------------------
	.section	.nv.info._ZN2at6native18elementwise_kernelILi128ELi4EZNS0_15gpu_kernel_implIZZZNS0_23logical_not_kernel_cudaERNS_18TensorIteratorBaseEENKUlvE0_clEvENKUlvE5_clEvEUlfE_EEvS4_RKT_EUliE_EEviT1_,"",@"SHT_CUDA_INFO"
	.sectionflags	@""
	.align	4


	//----- nvinfo : EIATTR_CUDA_API_VERSION
	.align		4
        /*0000*/ 	.byte	0x04, 0x37
        /*0002*/ 	.short	(.L_6551 - .L_6550)
.L_6550:
        /*0004*/ 	.word	0x00000082


	//----- nvinfo : EIATTR_KPARAM_INFO
	.align		4
.L_6551:
        /*0008*/ 	.byte	0x04, 0x17
        /*000a*/ 	.short	(.L_6553 - .L_6552)
.L_6552:
        /*000c*/ 	.word	0x00000000
        /*0010*/ 	.short	0x0001
        /*0012*/ 	.short	0x0008
        /*0014*/ 	.byte	0x00, 0xf0, 0x61, 0x08


	//----- nvinfo : EIATTR_KPARAM_INFO
	.align		4
.L_6553:
        /*0018*/ 	.byte	0x04, 0x17
        /*001a*/ 	.short	(.L_6555 - .L_6554)
.L_6554:
        /*001c*/ 	.word	0x00000000
        /*0020*/ 	.short	0x0000
        /*0022*/ 	.short	0x0000
        /*0024*/ 	.byte	0x00, 0xf0, 0x11, 0x00


	//----- nvinfo : EIATTR_SPARSE_MMA_MASK
	.align		4
.L_6555:
        /*0028*/ 	.byte	0x03, 0x50
        /*002a*/ 	.short	0x0000


	//----- nvinfo : EIATTR_MAXREG_COUNT
	.align		4
        /*002c*/ 	.byte	0x03, 0x1b
        /*002e*/ 	.short	0x0080


	//----- nvinfo : EIATTR_EXTERNS
	.align		4
        /*0030*/ 	.byte	0x04, 0x0f
        /*0032*/ 	.short	(.L_6557 - .L_6556)


	//   ....[0]....
	.align		4
.L_6556:
        /*0034*/ 	.word	index@(__assertfail)


	//----- nvinfo : EIATTR_MERCURY_ISA_VERSION
	.align		4
.L_6557:
        /*0038*/ 	.byte	0x03, 0x5f
        /*003a*/ 	.short	0x0101


	//----- nvinfo : EIATTR_VRC_CTA_INIT_COUNT
	.align		4
        /*003c*/ 	.byte	0x02, 0x4a
	.zero		1
	.zero		1


	//----- nvinfo : EIATTR_SYSCALL_OFFSETS
	.align		4
        /*0040*/ 	.byte	0x04, 0x46
        /*0042*/ 	.short	(.L_6559 - .L_6558)


	//   ....[0]....
.L_6558:
        /*0044*/ 	.word	0x000020d0


	//   ....[1]....
        /*0048*/ 	.word	0x00002e00


	//   ....[2]....
        /*004c*/ 	.word	0x00005010


	//   ....[3]....
        /*0050*/ 	.word	0x00005bc0


	//   ....[4]....
        /*0054*/ 	.word	0x00007ec0


	//   ....[5]....
        /*0058*/ 	.word	0x00008a70


	//   ....[6]....
        /*005c*/ 	.word	0x0000ad80


	//   ....[7]....
        /*0060*/ 	.word	0x0000b8f0


	//----- nvinfo : EIATTR_EXIT_INSTR_OFFSETS
	.align		4
.L_6559:
        /*0064*/ 	.byte	0x04, 0x1c
        /*0066*/ 	.short	(.L_6561 - .L_6560)


	//   ....[0]....
.L_6560:
        /*0068*/ 	.word	0x00008d00


	//   ....[1]....
        /*006c*/ 	.word	0x0000aef0


	//   ....[2]....
        /*0070*/ 	.word	0x0000af10


	//   ....[3]....
        /*0074*/ 	.word	0x0000afa0


	//   ....[4]....
        /*0078*/ 	.word	0x0000afc0


	//   ....[5]....
        /*007c*/ 	.word	0x0000afe0


	//   ....[6]....
        /*0080*/ 	.word	0x0000b070


	//   ....[7]....
        /*0084*/ 	.word	0x0000b0b0


	//   ....[8]....
        /*0088*/ 	.word	0x0000b150


	//   ....[9]....
        /*008c*/ 	.word	0x0000b1a0


	//   ....[10]....
        /*0090*/ 	.word	0x0000b1e0


	//   ....[11]....
        /*0094*/ 	.word	0x0000b2a0


	//   ....[12]....
        /*0098*/ 	.word	0x0000b3e0


	//   ....[13]....
        /*009c*/ 	.word	0x0000b520


	//   ....[14]....
        /*00a0*/ 	.word	0x0000b670


	//   ....[15]....
        /*00a4*/ 	.word	0x0000b6a0


	//   ....[16]....
        /*00a8*/ 	.word	0x0000b6c0


	//   ....[17]....
        /*00ac*/ 	.word	0x0000b740


	//   ....[18]....
        /*00b0*/ 	.word	0x0000b790


	//   ....[19]....
        /*00b4*/ 	.word	0x0000b900


	//   ....[20]....
        /*00b8*/ 	.word	0x0000b9e0


	//   ....[21]....
        /*00bc*/ 	.word	0x0000ba80


	//   ....[22]....
        /*00c0*/ 	.word	0x0000bab0


	//   ....[23]....
        /*00c4*/ 	.word	0x0000bb00


	//   ....[24]....
        /*00c8*/ 	.word	0x0000bb40


	//----- nvinfo : EIATTR_MAX_THREADS
	.align		4
.L_6561:
        /*00cc*/ 	.byte	0x04, 0x05
        /*00ce*/ 	.short	(.L_6563 - .L_6562)
.L_6562:
        /*00d0*/ 	.word	0x00000080
        /*00d4*/ 	.word	0x00000001
        /*00d8*/ 	.word	0x00000001


	//----- nvinfo : EIATTR_CRS_STACK_SIZE
	.align		4
.L_6563:
        /*00dc*/ 	.byte	0x04, 0x1e
        /*00de*/ 	.short	(.L_6565 - .L_6564)
.L_6564:
        /*00e0*/ 	.word	0x00000000


	//----- nvinfo : EIATTR_CBANK_PARAM_SIZE
	.align		4
.L_6565:
        /*00e4*/ 	.byte	0x03, 0x19
        /*00e6*/ 	.short	0x0220


	//----- nvinfo : EIATTR_PARAM_CBANK
	.align		4
        /*00e8*/ 	.byte	0x04, 0x0a
        /*00ea*/ 	.short	(.L_6567 - .L_6566)
	.align		4
.L_6566:
        /*00ec*/ 	.word	index@(.nv.constant0._ZN2at6native18elementwise_kernelILi128ELi4EZNS0_15gpu_kernel_implIZZZNS0_23logical_not_kernel_cudaERNS_18TensorIteratorBaseEENKUlvE0_clEvENKUlvE5_clEvEUlfE_EEvS4_RKT_EUliE_EEviT1_)
        /*00f0*/ 	.short	0x0380
        /*00f2*/ 	.short	0x0220


	//----- nvinfo : EIATTR_SW_WAR
	.align		4
.L_6567:
        /*00f4*/ 	.byte	0x04, 0x36
        /*00f6*/ 	.short	(.L_6569 - .L_6568)
.L_6568:
        /*00f8*/ 	.word	0x00000008
.L_6569:


//--------------------- .nv.info._ZN2at6native27unrolled_elementwise_kernelIZZZNS0_23logical_not_kernel_cudaERNS_18TensorIteratorBaseEENKUlvE0_clEvENKUlvE5_clEvEUlfE_St5arrayIPcLm2EELi4E23TrivialOffsetCalculatorILi1EjESB_NS0_6memory12LoadWithCastILi1EEENSC_13StoreWithCastILi1EEEEEviT_T0_T2_T3_T4_T5_ --------------------------
	.section	.nv.info._ZN2at6native27unrolled_elementwise_kernelIZZZNS0_23logical_not_kernel_cudaERNS_18TensorIteratorBaseEENKUlvE0_clEvENKUlvE5_clEvEUlfE_St5arrayIPcLm2EELi4E23TrivialOffsetCalculatorILi1EjESB_NS0_6memory12LoadWithCastILi1EEENSC_13StoreWithCastILi1EEEEEviT_T0_T2_T3_T4_T5_,"",@"SHT_CUDA_INFO"
	.sectionflags	@""
	.align	4


	//----- nvinfo : EIATTR_CUDA_API_VERSION
	.align		4
        /*0000*/ 	.byte	0x04, 0x37
        /*0002*/ 	.short	(.L_6571 - .L_6570)
.L_6570:
        /*0004*/ 	.word	0x00000082


	//----- nvinfo : EIATTR_KPARAM_INFO
	.align		4
.L_6571:
        /*0008*/ 	.byte	0x04, 0x17
        /*000a*/ 	.short	(.L_6573 - .L_6572)
.L_6572:
        /*000c*/ 	.word	0x00000000
        /*0010*/ 	.short	0x0006
        /*0012*/ 	.short	0x0024
        /*0014*/ 	.byte	0x00, 0xf0, 0x21, 0x00


	//----- nvinfo : EIATTR_KPARAM_INFO
	.align		4
.L_6573:
        /*0018*/ 	.byte	0x04, 0x17
        /*001a*/ 	.short	(.L_6575 - .L_6574)
.L_6574:
        /*001c*/ 	.word	0x00000000
        /*0020*/ 	.short	0x0005
        /*0022*/ 	.short	0x001c
        /*0024*/ 	.byte	0x00, 0xf0, 0x21, 0x00


	//----- nvinfo : EIATTR_KPARAM_INFO
	.align		4
.L_6575:
        /*0028*/ 	.byte	0x04, 0x17
        /*002a*/ 	.short	(.L_6577 - .L_6576)
.L_6576:
        /*002c*/ 	.word	0x00000000
        /*0030*/ 	.short	0x0004
        /*0032*/ 	.short	0x0019
        /*0034*/ 	.byte	0x00, 0xf0, 0x05, 0x00


	//----- nvinfo : EIATTR_KPARAM_INFO
	.align		4
.L_6577:
        /*0038*/ 	.byte	0x04, 0x17
        /*003a*/ 	.short	(.L_6579 - .L_6578)
.L_6578:
        /*003c*/ 	.word	0x00000000
        /*0040*/ 	.short	0x0003
        /*0042*/ 	.short	0x0018
        /*0044*/ 	.byte	0x00, 0xf0, 0x05, 0x00


	//----- nvinfo : EIATTR_KPARAM_INFO
	.align		4
.L_6579:
        /*0048*/ 	.byte	0x04, 0x17
        /*004a*/ 	.short	(.L_6581 - .L_6580)
.L_6580:
        /*004c*/ 	.word	0x00000000
        /*0050*/ 	.short	0x0002
        /*0052*/ 	.short	0x0008
        /*0054*/ 	.byte	0x00, 0xf0, 0x41, 0x00


	//----- nvinfo : EIATTR_KPARAM_INFO
	.align		4
.L_6581:
        /*0058*/ 	.byte	0x04, 0x17
        /*005a*/ 	.short	(.L_6583 - .L_6582)
.L_6582:
        /*005c*/ 	.word	0x00000000
        /*0060*/ 	.short	0x0001
        /*0062*/ 	.short	0x0004
        /*0064*/ 	.byte	0x00, 0xf0, 0x05, 0x00


	//----- nvinfo : EIATTR_KPARAM_INFO
	.align		4
.L_6583:
        /*0068*/ 	.byte	0x04, 0x17
        /*006a*/ 	.short	(.L_6585 - .L_6584)
.L_6584:
        /*006c*/ 	.word	0x00000000
        /*0070*/ 	.short	0x0000
        /*0072*/ 	.short	0x0000
        /*0074*/ 	.byte	0x00, 0xf0, 0x11, 0x00


	//----- nvinfo : EIATTR_SPARSE_MMA_MASK
	.align		4
.L_6585:
        /*0078*/ 	.byte	0x03, 0x50
        /*007a*/ 	.short	0x0000


	//----- nvinfo : EIATTR_MAXREG_COUNT
	.align		4
        /*007c*/ 	.byte	0x03, 0x1b
        /*007e*/ 	.short	0x00ff


	//----- nvinfo : EIATTR_EXTERNS
	.align		4
        /*0080*/ 	.byte	0x04, 0x0f
        /*0082*/ 	.short	(.L_6587 - .L_6586)


	//   ....[0]....
	.align		4
.L_6586:
        /*0084*/ 	.word	index@(__assertfail)


	//----- nvinfo : EIATTR_MERCURY_ISA_VERSION
	.align		4
.L_6587:
        /*0088*/ 	.byte	0x03, 0x5f
        /*008a*/ 	.short	0x0101


	//----- nvinfo : EIATTR_VRC_CTA_INIT_COUNT
	.align		4
        /*008c*/ 	.byte	0x02, 0x4a
	.zero		1
	.zero		1


	//----- nvinfo : EIATTR_SYSCALL_OFFSETS
	.align		4
        /*0090*/ 	.byte	0x04, 0x46
        /*0092*/ 	.short	(.L_6589 - .L_6588)


	//   ....[0]....
.L_6588:
        /*0094*/ 	.word	0x00000df0


	//   ....[1]....
        /*0098*/ 	.word	0x00001d30


	//   ....[2]....
        /*009c*/ 	.word	0x00002bf0


	//   ....[3]....
        /*00a0*/ 	.word	0x00003aa0


	//   ....[4]....
        /*00a4*/ 	.word	0x00004850


	//   ....[5]....
        /*00a8*/ 	.word	0x00005530


	//   ....[6]....
        /*00ac*/ 	.word	0x00006310


	//   ....[7]....
        /*00b0*/ 	.word	0x000070a0


	//----- nvinfo : EIATTR_EXIT_INSTR_OFFSETS
	.align		4
.L_6589:
        /*00b4*/ 	.byte	0x04, 0x1c
        /*00b6*/ 	.short	(.L_6591 - .L_6590)


	//   ....[0]....
.L_6590:
        /*00b8*/ 	.word	0x00006590


	//   ....[1]....
        /*00bc*/ 	.word	0x000066c0


	//   ....[2]....
        /*00c0*/ 	.word	0x000066e0


	//   ....[3]....
        /*00c4*/ 	.word	0x00006770


	//   ....[4]....
        /*00c8*/ 	.word	0x00006790


	//   ....[5]....
        /*00cc*/ 	.word	0x000067b0


	//   ....[6]....
        /*00d0*/ 	.word	0x00006840


	//   ....[7]....
        /*00d4*/ 	.word	0x00006880


	//   ....[8]....
        /*00d8*/ 	.word	0x00006920


	//   ....[9]....
        /*00dc*/ 	.word	0x00006970


	//   ....[10]....
        /*00e0*/ 	.word	0x000069a0


	//   ....[11]....
        /*00e4*/ 	.word	0x00006a60


	//   ....[12]....
        /*00e8*/ 	.word	0x00006ba0


	//   ....[13]....
        /*00ec*/ 	.word	0x00006ce0


	//   ....[14]....
        /*00f0*/ 	.word	0x00006e30


	//   ....[15]....
        /*00f4*/ 	.word	0x00006e60


	//   ....[16]....
        /*00f8*/ 	.word	0x00006e80


	//   ....[17]....
        /*00fc*/ 	.word	0x00006f00


	//   ....[18]....
        /*0100*/ 	.word	0x00006f40


	//   ....[19]....
        /*0104*/ 	.word	0x000070b0


	//   ....[20]....
        /*0108*/ 	.word	0x00007190


	//   ....[21]....
        /*010c*/ 	.word	0x00007230


	//   ....[22]....
        /*0110*/ 	.word	0x00007260


	//   ....[23]....
        /*0114*/ 	.word	0x000072b0


	//   ....[24]....
        /*0118*/ 	.word	0x000072f0


	//----- nvinfo : EIATTR_MAX_THREADS
	.align		4
.L_6591:
        /*011c*/ 	.byte	0x04, 0x05
        /*011e*/ 	.short	(.L_6593 - .L_6592)
.L_6592:
        /*0120*/ 	.word	0x00000080
        /*0124*/ 	.word	0x00000001
        /*0128*/ 	.word	0x00000001


	//----- nvinfo : EIATTR_CRS_STACK_SIZE
	.align		4
.L_6593:
        /*012c*/ 	.byte	0x04, 0x1e
        /*012e*/ 	.short	(.L_6595 - .L_6594)
.L_6594:
        /*0130*/ 	.word	0x00000000


	//----- nvinfo : EIATTR_CBANK_PARAM_SIZE
	.align		4
.L_6595:
        /*0134*/ 	.byte	0x03, 0x19
        /*0136*/ 	.short	0x002c


	//----- nvinfo : EIATTR_PARAM_CBANK
	.align		4
        /*0138*/ 	.byte	0x04, 0x0a
        /*013a*/ 	.short	(.L_6597 - .L_6596)
	.align		4
.L_6596:
        /*013c*/ 	.word	index@(.nv.constant0._ZN2at6native27unrolled_elementwise_kernelIZZZNS0_23logical_not_kernel_cudaERNS_18TensorIteratorBaseEENKUlvE0_clEvENKUlvE5_clEvEUlfE_St5arrayIPcLm2EELi4E23TrivialOffsetCalculatorILi1EjESB_NS0_6memory12LoadWithCastILi1EEENSC_13StoreWithCastILi1EEEEEviT_T0_T2_T3_T4_T5_)
        /*0140*/ 	.short	0x0380
        /*0142*/ 	.short	0x002c


	//----- nvinfo : EIATTR_SW_WAR
	.align		4
.L_6597:
        /*0144*/ 	.byte	0x04, 0x36
        /*0146*/ 	.short	(.L_6599 - .L_6598)
.L_6598:
        /*0148*/ 	.word	0x00000008
.L_6599:


//--------------------- .nv.info._ZN2at6native18elementwise_kernelILi128ELi4EZNS0_22gpu_kernel_impl_nocastIZZZNS0_23logical_not_kernel_cudaERNS_18TensorIteratorBaseEENKUlvE0_clEvENKUlvE5_clEvEUlfE_EEvS4_RKT_EUliE_EEviT1_ --------------------------
	.section	.nv.info._ZN2at6native18elementwise_kernelILi128ELi4EZNS0_22gpu_kernel_impl_nocastIZZZNS0_23logical_not_kernel_cudaERNS_18TensorIteratorBaseEENKUlvE0_clEvENKUlvE5_clEvEUlfE_EEvS4_RKT_EUliE_EEviT1_,"",@"SHT_CUDA_INFO"
	.sectionflags	@""
	.align	4


	//----- nvinfo : EIATTR_CUDA_API_VERSION
	.align		4
        /*0000*/ 	.byte	0x04, 0x37
        /*0002*/ 	.short	(.L_6601 - .L_6600)
.L_6600:
        /*0004*/ 	.word	0x00000082


	//----- nvinfo : EIATTR_KPARAM_INFO
	.align		4
.L_6601:
        /*0008*/ 	.byte	0x04, 0x17
        /*000a*/ 	.short	(.L_6603 - .L_6602)
.L_6602:
        /*000c*/ 	.word	0x00000000
        /*0010*/ 	.short	0x0001
        /*0012*/ 	.short	0x0008
        /*0014*/ 	.byte	0x00, 0xf0, 0x61, 0x08


	//----- nvinfo : EIATTR_KPARAM_INFO
	.align		4
.L_6603:
        /*0018*/ 	.byte	0x04, 0x17
        /*001a*/ 	.short	(.L_6605 - .L_6604)
.L_6604:
        /*001c*/ 	.word	0x00000000
        /*0020*/ 	.short	0x0000
        /*0022*/ 	.short	0x0000
        /*0024*/ 	.byte	0x00, 0xf0, 0x11, 0x00


	//----- nvinfo : EIATTR_SPARSE_MMA_MASK
	.align		4
.L_6605:
        /*0028*/ 	.byte	0x03, 0x50
        /*002a*/ 	.short	0x0000


	//----- nvinfo : EIATTR_MAXREG_COUNT
	.align		4
        /*002c*/ 	.byte	0x03, 0x1b
        /*002e*/ 	.short	0x0080


	//----- nvinfo : EIATTR_MERCURY_ISA_VERSION
	.align		4
        /*0030*/ 	.byte	0x03, 0x5f
        /*0032*/ 	.short	0x0101


	//----- nvinfo : EIATTR_VRC_CTA_INIT_COUNT
	.align		4
        /*0034*/ 	.byte	0x02, 0x4a
	.zero		1
	.zero		1


	//----- nvinfo : EIATTR_EXIT_INSTR_OFFSETS
	.align		4
        /*0038*/ 	.byte	0x04, 0x1c
        /*003a*/ 	.short	(.L_6607 - .L_6606)


	//   ....[0]....
.L_6606:
        /*003c*/ 	.word	0x000002d0


	//   ....[1]....
        /*0040*/ 	.word	0x00000340


	//   ....[2]....
        /*0044*/ 	.word	0x00003e30


	//   ....[3]....
        /*0048*/ 	.word	0x00005170


	//----- nvinfo : EIATTR_MAX_THREADS
	.align		4
.L_6607:
        /*004c*/ 	.byte	0x04, 0x05
        /*004e*/ 	.short	(.L_6609 - .L_6608)
.L_6608:
        /*0050*/ 	.word	0x00000080
        /*0054*/ 	.word	0x00000001
        /*0058*/ 	.word	0x00000001


	//----- nvinfo : EIATTR_CRS_STACK_SIZE
	.align		4
.L_6609:
        /*005c*/ 	.byte	0x04, 0x1e
        /*005e*/ 	.short	(.L_6611 - .L_6610)
.L_6610:
        /*0060*/ 	.word	0x00000000


	//----- nvinfo : EIATTR_CBANK_PARAM_SIZE
	.align		4
.L_6611:
        /*0064*/ 	.byte	0x03, 0x19
        /*0066*/ 	.short	0x0220


	//----- nvinfo : EIATTR_PARAM_CBANK
	.align		4
        /*0068*/ 	.byte	0x04, 0x0a
        /*006a*/ 	.short	(.L_6613 - .L_6612)
	.align		4
.L_6612:
        /*006c*/ 	.word	index@(.nv.constant0._ZN2at6native18elementwise_kernelILi128ELi4EZNS0_22gpu_kernel_impl_nocastIZZZNS0_23logical_not_kernel_cudaERNS_18TensorIteratorBaseEENKUlvE0_clEvENKUlvE5_clEvEUlfE_EEvS4_RKT_EUliE_EEviT1_)
        /*0070*/ 	.short	0x0380
        /*0072*/ 	.short	0x0220


	//----- nvinfo : EIATTR_SW_WAR
	.align		4
.L_6613:
        /*0074*/ 	.byte	0x04, 0x36
        /*0076*/ 	.short	(.L_6615 - .L_6614)
.L_6614:
        /*0078*/ 	.word	0x00000008
.L_6615:


//--------------------- .nv.info._ZN2at6native27unrolled_elementwise_kernelIZZZNS0_23logical_not_kernel_cudaERNS_18TensorIteratorBaseEENKUlvE0_clEvENKUlvE5_clEvEUlfE_St5arrayIPcLm2EELi4E23TrivialOffsetCalculatorILi1EjESB_NS0_6memory15LoadWithoutCastENSC_16StoreWithoutCastEEEviT_T0_T2_T3_T4_T5_ --------------------------
	.section	.nv.info._ZN2at6native27unrolled_elementwise_kernelIZZZNS0_23logical_not_kernel_cudaERNS_18TensorIteratorBaseEENKUlvE0_clEvENKUlvE5_clEvEUlfE_St5arrayIPcLm2EELi4E23TrivialOffsetCalculatorILi1EjESB_NS0_6memory15LoadWithoutCastENSC_16StoreWithoutCastEEEviT_T0_T2_T3_T4_T5_,"",@"SHT_CUDA_INFO"
	.sectionflags	@""
	.align	4


	//----- nvinfo : EIATTR_CUDA_API_VERSION
	.align		4
        /*0000*/ 	.byte	0x04, 0x37
        /*0002*/ 	.short	(.L_6617 - .L_6616)
.L_6616:
        /*0004*/ 	.word	0x00000082


	//----- nvinfo : EIATTR_KPARAM_INFO
	.align		4
.L_6617:
        /*0008*/ 	.byte	0x04, 0x17
        /*000a*/ 	.short	(.L_6619 - .L_6618)
.L_6618:
        /*000c*/ 	.word	0x00000000
        /*0010*/ 	.short	0x0006
        /*0012*/ 	.short	0x001b
        /*0014*/ 	.byte	0x00, 0xf0, 0x05, 0x00


	//----- nvinfo : EIATTR_KPARAM_INFO
	.align		4
.L_6619:
        /*0018*/ 	.byte	0x04, 0x17
        /*001a*/ 	.short	(.L_6621 - .L_6620)
.L_6620:
        /*001c*/ 	.word	0x00000000
        /*0020*/ 	.short	0x0005
        /*0022*/ 	.short	0x001a
        /*0024*/ 	.byte	0x00, 0xf0, 0x05, 0x00


	//----- nvinfo : EIATTR_KPARAM_INFO
	.align		4
.L_6621:
        /*0028*/ 	.byte	0x04, 0x17
        /*002a*/ 	.short	(.L_6623 - .L_6622)
.L_6622:
        /*002c*/ 	.word	0x00000000
        /*0030*/ 	.short	0x0004
        /*0032*/ 	.short	0x0019
        /*0034*/ 	.byte	0x00, 0xf0, 0x05, 0x00


	//----- nvinfo : EIATTR_KPARAM_INFO
	.align		4
.L_6623:
        /*0038*/ 	.byte	0x04, 0x17
        /*003a*/ 	.short	(.L_6625 - .L_6624)
.L_6624:
        /*003c*/ 	.word	0x00000000
        /*0040*/ 	.short	0x0003
        /*0042*/ 	.short	0x0018
        /*0044*/ 	.byte	0x00, 0xf0, 0x05, 0x00


	//----- nvinfo : EIATTR_KPARAM_INFO
	.align		4
.L_6625:
        /*0048*/ 	.byte	0x04, 0x17
        /*004a*/ 	.short	(.L_6627 - .L_6626)
.L_6626:
        /*004c*/ 	.word	0x00000000
        /*0050*/ 	.short	0x0002
        /*0052*/ 	.short	0x0008
        /*0054*/ 	.byte	0x00, 0xf0, 0x41, 0x00


	//----- nvinfo : EIATTR_KPARAM_INFO
	.align		4
.L_6627:
        /*0058*/ 	.byte	0x04, 0x17
        /*005a*/ 	.short	(.L_6629 - .L_6628)
.L_6628:
        /*005c*/ 	.word	0x00000000
        /*0060*/ 	.short	0x0001
        /*0062*/ 	.short	0x0004
        /*0064*/ 	.byte	0x00, 0xf0, 0x05, 0x00


	//----- nvinfo : EIATTR_KPARAM_INFO
	.align		4
.L_6629:
        /*0068*/ 	.byte	0x04, 0x17
        /*006a*/ 	.short	(.L_6631 - .L_6630)
.L_6630:
        /*006c*/ 	.word	0x00000000
        /*0070*/ 	.short	0x0000
        /*0072*/ 	.short	0x0000
        /*0074*/ 	.byte	0x00, 0xf0, 0x11, 0x00


	//----- nvinfo : EIATTR_SPARSE_MMA_MASK
	.align		4
.L_6631:
        /*0078*/ 	.byte	0x03, 0x50
        /*007a*/ 	.short	0x0000


	//----- nvinfo : EIATTR_MAXREG_COUNT
	.align		4
        /*007c*/ 	.byte	0x03, 0x1b
        /*007e*/ 	.short	0x00ff


	//----- nvinfo : EIATTR_MERCURY_ISA_VERSION
	.align		4
        /*0080*/ 	.byte	0x03, 0x5f
        /*0082*/ 	.short	0x0101


	//----- nvinfo : EIATTR_VRC_CTA_INIT_COUNT
	.align		4
        /*0084*/ 	.byte	0x02, 0x4a
	.zero		1
	.zero		1


	//----- nvinfo : EIATTR_EXIT_INSTR_OFFSETS
	.align		4
        /*0088*/ 	.byte	0x04, 0x1c
        /*008a*/ 	.short	(.L_6633 - .L_6632)


	//   ....[0]....
.L_6632:
        /*008c*/ 	.word	0x00000440


	//   ....[1]....
        /*0090*/ 	.word	0x000004a0


	//----- nvinfo : EIATTR_MAX_THREADS
	.align		4
.L_6633:
        /*0094*/ 	.byte	0x04, 0x05
        /*0096*/ 	.short	(.L_6635 - .L_6634)
.L_6634:
        /*0098*/ 	.word	0x00000080
        /*009c*/ 	.word	0x00000001
        /*00a0*/ 	.word	0x00000001


	//----- nvinfo : EIATTR_CRS_STACK_SIZE
	.align		4
.L_6635:
        /*00a4*/ 	.byte	0x04, 0x1e
        /*00a6*/ 	.short	(.L_6637 - .L_6636)
.L_6636:
        /*00a8*/ 	.word	0x00000000


	//----- nvinfo : EIATTR_CBANK_PARAM_SIZE
	.align		4
.L_6637:
        /*00ac*/ 	.byte	0x03, 0x19
        /*00ae*/ 	.short	0x001c


	//----- nvinfo : EIATTR_PARAM_CBANK
	.align		4
        /*00b0*/ 	.byte	0x04, 0x0a
        /*00b2*/ 	.short	(.L_6639 - .L_6638)
	.align		4
.L_6638:
        /*00b4*/ 	.word	index@(.nv.constant0._ZN2at6native27unrolled_elementwise_kernelIZZZNS0_23logical_not_kernel_cudaERNS_18TensorIteratorBaseEENKUlvE0_clEvENKUlvE5_clEvEUlfE_St5arrayIPcLm2EELi4E23TrivialOffsetCalculatorILi1EjESB_NS0_6memory15LoadWithoutCastENSC_16StoreWithoutCastEEEviT_T0_T2_T3_T4_T5_)
        /*00b8*/ 	.short	0x0380
        /*00ba*/ 	.short	0x001c


	//----- nvinfo : EIATTR_SW_WAR
	.align		4
.L_6639:
        /*00bc*/ 	.byte	0x04, 0x36
        /*00be*/ 	.short	(.L_6641 - .L_6640)
.L_6640:
        /*00c0*/ 	.word	0x00000008
.L_6641:


//--------------------- .nv.info._ZN2at6native29vectorized_elementwise_kernelILi2EZZZNS0_23logical_not_kernel_cudaERNS_18TensorIteratorBaseEENKUlvE0_clEvENKUlvE5_clEvEUlfE_St5arrayIPcLm2EEEEviT0_T1_ --------------------------
	.section	.nv.info._ZN2at6native29vectorized_elementwise_kernelILi2EZZZNS0_23logical_not_kernel_cudaERNS_18TensorIteratorBaseEENKUlvE0_clEvENKUlvE5_clEvEUlfE_St5arrayIPcLm2EEEEviT0_T1_,"",@"SHT_CUDA_INFO"
	.sectionflags	@""
	.align	4


	//----- nvinfo : EIATTR_CUDA_API_VERSION
	.align		4
        /*0000*/ 	.byte	0x04, 0x37
        /*0002*/ 	.short	(.L_6643 - .L_6642)
.L_6642:
        /*0004*/ 	.word	0x00000082


	//----- nvinfo : EIATTR_KPARAM_INFO
	.align		4
.L_6643:
        /*0008*/ 	.byte	0x04, 0x17
        /*000a*/ 	.short	(.L_6645 - .L_6644)
.L_6644:
        /*000c*/ 	.word	0x00000000
        /*0010*/ 	.short	0x0002
        /*0012*/ 	.short	0x0008
        /*0014*/ 	.byte	0x00, 0xf0, 0x41, 0x00


	//----- nvinfo : EIATTR_KPARAM_INFO
	.align		4
.L_6645:
        /*0018*/ 	.byte	0x04, 0x17
        /*001a*/ 	.short	(.L_6647 - .L_6646)
.L_6646:
        /*001c*/ 	.word	0x00000000
        /*0020*/ 	.short	0x0001
        /*0022*/ 	.short	0x0004
        /*0024*/ 	.byte	0x00, 0xf0, 0x05, 0x00


	//----- nvinfo : EIATTR_KPARAM_INFO
	.align		4
.L_6647:
        /*0028*/ 	.byte	0x04, 0x17
        /*002a*/ 	.short	(.L_6649 - .L_6648)
.L_6648:
        /*002c*/ 	.word	0x00000000
        /*0030*/ 	.short	0x0000
        /*0032*/ 	.short	0x0000
        /*0034*/ 	.byte	0x00, 0xf0, 0x11, 0x00


	//----- nvinfo : EIATTR_SPARSE_MMA_MASK
	.align		4
.L_6649:
        /*0038*/ 	.byte	0x03, 0x50
        /*003a*/ 	.short	0x0000


	//----- nvinfo : EIATTR_MAXREG_COUNT
	.align		4
        /*003c*/ 	.byte	0x03, 0x1b
        /*003e*/ 	.short	0x00ff


	//----- nvinfo : EIATTR_MERCURY_ISA_VERSION
	.align		4
        /*0040*/ 	.byte	0x03, 0x5f
        /*0042*/ 	.short	0x0101


	//----- nvinfo : EIATTR_VRC_CTA_INIT_COUNT
	.align		4
        /*0044*/ 	.byte	0x02, 0x4a
	.zero		1
	.zero		1


	//----- nvinfo : EIATTR_EXIT_INSTR_OFFSETS
	.align		4
        /*0048*/ 	.byte	0x04, 0x1c
        /*004a*/ 	.short	(.L_6651 - .L_6650)


	//   ....[0]....
.L_6650:
        /*004c*/ 	.word	0x00000870


	//   ....[1]....
        /*0050*/ 	.word	0x000008d0


	//   ....[2]....
        /*0054*/ 	.word	0x00000b20


	//----- nvinfo : EIATTR_MAX_THREADS
	.align		4
.L_6651:
        /*0058*/ 	.byte	0x04, 0x05
        /*005a*/ 	.short	(.L_6653 - .L_6652)
.L_6652:
        /*005c*/ 	.word	0x00000080
        /*0060*/ 	.word	0x00000001
        /*0064*/ 	.word	0x00000001


	//----- nvinfo : EIATTR_CRS_STACK_SIZE
	.align		4
.L_6653:
        /*0068*/ 	.byte	0x04, 0x1e
        /*006a*/ 	.short	(.L_6655 - .L_6654)
.L_6654:
        /*006c*/ 	.word	0x00000000


	//----- nvinfo : EIATTR_CBANK_PARAM_SIZE
	.align		4
.L_6655:
        /*0070*/ 	.byte	0x03, 0x19
        /*0072*/ 	.short	0x0018


	//----- nvinfo : EIATTR_PARAM_CBANK
	.align		4
        /*0074*/ 	.byte	0x04, 0x0a
        /*0076*/ 	.short	(.L_6657 - .L_6656)
	.align		4
.L_6656:
        /*0078*/ 	.word	index@(.nv.constant0._ZN2at6native29vectorized_elementwise_kernelILi2EZZZNS0_23logical_not_kernel_cudaERNS_18TensorIteratorBaseEENKUlvE0_clEvENKUlvE5_clEvEUlfE_St5arrayIPcLm2EEEEviT0_T1_)
        /*007c*/ 	.short	0x0380
        /*007e*/ 	.short	0x0018


	//----- nvinfo : EIATTR_SW_WAR
	.align		4
.L_6657:
        /*0080*/ 	.byte	0x04, 0x36
        /*0082*/ 	.short	(.L_6659 - .L_6658)
.L_6658:
        /*0084*/ 	.word	0x00000008
.L_6659:


//--------------------- .nv.info._ZN2at6native29vectorized_elementwise_kernelILi4EZZZNS0_23logical_not_kernel_cudaERNS_18TensorIteratorBaseEENKUlvE0_clEvENKUlvE5_clEvEUlfE_St5arrayIPcLm2EEEEviT0_T1_ --------------------------
	.section	.nv.info._ZN2at6native29vectorized_elementwise_kernelILi4EZZZNS0_23logical_not_kernel_cudaERNS_18TensorIteratorBaseEENKUlvE0_clEvENKUlvE5_clEvEUlfE_St5arrayIPcLm2EEEEviT0_T1_,"",@"SHT_CUDA_INFO"
	.sectionflags	@""
	.align	4


	//----- nvinfo : EIATTR_CUDA_API_VERSION
	.align		4
        /*0000*/ 	.byte	0x04, 0x37
        /*0002*/ 	.short	(.L_6661 - .L_6660)
.L_6660:
        /*0004*/ 	.word	0x00000082


	//----- nvinfo : EIATTR_KPARAM_INFO
	.align		4
.L_6661:
        /*0008*/ 	.byte	0x04, 0x17
        /*000a*/ 	.short	(.L_6663 - .L_6662)
.L_6662:
        /*000c*/ 	.word	0x00000000
        /*0010*/ 	.short	0x0002
        /*0012*/ 	.short	0x0008
        /*0014*/ 	.byte	0x00, 0xf0, 0x41, 0x00


	//----- nvinfo : EIATTR_KPARAM_INFO
	.align		4
.L_6663:
        /*0018*/ 	.byte	0x04, 0x17
        /*001a*/ 	.short	(.L_6665 - .L_6664)
.L_6664:
        /*001c*/ 	.word	0x00000000
        /*0020*/ 	.short	0x0001
        /*0022*/ 	.short	0x0004
        /*0024*/ 	.byte	0x00, 0xf0, 0x05, 0x00


	//----- nvinfo : EIATTR_KPARAM_INFO
	.align		4
.L_6665:
        /*0028*/ 	.byte	0x04, 0x17
        /*002a*/ 	.short	(.L_6667 - .L_6666)
.L_6666:
        /*002c*/ 	.word	0x00000000
        /*0030*/ 	.short	0x0000
        /*0032*/ 	.short	0x0000
        /*0034*/ 	.byte	0x00, 0xf0, 0x11, 0x00


	//----- nvinfo : EIATTR_SPARSE_MMA_MASK
	.align		4
.L_6667:
        /*0038*/ 	.byte	0x03, 0x50
        /*003a*/ 	.short	0x0000


	//----- nvinfo : EIATTR_MAXREG_COUNT
	.align		4
        /*003c*/ 	.byte	0x03, 0x1b
        /*003e*/ 	.short	0x00ff


	//----- nvinfo : EIATTR_MERCURY_ISA_VERSION
	.align		4
        /*0040*/ 	.byte	0x03, 0x5f
        /*0042*/ 	.short	0x0101


	//----- nvinfo : EIATTR_VRC_CTA_INIT_COUNT
	.align		4
        /*0044*/ 	.byte	0x02, 0x4a
	.zero		1
	.zero		1


	//----- nvinfo : EIATTR_EXIT_INSTR_OFFSETS
	.align		4
        /*0048*/ 	.byte	0x04, 0x1c
        /*004a*/ 	.short	(.L_6669 - .L_6668)


	//   ....[0]....
.L_6668:
        /*004c*/ 	.word	0x00000870


	//   ....[1]....
        /*0050*/ 	.word	0x000008d0


	//   ....[2]....
        /*0054*/ 	.word	0x00000b00


	//----- nvinfo : EIATTR_MAX_THREADS
	.align		4
.L_6669:
        /*0058*/ 	.byte	0x04, 0x05
        /*005a*/ 	.short	(.L_6671 - .L_6670)
.L_6670:
        /*005c*/ 	.word	0x00000080
        /*0060*/ 	.word	0x00000001
        /*0064*/ 	.word	0x00000001


	//----- nvinfo : EIATTR_CRS_STACK_SIZE
	.align		4
.L_6671:
        /*0068*/ 	.byte	0x04, 0x1e
        /*006a*/ 	.short	(.L_6673 - .L_6672)
.L_6672:
        /*006c*/ 	.word	0x00000000


	//----- nvinfo : EIATTR_CBANK_PARAM_SIZE
	.align		4
.L_6673:
        /*0070*/ 	.byte	0x03, 0x19
        /*0072*/ 	.short	0x0018


	//----- nvinfo : EIATTR_PARAM_CBANK
	.align		4
        /*0074*/ 	.byte	0x04, 0x0a
        /*0076*/ 	.short	(.L_6675 - .L_6674)
	.align		4
.L_6674:
        /*0078*/ 	.word	index@(.nv.constant0._ZN2at6native29vectorized_elementwise_kernelILi4EZZZNS0_23logical_not_kernel_cudaERNS_18TensorIteratorBaseEENKUlvE0_clEvENKUlvE5_clEvEUlfE_St5arrayIPcLm2EEEEviT0_T1_)
        /*007c*/ 	.short	0x0380
        /*007e*/ 	.short	0x0018


	//----- nvinfo : EIATTR_SW_WAR
	.align		4
.L_6675:
        /*0080*/ 	.byte	0x04, 0x36
        /*0082*/ 	.short	(.L_6677 - .L_6676)
.L_6676:
        /*0084*/ 	.word	0x00000008
.L_6677:


//--------------------- .nv.info._ZN2at6native29vectorized_elementwise_kernelILi8EZZZNS0_23logical_not_kernel_cudaERNS_18TensorIteratorBaseEENKUlvE0_clEvENKUlvE5_clEvEUlfE_St5arrayIPcLm2EEEEviT0_T1_ --------------------------
	.section	.nv.info._ZN2at6native29vectorized_elementwise_kernelILi8EZZZNS0_23logical_not_kernel_cudaERNS_18TensorIteratorBaseEENKUlvE0_clEvENKUlvE5_clEvEUlfE_St5arrayIPcLm2EEEEviT0_T1_,"",@"SHT_CUDA_INFO"
	.sectionflags	@""
	.align	4


	//----- nvinfo : EIATTR_CUDA_API_VERSION
	.align		4
        /*0000*/ 	.byte	0x04, 0x37
        /*0002*/ 	.short	(.L_6679 - .L_6678)
.L_6678:
        /*0004*/ 	.word	0x00000082


	//----- nvinfo : EIATTR_KPARAM_INFO
	.align		4
.L_6679:
        /*0008*/ 	.byte	0x04, 0x17
        /*000a*/ 	.short	(.L_6681 - .L_6680)
.L_6680:
        /*000c*/ 	.word	0x00000000
        /*0010*/ 	.short	0x0002
        /*0012*/ 	.short	0x0008
        /*0014*/ 	.byte	0x00, 0xf0, 0x41, 0x00


	//----- nvinfo : EIATTR_KPARAM_INFO
	.align		4
.L_6681:
        /*0018*/ 	.byte	0x04, 0x17
        /*001a*/ 	.short	(.L_6683 - .L_6682)
.L_6682:
        /*001c*/ 	.word	0x00000000
        /*0020*/ 	.short	0x0001
        /*0022*/ 	.short	0x0004
        /*0024*/ 	.byte	0x00, 0xf0, 0x05, 0x00


	//----- nvinfo : EIATTR_KPARAM_INFO
	.align		4
.L_6683:
        /*0028*/ 	.byte	0x04, 0x17
        /*002a*/ 	.short	(.L_6685 - .L_6684)
.L_6684:
        /*002c*/ 	.word	0x00000000
        /*0030*/ 	.short	0x0000
        /*0032*/ 	.short	0x0000
        /*0034*/ 	.byte	0x00, 0xf0, 0x11, 0x00


	//----- nvinfo : EIATTR_SPARSE_MMA_MASK
	.align		4
.L_6685:
        /*0038*/ 	.byte	0x03, 0x50
        /*003a*/ 	.short	0x0000


	//----- nvinfo : EIATTR_MAXREG_COUNT
	.align		4
        /*003c*/ 	.byte	0x03, 0x1b
        /*003e*/ 	.short	0x00ff


	//----- nvinfo : EIATTR_MERCURY_ISA_VERSION
	.align		4
        /*0040*/ 	.byte	0x03, 0x5f
        /*0042*/ 	.short	0x0101


	//----- nvinfo : EIATTR_VRC_CTA_INIT_COUNT
	.align		4
        /*0044*/ 	.byte	0x02, 0x4a
	.zero		1
	.zero		1


	//----- nvinfo : EIATTR_EXIT_INSTR_OFFSETS
	.align		4
        /*0048*/ 	.byte	0x04, 0x1c
        /*004a*/ 	.short	(.L_6687 - .L_6686)


	//   ....[0]....
.L_6686:
        /*004c*/ 	.word	0x00000870


	//   ....[1]....
        /*0050*/ 	.word	0x000008d0


	//   ....[2]....
        /*0054*/ 	.word	0x00000ae0


	//----- nvinfo : EIATTR_MAX_THREADS
	.align		4
.L_6687:
        /*0058*/ 	.byte	0x04, 0x05
        /*005a*/ 	.short	(.L_6689 - .L_6688)
.L_6688:
        /*005c*/ 	.word	0x00000080
        /*0060*/ 	.word	0x00000001
        /*0064*/ 	.word	0x00000001


	//----- nvinfo : EIATTR_CRS_STACK_SIZE
	.align		4
.L_6689:
        /*0068*/ 	.byte	0x04, 0x1e
        /*006a*/ 	.short	(.L_6691 - .L_6690)
.L_6690:
        /*006c*/ 	.word	0x00000000


	//----- nvinfo : EIATTR_CBANK_PARAM_SIZE
	.align		4
.L_6691:
        /*0070*/ 	.byte	0x03, 0x19
        /*0072*/ 	.short	0x0018


	//----- nvinfo : EIATTR_PARAM_CBANK
	.align		4
        /*0074*/ 	.byte	0x04, 0x0a
        /*0076*/ 	.short	(.L_6693 - .L_6692)
	.align		4
.L_6692:
        /*0078*/ 	.word	index@(.nv.constant0._ZN2at6native29vectorized_elementwise_kernelILi8EZZZNS0_23logical_not_kernel_cudaERNS_18TensorIteratorBaseEENKUlvE0_clEvENKUlvE5_clEvEUlfE_St5arrayIPcLm2EEEEviT0_T1_)
        /*007c*/ 	.short	0x0380
        /*007e*/ 	.short	0x0018


	//----- nvinfo : EIATTR_SW_WAR
	.align		4
.L_6693:
        /*0080*/ 	.byte	0x04, 0x36
        /*0082*/ 	.short	(.L_6695 - .L_6694)
.L_6694:
        /*0084*/ 	.word	0x00000008
.L_6695:


//--------------------- .nv.info._ZN2at6native18elementwise_kernelILi128ELi4EZNS0_15gpu_kernel_implIZZZNS0_23logical_not_kernel_cudaERNS_18TensorIteratorBaseEENKUlvE0_clEvENKUlvE4_clEvEUldE_EEvS4_RKT_EUliE_EEviT1_ --------------------------
	.section	.nv.info._ZN2at6native18elementwise_kernelILi128ELi4EZNS0_15gpu_kernel_implIZZZNS0_23logical_not_kernel_cudaERNS_18TensorIteratorBaseEENKUlvE0_clEvENKUlvE4_clEvEUldE_EEvS4_RKT_EUliE_EEviT1_,"",@"SHT_CUDA_INFO"
	.sectionflags	@""
	.align	4


	//----- nvinfo : EIATTR_CUDA_API_VERSION
	.align		4
        /*0000*/ 	.byte	0x04, 0x37
        /*0002*/ 	.short	(.L_6697 - .L_6696)
.L_6696:
        /*0004*/ 	.word	0x00000082


	//----- nvinfo : EIATTR_KPARAM_INFO
	.align		4
.L_6697:
        /*0008*/ 	.byte	0x04, 0x17
        /*000a*/ 	.short	(.L_6699 - .L_6698)
.L_6698:
        /*000c*/ 	.word	0x00000000
        /*0010*/ 	.short	0x0001
        /*0012*/ 	.short	0x0008
        /*0014*/ 	.byte	0x00, 0xf0, 0x61, 0x08


	//----- nvinfo : EIATTR_KPARAM_INFO
	.align		4
.L_6699:
        /*0018*/ 	.byte	0x04, 0x17
        /*001a*/ 	.short	(.L_6701 - .L_6700)
.L_6700:
        /*001c*/ 	.word	0x00000000
        /*0020*/ 	.short	0x0000
        /*0022*/ 	.short	0x0000
        /*0024*/ 	.byte	0x00, 0xf0, 0x11, 0x00


	//----- nvinfo : EIATTR_SPARSE_MMA_MASK
	.align		4
.L_6701:
        /*0028*/ 	.byte	0x03, 0x50
        /*002a*/ 	.short	0x0000


	//----- nvinfo : EIATTR_MAXREG_COUNT
	.align		4
        /*002c*/ 	.byte	0x03, 0x1b
        /*002e*/ 	.short	0x0080


	//----- nvinfo : EIATTR_EXTERNS
	.align		4
        /*0030*/ 	.byte	0x04, 0x0f
        /*0032*/ 	.short	(.L_6703 - .L_6702)


	//   ....[0]....
	.align		4
.L_6702:
        /*0034*/ 	.word	index@(__assertfail)


	//----- nvinfo : EIATTR_MERCURY_ISA_VERSION
	.align		4
.L_6703:
        /*0038*/ 	.byte	0x03, 0x5f
        /*003a*/ 	.short	0x0101


	//----- nvinfo : EIATTR_VRC_CTA_INIT_COUNT
	.align		4
        /*003c*/ 	.byte	0x02, 0x4a
	.zero		1
	.zero		1


	//----- nvinfo : EIATTR_SYSCALL_OFFSETS
	.align		4
        /*0040*/ 	.byte	0x04, 0x46
        /*0042*/ 	.short	(.L_6705 - .L_6704)


	//   ....[0]....
.L_6704:
        /*0044*/ 	.word	0x00002180


	//   ....[1]....
        /*0048*/ 	.word	0x00002ef0


	//   ....[2]....
        /*004c*/ 	.word	0x000051f0


	//   ....[3]....
        /*0050*/ 	.word	0x00005da0


	//   ....[4]....
        /*0054*/ 	.word	0x00008190


	//   ....[5]....
        /*0058*/ 	.word	0x00008d40


	//   ....[6]....
        /*005c*/ 	.word	0x0000b140


	//   ....[7]....
        /*0060*/ 	.word	0x0000bcb0


	//----- nvinfo : EIATTR_EXIT_INSTR_OFFSETS
	.align		4
.L_6705:
        /*0064*/ 	.byte	0x04, 0x1c
        /*0066*/ 	.short	(.L_6707 - .L_6706)


	//   ....[0]....
.L_6706:
        /*0068*/ 	.word	0x00008fd0


	//   ....[1]....
        /*006c*/ 	.word	0x0000b2b0


	//   ....[2]....
        /*0070*/ 	.word	0x0000b2d0


	//   ....[3]....
        /*0074*/ 	.word	0x0000b360


	//   ....[4]....
        /*0078*/ 	.word	0x0000b380


	//   ....[5]....
        /*007c*/ 	.word	0x0000b3a0


	//   ....[6]....
        /*0080*/ 	.word	0x0000b430


	//   ....[7]....
        /*0084*/ 	.word	0x0000b470


	//   ....[8]....
        /*0088*/ 	.word	0x0000b510


	//   ....[9]....
        /*008c*/ 	.word	0x0000b560


	//   ....[10]....
        /*0090*/ 	.word	0x0000b5a0


	//   ....[11]....
        /*0094*/ 	.word	0x0000b660


	//   ....[12]....
        /*0098*/ 	.word	0x0000b7a0


	//   ....[13]....
        /*009c*/ 	.word	0x0000b8e0


	//   ....[14]....
        /*00a0*/ 	.word	0x0000ba30


	//   ....[15]....
        /*00a4*/ 	.word	0x0000ba60


	//   ....[16]....
        /*00a8*/ 	.word	0x0000ba80


	//   ....[17]....
        /*00ac*/ 	.word	0x0000bb00


	//   ....[18]....
        /*00b0*/ 	.word	0x0000bb50


	//   ....[19]....
        /*00b4*/ 	.word	0x0000bcc0


	//   ....[20]....
        /*00b8*/ 	.word	0x0000bda0


	//   ....[21]....
        /*00bc*/ 	.word	0x0000be40


	//   ....[22]....
        /*00c0*/ 	.word	0x0000be70


	//   ....[23]....
        /*00c4*/ 	.word	0x0000bec0


	//   ....[24]....
        /*00c8*/ 	.word	0x0000bf00


	//----- nvinfo : EIATTR_MAX_THREADS
	.align		4
.L_6707:
        /*00cc*/ 	.byte	0x04, 0x05
        /*00ce*/ 	.short	(.L_6709 - .L_6708)
.L_6708:
        /*00d0*/ 	.word	0x00000080
        /*00d4*/ 	.word	0x00000001
        /*00d8*/ 	.word	0x00000001


	//----- nvinfo : EIATTR_CRS_STACK_SIZE
	.align		4
.L_6709:
        /*00dc*/ 	.byte	0x04, 0x1e
        /*00de*/ 	.short	(.L_6711 - .L_6710)
.L_6710:
        /*00e0*/ 	.word	0x00000000


	//----- nvinfo : EIATTR_CBANK_PARAM_SIZE
	.align		4
.L_6711:
        /*00e4*/ 	.byte	0x03, 0x19
        /*00e6*/ 	.short	0x0220


	//----- nvinfo : EIATTR_PARAM_CBANK
	.align		4
        /*00e8*/ 	.byte	0x04, 0x0a
        /*00ea*/ 	.short	(.L_6713 - .L_6712)
	.align		4
.L_6712:
        /*00ec*/ 	.word	index@(.nv.constant0._ZN2at6native18elementwise_kernelILi128ELi4EZNS0_15gpu_kernel_implIZZZNS0_23logical_not_kernel_cudaERNS_18TensorIteratorBaseEENKUlvE0_clEvENKUlvE4_clEvEUldE_EEvS4_RKT_EUliE_EEviT1_)
        /*00f0*/ 	.short	0x0380
        /*00f2*/ 	.short	0x0220


	//----- nvinfo : EIATTR_SW_WAR
	.align		4
.L_6713:
        /*00f4*/ 	.byte	0x04, 0x36
        /*00f6*/ 	.short	(.L_6715 - .L_6714)
.L_6714:
        /*00f8*/ 	.word	0x00000008
.L_6715:


//--------------------- .nv.info._ZN2at6native27unrolled_elementwise_kernelIZZZNS0_23logical_not_kernel_cudaERNS_18TensorIteratorBaseEENKUlvE0_clEvENKUlvE4_clEvEUldE_St5arrayIPcLm2EELi4E23TrivialOffsetCalculatorILi1EjESB_NS0_6memory12LoadWithCastILi1EEENSC_13StoreWithCastILi1EEEEEviT_T0_T2_T3_T4_T5_ --------------------------
	.section	.nv.info._ZN2at6native27unrolled_elementwise_kernelIZZZNS0_23logical_not_kernel_cudaERNS_18TensorIteratorBaseEENKUlvE0_clEvENKUlvE4_clEvEUldE_St5arrayIPcLm2EELi4E23TrivialOffsetCalculatorILi1EjESB_NS0_6memory12LoadWithCastILi1EEENSC_13StoreWithCastILi1EEEEEviT_T0_T2_T3_T4_T5_,"",@"SHT_CUDA_INFO"
	.sectionflags	@""
	.align	4


	//----- nvinfo : EIATTR_CUDA_API_VERSION
	.align		4
        /*0000*/ 	.byte	0x04, 0x37
        /*0002*/ 	.short	(.L_6717 - .L_6716)
.L_6716:
        /*0004*/ 	.word	0x00000082


	//----- nvinfo : EIATTR_KPARAM_INFO
	.align		4
.L_6717:
        /*0008*/ 	.byte	0x04, 0x17
        /*000a*/ 	.short	(.L_6719 - .L_6718)
.L_6718:
        /*000c*/ 	.word	0x00000000
        /*0010*/ 	.short	0x0006
        /*0012*/ 	.short	0x0024
        /*0014*/ 	.byte	0x00, 0xf0, 0x21, 0x00


	//----- nvinfo : EIATTR_KPARAM_INFO
	.align		4
.L_6719:
        /*0018*/ 	.byte	0x04, 0x17
        /*001a*/ 	.short	(.L_6721 - .L_6720)
.L_6720:
        /*001c*/ 	.word	0x00000000
        /*0020*/ 	.short	0x0005
        /*0022*/ 	.short	0x001c
        /*0024*/ 	.byte	0x00, 0xf0, 0x21, 0x00


	//----- nvinfo : EIATTR_KPARAM_INFO
	.align		4
.L_6721:
        /*0028*/ 	.byte	0x04, 0x17
        /*002a*/ 	.short	(.L_6723 - .L_6722)
.L_6722:
        /*002c*/ 	.word	0x00000000
        /*0030*/ 	.short	0x0004
        /*0032*/ 	.short	0x0019
        /*0034*/ 	.byte	0x00, 0xf0, 0x05, 0x00


	//----- nvinfo : EIATTR_KPARAM_INFO
	.align		4
.L_6723:
        /*0038*/ 	.byte	0x04, 0x17
        /*003a*/ 	.short	(.L_6725 - .L_6724)
.L_6724:
        /*003c*/ 	.word	0x00000000
        /*0040*/ 	.short	0x0003
        /*0042*/ 	.short	0x0018
        /*0044*/ 	.byte	0x00, 0xf0, 0x05, 0x00


	//----- nvinfo : EIATTR_KPARAM_INFO
	.align		4
.L_6725:
        /*0048*/ 	.byte	0x04, 0x17
        /*004a*/ 	.short	(.L_6727 - .L_6726)
.L_6726:
        /*004c*/ 	.word	0x00000000
        /*0050*/ 	.short	0x0002
        /*0052*/ 	.short	0x0008
        /*0054*/ 	.byte	0x00, 0xf0, 0x41, 0x00


	//----- nvinfo : EIATTR_KPARAM_INFO
	.align		4
.L_6727:
        /*0058*/ 	.byte	0x04, 0x17
        /*005a*/ 	.short	(.L_6729 - .L_6728)
.L_6728:
        /*005c*/ 	.word	0x00000000
        /*0060*/ 	.short	0x0001
        /*0062*/ 	.short	0x0004
        /*0064*/ 	.byte	0x00, 0xf0, 0x05, 0x00


	//----- nvinfo : EIATTR_KPARAM_INFO
	.align		4
.L_6729:
        /*0068*/ 	.byte	0x04, 0x17
        /*006a*/ 	.short	(.L_6731 - .L_6730)
.L_6730:
        /*006c*/ 	.word	0x00000000
        /*0070*/ 	.short	0x0000
        /*0072*/ 	.short	0x0000
        /*0074*/ 	.byte	0x00, 0xf0, 0x11, 0x00


	//----- nvinfo : EIATTR_SPARSE_MMA_MASK
	.align		4
.L_6731:
        /*0078*/ 	.byte	0x03, 0x50
        /*007a*/ 	.short	0x0000


	//----- nvinfo : EIATTR_MAXREG_COUNT
	.align		4
        /*007c*/ 	.byte	0x03, 0x1b
        /*007e*/ 	.short	0x00ff


	//----- nvinfo : EIATTR_EXTERNS
	.align		4
        /*0080*/ 	.byte	0x04, 0x0f
        /*0082*/ 	.short	(.L_6733 - .L_6732)


	//   ....[0]....
	.align		4
.L_6732:
        /*0084*/ 	.word	index@(__assertfail)


	//----- nvinfo : EIATTR_MERCURY_ISA_VERSION
	.align		4
.L_6733:
        /*0088*/ 	.byte	0x03, 0x5f
        /*008a*/ 	.short	0x0101


	//----- nvinfo : EIATTR_VRC_CTA_INIT_COUNT
	.align		4
        /*008c*/ 	.byte	0x02, 0x4a
	.zero		1
	.zero		1


	//----- nvinfo : EIATTR_SYSCALL_OFFSETS
	.align		4
        /*0090*/ 	.byte	0x04, 0x46
        /*0092*/ 	.short	(.L_6735 - .L_6734)


	//   ....[0]....
.L_6734:
        /*0094*/ 	.word	0x00000ea0


	//   ....[1]....
        /*0098*/ 	.word	0x00001f10


	//   ....[2]....
        /*009c*/ 	.word	0x00002ec0


	//   ....[3]....
        /*00a0*/ 	.word	0x00003e60


	//   ....[4]....
        /*00a4*/ 	.word	0x00004c10


	//   ....[5]....
        /*00a8*/ 	.word	0x000058f0


	//   ....[6]....
        /*00ac*/ 	.word	0x000066d0


	//   ....[7]....
        /*00b0*/ 	.word	0x00007460


	//----- nvinfo : EIATTR_EXIT_INSTR_OFFSETS
	.align		4
.L_6735:
        /*00b4*/ 	.byte	0x04, 0x1c
        /*00b6*/ 	.short	(.L_6737 - .L_6736)


	//   ....[0]....
.L_6736:
        /*00b8*/ 	.word	0x00006950


	//   ....[1]....
        /*00bc*/ 	.word	0x00006a80


	//   ....[2]....
        /*00c0*/ 	.word	0x00006aa0


	//   ....[3]....
        /*00c4*/ 	.word	0x00006b30


	//   ....[4]....
        /*00c8*/ 	.word	0x00006b50


	//   ....[5]....
        /*00cc*/ 	.word	0x00006b70


	//   ....[6]....
        /*00d0*/ 	.word	0x00006c00


	//   ....[7]....
        /*00d4*/ 	.word	0x00006c40


	//   ....[8]....
        /*00d8*/ 	.word	0x00006ce0


	//   ....[9]....
        /*00dc*/ 	.word	0x00006d30


	//   ....[10]....
        /*00e0*/ 	.word	0x00006d60


	//   ....[11]....
        /*00e4*/ 	.word	0x00006e20


	//   ....[12]....
        /*00e8*/ 	.word	0x00006f60


	//   ....[13]....
        /*00ec*/ 	.word	0x000070a0


	//   ....[14]....
        /*00f0*/ 	.word	0x000071f0


	//   ....[15]....
        /*00f4*/ 	.word	0x00007220


	//   ....[16]....
        /*00f8*/ 	.word	0x00007240


	//   ....[17]....
        /*00fc*/ 	.word	0x000072c0


	//   ....[18]....
        /*0100*/ 	.word	0x00007300


	//   ....[19]....
        /*0104*/ 	.word	0x00007470


	//   ....[20]....
        /*0108*/ 	.word	0x00007550


	//   ....[21]....
        /*010c*/ 	.word	0x000075f0


	//   ....[22]....
        /*0110*/ 	.word	0x00007620


	//   ....[23]....
        /*0114*/ 	.word	0x00007670


	//   ....[24]....
        /*0118*/ 	.word	0x000076b0


	//----- nvinfo : EIATTR_MAX_THREADS
	.align		4
.L_6737:
        /*011c*/ 	.byte	0x04, 0x05
        /*011e*/ 	.short	(.L_6739 - .L_6738)
.L_6738:
        /*0120*/ 	.word	0x00000080
        /*0124*/ 	.word	0x00000001
        /*0128*/ 	.word	0x00000001


	//----- nvinfo : EIATTR_CRS_STACK_SIZE
	.align		4
.L_6739:
        /*012c*/ 	.byte	0x04, 0x1e
        /*012e*/ 	.short	(.L_6741 - .L_6740)
.L_6740:
        /*0130*/ 	.word	0x00000000


	//----- nvinfo : EIATTR_CBANK_PARAM_SIZE
	.align		4
.L_6741:
        /*0134*/ 	.byte	0x03, 0x19
        /*0136*/ 	.short	0x002c


	//----- nvinfo : EIATTR_PARAM_CBANK
	.align		4
        /*0138*/ 	.byte	0x04, 0x0a
        /*013a*/ 	.short	(.L_6743 - .L_6742)
	.align		4
.L_6742:
        /*013c*/ 	.word	index@(.nv.constant0._ZN2at6native27unrolled_elementwise_kernelIZZZNS0_23logical_not_kernel_cudaERNS_18TensorIteratorBaseEENKUlvE0_clEvENKUlvE4_clEvEUldE_St5arrayIPcLm2EELi4E23TrivialOffsetCalculatorILi1EjESB_NS0_6memory12LoadWithCastILi1EEENSC_13StoreWithCastILi1EEEEEviT_T0_T2_T3_T4_T5_)
        /*0140*/ 	.short	0x0380
        /*0142*/ 	.short	0x002c


	//----- nvinfo : EIATTR_SW_WAR
	.align		4
.L_6743:
        /*0144*/ 	.byte	0x04, 0x36
        /*0146*/ 	.short	(.L_6745 - .L_6744)
.L_6744:
        /*0148*/ 	.word	0x00000008
.L_6745:


//--------------------- .nv.info._ZN2at6native18elementwise_kernelILi128ELi4EZNS0_22gpu_kernel_impl_nocastIZZZNS0_23logical_not_kernel_cudaERNS_18TensorIteratorBaseEENKUlvE0_clEvENKUlvE4_clEvEUldE_EEvS4_RKT_EUliE_EEviT1_ --------------------------
	.section	.nv.info._ZN2at6native18elementwise_kernelILi128ELi4EZNS0_22gpu_kernel_impl_nocastIZZZNS0_23logical_not_kernel_cudaERNS_18TensorIteratorBaseEENKUlvE0_clEvENKUlvE4_clEvEUldE_EEvS4_RKT_EUliE_EEviT1_,"",@"SHT_CUDA_INFO"
	.sectionflags	@""
	.align	4


	//----- nvinfo : EIATTR_CUDA_API_VERSION
	.align		4
        /*0000*/ 	.byte	0x04, 0x37
        /*0002*/ 	.short	(.L_6747 - .L_6746)
.L_6746:
        /*0004*/ 	.word	0x00000082


	//----- nvinfo : EIATTR_KPARAM_INFO
	.align		4
.L_6747:
        /*0008*/ 	.byte	0x04, 0x17
        /*000a*/ 	.short	(.L_6749 - .L_6748)
.L_6748:
        /*000c*/ 	.word	0x00000000
        /*0010*/ 	.short	0x0001
        /*0012*/ 	.short	0x0008
        /*0014*/ 	.byte	0x00, 0xf0, 0x61, 0x08


	//----- nvinfo : EIATTR_KPARAM_INFO
	.align		4
.L_6749:
        /*0018*/ 	.byte	0x04, 0x17
        /*001a*/ 	.short	(.L_6751 - .L_6750)
.L_6750:
        /*001c*/ 	.word	0x00000000
        /*0020*/ 	.short	0x0000
        /*0022*/ 	.short	0x0000
        /*0024*/ 	.byte	0x00, 0xf0, 0x11, 0x00


	//----- nvinfo : EIATTR_SPARSE_MMA_MASK
	.align		4
.L_6751:
        /*0028*/ 	.byte	0x03, 0x50
        /*002a*/ 	.short	0x0000


	//----- nvinfo : EIATTR_MAXREG_COUNT
	.align		4
        /*002c*/ 	.byte	0x03, 0x1b
        /*002e*/ 	.short	0x0080


	//----- nvinfo : EIATTR_MERCURY_ISA_VERSION
	.align		4
        /*0030*/ 	.byte	0x03, 0x5f
        /*0032*/ 	.short	0x0101


	//----- nvinfo : EIATTR_VRC_CTA_INIT_COUNT
	.align		4
        /*0034*/ 	.byte	0x02, 0x4a
	.zero		1
	.zero		1


	//----- nvinfo : EIATTR_EXIT_INSTR_OFFSETS
	.align		4
        /*0038*/ 	.byte	0x04, 0x1c
        /*003a*/ 	.short	(.L_6753 - .L_6752)


	//   ....[0]....
.L_6752:
        /*003c*/ 	.word	0x000002d0


	//   ....[1]....
        /*0040*/ 	.word	0x00000340


	//   ....[2]....
        /*0044*/ 	.word	0x00003e30


	//   ....[3]....
        /*0048*/ 	.word	0x00005170


	//----- nvinfo : EIATTR_MAX_THREADS
	.align		4
.L_6753:
        /*004c*/ 	.byte	0x04, 0x05
        /*004e*/ 	.short	(.L_6755 - .L_6754)
.L_6754:
        /*0050*/ 	.word	0x00000080
        /*0054*/ 	.word	0x00000001
        /*0058*/ 	.word	0x00000001


	//----- nvinfo : EIATTR_CRS_STACK_SIZE
	.align		4
.L_6755:
        /*005c*/ 	.byte	0x04, 0x1e
        /*005e*/ 	.short	(.L_6757 - .L_6756)
.L_6756:
        /*0060*/ 	.word	0x00000000


	//----- nvinfo : EIATTR_CBANK_PARAM_SIZE
	.align		4
.L_6757:
        /*0064*/ 	.byte	0x03, 0x19
        /*0066*/ 	.short	0x0220


	//----- nvinfo : EIATTR_PARAM_CBANK
	.align		4
        /*0068*/ 	.byte	0x04, 0x0a
        /*006a*/ 	.short	(.L_6759 - .L_6758)
	.align		4
.L_6758:
        /*006c*/ 	.word	index@(.nv.constant0._ZN2at6native18elementwise_kernelILi128ELi4EZNS0_22gpu_kernel_impl_nocastIZZZNS0_23logical_not_kernel_cudaERNS_18TensorIteratorBaseEENKUlvE0_clEvENKUlvE4_clEvEUldE_EEvS4_RKT_EUliE_EEviT1_)
        /*0070*/ 	.short	0x0380
        /*0072*/ 	.short	0x0220


	//----- nvinfo : EIATTR_SW_WAR
	.align		4
.L_6759:
        /*0074*/ 	.byte	0x04, 0x36
        /*0076*/ 	.short	(.L_6761 - .L_6760)
.L_6760:
        /*0078*/ 	.word	0x00000008
.L_6761:


//--------------------- .nv.info._ZN2at6native27unrolled_elementwise_kernelIZZZNS0_23logical_not_kernel_cudaERNS_18TensorIteratorBaseEENKUlvE0_clEvENKUlvE4_clEvEUldE_St5arrayIPcLm2EELi4E23TrivialOffsetCalculatorILi1EjESB_NS0_6memory15LoadWithoutCastENSC_16StoreWithoutCastEEEviT_T0_T2_T3_T4_T5_ --------------------------
	.section	.nv.info._ZN2at6native27unrolled_elementwise_kernelIZZZNS0_23logical_not_kernel_cudaERNS_18TensorIteratorBaseEENKUlvE0_clEvENKUlvE4_clEvEUldE_St5arrayIPcLm2EELi4E23TrivialOffsetCalculatorILi1EjESB_NS0_6memory15LoadWithoutCastENSC_16StoreWithoutCastEEEviT_T0_T2_T3_T4_T5_,"",@"SHT_CUDA_INFO"
	.sectionflags	@""
	.align	4


	//----- nvinfo : EIATTR_CUDA_API_VERSION
	.align		4
        /*0000*/ 	.byte	0x04, 0x37
        /*0002*/ 	.short	(.L_6763 - .L_6762)
.L_6762:
        /*0004*/ 	.word	0x00000082


	//----- nvinfo : EIATTR_KPARAM_INFO
	.align		4
.L_6763:
        /*0008*/ 	.byte	0x04, 0x17
        /*000a*/ 	.short	(.L_6765 - .L_6764)
.L_6764:
        /*000c*/ 	.word	0x00000000
        /*0010*/ 	.short	0x0006
        /*0012*/ 	.short	0x001b
        /*0014*/ 	.byte	0x00, 0xf0, 0x05, 0x00


	//----- nvinfo : EIATTR_KPARAM_INFO
	.align		4
.L_6765:
        /*0018*/ 	.byte	0x04, 0x17
        /*001a*/ 	.short	(.L_6767 - .L_6766)
.L_6766:
        /*001c*/ 	.word	0x00000000
        /*0020*/ 	.short	0x0005
        /*0022*/ 	.short	0x001a
        /*0024*/ 	.byte	0x00, 0xf0, 0x05, 0x00


	//----- nvinfo : EIATTR_KPARAM_INFO
	.align		4
.L_6767:
        /*0028*/ 	.byte	0x04, 0x17
        /*002a*/ 	.short	(.L_6769 - .L_6768)
.L_6768:
        /*002c*/ 	.word	0x00000000
        /*0030*/ 	.short	0x0004
        /*0032*/ 	.short	0x0019
        /*0034*/ 	.byte	0x00, 0xf0, 0x05, 0x00


	//----- nvinfo : EIATTR_KPARAM_INFO
	.align		4
.L_6769:
        /*0038*/ 	.byte	0x04, 0x17
        /*003a*/ 	.short	(.L_6771 - .L_6770)
.L_6770:
        /*003c*/ 	.word	0x00000000
        /*0040*/ 	.short	0x0003
        /*0042*/ 	.short	0x0018
        /*0044*/ 	.byte	0x00, 0xf0, 0x05, 0x00


	//----- nvinfo : EIATTR_KPARAM_INFO
	.align		4
.L_6771:
        /*0048*/ 	.byte	0x04, 0x17
        /*004a*/ 	.short	(.L_6773 - .L_6772)
.L_6772:
        /*004c*/ 	.word	0x00000000
        /*0050*/ 	.short	0x0002
        /*0052*/ 	.short	0x0008
        /*0054*/ 	.byte	0x00, 0xf0, 0x41, 0x00


	//----- nvinfo : EIATTR_KPARAM_INFO
	.align		4
.L_6773:
        /*0058*/ 	.byte	0x04, 0x17
        /*005a*/ 	.short	(.L_6775 - .L_6774)
.L_6774:
        /*005c*/ 	.word	0x00000000
        /*0060*/ 	.short	0x0001
        /*0062*/ 	.short	0x0004
        /*0064*/ 	.byte	0x00, 0xf0, 0x05, 0x00


	//----- nvinfo : EIATTR_KPARAM_INFO
	.align		4
.L_6775:
        /*0068*/ 	.byte	0x04, 0x17
        /*006a*/ 	.short	(.L_6777 - .L_6776)
.L_6776:
        /*006c*/ 	.word	0x00000000
        /*0070*/ 	.short	0x0000
        /*0072*/ 	.short	0x0000
        /*0074*/ 	.byte	0x00, 0xf0, 0x11, 0x00


	//----- nvinfo : EIATTR_SPARSE_MMA_MASK
	.align		4
.L_6777:
        /*0078*/ 	.byte	0x03, 0x50
        /*007a*/ 	.short	0x0000


	//----- nvinfo : EIATTR_MAXREG_COUNT
	.align		4
        /*007c*/ 	.byte	0x03, 0x1b
        /*007e*/ 	.short	0x00ff


	//----- nvinfo : EIATTR_MERCURY_ISA_VERSION
	.align		4
        /*0080*/ 	.byte	0x03, 0x5f
        /*0082*/ 	.short	0x0101


	//----- nvinfo : EIATTR_VRC_CTA_INIT_COUNT
	.align		4
        /*0084*/ 	.byte	0x02, 0x4a
	.zero		1
	.zero		1


	//----- nvinfo : EIATTR_EXIT_INSTR_OFFSETS
	.align		4
        /*0088*/ 	.byte	0x04, 0x1c
        /*008a*/ 	.short	(.L_6779 - .L_6778)


	//   ....[0]....
.L_6778:
        /*008c*/ 	.word	0x00000480


	//   ....[1]....
        /*0090*/ 	.word	0x000004e0


	//----- nvinfo : EIATTR_MAX_THREADS
	.align		4
.L_6779:
        /*0094*/ 	.byte	0x04, 0x05
        /*0096*/ 	.short	(.L_6781 - .L_6780)
.L_6780:
        /*0098*/ 	.word	0x00000080
        /*009c*/ 	.word	0x00000001
        /*00a0*/ 	.word	0x00000001


	//----- nvinfo : EIATTR_CRS_STACK_SIZE
	.align		4
.L_6781:
        /*00a4*/ 	.byte	0x04, 0x1e
        /*00a6*/ 	.short	(.L_6783 - .L_6782)
.L_6782:
        /*00a8*/ 	.word	0x00000000


	//----- nvinfo : EIATTR_CBANK_PARAM_SIZE
	.align		4
.L_6783:
        /*00ac*/ 	.byte	0x03, 0x19
        /*00ae*/ 	.short	0x001c


	//----- nvinfo : EIATTR_PARAM_CBANK
	.align		4
        /*00b0*/ 	.byte	0x04, 0x0a
        /*00b2*/ 	.short	(.L_6785 - .L_6784)
	.align		4
.L_6784:
        /*00b4*/ 	.word	index@(.nv.constant0._ZN2at6native27unrolled_elementwise_kernelIZZZNS0_23logical_not_kernel_cudaERNS_18TensorIteratorBaseEENKUlvE0_clEvENKUlvE4_clEvEUldE_St5arrayIPcLm2EELi4E23TrivialOffsetCalculatorILi1EjESB_NS0_6memory15LoadWithoutCastENSC_16StoreWithoutCastEEEviT_T0_T2_T3_T4_T5_)
        /*00b8*/ 	.short	0x0380
        /*00ba*/ 	.short	0x001c


	//----- nvinfo : EIATTR_SW_WAR
	.align		4
.L_6785:
        /*00bc*/ 	.byte	0x04, 0x36
        /*00be*/ 	.short	(.L_6787 - .L_6786)
.L_6786:
        /*00c0*/ 	.word	0x00000008
.L_6787:


//--------------------- .nv.info._ZN2at6native29vectorized_elementwise_kernelILi2EZZZNS0_23logical_not_kernel_cudaERNS_18TensorIteratorBaseEENKUlvE0_clEvENKUlvE4_clEvEUldE_St5arrayIPcLm2EEEEviT0_T1_ --------------------------
	.section	.nv.info._ZN2at6native29vectorized_elementwise_kernelILi2EZZZNS0_23logical_not_kernel_cudaERNS_18TensorIteratorBaseEENKUlvE0_clEvENKUlvE4_clEvEUldE_St5arrayIPcLm2EEEEviT0_T1_,"",@"SHT_CUDA_INFO"
	.sectionflags	@""
	.align	4


	//----- nvinfo : EIATTR_CUDA_API_VERSION
	.align		4
        /*0000*/ 	.byte	0x04, 0x37
        /*0002*/ 	.short	(.L_6789 - .L_6788)
.L_6788:
        /*0004*/ 	.word	0x00000082


	//----- nvinfo : EIATTR_KPARAM_INFO
	.align		4
.L_6789:
        /*0008*/ 	.byte	0x04, 0x17
        /*000a*/ 	.short	(.L_6791 - .L_6790)
.L_6790:
        /*000c*/ 	.word	0x00000000
        /*0010*/ 	.short	0x0002
        /*0012*/ 	.short	0x0008
        /*0014*/ 	.byte	0x00, 0xf0, 0x41, 0x00


	//----- nvinfo : EIATTR_KPARAM_INFO
	.align		4
.L_6791:
        /*0018*/ 	.byte	0x04, 0x17
        /*001a*/ 	.short	(.L_6793 - .L_6792)
.L_6792:
        /*001c*/ 	.word	0x00000000
        /*0020*/ 	.short	0x0001
        /*0022*/ 	.short	0x0004
        /*0024*/ 	.byte	0x00, 0xf0, 0x05, 0x00


	//----- nvinfo : EIATTR_KPARAM_INFO
	.align		4
.L_6793:
        /*0028*/ 	.byte	0x04, 0x17
        /*002a*/ 	.short	(.L_6795 - .L_6794)
.L_6794:
        /*002c*/ 	.word	0x00000000
        /*0030*/ 	.short	0x0000
        /*0032*/ 	.short	0x0000
        /*0034*/ 	.byte	0x00, 0xf0, 0x11, 0x00


	//----- nvinfo : EIATTR_SPARSE_MMA_MASK
	.align		4
.L_6795:
        /*0038*/ 	.byte	0x03, 0x50
        /*003a*/ 	.short	0x0000


	//----- nvinfo : EIATTR_MAXREG_COUNT
	.align		4
        /*003c*/ 	.byte	0x03, 0x1b
        /*003e*/ 	.short	0x00ff


	//----- nvinfo : EIATTR_MERCURY_ISA_VERSION
	.align		4
        /*0040*/ 	.byte	0x03, 0x5f
        /*0042*/ 	.short	0x0101


	//----- nvinfo : EIATTR_VRC_CTA_INIT_COUNT
	.align		4
        /*0044*/ 	.byte	0x02, 0x4a
	.zero		1
	.zero		1


	//----- nvinfo : EIATTR_EXIT_INSTR_OFFSETS
	.align		4
        /*0048*/ 	.byte	0x04, 0x1c
        /*004a*/ 	.short	(.L_6797 - .L_6796)


	//   ....[0]....
.L_6796:
        /*004c*/ 	.word	0x00000950


	//   ....[1]....
        /*0050*/ 	.word	0x000009b0


	//   ....[2]....
        /*0054*/ 	.word	0x00000c00


	//----- nvinfo : EIATTR_MAX_THREADS
	.align		4
.L_6797:
        /*0058*/ 	.byte	0x04, 0x05
        /*005a*/ 	.short	(.L_6799 - .L_6798)
.L_6798:
        /*005c*/ 	.word	0x00000080
        /*0060*/ 	.word	0x00000001
        /*0064*/ 	.word	0x00000001


	//----- nvinfo : EIATTR_CRS_STACK_SIZE
	.align		4
.L_6799:
        /*0068*/ 	.byte	0x04, 0x1e
        /*006a*/ 	.short	(.L_6801 - .L_6800)
.L_6800:
        /*006c*/ 	.word	0x00000000


	//----- nvinfo : EIATTR_CBANK_PARAM_SIZE
	.align		4
.L_6801:
        /*0070*/ 	.byte	0x03, 0x19
        /*0072*/ 	.short	0x0018


	//----- nvinfo : EIATTR_PARAM_CBANK
	.align		4
        /*0074*/ 	.byte	0x04, 0x0a
        /*0076*/ 	.short	(.L_6803 - .L_6802)
	.align		4
.L_6802:
        /*0078*/ 	.word	index@(.nv.constant0._ZN2at6native29vectorized_elementwise_kernelILi2EZZZNS0_23logical_not_kernel_cudaERNS_18TensorIteratorBaseEENKUlvE0_clEvENKUlvE4_clEvEUldE_St5arrayIPcLm2EEEEviT0_T1_)
        /*007c*/ 	.short	0x0380
        /*007e*/ 	.short	0x0018


	//----- nvinfo : EIATTR_SW_WAR
	.align		4
.L_6803:
        /*0080*/ 	.byte	0x04, 0x36
        /*0082*/ 	.short	(.L_6805 - .L_6804)
.L_6804:
        /*0084*/ 	.word	0x00000008
.L_6805:


//--------------------- .nv.info._ZN2at6native29vectorized_elementwise_kernelILi4EZZZNS0_23logical_not_kernel_cudaERNS_18TensorIteratorBaseEENKUlvE0_clEvENKUlvE4_clEvEUldE_St5arrayIPcLm2EEEEviT0_T1_ --------------------------
	.section	.nv.info._ZN2at6native29vectorized_elementwise_kernelILi4EZZZNS0_23logical_not_kernel_cudaERNS_18TensorIteratorBaseEENKUlvE0_clEvENKUlvE4_clEvEUldE_St5arrayIPcLm2EEEEviT0_T1_,"",@"SHT_CUDA_INFO"
	.sectionflags	@""
	.align	4


	//----- nvinfo : EIATTR_CUDA_API_VERSION
	.align		4
        /*0000*/ 	.byte	0x04, 0x37
        /*0002*/ 	.short	(.L_6807 - .L_6806)
.L_6806:
        /*0004*/ 	.word	0x00000082


	//----- nvinfo : EIATTR_KPARAM_INFO
	.align		4
.L_6807:
        /*0008*/ 	.byte	0x04, 0x17
        /*000a*/ 	.short	(.L_6809 - .L_6808)
.L_6808:
        /*000c*/ 	.word	0x00000000
        /*0010*/ 	.short	0x0002
        /*0012*/ 	.short	0x0008
        /*0014*/ 	.byte	0x00, 0xf0, 0x41, 0x00


	//----- nvinfo : EIATTR_KPARAM_INFO
	.align		4
.L_6809:
        /*0018*/ 	.byte	0x04, 0x17
        /*001a*/ 	.short	(.L_6811 - .L_6810)
.L_6810:
        /*001c*/ 	.word	0x00000000
        /*0020*/ 	.short	0x0001
        /*0022*/ 	.short	0x0004
        /*0024*/ 	.byte	0x00, 0xf0, 0x05, 0x00


	//----- nvinfo : EIATTR_KPARAM_INFO
	.align		4
.L_6811:
        /*0028*/ 	.byte	0x04, 0x17
        /*002a*/ 	.short	(.L_6813 - .L_6812)
.L_6812:
        /*002c*/ 	.word	0x00000000
        /*0030*/ 	.short	0x0000
        /*0032*/ 	.short	0x0000
        /*0034*/ 	.byte	0x00, 0xf0, 0x11, 0x00


	//----- nvinfo : EIATTR_SPARSE_MMA_MASK
	.align		4
.L_6813:
        /*0038*/ 	.byte	0x03, 0x50
        /*003a*/ 	.short	0x0000


	//----- nvinfo : EIATTR_MAXREG_COUNT
	.align		4
        /*003c*/ 	.byte	0x03, 0x1b
        /*003e*/ 	.short	0x00ff


	//----- nvinfo : EIATTR_MERCURY_ISA_VERSION
	.align		4
        /*0040*/ 	.byte	0x03, 0x5f
        /*0042*/ 	.short	0x0101


	//----- nvinfo : EIATTR_VRC_CTA_INIT_COUNT
	.align		4
        /*0044*/ 	.byte	0x02, 0x4a
	.zero		1
	.zero		1


	//----- nvinfo : EIATTR_EXIT_INSTR_OFFSETS
	.align		4
        /*0048*/ 	.byte	0x04, 0x1c
        /*004a*/ 	.short	(.L_6815 - .L_6814)


	//   ....[0]....
.L_6814:
        /*004c*/ 	.word	0x00000950


	//   ....[1]....
        /*0050*/ 	.word	0x000009b0


	//   ....[2]....
        /*0054*/ 	.word	0x00000be0


	//----- nvinfo : EIATTR_MAX_THREADS
	.align		4
.L_6815:
        /*0058*/ 	.byte	0x04, 0x05
        /*005a*/ 	.short	(.L_6817 - .L_6816)
.L_6816:
        /*005c*/ 	.word	0x00000080
        /*0060*/ 	.word	0x00000001
        /*0064*/ 	.word	0x00000001


	//----- nvinfo : EIATTR_CRS_STACK_SIZE
	.align		4
.L_6817:
        /*0068*/ 	.byte	0x04, 0x1e
        /*006a*/ 	.short	(.L_6819 - .L_6818)
.L_6818:
        /*006c*/ 	.word	0x00000000


	//----- nvinfo : EIATTR_CBANK_PARAM_SIZE
	.align		4
.L_6819:
        /*0070*/ 	.byte	0x03, 0x19
        /*0072*/ 	.short	0x0018


	//----- nvinfo : EIATTR_PARAM_CBANK
	.align		4
        /*0074*/ 	.byte	0x04, 0x0a
        /*0076*/ 	.short	(.L_6821 - .L_6820)
	.align		4
.L_6820:
        /*0078*/ 	.word	index@(.nv.constant0._ZN2at6native29vectorized_elementwise_kernelILi4EZZZNS0_23logical_not_kernel_cudaERNS_18TensorIteratorBaseEENKUlvE0_clEvENKUlvE4_clEvEUldE_St5arrayIPcLm2EEEEviT0_T1_)
        /*007c*/ 	.short	0x0380
        /*007e*/ 	.short	0x0018


	//----- nvinfo : EIATTR_SW_WAR
	.align		4
.L_6821:
        /*0080*/ 	.byte	0x04, 0x36
        /*0082*/ 	.short	(.L_6823 - .L_6822)
.L_6822:
        /*0084*/ 	.word	0x00000008
.L_6823:


//--------------------- .nv.info._ZN2at6native29vectorized_elementwise_kernelILi8EZZZNS0_23logical_not_kernel_cudaERNS_18TensorIteratorBaseEENKUlvE0_clEvENKUlvE4_clEvEUldE_St5arrayIPcLm2EEEEviT0_T1_ --------------------------
	.section	.nv.info._ZN2at6native29vectorized_elementwise_kernelILi8EZZZNS0_23logical_not_kernel_cudaERNS_18TensorIteratorBaseEENKUlvE0_clEvENKUlvE4_clEvEUldE_St5arrayIPcLm2EEEEviT0_T1_,"",@"SHT_CUDA_INFO"
	.sectionflags	@""
	.align	4


	//----- nvinfo : EIATTR_CUDA_API_VERSION
	.align		4
        /*0000*/ 	.byte	0x04, 0x37
        /*0002*/ 	.short	(.L_6825 - .L_6824)
.L_6824:
        /*0004*/ 	.word	0x00000082


	//----- nvinfo : EIATTR_KPARAM_INFO
	.align		4
.L_6825:
        /*0008*/ 	.byte	0x04, 0x17
        /*000a*/ 	.short	(.L_6827 - .L_6826)
.L_6826:
        /*000c*/ 	.word	0x00000000
        /*0010*/ 	.short	0x0002
        /*0012*/ 	.short	0x0008
        /*0014*/ 	.byte	0x00, 0xf0, 0x41, 0x00


	//----- nvinfo : EIATTR_KPARAM_INFO
	.align		4
.L_6827:
        /*0018*/ 	.byte	0x04, 0x17
        /*001a*/ 	.short	(.L_6829 - .L_6828)
.L_6828:
        /*001c*/ 	.word	0x00000000
        /*0020*/ 	.short	0x0001
        /*0022*/ 	.short	0x0004
        /*0024*/ 	.byte	0x00, 0xf0, 0x05, 0x00


	//----- nvinfo : EIATTR_KPARAM_INFO
	.align		4
.L_6829:
        /*0028*/ 	.byte	0x04, 0x17
        /*002a*/ 	.short	(.L_6831 - .L_6830)
.L_6830:
        /*002c*/ 	.word	0x00000000
        /*0030*/ 	.short	0x0000
        /*0032*/ 	.short	0x0000
        /*0034*/ 	.byte	0x00, 0xf0, 0x11, 0x00


	//----- nvinfo : EIATTR_SPARSE_MMA_MASK
	.align		4
.L_6831:
        /*0038*/ 	.byte	0x03, 0x50
        /*003a*/ 	.short	0x0000


	//----- nvinfo : EIATTR_MAXREG_COUNT
	.align		4
        /*003c*/ 	.byte	0x03, 0x1b
        /*003e*/ 	.short	0x00ff


	//----- nvinfo : EIATTR_MERCURY_ISA_VERSION
	.align		4
        /*0040*/ 	.byte	0x03, 0x5f
        /*0042*/ 	.short	0x0101


	//----- nvinfo : EIATTR_VRC_CTA_INIT_COUNT
	.align		4
        /*0044*/ 	.byte	0x02, 0x4a
	.zero		1
	.zero		1


	//----- nvinfo : EIATTR_EXIT_INSTR_OFFSETS
	.align		4
        /*0048*/ 	.byte	0x04, 0x1c
        /*004a*/ 	.short	(.L_6833 - .L_6832)


	//   ....[0]....
.L_6832:
        /*004c*/ 	.word	0x00000950


	//   ....[1]....
        /*0050*/ 	.word	0x000009b0


	//   ....[2]....
        /*0054*/ 	.word	0x00000bd0


	//----- nvinfo : EIATTR_MAX_THREADS
	.align		4
.L_6833:
        /*0058*/ 	.byte	0x04, 0x05
        /*005a*/ 	.short	(.L_6835 - .L_6834)
.L_6834:
        /*005c*/ 	.word	0x00000080
        /*0060*/ 	.word	0x00000001
        /*0064*/ 	.word	0x00000001


	//----- nvinfo : EIATTR_CRS_STACK_SIZE
	.align		4
.L_6835:
        /*0068*/ 	.byte	0x04, 0x1e
        /*006a*/ 	.short	(.L_6837 - .L_6836)
.L_6836:
        /*006c*/ 	.word	0x00000000


	//----- nvinfo : EIATTR_CBANK_PARAM_SIZE
	.align		4
.L_6837:
        /*0070*/ 	.byte	0x03, 0x19
        /*0072*/ 	.short	0x0018


	//----- nvinfo : EIATTR_PARAM_CBANK
	.align		4
        /*0074*/ 	.byte	0x04, 0x0a
        /*0076*/ 	.short	(.L_6839 - .L_6838)
	.align		4
.L_6838:
        /*0078*/ 	.word	index@(.nv.constant0._ZN2at6native29vectorized_elementwise_kernelILi8EZZZNS0_23logical_not_kernel_cudaERNS_18TensorIteratorBaseEENKUlvE0_clEvENKUlvE4_clEvEUldE_St5arrayIPcLm2EEEEviT0_T1_)
        /*007c*/ 	.short	0x0380
        /*007e*/ 	.short	0x0018


	//----- nvinfo : EIATTR_SW_WAR
	.align		4
.L_6839:
        /*0080*/ 	.byte	0x04, 0x36
        /*0082*/ 	.short	(.L_6841 - .L_6840)
.L_6840:
        /*0084*/ 	.word	0x00000008
.L_6841:


//--------------------- .nv.info._ZN2at6native18elementwise_kernelILi128ELi4EZNS0_15gpu_kernel_implIZZZNS0_23logical_not_kernel_cudaERNS_18TensorIteratorBaseEENKUlvE0_clEvENKUlvE3_clEvEUlsE_EEvS4_RKT_EUliE_EEviT1_ --------------------------
	.section	.nv.info._ZN2at6native18elementwise_kernelILi128ELi4EZNS0_15gpu_kernel_implIZZZNS0_23logical_not_kernel_cudaERNS_18TensorIteratorBaseEENKUlvE0_clEvENKUlvE3_clEvEUlsE_EEvS4_RKT_EUliE_EEviT1_,"",@"SHT_CUDA_INFO"
	.sectionflags	@""
	.align	4


	//----- nvinfo : EIATTR_CUDA_API_VERSION
	.align		4
        /*0000*/ 	.byte	0x04, 0x37
        /*0002*/ 	.short	(.L_6843 - .L_6842)
.L_6842:
        /*0004*/ 	.word	0x00000082


	//----- nvinfo : EIATTR_KPARAM_INFO
	.align		4
.L_6843:
        /*0008*/ 	.byte	0x04, 0x17
        /*000a*/ 	.short	(.L_6845 - .L_6844)
.L_6844:
        /*000c*/ 	.word	0x00000000
        /*0010*/ 	.short	0x0001
        /*0012*/ 	.short	0x0008
        /*0014*/ 	.byte	0x00, 0xf0, 0x61, 0x08


	//----- nvinfo : EIATTR_KPARAM_INFO
	.align		4
.L_6845:
        /*0018*/ 	.byte	0x04, 0x17
        /*001a*/ 	.short	(.L_6847 - .L_6846)
.L_6846:
        /*001c*/ 	.word	0x00000000
        /*0020*/ 	.short	0x0000
        /*0022*/ 	.short	0x0000
        /*0024*/ 	.byte	0x00, 0xf0, 0x11, 0x00


	//----- nvinfo : EIATTR_SPARSE_MMA_MASK
	.align		4
.L_6847:
        /*0028*/ 	.byte	0x03, 0x50
        /*002a*/ 	.short	0x0000


	//----- nvinfo : EIATTR_MAXREG_COUNT
	.align		4
        /*002c*/ 	.byte	0x03, 0x1b
        /*002e*/ 	.short	0x0080


	//----- nvinfo : EIATTR_EXTERNS
	.align		4
        /*0030*/ 	.byte	0x04, 0x0f
        /*0032*/ 	.short	(.L_6849 - .L_6848)


	//   ....[0]....
	.align		4
.L_6848:
        /*0034*/ 	.word	index@(__assertfail)


	//----- nvinfo : EIATTR_MERCURY_ISA_VERSION
	.align		4
.L_6849:
        /*0038*/ 	.byte	0x03, 0x5f
        /*003a*/ 	.short	0x0101


	//----- nvinfo : EIATTR_VRC_CTA_INIT_COUNT
	.align		4
        /*003c*/ 	.byte	0x02, 0x4a
	.zero		1
	.zero		1


	//----- nvinfo : EIATTR_SYSCALL_OFFSETS
	.align		4
        /*0040*/ 	.byte	0x04, 0x46
        /*0042*/ 	.short	(.L_6851 - .L_6850)


	//   ....[0]....
.L_6850:
        /*0044*/ 	.word	0x00002120


	//   ....[1]....
        /*0048*/ 	.word	0x00002e70


	//   ....[2]....
        /*004c*/ 	.word	0x00005110


	//   ....[3]....
        /*0050*/ 	.word	0x00005ca0


	//   ....[4]....
        /*0054*/ 	.word	0x00008030


	//   ....[5]....
        /*0058*/ 	.word	0x00008bc0


	//   ....[6]....
        /*005c*/ 	.word	0x0000af60


	//   ....[7]....
        /*0060*/ 	.word	0x0000bab0


	//----- nvinfo : EIATTR_EXIT_INSTR_OFFSETS
	.align		4
.L_6851:
        /*0064*/ 	.byte	0x04, 0x1c
        /*0066*/ 	.short	(.L_6853 - .L_6852)


	//   ....[0]....
.L_6852:
        /*0068*/ 	.word	0x00008e50


	//   ....[1]....
        /*006c*/ 	.word	0x0000b0b0


	//   ....[2]....
        /*0070*/ 	.word	0x0000b0d0


	//   ....[3]....
        /*0074*/ 	.word	0x0000b160


	//   ....[4]....
        /*0078*/ 	.word	0x0000b180


	//   ....[5]....
        /*007c*/ 	.word	0x0000b1a0


	//   ....[6]....
        /*0080*/ 	.word	0x0000b230


	//   ....[7]....
        /*0084*/ 	.word	0x0000b270


	//   ....[8]....
        /*0088*/ 	.word	0x0000b310


	//   ....[9]....
        /*008c*/ 	.word	0x0000b360


	//   ....[10]....
        /*0090*/ 	.word	0x0000b3a0


	//   ....[11]....
        /*0094*/ 	.word	0x0000b460


	//   ....[12]....
        /*0098*/ 	.word	0x0000b5a0


	//   ....[13]....
        /*009c*/ 	.word	0x0000b6e0


	//   ....[14]....
        /*00a0*/ 	.word	0x0000b830


	//   ....[15]....
        /*00a4*/ 	.word	0x0000b860


	//   ....[16]....
        /*00a8*/ 	.word	0x0000b880


	//   ....[17]....
        /*00ac*/ 	.word	0x0000b900


	//   ....[18]....
        /*00b0*/ 	.word	0x0000b950


	//   ....[19]....
        /*00b4*/ 	.word	0x0000bac0


	//   ....[20]....
        /*00b8*/ 	.word	0x0000bba0


	//   ....[21]....
        /*00bc*/ 	.word	0x0000bc40


	//   ....[22]....
        /*00c0*/ 	.word	0x0000bc70


	//   ....[23]....
        /*00c4*/ 	.word	0x0000bcc0


	//   ....[24]....
        /*00c8*/ 	.word	0x0000bd00


	//----- nvinfo : EIATTR_MAX_THREADS
	.align		4
.L_6853:
        /*00cc*/ 	.byte	0x04, 0x05
        /*00ce*/ 	.short	(.L_6855 - .L_6854)
.L_6854:
        /*00d0*/ 	.word	0x00000080
        /*00d4*/ 	.word	0x00000001
        /*00d8*/ 	.word	0x00000001


	//----- nvinfo : EIATTR_CRS_STACK_SIZE
	.align		4
.L_6855:
        /*00dc*/ 	.byte	0x04, 0x1e
        /*00de*/ 	.short	(.L_6857 - .L_6856)
.L_6856:
        /*00e0*/ 	.word	0x00000000


	//----- nvinfo : EIATTR_CBANK_PARAM_SIZE
	.align		4
.L_6857:
        /*00e4*/ 	.byte	0x03, 0x19
        /*00e6*/ 	.short	0x0220


	//----- nvinfo : EIATTR_PARAM_CBANK
	.align		4
        /*00e8*/ 	.byte	0x04, 0x0a
        /*00ea*/ 	.short	(.L_6859 - .L_6858)
	.align		4
.L_6858:
        /*00ec*/ 	.word	index@(.nv.constant0._ZN2at6native18elementwise_kernelILi128ELi4EZNS0_15gpu_kernel_implIZZZNS0_23logical_not_kernel_cudaERNS_18TensorIteratorBaseEENKUlvE0_clEvENKUlvE3_clEvEUlsE_EEvS4_RKT_EUliE_EEviT1_)
        /*00f0*/ 	.short	0x0380
        /*00f2*/ 	.short	0x0220


	//----- nvinfo : EIATTR_SW_WAR
	.align		4
.L_6859:
        /*00f4*/ 	.byte	0x04, 0x36
        /*00f6*/ 	.short	(.L_6861 - .L_6860)
.L_6860:
        /*00f8*/ 	.word	0x00000008
.L_6861:


//--------------------- .nv.info._ZN2at6native27unrolled_elementwise_kernelIZZZNS0_23logical_not_kernel_cudaERNS_18TensorIteratorBaseEENKUlvE0_clEvENKUlvE3_clEvEUlsE_St5arrayIPcLm2EELi4E23TrivialOffsetCalculatorILi1EjESB_NS0_6memory12LoadWithCastILi1EEENSC_13StoreWithCastILi1EEEEEviT_T0_T2_T3_T4_T5_ --------------------------
	.section	.nv.info._ZN2at6native27unrolled_elementwise_kernelIZZZNS0_23logical_not_kernel_cudaERNS_18TensorIteratorBaseEENKUlvE0_clEvENKUlvE3_clEvEUlsE_St5arrayIPcLm2EELi4E23TrivialOffsetCalculatorILi1EjESB_NS0_6memory12LoadWithCastILi1EEENSC_13StoreWithCastILi1EEEEEviT_T0_T2_T3_T4_T5_,"",@"SHT_CUDA_INFO"
	.sectionflags	@""
	.align	4


	//----- nvinfo : EIATTR_CUDA_API_VERSION
	.align		4
        /*0000*/ 	.byte	0x04, 0x37
        /*0002*/ 	.short	(.L_6863 - .L_6862)
.L_6862:
        /*0004*/ 	.word	0x00000082


	//----- nvinfo : EIATTR_KPARAM_INFO
	.align		4
.L_6863:
        /*0008*/ 	.byte	0x04, 0x17
        /*000a*/ 	.short	(.L_6865 - .L_6864)
.L_6864:
        /*000c*/ 	.word	0x00000000
        /*0010*/ 	.short	0x0006
        /*0012*/ 	.short	0x0024
        /*0014*/ 	.byte	0x00, 0xf0, 0x21, 0x00


	//----- nvinfo : EIATTR_KPARAM_INFO
	.align		4
.L_6865:
        /*0018*/ 	.byte	0x04, 0x17
        /*001a*/ 	.short	(.L_6867 - .L_6866)
.L_6866:
        /*001c*/ 	.word	0x00000000
        /*0020*/ 	.short	0x0005
        /*0022*/ 	.short	0x001c
        /*0024*/ 	.byte	0x00, 0xf0, 0x21, 0x00


	//----- nvinfo : EIATTR_KPARAM_INFO
	.align		4
.L_6867:
        /*0028*/ 	.byte	0x04, 0x17
        /*002a*/ 	.short	(.L_6869 - .L_6868)
.L_6868:
        /*002c*/ 	.word	0x00000000
        /*0030*/ 	.short	0x0004
        /*0032*/ 	.short	0x0019
        /*0034*/ 	.byte	0x00, 0xf0, 0x05, 0x00


	//----- nvinfo : EIATTR_KPARAM_INFO
	.align		4
.L_6869:
        /*0038*/ 	.byte	0x04, 0x17
        /*003a*/ 	.short	(.L_6871 - .L_6870)
.L_6870:
        /*003c*/ 	.word	0x00000000
        /*0040*/ 	.short	0x0003
        /*0042*/ 	.short	0x0018
        /*0044*/ 	.byte	0x00, 0xf0, 0x05, 0x00


	//----- nvinfo : EIATTR_KPARAM_INFO
	.align		4
.L_6871:
        /*0048*/ 	.byte	0x04, 0x17
        /*004a*/ 	.short	(.L_6873 - .L_6872)
.L_6872:
        /*004c*/ 	.word	0x00000000
        /*0050*/ 	.short	0x0002
        /*0052*/ 	.short	0x0008
        /*0054*/ 	.byte	0x00, 0xf0, 0x41, 0x00


	//----- nvinfo : EIATTR_KPARAM_INFO
	.align		4
.L_6873:
        /*0058*/ 	.byte	0x04, 0x17
        /*005a*/ 	.short	(.L_6875 - .L_6874)
.L_6874:
        /*005c*/ 	.word	0x00000000
        /*0060*/ 	.short	0x0001
        /*0062*/ 	.short	0x0004
        /*0064*/ 	.byte	0x00, 0xf0, 0x05, 0x00


	//----- nvinfo : EIATTR_KPARAM_INFO
	.align		4
.L_6875:
        /*0068*/ 	.byte	0x04, 0x17
        /*006a*/ 	.short	(.L_6877 - .L_6876)
.L_6876:
        /*006c*/ 	.word	0x00000000
        /*0070*/ 	.short	0x0000
        /*0072*/ 	.short	0x0000
        /*0074*/ 	.byte	0x00, 0xf0, 0x11, 0x00


	//----- nvinfo : EIATTR_SPARSE_MMA_MASK
	.align		4
.L_6877:
        /*0078*/ 	.byte	0x03, 0x50
        /*007a*/ 	.short	0x0000


	//----- nvinfo : EIATTR_MAXREG_COUNT
	.align		4
        /*007c*/ 	.byte	0x03, 0x1b
        /*007e*/ 	.short	0x00ff


	//----- nvinfo : EIATTR_EXTERNS
	.align		4
        /*0080*/ 	.byte	0x04, 0x0f
        /*0082*/ 	.short	(.L_6879 - .L_6878)


	//   ....[0]....
	.align		4
.L_6878:
        /*0084*/ 	.word	index@(__assertfail)


	//----- nvinfo : EIATTR_MERCURY_ISA_VERSION
	.align		4
.L_6879:
        /*0088*/ 	.byte	0x03, 0x5f
        /*008a*/ 	.short	0x0101


	//----- nvinfo : EIATTR_VRC_CTA_INIT_COUNT
	.align		4
        /*008c*/ 	.byte	0x02, 0x4a
	.zero		1
	.zero		1


	//----- nvinfo : EIATTR_SYSCALL_OFFSETS
	.align		4
        /*0090*/ 	.byte	0x04, 0x46
        /*0092*/ 	.short	(.L_6881 - .L_6880)


	//   ....[0]....
.L_6880:
        /*0094*/ 	.word	0x00000e40


	//   ....[1]....
        /*0098*/ 	.word	0x00001e30


	//   ....[2]....
        /*009c*/ 	.word	0x00002d60


	//   ....[3]....
        /*00a0*/ 	.word	0x00003c80


	//   ....[4]....
        /*00a4*/ 	.word	0x00004a10


	//   ....[5]....
        /*00a8*/ 	.word	0x000056f0


	//   ....[6]....
        /*00ac*/ 	.word	0x000064d0


	//   ....[7]....
        /*00b0*/ 	.word	0x00007260


	//----- nvinfo : EIATTR_EXIT_INSTR_OFFSETS
	.align		4
.L_6881:
        /*00b4*/ 	.byte	0x04, 0x1c
        /*00b6*/ 	.short	(.L_6883 - .L_6882)


	//   ....[0]....
.L_6882:
        /*00b8*/ 	.word	0x00006750


	//   ....[1]....
        /*00bc*/ 	.word	0x00006880


	//   ....[2]....
        /*00c0*/ 	.word	0x000068a0


	//   ....[3]....
        /*00c4*/ 	.word	0x00006930


	//   ....[4]....
        /*00c8*/ 	.word	0x00006950


	//   ....[5]....
        /*00cc*/ 	.word	0x00006970


	//   ....[6]....
        /*00d0*/ 	.word	0x00006a00


	//   ....[7]....
        /*00d4*/ 	.word	0x00006a40


	//   ....[8]....
        /*00d8*/ 	.word	0x00006ae0


	//   ....[9]....
        /*00dc*/ 	.word	0x00006b30


	//   ....[10]....
        /*00e0*/ 	.word	0x00006b60


	//   ....[11]....
        /*00e4*/ 	.word	0x00006c20


	//   ....[12]....
        /*00e8*/ 	.word	0x00006d60


	//   ....[13]....
        /*00ec*/ 	.word	0x00006ea0


	//   ....[14]....
        /*00f0*/ 	.word	0x00006ff0


	//   ....[15]....
        /*00f4*/ 	.word	0x00007020


	//   ....[16]....
        /*00f8*/ 	.word	0x00007040


	//   ....[17]....
        /*00fc*/ 	.word	0x000070c0


	//   ....[18]....
        /*0100*/ 	.word	0x00007100


	//   ....[19]....
        /*0104*/ 	.word	0x00007270


	//   ....[20]....
        /*0108*/ 	.word	0x00007350


	//   ....[21]....
        /*010c*/ 	.word	0x000073f0


	//   ....[22]....
        /*0110*/ 	.word	0x00007420


	//   ....[23]....
        /*0114*/ 	.word	0x00007470


	//   ....[24]....
        /*0118*/ 	.word	0x000074b0


	//----- nvinfo : EIATTR_MAX_THREADS
	.align		4
.L_6883:
        /*011c*/ 	.byte	0x04, 0x05
        /*011e*/ 	.short	(.L_6885 - .L_6884)
.L_6884:
        /*0120*/ 	.word	0x00000080
        /*0124*/ 	.word	0x00000001
        /*0128*/ 	.word	0x00000001


	//----- nvinfo : EIATTR_CRS_STACK_SIZE
	.align		4
.L_6885:
        /*012c*/ 	.byte	0x04, 0x1e
        /*012e*/ 	.short	(.L_6887 - .L_6886)
.L_6886:
        /*0130*/ 	.word	0x00000000


	//----- nvinfo : EIATTR_CBANK_PARAM_SIZE
	.align		4
.L_6887:
        /*0134*/ 	.byte	0x03, 0x19
        /*0136*/ 	.short	0x002c


	//----- nvinfo : EIATTR_PARAM_CBANK
	.align		4
        /*0138*/ 	.byte	0x04, 0x0a
        /*013a*/ 	.short	(.L_6889 - .L_6888)
	.align		4
.L_6888:
        /*013c*/ 	.word	index@(.nv.constant0._ZN2at6native27unrolled_elementwise_kernelIZZZNS0_23logical_not_kernel_cudaERNS_18TensorIteratorBaseEENKUlvE0_clEvENKUlvE3_clEvEUlsE_St5arrayIPcLm2EELi4E23TrivialOffsetCalculatorILi1EjESB_NS0_6memory12LoadWithCastILi1EEENSC_13StoreWithCastILi1EEEEEviT_T0_T2_T3_T4_T5_)
        /*0140*/ 	.short	0x0380
        /*0142*/ 	.short	0x002c


	//----- nvinfo : EIATTR_SW_WAR
	.align		4
.L_6889:
        /*0144*/ 	.byte	0x04, 0x36
        /*0146*/ 	.short	(.L_6891 - .L_6890)
.L_6890:
        /*0148*/ 	.word	0x00000008
.L_6891:


//--------------------- .nv.info._ZN2at6native18elementwise_kernelILi128ELi4EZNS0_22gpu_kernel_impl_nocastIZZZNS0_23logical_not_kernel_cudaERNS_18TensorIteratorBaseEENKUlvE0_clEvENKUlvE3_clEvEUlsE_EEvS4_RKT_EUliE_EEviT1_ --------------------------
	.section	.nv.info._ZN2at6native18elementwise_kernelILi128ELi4EZNS0_22gpu_kernel_impl_nocastIZZZNS0_23logical_not_kernel_cudaERNS_18TensorIteratorBaseEENKUlvE0_clEvENKUlvE3_clEvEUlsE_EEvS4_RKT_EUliE_EEviT1_,"",@"SHT_CUDA_INFO"
	.sectionflags	@""
	.align	4


	//----- nvinfo : EIATTR_CUDA_API_VERSION
	.align		4
        /*0000*/ 	.byte	0x04, 0x37
        /*0002*/ 	.short	(.L_6893 - .L_6892)
.L_6892:
        /*0004*/ 	.word	0x00000082


	//----- nvinfo : EIATTR_KPARAM_INFO
	.align		4
.L_6893:
        /*0008*/ 	.byte	0x04, 0x17
        /*000a*/ 	.short	(.L_6895 - .L_6894)
.L_6894:
        /*000c*/ 	.word	0x00000000
        /*0010*/ 	.short	0x0001
        /*0012*/ 	.short	0x0008
        /*0014*/ 	.byte	0x00, 0xf0, 0x61, 0x08


	//----- nvinfo : EIATTR_KPARAM_INFO
	.align		4
.L_6895:
        /*0018*/ 	.byte	0x04, 0x17
        /*001a*/ 	.short	(.L_6897 - .L_6896)
.L_6896:
        /*001c*/ 	.word	0x00000000
        /*0020*/ 	.short	0x0000
        /*0022*/ 	.short	0x0000
        /*0024*/ 	.byte	0x00, 0xf0, 0x11, 0x00


	//----- nvinfo : EIATTR_SPARSE_MMA_MASK
	.align		4
.L_6897:
        /*0028*/ 	.byte	0x03, 0x50
        /*002a*/ 	.short	0x0000


	//----- nvinfo : EIATTR_MAXREG_COUNT
	.align		4
        /*002c*/ 	.byte	0x03, 0x1b
        /*002e*/ 	.short	0x0080


	//----- nvinfo : EIATTR_MERCURY_ISA_VERSION
	.align		4
        /*0030*/ 	.byte	0x03, 0x5f
        /*0032*/ 	.short	0x0101


	//----- nvinfo : EIATTR_VRC_CTA_INIT_COUNT
	.align		4
        /*0034*/ 	.byte	0x02, 0x4a
	.zero		1
	.zero		1


	//----- nvinfo : EIATTR_EXIT_INSTR_OFFSETS
	.align		4
        /*0038*/ 	.byte	0x04, 0x1c
        /*003a*/ 	.short	(.L_6899 - .L_6898)


	//   ....[0]....
.L_6898:
        /*003c*/ 	.word	0x000002d0


	//   ....[1]....
        /*0040*/ 	.word	0x00000340


	//   ....[2]....
        /*0044*/ 	.word	0x00003e30


	//   ....[3]....
        /*0048*/ 	.word	0x00005170


	//----- nvinfo : EIATTR_MAX_THREADS
	.align		4
.L_6899:
        /*004c*/ 	.byte	0x04, 0x05
        /*004e*/ 	.short	(.L_6901 - .L_6900)
.L_6900:
        /*0050*/ 	.word	0x00000080
        /*0054*/ 	.word	0x00000001
        /*0058*/ 	.word	0x00000001


	//----- nvinfo : EIATTR_CRS_STACK_SIZE
	.align		4
.L_6901:
        /*005c*/ 	.byte	0x04, 0x1e
        /*005e*/ 	.short	(.L_6903 - .L_6902)
.L_6902:
        /*0060*/ 	.word	0x00000000


	//----- nvinfo : EIATTR_CBANK_PARAM_SIZE
	.align		4
.L_6903:
        /*0064*/ 	.byte	0x03, 0x19
        /*0066*/ 	.short	0x0220


	//----- nvinfo : EIATTR_PARAM_CBANK
	.align		4
        /*0068*/ 	.byte	0x04, 0x0a
        /*006a*/ 	.short	(.L_6905 - .L_6904)
	.align		4
.L_6904:
        /*006c*/ 	.word	index@(.nv.constant0._ZN2at6native18elementwise_kernelILi128ELi4EZNS0_22gpu_kernel_impl_nocastIZZZNS0_23logical_not_kernel_cudaERNS_18TensorIteratorBaseEENKUlvE0_clEvENKUlvE3_clEvEUlsE_EEvS4_RKT_EUliE_EEviT1_)
        /*0070*/ 	.short	0x0380
        /*0072*/ 	.short	0x0220


	//----- nvinfo : EIATTR_SW_WAR
	.align		4
.L_6905:
        /*0074*/ 	.byte	0x04, 0x36
        /*0076*/ 	.short	(.L_6907 - .L_6906)
.L_6906:
        /*0078*/ 	.word	0x00000008
.L_6907:


//--------------------- .nv.info._ZN2at6native27unrolled_elementwise_kernelIZZZNS0_23logical_not_kernel_cudaERNS_18TensorIteratorBaseEENKUlvE0_clEvENKUlvE3_clEvEUlsE_St5arrayIPcLm2EELi4E23TrivialOffsetCalculatorILi1EjESB_NS0_6memory15LoadWithoutCastENSC_16StoreWithoutCastEEEviT_T0_T2_T3_T4_T5_ --------------------------
	.section	.nv.info._ZN2at6native27unrolled_elementwise_kernelIZZZNS0_23logical_not_kernel_cudaERNS_18TensorIteratorBaseEENKUlvE0_clEvENKUlvE3_clEvEUlsE_St5arrayIPcLm2EELi4E23TrivialOffsetCalculatorILi1EjESB_NS0_6memory15LoadWithoutCastENSC_16StoreWithoutCastEEEviT_T0_T2_T3_T4_T5_,"",@"SHT_CUDA_INFO"
	.sectionflags	@""
	.align	4


	//----- nvinfo : EIATTR_CUDA_API_VERSION
	.align		4
        /*0000*/ 	.byte	0x04, 0x37
        /*0002*/ 	.short	(.L_6909 - .L_6908)
.L_6908:
        /*0004*/ 	.word	0x00000082


	//----- nvinfo : EIATTR_KPARAM_INFO
	.align		4
.L_6909:
        /*0008*/ 	.byte	0x04, 0x17
        /*000a*/ 	.short	(.L_6911 - .L_6910)
.L_6910:
        /*000c*/ 	.word	0x00000000
        /*0010*/ 	.short	0x0006
        /*0012*/ 	.short	0x001b
        /*0014*/ 	.byte	0x00, 0xf0, 0x05, 0x00


	//----- nvinfo : EIATTR_KPARAM_INFO
	.align		4
.L_6911:
        /*0018*/ 	.byte	0x04, 0x17
        /*001a*/ 	.short	(.L_6913 - .L_6912)
.L_6912:
        /*001c*/ 	.word	0x00000000
        /*0020*/ 	.short	0x0005
        /*0022*/ 	.short	0x001a
        /*0024*/ 	.byte	0x00, 0xf0, 0x05, 0x00


	//----- nvinfo : EIATTR_KPARAM_INFO
	.align		4
.L_6913:
        /*0028*/ 	.byte	0x04, 0x17
        /*002a*/ 	.short	(.L_6915 - .L_6914)
.L_6914:
        /*002c*/ 	.word	0x00000000
        /*0030*/ 	.short	0x0004
        /*0032*/ 	.short	0x0019
        /*0034*/ 	.byte	0x00, 0xf0, 0x05, 0x00


	//----- nvinfo : EIATTR_KPARAM_INFO
	.align		4
.L_6915:
        /*0038*/ 	.byte	0x04, 0x17
        /*003a*/ 	.short	(.L_6917 - .L_6916)
.L_6916:
        /*003c*/ 	.word	0x00000000
        /*0040*/ 	.short	0x0003
        /*0042*/ 	.short	0x0018
        /*0044*/ 	.byte	0x00, 0xf0, 0x05, 0x00


	//----- nvinfo : EIATTR_KPARAM_INFO
	.align		4
.L_6917:
        /*0048*/ 	.byte	0x04, 0x17
        /*004a*/ 	.short	(.L_6919 - .L_6918)
.L_6918:
        /*004c*/ 	.word	0x00000000
        /*0050*/ 	.short	0x0002
        /*0052*/ 	.short	0x0008
        /*0054*/ 	.byte	0x00, 0xf0, 0x41, 0x00


	//----- nvinfo : EIATTR_KPARAM_INFO
	.align		4
.L_6919:
        /*0058*/ 	.byte	0x04, 0x17
        /*005a*/ 	.short	(.L_6921 - .L_6920)
.L_6920:
        /*005c*/ 	.word	0x00000000
        /*0060*/ 	.short	0x0001
        /*0062*/ 	.short	0x0004
        /*0064*/ 	.byte	0x00, 0xf0, 0x05, 0x00


	//----- nvinfo : EIATTR_KPARAM_INFO
	.align		4
.L_6921:
        /*0068*/ 	.byte	0x04, 0x17
        /*006a*/ 	.short	(.L_6923 - .L_6922)
.L_6922:
        /*006c*/ 	.word	0x00000000
        /*0070*/ 	.short	0x0000
        /*0072*/ 	.short	0x0000
        /*0074*/ 	.byte	0x00, 0xf0, 0x11, 0x00


	//----- nvinfo : EIATTR_SPARSE_MMA_MASK
	.align		4
.L_6923:
        /*0078*/ 	.byte	0x03, 0x50
        /*007a*/ 	.short	0x0000


	//----- nvinfo : EIATTR_MAXREG_COUNT
	.align		4
        /*007c*/ 	.byte	0x03, 0x1b
        /*007e*/ 	.short	0x00ff


	//----- nvinfo : EIATTR_MERCURY_ISA_VERSION
	.align		4
        /*0080*/ 	.byte	0x03, 0x5f
        /*0082*/ 	.short	0x0101


	//----- nvinfo : EIATTR_VRC_CTA_INIT_COUNT
	.align		4
        /*0084*/ 	.byte	0x02, 0x4a
	.zero		1
	.zero		1


	//----- nvinfo : EIATTR_EXIT_INSTR_OFFSETS
	.align		4
        /*0088*/ 	.byte	0x04, 0x1c
        /*008a*/ 	.short	(.L_6925 - .L_6924)


	//   ....[0]....
.L_6924:
        /*008c*/ 	.word	0x00000440


	//   ....[1]....
        /*0090*/ 	.word	0x000004a0


	//----- nvinfo : EIATTR_MAX_THREADS
	.align		4
.L_6925:
        /*0094*/ 	.byte	0x04, 0x05
        /*0096*/ 	.short	(.L_6927 - .L_6926)
.L_6926:
        /*0098*/ 	.word	0x00000080
        /*009c*/ 	.word	0x00000001
        /*00a0*/ 	.word	0x00000001


	//----- nvinfo : EIATTR_CRS_STACK_SIZE
	.align		4
.L_6927:
        /*00a4*/ 	.byte	0x04, 0x1e
        /*00a6*/ 	.short	(.L_6929 - .L_6928)
.L_6928:
        /*00a8*/ 	.word	0x00000000


	//----- nvinfo : EIATTR_CBANK_PARAM_SIZE
	.align		4
.L_6929:
        /*00ac*/ 	.byte	0x03, 0x19
        /*00ae*/ 	.short	0x001c


	//----- nvinfo : EIATTR_PARAM_CBANK
	.align		4
        /*00b0*/ 	.byte	0x04, 0x0a
        /*00b2*/ 	.short	(.L_6931 - .L_6930)
	.align		4
.L_6930:
        /*00b4*/ 	.word	index@(.nv.constant0._ZN2at6native27unrolled_elementwise_kernelIZZZNS0_23logical_not_kernel_cudaERNS_18TensorIteratorBaseEENKUlvE0_clEvENKUlvE3_clEvEUlsE_St5arrayIPcLm2EELi4E23TrivialOffsetCalculatorILi1EjESB_NS0_6memory15LoadWithoutCastENSC_16StoreWithoutCastEEEviT_T0_T2_T3_T4_T5_)
        /*00b8*/ 	.short	0x0380
        /*00ba*/ 	.short	0x001c


	//----- nvinfo : EIATTR_SW_WAR
	.align		4
.L_6931:
        /*00bc*/ 	.byte	0x04, 0x36
        /*00be*/ 	.short	(.L_6933 - .L_6932)
.L_6932:
        /*00c0*/ 	.word	0x00000008
.L_6933:


//--------------------- .nv.info._ZN2at6native29vectorized_elementwise_kernelILi2EZZZNS0_23logical_not_kernel_cudaERNS_18TensorIteratorBaseEENKUlvE0_clEvENKUlvE3_clEvEUlsE_St5arrayIPcLm2EEEEviT0_T1_ --------------------------
	.section	.nv.info._ZN2at6native29vectorized_elementwise_kernelILi2EZZZNS0_23logical_not_kernel_cudaERNS_18TensorIteratorBaseEENKUlvE0_clEvENKUlvE3_clEvEUlsE_St5arrayIPcLm2EEEEviT0_T1_,"",@"SHT_CUDA_INFO"
	.sectionflags	@""
	.align	4


	//----- nvinfo : EIATTR_CUDA_API_VERSION
	.align		4
        /*0000*/ 	.byte	0x04, 0x37
        /*0002*/ 	.short	(.L_6935 - .L_6934)
.L_6934:
        /*0004*/ 	.word	0x00000082


	//----- nvinfo : EIATTR_KPARAM_INFO
	.align		4
.L_6935:
        /*0008*/ 	.byte	0x04, 0x17
        /*000a*/ 	.short	(.L_6937 - .L_6936)
.L_6936:
        /*000c*/ 	.word	0x00000000
        /*0010*/ 	.short	0x0002
        /*0012*/ 	.short	0x0008
        /*0014*/ 	.byte	0x00, 0xf0, 0x41, 0x00


	//----- nvinfo : EIATTR_KPARAM_INFO
	.align		4
.L_6937:
        /*0018*/ 	.byte	0x04, 0x17
        /*001a*/ 	.short	(.L_6939 - .L_6938)
.L_6938:
        /*001c*/ 	.word	0x00000000
        /*0020*/ 	.short	0x0001
        /*0022*/ 	.short	0x0004
        /*0024*/ 	.byte	0x00, 0xf0, 0x05, 0x00


	//----- nvinfo : EIATTR_KPARAM_INFO
	.align		4
.L_6939:
        /*0028*/ 	.byte	0x04, 0x17
        /*002a*/ 	.short	(.L_6941 - .L_6940)
.L_6940:
        /*002c*/ 	.word	0x00000000
        /*0030*/ 	.short	0x0000
        /*0032*/ 	.short	0x0000
        /*0034*/ 	.byte	0x00, 0xf0, 0x11, 0x00


	//----- nvinfo : EIATTR_SPARSE_MMA_MASK
	.align		4
.L_6941:
        /*0038*/ 	.byte	0x03, 0x50
        /*003a*/ 	.short	0x0000


	//----- nvinfo : EIATTR_MAXREG_COUNT
	.align		4
        /*003c*/ 	.byte	0x03, 0x1b
        /*003e*/ 	.short	0x00ff


	//----- nvinfo : EIATTR_MERCURY_ISA_VERSION
	.align		4
        /*0040*/ 	.byte	0x03, 0x5f
        /*0042*/ 	.short	0x0101


	//----- nvinfo : EIATTR_VRC_CTA_INIT_COUNT
	.align		4
        /*0044*/ 	.byte	0x02, 0x4a
	.zero		1
	.zero		1


	//----- nvinfo : EIATTR_EXIT_INSTR_OFFSETS
	.align		4
        /*0048*/ 	.byte	0x04, 0x1c
        /*004a*/ 	.short	(.L_6943 - .L_6942)


	//   ....[0]....
.L_6942:
        /*004c*/ 	.word	0x00000870


	//   ....[1]....
        /*0050*/ 	.word	0x000008d0


	//   ....[2]....
        /*0054*/ 	.word	0x00000be0


	//----- nvinfo : EIATTR_MAX_THREADS
	.align		4
.L_6943:
        /*0058*/ 	.byte	0x04, 0x05
        /*005a*/ 	.short	(.L_6945 - .L_6944)
.L_6944:
        /*005c*/ 	.word	0x00000080
        /*0060*/ 	.word	0x00000001
        /*0064*/ 	.word	0x00000001


	//----- nvinfo : EIATTR_CRS_STACK_SIZE
	.align		4
.L_6945:
        /*0068*/ 	.byte	0x04, 0x1e
        /*006a*/ 	.short	(.L_6947 - .L_6946)
.L_6946:
        /*006c*/ 	.word	0x00000000


	//----- nvinfo : EIATTR_CBANK_PARAM_SIZE
	.align		4
.L_6947:
        /*0070*/ 	.byte	0x03, 0x19
        /*0072*/ 	.short	0x0018


	//----- nvinfo : EIATTR_PARAM_CBANK
	.align		4
        /*0074*/ 	.byte	0x04, 0x0a
        /*0076*/ 	.short	(.L_6949 - .L_6948)
	.align		4
.L_6948:
        /*0078*/ 	.word	index@(.nv.constant0._ZN2at6native29vectorized_elementwise_kernelILi2EZZZNS0_23logical_not_kernel_cudaERNS_18TensorIteratorBaseEENKUlvE0_clEvENKUlvE3_clEvEUlsE_St5arrayIPcLm2EEEEviT0_T1_)
        /*007c*/ 	.short	0x0380
        /*007e*/ 	.short	0x0018


	//----- nvinfo : EIATTR_SW_WAR
	.align		4
.L_6949:
        /*0080*/ 	.byte	0x04, 0x36
        /*0082*/ 	.short	(.L_6951 - .L_6950)
.L_6950:
        /*0084*/ 	.word	0x00000008
.L_6951:


//--------------------- .nv.info._ZN2at6native29vectorized_elementwise_kernelILi4EZZZNS0_23logical_not_kernel_cudaERNS_18TensorIteratorBaseEENKUlvE0_clEvENKUlvE3_clEvEUlsE_St5arrayIPcLm2EEEEviT0_T1_ --------------------------
	.section	.nv.info._ZN2at6native29vectorized_elementwise_kernelILi4EZZZNS0_23logical_not_kernel_cudaERNS_18TensorIteratorBaseEENKUlvE0_clEvENKUlvE3_clEvEUlsE_St5arrayIPcLm2EEEEviT0_T1_,"",@"SHT_CUDA_INFO"
	.sectionflags	@""
	.align	4


	//----- nvinfo : EIATTR_CUDA_API_VERSION
	.align		4
        /*0000*/ 	.byte	0x04, 0x37
        /*0002*/ 	.short	(.L_6953 - .L_6952)
.L_6952:
        /*0004*/ 	.word	0x00000082


	//----- nvinfo : EIATTR_KPARAM_INFO
	.align		4
.L_6953:
        /*0008*/ 	.byte	0x04, 0x17
        /*000a*/ 	.short	(.L_6955 - .L_6954)
.L_6954:
        /*000c*/ 	.word	0x00000000
        /*0010*/ 	.short	0x0002
        /*0012*/ 	.short	0x0008
        /*0014*/ 	.byte	0x00, 0xf0, 0x41, 0x00


	//----- nvinfo : EIATTR_KPARAM_INFO
	.align		4
.L_6955:
        /*0018*/ 	.byte	0x04, 0x17
        /*001a*/ 	.short	(.L_6957 - .L_6956)
.L_6956:
        /*001c*/ 	.word	0x00000000
        /*0020*/ 	.short	0x0001
        /*0022*/ 	.short	0x0004
        /*0024*/ 	.byte	0x00, 0xf0, 0x05, 0x00


	//----- nvinfo : EIATTR_KPARAM_INFO
	.align		4
.L_6957:
        /*0028*/ 	.byte	0x04, 0x17
        /*002a*/ 	.short	(.L_6959 - .L_6958)
.L_6958:
        /*002c*/ 	.word	0x00000000
        /*0030*/ 	.short	0x0000
        /*0032*/ 	.short	0x0000
        /*0034*/ 	.byte	0x00, 0xf0, 0x11, 0x00


	//----- nvinfo : EIATTR_SPARSE_MMA_MASK
	.align		4
.L_6959:
        /*0038*/ 	.byte	0x03, 0x50
        /*003a*/ 	.short	0x0000


	//----- nvinfo : EIATTR_MAXREG_COUNT
	.align		4
        /*003c*/ 	.byte	0x03, 0x1b
        /*003e*/ 	.short	0x00ff


	//----- nvinfo : EIATTR_MERCURY_ISA_VERSION
	.align		4
        /*0040*/ 	.byte	0x03, 0x5f
        /*0042*/ 	.short	0x0101


	//----- nvinfo : EIATTR_VRC_CTA_INIT_COUNT
	.align		4
        /*0044*/ 	.byte	0x02, 0x4a
	.zero		1
	.zero		1


	//----- nvinfo : EIATTR_EXIT_INSTR_OFFSETS
	.align		4
        /*0048*/ 	.byte	0x04, 0x1c
        /*004a*/ 	.short	(.L_6961 - .L_6960)


	//   ....[0]....
.L_6960:
        /*004c*/ 	.word	0x00000870


	//   ....[1]....
        /*0050*/ 	.word	0x000008d0


	//   ....[2]....
        /*0054*/ 	.word	0x00000bc0


	//----- nvinfo : EIATTR_MAX_THREADS
	.align		4
.L_6961:
        /*0058*/ 	.byte	0x04, 0x05
        /*005a*/ 	.short	(.L_6963 - .L_6962)
.L_6962:
        /*005c*/ 	.word	0x00000080
        /*0060*/ 	.word	0x00000001
        /*0064*/ 	.word	0x00000001


	//----- nvinfo : EIATTR_CRS_STACK_SIZE
	.align		4
.L_6963:
        /*0068*/ 	.byte	0x04, 0x1e
        /*006a*/ 	.short	(.L_6965 - .L_6964)
.L_6964:
        /*006c*/ 	.word	0x00000000


	//----- nvinfo : EIATTR_CBANK_PARAM_SIZE
	.align		4
.L_6965:
        /*0070*/ 	.byte	0x03, 0x19
        /*0072*/ 	.short	0x0018


	//----- nvinfo : EIATTR_PARAM_CBANK
	.align		4
        /*0074*/ 	.byte	0x04, 0x0a
        /*0076*/ 	.short	(.L_6967 - .L_6966)
	.align		4
.L_6966:
        /*0078*/ 	.word	index@(.nv.constant0._ZN2at6native29vectorized_elementwise_kernelILi4EZZZNS0_23logical_not_kernel_cudaERNS_18TensorIteratorBaseEENKUlvE0_clEvENKUlvE3_clEvEUlsE_St5arrayIPcLm2EEEEviT0_T1_)
        /*007c*/ 	.short	0x0380
        /*007e*/ 	.short	0x0018


	//----- nvinfo : EIATTR_SW_WAR
	.align		4
.L_6967:
        /*0080*/ 	.byte	0x04, 0x36
        /*0082*/ 	.short	(.L_6969 - .L_6968)
.L_6968:
        /*0084*/ 	.word	0x00000008
.L_6969:


//--------------------- .nv.info._ZN2at6native29vectorized_elementwise_kernelILi8EZZZNS0_23logical_not_kernel_cudaERNS_18TensorIteratorBaseEENKUlvE0_clEvENKUlvE3_clEvEUlsE_St5arrayIPcLm2EEEEviT0_T1_ --------------------------
	.section	.nv.info._ZN2at6native29vectorized_elementwise_kernelILi8EZZZNS0_23logical_not_kernel_cudaERNS_18TensorIteratorBaseEENKUlvE0_clEvENKUlvE3_clEvEUlsE_St5arrayIPcLm2EEEEviT0_T1_,"",@"SHT_CUDA_INFO"
	.sectionflags	@""
	.align	4


	//----- nvinfo : EIATTR_CUDA_API_VERSION
	.align		4
        /*0000*/ 	.byte	0x04, 0x37
        /*0002*/ 	.short	(.L_6971 - .L_6970)
.L_6970:
        /*0004*/ 	.word	0x00000082


	//----- nvinfo : EIATTR_KPARAM_INFO
	.align		4
.L_6971:
        /*0008*/ 	.byte	0x04, 0x17
        /*000a*/ 	.short	(.L_6973 - .L_6972)
.L_6972:
        /*000c*/ 	.word	0x00000000
        /*0010*/ 	.short	0x0002
        /*0012*/ 	.short	0x0008
        /*0014*/ 	.byte	0x00, 0xf0, 0x41, 0x00


	//----- nvinfo : EIATTR_KPARAM_INFO
	.align		4
.L_6973:
        /*0018*/ 	.byte	0x04, 0x17
        /*001a*/ 	.short	(.L_6975 - .L_6974)
.L_6974:
        /*001c*/ 	.word	0x00000000
        /*0020*/ 	.short	0x0001
        /*0022*/ 	.short	0x0004
        /*0024*/ 	.byte	0x00, 0xf0, 0x05, 0x00


	//----- nvinfo : EIATTR_KPARAM_INFO
	.align		4
.L_6975:
        /*0028*/ 	.byte	0x04, 0x17
        /*002a*/ 	.short	(.L_6977 - .L_6976)
.L_6976:
        /*002c*/ 	.word	0x00000000
        /*0030*/ 	.short	0x0000
        /*0032*/ 	.short	0x0000
        /*0034*/ 	.byte	0x00, 0xf0, 0x11, 0x00


	//----- nvinfo : EIATTR_SPARSE_MMA_MASK
	.align		4
.L_6977:
        /*0038*/ 	.byte	0x03, 0x50
        /*003a*/ 	.short	0x0000


	//----- nvinfo : EIATTR_MAXREG_COUNT
	.align		4
        /*003c*/ 	.byte	0x03, 0x1b
        /*003e*/ 	.short	0x00ff


	//----- nvinfo : EIATTR_MERCURY_ISA_VERSION
	.align		4
        /*0040*/ 	.byte	0x03, 0x5f
        /*0042*/ 	.short	0x0101


	//----- nvinfo : EIATTR_VRC_CTA_INIT_COUNT
	.align		4
        /*0044*/ 	.byte	0x02, 0x4a
	.zero		1
	.zero		1


	//----- nvinfo : EIATTR_EXIT_INSTR_OFFSETS
	.align		4
        /*0048*/ 	.byte	0x04, 0x1c
        /*004a*/ 	.short	(.L_6979 - .L_6978)


	//   ....[0]....
.L_6978:
        /*004c*/ 	.word	0x00000870


	//   ....[1]....
        /*0050*/ 	.word	0x000008d0


	//   ....[2]....
        /*0054*/ 	.word	0x00000ba0


	//----- nvinfo : EIATTR_MAX_THREADS
	.align		4
.L_6979:
        /*0058*/ 	.byte	0x04, 0x05
        /*005a*/ 	.short	(.L_6981 - .L_6980)
.L_6980:
        /*005c*/ 	.word	0x00000080
        /*0060*/ 	.word	0x00000001
        /*0064*/ 	.word	0x00000001


	//----- nvinfo : EIATTR_CRS_STACK_SIZE
	.align		4
.L_6981:
        /*0068*/ 	.byte	0x04, 0x1e
        /*006a*/ 	.short	(.L_6983 - .L_6982)
.L_6982:
        /*006c*/ 	.word	0x00000000


	//----- nvinfo : EIATTR_CBANK_PARAM_SIZE
	.align		4
.L_6983:
        /*0070*/ 	.byte	0x03, 0x19
        /*0072*/ 	.short	0x0018


	//----- nvinfo : EIATTR_PARAM_CBANK
	.align		4
        /*0074*/ 	.byte	0x04, 0x0a
        /*0076*/ 	.short	(.L_6985 - .L_6984)
	.align		4
.L_6984:
        /*0078*/ 	.word	index@(.nv.constant0._ZN2at6native29vectorized_elementwise_kernelILi8EZZZNS0_23logical_not_kernel_cudaERNS_18TensorIteratorBaseEENKUlvE0_clEvENKUlvE3_clEvEUlsE_St5arrayIPcLm2EEEEviT0_T1_)
        /*007c*/ 	.short	0x0380
        /*007e*/ 	.short	0x0018


	//----- nvinfo : EIATTR_SW_WAR
	.align		4
.L_6985:
        /*0080*/ 	.byte	0x04, 0x36
        /*0082*/ 	.short	(.L_6987 - .L_6986)
.L_6986:
        /*0084*/ 	.word	0x00000008
.L_6987:


//--------------------- .nv.info._ZN2at6native18elementwise_kernelILi128ELi4EZNS0_15gpu_kernel_implIZZZNS0_23logical_not_kernel_cudaERNS_18TensorIteratorBaseEENKUlvE0_clEvENKUlvE2_clEvEUllE_EEvS4_RKT_EUliE_EEviT1_ --------------------------
	.section	.nv.info._ZN2at6native18elementwise_kernelILi128ELi4EZNS0_15gpu_kernel_implIZZZNS0_23logical_not_kernel_cudaERNS_18TensorIteratorBaseEENKUlvE0_clEvENKUlvE2_clEvEUllE_EEvS4_RKT_EUliE_EEviT1_,"",@"SHT_CUDA_INFO"
	.sectionflags	@""
	.align	4


	//----- nvinfo : EIATTR_CUDA_API_VERSION
	.align		4
        /*0000*/ 	.byte	0x04, 0x37
        /*0002*/ 	.short	(.L_6989 - .L_6988)
.L_6988:
        /*0004*/ 	.word	0x00000082


	//----- nvinfo : EIATTR_KPARAM_INFO
	.align		4
.L_6989:
        /*0008*/ 	.byte	0x04, 0x17
        /*000a*/ 	.short	(.L_6991 - .L_6990)
.L_6990:
        /*000c*/ 	.word	0x00000000
        /*0010*/ 	.short	0x0001
        /*0012*/ 	.short	0x0008
        /*0014*/ 	.byte	0x00, 0xf0, 0x61, 0x08


	//----- nvinfo : EIATTR_KPARAM_INFO
	.align		4
.L_6991:
        /*0018*/ 	.byte	0x04, 0x17
        /*001a*/ 	.short	(.L_6993 - .L_6992)
.L_6992:
        /*001c*/ 	.word	0x00000000
        /*0020*/ 	.short	0x0000
        /*0022*/ 	.short	0x0000
        /*0024*/ 	.byte	0x00, 0xf0, 0x11, 0x00


	//----- nvinfo : EIATTR_SPARSE_MMA_MASK
	.align		4
.L_6993:
        /*0028*/ 	.byte	0x03, 0x50
        /*002a*/ 	.short	0x0000


	//----- nvinfo : EIATTR_MAXREG_COUNT
	.align		4
        /*002c*/ 	.byte	0x03, 0x1b
        /*002e*/ 	.short	0x0080


	//----- nvinfo : EIATTR_EXTERNS
	.align		4
        /*0030*/ 	.byte	0x04, 0x0f
        /*0032*/ 	.short	(.L_6995 - .L_6994)


	//   ....[0]....
	.align		4
.L_6994:
        /*0034*/ 	.word	index@(__assertfail)


	//----- nvinfo : EIATTR_MERCURY_ISA_VERSION
	.align		4
.L_6995:
        /*0038*/ 	.byte	0x03, 0x5f
        /*003a*/ 	.short	0x0101


	//----- nvinfo : EIATTR_VRC_CTA_INIT_COUNT
	.align		4
        /*003c*/ 	.byte	0x02, 0x4a
	.zero		1
	.zero		1


	//----- nvinfo : EIATTR_SYSCALL_OFFSETS
	.align		4
        /*0040*/ 	.byte	0x04, 0x46
        /*0042*/ 	.short	(.L_6997 - .L_6996)


	//   ....[0]....
.L_6996:
        /*0044*/ 	.word	0x00002110


	//   ....[1]....
        /*0048*/ 	.word	0x00002e60


	//   ....[2]....
        /*004c*/ 	.word	0x000050e0


	//   ....[3]....
        /*0050*/ 	.word	0x00005c80


	//   ....[4]....
        /*0054*/ 	.word	0x00007ff0


	//   ....[5]....
        /*0058*/ 	.word	0x00008b90


	//   ....[6]....
        /*005c*/ 	.word	0x0000af10


	//   ....[7]....
        /*0060*/ 	.word	0x0000ba70


	//----- nvinfo : EIATTR_EXIT_INSTR_OFFSETS
	.align		4
.L_6997:
        /*0064*/ 	.byte	0x04, 0x1c
        /*0066*/ 	.short	(.L_6999 - .L_6998)


	//   ....[0]....
.L_6998:
        /*0068*/ 	.word	0x00008e20


	//   ....[1]....
        /*006c*/ 	.word	0x0000b070


	//   ....[2]....
        /*0070*/ 	.word	0x0000b090


	//   ....[3]....
        /*0074*/ 	.word	0x0000b120


	//   ....[4]....
        /*0078*/ 	.word	0x0000b140


	//   ....[5]....
        /*007c*/ 	.word	0x0000b160


	//   ....[6]....
        /*0080*/ 	.word	0x0000b1f0


	//   ....[7]....
        /*0084*/ 	.word	0x0000b230


	//   ....[8]....
        /*0088*/ 	.word	0x0000b2d0


	//   ....[9]....
        /*008c*/ 	.word	0x0000b320


	//   ....[10]....
        /*0090*/ 	.word	0x0000b360


	//   ....[11]....
        /*0094*/ 	.word	0x0000b420


	//   ....[12]....
        /*0098*/ 	.word	0x0000b560


	//   ....[13]....
        /*009c*/ 	.word	0x0000b6a0


	//   ....[14]....
        /*00a0*/ 	.word	0x0000b7f0


	//   ....[15]....
        /*00a4*/ 	.word	0x0000b820


	//   ....[16]....
        /*00a8*/ 	.word	0x0000b840


	//   ....[17]....
        /*00ac*/ 	.word	0x0000b8c0


	//   ....[18]....
        /*00b0*/ 	.word	0x0000b910


	//   ....[19]....
        /*00b4*/ 	.word	0x0000ba80


	//   ....[20]....
        /*00b8*/ 	.word	0x0000bb60


	//   ....[21]....
        /*00bc*/ 	.word	0x0000bc00


	//   ....[22]....
        /*00c0*/ 	.word	0x0000bc30


	//   ....[23]....
        /*00c4*/ 	.word	0x0000bc80


	//   ....[24]....
        /*00c8*/ 	.word	0x0000bcc0


	//----- nvinfo : EIATTR_MAX_THREADS
	.align		4
.L_6999:
        /*00cc*/ 	.byte	0x04, 0x05
        /*00ce*/ 	.short	(.L_7001 - .L_7000)
.L_7000:
        /*00d0*/ 	.word	0x00000080
        /*00d4*/ 	.word	0x00000001
        /*00d8*/ 	.word	0x00000001


	//----- nvinfo : EIATTR_CRS_STACK_SIZE
	.align		4
.L_7001:
        /*00dc*/ 	.byte	0x04, 0x1e
        /*00de*/ 	.short	(.L_7003 - .L_7002)
.L_7002:
        /*00e0*/ 	.word	0x00000000


	//----- nvinfo : EIATTR_CBANK_PARAM_SIZE
	.align		4
.L_7003:
        /*00e4*/ 	.byte	0x03, 0x19
        /*00e6*/ 	.short	0x0220


	//----- nvinfo : EIATTR_PARAM_CBANK
	.align		4
        /*00e8*/ 	.byte	0x04, 0x0a
        /*00ea*/ 	.short	(.L_7005 - .L_7004)
	.align		4
.L_7004:
        /*00ec*/ 	.word	index@(.nv.constant0._ZN2at6native18elementwise_kernelILi128ELi4EZNS0_15gpu_kernel_implIZZZNS0_23logical_not_kernel_cudaERNS_18TensorIteratorBaseEENKUlvE0_clEvENKUlvE2_clEvEUllE_EEvS4_RKT_EUliE_EEviT1_)
        /*00f0*/ 	.short	0x0380
        /*00f2*/ 	.short	0x0220


	//----- nvinfo : EIATTR_SW_WAR
	.align		4
.L_7005:
        /*00f4*/ 	.byte	0x04, 0x36
        /*00f6*/ 	.short	(.L_7007 - .L_7006)
.L_7006:
        /*00f8*/ 	.word	0x00000008
.L_7007:


//--------------------- .nv.info._ZN2at6native27unrolled_elementwise_kernelIZZZNS0_23logical_not_kernel_cudaERNS_18TensorIteratorBaseEENKUlvE0_clEvENKUlvE2_clEvEUllE_St5arrayIPcLm2EELi4E23TrivialOffsetCalculatorILi1EjESB_NS0_6memory12LoadWithCastILi1EEENSC_13StoreWithCastILi1EEEEEviT_T0_T2_T3_T4_T5_ --------------------------
	.section	.nv.info._ZN2at6native27unrolled_elementwise_kernelIZZZNS0_23logical_not_kernel_cudaERNS_18TensorIteratorBaseEENKUlvE0_clEvENKUlvE2_clEvEUllE_St5arrayIPcLm2EELi4E23TrivialOffsetCalculatorILi1EjESB_NS0_6memory12LoadWithCastILi1EEENSC_13StoreWithCastILi1EEEEEviT_T0_T2_T3_T4_T5_,"",@"SHT_CUDA_INFO"
	.sectionflags	@""
	.align	4


	//----- nvinfo : EIATTR_CUDA_API_VERSION
	.align		4
        /*0000*/ 	.byte	0x04, 0x37
        /*0002*/ 	.short	(.L_7009 - .L_7008)
.L_7008:
        /*0004*/ 	.word	0x00000082


	//----- nvinfo : EIATTR_KPARAM_INFO
	.align		4
.L_7009:
        /*0008*/ 	.byte	0x04, 0x17
        /*000a*/ 	.short	(.L_7011 - .L_7010)
.L_7010:
        /*000c*/ 	.word	0x00000000
        /*0010*/ 	.short	0x0006
        /*0012*/ 	.short	0x0024
        /*0014*/ 	.byte	0x00, 0xf0, 0x21, 0x00


	//----- nvinfo : EIATTR_KPARAM_INFO
	.align		4
.L_7011:
        /*0018*/ 	.byte	0x04, 0x17
        /*001a*/ 	.short	(.L_7013 - .L_7012)
.L_7012:
        /*001c*/ 	.word	0x00000000
        /*0020*/ 	.short	0x0005
        /*0022*/ 	.short	0x001c
        /*0024*/ 	.byte	0x00, 0xf0, 0x21, 0x00


	//----- nvinfo : EIATTR_KPARAM_INFO
	.align		4
.L_7013:
        /*0028*/ 	.byte	0x04, 0x17
        /*002a*/ 	.short	(.L_7015 - .L_7014)
.L_7014:
        /*002c*/ 	.word	0x00000000
        /*0030*/ 	.short	0x0004
        /*0032*/ 	.short	0x0019
        /*0034*/ 	.byte	0x00, 0xf0, 0x05, 0x00


	//----- nvinfo : EIATTR_KPARAM_INFO
	.align		4
.L_7015:
        /*0038*/ 	.byte	0x04, 0x17
        /*003a*/ 	.short	(.L_7017 - .L_7016)
.L_7016:
        /*003c*/ 	.word	0x00000000
        /*0040*/ 	.short	0x0003
        /*0042*/ 	.short	0x0018
        /*0044*/ 	.byte	0x00, 0xf0, 0x05, 0x00


	//----- nvinfo : EIATTR_KPARAM_INFO
	.align		4
.L_7017:
        /*0048*/ 	.byte	0x04, 0x17
        /*004a*/ 	.short	(.L_7019 - .L_7018)
.L_7018:
        /*004c*/ 	.word	0x00000000
        /*0050*/ 	.short	0x0002
        /*0052*/ 	.short	0x0008
        /*0054*/ 	.byte	0x00, 0xf0, 0x41, 0x00


	//----- nvinfo : EIATTR_KPARAM_INFO
	.align		4
.L_7019:
        /*0058*/ 	.byte	0x04, 0x17
        /*005a*/ 	.short	(.L_7021 - .L_7020)
.L_7020:
        /*005c*/ 	.word	0x00000000
        /*0060*/ 	.short	0x0001
        /*0062*/ 	.short	0x0004
        /*0064*/ 	.byte	0x00, 0xf0, 0x05, 0x00


	//----- nvinfo : EIATTR_KPARAM_INFO
	.align		4
.L_7021:
        /*0068*/ 	.byte	0x04, 0x17
        /*006a*/ 	.short	(.L_7023 - .L_7022)
.L_7022:
        /*006c*/ 	.word	0x00000000
        /*0070*/ 	.short	0x0000
        /*0072*/ 	.short	0x0000
        /*0074*/ 	.byte	0x00, 0xf0, 0x11, 0x00


	//----- nvinfo : EIATTR_SPARSE_MMA_MASK
	.align		4
.L_7023:
        /*0078*/ 	.byte	0x03, 0x50
        /*007a*/ 	.short	0x0000


	//----- nvinfo : EIATTR_MAXREG_COUNT
	.align		4
        /*007c*/ 	.byte	0x03, 0x1b
        /*007e*/ 	.short	0x00ff


	//----- nvinfo : EIATTR_EXTERNS
	.align		4
        /*0080*/ 	.byte	0x04, 0x0f
        /*0082*/ 	.short	(.L_7025 - .L_7024)


	//   ....[0]....
	.align		4
.L_7024:
        /*0084*/ 	.word	index@(__assertfail)


	//----- nvinfo : EIATTR_MERCURY_ISA_VERSION
	.align		4
.L_7025:
        /*0088*/ 	.byte	0x03, 0x5f
        /*008a*/ 	.short	0x0101


	//----- nvinfo : EIATTR_VRC_CTA_INIT_COUNT
	.align		4
        /*008c*/ 	.byte	0x02, 0x4a
	.zero		1
	.zero		1


	//----- nvinfo : EIATTR_SYSCALL_OFFSETS
	.align		4
        /*0090*/ 	.byte	0x04, 0x46
        /*0092*/ 	.short	(.L_7027 - .L_7026)


	//   ....[0]....
.L_7026:
        /*0094*/ 	.word	0x00000e30


	//   ....[1]....
        /*0098*/ 	.word	0x00001e10


	//   ....[2]....
        /*009c*/ 	.word	0x00002d40


	//   ....[3]....
        /*00a0*/ 	.word	0x00003c60


	//   ....[4]....
        /*00a4*/ 	.word	0x00004a10


	//   ....[5]....
        /*00a8*/ 	.word	0x000056f0


	//   ....[6]....
        /*00ac*/ 	.word	0x000064d0


	//   ....[7]....
        /*00b0*/ 	.word	0x00007260


	//----- nvinfo : EIATTR_EXIT_INSTR_OFFSETS
	.align		4
.L_7027:
        /*00b4*/ 	.byte	0x04, 0x1c
        /*00b6*/ 	.short	(.L_7029 - .L_7028)


	//   ....[0]....
.L_7028:
        /*00b8*/ 	.word	0x00006750


	//   ....[1]....
        /*00bc*/ 	.word	0x00006880


	//   ....[2]....
        /*00c0*/ 	.word	0x000068a0


	//   ....[3]....
        /*00c4*/ 	.word	0x00006930


	//   ....[4]....
        /*00c8*/ 	.word	0x00006950


	//   ....[5]....
        /*00cc*/ 	.word	0x00006970


	//   ....[6]....
        /*00d0*/ 	.word	0x00006a00


	//   ....[7]....
        /*00d4*/ 	.word	0x00006a40


	//   ....[8]....
        /*00d8*/ 	.word	0x00006ae0


	//   ....[9]....
        /*00dc*/ 	.word	0x00006b30


	//   ....[10]....
        /*00e0*/ 	.word	0x00006b60


	//   ....[11]....
        /*00e4*/ 	.word	0x00006c20


	//   ....[12]....
        /*00e8*/ 	.word	0x00006d60


	//   ....[13]....
        /*00ec*/ 	.word	0x00006ea0


	//   ....[14]....
        /*00f0*/ 	.word	0x00006ff0


	//   ....[15]....
        /*00f4*/ 	.word	0x00007020


	//   ....[16]....
        /*00f8*/ 	.word	0x00007040


	//   ....[17]....
        /*00fc*/ 	.word	0x000070c0


	//   ....[18]....
        /*0100*/ 	.word	0x00007100


	//   ....[19]....
        /*0104*/ 	.word	0x00007270


	//   ....[20]....
        /*0108*/ 	.word	0x00007350


	//   ....[21]....
        /*010c*/ 	.word	0x000073f0


	//   ....[22]....
        /*0110*/ 	.word	0x00007420


	//   ....[23]....
        /*0114*/ 	.word	0x00007470


	//   ....[24]....
        /*0118*/ 	.word	0x000074b0


	//----- nvinfo : EIATTR_MAX_THREADS
	.align		4
.L_7029:
        /*011c*/ 	.byte	0x04, 0x05
        /*011e*/ 	.short	(.L_7031 - .L_7030)
.L_7030:
        /*0120*/ 	.word	0x00000080
        /*0124*/ 	.word	0x00000001
        /*0128*/ 	.word	0x00000001


	//----- nvinfo : EIATTR_CRS_STACK_SIZE
	.align		4
.L_7031:
        /*012c*/ 	.byte	0x04, 0x1e
        /*012e*/ 	.short	(.L_7033 - .L_7032)
.L_7032:
        /*0130*/ 	.word	0x00000000


	//----- nvinfo : EIATTR_CBANK_PARAM_SIZE
	.align		4
.L_7033:
        /*0134*/ 	.byte	0x03, 0x19
        /*0136*/ 	.short	0x002c


	//----- nvinfo : EIATTR_PARAM_CBANK
	.align		4
        /*0138*/ 	.byte	0x04, 0x0a
        /*013a*/ 	.short	(.L_7035 - .L_7034)
	.align		4
.L_7034:
        /*013c*/ 	.word	index@(.nv.constant0._ZN2at6native27unrolled_elementwise_kernelIZZZNS0_23logical_not_kernel_cudaERNS_18TensorIteratorBaseEENKUlvE0_clEvENKUlvE2_clEvEUllE_St5arrayIPcLm2EELi4E23TrivialOffsetCalculatorILi1EjESB_NS0_6memory12LoadWithCastILi1EEENSC_13StoreWithCastILi1EEEEEviT_T0_T2_T3_T4_T5_)
        /*0140*/ 	.short	0x0380
        /*0142*/ 	.short	0x002c


	//----- nvinfo : EIATTR_SW_WAR
	.align		4
.L_7035:
        /*0144*/ 	.byte	0x04, 0x36
        /*0146*/ 	.short	(.L_7037 - .L_7036)
.L_7036:
        /*0148*/ 	.word	0x00000008
.L_7037:


//--------------------- .nv.info._ZN2at6native18elementwise_kernelILi128ELi4EZNS0_22gpu_kernel_impl_nocastIZZZNS0_23logical_not_kernel_cudaERNS_18TensorIteratorBaseEENKUlvE0_clEvENKUlvE2_clEvEUllE_EEvS4_RKT_EUliE_EEviT1_ --------------------------
	.section	.nv.info._ZN2at6native18elementwise_kernelILi128ELi4EZNS0_22gpu_kernel_impl_nocastIZZZNS0_23logical_not_kernel_cudaERNS_18TensorIteratorBaseEENKUlvE0_clEvENKUlvE2_clEvEUllE_EEvS4_RKT_EUliE_EEviT1_,"",@"SHT_CUDA_INFO"
	.sectionflags	@""
	.align	4


	//----- nvinfo : EIATTR_CUDA_API_VERSION
	.align		4
        /*0000*/ 	.byte	0x04, 0x37
        /*0002*/ 	.short	(.L_7039 - .L_7038)
.L_7038:
        /*0004*/ 	.word	0x00000082


	//----- nvinfo : EIATTR_KPARAM_INFO
	.align		4
.L_7039:
        /*0008*/ 	.byte	0x04, 0x17
        /*000a*/ 	.short	(.L_7041 - .L_7040)
.L_7040:
        /*000c*/ 	.word	0x00000000
        /*0010*/ 	.short	0x0001
        /*0012*/ 	.short	0x0008
        /*0014*/ 	.byte	0x00, 0xf0, 0x61, 0x08


	//----- nvinfo : EIATTR_KPARAM_INFO
	.align		4
.L_7041:
        /*0018*/ 	.byte	0x04, 0x17
        /*001a*/ 	.short	(.L_7043 - .L_7042)
.L_7042:
        /*001c*/ 	.word	0x00000000
        /*0020*/ 	.short	0x0000
        /*0022*/ 	.short	0x0000
        /*0024*/ 	.byte	0x00, 0xf0, 0x11, 0x00


	//----- nvinfo : EIATTR_SPARSE_MMA_MASK
	.align		4
.L_7043:
        /*0028*/ 	.byte	0x03, 0x50
        /*002a*/ 	.short	0x0000


	//----- nvinfo : EIATTR_MAXREG_COUNT
	.align		4
        /*002c*/ 	.byte	0x03, 0x1b
        /*002e*/ 	.short	0x0080


	//----- nvinfo : EIATTR_MERCURY_ISA_VERSION
	.align		4
        /*0030*/ 	.byte	0x03, 0x5f
        /*0032*/ 	.short	0x0101


	//----- nvinfo : EIATTR_VRC_CTA_INIT_COUNT
	.align		4
        /*0034*/ 	.byte	0x02, 0x4a
	.zero		1
	.zero		1


	//----- nvinfo : EIATTR_EXIT_INSTR_OFFSETS
	.align		4
        /*0038*/ 	.byte	0x04, 0x1c
        /*003a*/ 	.short	(.L_7045 - .L_7044)


	//   ....[0]....
.L_7044:
        /*003c*/ 	.word	0x00000300


	//   ....[1]....
        /*0040*/ 	.word	0x00000380


	//   ....[2]....
        /*0044*/ 	.word	0x00003ea0


	//   ....[3]....
        /*0048*/ 	.word	0x000051f0


	//----- nvinfo : EIATTR_MAX_THREADS
	.align		4
.L_7045:
        /*004c*/ 	.byte	0x04, 0x05
        /*004e*/ 	.short	(.L_7047 - .L_7046)
.L_7046:
        /*0050*/ 	.word	0x00000080
        /*0054*/ 	.word	0x00000001
        /*0058*/ 	.word	0x00000001


	//----- nvinfo : EIATTR_CRS_STACK_SIZE
	.align		4
.L_7047:
        /*005c*/ 	.byte	0x04, 0x1e
        /*005e*/ 	.short	(.L_7049 - .L_7048)
.L_7048:
        /*0060*/ 	.word	0x00000000


	//----- nvinfo : EIATTR_CBANK_PARAM_SIZE
	.align		4
.L_7049:
        /*0064*/ 	.byte	0x03, 0x19
        /*0066*/ 	.short	0x0220


	//----- nvinfo : EIATTR_PARAM_CBANK
	.align		4
        /*0068*/ 	.byte	0x04, 0x0a
        /*006a*/ 	.short	(.L_7051 - .L_7050)
	.align		4
.L_7050:
        /*006c*/ 	.word	index@(.nv.constant0._ZN2at6native18elementwise_kernelILi128ELi4EZNS0_22gpu_kernel_impl_nocastIZZZNS0_23logical_not_kernel_cudaERNS_18TensorIteratorBaseEENKUlvE0_clEvENKUlvE2_clEvEUllE_EEvS4_RKT_EUliE_EEviT1_)
        /*0070*/ 	.short	0x0380
        /*0072*/ 	.short	0x0220


	//----- nvinfo : EIATTR_SW_WAR
	.align		4
.L_7051:
        /*0074*/ 	.byte	0x04, 0x36
        /*0076*/ 	.short	(.L_7053 - .L_7052)
.L_7052:
        /*0078*/ 	.word	0x00000008
.L_7053:


//--------------------- .nv.info._ZN2at6native27unrolled_elementwise_kernelIZZZNS0_23logical_not_kernel_cudaERNS_18TensorIteratorBaseEENKUlvE0_clEvENKUlvE2_clEvEUllE_St5arrayIPcLm2EELi4E23TrivialOffsetCalculatorILi1EjESB_NS0_6memory15LoadWithoutCastENSC_16StoreWithoutCastEEEviT_T0_T2_T3_T4_T5_ --------------------------
	.section	.nv.info._ZN2at6native27unrolled_elementwise_kernelIZZZNS0_23logical_not_kernel_cudaERNS_18TensorIteratorBaseEENKUlvE0_clEvENKUlvE2_clEvEUllE_St5arrayIPcLm2EELi4E23TrivialOffsetCalculatorILi1EjESB_NS0_6memory15LoadWithoutCastENSC_16StoreWithoutCastEEEviT_T0_T2_T3_T4_T5_,"",@"SHT_CUDA_INFO"
	.sectionflags	@""
	.align	4


	//----- nvinfo : EIATTR_CUDA_API_VERSION
	.align		4
        /*0000*/ 	.byte	0x04, 0x37
        /*0002*/ 	.short	(.L_7055 - .L_7054)
.L_7054:
        /*0004*/ 	.word	0x00000082


	//----- nvinfo : EIATTR_KPARAM_INFO
	.align		4
.L_7055:
        /*0008*/ 	.byte	0x04, 0x17
        /*000a*/ 	.short	(.L_7057 - .L_7056)
.L_7056:
        /*000c*/ 	.word	0x00000000
        /*0010*/ 	.short	0x0006
        /*0012*/ 	.short	0x001b
        /*0014*/ 	.byte	0x00, 0xf0, 0x05, 0x00


	//----- nvinfo : EIATTR_KPARAM_INFO
	.align		4
.L_7057:
        /*0018*/ 	.byte	0x04, 0x17
        /*001a*/ 	.short	(.L_7059 - .L_7058)
.L_7058:
        /*001c*/ 	.word	0x00000000
        /*0020*/ 	.short	0x0005
        /*0022*/ 	.short	0x001a
        /*0024*/ 	.byte	0x00, 0xf0, 0x05, 0x00


	//----- nvinfo : EIATTR_KPARAM_INFO
	.align		4
.L_7059:
        /*0028*/ 	.byte	0x04, 0x17
        /*002a*/ 	.short	(.L_7061 - .L_7060)
.L_7060:
        /*002c*/ 	.word	0x00000000
        /*0030*/ 	.short	0x0004
        /*0032*/ 	.short	0x0019
        /*0034*/ 	.byte	0x00, 0xf0, 0x05, 0x00


	//----- nvinfo : EIATTR_KPARAM_INFO
	.align		4
.L_7061:
        /*0038*/ 	.byte	0x04, 0x17
        /*003a*/ 	.short	(.L_7063 - .L_7062)
.L_7062:
        /*003c*/ 	.word	0x00000000
        /*0040*/ 	.short	0x0003
        /*0042*/ 	.short	0x0018
        /*0044*/ 	.byte	0x00, 0xf0, 0x05, 0x00


	//----- nvinfo : EIATTR_KPARAM_INFO
	.align		4
.L_7063:
        /*0048*/ 	.byte	0x04, 0x17
        /*004a*/ 	.short	(.L_7065 - .L_7064)
.L_7064:
        /*004c*/ 	.word	0x00000000
        /*0050*/ 	.short	0x0002
        /*0052*/ 	.short	0x0008
        /*0054*/ 	.byte	0x00, 0xf0, 0x41, 0x00


	//----- nvinfo : EIATTR_KPARAM_INFO
	.align		4
.L_7065:
        /*0058*/ 	.byte	0x04, 0x17
        /*005a*/ 	.short	(.L_7067 - .L_7066)
.L_7066:
        /*005c*/ 	.word	0x00000000
        /*0060*/ 	.short	0x0001
        /*0062*/ 	.short	0x0004
        /*0064*/ 	.byte	0x00, 0xf0, 0x05, 0x00


	//----- nvinfo : EIATTR_KPARAM_INFO
	.align		4
.L_7067:
        /*0068*/ 	.byte	0x04, 0x17
        /*006a*/ 	.short	(.L_7069 - .L_7068)
.L_7068:
        /*006c*/ 	.word	0x00000000
        /*0070*/ 	.short	0x0000
        /*0072*/ 	.short	0x0000
        /*0074*/ 	.byte	0x00, 0xf0, 0x11, 0x00


	//----- nvinfo : EIATTR_SPARSE_MMA_MASK
	.align		4
.L_7069:
        /*0078*/ 	.byte	0x03, 0x50
        /*007a*/ 	.short	0x0000


	//----- nvinfo : EIATTR_MAXREG_COUNT
	.align		4
        /*007c*/ 	.byte	0x03, 0x1b
        /*007e*/ 	.short	0x00ff


	//----- nvinfo : EIATTR_MERCURY_ISA_VERSION
	.align		4
        /*0080*/ 	.byte	0x03, 0x5f
        /*0082*/ 	.short	0x0101


	//----- nvinfo : EIATTR_VRC_CTA_INIT_COUNT
	.align		4
        /*0084*/ 	.byte	0x02, 0x4a
	.zero		1
	.zero		1


	//----- nvinfo : EIATTR_EXIT_INSTR_OFFSETS
	.align		4
        /*0088*/ 	.byte	0x04, 0x1c
        /*008a*/ 	.short	(.L_7071 - .L_7070)


	//   ....[0]....
.L_7070:
        /*008c*/ 	.word	0x00000500


	//   ....[1]....
        /*0090*/ 	.word	0x00000560


	//----- nvinfo : EIATTR_MAX_THREADS
	.align		4
.L_7071:
        /*0094*/ 	.byte	0x04, 0x05
        /*0096*/ 	.short	(.L_7073 - .L_7072)
.L_7072:
        /*0098*/ 	.word	0x00000080
        /*009c*/ 	.word	0x00000001
        /*00a0*/ 	.word	0x00000001


	//----- nvinfo : EIATTR_CRS_STACK_SIZE
	.align		4
.L_7073:
        /*00a4*/ 	.byte	0x04, 0x1e
        /*00a6*/ 	.short	(.L_7075 - .L_7074)
.L_7074:
        /*00a8*/ 	.word	0x00000000


	//----- nvinfo : EIATTR_CBANK_PARAM_SIZE
	.align		4
.L_7075:
        /*00ac*/ 	.byte	0x03, 0x19
        /*00ae*/ 	.short	0x001c


	//----- nvinfo : EIATTR_PARAM_CBANK
	.align		4
        /*00b0*/ 	.byte	0x04, 0x0a
        /*00b2*/ 	.short	(.L_7077 - .L_7076)
	.align		4
.L_7076:
        /*00b4*/ 	.word	index@(.nv.constant0._ZN2at6native27unrolled_elementwise_kernelIZZZNS0_23logical_not_kernel_cudaERNS_18TensorIteratorBaseEENKUlvE0_clEvENKUlvE2_clEvEUllE_St5arrayIPcLm2EELi4E23TrivialOffsetCalculatorILi1EjESB_NS0_6memory15LoadWithoutCastENSC_16StoreWithoutCastEEEviT_T0_T2_T3_T4_T5_)
        /*00b8*/ 	.short	0x0380
        /*00ba*/ 	.short	0x001c


	//----- nvinfo : EIATTR_SW_WAR
	.align		4
.L_7077:
        /*00bc*/ 	.byte	0x04, 0x36
        /*00be*/ 	.short	(.L_7079 - .L_7078)
.L_7078:
        /*00c0*/ 	.word	0x00000008
.L_7079:


//--------------------- .nv.info._ZN2at6native29vectorized_elementwise_kernelILi2EZZZNS0_23logical_not_kernel_cudaERNS_18TensorIteratorBaseEENKUlvE0_clEvENKUlvE2_clEvEUllE_St5arrayIPcLm2EEEEviT0_T1_ --------------------------
	.section	.nv.info._ZN2at6native29vectorized_elementwise_kernelILi2EZZZNS0_23logical_not_kernel_cudaERNS_18TensorIteratorBaseEENKUlvE0_clEvENKUlvE2_clEvEUllE_St5arrayIPcLm2EEEEviT0_T1_,"",@"SHT_CUDA_INFO"
	.sectionflags	@""
	.align	4


	//----- nvinfo : EIATTR_CUDA_API_VERSION
	.align		4
        /*0000*/ 	.byte	0x04, 0x37
        /*0002*/ 	.short	(.L_7081 - .L_7080)
.L_7080:
        /*0004*/ 	.word	0x00000082


	//----- nvinfo : EIATTR_KPARAM_INFO
	.align		4
.L_7081:
        /*0008*/ 	.byte	0x04, 0x17
        /*000a*/ 	.short	(.L_7083 - .L_7082)
.L_7082:
        /*000c*/ 	.word	0x00000000
        /*0010*/ 	.short	0x0002
        /*0012*/ 	.short	0x0008
        /*0014*/ 	.byte	0x00, 0xf0, 0x41, 0x00


	//----- nvinfo : EIATTR_KPARAM_INFO
	.align		4
.L_7083:
        /*0018*/ 	.byte	0x04, 0x17
        /*001a*/ 	.short	(.L_7085 - .L_7084)
.L_7084:
        /*001c*/ 	.word	0x00000000
        /*0020*/ 	.short	0x0001
        /*0022*/ 	.short	0x0004
        /*0024*/ 	.byte	0x00, 0xf0, 0x05, 0x00


	//----- nvinfo : EIATTR_KPARAM_INFO
	.align		4
.L_7085:
        /*0028*/ 	.byte	0x04, 0x17
        /*002a*/ 	.short	(.L_7087 - .L_7086)
.L_7086:
        /*002c*/ 	.word	0x00000000
        /*0030*/ 	.short	0x0000
        /*0032*/ 	.short	0x0000
        /*0034*/ 	.byte	0x00, 0xf0, 0x11, 0x00


	//----- nvinfo : EIATTR_SPARSE_MMA_MASK
	.align		4
.L_7087:
        /*0038*/ 	.byte	0x03, 0x50
        /*003a*/ 	.short	0x0000


	//----- nvinfo : EIATTR_MAXREG_COUNT
	.align		4
        /*003c*/ 	.byte	0x03, 0x1b
        /*003e*/ 	.short	0x00ff


	//----- nvinfo : EIATTR_MERCURY_ISA_VERSION
	.align		4
        /*0040*/ 	.byte	0x03, 0x5f
        /*0042*/ 	.short	0x0101


	//----- nvinfo : EIATTR_VRC_CTA_INIT_COUNT
	.align		4
        /*0044*/ 	.byte	0x02, 0x4a
	.zero		1
	.zero		1


	//----- nvinfo : EIATTR_EXIT_INSTR_OFFSETS
	.align		4
        /*0048*/ 	.byte	0x04, 0x1c
        /*004a*/ 	.short	(.L_7089 - .L_7088)


	//   ....[0]....
.L_7088:
        /*004c*/ 	.word	0x00000a70


	//   ....[1]....
        /*0050*/ 	.word	0x00000ad0


	//   ....[2]....
        /*0054*/ 	.word	0x00000da0


	//----- nvinfo : EIATTR_MAX_THREADS
	.align		4
.L_7089:
        /*0058*/ 	.byte	0x04, 0x05
        /*005a*/ 	.short	(.L_7091 - .L_7090)
.L_7090:
        /*005c*/ 	.word	0x00000080
        /*0060*/ 	.word	0x00000001
        /*0064*/ 	.word	0x00000001


	//----- nvinfo : EIATTR_CRS_STACK_SIZE
	.align		4
.L_7091:
        /*0068*/ 	.byte	0x04, 0x1e
        /*006a*/ 	.short	(.L_7093 - .L_7092)
.L_7092:
        /*006c*/ 	.word	0x00000000


	//----- nvinfo : EIATTR_CBANK_PARAM_SIZE
	.align		4
.L_7093:
        /*0070*/ 	.byte	0x03, 0x19
        /*0072*/ 	.short	0x0018


	//----- nvinfo : EIATTR_PARAM_CBANK
	.align		4
        /*0074*/ 	.byte	0x04, 0x0a
        /*0076*/ 	.short	(.L_7095 - .L_7094)
	.align		4
.L_7094:
        /*0078*/ 	.word	index@(.nv.constant0._ZN2at6native29vectorized_elementwise_kernelILi2EZZZNS0_23logical_not_kernel_cudaERNS_18TensorIteratorBaseEENKUlvE0_clEvENKUlvE2_clEvEUllE_St5arrayIPcLm2EEEEviT0_T1_)
        /*007c*/ 	.short	0x0380
        /*007e*/ 	.short	0x0018


	//----- nvinfo : EIATTR_SW_WAR
	.align		4
.L_7095:
        /*0080*/ 	.byte	0x04, 0x36
        /*0082*/ 	.short	(.L_7097 - .L_7096)
.L_7096:
        /*0084*/ 	.word	0x00000008
.L_7097:


//--------------------- .nv.info._ZN2at6native29vectorized_elementwise_kernelILi4EZZZNS0_23logical_not_kernel_cudaERNS_18TensorIteratorBaseEENKUlvE0_clEvENKUlvE2_clEvEUllE_St5arrayIPcLm2EEEEviT0_T1_ --------------------------
	.section	.nv.info._ZN2at6native29vectorized_elementwise_kernelILi4EZZZNS0_23logical_not_kernel_cudaERNS_18TensorIteratorBaseEENKUlvE0_clEvENKUlvE2_clEvEUllE_St5arrayIPcLm2EEEEviT0_T1_,"",@"SHT_CUDA_INFO"
	.sectionflags	@""
	.align	4


	//----- nvinfo : EIATTR_CUDA_API_VERSION
	.align		4
        /*0000*/ 	.byte	0x04, 0x37
        /*0002*/ 	.short	(.L_7099 - .L_7098)
.L_7098:
        /*0004*/ 	.word	0x00000082


	//----- nvinfo : EIATTR_KPARAM_INFO
	.align		4
.L_7099:
        /*0008*/ 	.byte	0x04, 0x17
        /*000a*/ 	.short	(.L_7101 - .L_7100)
.L_7100:
        /*000c*/ 	.word	0x00000000
        /*0010*/ 	.short	0x0002
        /*0012*/ 	.short	0x0008
        /*0014*/ 	.byte	0x00, 0xf0, 0x41, 0x00


	//----- nvinfo : EIATTR_KPARAM_INFO
	.align		4
.L_7101:
        /*0018*/ 	.byte	0x04, 0x17
        /*001a*/ 	.short	(.L_7103 - .L_7102)
.L_7102:
        /*001c*/ 	.word	0x00000000
        /*0020*/ 	.short	0x0001
        /*0022*/ 	.short	0x0004
        /*0024*/ 	.byte	0x00, 0xf0, 0x05, 0x00


	//----- nvinfo : EIATTR_KPARAM_INFO
	.align		4
.L_7103:
        /*0028*/ 	.byte	0x04, 0x17
        /*002a*/ 	.short	(.L_7105 - .L_7104)
.L_7104:
        /*002c*/ 	.word	0x00000000
        /*0030*/ 	.short	0x0000
        /*0032*/ 	.short	0x0000
        /*0034*/ 	.byte	0x00, 0xf0, 0x11, 0x00


	//----- nvinfo : EIATTR_SPARSE_MMA_MASK
	.align		4
.L_7105:
        /*0038*/ 	.byte	0x03, 0x50
        /*003a*/ 	.short	0x0000


	//----- nvinfo : EIATTR_MAXREG_COUNT
	.align		4
        /*003c*/ 	.byte	0x03, 0x1b
        /*003e*/ 	.short	0x00ff


	//----- nvinfo : EIATTR_MERCURY_ISA_VERSION
	.align		4
        /*0040*/ 	.byte	0x03, 0x5f
        /*0042*/ 	.short	0x0101


	//----- nvinfo : EIATTR_VRC_CTA_INIT_COUNT
	.align		4
        /*0044*/ 	.byte	0x02, 0x4a
	.zero		1
	.zero		1


	//----- nvinfo : EIATTR_EXIT_INSTR_OFFSETS
	.align		4
        /*0048*/ 	.byte	0x04, 0x1c
        /*004a*/ 	.short	(.L_7107 - .L_7106)


	//   ....[0]....
.L_7106:
        /*004c*/ 	.word	0x00000a70


	//   ....[1]....
        /*0050*/ 	.word	0x00000ad0


	//   ....[2]....
        /*0054*/ 	.word	0x00000d80


	//----- nvinfo : EIATTR_MAX_THREADS
	.align		4
.L_7107:
        /*0058*/ 	.byte	0x04, 0x05
        /*005a*/ 	.short	(.L_7109 - .L_7108)
.L_7108:
        /*005c*/ 	.word	0x00000080
        /*0060*/ 	.word	0x00000001
        /*0064*/ 	.word	0x00000001


	//----- nvinfo : EIATTR_CRS_STACK_SIZE
	.align		4
.L_7109:
        /*0068*/ 	.byte	0x04, 0x1e
        /*006a*/ 	.short	(.L_7111 - .L_7110)
.L_7110:
        /*006c*/ 	.word	0x00000000


	//----- nvinfo : EIATTR_CBANK_PARAM_SIZE
	.align		4
.L_7111:
        /*0070*/ 	.byte	0x03, 0x19
        /*0072*/ 	.short	0x0018


	//----- nvinfo : EIATTR_PARAM_CBANK
	.align		4
        /*0074*/ 	.byte	0x04, 0x0a
        /*0076*/ 	.short	(.L_7113 - .L_7112)
	.align		4
.L_7112:
        /*0078*/ 	.word	index@(.nv.constant0._ZN2at6native29vectorized_elementwise_kernelILi4EZZZNS0_23logical_not_kernel_cudaERNS_18TensorIteratorBaseEENKUlvE0_clEvENKUlvE2_clEvEUllE_St5arrayIPcLm2EEEEviT0_T1_)
        /*007c*/ 	.short	0x0380
        /*007e*/ 	.short	0x0018


	//----- nvinfo : EIATTR_SW_WAR
	.align		4
.L_7113:
        /*0080*/ 	.byte	0x04, 0x36
        /*0082*/ 	.short	(.L_7115 - .L_7114)
.L_7114:
        /*0084*/ 	.word	0x00000008
.L_7115:


//--------------------- .nv.info._ZN2at6native29vectorized_elementwise_kernelILi8EZZZNS0_23logical_not_kernel_cudaERNS_18TensorIteratorBaseEENKUlvE0_clEvENKUlvE2_clEvEUllE_St5arrayIPcLm2EEEEviT0_T1_ --------------------------
	.section	.nv.info._ZN2at6native29vectorized_elementwise_kernelILi8EZZZNS0_23logical_not_kernel_cudaERNS_18TensorIteratorBaseEENKUlvE0_clEvENKUlvE2_clEvEUllE_St5arrayIPcLm2EEEEviT0_T1_,"",@"SHT_CUDA_INFO"
	.sectionflags	@""
	.align	4


	//----- nvinfo : EIATTR_CUDA_API_VERSION
	.align		4
        /*0000*/ 	.byte	0x04, 0x37
        /*0002*/ 	.short	(.L_7117 - .L_7116)
.L_7116:
        /*0004*/ 	.word	0x00000082


	//----- nvinfo : EIATTR_KPARAM_INFO
	.align		4
.L_7117:
        /*0008*/ 	.byte	0x04, 0x17
        /*000a*/ 	.short	(.L_7119 - .L_7118)
.L_7118:
        /*000c*/ 	.word	0x00000000
        /*0010*/ 	.short	0x0002
        /*0012*/ 	.short	0x0008
        /*0014*/ 	.byte	0x00, 0xf0, 0x41, 0x00


	//----- nvinfo : EIATTR_KPARAM_INFO
	.align		4
.L_7119:
        /*0018*/ 	.byte	0x04, 0x17
        /*001a*/ 	.short	(.L_7121 - .L_7120)
.L_7120:
        /*001c*/ 	.word	0x00000000
        /*0020*/ 	.short	0x0001
        /*0022*/ 	.short	0x0004
        /*0024*/ 	.byte	0x00, 0xf0, 0x05, 0x00


	//----- nvinfo : EIATTR_KPARAM_INFO
	.align		4
.L_7121:
        /*0028*/ 	.byte	0x04, 0x17
        /*002a*/ 	.short	(.L_7123 - .L_7122)
.L_7122:
        /*002c*/ 	.word	0x00000000
        /*0030*/ 	.short	0x0000
        /*0032*/ 	.short	0x0000
        /*0034*/ 	.byte	0x00, 0xf0, 0x11, 0x00


	//----- nvinfo : EIATTR_SPARSE_MMA_MASK
	.align		4
.L_7123:
        /*0038*/ 	.byte	0x03, 0x50
        /*003a*/ 	.short	0x0000


	//----- nvinfo : EIATTR_MAXREG_COUNT
	.align		4
        /*003c*/ 	.byte	0x03, 0x1b
        /*003e*/ 	.short	0x00ff


	//----- nvinfo : EIATTR_MERCURY_ISA_VERSION
	.align		4
        /*0040*/ 	.byte	0x03, 0x5f
        /*0042*/ 	.short	0x0101


	//----- nvinfo : EIATTR_VRC_CTA_INIT_COUNT
	.align		4
        /*0044*/ 	.byte	0x02, 0x4a
	.zero		1
	.zero		1


	//----- nvinfo : EIATTR_EXIT_INSTR_OFFSETS
	.align		4
        /*0048*/ 	.byte	0x04, 0x1c
        /*004a*/ 	.short	(.L_7125 - .L_7124)


	//   ....[0]....
.L_7124:
        /*004c*/ 	.word	0x00000a70


	//   ....[1]....
        /*0050*/ 	.word	0x00000ad0


	//   ....[2]....
        /*0054*/ 	.word	0x00000d70


	//----- nvinfo : EIATTR_MAX_THREADS
	.align		4
.L_7125:
        /*0058*/ 	.byte	0x04, 0x05
        /*005a*/ 	.short	(.L_7127 - .L_7126)
.L_7126:
        /*005c*/ 	.word	0x00000080
        /*0060*/ 	.word	0x00000001
        /*0064*/ 	.word	0x00000001


	//----- nvinfo : EIATTR_CRS_STACK_SIZE
	.align		4
.L_7127:
        /*0068*/ 	.byte	0x04, 0x1e
        /*006a*/ 	.short	(.L_7129 - .L_7128)
.L_7128:
        /*006c*/ 	.word	0x00000000


	//----- nvinfo : EIATTR_CBANK_PARAM_SIZE
	.align		4
.L_7129:
        /*0070*/ 	.byte	0x03, 0x19
        /*0072*/ 	.short	0x0018


	//----- nvinfo : EIATTR_PARAM_CBANK
	.align		4
        /*0074*/ 	.byte	0x04, 0x0a
        /*0076*/ 	.short	(.L_7131 - .L_7130)
	.align		4
.L_7130:
        /*0078*/ 	.word	index@(.nv.constant0._ZN2at6native29vectorized_elementwise_kernelILi8EZZZNS0_23logical_not_kernel_cudaERNS_18TensorIteratorBaseEENKUlvE0_clEvENKUlvE2_clEvEUllE_St5arrayIPcLm2EEEEviT0_T1_)
        /*007c*/ 	.short	0x0380
        /*007e*/ 	.short	0x0018


	//----- nvinfo : EIATTR_SW_WAR
	.align		4
.L_7131:
        /*0080*/ 	.byte	0x04, 0x36
        /*0082*/ 	.short	(.L_7133 - .L_7132)
.L_7132:
        /*0084*/ 	.word	0x00000008
.L_7133:


//--------------------- .nv.info._ZN2at6native18elementwise_kernelILi128ELi4EZNS0_15gpu_kernel_implIZZZNS0_23logical_not_kernel_cudaERNS_18TensorIteratorBaseEENKUlvE0_clEvENKUlvE1_clEvEUliE_EEvS4_RKT_EUliE_EEviT1_ --------------------------
	.section	.nv.info._ZN2at6native18elementwise_kernelILi128ELi4EZNS0_15gpu_kernel_implIZZZNS0_23logical_not_kernel_cudaERNS_18TensorIteratorBaseEENKUlvE0_clEvENKUlvE1_clEvEUliE_EEvS4_RKT_EUliE_EEviT1_,"",@"SHT_CUDA_INFO"
	.sectionflags	@""
	.align	4


	//----- nvinfo : EIATTR_CUDA_API_VERSION
	.align		4
        /*0000*/ 	.byte	0x04, 0x37
        /*0002*/ 	.short	(.L_7135 - .L_7134)
.L_7134:
        /*0004*/ 	.word	0x00000082


	//----- nvinfo : EIATTR_KPARAM_INFO
	.align		4
.L_7135:
        /*0008*/ 	.byte	0x04, 0x17
        /*000a*/ 	.short	(.L_7137 - .L_7136)
.L_7136:
        /*000c*/ 	.word	0x00000000
        /*0010*/ 	.short	0x0001
        /*0012*/ 	.short	0x0008
        /*0014*/ 	.byte	0x00, 0xf0, 0x61, 0x08


	//----- nvinfo : EIATTR_KPARAM_INFO
	.align		4
.L_7137:
        /*0018*/ 	.byte	0x04, 0x17
        /*001a*/ 	.short	(.L_7139 - .L_7138)
.L_7138:
        /*001c*/ 	.word	0x00000000
        /*0020*/ 	.short	0x0000
        /*0022*/ 	.short	0x0000
        /*0024*/ 	.byte	0x00, 0xf0, 0x11, 0x00


	//----- nvinfo : EIATTR_SPARSE_MMA_MASK
	.align		4
.L_7139:
        /*0028*/ 	.byte	0x03, 0x50
        /*002a*/ 	.short	0x0000


	//----- nvinfo : EIATTR_MAXREG_COUNT
	.align		4
        /*002c*/ 	.byte	0x03, 0x1b
        /*002e*/ 	.short	0x0080


	//----- nvinfo : EIATTR_EXTERNS
	.align		4
        /*0030*/ 	.byte	0x04, 0x0f
        /*0032*/ 	.short	(.L_7141 - .L_7140)


	//   ....[0]....
	.align		4
.L_7140:
        /*0034*/ 	.word	index@(__assertfail)


	//----- nvinfo : EIATTR_MERCURY_ISA_VERSION
	.align		4
.L_7141:
        /*0038*/ 	.byte	0x03, 0x5f
        /*003a*/ 	.short	0x0101


	//----- nvinfo : EIATTR_VRC_CTA_INIT_COUNT
	.align		4
        /*003c*/ 	.byte	0x02, 0x4a
	.zero		1
	.zero		1


	//----- nvinfo : EIATTR_SYSCALL_OFFSETS
	.align		4
        /*0040*/ 	.byte	0x04, 0x46
        /*0042*/ 	.short	(.L_7143 - .L_7142)


	//   ....[0]....
.L_7142:
        /*0044*/ 	.word	0x000020b0


	//   ....[1]....
        /*0048*/ 	.word	0x00002de0


	//   ....[2]....
        /*004c*/ 	.word	0x00005000


	//   ....[3]....
        /*0050*/ 	.word	0x00005b80


	//   ....[4]....
        /*0054*/ 	.word	0x00007e90


	//   ....[5]....
        /*0058*/ 	.word	0x00008a10


	//   ....[6]....
        /*005c*/ 	.word	0x0000ad30


	//   ....[7]....
        /*0060*/ 	.word	0x0000b870


	//----- nvinfo : EIATTR_EXIT_INSTR_OFFSETS
	.align		4
.L_7143:
        /*0064*/ 	.byte	0x04, 0x1c
        /*0066*/ 	.short	(.L_7145 - .L_7144)


	//   ....[0]....
.L_7144:
        /*0068*/ 	.word	0x00008ca0


	//   ....[1]....
        /*006c*/ 	.word	0x0000ae70


	//   ....[2]....
        /*0070*/ 	.word	0x0000ae90


	//   ....[3]....
        /*0074*/ 	.word	0x0000af20


	//   ....[4]....
        /*0078*/ 	.word	0x0000af40


	//   ....[5]....
        /*007c*/ 	.word	0x0000af60


	//   ....[6]....
        /*0080*/ 	.word	0x0000aff0


	//   ....[7]....
        /*0084*/ 	.word	0x0000b030


	//   ....[8]....
        /*0088*/ 	.word	0x0000b0d0


	//   ....[9]....
        /*008c*/ 	.word	0x0000b120


	//   ....[10]....
        /*0090*/ 	.word	0x0000b160


	//   ....[11]....
        /*0094*/ 	.word	0x0000b220


	//   ....[12]....
        /*0098*/ 	.word	0x0000b360


	//   ....[13]....
        /*009c*/ 	.word	0x0000b4a0


	//   ....[14]....
        /*00a0*/ 	.word	0x0000b5f0


	//   ....[15]....
        /*00a4*/ 	.word	0x0000b620


	//   ....[16]....
        /*00a8*/ 	.word	0x0000b640


	//   ....[17]....
        /*00ac*/ 	.word	0x0000b6c0


	//   ....[18]....
        /*00b0*/ 	.word	0x0000b710


	//   ....[19]....
        /*00b4*/ 	.word	0x0000b880


	//   ....[20]....
        /*00b8*/ 	.word	0x0000b960


	//   ....[21]....
        /*00bc*/ 	.word	0x0000ba00


	//   ....[22]....
        /*00c0*/ 	.word	0x0000ba30


	//   ....[23]....
        /*00c4*/ 	.word	0x0000ba80


	//   ....[24]....
        /*00c8*/ 	.word	0x0000bac0


	//----- nvinfo : EIATTR_MAX_THREADS
	.align		4
.L_7145:
        /*00cc*/ 	.byte	0x04, 0x05
        /*00ce*/ 	.short	(.L_7147 - .L_7146)
.L_7146:
        /*00d0*/ 	.word	0x00000080
        /*00d4*/ 	.word	0x00000001
        /*00d8*/ 	.word	0x00000001


	//----- nvinfo : EIATTR_CRS_STACK_SIZE
	.align		4
.L_7147:
        /*00dc*/ 	.byte	0x04, 0x1e
        /*00de*/ 	.short	(.L_7149 - .L_7148)
.L_7148:
        /*00e0*/ 	.word	0x00000000


	//----- nvinfo : EIATTR_CBANK_PARAM_SIZE
	.align		4
.L_7149:
        /*00e4*/ 	.byte	0x03, 0x19
        /*00e6*/ 	.short	0x0220


	//----- nvinfo : EIATTR_PARAM_CBANK
	.align		4
        /*00e8*/ 	.byte	0x04, 0x0a
        /*00ea*/ 	.short	(.L_7151 - .L_7150)
	.align		4
.L_7150:
        /*00ec*/ 	.word	index@(.nv.constant0._ZN2at6native18elementwise_kernelILi128ELi4EZNS0_15gpu_kernel_implIZZZNS0_23logical_not_kernel_cudaERNS_18TensorIteratorBaseEENKUlvE0_clEvENKUlvE1_clEvEUliE_EEvS4_RKT_EUliE_EEviT1_)
        /*00f0*/ 	.short	0x0380
        /*00f2*/ 	.short	0x0220


	//----- nvinfo : EIATTR_SW_WAR
	.align		4
.L_7151:
        /*00f4*/ 	.byte	0x04, 0x36
        /*00f6*/ 	.short	(.L_7153 - .L_7152)
.L_7152:
        /*00f8*/ 	.word	0x00000008
.L_7153:


//--------------------- .nv.info._ZN2at6native27unrolled_elementwise_kernelIZZZNS0_23logical_not_kernel_cudaERNS_18TensorIteratorBaseEENKUlvE0_clEvENKUlvE1_clEvEUliE_St5arrayIPcLm2EELi4E23TrivialOffsetCalculatorILi1EjESB_NS0_6memory12LoadWithCastILi1EEENSC_13StoreWithCastILi1EEEEEviT_T0_T2_T3_T4_T5_ --------------------------
	.section	.nv.info._ZN2at6native27unrolled_elementwise_kernelIZZZNS0_23logical_not_kernel_cudaERNS_18TensorIteratorBaseEENKUlvE0_clEvENKUlvE1_clEvEUliE_St5arrayIPcLm2EELi4E23TrivialOffsetCalculatorILi1EjESB_NS0_6memory12LoadWithCastILi1EEENSC_13StoreWithCastILi1EEEEEviT_T0_T2_T3_T4_T5_,"",@"SHT_CUDA_INFO"
	.sectionflags	@""
	.align	4


	//----- nvinfo : EIATTR_CUDA_API_VERSION
	.align		4
        /*0000*/ 	.byte	0x04, 0x37
        /*0002*/ 	.short	(.L_7155 - .L_7154)
.L_7154:
        /*0004*/ 	.word	0x00000082


	//----- nvinfo : EIATTR_KPARAM_INFO
	.align		4
.L_7155:
        /*0008*/ 	.byte	0x04, 0x17
        /*000a*/ 	.short	(.L_7157 - .L_7156)
.L_7156:
        /*000c*/ 	.word	0x00000000
        /*0010*/ 	.short	0x0006
        /*0012*/ 	.short	0x0024
        /*0014*/ 	.byte	0x00, 0xf0, 0x21, 0x00


	//----- nvinfo : EIATTR_KPARAM_INFO
	.align		4
.L_7157:
        /*0018*/ 	.byte	0x04, 0x17
        /*001a*/ 	.short	(.L_7159 - .L_7158)
.L_7158:
        /*001c*/ 	.word	0x00000000
        /*0020*/ 	.short	0x0005
        /*0022*/ 	.short	0x001c
        /*0024*/ 	.byte	0x00, 0xf0, 0x21, 0x00


	//----- nvinfo : EIATTR_KPARAM_INFO
	.align		4
.L_7159:
        /*0028*/ 	.byte	0x04, 0x17
        /*002a*/ 	.short	(.L_7161 - .L_7160)
.L_7160:
        /*002c*/ 	.word	0x00000000
        /*0030*/ 	.short	0x0004
        /*0032*/ 	.short	0x0019
        /*0034*/ 	.byte	0x00, 0xf0, 0x05, 0x00


	//----- nvinfo : EIATTR_KPARAM_INFO
	.align		4
.L_7161:
        /*0038*/ 	.byte	0x04, 0x17
        /*003a*/ 	.short	(.L_7163 - .L_7162)
.L_7162:
        /*003c*/ 	.word	0x00000000
        /*0040*/ 	.short	0x0003
        /*0042*/ 	.short	0x0018
        /*0044*/ 	.byte	0x00, 0xf0, 0x05, 0x00


	//----- nvinfo : EIATTR_KPARAM_INFO
	.align		4
.L_7163:
        /*0048*/ 	.byte	0x04, 0x17
        /*004a*/ 	.short	(.L_7165 - .L_7164)
.L_7164:
        /*004c*/ 	.word	0x00000000
        /*0050*/ 	.short	0x0002
        /*0052*/ 	.short	0x0008
        /*0054*/ 	.byte	0x00, 0xf0, 0x41, 0x00


	//----- nvinfo : EIATTR_KPARAM_INFO
	.align		4
.L_7165:
        /*0058*/ 	.byte	0x04, 0x17
        /*005a*/ 	.short	(.L_7167 - .L_7166)
.L_7166:
        /*005c*/ 	.word	0x00000000
        /*0060*/ 	.short	0x0001
        /*0062*/ 	.short	0x0004
        /*0064*/ 	.byte	0x00, 0xf0, 0x05, 0x00


	//----- nvinfo : EIATTR_KPARAM_INFO
	.align		4
.L_7167:
        /*0068*/ 	.byte	0x04, 0x17
        /*006a*/ 	.short	(.L_7169 - .L_7168)
.L_7168:
        /*006c*/ 	.word	0x00000000
        /*0070*/ 	.short	0x0000
        /*0072*/ 	.short	0x0000
        /*0074*/ 	.byte	0x00, 0xf0, 0x11, 0x00


	//----- nvinfo : EIATTR_SPARSE_MMA_MASK
	.align		4
.L_7169:
        /*0078*/ 	.byte	0x03, 0x50
        /*007a*/ 	.short	0x0000


	//----- nvinfo : EIATTR_MAXREG_COUNT
	.align		4
        /*007c*/ 	.byte	0x03, 0x1b
        /*007e*/ 	.short	0x00ff


	//----- nvinfo : EIATTR_EXTERNS
	.align		4
        /*0080*/ 	.byte	0x04, 0x0f
        /*0082*/ 	.short	(.L_7171 - .L_7170)


	//   ....[0]....
	.align		4
.L_7170:
        /*0084*/ 	.word	index@(__assertfail)


	//----- nvinfo : EIATTR_MERCURY_ISA_VERSION
	.align		4
.L_7171:
        /*0088*/ 	.byte	0x03, 0x5f
        /*008a*/ 	.short	0x0101


	//----- nvinfo : EIATTR_VRC_CTA_INIT_COUNT
	.align		4
        /*008c*/ 	.byte	0x02, 0x4a
	.zero		1
	.zero		1


	//----- nvinfo : EIATTR_SYSCALL_OFFSETS
	.align		4
        /*0090*/ 	.byte	0x04, 0x46
        /*0092*/ 	.short	(.L_7173 - .L_7172)


	//   ....[0]....
.L_7172:
        /*0094*/ 	.word	0x00000dd0


	//   ....[1]....
        /*0098*/ 	.word	0x00001d20


	//   ....[2]....
        /*009c*/ 	.word	0x00002bc0


	//   ....[3]....
        /*00a0*/ 	.word	0x00003a50


	//   ....[4]....
        /*00a4*/ 	.word	0x000047d0


	//   ....[5]....
        /*00a8*/ 	.word	0x000054b0


	//   ....[6]....
        /*00ac*/ 	.word	0x00006290


	//   ....[7]....
        /*00b0*/ 	.word	0x00007020


	//----- nvinfo : EIATTR_EXIT_INSTR_OFFSETS
	.align		4
.L_7173:
        /*00b4*/ 	.byte	0x04, 0x1c
        /*00b6*/ 	.short	(.L_7175 - .L_7174)


	//   ....[0]....
.L_7174:
        /*00b8*/ 	.word	0x00006510


	//   ....[1]....
        /*00bc*/ 	.word	0x00006640


	//   ....[2]....
        /*00c0*/ 	.word	0x00006660


	//   ....[3]....
        /*00c4*/ 	.word	0x000066f0


	//   ....[4]....
        /*00c8*/ 	.word	0x00006710


	//   ....[5]....
        /*00cc*/ 	.word	0x00006730


	//   ....[6]....
        /*00d0*/ 	.word	0x000067c0


	//   ....[7]....
        /*00d4*/ 	.word	0x00006800


	//   ....[8]....
        /*00d8*/ 	.word	0x000068a0


	//   ....[9]....
        /*00dc*/ 	.word	0x000068f0


	//   ....[10]....
        /*00e0*/ 	.word	0x00006920


	//   ....[11]....
        /*00e4*/ 	.word	0x000069e0


	//   ....[12]....
        /*00e8*/ 	.word	0x00006b20


	//   ....[13]....
        /*00ec*/ 	.word	0x00006c60


	//   ....[14]....
        /*00f0*/ 	.word	0x00006db0


	//   ....[15]....
        /*00f4*/ 	.word	0x00006de0


	//   ....[16]....
        /*00f8*/ 	.word	0x00006e00


	//   ....[17]....
        /*00fc*/ 	.word	0x00006e80


	//   ....[18]....
        /*0100*/ 	.word	0x00006ec0


	//   ....[19]....
        /*0104*/ 	.word	0x00007030


	//   ....[20]....
        /*0108*/ 	.word	0x00007110


	//   ....[21]....
        /*010c*/ 	.word	0x000071b0


	//   ....[22]....
        /*0110*/ 	.word	0x000071e0


	//   ....[23]....
        /*0114*/ 	.word	0x00007230


	//   ....[24]....
        /*0118*/ 	.word	0x00007270


	//----- nvinfo : EIATTR_MAX_THREADS
	.align		4
.L_7175:
        /*011c*/ 	.byte	0x04, 0x05
        /*011e*/ 	.short	(.L_7177 - .L_7176)
.L_7176:
        /*0120*/ 	.word	0x00000080
        /*0124*/ 	.word	0x00000001
        /*0128*/ 	.word	0x00000001


	//----- nvinfo : EIATTR_CRS_STACK_SIZE
	.align		4
.L_7177:
        /*012c*/ 	.byte	0x04, 0x1e
        /*012e*/ 	.short	(.L_7179 - .L_7178)
.L_7178:
        /*0130*/ 	.word	0x00000000


	//----- nvinfo : EIATTR_CBANK_PARAM_SIZE
	.align		4
.L_7179:
        /*0134*/ 	.byte	0x03, 0x19
        /*0136*/ 	.short	0x002c


	//----- nvinfo : EIATTR_PARAM_CBANK
	.align		4
        /*0138*/ 	.byte	0x04, 0x0a
        /*013a*/ 	.short	(.L_7181 - .L_7180)
	.align		4
.L_7180:
        /*013c*/ 	.word	index@(.nv.constant0._ZN2at6native27unrolled_elementwise_kernelIZZZNS0_23logical_not_kernel_cudaERNS_18TensorIteratorBaseEENKUlvE0_clEvENKUlvE1_clEvEUliE_St5arrayIPcLm2EELi4E23TrivialOffsetCalculatorILi1EjESB_NS0_6memory12LoadWithCastILi1EEENSC_13StoreWithCastILi1EEEEEviT_T0_T2_T3_T4_T5_)
        /*0140*/ 	.short	0x0380
        /*0142*/ 	.short	0x002c


	//----- nvinfo : EIATTR_SW_WAR
	.align		4
.L_7181:
        /*0144*/ 	.byte	0x04, 0x36
        /*0146*/ 	.short	(.L_7183 - .L_7182)
.L_7182:
        /*0148*/ 	.word	0x00000008
.L_7183:


//--------------------- .nv.info._ZN2at6native18elementwise_kernelILi128ELi4EZNS0_22gpu_kernel_impl_nocastIZZZNS0_23logical_not_kernel_cudaERNS_18TensorIteratorBaseEENKUlvE0_clEvENKUlvE1_clEvEUliE_EEvS4_RKT_EUliE_EEviT1_ --------------------------
	.section	.nv.info._ZN2at6native18elementwise_kernelILi128ELi4EZNS0_22gpu_kernel_impl_nocastIZZZNS0_23logical_not_kernel_cudaERNS_18TensorIteratorBaseEENKUlvE0_clEvENKUlvE1_clEvEUliE_EEvS4_RKT_EUliE_EEviT1_,"",@"SHT_CUDA_INFO"
	.sectionflags	@""
	.align	4


	//----- nvinfo : EIATTR_CUDA_API_VERSION
	.align		4
        /*0000*/ 	.byte	0x04, 0x37
        /*0002*/ 	.short	(.L_7185 - .L_7184)
.L_7184:
        /*0004*/ 	.word	0x00000082


	//----- nvinfo : EIATTR_KPARAM_INFO
	.align		4
.L_7185:
        /*0008*/ 	.byte	0x04, 0x17
        /*000a*/ 	.short	(.L_7187 - .L_7186)
.L_7186:
        /*000c*/ 	.word	0x00000000
        /*0010*/ 	.short	0x0001
        /*0012*/ 	.short	0x0008
        /*0014*/ 	.byte	0x00, 0xf0, 0x61, 0x08


	//----- nvinfo : EIATTR_KPARAM_INFO
	.align		4
.L_7187:
        /*0018*/ 	.byte	0x04, 0x17
        /*001a*/ 	.short	(.L_7189 - .L_7188)
.L_7188:
        /*001c*/ 	.word	0x00000000
        /*0020*/ 	.short	0x0000
        /*0022*/ 	.short	0x0000
        /*0024*/ 	.byte	0x00, 0xf0, 0x11, 0x00


	//----- nvinfo : EIATTR_SPARSE_MMA_MASK
	.align		4
.L_7189:
        /*0028*/ 	.byte	0x03, 0x50
        /*002a*/ 	.short	0x0000


	//----- nvinfo : EIATTR_MAXREG_COUNT
	.align		4
        /*002c*/ 	.byte	0x03, 0x1b
        /*002e*/ 	.short	0x0080


	//----- nvinfo : EIATTR_MERCURY_ISA_VERSION
	.align		4
        /*0030*/ 	.byte	0x03, 0x5f
        /*0032*/ 	.short	0x0101


	//----- nvinfo : EIATTR_VRC_CTA_INIT_COUNT
	.align		4
        /*0034*/ 	.byte	0x02, 0x4a
	.zero		1
	.zero		1


	//----- nvinfo : EIATTR_EXIT_INSTR_OFFSETS
	.align		4
        /*0038*/ 	.byte	0x04, 0x1c
        /*003a*/ 	.short	(.L_7191 - .L_7190)


	//   ....[0]....
.L_7190:
        /*003c*/ 	.word	0x000002d0


	//   ....[1]....
        /*0040*/ 	.word	0x00000340


	//   ....[2]....
        /*0044*/ 	.word	0x00003e30


	//   ....[3]....
        /*0048*/ 	.word	0x00005170


	//----- nvinfo : EIATTR_MAX_THREADS
	.align		4
.L_7191:
        /*004c*/ 	.byte	0x04, 0x05
        /*004e*/ 	.short	(.L_7193 - .L_7192)
.L_7192:
        /*0050*/ 	.word	0x00000080
        /*0054*/ 	.word	0x00000001
        /*0058*/ 	.word	0x00000001


	//----- nvinfo : EIATTR_CRS_STACK_SIZE
	.align		4
.L_7193:
        /*005c*/ 	.byte	0x04, 0x1e
        /*005e*/ 	.short	(.L_7195 - .L_7194)
.L_7194:
        /*0060*/ 	.word	0x00000000


	//----- nvinfo : EIATTR_CBANK_PARAM_SIZE
	.align		4
.L_7195:
        /*0064*/ 	.byte	0x03, 0x19
        /*0066*/ 	.short	0x0220


	//----- nvinfo : EIATTR_PARAM_CBANK
	.align		4
        /*0068*/ 	.byte	0x04, 0x0a
        /*006a*/ 	.short	(.L_7197 - .L_7196)
	.align		4
.L_7196:
        /*006c*/ 	.word	index@(.nv.constant0._ZN2at6native18elementwise_kernelILi128ELi4EZNS0_22gpu_kernel_impl_nocastIZZZNS0_23logical_not_kernel_cudaERNS_18TensorIteratorBaseEENKUlvE0_clEvENKUlvE1_clEvEUliE_EEvS4_RKT_EUliE_EEviT1_)
        /*0070*/ 	.short	0x0380
        /*0072*/ 	.short	0x0220


	//----- nvinfo : EIATTR_SW_WAR
	.align		4
.L_7197:
        /*0074*/ 	.byte	0x04, 0x36
        /*0076*/ 	.short	(.L_7199 - .L_7198)
.L_7198:
        /*0078*/ 	.word	0x00000008
.L_7199:


//--------------------- .nv.info._ZN2at6native27unrolled_elementwise_kernelIZZZNS0_23logical_not_kernel_cudaERNS_18TensorIteratorBaseEENKUlvE0_clEvENKUlvE1_clEvEUliE_St5arrayIPcLm2EELi4E23TrivialOffsetCalculatorILi1EjESB_NS0_6memory15LoadWithoutCastENSC_16StoreWithoutCastEEEviT_T0_T2_T3_T4_T5_ --------------------------
	.section	.nv.info._ZN2at6native27unrolled_elementwise_kernelIZZZNS0_23logical_not_kernel_cudaERNS_18TensorIteratorBaseEENKUlvE0_clEvENKUlvE1_clEvEUliE_St5arrayIPcLm2EELi4E23TrivialOffsetCalculatorILi1EjESB_NS0_6memory15LoadWithoutCastENSC_16StoreWithoutCastEEEviT_T0_T2_T3_T4_T5_,"",@"SHT_CUDA_INFO"
	.sectionflags	@""
	.align	4


	//----- nvinfo : EIATTR_CUDA_API_VERSION
	.align		4
        /*0000*/ 	.byte	0x04, 0x37
        /*0002*/ 	.short	(.L_7201 - .L_7200)
.L_7200:
        /*0004*/ 	.word	0x00000082


	//----- nvinfo : EIATTR_KPARAM_INFO
	.align		4
.L_7201:
        /*0008*/ 	.byte	0x04, 0x17
        /*000a*/ 	.short	(.L_7203 - .L_7202)
.L_7202:
        /*000c*/ 	.word	0x00000000
        /*0010*/ 	.short	0x0006
        /*0012*/ 	.short	0x001b
        /*0014*/ 	.byte	0x00, 0xf0, 0x05, 0x00


	//----- nvinfo : EIATTR_KPARAM_INFO
	.align		4
.L_7203:
        /*0018*/ 	.byte	0x04, 0x17
        /*001a*/ 	.short	(.L_7205 - .L_7204)
.L_7204:
        /*001c*/ 	.word	0x00000000
        /*0020*/ 	.short	0x0005
        /*0022*/ 	.short	0x001a
        /*0024*/ 	.byte	0x00, 0xf0, 0x05, 0x00


	//----- nvinfo : EIATTR_KPARAM_INFO
	.align		4
.L_7205:
        /*0028*/ 	.byte	0x04, 0x17
        /*002a*/ 	.short	(.L_7207 - .L_7206)
.L_7206:
        /*002c*/ 	.word	0x00000000
        /*0030*/ 	.short	0x0004
        /*0032*/ 	.short	0x0019
        /*0034*/ 	.byte	0x00, 0xf0, 0x05, 0x00


	//----- nvinfo : EIATTR_KPARAM_INFO
	.align		4
.L_7207:
        /*0038*/ 	.byte	0x04, 0x17
        /*003a*/ 	.short	(.L_7209 - .L_7208)
.L_7208:
        /*003c*/ 	.word	0x00000000
        /*0040*/ 	.short	0x0003
        /*0042*/ 	.short	0x0018
        /*0044*/ 	.byte	0x00, 0xf0, 0x05, 0x00


	//----- nvinfo : EIATTR_KPARAM_INFO
	.align		4
.L_7209:
        /*0048*/ 	.byte	0x04, 0x17
        /*004a*/ 	.short	(.L_7211 - .L_7210)
.L_7210:
        /*004c*/ 	.word	0x00000000
        /*0050*/ 	.short	0x0002
        /*0052*/ 	.short	0x0008
        /*0054*/ 	.byte	0x00, 0xf0, 0x41, 0x00


	//----- nvinfo : EIATTR_KPARAM_INFO
	.align		4
.L_7211:
        /*0058*/ 	.byte	0x04, 0x17
        /*005a*/ 	.short	(.L_7213 - .L_7212)
.L_7212:
        /*005c*/ 	.word	0x00000000
        /*0060*/ 	.short	0x0001
        /*0062*/ 	.short	0x0004
        /*0064*/ 	.byte	0x00, 0xf0, 0x05, 0x00


	//----- nvinfo : EIATTR_KPARAM_INFO
	.align		4
.L_7213:
        /*0068*/ 	.byte	0x04, 0x17
        /*006a*/ 	.short	(.L_7215 - .L_7214)
.L_7214:
        /*006c*/ 	.word	0x00000000
        /*0070*/ 	.short	0x0000
        /*0072*/ 	.short	0x0000
        /*0074*/ 	.byte	0x00, 0xf0, 0x11, 0x00


	//----- nvinfo : EIATTR_SPARSE_MMA_MASK
	.align		4
.L_7215:
        /*0078*/ 	.byte	0x03, 0x50
        /*007a*/ 	.short	0x0000


	//----- nvinfo : EIATTR_MAXREG_COUNT
	.align		4
        /*007c*/ 	.byte	0x03, 0x1b
        /*007e*/ 	.short	0x00ff


	//----- nvinfo : EIATTR_MERCURY_ISA_VERSION
	.align		4
        /*0080*/ 	.byte	0x03, 0x5f
        /*0082*/ 	.short	0x0101


	//----- nvinfo : EIATTR_VRC_CTA_INIT_COUNT
	.align		4
        /*0084*/ 	.byte	0x02, 0x4a
	.zero		1
	.zero		1


	//----- nvinfo : EIATTR_EXIT_INSTR_OFFSETS
	.align		4
        /*0088*/ 	.byte	0x04, 0x1c
        /*008a*/ 	.short	(.L_7217 - .L_7216)


	//   ....[0]....
.L_7216:
        /*008c*/ 	.word	0x00000440


	//   ....[1]....
        /*0090*/ 	.word	0x000004a0


	//----- nvinfo : EIATTR_MAX_THREADS
	.align		4
.L_7217:
        /*0094*/ 	.byte	0x04, 0x05
        /*0096*/ 	.short	(.L_7219 - .L_7218)
.L_7218:
        /*0098*/ 	.word	0x00000080
        /*009c*/ 	.word	0x00000001
        /*00a0*/ 	.word	0x00000001


	//----- nvinfo : EIATTR_CRS_STACK_SIZE
	.align		4
.L_7219:
        /*00a4*/ 	.byte	0x04, 0x1e
        /*00a6*/ 	.short	(.L_7221 - .L_7220)
.L_7220:
        /*00a8*/ 	.word	0x00000000


	//----- nvinfo : EIATTR_CBANK_PARAM_SIZE
	.align		4
.L_7221:
        /*00ac*/ 	.byte	0x03, 0x19
        /*00ae*/ 	.short	0x001c


	//----- nvinfo : EIATTR_PARAM_CBANK
	.align		4
        /*00b0*/ 	.byte	0x04, 0x0a
        /*00b2*/ 	.short	(.L_7223 - .L_7222)
	.align		4
.L_7222:
        /*00b4*/ 	.word	index@(.nv.constant0._ZN2at6native27unrolled_elementwise_kernelIZZZNS0_23logical_not_kernel_cudaERNS_18TensorIteratorBaseEENKUlvE0_clEvENKUlvE1_clEvEUliE_St5arrayIPcLm2EELi4E23TrivialOffsetCalculatorILi1EjESB_NS0_6memory15LoadWithoutCastENSC_16StoreWithoutCastEEEviT_T0_T2_T3_T4_T5_)
        /*00b8*/ 	.short	0x0380
        /*00ba*/ 	.short	0x001c


	//----- nvinfo : EIATTR_SW_WAR
	.align		4
.L_7223:
        /*00bc*/ 	.byte	0x04, 0x36
        /*00be*/ 	.short	(.L_7225 - .L_7224)
.L_7224:
        /*00c0*/ 	.word	0x00000008
.L_7225:


//--------------------- .nv.info._ZN2at6native29vectorized_elementwise_kernelILi2EZZZNS0_23logical_not_kernel_cudaERNS_18TensorIteratorBaseEENKUlvE0_clEvENKUlvE1_clEvEUliE_St5arrayIPcLm2EEEEviT0_T1_ --------------------------
	.section	.nv.info._ZN2at6native29vectorized_elementwise_kernelILi2EZZZNS0_23logical_not_kernel_cudaERNS_18TensorIteratorBaseEENKUlvE0_clEvENKUlvE1_clEvEUliE_St5arrayIPcLm2EEEEviT0_T1_,"",@"SHT_CUDA_INFO"
	.sectionflags	@""
	.align	4


	//----- nvinfo : EIATTR_CUDA_API_VERSION
	.align		4
        /*0000*/ 	.byte	0x04, 0x37
        /*0002*/ 	.short	(.L_7227 - .L_7226)
.L_7226:
        /*0004*/ 	.word	0x00000082


	//----- nvinfo : EIATTR_KPARAM_INFO
	.align		4
.L_7227:
        /*0008*/ 	.byte	0x04, 0x17
        /*000a*/ 	.short	(.L_7229 - .L_7228)
.L_7228:
        /*000c*/ 	.word	0x00000000
        /*0010*/ 	.short	0x0002
        /*0012*/ 	.short	0x0008
        /*0014*/ 	.byte	0x00, 0xf0, 0x41, 0x00


	//----- nvinfo : EIATTR_KPARAM_INFO
	.align		4
.L_7229:
        /*0018*/ 	.byte	0x04, 0x17
        /*001a*/ 	.short	(.L_7231 - .L_7230)
.L_7230:
        /*001c*/ 	.word	0x00000000
        /*0020*/ 	.short	0x0001
        /*0022*/ 	.short	0x0004
        /*0024*/ 	.byte	0x00, 0xf0, 0x05, 0x00


	//----- nvinfo : EIATTR_KPARAM_INFO
	.align		4
.L_7231:
        /*0028*/ 	.byte	0x04, 0x17
        /*002a*/ 	.short	(.L_7233 - .L_7232)
.L_7232:
        /*002c*/ 	.word	0x00000000
        /*0030*/ 	.short	0x0000
        /*0032*/ 	.short	0x0000
        /*0034*/ 	.byte	0x00, 0xf0, 0x11, 0x00


	//----- nvinfo : EIATTR_SPARSE_MMA_MASK
	.align		4
.L_7233:
        /*0038*/ 	.byte	0x03, 0x50
        /*003a*/ 	.short	0x0000


	//----- nvinfo : EIATTR_MAXREG_COUNT
	.align		4
        /*003c*/ 	.byte	0x03, 0x1b
        /*003e*/ 	.short	0x00ff


	//----- nvinfo : EIATTR_MERCURY_ISA_VERSION
	.align		4
        /*0040*/ 	.byte	0x03, 0x5f
        /*0042*/ 	.short	0x0101


	//----- nvinfo : EIATTR_VRC_CTA_INIT_COUNT
	.align		4
        /*0044*/ 	.byte	0x02, 0x4a
	.zero		1
	.zero		1


	//----- nvinfo : EIATTR_EXIT_INSTR_OFFSETS
	.align		4
        /*0048*/ 	.byte	0x04, 0x1c
        /*004a*/ 	.short	(.L_7235 - .L_7234)


	//   ....[0]....
.L_7234:
        /*004c*/ 	.word	0x00000870


	//   ....[1]....
        /*0050*/ 	.word	0x000008d0


	//   ....[2]....
        /*0054*/ 	.word	0x00000b20


	//----- nvinfo : EIATTR_MAX_THREADS
	.align		4
.L_7235:
        /*0058*/ 	.byte	0x04, 0x05
        /*005a*/ 	.short	(.L_7237 - .L_7236)
.L_7236:
        /*005c*/ 	.word	0x00000080
        /*0060*/ 	.word	0x00000001
        /*0064*/ 	.word	0x00000001


	//----- nvinfo : EIATTR_CRS_STACK_SIZE
	.align		4
.L_7237:
        /*0068*/ 	.byte	0x04, 0x1e
        /*006a*/ 	.short	(.L_7239 - .L_7238)
.L_7238:
        /*006c*/ 	.word	0x00000000


	//----- nvinfo : EIATTR_CBANK_PARAM_SIZE
	.align		4
.L_7239:
        /*0070*/ 	.byte	0x03, 0x19
        /*0072*/ 	.short	0x0018


	//----- nvinfo : EIATTR_PARAM_CBANK
	.align		4
        /*0074*/ 	.byte	0x04, 0x0a
        /*0076*/ 	.short	(.L_7241 - .L_7240)
	.align		4
.L_7240:
        /*0078*/ 	.word	index@(.nv.constant0._ZN2at6native29vectorized_elementwise_kernelILi2EZZZNS0_23logical_not_kernel_cudaERNS_18TensorIteratorBaseEENKUlvE0_clEvENKUlvE1_clEvEUliE_St5arrayIPcLm2EEEEviT0_T1_)
        /*007c*/ 	.short	0x0380
        /*007e*/ 	.short	0x0018


	//----- nvinfo : EIATTR_SW_WAR
	.align		4
.L_7241:
        /*0080*/ 	.byte	0x04, 0x36
        /*0082*/ 	.short	(.L_7243 - .L_7242)
.L_7242:
        /*0084*/ 	.word	0x00000008
.L_7243:


//--------------------- .nv.info._ZN2at6native29vectorized_elementwise_kernelILi4EZZZNS0_23logical_not_kernel_cudaERNS_18TensorIteratorBaseEENKUlvE0_clEvENKUlvE1_clEvEUliE_St5arrayIPcLm2EEEEviT0_T1_ --------------------------
	.section	.nv.info._ZN2at6native29vectorized_elementwise_kernelILi4EZZZNS0_23logical_not_kernel_cudaERNS_18TensorIteratorBaseEENKUlvE0_clEvENKUlvE1_clEvEUliE_St5arrayIPcLm2EEEEviT0_T1_,"",@"SHT_CUDA_INFO"
	.sectionflags	@""
	.align	4


	//----- nvinfo : EIATTR_CUDA_API_VERSION
	.align		4
        /*0000*/ 	.byte	0x04, 0x37
        /*0002*/ 	.short	(.L_7245 - .L_7244)
.L_7244:
        /*0004*/ 	.word	0x00000082


	//----- nvinfo : EIATTR_KPARAM_INFO
	.align		4
.L_7245:
        /*0008*/ 	.byte	0x04, 0x17
        /*000a*/ 	.short	(.L_7247 - .L_7246)
.L_7246:
        /*000c*/ 	.word	0x00000000
        /*0010*/ 	.short	0x0002
        /*0012*/ 	.short	0x0008
        /*0014*/ 	.byte	0x00, 0xf0, 0x41, 0x00


	//----- nvinfo : EIATTR_KPARAM_INFO
	.align		4
.L_7247:
        /*0018*/ 	.byte	0x04, 0x17
        /*001a*/ 	.short	(.L_7249 - .L_7248)
.L_7248:
        /*001c*/ 	.word	0x00000000
        /*0020*/ 	.short	0x0001
        /*0022*/ 	.short	0x0004
        /*0024*/ 	.byte	0x00, 0xf0, 0x05, 0x00


	//----- nvinfo : EIATTR_KPARAM_INFO
	.align		4
.L_7249:
        /*0028*/ 	.byte	0x04, 0x17
        /*002a*/ 	.short	(.L_7251 - .L_7250)
.L_7250:
        /*002c*/ 	.word	0x00000000
        /*0030*/ 	.short	0x0000
        /*0032*/ 	.short	0x0000
        /*0034*/ 	.byte	0x00, 0xf0, 0x11, 0x00


	//----- nvinfo : EIATTR_SPARSE_MMA_MASK
	.align		4
.L_7251:
        /*0038*/ 	.byte	0x03, 0x50
        /*003a*/ 	.short	0x0000


	//----- nvinfo : EIATTR_MAXREG_COUNT
	.align		4
        /*003c*/ 	.byte	0x03, 0x1b
        /*003e*/ 	.short	0x00ff


	//----- nvinfo : EIATTR_MERCURY_ISA_VERSION
	.align		4
        /*0040*/ 	.byte	0x03, 0x5f
        /*0042*/ 	.short	0x0101


	//----- nvinfo : EIATTR_VRC_CTA_INIT_COUNT
	.align		4
        /*0044*/ 	.byte	0x02, 0x4a
	.zero		1
	.zero		1


	//----- nvinfo : EIATTR_EXIT_INSTR_OFFSETS
	.align		4
        /*0048*/ 	.byte	0x04, 0x1c
        /*004a*/ 	.short	(.L_7253 - .L_7252)


	//   ....[0]....
.L_7252:
        /*004c*/ 	.word	0x00000870


	//   ....[1]....
        /*0050*/ 	.word	0x000008d0


	//   ....[2]....
        /*0054*/ 	.word	0x00000b00


	//----- nvinfo : EIATTR_MAX_THREADS
	.align		4
.L_7253:
        /*0058*/ 	.byte	0x04, 0x05
        /*005a*/ 	.short	(.L_7255 - .L_7254)
.L_7254:
        /*005c*/ 	.word	0x00000080
        /*0060*/ 	.word	0x00000001
        /*0064*/ 	.word	0x00000001


	//----- nvinfo : EIATTR_CRS_STACK_SIZE
	.align		4
.L_7255:
        /*0068*/ 	.byte	0x04, 0x1e
        /*006a*/ 	.short	(.L_7257 - .L_7256)
.L_7256:
        /*006c*/ 	.word	0x00000000


	//----- nvinfo : EIATTR_CBANK_PARAM_SIZE
	.align		4
.L_7257:
        /*0070*/ 	.byte	0x03, 0x19
        /*0072*/ 	.short	0x0018


	//----- nvinfo : EIATTR_PARAM_CBANK
	.align		4
        /*0074*/ 	.byte	0x04, 0x0a
        /*0076*/ 	.short	(.L_7259 - .L_7258)
	.align		4
.L_7258:
        /*0078*/ 	.word	index@(.nv.constant0._ZN2at6native29vectorized_elementwise_kernelILi4EZZZNS0_23logical_not_kernel_cudaERNS_18TensorIteratorBaseEENKUlvE0_clEvENKUlvE1_clEvEUliE_St5arrayIPcLm2EEEEviT0_T1_)
        /*007c*/ 	.short	0x0380
        /*007e*/ 	.short	0x0018


	//----- nvinfo : EIATTR_SW_WAR
	.align		4
.L_7259:
        /*0080*/ 	.byte	0x04, 0x36
        /*0082*/ 	.short	(.L_7261 - .L_7260)
.L_7260:
        /*0084*/ 	.word	0x00000008
.L_7261:


//--------------------- .nv.info._ZN2at6native29vectorized_elementwise_kernelILi8EZZZNS0_23logical_not_kernel_cudaERNS_18TensorIteratorBaseEENKUlvE0_clEvENKUlvE1_clEvEUliE_St5arrayIPcLm2EEEEviT0_T1_ --------------------------
	.section	.nv.info._ZN2at6native29vectorized_elementwise_kernelILi8EZZZNS0_23logical_not_kernel_cudaERNS_18TensorIteratorBaseEENKUlvE0_clEvENKUlvE1_clEvEUliE_St5arrayIPcLm2EEEEviT0_T1_,"",@"SHT_CUDA_INFO"
	.sectionflags	@""
	.align	4


	//----- nvinfo : EIATTR_CUDA_API_VERSION
	.align		4
        /*0000*/ 	.byte	0x04, 0x37
        /*0002*/ 	.short	(.L_7263 - .L_7262)
.L_7262:
        /*0004*/ 	.word	0x00000082


	//----- nvinfo : EIATTR_KPARAM_INFO
	.align		4
.L_7263:
        /*0008*/ 	.byte	0x04, 0x17
        /*000a*/ 	.short	(.L_7265 - .L_7264)
.L_7264:
        /*000c*/ 	.word	0x00000000
        /*0010*/ 	.short	0x0002
        /*0012*/ 	.short	0x0008
        /*0014*/ 	.byte	0x00, 0xf0, 0x41, 0x00


	//----- nvinfo : EIATTR_KPARAM_INFO
	.align		4
.L_7265:
        /*0018*/ 	.byte	0x04, 0x17
        /*001a*/ 	.short	(.L_7267 - .L_7266)
.L_7266:
        /*001c*/ 	.word	0x00000000
        /*0020*/ 	.short	0x0001
        /*0022*/ 	.short	0x0004
        /*0024*/ 	.byte	0x00, 0xf0, 0x05, 0x00


	//----- nvinfo : EIATTR_KPARAM_INFO
	.align		4
.L_7267:
        /*0028*/ 	.byte	0x04, 0x17
        /*002a*/ 	.short	(.L_7269 - .L_7268)
.L_7268:
        /*002c*/ 	.word	0x00000000
        /*0030*/ 	.short	0x0000
        /*0032*/ 	.short	0x0000
        /*0034*/ 	.byte	0x00, 0xf0, 0x11, 0x00


	//----- nvinfo : EIATTR_SPARSE_MMA_MASK
	.align		4
.L_7269:
        /*0038*/ 	.byte	0x03, 0x50
        /*003a*/ 	.short	0x0000


	//----- nvinfo : EIATTR_MAXREG_COUNT
	.align		4
        /*003c*/ 	.byte	0x03, 0x1b
        /*003e*/ 	.short	0x00ff


	//----- nvinfo : EIATTR_MERCURY_ISA_VERSION
	.align		4
        /*0040*/ 	.byte	0x03, 0x5f
        /*0042*/ 	.short	0x0101


	//----- nvinfo : EIATTR_VRC_CTA_INIT_COUNT
	.align		4
        /*0044*/ 	.byte	0x02, 0x4a
	.zero		1
	.zero		1


	//----- nvinfo : EIATTR_EXIT_INSTR_OFFSETS
	.align		4
        /*0048*/ 	.byte	0x04, 0x1c
        /*004a*/ 	.short	(.L_7271 - .L_7270)


	//   ....[0]....
.L_7270:
        /*004c*/ 	.word	0x00000870


	//   ....[1]....
        /*0050*/ 	.word	0x000008d0


	//   ....[2]....
        /*0054*/ 	.word	0x00000ae0


	//----- nvinfo : EIATTR_MAX_THREADS
	.align		4
.L_7271:
        /*0058*/ 	.byte	0x04, 0x05
        /*005a*/ 	.short	(.L_7273 - .L_7272)
.L_7272:
        /*005c*/ 	.word	0x00000080
        /*0060*/ 	.word	0x00000001
        /*0064*/ 	.word	0x00000001


	//----- nvinfo : EIATTR_CRS_STACK_SIZE
	.align		4
.L_7273:
        /*0068*/ 	.byte	0x04, 0x1e
        /*006a*/ 	.short	(.L_7275 - .L_7274)
.L_7274:
        /*006c*/ 	.word	0x00000000


	//----- nvinfo : EIATTR_CBANK_PARAM_SIZE
	.align		4
.L_7275:
        /*0070*/ 	.byte	0x03, 0x19
        /*0072*/ 	.short	0x0018


	//----- nvinfo : EIATTR_PARAM_CBANK
	.align		4
        /*0074*/ 	.byte	0x04, 0x0a
        /*0076*/ 	.short	(.L_7277 - .L_7276)
	.align		4
.L_7276:
        /*0078*/ 	.word	index@(.nv.constant0._ZN2at6native29vectorized_elementwise_kernelILi8EZZZNS0_23logical_not_kernel_cudaERNS_18TensorIteratorBaseEENKUlvE0_clEvENKUlvE1_clEvEUliE_St5arrayIPcLm2EEEEviT0_T1_)
        /*007c*/ 	.short	0x0380
        /*007e*/ 	.short	0x0018


	//----- nvinfo : EIATTR_SW_WAR
	.align		4
.L_7277:
        /*0080*/ 	.byte	0x04, 0x36
        /*0082*/ 	.short	(.L_7279 - .L_7278)
.L_7278:
        /*0084*/ 	.word	0x00000008
.L_7279:


//--------------------- .nv.info._ZN2at6native18elementwise_kernelILi128ELi4EZNS0_15gpu_kernel_implIZZZNS0_23logical_not_kernel_cudaERNS_18TensorIteratorBaseEENKUlvE0_clEvENKUlvE0_clEvEUlaE_EEvS4_RKT_EUliE_EEviT1_ --------------------------
	.section	.nv.info._ZN2at6native18elementwise_kernelILi128ELi4EZNS0_15gpu_kernel_implIZZZNS0_23logical_not_kernel_cudaERNS_18TensorIteratorBaseEENKUlvE0_clEvENKUlvE0_clEvEUlaE_EEvS4_RKT_EUliE_EEviT1_,"",@"SHT_CUDA_INFO"
	.sectionflags	@""
	.align	4


	//----- nvinfo : EIATTR_CUDA_API_VERSION
	.align		4
        /*0000*/ 	.byte	0x04, 0x37
        /*0002*/ 	.short	(.L_7281 - .L_7280)
.L_7280:
        /*0004*/ 	.word	0x00000082


	//----- nvinfo : EIATTR_KPARAM_INFO
	.align		4
.L_7281:
        /*0008*/ 	.byte	0x04, 0x17
        /*000a*/ 	.short	(.L_7283 - .L_7282)
.L_7282:
        /*000c*/ 	.word	0x00000000
        /*0010*/ 	.short	0x0001
        /*0012*/ 	.short	0x0008
        /*0014*/ 	.byte	0x00, 0xf0, 0x61, 0x08


	//----- nvinfo : EIATTR_KPARAM_INFO
	.align		4
.L_7283:
        /*0018*/ 	.byte	0x04, 0x17
        /*001a*/ 	.short	(.L_7285 - .L_7284)
.L_7284:
        /*001c*/ 	.word	0x00000000
        /*0020*/ 	.short	0x0000
        /*0022*/ 	.short	0x0000
        /*0024*/ 	.byte	0x00, 0xf0, 0x11, 0x00


	//----- nvinfo : EIATTR_SPARSE_MMA_MASK
	.align		4
.L_7285:
        /*0028*/ 	.byte	0x03, 0x50
        /*002a*/ 	.short	0x0000


	//----- nvinfo : EIATTR_MAXREG_COUNT
	.align		4
        /*002c*/ 	.byte	0x03, 0x1b
        /*002e*/ 	.short	0x0080


	//----- nvinfo : EIATTR_EXTERNS
	.align		4
        /*0030*/ 	.byte	0x04, 0x0f
        /*0032*/ 	.short	(.L_7287 - .L_7286)


	//   ....[0]....
	.align		4
.L_7286:
        /*0034*/ 	.word	index@(__assertfail)


	//----- nvinfo : EIATTR_MERCURY_ISA_VERSION
	.align		4
.L_7287:
        /*0038*/ 	.byte	0x03, 0x5f
        /*003a*/ 	.short	0x0101


	//----- nvinfo : EIATTR_VRC_CTA_INIT_COUNT
	.align		4
        /*003c*/ 	.byte	0x02, 0x4a
	.zero		1
	.zero		1


	//----- nvinfo : EIATTR_SYSCALL_OFFSETS
	.align		4
        /*0040*/ 	.byte	0x04, 0x46
        /*0042*/ 	.short	(.L_7289 - .L_7288)


	//   ....[0]....
.L_7288:
        /*0044*/ 	.word	0x00002120


	//   ....[1]....
        /*0048*/ 	.word	0x00002f50


	//   ....[2]....
        /*004c*/ 	.word	0x00005240


	//   ....[3]....
        /*0050*/ 	.word	0x00005ed0


	//   ....[4]....
        /*0054*/ 	.word	0x00008290


	//   ....[5]....
        /*0058*/ 	.word	0x00008f20


	//   ....[6]....
        /*005c*/ 	.word	0x0000b2f0


	//   ....[7]....
        /*0060*/ 	.word	0x0000bf40


	//----- nvinfo : EIATTR_EXIT_INSTR_OFFSETS
	.align		4
.L_7289:
        /*0064*/ 	.byte	0x04, 0x1c
        /*0066*/ 	.short	(.L_7291 - .L_7290)


	//   ....[0]....
.L_7290:
        /*0068*/ 	.word	0x000091e0


	//   ....[1]....
        /*006c*/ 	.word	0x0000b430


	//   ....[2]....
        /*0070*/ 	.word	0x0000b450


	//   ....[3]....
        /*0074*/ 	.word	0x0000b500


	//   ....[4]....
        /*0078*/ 	.word	0x0000b540


	//   ....[5]....
        /*007c*/ 	.word	0x0000b560


	//   ....[6]....
        /*0080*/ 	.word	0x0000b600


	//   ....[7]....
        /*0084*/ 	.word	0x0000b650


	//   ....[8]....
        /*0088*/ 	.word	0x0000b700


	//   ....[9]....
        /*008c*/ 	.word	0x0000b760


	//   ....[10]....
        /*0090*/ 	.word	0x0000b7b0


	//   ....[11]....
        /*0094*/ 	.word	0x0000b870


	//   ....[12]....
        /*0098*/ 	.word	0x0000b9c0


	//   ....[13]....
        /*009c*/ 	.word	0x0000bb10


	//   ....[14]....
        /*00a0*/ 	.word	0x0000bc70


	//   ....[15]....
        /*00a4*/ 	.word	0x0000bcc0


	//   ....[16]....
        /*00a8*/ 	.word	0x0000bd00


	//   ....[17]....
        /*00ac*/ 	.word	0x0000bd80


	//   ....[18]....
        /*00b0*/ 	.word	0x0000bde0


	//   ....[19]....
        /*00b4*/ 	.word	0x0000bf50


	//   ....[20]....
        /*00b8*/ 	.word	0x0000c040


	//   ....[21]....
        /*00bc*/ 	.word	0x0000c0f0


	//   ....[22]....
        /*00c0*/ 	.word	0x0000c120


	//   ....[23]....
        /*00c4*/ 	.word	0x0000c170


	//   ....[24]....
        /*00c8*/ 	.word	0x0000c1c0


	//----- nvinfo : EIATTR_MAX_THREADS
	.align		4
.L_7291:
        /*00cc*/ 	.byte	0x04, 0x05
        /*00ce*/ 	.short	(.L_7293 - .L_7292)
.L_7292:
        /*00d0*/ 	.word	0x00000080
        /*00d4*/ 	.word	0x00000001
        /*00d8*/ 	.word	0x00000001


	//----- nvinfo : EIATTR_CRS_STACK_SIZE
	.align		4
.L_7293:
        /*00dc*/ 	.byte	0x04, 0x1e
        /*00de*/ 	.short	(.L_7295 - .L_7294)
.L_7294:
        /*00e0*/ 	.word	0x00000000


	//----- nvinfo : EIATTR_CBANK_PARAM_SIZE
	.align		4
.L_7295:
        /*00e4*/ 	.byte	0x03, 0x19
        /*00e6*/ 	.short	0x0220


	//----- nvinfo : EIATTR_PARAM_CBANK
	.align		4
        /*00e8*/ 	.byte	0x04, 0x0a
        /*00ea*/ 	.short	(.L_7297 - .L_7296)
	.align		4
.L_7296:
        /*00ec*/ 	.word	index@(.nv.constant0._ZN2at6native18elementwise_kernelILi128ELi4EZNS0_15gpu_kernel_implIZZZNS0_23logical_not_kernel_cudaERNS_18TensorIteratorBaseEENKUlvE0_clEvENKUlvE0_clEvEUlaE_EEvS4_RKT_EUliE_EEviT1_)
        /*00f0*/ 	.short	0x0380
        /*00f2*/ 	.short	0x0220


	//----- nvinfo : EIATTR_SW_WAR
	.align		4
.L_7297:
        /*00f4*/ 	.byte	0x04, 0x36
        /*00f6*/ 	.short	(.L_7299 - .L_7298)
.L_7298:
        /*00f8*/ 	.word	0x00000008
.L_7299:


//--------------------- .nv.info._ZN2at6native27unrolled_elementwise_kernelIZZZNS0_23logical_not_kernel_cudaERNS_18TensorIteratorBaseEENKUlvE0_clEvENKUlvE0_clEvEUlaE_St5arrayIPcLm2EELi4E23TrivialOffsetCalculatorILi1EjESB_NS0_6memory12LoadWithCastILi1EEENSC_13StoreWithCastILi1EEEEEviT_T0_T2_T3_T4_T5_ --------------------------
	.section	.nv.info._ZN2at6native27unrolled_elementwise_kernelIZZZNS0_23logical_not_kernel_cudaERNS_18TensorIteratorBaseEENKUlvE0_clEvENKUlvE0_clEvEUlaE_St5arrayIPcLm2EELi4E23TrivialOffsetCalculatorILi1EjESB_NS0_6memory12LoadWithCastILi1EEENSC_13StoreWithCastILi1EEEEEviT_T0_T2_T3_T4_T5_,"",@"SHT_CUDA_INFO"
	.sectionflags	@""
	.align	4


	//----- nvinfo : EIATTR_CUDA_API_VERSION
	.align		4
        /*0000*/ 	.byte	0x04, 0x37
        /*0002*/ 	.short	(.L_7301 - .L_7300)
.L_7300:
        /*0004*/ 	.word	0x00000082


	//----- nvinfo : EIATTR_KPARAM_INFO
	.align		4
.L_7301:
        /*0008*/ 	.byte	0x04, 0x17
        /*000a*/ 	.short	(.L_7303 - .L_7302)
.L_7302:
        /*000c*/ 	.word	0x00000000
        /*0010*/ 	.short	0x0006
        /*0012*/ 	.short	0x0024
        /*0014*/ 	.byte	0x00, 0xf0, 0x21, 0x00


	//----- nvinfo : EIATTR_KPARAM_INFO
	.align		4
.L_7303:
        /*0018*/ 	.byte	0x04, 0x17
        /*001a*/ 	.short	(.L_7305 - .L_7304)
.L_7304:
        /*001c*/ 	.word	0x00000000
        /*0020*/ 	.short	0x0005
        /*0022*/ 	.short	0x001c
        /*0024*/ 	.byte	0x00, 0xf0, 0x21, 0x00


	//----- nvinfo : EIATTR_KPARAM_INFO
	.align		4
.L_7305:
        /*0028*/ 	.byte	0x04, 0x17
        /*002a*/ 	.short	(.L_7307 - .L_7306)
.L_7306:
        /*002c*/ 	.word	0x00000000
        /*0030*/ 	.short	0x0004
        /*0032*/ 	.short	0x0019
        /*0034*/ 	.byte	0x00, 0xf0, 0x05, 0x00


	//----- nvinfo : EIATTR_KPARAM_INFO
	.align		4
.L_7307:
        /*0038*/ 	.byte	0x04, 0x17
        /*003a*/ 	.short	(.L_7309 - .L_7308)
.L_7308:
        /*003c*/ 	.word	0x00000000
        /*0040*/ 	.short	0x0003
        /*0042*/ 	.short	0x0018
        /*0044*/ 	.byte	0x00, 0xf0, 0x05, 0x00


	//----- nvinfo : EIATTR_KPARAM_INFO
	.align		4
.L_7309:
        /*0048*/ 	.byte	0x04, 0x17
        /*004a*/ 	.short	(.L_7311 - .L_7310)
.L_7310:
        /*004c*/ 	.word	0x00000000
        /*0050*/ 	.short	0x0002
        /*0052*/ 	.short	0x0008
        /*0054*/ 	.byte	0x00, 0xf0, 0x41, 0x00


	//----- nvinfo : EIATTR_KPARAM_INFO
	.align		4
.L_7311:
        /*0058*/ 	.byte	0x04, 0x17
        /*005a*/ 	.short	(.L_7313 - .L_7312)
.L_7312:
        /*005c*/ 	.word	0x00000000
        /*0060*/ 	.short	0x0001
        /*0062*/ 	.short	0x0004
        /*0064*/ 	.byte	0x00, 0xf0, 0x05, 0x00


	//----- nvinfo : EIATTR_KPARAM_INFO
	.align		4
.L_7313:
        /*0068*/ 	.byte	0x04, 0x17
        /*006a*/ 	.short	(.L_7315 - .L_7314)
.L_7314:
        /*006c*/ 	.word	0x00000000
        /*0070*/ 	.short	0x0000
        /*0072*/ 	.short	0x0000
        /*0074*/ 	.byte	0x00, 0xf0, 0x11, 0x00


	//----- nvinfo : EIATTR_SPARSE_MMA_MASK
	.align		4
.L_7315:
        /*0078*/ 	.byte	0x03, 0x50
        /*007a*/ 	.short	0x0000


	//----- nvinfo : EIATTR_MAXREG_COUNT
	.align		4
        /*007c*/ 	.byte	0x03, 0x1b
        /*007e*/ 	.short	0x00ff


	//----- nvinfo : EIATTR_EXTERNS
	.align		4
        /*0080*/ 	.byte	0x04, 0x0f
        /*0082*/ 	.short	(.L_7317 - .L_7316)


	//   ....[0]....
	.align		4
.L_7316:
        /*0084*/ 	.word	index@(__assertfail)


	//----- nvinfo : EIATTR_MERCURY_ISA_VERSION
	.align		4
.L_7317:
        /*0088*/ 	.byte	0x03, 0x5f
        /*008a*/ 	.short	0x0101


	//----- nvinfo : EIATTR_VRC_CTA_INIT_COUNT
	.align		4
        /*008c*/ 	.byte	0x02, 0x4a
	.zero		1
	.zero		1


	//----- nvinfo : EIATTR_SYSCALL_OFFSETS
	.align		4
        /*0090*/ 	.byte	0x04, 0x46
        /*0092*/ 	.short	(.L_7319 - .L_7318)


	//   ....[0]....
.L_7318:
        /*0094*/ 	.word	0x00000e40


	//   ....[1]....
        /*0098*/ 	.word	0x00001e30


	//   ....[2]....
        /*009c*/ 	.word	0x00002d60


	//   ....[3]....
        /*00a0*/ 	.word	0x00003c80


	//   ....[4]....
        /*00a4*/ 	.word	0x00004a10


	//   ....[5]....
        /*00a8*/ 	.word	0x000056f0


	//   ....[6]....
        /*00ac*/ 	.word	0x000064d0


	//   ....[7]....
        /*00b0*/ 	.word	0x00007260


	//----- nvinfo : EIATTR_EXIT_INSTR_OFFSETS
	.align		4
.L_7319:
        /*00b4*/ 	.byte	0x04, 0x1c
        /*00b6*/ 	.short	(.L_7321 - .L_7320)


	//   ....[0]....
.L_7320:
        /*00b8*/ 	.word	0x00006750


	//   ....[1]....
        /*00bc*/ 	.word	0x00006880


	//   ....[2]....
        /*00c0*/ 	.word	0x000068a0


	//   ....[3]....
        /*00c4*/ 	.word	0x00006930


	//   ....[4]....
        /*00c8*/ 	.word	0x00006950


	//   ....[5]....
        /*00cc*/ 	.word	0x00006970


	//   ....[6]....
        /*00d0*/ 	.word	0x00006a00


	//   ....[7]....
        /*00d4*/ 	.word	0x00006a40


	//   ....[8]....
        /*00d8*/ 	.word	0x00006ae0


	//   ....[9]....
        /*00dc*/ 	.word	0x00006b30


	//   ....[10]....
        /*00e0*/ 	.word	0x00006b60


	//   ....[11]....
        /*00e4*/ 	.word	0x00006c20


	//   ....[12]....
        /*00e8*/ 	.word	0x00006d60


	//   ....[13]....
        /*00ec*/ 	.word	0x00006ea0


	//   ....[14]....
        /*00f0*/ 	.word	0x00006ff0


	//   ....[15]....
        /*00f4*/ 	.word	0x00007020


	//   ....[16]....
        /*00f8*/ 	.word	0x00007040


	//   ....[17]....
        /*00fc*/ 	.word	0x000070c0


	//   ....[18]....
        /*0100*/ 	.word	0x00007100


	//   ....[19]....
        /*0104*/ 	.word	0x00007270


	//   ....[20]....
        /*0108*/ 	.word	0x00007350


	//   ....[21]....
        /*010c*/ 	.word	0x000073f0


	//   ....[22]....
        /*0110*/ 	.word	0x00007420


	//   ....[23]....
        /*0114*/ 	.word	0x00007470


	//   ....[24]....
        /*0118*/ 	.word	0x000074b0


	//----- nvinfo : EIATTR_MAX_THREADS
	.align		4
.L_7321:
        /*011c*/ 	.byte	0x04, 0x05
        /*011e*/ 	.short	(.L_7323 - .L_7322)
.L_7322:
        /*0120*/ 	.word	0x00000080
        /*0124*/ 	.word	0x00000001
        /*0128*/ 	.word	0x00000001


	//----- nvinfo : EIATTR_CRS_STACK_SIZE
	.align		4
.L_7323:
        /*012c*/ 	.byte	0x04, 0x1e
        /*012e*/ 	.short	(.L_7325 - .L_7324)
.L_7324:
        /*0130*/ 	.word	0x00000000


	//----- nvinfo : EIATTR_CBANK_PARAM_SIZE
	.align		4
.L_7325:
        /*0134*/ 	.byte	0x03, 0x19
        /*0136*/ 	.short	0x002c


	//----- nvinfo : EIATTR_PARAM_CBANK
	.align		4
        /*0138*/ 	.byte	0x04, 0x0a
        /*013a*/ 	.short	(.L_7327 - .L_7326)
	.align		4
.L_7326:
        /*013c*/ 	.word	index@(.nv.constant0._ZN2at6native27unrolled_elementwise_kernelIZZZNS0_23logical_not_kernel_cudaERNS_18TensorIteratorBaseEENKUlvE0_clEvENKUlvE0_clEvEUlaE_St5arrayIPcLm2EELi4E23TrivialOffsetCalculatorILi1EjESB_NS0_6memory12LoadWithCastILi1EEENSC_13StoreWithCastILi1EEEEEviT_T0_T2_T3_T4_T5_)
        /*0140*/ 	.short	0x0380
        /*0142*/ 	.short	0x002c


	//----- nvinfo : EIATTR_SW_WAR
	.align		4
.L_7327:
        /*0144*/ 	.byte	0x04, 0x36
        /*0146*/ 	.short	(.L_7329 - .L_7328)
.L_7328:
        /*0148*/ 	.word	0x00000008
.L_7329:


//--------------------- .nv.info._ZN2at6native18elementwise_kernelILi128ELi4EZNS0_22gpu_kernel_impl_nocastIZZZNS0_23logical_not_kernel_cudaERNS_18TensorIteratorBaseEENKUlvE0_clEvENKUlvE0_clEvEUlaE_EEvS4_RKT_EUliE_EEviT1_ --------------------------
	.section	.nv.info._ZN2at6native18elementwise_kernelILi128ELi4EZNS0_22gpu_kernel_impl_nocastIZZZNS0_23logical_not_kernel_cudaERNS_18TensorIteratorBaseEENKUlvE0_clEvENKUlvE0_clEvEUlaE_EEvS4_RKT_EUliE_EEviT1_,"",@"SHT_CUDA_INFO"
	.sectionflags	@""
	.align	4


	//----- nvinfo : EIATTR_CUDA_API_VERSION
	.align		4
        /*0000*/ 	.byte	0x04, 0x37
        /*0002*/ 	.short	(.L_7331 - .L_7330)
.L_7330:
        /*0004*/ 	.word	0x00000082


	//----- nvinfo : EIATTR_KPARAM_INFO
	.align		4
.L_7331:
        /*0008*/ 	.byte	0x04, 0x17
        /*000a*/ 	.short	(.L_7333 - .L_7332)
.L_7332:
        /*000c*/ 	.word	0x00000000
        /*0010*/ 	.short	0x0001
        /*0012*/ 	.short	0x0008
        /*0014*/ 	.byte	0x00, 0xf0, 0x61, 0x08


	//----- nvinfo : EIATTR_KPARAM_INFO
	.align		4
.L_7333:
        /*0018*/ 	.byte	0x04, 0x17
        /*001a*/ 	.short	(.L_7335 - .L_7334)
.L_7334:
        /*001c*/ 	.word	0x00000000
        /*0020*/ 	.short	0x0000
        /*0022*/ 	.short	0x0000
        /*0024*/ 	.byte	0x00, 0xf0, 0x11, 0x00


	//----- nvinfo : EIATTR_SPARSE_MMA_MASK
	.align		4
.L_7335:
        /*0028*/ 	.byte	0x03, 0x50
        /*002a*/ 	.short	0x0000


	//----- nvinfo : EIATTR_MAXREG_COUNT
	.align		4
        /*002c*/ 	.byte	0x03, 0x1b
        /*002e*/ 	.short	0x0080


	//----- nvinfo : EIATTR_MERCURY_ISA_VERSION
	.align		4
        /*0030*/ 	.byte	0x03, 0x5f
        /*0032*/ 	.short	0x0101


	//----- nvinfo : EIATTR_VRC_CTA_INIT_COUNT
	.align		4
        /*0034*/ 	.byte	0x02, 0x4a
	.zero		1
	.zero		1


	//----- nvinfo : EIATTR_EXIT_INSTR_OFFSETS
	.align		4
        /*0038*/ 	.byte	0x04, 0x1c
        /*003a*/ 	.short	(.L_7337 - .L_7336)


	//   ....[0]....
.L_7336:
        /*003c*/ 	.word	0x000002d0


	//   ....[1]....
        /*0040*/ 	.word	0x00000340


	//   ....[2]....
        /*0044*/ 	.word	0x00003e30


	//   ....[3]....
        /*0048*/ 	.word	0x00005170


	//----- nvinfo : EIATTR_MAX_THREADS
	.align		4
.L_7337:
        /*004c*/ 	.byte	0x04, 0x05
        /*004e*/ 	.short	(.L_7339 - .L_7338)
.L_7338:
        /*0050*/ 	.word	0x00000080
        /*0054*/ 	.word	0x00000001
        /*0058*/ 	.word	0x00000001


	//----- nvinfo : EIATTR_CRS_STACK_SIZE
	.align		4
.L_7339:
        /*005c*/ 	.byte	0x04, 0x1e
        /*005e*/ 	.short	(.L_7341 - .L_7340)
.L_7340:
        /*0060*/ 	.word	0x00000000


	//----- nvinfo : EIATTR_CBANK_PARAM_SIZE
	.align		4
.L_7341:
        /*0064*/ 	.byte	0x03, 0x19
        /*0066*/ 	.short	0x0220


	//----- nvinfo : EIATTR_PARAM_CBANK
	.align		4
        /*0068*/ 	.byte	0x04, 0x0a
        /*006a*/ 	.short	(.L_7343 - .L_7342)
	.align		4
.L_7342:
        /*006c*/ 	.word	index@(.nv.constant0._ZN2at6native18elementwise_kernelILi128ELi4EZNS0_22gpu_kernel_impl_nocastIZZZNS0_23logical_not_kernel_cudaERNS_18TensorIteratorBaseEENKUlvE0_clEvENKUlvE0_clEvEUlaE_EEvS4_RKT_EUliE_EEviT1_)
        /*0070*/ 	.short	0x0380
        /*0072*/ 	.short	0x0220


	//----- nvinfo : EIATTR_SW_WAR
	.align		4
.L_7343:
        /*0074*/ 	.byte	0x04, 0x36
        /*0076*/ 	.short	(.L_7345 - .L_7344)
.L_7344:
        /*0078*/ 	.word	0x00000008
.L_7345:


//--------------------- .nv.info._ZN2at6native27unrolled_elementwise_kernelIZZZNS0_23logical_not_kernel_cudaERNS_18TensorIteratorBaseEENKUlvE0_clEvENKUlvE0_clEvEUlaE_St5arrayIPcLm2EELi4E23TrivialOffsetCalculatorILi1EjESB_NS0_6memory15LoadWithoutCastENSC_16StoreWithoutCastEEEviT_T0_T2_T3_T4_T5_ --------------------------
	.section	.nv.info._ZN2at6native27unrolled_elementwise_kernelIZZZNS0_23logical_not_kernel_cudaERNS_18TensorIteratorBaseEENKUlvE0_clEvENKUlvE0_clEvEUlaE_St5arrayIPcLm2EELi4E23TrivialOffsetCalculatorILi1EjESB_NS0_6memory15LoadWithoutCastENSC_16StoreWithoutCastEEEviT_T0_T2_T3_T4_T5_,"",@"SHT_CUDA_INFO"
	.sectionflags	@""
	.align	4


	//----- nvinfo : EIATTR_CUDA_API_VERSION
	.align		4
        /*0000*/ 	.byte	0x04, 0x37
        /*0002*/ 	.short	(.L_7347 - .L_7346)
.L_7346:
        /*0004*/ 	.word	0x00000082


	//----- nvinfo : EIATTR_KPARAM_INFO
	.align		4
.L_7347:
        /*0008*/ 	.byte	0x04, 0x17
        /*000a*/ 	.short	(.L_7349 - .L_7348)
.L_7348:
        /*000c*/ 	.word	0x00000000
        /*0010*/ 	.short	0x0006
        /*0012*/ 	.short	0x001b
        /*0014*/ 	.byte	0x00, 0xf0, 0x05, 0x00


	//----- nvinfo : EIATTR_KPARAM_INFO
	.align		4
.L_7349:
        /*0018*/ 	.byte	0x04, 0x17
        /*001a*/ 	.short	(.L_7351 - .L_7350)
.L_7350:
        /*001c*/ 	.word	0x00000000
        /*0020*/ 	.short	0x0005
        /*0022*/ 	.short	0x001a
        /*0024*/ 	.byte	0x00, 0xf0, 0x05, 0x00


	//----- nvinfo : EIATTR_KPARAM_INFO
	.align		4
.L_7351:
        /*0028*/ 	.byte	0x04, 0x17
        /*002a*/ 	.short	(.L_7353 - .L_7352)
.L_7352:
        /*002c*/ 	.word	0x00000000
        /*0030*/ 	.short	0x0004
        /*0032*/ 	.short	0x0019
        /*0034*/ 	.byte	0x00, 0xf0, 0x05, 0x00


	//----- nvinfo : EIATTR_KPARAM_INFO
	.align		4
.L_7353:
        /*0038*/ 	.byte	0x04, 0x17
        /*003a*/ 	.short	(.L_7355 - .L_7354)
.L_7354:
        /*003c*/ 	.word	0x00000000
        /*0040*/ 	.short	0x0003
        /*0042*/ 	.short	0x0018
        /*0044*/ 	.byte	0x00, 0xf0, 0x05, 0x00


	//----- nvinfo : EIATTR_KPARAM_INFO
	.align		4
.L_7355:
        /*0048*/ 	.byte	0x04, 0x17
        /*004a*/ 	.short	(.L_7357 - .L_7356)
.L_7356:
        /*004c*/ 	.word	0x00000000
        /*0050*/ 	.short	0x0002
        /*0052*/ 	.short	0x0008
        /*0054*/ 	.byte	0x00, 0xf0, 0x41, 0x00


	//----- nvinfo : EIATTR_KPARAM_INFO
	.align		4
.L_7357:
        /*0058*/ 	.byte	0x04, 0x17
        /*005a*/ 	.short	(.L_7359 - .L_7358)
.L_7358:
        /*005c*/ 	.word	0x00000000
        /*0060*/ 	.short	0x0001
        /*0062*/ 	.short	0x0004
        /*0064*/ 	.byte	0x00, 0xf0, 0x05, 0x00


	//----- nvinfo : EIATTR_KPARAM_INFO
	.align		4
.L_7359:
        /*0068*/ 	.byte	0x04, 0x17
        /*006a*/ 	.short	(.L_7361 - .L_7360)
.L_7360:
        /*006c*/ 	.word	0x00000000
        /*0070*/ 	.short	0x0000
        /*0072*/ 	.short	0x0000
        /*0074*/ 	.byte	0x00, 0xf0, 0x11, 0x00


	//----- nvinfo : EIATTR_SPARSE_MMA_MASK
	.align		4
.L_7361:
        /*0078*/ 	.byte	0x03, 0x50
        /*007a*/ 	.short	0x0000


	//----- nvinfo : EIATTR_MAXREG_COUNT
	.align		4
        /*007c*/ 	.byte	0x03, 0x1b
        /*007e*/ 	.short	0x00ff


	//----- nvinfo : EIATTR_MERCURY_ISA_VERSION
	.align		4
        /*0080*/ 	.byte	0x03, 0x5f
        /*0082*/ 	.short	0x0101


	//----- nvinfo : EIATTR_VRC_CTA_INIT_COUNT
	.align		4
        /*0084*/ 	.byte	0x02, 0x4a
	.zero		1
	.zero		1


	//----- nvinfo : EIATTR_EXIT_INSTR_OFFSETS
	.align		4
        /*0088*/ 	.byte	0x04, 0x1c
        /*008a*/ 	.short	(.L_7363 - .L_7362)


	//   ....[0]....
.L_7362:
        /*008c*/ 	.word	0x00000480


	//   ....[1]....
        /*0090*/ 	.word	0x000004e0


	//----- nvinfo : EIATTR_MAX_THREADS
	.align		4
.L_7363:
        /*0094*/ 	.byte	0x04, 0x05
        /*0096*/ 	.short	(.L_7365 - .L_7364)
.L_7364:
        /*0098*/ 	.word	0x00000080
        /*009c*/ 	.word	0x00000001
        /*00a0*/ 	.word	0x00000001


	//----- nvinfo : EIATTR_CRS_STACK_SIZE
	.align		4
.L_7365:
        /*00a4*/ 	.byte	0x04, 0x1e
        /*00a6*/ 	.short	(.L_7367 - .L_7366)
.L_7366:
        /*00a8*/ 	.word	0x00000000


	//----- nvinfo : EIATTR_CBANK_PARAM_SIZE
	.align		4
.L_7367:
        /*00ac*/ 	.byte	0x03, 0x19
        /*00ae*/ 	.short	0x001c


	//----- nvinfo : EIATTR_PARAM_CBANK
	.align		4
        /*00b0*/ 	.byte	0x04, 0x0a
        /*00b2*/ 	.short	(.L_7369 - .L_7368)
	.align		4
.L_7368:
        /*00b4*/ 	.word	index@(.nv.constant0._ZN2at6native27unrolled_elementwise_kernelIZZZNS0_23logical_not_kernel_cudaERNS_18TensorIteratorBaseEENKUlvE0_clEvENKUlvE0_clEvEUlaE_St5arrayIPcLm2EELi4E23TrivialOffsetCalculatorILi1EjESB_NS0_6memory15LoadWithoutCastENSC_16StoreWithoutCastEEEviT_T0_T2_T3_T4_T5_)
        /*00b8*/ 	.short	0x0380
        /*00ba*/ 	.short	0x001c


	//----- nvinfo : EIATTR_SW_WAR
	.align		4
.L_7369:
        /*00bc*/ 	.byte	0x04, 0x36
        /*00be*/ 	.short	(.L_7371 - .L_7370)
.L_7370:
        /*00c0*/ 	.word	0x00000008
.L_7371:


//--------------------- .nv.info._ZN2at6native29vectorized_elementwise_kernelILi2EZZZNS0_23logical_not_kernel_cudaERNS_18TensorIteratorBaseEENKUlvE0_clEvENKUlvE0_clEvEUlaE_St5arrayIPcLm2EEEEviT0_T1_ --------------------------
	.section	.nv.info._ZN2at6native29vectorized_elementwise_kernelILi2EZZZNS0_23logical_not_kernel_cudaERNS_18TensorIteratorBaseEENKUlvE0_clEvENKUlvE0_clEvEUlaE_St5arrayIPcLm2EEEEviT0_T1_,"",@"SHT_CUDA_INFO"
	.sectionflags	@""
	.align	4


	//----- nvinfo : EIATTR_CUDA_API_VERSION
	.align		4
        /*0000*/ 	.byte	0x04, 0x37
        /*0002*/ 	.short	(.L_7373 - .L_7372)
.L_7372:
        /*0004*/ 	.word	0x00000082


	//----- nvinfo : EIATTR_KPARAM_INFO
	.align		4
.L_7373:
        /*0008*/ 	.byte	0x04, 0x17
        /*000a*/ 	.short	(.L_7375 - .L_7374)
.L_7374:
        /*000c*/ 	.word	0x00000000
        /*0010*/ 	.short	0x0002
        /*0012*/ 	.short	0x0008
        /*0014*/ 	.byte	0x00, 0xf0, 0x41, 0x00


	//----- nvinfo : EIATTR_KPARAM_INFO
	.align		4
.L_7375:
        /*0018*/ 	.byte	0x04, 0x17
        /*001a*/ 	.short	(.L_7377 - .L_7376)
.L_7376:
        /*001c*/ 	.word	0x00000000
        /*0020*/ 	.short	0x0001
        /*0022*/ 	.short	0x0004
        /*0024*/ 	.byte	0x00, 0xf0, 0x05, 0x00


	//----- nvinfo : EIATTR_KPARAM_INFO
	.align		4
.L_7377:
        /*0028*/ 	.byte	0x04, 0x17
        /*002a*/ 	.short	(.L_7379 - .L_7378)
.L_7378:
        /*002c*/ 	.word	0x00000000
        /*0030*/ 	.short	0x0000
        /*0032*/ 	.short	0x0000
        /*0034*/ 	.byte	0x00, 0xf0, 0x11, 0x00


	//----- nvinfo : EIATTR_SPARSE_MMA_MASK
	.align		4
.L_7379:
        /*0038*/ 	.byte	0x03, 0x50
        /*003a*/ 	.short	0x0000


	//----- nvinfo : EIATTR_MAXREG_COUNT
	.align		4
        /*003c*/ 	.byte	0x03, 0x1b
        /*003e*/ 	.short	0x00ff


	//----- nvinfo : EIATTR_MERCURY_ISA_VERSION
	.align		4
        /*0040*/ 	.byte	0x03, 0x5f
        /*0042*/ 	.short	0x0101


	//----- nvinfo : EIATTR_VRC_CTA_INIT_COUNT
	.align		4
        /*0044*/ 	.byte	0x02, 0x4a
	.zero		1
	.zero		1


	//----- nvinfo : EIATTR_EXIT_INSTR_OFFSETS
	.align		4
        /*0048*/ 	.byte	0x04, 0x1c
        /*004a*/ 	.short	(.L_7381 - .L_7380)


	//   ....[0]....
.L_7380:
        /*004c*/ 	.word	0x00000950


	//   ....[1]....
        /*0050*/ 	.word	0x000009b0


	//   ....[2]....
        /*0054*/ 	.word	0x00000cd0


	//----- nvinfo : EIATTR_MAX_THREADS
	.align		4
.L_7381:
        /*0058*/ 	.byte	0x04, 0x05
        /*005a*/ 	.short	(.L_7383 - .L_7382)
.L_7382:
        /*005c*/ 	.word	0x00000080
        /*0060*/ 	.word	0x00000001
        /*0064*/ 	.word	0x00000001


	//----- nvinfo : EIATTR_CRS_STACK_SIZE
	.align		4
.L_7383:
        /*0068*/ 	.byte	0x04, 0x1e
        /*006a*/ 	.short	(.L_7385 - .L_7384)
.L_7384:
        /*006c*/ 	.word	0x00000000


	//----- nvinfo : EIATTR_CBANK_PARAM_SIZE
	.align		4
.L_7385:
        /*0070*/ 	.byte	0x03, 0x19
        /*0072*/ 	.short	0x0018


	//----- nvinfo : EIATTR_PARAM_CBANK
	.align		4
        /*0074*/ 	.byte	0x04, 0x0a
        /*0076*/ 	.short	(.L_7387 - .L_7386)
	.align		4
.L_7386:
        /*0078*/ 	.word	index@(.nv.constant0._ZN2at6native29vectorized_elementwise_kernelILi2EZZZNS0_23logical_not_kernel_cudaERNS_18TensorIteratorBaseEENKUlvE0_clEvENKUlvE0_clEvEUlaE_St5arrayIPcLm2EEEEviT0_T1_)
        /*007c*/ 	.short	0x0380
        /*007e*/ 	.short	0x0018


	//----- nvinfo : EIATTR_SW_WAR
	.align		4
.L_7387:
        /*0080*/ 	.byte	0x04, 0x36
        /*0082*/ 	.short	(.L_7389 - .L_7388)
.L_7388:
        /*0084*/ 	.word	0x00000008
.L_7389:


//--------------------- .nv.info._ZN2at6native29vectorized_elementwise_kernelILi4EZZZNS0_23logical_not_kernel_cudaERNS_18TensorIteratorBaseEENKUlvE0_clEvENKUlvE0_clEvEUlaE_St5arrayIPcLm2EEEEviT0_T1_ --------------------------
	.section	.nv.info._ZN2at6native29vectorized_elementwise_kernelILi4EZZZNS0_23logical_not_kernel_cudaERNS_18TensorIteratorBaseEENKUlvE0_clEvENKUlvE0_clEvEUlaE_St5arrayIPcLm2EEEEviT0_T1_,"",@"SHT_CUDA_INFO"
	.sectionflags	@""
	.align	4


	//----- nvinfo : EIATTR_CUDA_API_VERSION
	.align		4
        /*0000*/ 	.byte	0x04, 0x37
        /*0002*/ 	.short	(.L_7391 - .L_7390)
.L_7390:
        /*0004*/ 	.word	0x00000082


	//----- nvinfo : EIATTR_KPARAM_INFO
	.align		4
.L_7391:
        /*0008*/ 	.byte	0x04, 0x17
        /*000a*/ 	.short	(.L_7393 - .L_7392)
.L_7392:
        /*000c*/ 	.word	0x00000000
        /*0010*/ 	.short	0x0002
        /*0012*/ 	.short	0x0008
        /*0014*/ 	.byte	0x00, 0xf0, 0x41, 0x00


	//----- nvinfo : EIATTR_KPARAM_INFO
	.align		4
.L_7393:
        /*0018*/ 	.byte	0x04, 0x17
        /*001a*/ 	.short	(.L_7395 - .L_7394)
.L_7394:
        /*001c*/ 	.word	0x00000000
        /*0020*/ 	.short	0x0001
        /*0022*/ 	.short	0x0004
        /*0024*/ 	.byte	0x00, 0xf0, 0x05, 0x00


	//----- nvinfo : EIATTR_KPARAM_INFO
	.align		4
.L_7395:
        /*0028*/ 	.byte	0x04, 0x17
        /*002a*/ 	.short	(.L_7397 - .L_7396)
.L_7396:
        /*002c*/ 	.word	0x00000000
        /*0030*/ 	.short	0x0000
        /*0032*/ 	.short	0x0000
        /*0034*/ 	.byte	0x00, 0xf0, 0x11, 0x00


	//----- nvinfo : EIATTR_SPARSE_MMA_MASK
	.align		4
.L_7397:
        /*0038*/ 	.byte	0x03, 0x50
        /*003a*/ 	.short	0x0000


	//----- nvinfo : EIATTR_MAXREG_COUNT
	.align		4
        /*003c*/ 	.byte	0x03, 0x1b
        /*003e*/ 	.short	0x00ff


	//----- nvinfo : EIATTR_MERCURY_ISA_VERSION
	.align		4
        /*0040*/ 	.byte	0x03, 0x5f
        /*0042*/ 	.short	0x0101


	//----- nvinfo : EIATTR_VRC_CTA_INIT_COUNT
	.align		4
        /*0044*/ 	.byte	0x02, 0x4a
	.zero		1
	.zero		1


	//----- nvinfo : EIATTR_EXIT_INSTR_OFFSETS
	.align		4
        /*0048*/ 	.byte	0x04, 0x1c
        /*004a*/ 	.short	(.L_7399 - .L_7398)


	//   ....[0]....
.L_7398:
        /*004c*/ 	.word	0x00000950


	//   ....[1]....
        /*0050*/ 	.word	0x000009b0


	//   ....[2]....
        /*0054*/ 	.word	0x00000cb0


	//----- nvinfo : EIATTR_MAX_THREADS
	.align		4
.L_7399:
        /*0058*/ 	.byte	0x04, 0x05
        /*005a*/ 	.short	(.L_7401 - .L_7400)
.L_7400:
        /*005c*/ 	.word	0x00000080
        /*0060*/ 	.word	0x00000001
        /*0064*/ 	.word	0x00000001


	//----- nvinfo : EIATTR_CRS_STACK_SIZE
	.align		4
.L_7401:
        /*0068*/ 	.byte	0x04, 0x1e
        /*006a*/ 	.short	(.L_7403 - .L_7402)
.L_7402:
        /*006c*/ 	.word	0x00000000


	//----- nvinfo : EIATTR_CBANK_PARAM_SIZE
	.align		4
.L_7403:
        /*0070*/ 	.byte	0x03, 0x19
        /*0072*/ 	.short	0x0018


	//----- nvinfo : EIATTR_PARAM_CBANK
	.align		4
        /*0074*/ 	.byte	0x04, 0x0a
        /*0076*/ 	.short	(.L_7405 - .L_7404)
	.align		4
.L_7404:
        /*0078*/ 	.word	index@(.nv.constant0._ZN2at6native29vectorized_elementwise_kernelILi4EZZZNS0_23logical_not_kernel_cudaERNS_18TensorIteratorBaseEENKUlvE0_clEvENKUlvE0_clEvEUlaE_St5arrayIPcLm2EEEEviT0_T1_)
        /*007c*/ 	.short	0x0380
        /*007e*/ 	.short	0x0018


	//----- nvinfo : EIATTR_SW_WAR
	.align		4
.L_7405:
        /*0080*/ 	.byte	0x04, 0x36
        /*0082*/ 	.short	(.L_7407 - .L_7406)
.L_7406:
        /*0084*/ 	.word	0x00000008
.L_7407:


//--------------------- .nv.info._ZN2at6native29vectorized_elementwise_kernelILi8EZZZNS0_23logical_not_kernel_cudaERNS_18TensorIteratorBaseEENKUlvE0_clEvENKUlvE0_clEvEUlaE_St5arrayIPcLm2EEEEviT0_T1_ --------------------------
	.section	.nv.info._ZN2at6native29vectorized_elementwise_kernelILi8EZZZNS0_23logical_not_kernel_cudaERNS_18TensorIteratorBaseEENKUlvE0_clEvENKUlvE0_clEvEUlaE_St5arrayIPcLm2EEEEviT0_T1_,"",@"SHT_CUDA_INFO"
	.sectionflags	@""
	.align	4


	//----- nvinfo : EIATTR_CUDA_API_VERSION
	.align		4
        /*0000*/ 	.byte	0x04, 0x37
        /*0002*/ 	.short	(.L_7409 - .L_7408)
.L_7408:
        /*0004*/ 	.word	0x00000082


	//----- nvinfo : EIATTR_KPARAM_INFO
	.align		4
.L_7409:
        /*0008*/ 	.byte	0x04, 0x17
        /*000a*/ 	.short	(.L_7411 - .L_7410)
.L_7410:
        /*000c*/ 	.word	0x00000000
        /*0010*/ 	.short	0x0002
        /*0012*/ 	.short	0x0008
        /*0014*/ 	.byte	0x00, 0xf0, 0x41, 0x00


	//----- nvinfo : EIATTR_KPARAM_INFO
	.align		4
.L_7411:
        /*0018*/ 	.byte	0x04, 0x17
        /*001a*/ 	.short	(.L_7413 - .L_7412)
.L_7412:
        /*001c*/ 	.word	0x00000000
        /*0020*/ 	.short	0x0001
        /*0022*/ 	.short	0x0004
        /*0024*/ 	.byte	0x00, 0xf0, 0x05, 0x00


	//----- nvinfo : EIATTR_KPARAM_INFO
	.align		4
.L_7413:
        /*0028*/ 	.byte	0x04, 0x17
        /*002a*/ 	.short	(.L_7415 - .L_7414)
.L_7414:
        /*002c*/ 	.word	0x00000000
        /*0030*/ 	.short	0x0000
        /*0032*/ 	.short	0x0000
        /*0034*/ 	.byte	0x00, 0xf0, 0x11, 0x00


	//----- nvinfo : EIATTR_SPARSE_MMA_MASK
	.align		4
.L_7415:
        /*0038*/ 	.byte	0x03, 0x50
        /*003a*/ 	.short	0x0000


	//----- nvinfo : EIATTR_MAXREG_COUNT
	.align		4
        /*003c*/ 	.byte	0x03, 0x1b
        /*003e*/ 	.short	0x00ff


	//----- nvinfo : EIATTR_MERCURY_ISA_VERSION
	.align		4
        /*0040*/ 	.byte	0x03, 0x5f
        /*0042*/ 	.short	0x0101


	//----- nvinfo : EIATTR_VRC_CTA_INIT_COUNT
	.align		4
        /*0044*/ 	.byte	0x02, 0x4a
	.zero		1
	.zero		1


	//----- nvinfo : EIATTR_EXIT_INSTR_OFFSETS
	.align		4
        /*0048*/ 	.byte	0x04, 0x1c
        /*004a*/ 	.short	(.L_7417 - .L_7416)


	//   ....[0]....
.L_7416:
        /*004c*/ 	.word	0x00000950


	//   ....[1]....
        /*0050*/ 	.word	0x000009b0


	//   ....[2]....
        /*0054*/ 	.word	0x00000c90


	//----- nvinfo : EIATTR_MAX_THREADS
	.align		4
.L_7417:
        /*0058*/ 	.byte	0x04, 0x05
        /*005a*/ 	.short	(.L_7419 - .L_7418)
.L_7418:
        /*005c*/ 	.word	0x00000080
        /*0060*/ 	.word	0x00000001
        /*0064*/ 	.word	0x00000001


	//----- nvinfo : EIATTR_CRS_STACK_SIZE
	.align		4
.L_7419:
        /*0068*/ 	.byte	0x04, 0x1e
        /*006a*/ 	.short	(.L_7421 - .L_7420)
.L_7420:
        /*006c*/ 	.word	0x00000000


	//----- nvinfo : EIATTR_CBANK_PARAM_SIZE
	.align		4
.L_7421:
        /*0070*/ 	.byte	0x03, 0x19
        /*0072*/ 	.short	0x0018


	//----- nvinfo : EIATTR_PARAM_CBANK
	.align		4
        /*0074*/ 	.byte	0x04, 0x0a
        /*0076*/ 	.short	(.L_7423 - .L_7422)
	.align		4
.L_7422:
        /*0078*/ 	.word	index@(.nv.constant0._ZN2at6native29vectorized_elementwise_kernelILi8EZZZNS0_23logical_not_kernel_cudaERNS_18TensorIteratorBaseEENKUlvE0_clEvENKUlvE0_clEvEUlaE_St5arrayIPcLm2EEEEviT0_T1_)
        /*007c*/ 	.short	0x0380
        /*007e*/ 	.short	0x0018


	//----- nvinfo : EIATTR_SW_WAR
	.align		4
.L_7423:
        /*0080*/ 	.byte	0x04, 0x36
        /*0082*/ 	.short	(.L_7425 - .L_7424)
.L_7424:
        /*0084*/ 	.word	0x00000008
.L_7425:


//--------------------- .nv.info._ZN2at6native18elementwise_kernelILi128ELi4EZNS0_15gpu_kernel_implIZZZNS0_23logical_not_kernel_cudaERNS_18TensorIteratorBaseEENKUlvE0_clEvENKUlvE_clEvEUlhE_EEvS4_RKT_EUliE_EEviT1_ --------------------------
	.section	.nv.info._ZN2at6native18elementwise_kernelILi128ELi4EZNS0_15gpu_kernel_implIZZZNS0_23logical_not_kernel_cudaERNS_18TensorIteratorBaseEENKUlvE0_clEvENKUlvE_clEvEUlhE_EEvS4_RKT_EUliE_EEviT1_,"",@"SHT_CUDA_INFO"
	.sectionflags	@""
	.align	4


	//----- nvinfo : EIATTR_CUDA_API_VERSION
	.align		4
        /*0000*/ 	.byte	0x04, 0x37
        /*0002*/ 	.short	(.L_7427 - .L_7426)
.L_7426:
        /*0004*/ 	.word	0x00000082


	//----- nvinfo : EIATTR_KPARAM_INFO
	.align		4
.L_7427:
        /*0008*/ 	.byte	0x04, 0x17
        /*000a*/ 	.short	(.L_7429 - .L_7428)
.L_7428:
        /*000c*/ 	.word	0x00000000
        /*0010*/ 	.short	0x0001
        /*0012*/ 	.short	0x0008
        /*0014*/ 	.byte	0x00, 0xf0, 0x61, 0x08


	//----- nvinfo : EIATTR_KPARAM_INFO
	.align		4
.L_7429:
        /*0018*/ 	.byte	0x04, 0x17
        /*001a*/ 	.short	(.L_7431 - .L_7430)
.L_7430:
        /*001c*/ 	.word	0x00000000
        /*0020*/ 	.short	0x0000
        /*0022*/ 	.short	0x0000
        /*0024*/ 	.byte	0x00, 0xf0, 0x11, 0x00


	//----- nvinfo : EIATTR_SPARSE_MMA_MASK
	.align		4
.L_7431:
        /*0028*/ 	.byte	0x03, 0x50
        /*002a*/ 	.short	0x0000


	//----- nvinfo : EIATTR_MAXREG_COUNT
	.align		4
        /*002c*/ 	.byte	0x03, 0x1b
        /*002e*/ 	.short	0x0080


	//----- nvinfo : EIATTR_EXTERNS
	.align		4
        /*0030*/ 	.byte	0x04, 0x0f
        /*0032*/ 	.short	(.L_7433 - .L_7432)


	//   ....[0]....
	.align		4
.L_7432:
        /*0034*/ 	.word	index@(__assertfail)


	//----- nvinfo : EIATTR_MERCURY_ISA_VERSION
	.align		4
.L_7433:
        /*0038*/ 	.byte	0x03, 0x5f
        /*003a*/ 	.short	0x0101


	//----- nvinfo : EIATTR_VRC_CTA_INIT_COUNT
	.align		4
        /*003c*/ 	.byte	0x02, 0x4a
	.zero		1
	.zero		1


	//----- nvinfo : EIATTR_SYSCALL_OFFSETS
	.align		4
        /*0040*/ 	.byte	0x04, 0x46
        /*0042*/ 	.short	(.L_7435 - .L_7434)


	//   ....[0]....
.L_7434:
        /*0044*/ 	.word	0x00002160


	//   ....[1]....
        /*0048*/ 	.word	0x00002f90


	//   ....[2]....
        /*004c*/ 	.word	0x000052c0


	//   ....[3]....
        /*0050*/ 	.word	0x00005f50


	//   ....[4]....
        /*0054*/ 	.word	0x00008350


	//   ....[5]....
        /*0058*/ 	.word	0x00008fe0


	//   ....[6]....
        /*005c*/ 	.word	0x0000b3f0


	//   ....[7]....
        /*0060*/ 	.word	0x0000c040


	//----- nvinfo : EIATTR_EXIT_INSTR_OFFSETS
	.align		4
.L_7435:
        /*0064*/ 	.byte	0x04, 0x1c
        /*0066*/ 	.short	(.L_7437 - .L_7436)


	//   ....[0]....
.L_7436:
        /*0068*/ 	.word	0x000092a0


	//   ....[1]....
        /*006c*/ 	.word	0x0000b530


	//   ....[2]....
        /*0070*/ 	.word	0x0000b550


	//   ....[3]....
        /*0074*/ 	.word	0x0000b600


	//   ....[4]....
        /*0078*/ 	.word	0x0000b640


	//   ....[5]....
        /*007c*/ 	.word	0x0000b660


	//   ....[6]....
        /*0080*/ 	.word	0x0000b700


	//   ....[7]....
        /*0084*/ 	.word	0x0000b750


	//   ....[8]....
        /*0088*/ 	.word	0x0000b800


	//   ....[9]....
        /*008c*/ 	.word	0x0000b860


	//   ....[10]....
        /*0090*/ 	.word	0x0000b8b0


	//   ....[11]....
        /*0094*/ 	.word	0x0000b970


	//   ....[12]....
        /*0098*/ 	.word	0x0000bac0


	//   ....[13]....
        /*009c*/ 	.word	0x0000bc10


	//   ....[14]....
        /*00a0*/ 	.word	0x0000bd70


	//   ....[15]....
        /*00a4*/ 	.word	0x0000bdc0


	//   ....[16]....
        /*00a8*/ 	.word	0x0000be00


	//   ....[17]....
        /*00ac*/ 	.word	0x0000be80


	//   ....[18]....
        /*00b0*/ 	.word	0x0000bee0


	//   ....[19]....
        /*00b4*/ 	.word	0x0000c050


	//   ....[20]....
        /*00b8*/ 	.word	0x0000c140


	//   ....[21]....
        /*00bc*/ 	.word	0x0000c1f0


	//   ....[22]....
        /*00c0*/ 	.word	0x0000c220


	//   ....[23]....
        /*00c4*/ 	.word	0x0000c270


	//   ....[24]....
        /*00c8*/ 	.word	0x0000c2c0


	//----- nvinfo : EIATTR_MAX_THREADS
	.align		4
.L_7437:
        /*00cc*/ 	.byte	0x04, 0x05
        /*00ce*/ 	.short	(.L_7439 - .L_7438)
.L_7438:
        /*00d0*/ 	.word	0x00000080
        /*00d4*/ 	.word	0x00000001
        /*00d8*/ 	.word	0x00000001


	//----- nvinfo : EIATTR_CRS_STACK_SIZE
	.align		4
.L_7439:
        /*00dc*/ 	.byte	0x04, 0x1e
        /*00de*/ 	.short	(.L_7441 - .L_7440)
.L_7440:
        /*00e0*/ 	.word	0x00000000


	//----- nvinfo : EIATTR_CBANK_PARAM_SIZE
	.align		4
.L_7441:
        /*00e4*/ 	.byte	0x03, 0x19
        /*00e6*/ 	.short	0x0220


	//----- nvinfo : EIATTR_PARAM_CBANK
	.align		4
        /*00e8*/ 	.byte	0x04, 0x0a
        /*00ea*/ 	.short	(.L_7443 - .L_7442)
	.align		4
.L_7442:
        /*00ec*/ 	.word	index@(.nv.constant0._ZN2at6native18elementwise_kernelILi128ELi4EZNS0_15gpu_kernel_implIZZZNS0_23logical_not_kernel_cudaERNS_18TensorIteratorBaseEENKUlvE0_clEvENKUlvE_clEvEUlhE_EEvS4_RKT_EUliE_EEviT1_)
        /*00f0*/ 	.short	0x0380
        /*00f2*/ 	.short	0x0220


	//----- nvinfo : EIATTR_SW_WAR
	.align		4
.L_7443:
        /*00f4*/ 	.byte	0x04, 0x36
        /*00f6*/ 	.short	(.L_7445 - .L_7444)
.L_7444:
        /*00f8*/ 	.word	0x00000008
.L_7445:


//--------------------- .nv.info._ZN2at6native27unrolled_elementwise_kernelIZZZNS0_23logical_not_kernel_cudaERNS_18TensorIteratorBaseEENKUlvE0_clEvENKUlvE_clEvEUlhE_St5arrayIPcLm2EELi4E23TrivialOffsetCalculatorILi1EjESB_NS0_6memory12LoadWithCastILi1EEENSC_13StoreWithCastILi1EEEEEviT_T0_T2_T3_T4_T5_ --------------------------
	.section	.nv.info._ZN2at6native27unrolled_elementwise_kernelIZZZNS0_23logical_not_kernel_cudaERNS_18TensorIteratorBaseEENKUlvE0_clEvENKUlvE_clEvEUlhE_St5arrayIPcLm2EELi4E23TrivialOffsetCalculatorILi1EjESB_NS0_6memory12LoadWithCastILi1EEENSC_13StoreWithCastILi1EEEEEviT_T0_T2_T3_T4_T5_,"",@"SHT_CUDA_INFO"
	.sectionflags	@""
	.align	4


	//----- nvinfo : EIATTR_CUDA_API_VERSION
	.align		4
        /*0000*/ 	.byte	0x04, 0x37
        /*0002*/ 	.short	(.L_7447 - .L_7446)
.L_7446:
        /*0004*/ 	.word	0x00000082


	//----- nvinfo : EIATTR_KPARAM_INFO
	.align		4
.L_7447:
        /*0008*/ 	.byte	0x04, 0x17
        /*000a*/ 	.short	(.L_7449 - .L_7448)
.L_7448:
        /*000c*/ 	.word	0x00000000
        /*0010*/ 	.short	0x0006
        /*0012*/ 	.short	0x0024
        /*0014*/ 	.byte	0x00, 0xf0, 0x21, 0x00


	//----- nvinfo : EIATTR_KPARAM_INFO
	.align		4
.L_7449:
        /*0018*/ 	.byte	0x04, 0x17
        /*001a*/ 	.short	(.L_7451 - .L_7450)
.L_7450:
        /*001c*/ 	.word	0x00000000
        /*0020*/ 	.short	0x0005
        /*0022*/ 	.short	0x001c
        /*0024*/ 	.byte	0x00, 0xf0, 0x21, 0x00


	//----- nvinfo : EIATTR_KPARAM_INFO
	.align		4
.L_7451:
        /*0028*/ 	.byte	0x04, 0x17
        /*002a*/ 	.short	(.L_7453 - .L_7452)
.L_7452:
        /*002c*/ 	.word	0x00000000
        /*0030*/ 	.short	0x0004
        /*0032*/ 	.short	0x0019
        /*0034*/ 	.byte	0x00, 0xf0, 0x05, 0x00


	//----- nvinfo : EIATTR_KPARAM_INFO
	.align		4
.L_7453:
        /*0038*/ 	.byte	0x04, 0x17
        /*003a*/ 	.short	(.L_7455 - .L_7454)
.L_7454:
        /*003c*/ 	.word	0x00000000
        /*0040*/ 	.short	0x0003
        /*0042*/ 	.short	0x0018
        /*0044*/ 	.byte	0x00, 0xf0, 0x05, 0x00


	//----- nvinfo : EIATTR_KPARAM_INFO
	.align		4
.L_7455:
        /*0048*/ 	.byte	0x04, 0x17
        /*004a*/ 	.short	(.L_7457 - .L_7456)
.L_7456:
        /*004c*/ 	.word	0x00000000
        /*0050*/ 	.short	0x0002
        /*0052*/ 	.short	0x0008
        /*0054*/ 	.byte	0x00, 0xf0, 0x41, 0x00


	//----- nvinfo : EIATTR_KPARAM_INFO
	.align		4
.L_7457:
        /*0058*/ 	.byte	0x04, 0x17
        /*005a*/ 	.short	(.L_7459 - .L_7458)
.L_7458:
        /*005c*/ 	.word	0x00000000
        /*0060*/ 	.short	0x0001
        /*0062*/ 	.short	0x0004
        /*0064*/ 	.byte	0x00, 0xf0, 0x05, 0x00


	//----- nvinfo : EIATTR_KPARAM_INFO
	.align		4
.L_7459:
        /*0068*/ 	.byte	0x04, 0x17
        /*006a*/ 	.short	(.L_7461 - .L_7460)
.L_7460:
        /*006c*/ 	.word	0x00000000
        /*0070*/ 	.short	0x0000
        /*0072*/ 	.short	0x0000
        /*0074*/ 	.byte	0x00, 0xf0, 0x11, 0x00


	//----- nvinfo : EIATTR_SPARSE_MMA_MASK
	.align		4
.L_7461:
        /*0078*/ 	.byte	0x03, 0x50
        /*007a*/ 	.short	0x0000


	//----- nvinfo : EIATTR_MAXREG_COUNT
	.align		4
        /*007c*/ 	.byte	0x03, 0x1b
        /*007e*/ 	.short	0x00ff


	//----- nvinfo : EIATTR_EXTERNS
	.align		4
        /*0080*/ 	.byte	0x04, 0x0f
        /*0082*/ 	.short	(.L_7463 - .L_7462)


	//   ....[0]....
	.align		4
.L_7462:
        /*0084*/ 	.word	index@(__assertfail)


	//----- nvinfo : EIATTR_MERCURY_ISA_VERSION
	.align		4
.L_7463:
        /*0088*/ 	.byte	0x03, 0x5f
        /*008a*/ 	.short	0x0101


	//----- nvinfo : EIATTR_VRC_CTA_INIT_COUNT
	.align		4
        /*008c*/ 	.byte	0x02, 0x4a
	.zero		1
	.zero		1


	//----- nvinfo : EIATTR_SYSCALL_OFFSETS
	.align		4
        /*0090*/ 	.byte	0x04, 0x46
        /*0092*/ 	.short	(.L_7465 - .L_7464)


	//   ....[0]....
.L_7464:
        /*0094*/ 	.word	0x00000e80


	//   ....[1]....
        /*0098*/ 	.word	0x00001eb0


	//   ....[2]....
        /*009c*/ 	.word	0x00002e20


	//   ....[3]....
        /*00a0*/ 	.word	0x00003d80


	//   ....[4]....
        /*00a4*/ 	.word	0x00004b10


	//   ....[5]....
        /*00a8*/ 	.word	0x000057f0


	//   ....[6]....
        /*00ac*/ 	.word	0x000065d0


	//   ....[7]....
        /*00b0*/ 	.word	0x00007360


	//----- nvinfo : EIATTR_EXIT_INSTR_OFFSETS
	.align		4
.L_7465:
        /*00b4*/ 	.byte	0x04, 0x1c
        /*00b6*/ 	.short	(.L_7467 - .L_7466)


	//   ....[0]....
.L_7466:
        /*00b8*/ 	.word	0x00006850


	//   ....[1]....
        /*00bc*/ 	.word	0x00006980


	//   ....[2]....
        /*00c0*/ 	.word	0x000069a0


	//   ....[3]....
        /*00c4*/ 	.word	0x00006a30


	//   ....[4]....
        /*00c8*/ 	.word	0x00006a50


	//   ....[5]....
        /*00cc*/ 	.word	0x00006a70


	//   ....[6]....
        /*00d0*/ 	.word	0x00006b00


	//   ....[7]....
        /*00d4*/ 	.word	0x00006b40


	//   ....[8]....
        /*00d8*/ 	.word	0x00006be0


	//   ....[9]....
        /*00dc*/ 	.word	0x00006c30


	//   ....[10]....
        /*00e0*/ 	.word	0x00006c60


	//   ....[11]....
        /*00e4*/ 	.word	0x00006d20


	//   ....[12]....
        /*00e8*/ 	.word	0x00006e60


	//   ....[13]....
        /*00ec*/ 	.word	0x00006fa0


	//   ....[14]....
        /*00f0*/ 	.word	0x000070f0


	//   ....[15]....
        /*00f4*/ 	.word	0x00007120


	//   ....[16]....
        /*00f8*/ 	.word	0x00007140


	//   ....[17]....
        /*00fc*/ 	.word	0x000071c0


	//   ....[18]....
        /*0100*/ 	.word	0x00007200


	//   ....[19]....
        /*0104*/ 	.word	0x00007370


	//   ....[20]....
        /*0108*/ 	.word	0x00007450


	//   ....[21]....
        /*010c*/ 	.word	0x000074f0


	//   ....[22]....
        /*0110*/ 	.word	0x00007520


	//   ....[23]....
        /*0114*/ 	.word	0x00007570


	//   ....[24]....
        /*0118*/ 	.word	0x000075b0


	//----- nvinfo : EIATTR_MAX_THREADS
	.align		4
.L_7467:
        /*011c*/ 	.byte	0x04, 0x05
        /*011e*/ 	.short	(.L_7469 - .L_7468)
.L_7468:
        /*0120*/ 	.word	0x00000080
        /*0124*/ 	.word	0x00000001
        /*0128*/ 	.word	0x00000001


	//----- nvinfo : EIATTR_CRS_STACK_SIZE
	.align		4
.L_7469:
        /*012c*/ 	.byte	0x04, 0x1e
        /*012e*/ 	.short	(.L_7471 - .L_7470)
.L_7470:
        /*0130*/ 	.word	0x00000000


	//----- nvinfo : EIATTR_CBANK_PARAM_SIZE
	.align		4
.L_7471:
        /*0134*/ 	.byte	0x03, 0x19
        /*0136*/ 	.short	0x002c


	//----- nvinfo : EIATTR_PARAM_CBANK
	.align		4
        /*0138*/ 	.byte	0x04, 0x0a
        /*013a*/ 	.short	(.L_7473 - .L_7472)
	.align		4
.L_7472:
        /*013c*/ 	.word	index@(.nv.constant0._ZN2at6native27unrolled_elementwise_kernelIZZZNS0_23logical_not_kernel_cudaERNS_18TensorIteratorBaseEENKUlvE0_clEvENKUlvE_clEvEUlhE_St5arrayIPcLm2EELi4E23TrivialOffsetCalculatorILi1EjESB_NS0_6memory12LoadWithCastILi1EEENSC_13StoreWithCastILi1EEEEEviT_T0_T2_T3_T4_T5_)
        /*0140*/ 	.short	0x0380
        /*0142*/ 	.short	0x002c


	//----- nvinfo : EIATTR_SW_WAR
	.align		4
.L_7473:
        /*0144*/ 	.byte	0x04, 0x36
        /*0146*/ 	.short	(.L_7475 - .L_7474)
.L_7474:
        /*0148*/ 	.word	0x00000008
.L_7475:


//--------------------- .nv.info._ZN2at6native18elementwise_kernelILi128ELi4EZNS0_22gpu_kernel_impl_nocastIZZZNS0_23logical_not_kernel_cudaERNS_18TensorIteratorBaseEENKUlvE0_clEvENKUlvE_clEvEUlhE_EEvS4_RKT_EUliE_EEviT1_ --------------------------
	.section	.nv.info._ZN2at6native18elementwise_kernelILi128ELi4EZNS0_22gpu_kernel_impl_nocastIZZZNS0_23logical_not_kernel_cudaERNS_18TensorIteratorBaseEENKUlvE0_clEvENKUlvE_clEvEUlhE_EEvS4_RKT_EUliE_EEviT1_,"",@"SHT_CUDA_INFO"
	.sectionflags	@""
	.align	4


	//----- nvinfo : EIATTR_CUDA_API_VERSION
	.align		4
        /*0000*/ 	.byte	0x04, 0x37
        /*0002*/ 	.short	(.L_7477 - .L_7476)
.L_7476:
        /*0004*/ 	.word	0x00000082


	//----- nvinfo : EIATTR_KPARAM_INFO
	.align		4
.L_7477:
        /*0008*/ 	.byte	0x04, 0x17
        /*000a*/ 	.short	(.L_7479 - .L_7478)
.L_7478:
        /*000c*/ 	.word	0x00000000
        /*0010*/ 	.short	0x0001
        /*0012*/ 	.short	0x0008
        /*0014*/ 	.byte	0x00, 0xf0, 0x61, 0x08


	//----- nvinfo : EIATTR_KPARAM_INFO
	.align		4
.L_7479:
        /*0018*/ 	.byte	0x04, 0x17
        /*001a*/ 	.short	(.L_7481 - .L_7480)
.L_7480:
        /*001c*/ 	.word	0x00000000
        /*0020*/ 	.short	0x0000
        /*0022*/ 	.short	0x0000
        /*0024*/ 	.byte	0x00, 0xf0, 0x11, 0x00


	//----- nvinfo : EIATTR_SPARSE_MMA_MASK
	.align		4
.L_7481:
        /*0028*/ 	.byte	0x03, 0x50
        /*002a*/ 	.short	0x0000


	//----- nvinfo : EIATTR_MAXREG_COUNT
	.align		4
        /*002c*/ 	.byte	0x03, 0x1b
        /*002e*/ 	.short	0x0080


	//----- nvinfo : EIATTR_MERCURY_ISA_VERSION
	.align		4
        /*0030*/ 	.byte	0x03, 0x5f
        /*0032*/ 	.short	0x0101


	//----- nvinfo : EIATTR_VRC_CTA_INIT_COUNT
	.align		4
        /*0034*/ 	.byte	0x02, 0x4a
	.zero		1
	.zero		1


	//----- nvinfo : EIATTR_EXIT_INSTR_OFFSETS
	.align		4
        /*0038*/ 	.byte	0x04, 0x1c
        /*003a*/ 	.short	(.L_7483 - .L_7482)


	//   ....[0]....
.L_7482:
        /*003c*/ 	.word	0x000002d0


	//   ....[1]....
        /*0040*/ 	.word	0x00000340


	//   ....[2]....
        /*0044*/ 	.word	0x00003e30


	//   ....[3]....
        /*0048*/ 	.word	0x00005170


	//----- nvinfo : EIATTR_MAX_THREADS
	.align		4
.L_7483:
        /*004c*/ 	.byte	0x04, 0x05
        /*004e*/ 	.short	(.L_7485 - .L_7484)
.L_7484:
        /*0050*/ 	.word	0x00000080
        /*0054*/ 	.word	0x00000001
        /*0058*/ 	.word	0x00000001


	//----- nvinfo : EIATTR_CRS_STACK_SIZE
	.align		4
.L_7485:
        /*005c*/ 	.byte	0x04, 0x1e
        /*005e*/ 	.short	(.L_7487 - .L_7486)
.L_7486:
        /*0060*/ 	.word	0x00000000


	//----- nvinfo : EIATTR_CBANK_PARAM_SIZE
	.align		4
.L_7487:
        /*0064*/ 	.byte	0x03, 0x19
        /*0066*/ 	.short	0x0220


	//----- nvinfo : EIATTR_PARAM_CBANK
	.align		4
        /*0068*/ 	.byte	0x04, 0x0a
        /*006a*/ 	.short	(.L_7489 - .L_7488)
	.align		4
.L_7488:
        /*006c*/ 	.word	index@(.nv.constant0._ZN2at6native18elementwise_kernelILi128ELi4EZNS0_22gpu_kernel_impl_nocastIZZZNS0_23logical_not_kernel_cudaERNS_18TensorIteratorBaseEENKUlvE0_clEvENKUlvE_clEvEUlhE_EEvS4_RKT_EUliE_EEviT1_)
        /*0070*/ 	.short	0x0380
        /*0072*/ 	.short	0x0220


	//----- nvinfo : EIATTR_SW_WAR
	.align		4
.L_7489:
        /*0074*/ 	.byte	0x04, 0x36
        /*0076*/ 	.short	(.L_7491 - .L_7490)
.L_7490:
        /*0078*/ 	.word	0x00000008
.L_7491:


//--------------------- .nv.info._ZN2at6native27unrolled_elementwise_kernelIZZZNS0_23logical_not_kernel_cudaERNS_18TensorIteratorBaseEENKUlvE0_clEvENKUlvE_clEvEUlhE_St5arrayIPcLm2EELi4E23TrivialOffsetCalculatorILi1EjESB_NS0_6memory15LoadWithoutCastENSC_16StoreWithoutCastEEEviT_T0_T2_T3_T4_T5_ --------------------------
	.section	.nv.info._ZN2at6native27unrolled_elementwise_kernelIZZZNS0_23logical_not_kernel_cudaERNS_18TensorIteratorBaseEENKUlvE0_clEvENKUlvE_clEvEUlhE_St5arrayIPcLm2EELi4E23TrivialOffsetCalculatorILi1EjESB_NS0_6memory15LoadWithoutCastENSC_16StoreWithoutCastEEEviT_T0_T2_T3_T4_T5_,"",@"SHT_CUDA_INFO"
	.sectionflags	@""
	.align	4


	//----- nvinfo : EIATTR_CUDA_API_VERSION
	.align		4
        /*0000*/ 	.byte	0x04, 0x37
        /*0002*/ 	.short	(.L_7493 - .L_7492)
.L_7492:
        /*0004*/ 	.word	0x00000082


	//----- nvinfo : EIATTR_KPARAM_INFO
	.align		4
.L_7493:
        /*0008*/ 	.byte	0x04, 0x17
        /*000a*/ 	.short	(.L_7495 - .L_7494)
.L_7494:
        /*000c*/ 	.word	0x00000000
        /*0010*/ 	.short	0x0006
        /*0012*/ 	.short	0x001b
        /*0014*/ 	.byte	0x00, 0xf0, 0x05, 0x00


	//----- nvinfo : EIATTR_KPARAM_INFO
	.align		4
.L_7495:
        /*0018*/ 	.byte	0x04, 0x17
        /*001a*/ 	.short	(.L_7497 - .L_7496)
.L_7496:
        /*001c*/ 	.word	0x00000000
        /*0020*/ 	.short	0x0005
        /*0022*/ 	.short	0x001a
        /*0024*/ 	.byte	0x00, 0xf0, 0x05, 0x00


	//----- nvinfo : EIATTR_KPARAM_INFO
	.align		4
.L_7497:
        /*0028*/ 	.byte	0x04, 0x17
        /*002a*/ 	.short	(.L_7499 - .L_7498)
.L_7498:
        /*002c*/ 	.word	0x00000000
        /*0030*/ 	.short	0x0004
        /*0032*/ 	.short	0x0019
        /*0034*/ 	.byte	0x00, 0xf0, 0x05, 0x00


	//----- nvinfo : EIATTR_KPARAM_INFO
	.align		4
.L_7499:
        /*0038*/ 	.byte	0x04, 0x17
        /*003a*/ 	.short	(.L_7501 - .L_7500)
.L_7500:
        /*003c*/ 	.word	0x00000000
        /*0040*/ 	.short	0x0003
        /*0042*/ 	.short	0x0018
        /*0044*/ 	.byte	0x00, 0xf0, 0x05, 0x00


	//----- nvinfo : EIATTR_KPARAM_INFO
	.align		4
.L_7501:
        /*0048*/ 	.byte	0x04, 0x17
        /*004a*/ 	.short	(.L_7503 - .L_7502)
.L_7502:
        /*004c*/ 	.word	0x00000000
        /*0050*/ 	.short	0x0002
        /*0052*/ 	.short	0x0008
        /*0054*/ 	.byte	0x00, 0xf0, 0x41, 0x00


	//----- nvinfo : EIATTR_KPARAM_INFO
	.align		4
.L_7503:
        /*0058*/ 	.byte	0x04, 0x17
        /*005a*/ 	.short	(.L_7505 - .L_7504)
.L_7504:
        /*005c*/ 	.word	0x00000000
        /*0060*/ 	.short	0x0001
        /*0062*/ 	.short	0x0004
        /*0064*/ 	.byte	0x00, 0xf0, 0x05, 0x00


	//----- nvinfo : EIATTR_KPARAM_INFO
	.align		4
.L_7505:
        /*0068*/ 	.byte	0x04, 0x17
        /*006a*/ 	.short	(.L_7507 - .L_7506)
.L_7506:
        /*006c*/ 	.word	0x00000000
        /*0070*/ 	.short	0x0000
        /*0072*/ 	.short	0x0000
        /*0074*/ 	.byte	0x00, 0xf0, 0x11, 0x00


	//----- nvinfo : EIATTR_SPARSE_MMA_MASK
	.align		4
.L_7507:
        /*0078*/ 	.byte	0x03, 0x50
        /*007a*/ 	.short	0x0000


	//----- nvinfo : EIATTR_MAXREG_COUNT
	.align		4
        /*007c*/ 	.byte	0x03, 0x1b
        /*007e*/ 	.short	0x00ff


	//----- nvinfo : EIATTR_MERCURY_ISA_VERSION
	.align		4
        /*0080*/ 	.byte	0x03, 0x5f
        /*0082*/ 	.short	0x0101


	//----- nvinfo : EIATTR_VRC_CTA_INIT_COUNT
	.align		4
        /*0084*/ 	.byte	0x02, 0x4a
	.zero		1
	.zero		1


	//----- nvinfo : EIATTR_EXIT_INSTR_OFFSETS
	.align		4
        /*0088*/ 	.byte	0x04, 0x1c
        /*008a*/ 	.short	(.L_7509 - .L_7508)


	//   ....[0]....
.L_7508:
        /*008c*/ 	.word	0x00000480


	//   ....[1]....
        /*0090*/ 	.word	0x000004e0


	//----- nvinfo : EIATTR_MAX_THREADS
	.align		4
.L_7509:
        /*0094*/ 	.byte	0x04, 0x05
        /*0096*/ 	.short	(.L_7511 - .L_7510)
.L_7510:
        /*0098*/ 	.word	0x00000080
        /*009c*/ 	.word	0x00000001
        /*00a0*/ 	.word	0x00000001


	//----- nvinfo : EIATTR_CRS_STACK_SIZE
	.align		4
.L_7511:
        /*00a4*/ 	.byte	0x04, 0x1e
        /*00a6*/ 	.short	(.L_7513 - .L_7512)
.L_7512:
        /*00a8*/ 	.word	0x00000000


	//----- nvinfo : EIATTR_CBANK_PARAM_SIZE
	.align		4
.L_7513:
        /*00ac*/ 	.byte	0x03, 0x19
        /*00ae*/ 	.short	0x001c


	//----- nvinfo : EIATTR_PARAM_CBANK
	.align		4
        /*00b0*/ 	.byte	0x04, 0x0a
        /*00b2*/ 	.short	(.L_7515 - .L_7514)
	.align		4
.L_7514:
        /*00b4*/ 	.word	index@(.nv.constant0._ZN2at6native27unrolled_elementwise_kernelIZZZNS0_23logical_not_kernel_cudaERNS_18TensorIteratorBaseEENKUlvE0_clEvENKUlvE_clEvEUlhE_St5arrayIPcLm2EELi4E23TrivialOffsetCalculatorILi1EjESB_NS0_6memory15LoadWithoutCastENSC_16StoreWithoutCastEEEviT_T0_T2_T3_T4_T5_)
        /*00b8*/ 	.short	0x0380
        /*00ba*/ 	.short	0x001c


	//----- nvinfo : EIATTR_SW_WAR
	.align		4
.L_7515:
        /*00bc*/ 	.byte	0x04, 0x36
        /*00be*/ 	.short	(.L_7517 - .L_7516)
.L_7516:
        /*00c0*/ 	.word	0x00000008
.L_7517:


//--------------------- .nv.info._ZN2at6native29vectorized_elementwise_kernelILi2EZZZNS0_23logical_not_kernel_cudaERNS_18TensorIteratorBaseEENKUlvE0_clEvENKUlvE_clEvEUlhE_St5arrayIPcLm2EEEEviT0_T1_ --------------------------
	.section	.nv.info._ZN2at6native29vectorized_elementwise_kernelILi2EZZZNS0_23logical_not_kernel_cudaERNS_18TensorIteratorBaseEENKUlvE0_clEvENKUlvE_clEvEUlhE_St5arrayIPcLm2EEEEviT0_T1_,"",@"SHT_CUDA_INFO"
	.sectionflags	@""
	.align	4


	//----- nvinfo : EIATTR_CUDA_API_VERSION
	.align		4
        /*0000*/ 	.byte	0x04, 0x37
        /*0002*/ 	.short	(.L_7519 - .L_7518)
.L_7518:
        /*0004*/ 	.word	0x00000082


	//----- nvinfo : EIATTR_KPARAM_INFO
	.align		4
.L_7519:
        /*0008*/ 	.byte	0x04, 0x17
        /*000a*/ 	.short	(.L_7521 - .L_7520)
.L_7520:
        /*000c*/ 	.word	0x00000000
        /*0010*/ 	.short	0x0002
        /*0012*/ 	.short	0x0008
        /*0014*/ 	.byte	0x00, 0xf0, 0x41, 0x00


	//----- nvinfo : EIATTR_KPARAM_INFO
	.align		4
.L_7521:
        /*0018*/ 	.byte	0x04, 0x17
        /*001a*/ 	.short	(.L_7523 - .L_7522)
.L_7522:
        /*001c*/ 	.word	0x00000000
        /*0020*/ 	.short	0x0001
        /*0022*/ 	.short	0x0004
        /*0024*/ 	.byte	0x00, 0xf0, 0x05, 0x00


	//----- nvinfo : EIATTR_KPARAM_INFO
	.align		4
.L_7523:
        /*0028*/ 	.byte	0x04, 0x17
        /*002a*/ 	.short	(.L_7525 - .L_7524)
.L_7524:
        /*002c*/ 	.word	0x00000000
        /*0030*/ 	.short	0x0000
        /*0032*/ 	.short	0x0000
        /*0034*/ 	.byte	0x00, 0xf0, 0x11, 0x00


	//----- nvinfo : EIATTR_SPARSE_MMA_MASK
	.align		4
.L_7525:
        /*0038*/ 	.byte	0x03, 0x50
        /*003a*/ 	.short	0x0000


	//----- nvinfo : EIATTR_MAXREG_COUNT
	.align		4
        /*003c*/ 	.byte	0x03, 0x1b
        /*003e*/ 	.short	0x00ff


	//----- nvinfo : EIATTR_MERCURY_ISA_VERSION
	.align		4
        /*0040*/ 	.byte	0x03, 0x5f
        /*0042*/ 	.short	0x0101


	//----- nvinfo : EIATTR_VRC_CTA_INIT_COUNT
	.align		4
        /*0044*/ 	.byte	0x02, 0x4a
	.zero		1
	.zero		1


	//----- nvinfo : EIATTR_EXIT_INSTR_OFFSETS
	.align		4
        /*0048*/ 	.byte	0x04, 0x1c
        /*004a*/ 	.short	(.L_7527 - .L_7526)


	//   ....[0]....
.L_7526:
        /*004c*/ 	.word	0x00000950


	//   ....[1]....
        /*0050*/ 	.word	0x000009b0


	//   ....[2]....
        /*0054*/ 	.word	0x00000cd0


	//----- nvinfo : EIATTR_MAX_THREADS
	.align		4
.L_7527:
        /*0058*/ 	.byte	0x04, 0x05
        /*005a*/ 	.short	(.L_7529 - .L_7528)
.L_7528:
        /*005c*/ 	.word	0x00000080
        /*0060*/ 	.word	0x00000001
        /*0064*/ 	.word	0x00000001


	//----- nvinfo : EIATTR_CRS_STACK_SIZE
	.align		4
.L_7529:
        /*0068*/ 	.byte	0x04, 0x1e
        /*006a*/ 	.short	(.L_7531 - .L_7530)
.L_7530:
        /*006c*/ 	.word	0x00000000


	//----- nvinfo : EIATTR_CBANK_PARAM_SIZE
	.align		4
.L_7531:
        /*0070*/ 	.byte	0x03, 0x19
        /*0072*/ 	.short	0x0018


	//----- nvinfo : EIATTR_PARAM_CBANK
	.align		4
        /*0074*/ 	.byte	0x04, 0x0a
        /*0076*/ 	.short	(.L_7533 - .L_7532)
	.align		4
.L_7532:
        /*0078*/ 	.word	index@(.nv.constant0._ZN2at6native29vectorized_elementwise_kernelILi2EZZZNS0_23logical_not_kernel_cudaERNS_18TensorIteratorBaseEENKUlvE0_clEvENKUlvE_clEvEUlhE_St5arrayIPcLm2EEEEviT0_T1_)
        /*007c*/ 	.short	0x0380
        /*007e*/ 	.short	0x0018


	//----- nvinfo : EIATTR_SW_WAR
	.align		4
.L_7533:
        /*0080*/ 	.byte	0x04, 0x36
        /*0082*/ 	.short	(.L_7535 - .L_7534)
.L_7534:
        /*0084*/ 	.word	0x00000008
.L_7535:


//--------------------- .nv.info._ZN2at6native29vectorized_elementwise_kernelILi4EZZZNS0_23logical_not_kernel_cudaERNS_18TensorIteratorBaseEENKUlvE0_clEvENKUlvE_clEvEUlhE_St5arrayIPcLm2EEEEviT0_T1_ --------------------------
	.section	.nv.info._ZN2at6native29vectorized_elementwise_kernelILi4EZZZNS0_23logical_not_kernel_cudaERNS_18TensorIteratorBaseEENKUlvE0_clEvENKUlvE_clEvEUlhE_St5arrayIPcLm2EEEEviT0_T1_,"",@"SHT_CUDA_INFO"
	.sectionflags	@""
	.align	4


	//----- nvinfo : EIATTR_CUDA_API_VERSION
	.align		4
        /*0000*/ 	.byte	0x04, 0x37
        /*0002*/ 	.short	(.L_7537 - .L_7536)
.L_7536:
        /*0004*/ 	.word	0x00000082


	//----- nvinfo : EIATTR_KPARAM_INFO
	.align		4
.L_7537:
        /*0008*/ 	.byte	0x04, 0x17
        /*000a*/ 	.short	(.L_7539 - .L_7538)
.L_7538:
        /*000c*/ 	.word	0x00000000
        /*0010*/ 	.short	0x0002
        /*0012*/ 	.short	0x0008
        /*0014*/ 	.byte	0x00, 0xf0, 0x41, 0x00


	//----- nvinfo : EIATTR_KPARAM_INFO
	.align		4
.L_7539:
        /*0018*/ 	.byte	0x04, 0x17
        /*001a*/ 	.short	(.L_7541 - .L_7540)
.L_7540:
        /*001c*/ 	.word	0x00000000
        /*0020*/ 	.short	0x0001
        /*0022*/ 	.short	0x0004
        /*0024*/ 	.byte	0x00, 0xf0, 0x05, 0x00


	//----- nvinfo : EIATTR_KPARAM_INFO
	.align		4
.L_7541:
        /*0028*/ 	.byte	0x04, 0x17
        /*002a*/ 	.short	(.L_7543 - .L_7542)
.L_7542:
        /*002c*/ 	.word	0x00000000
        /*0030*/ 	.short	0x0000
        /*0032*/ 	.short	0x0000
        /*0034*/ 	.byte	0x00, 0xf0, 0x11, 0x00


	//----- nvinfo : EIATTR_SPARSE_MMA_MASK
	.align		4
.L_7543:
        /*0038*/ 	.byte	0x03, 0x50
        /*003a*/ 	.short	0x0000


	//----- nvinfo : EIATTR_MAXREG_COUNT
	.align		4
        /*003c*/ 	.byte	0x03, 0x1b
        /*003e*/ 	.short	0x00ff


	//----- nvinfo : EIATTR_MERCURY_ISA_VERSION
	.align		4
        /*0040*/ 	.byte	0x03, 0x5f
        /*0042*/ 	.short	0x0101


	//----- nvinfo : EIATTR_VRC_CTA_INIT_COUNT
	.align		4
        /*0044*/ 	.byte	0x02, 0x4a
	.zero		1
	.zero		1


	//----- nvinfo : EIATTR_EXIT_INSTR_OFFSETS
	.align		4
        /*0048*/ 	.byte	0x04, 0x1c
        /*004a*/ 	.short	(.L_7545 - .L_7544)


	//   ....[0]....
.L_7544:
        /*004c*/ 	.word	0x00000950


	//   ....[1]....
        /*0050*/ 	.word	0x000009b0


	//   ....[2]....
        /*0054*/ 	.word	0x00000cb0


	//----- nvinfo : EIATTR_MAX_THREADS
	.align		4
.L_7545:
        /*0058*/ 	.byte	0x04, 0x05
        /*005a*/ 	.short	(.L_7547 - .L_7546)
.L_7546:
        /*005c*/ 	.word	0x00000080
        /*0060*/ 	.word	0x00000001
        /*0064*/ 	.word	0x00000001


	//----- nvinfo : EIATTR_CRS_STACK_SIZE
	.align		4
.L_7547:
        /*0068*/ 	.byte	0x04, 0x1e
        /*006a*/ 	.short	(.L_7549 - .L_7548)
.L_7548:
        /*006c*/ 	.word	0x00000000


	//----- nvinfo : EIATTR_CBANK_PARAM_SIZE
	.align		4
.L_7549:
        /*0070*/ 	.byte	0x03, 0x19
        /*0072*/ 	.short	0x0018


	//----- nvinfo : EIATTR_PARAM_CBANK
	.align		4
        /*0074*/ 	.byte	0x04, 0x0a
        /*0076*/ 	.short	(.L_7551 - .L_7550)
	.align		4
.L_7550:
        /*0078*/ 	.word	index@(.nv.constant0._ZN2at6native29vectorized_elementwise_kernelILi4EZZZNS0_23logical_not_kernel_cudaERNS_18TensorIteratorBaseEENKUlvE0_clEvENKUlvE_clEvEUlhE_St5arrayIPcLm2EEEEviT0_T1_)
        /*007c*/ 	.short	0x0380
        /*007e*/ 	.short	0x0018


	//----- nvinfo : EIATTR_SW_WAR
	.align		4
.L_7551:
        /*0080*/ 	.byte	0x04, 0x36
        /*0082*/ 	.short	(.L_7553 - .L_7552)
.L_7552:
        /*0084*/ 	.word	0x00000008
.L_7553:


//--------------------- .nv.info._ZN2at6native29vectorized_elementwise_kernelILi8EZZZNS0_23logical_not_kernel_cudaERNS_18TensorIteratorBaseEENKUlvE0_clEvENKUlvE_clEvEUlhE_St5arrayIPcLm2EEEEviT0_T1_ --------------------------
	.section	.nv.info._ZN2at6native29vectorized_elementwise_kernelILi8EZZZNS0_23logical_not_kernel_cudaERNS_18TensorIteratorBaseEENKUlvE0_clEvENKUlvE_clEvEUlhE_St5arrayIPcLm2EEEEviT0_T1_,"",@"SHT_CUDA_INFO"
	.sectionflags	@""
	.align	4


	//----- nvinfo : EIATTR_CUDA_API_VERSION
	.align		4
        /*0000*/ 	.byte	0x04, 0x37
        /*0002*/ 	.short	(.L_7555 - .L_7554)
.L_7554:
        /*0004*/ 	.word	0x00000082


	//----- nvinfo : EIATTR_KPARAM_INFO
	.align		4
.L_7555:
        /*0008*/ 	.byte	0x04, 0x17
        /*000a*/ 	.short	(.L_7557 - .L_7556)
.L_7556:
        /*000c*/ 	.word	0x00000000
        /*0010*/ 	.short	0x0002
        /*0012*/ 	.short	0x0008
        /*0014*/ 	.byte	0x00, 0xf0, 0x41, 0x00


	//----- nvinfo : EIATTR_KPARAM_INFO
	.align		4
.L_7557:
        /*0018*/ 	.byte	0x04, 0x17
        /*001a*/ 	.short	(.L_7559 - .L_7558)
.L_7558:
        /*001c*/ 	.word	0x00000000
        /*0020*/ 	.short	0x0001
        /*0022*/ 	.short	0x0004
        /*0024*/ 	.byte	0x00, 0xf0, 0x05, 0x00


	//----- nvinfo : EIATTR_KPARAM_INFO
	.align		4
.L_7559:
        /*0028*/ 	.byte	0x04, 0x17
        /*002a*/ 	.short	(.L_7561 - .L_7560)
.L_7560:
        /*002c*/ 	.word	0x00000000
        /*0030*/ 	.short	0x0000
        /*0032*/ 	.short	0x0000
        /*0034*/ 	.byte	0x00, 0xf0, 0x11, 0x00


	//----- nvinfo : EIATTR_SPARSE_MMA_MASK
	.align		4
.L_7561:
        /*0038*/ 	.byte	0x03, 0x50
        /*003a*/ 	.short	0x0000


	//----- nvinfo : EIATTR_MAXREG_COUNT
	.align		4
        /*003c*/ 	.byte	0x03, 0x1b
        /*003e*/ 	.short	0x00ff


	//----- nvinfo : EIATTR_MERCURY_ISA_VERSION
	.align		4
        /*0040*/ 	.byte	0x03, 0x5f
        /*0042*/ 	.short	0x0101


	//----- nvinfo : EIATTR_VRC_CTA_INIT_COUNT
	.align		4
        /*0044*/ 	.byte	0x02, 0x4a
	.zero		1
	.zero		1


	//----- nvinfo : EIATTR_EXIT_INSTR_OFFSETS
	.align		4
        /*0048*/ 	.byte	0x04, 0x1c
        /*004a*/ 	.short	(.L_7563 - .L_7562)


	//   ....[0]....
.L_7562:
        /*004c*/ 	.word	0x00000950


	//   ....[1]....
        /*0050*/ 	.word	0x000009b0


	//   ....[2]....
        /*0054*/ 	.word	0x00000c90


	//----- nvinfo : EIATTR_MAX_THREADS
	.align		4
.L_7563:
        /*0058*/ 	.byte	0x04, 0x05
        /*005a*/ 	.short	(.L_7565 - .L_7564)
.L_7564:
        /*005c*/ 	.word	0x00000080
        /*0060*/ 	.word	0x00000001
        /*0064*/ 	.word	0x00000001


	//----- nvinfo : EIATTR_CRS_STACK_SIZE
	.align		4
.L_7565:
        /*0068*/ 	.byte	0x04, 0x1e
        /*006a*/ 	.short	(.L_7567 - .L_7566)
.L_7566:
        /*006c*/ 	.word	0x00000000


	//----- nvinfo : EIATTR_CBANK_PARAM_SIZE
	.align		4
.L_7567:
        /*0070*/ 	.byte	0x03, 0x19
        /*0072*/ 	.short	0x0018


	//----- nvinfo : EIATTR_PARAM_CBANK
	.align		4
        /*0074*/ 	.byte	0x04, 0x0a
        /*0076*/ 	.short	(.L_7569 - .L_7568)
	.align		4
.L_7568:
        /*0078*/ 	.word	index@(.nv.constant0._ZN2at6native29vectorized_elementwise_kernelILi8EZZZNS0_23logical_not_kernel_cudaERNS_18TensorIteratorBaseEENKUlvE0_clEvENKUlvE_clEvEUlhE_St5arrayIPcLm2EEEEviT0_T1_)
        /*007c*/ 	.short	0x0380
        /*007e*/ 	.short	0x0018


	//----- nvinfo : EIATTR_SW_WAR
	.align		4
.L_7569:
        /*0080*/ 	.byte	0x04, 0x36
        /*0082*/ 	.short	(.L_7571 - .L_7570)
.L_7570:
        /*0084*/ 	.word	0x00000008
.L_7571:


//--------------------- .nv.callgraph             --------------------------
	.section	.nv.callgraph,"",@"SHT_CUDA_CALLGRAPH"
	.align	4
	.sectionentsize	8
	.align		4
        /*0000*/ 	.word	0x00000000
	.align		4
        /*0004*/ 	.word	0xffffffff
	.align		4
        /*0008*/ 	.word	index@(_ZN2at6native18elementwise_kernelILi128ELi4EZNS0_15gpu_kernel_implIZZZNS0_19signbit_kernel_cudaERNS_18TensorIteratorBaseEENKUlvE0_clEvENKUlvE2_clEvEUlN3c104HalfEE_EEvS4_RKT_EUliE_EEviT1_)
	.align		4
        /*000c*/ 	.word	index@(__assertfail)
	.align		4
        /*0010*/ 	.word	index@(_ZN2at6native27unrolled_elementwise_kernelIZZZNS0_19signbit_kernel_cudaERNS_18TensorIteratorBaseEENKUlvE0_clEvENKUlvE2_clEvEUlN3c104HalfEE_St5arrayIPcLm2EELi4E23TrivialOffsetCalculatorILi1EjESD_NS0_6memory12LoadWithCastILi1EEENSE_13StoreWithCastILi1EEEEEviT_T0_T2_T3_T4_T5_)
	.align		4
        /*0014*/ 	.word	index@(__assertfail)
	.align		4
        /*0018*/ 	.word	index@(_ZN2at6native18elementwise_kernelILi128ELi4EZNS0_15gpu_kernel_implIZZZNS0_19signbit_kernel_cudaERNS_18TensorIteratorBaseEENKUlvE0_clEvENKUlvE1_clEvEUlN3c108BFloat16EE_EEvS4_RKT_EUliE_EEviT1_)
	.align		4
        /*001c*/ 	.word	index@(__assertfail)
	.align		4
        /*0020*/ 	.word	index@(_ZN2at6native27unrolled_elementwise_kernelIZZZNS0_19signbit_kernel_cudaERNS_18TensorIteratorBaseEENKUlvE0_clEvENKUlvE1_clEvEUlN3c108BFloat16EE_St5arrayIPcLm2EELi4E23TrivialOffsetCalculatorILi1EjESD_NS0_6memory12LoadWithCastILi1EEENSE_13StoreWithCastILi1EEEEEviT_T0_T2_T3_T4_T5_)
	.align		4
        /*0024*/ 	.word	index@(__assertfail)
	.align		4
        /*0028*/ 	.word	index@(_ZN2at6native18elementwise_kernelILi128ELi4EZNS0_15gpu_kernel_implIZZZNS0_19signbit_kernel_cudaERNS_18TensorIteratorBaseEENKUlvE0_clEvENKUlvE0_clEvEUlfE_EEvS4_RKT_EUliE_EEviT1_)
	.align		4
        /*002c*/ 	.word	index@(__assertfail)
	.align		4
        /*0030*/ 	.word	index@(_ZN2at6native27unrolled_elementwise_kernelIZZZNS0_19signbit_kernel_cudaERNS_18TensorIteratorBaseEENKUlvE0_clEvENKUlvE0_clEvEUlfE_St5arrayIPcLm2EELi4E23TrivialOffsetCalculatorILi1EjESB_NS0_6memory12LoadWithCastILi1EEENSC_13StoreWithCastILi1EEEEEviT_T0_T2_T3_T4_T5_)
	.align		4
        /*0034*/ 	.word	index@(__assertfail)
	.align		4
        /*0038*/ 	.word	index@(_ZN2at6native18elementwise_kernelILi128ELi4EZNS0_15gpu_kernel_implIZZZNS0_19signbit_kernel_cudaERNS_18TensorIteratorBaseEENKUlvE0_clEvENKUlvE_clEvEUldE_EEvS4_RKT_EUliE_EEviT1_)
	.align		4
        /*003c*/ 	.word	index@(__assertfail)
	.align		4
        /*0040*/ 	.word	index@(_ZN2at6native27unrolled_elementwise_kernelIZZZNS0_19signbit_kernel_cudaERNS_18TensorIteratorBaseEENKUlvE0_clEvENKUlvE_clEvEUldE_St5arrayIPcLm2EELi4E23TrivialOffsetCalculatorILi1EjESB_NS0_6memory12LoadWithCastILi1EEENSC_13StoreWithCastILi1EEEEEviT_T0_T2_T3_T4_T5_)
	.align		4
        /*0044*/ 	.word	index@(__assertfail)
	.align		4
        /*0048*/ 	.word	index@(_ZN2at6native18elementwise_kernelILi128ELi4EZNS0_15gpu_kernel_implIZZZNS0_19signbit_kernel_cudaERNS_18TensorIteratorBaseEENKUlvE_clEvENKUlvE3_clEvEUlsE_EEvS4_RKT_EUliE_EEviT1_)
	.align		4
        /*004c*/ 	.word	index@(__assertfail)
	.align		4
        /*0050*/ 	.word	index@(_ZN2at6native27unrolled_elementwise_kernelIZZZNS0_19signbit_kernel_cudaERNS_18TensorIteratorBaseEENKUlvE_clEvENKUlvE3_clEvEUlsE_St5arrayIPcLm2EELi4E23TrivialOffsetCalculatorILi1EjESB_NS0_6memory12LoadWithCastILi1EEENSC_13StoreWithCastILi1EEEEEviT_T0_T2_T3_T4_T5_)
	.align		4
        /*0054*/ 	.word	index@(__assertfail)
	.align		4
        /*0058*/ 	.word	index@(_ZN2at6native18elementwise_kernelILi128ELi4EZNS0_15gpu_kernel_implIZZZNS0_19signbit_kernel_cudaERNS_18TensorIteratorBaseEENKUlvE_clEvENKUlvE2_clEvEUllE_EEvS4_RKT_EUliE_EEviT1_)
	.align		4
        /*005c*/ 	.word	index@(__assertfail)
	.align		4
        /*0060*/ 	.word	index@(_ZN2at6native27unrolled_elementwise_kernelIZZZNS0_19signbit_kernel_cudaERNS_18TensorIteratorBaseEENKUlvE_clEvENKUlvE2_clEvEUllE_St5arrayIPcLm2EELi4E23TrivialOffsetCalculatorILi1EjESB_NS0_6memory12LoadWithCastILi1EEENSC_13StoreWithCastILi1EEEEEviT_T0_T2_T3_T4_T5_)
	.align		4
        /*0064*/ 	.word	index@(__assertfail)
	.align		4
        /*0068*/ 	.word	index@(_ZN2at6native18elementwise_kernelILi128ELi4EZNS0_15gpu_kernel_implIZZZNS0_19signbit_kernel_cudaERNS_18TensorIteratorBaseEENKUlvE_clEvENKUlvE1_clEvEUliE_EEvS4_RKT_EUliE_EEviT1_)
	.align		4
        /*006c*/ 	.word	index@(__assertfail)
	.align		4
        /*0070*/ 	.word	index@(_ZN2at6native27unrolled_elementwise_kernelIZZZNS0_19signbit_kernel_cudaERNS_18TensorIteratorBaseEENKUlvE_clEvENKUlvE1_clEvEUliE_St5arrayIPcLm2EELi4E23TrivialOffsetCalculatorILi1EjESB_NS0_6memory12LoadWithCastILi1EEENSC_13StoreWithCastILi1EEEEEviT_T0_T2_T3_T4_T5_)
	.align		4
        /*0074*/ 	.word	index@(__assertfail)
	.align		4
        /*0078*/ 	.word	index@(_ZN2at6native18elementwise_kernelILi128ELi4EZNS0_15gpu_kernel_implIZZZNS0_19signbit_kernel_cudaERNS_18TensorIteratorBaseEENKUlvE_clEvENKUlvE0_clEvEUlaE_EEvS4_RKT_EUliE_EEviT1_)
	.align		4
        /*007c*/ 	.word	index@(__assertfail)
	.align		4
        /*0080*/ 	.word	index@(_ZN2at6native27unrolled_elementwise_kernelIZZZNS0_19signbit_kernel_cudaERNS_18TensorIteratorBaseEENKUlvE_clEvENKUlvE0_clEvEUlaE_St5arrayIPcLm2EELi4E23TrivialOffsetCalculatorILi1EjESB_NS0_6memory12LoadWithCastILi1EEENSC_13StoreWithCastILi1EEEEEviT_T0_T2_T3_T4_T5_)
	.align		4
        /*0084*/ 	.word	index@(__assertfail)
	.align		4
        /*0088*/ 	.word	index@(_ZN2at6native18elementwise_kernelILi128ELi4EZNS0_15gpu_kernel_implIZZZNS0_19signbit_kernel_cudaERNS_18TensorIteratorBaseEENKUlvE_clEvENKUlvE_clEvEUlhE_EEvS4_RKT_EUliE_EEviT1_)
	.align		4
        /*008c*/ 	.word	index@(__assertfail)
	.align		4
        /*0090*/ 	.word	index@(_ZN2at6native27unrolled_elementwise_kernelIZZZNS0_19signbit_kernel_cudaERNS_18TensorIteratorBaseEENKUlvE_clEvENKUlvE_clEvEUlhE_St5arrayIPcLm2EELi4E23TrivialOffsetCalculatorILi1EjESB_NS0_6memory12LoadWithCastILi1EEENSC_13StoreWithCastILi1EEEEEviT_T0_T2_T3_T4_T5_)
	.align		4
        /*0094*/ 	.word	index@(__assertfail)
	.align		4
        /*0098*/ 	.word	index@(_ZN2at6native18elementwise_kernelILi128ELi4EZNS0_15gpu_kernel_implIZZZNS0_16sign_kernel_cudaERNS_18TensorIteratorBaseEENKUlvE_clEvENKUlvE7_clEvEUlN3c108BFloat16EE_EEvS4_RKT_EUliE_EEviT1_)
	.align		4
        /*009c*/ 	.word	index@(__assertfail)
	.align		4
        /*00a0*/ 	.word	index@(_ZN2at6native27unrolled_elementwise_kernelIZZZNS0_16sign_kernel_cudaERNS_18TensorIteratorBaseEENKUlvE_clEvENKUlvE7_clEvEUlN3c108BFloat16EE_St5arrayIPcLm2EELi4E23TrivialOffsetCalculatorILi1EjESD_NS0_6memory12LoadWithCastILi1EEENSE_13StoreWithCastILi1EEEEEviT_T0_T2_T3_T4_T5_)
	.align		4
        /*00a4*/ 	.word	index@(__assertfail)
	.align		4
        /*00a8*/ 	.word	index@(_ZN2at6native18elementwise_kernelILi128ELi4EZNS0_15gpu_kernel_implIZZZNS0_16sign_kernel_cudaERNS_18TensorIteratorBaseEENKUlvE_clEvENKUlvE6_clEvEUlN3c104HalfEE_EEvS4_RKT_EUliE_EEviT1_)
	.align		4
        /*00ac*/ 	.word	index@(__assertfail)
	.align		4
        /*00b0*/ 	.word	index@(_ZN2at6native27unrolled_elementwise_kernelIZZZNS0_16sign_kernel_cudaERNS_18TensorIteratorBaseEENKUlvE_clEvENKUlvE6_clEvEUlN3c104HalfEE_St5arrayIPcLm2EELi4E23TrivialOffsetCalculatorILi1EjESD_NS0_6memory12LoadWithCastILi1EEENSE_13StoreWithCastILi1EEEEEviT_T0_T2_T3_T4_T5_)
	.align		4
        /*00b4*/ 	.word	index@(__assertfail)
	.align		4
        /*00b8*/ 	.word	index@(_ZN2at6native18elementwise_kernelILi128ELi4EZNS0_15gpu_kernel_implIZZZNS0_16sign_kernel_cudaERNS_18TensorIteratorBaseEENKUlvE_clEvENKUlvE5_clEvEUlfE_EEvS4_RKT_EUliE_EEviT1_)
	.align		4
        /*00bc*/ 	.word	index@(__assertfail)
	.align		4
        /*00c0*/ 	.word	index@(_ZN2at6native27unrolled_elementwise_kernelIZZZNS0_16sign_kernel_cudaERNS_18TensorIteratorBaseEENKUlvE_clEvENKUlvE5_clEvEUlfE_St5arrayIPcLm2EELi4E23TrivialOffsetCalculatorILi1EjESB_NS0_6memory12LoadWithCastILi1EEENSC_13StoreWithCastILi1EEEEEviT_T0_T2_T3_T4_T5_)
	.align		4
        /*00c4*/ 	.word	index@(__assertfail)
	.align		4
        /*00c8*/ 	.word	index@(_ZN2at6native18elementwise_kernelILi128ELi4EZNS0_15gpu_kernel_implIZZZNS0_16sign_kernel_cudaERNS_18TensorIteratorBaseEENKUlvE_clEvENKUlvE4_clEvEUldE_EEvS4_RKT_EUliE_EEviT1_)
	.align		4
        /*00cc*/ 	.word	index@(__assertfail)
	.align		4
        /*00d0*/ 	.word	index@(_ZN2at6native27unrolled_elementwise_kernelIZZZNS0_16sign_kernel_cudaERNS_18TensorIteratorBaseEENKUlvE_clEvENKUlvE4_clEvEUldE_St5arrayIPcLm2EELi4E23TrivialOffsetCalculatorILi1EjESB_NS0_6memory12LoadWithCastILi1EEENSC_13StoreWithCastILi1EEEEEviT_T0_T2_T3_T4_T5_)
	.align		4
        /*00d4*/ 	.word	index@(__assertfail)
	.align		4
        /*00d8*/ 	.word	index@(_ZN2at6native18elementwise_kernelILi128ELi4EZNS0_15gpu_kernel_implIZZZNS0_16sign_kernel_cudaERNS_18TensorIteratorBaseEENKUlvE_clEvENKUlvE3_clEvEUlsE_EEvS4_RKT_EUliE_EEviT1_)
	.align		4
        /*00dc*/ 	.word	index@(__assertfail)
	.align		4
        /*00e0*/ 	.word	index@(_ZN2at6native27unrolled_elementwise_kernelIZZZNS0_16sign_kernel_cudaERNS_18TensorIteratorBaseEENKUlvE_clEvENKUlvE3_clEvEUlsE_St5arrayIPcLm2EELi4E23TrivialOffsetCalculatorILi1EjESB_NS0_6memory12LoadWithCastILi1EEENSC_13StoreWithCastILi1EEEEEviT_T0_T2_T3_T4_T5_)
	.align		4
        /*00e4*/ 	.word	index@(__assertfail)
	.align		4
        /*00e8*/ 	.word	index@(_ZN2at6native18elementwise_kernelILi128ELi4EZNS0_15gpu_kernel_implIZZZNS0_16sign_kernel_cudaERNS_18TensorIteratorBaseEENKUlvE_clEvENKUlvE2_clEvEUllE_EEvS4_RKT_EUliE_EEviT1_)
	.align		4
        /*00ec*/ 	.word	index@(__assertfail)
	.align		4
        /*00f0*/ 	.word	index@(_ZN2at6native27unrolled_elementwise_kernelIZZZNS0_16sign_kernel_cudaERNS_18TensorIteratorBaseEENKUlvE_clEvENKUlvE2_clEvEUllE_St5arrayIPcLm2EELi4E23TrivialOffsetCalculatorILi1EjESB_NS0_6memory12LoadWithCastILi1EEENSC_13StoreWithCastILi1EEEEEviT_T0_T2_T3_T4_T5_)
	.align		4
        /*00f4*/ 	.word	index@(__assertfail)
	.align		4
        /*00f8*/ 	.word	index@(_ZN2at6native18elementwise_kernelILi128ELi4EZNS0_15gpu_kernel_implIZZZNS0_16sign_kernel_cudaERNS_18TensorIteratorBaseEENKUlvE_clEvENKUlvE1_clEvEUliE_EEvS4_RKT_EUliE_EEviT1_)
	.align		4
        /*00fc*/ 	.word	index@(__assertfail)
	.align		4
        /*0100*/ 	.word	index@(_ZN2at6native27unrolled_elementwise_kernelIZZZNS0_16sign_kernel_cudaERNS_18TensorIteratorBaseEENKUlvE_clEvENKUlvE1_clEvEUliE_St5arrayIPcLm2EELi4E23TrivialOffsetCalculatorILi1EjESB_NS0_6memory12LoadWithCastILi1EEENSC_13StoreWithCastILi1EEEEEviT_T0_T2_T3_T4_T5_)
	.align		4
        /*0104*/ 	.word	index@(__assertfail)
	.align		4
        /*0108*/ 	.word	index@(_ZN2at6native18elementwise_kernelILi128ELi4EZNS0_15gpu_kernel_implIZZZNS0_16sign_kernel_cudaERNS_18TensorIteratorBaseEENKUlvE_clEvENKUlvE0_clEvEUlaE_EEvS4_RKT_EUliE_EEviT1_)
	.align		4
        /*010c*/ 	.word	index@(__assertfail)
	.align		4
        /*0110*/ 	.word	index@(_ZN2at6native27unrolled_elementwise_kernelIZZZNS0_16sign_kernel_cudaERNS_18TensorIteratorBaseEENKUlvE_clEvENKUlvE0_clEvEUlaE_St5arrayIPcLm2EELi4E23TrivialOffsetCalculatorILi1EjESB_NS0_6memory12LoadWithCastILi1EEENSC_13StoreWithCastILi1EEEEEviT_T0_T2_T3_T4_T5_)
	.align		4
        /*0114*/ 	.word	index@(__assertfail)
	.align		4
        /*0118*/ 	.word	index@(_ZN2at6native18elementwise_kernelILi128ELi4EZNS0_15gpu_kernel_implIZZZNS0_16sign_kernel_cudaERNS_18TensorIteratorBaseEENKUlvE_clEvENKUlvE_clEvEUlhE_EEvS4_RKT_EUliE_EEviT1_)
	.align		4
        /*011c*/ 	.word	index@(__assertfail)
	.align		4
        /*0120*/ 	.word	index@(_ZN2at6native27unrolled_elementwise_kernelIZZZNS0_16sign_kernel_cudaERNS_18TensorIteratorBaseEENKUlvE_clEvENKUlvE_clEvEUlhE_St5arrayIPcLm2EELi4E23TrivialOffsetCalculatorILi1EjESB_NS0_6memory12LoadWithCastILi1EEENSC_13StoreWithCastILi1EEEEEviT_T0_T2_T3_T4_T5_)
	.align		4
        /*0124*/ 	.word	index@(__assertfail)
	.align		4
        /*0128*/ 	.word	index@(_ZN2at6native18elementwise_kernelILi128ELi4EZNS0_15gpu_kernel_implIZNS0_16sign_kernel_cudaERNS_18TensorIteratorBaseEEUlbE_EEvS4_RKT_EUliE_EEviT1_)
	.align		4
        /*012c*/ 	.word	index@(__assertfail)
	.align		4
        /*0130*/ 	.word	index@(_ZN2at6native27unrolled_elementwise_kernelIZNS0_16sign_kernel_cudaERNS_18TensorIteratorBaseEEUlbE_St5arrayIPcLm2EELi4E23TrivialOffsetCalculatorILi1EjES9_NS0_6memory12LoadWithCastILi1EEENSA_13StoreWithCastILi1EEEEEviT_T0_T2_T3_T4_T5_)
	.align		4
        /*0134*/ 	.word	index@(__assertfail)
	.align		4
        /*0138*/ 	.word	index@(_ZN2at6native18elementwise_kernelILi128ELi4EZNS0_15gpu_kernel_implIZZZNS0_15neg_kernel_cudaERNS_18TensorIteratorBaseEENKUlvE0_clEvENKUlvE7_clEvEUlN3c108BFloat16EE_EEvS4_RKT_EUliE_EEviT1_)
	.align		4
        /*013c*/ 	.word	index@(__assertfail)
	.align		4
        /*0140*/ 	.word	index@(_ZN2at6native27unrolled_elementwise_kernelIZZZNS0_15neg_kernel_cudaERNS_18TensorIteratorBaseEENKUlvE0_clEvENKUlvE7_clEvEUlN3c108BFloat16EE_St5arrayIPcLm2EELi4E23TrivialOffsetCalculatorILi1EjESD_NS0_6memory12LoadWithCastILi1EEENSE_13StoreWithCastILi1EEEEEviT_T0_T2_T3_T4_T5_)
	.align		4
        /*0144*/ 	.word	index@(__assertfail)
	.align		4
        /*0148*/ 	.word	index@(_ZN2at6native18elementwise_kernelILi128ELi4EZNS0_15gpu_kernel_implIZZZNS0_15neg_kernel_cudaERNS_18TensorIteratorBaseEENKUlvE0_clEvENKUlvE6_clEvEUlN3c104HalfEE_EEvS4_RKT_EUliE_EEviT1_)
	.align		4
        /*014c*/ 	.word	index@(__assertfail)
	.align		4
        /*0150*/ 	.word	index@(_ZN2at6native27unrolled_elementwise_kernelIZZZNS0_15neg_kernel_cudaERNS_18TensorIteratorBaseEENKUlvE0_clEvENKUlvE6_clEvEUlN3c104HalfEE_St5arrayIPcLm2EELi4E23TrivialOffsetCalculatorILi1EjESD_NS0_6memory12LoadWithCastILi1EEENSE_13StoreWithCastILi1EEEEEviT_T0_T2_T3_T4_T5_)
	.align		4
        /*0154*/ 	.word	index@(__assertfail)
	.align		4
        /*0158*/ 	.word	index@(_ZN2at6native18elementwise_kernelILi128ELi4EZNS0_15gpu_kernel_implIZZZNS0_15neg_kernel_cudaERNS_18TensorIteratorBaseEENKUlvE0_clEvENKUlvE5_clEvEUlfE_EEvS4_RKT_EUliE_EEviT1_)
	.align		4
        /*015c*/ 	.word	index@(__assertfail)
	.align		4
        /*0160*/ 	.word	index@(_ZN2at6native27unrolled_elementwise_kernelIZZZNS0_15neg_kernel_cudaERNS_18TensorIteratorBaseEENKUlvE0_clEvENKUlvE5_clEvEUlfE_St5arrayIPcLm2EELi4E23TrivialOffsetCalculatorILi1EjESB_NS0_6memory12LoadWithCastILi1EEENSC_13StoreWithCastILi1EEEEEviT_T0_T2_T3_T4_T5_)
	.align		4
        /*0164*/ 	.word	index@(__assertfail)
	.align		4
        /*0168*/ 	.word	index@(_ZN2at6native18elementwise_kernelILi128ELi4EZNS0_15gpu_kernel_implIZZZNS0_15neg_kernel_cudaERNS_18TensorIteratorBaseEENKUlvE0_clEvENKUlvE4_clEvEUldE_EEvS4_RKT_EUliE_EEviT1_)
	.align		4
        /*016c*/ 	.word	index@(__assertfail)
	.align		4
        /*0170*/ 	.word	index@(_ZN2at6native27unrolled_elementwise_kernelIZZZNS0_15neg_kernel_cudaERNS_18TensorIteratorBaseEENKUlvE0_clEvENKUlvE4_clEvEUldE_St5arrayIPcLm2EELi4E23TrivialOffsetCalculatorILi1EjESB_NS0_6memory12LoadWithCastILi1EEENSC_13StoreWithCastILi1EEEEEviT_T0_T2_T3_T4_T5_)
	.align		4
        /*0174*/ 	.word	index@(__assertfail)
	.align		4
        /*0178*/ 	.word	index@(_ZN2at6native18elementwise_kernelILi128ELi4EZNS0_15gpu_kernel_implIZZZNS0_15neg_kernel_cudaERNS_18TensorIteratorBaseEENKUlvE0_clEvENKUlvE3_clEvEUlsE_EEvS4_RKT_EUliE_EEviT1_)
	.align		4
        /*017c*/ 	.word	index@(__assertfail)
	.align		4
        /*0180*/ 	.word	index@(_ZN2at6native27unrolled_elementwise_kernelIZZZNS0_15neg_kernel_cudaERNS_18TensorIteratorBaseEENKUlvE0_clEvENKUlvE3_clEvEUlsE_St5arrayIPcLm2EELi4E23TrivialOffsetCalculatorILi1EjESB_NS0_6memory12LoadWithCastILi1EEENSC_13StoreWithCastILi1EEEEEviT_T0_T2_T3_T4_T5_)
	.align		4
        /*0184*/ 	.word	index@(__assertfail)
	.align		4
        /*0188*/ 	.word	index@(_ZN2at6native18elementwise_kernelILi128ELi4EZNS0_15gpu_kernel_implIZZZNS0_15neg_kernel_cudaERNS_18TensorIteratorBaseEENKUlvE0_clEvENKUlvE2_clEvEUllE_EEvS4_RKT_EUliE_EEviT1_)
	.align		4
        /*018c*/ 	.word	index@(__assertfail)
	.align		4
        /*0190*/ 	.word	index@(_ZN2at6native27unrolled_elementwise_kernelIZZZNS0_15neg_kernel_cudaERNS_18TensorIteratorBaseEENKUlvE0_clEvENKUlvE2_clEvEUllE_St5arrayIPcLm2EELi4E23TrivialOffsetCalculatorILi1EjESB_NS0_6memory12LoadWithCastILi1EEENSC_13StoreWithCastILi1EEEEEviT_T0_T2_T3_T4_T5_)
	.align		4
        /*0194*/ 	.word	index@(__assertfail)
	.align		4
        /*0198*/ 	.word	index@(_ZN2at6native18elementwise_kernelILi128ELi4EZNS0_15gpu_kernel_implIZZZNS0_15neg_kernel_cudaERNS_18TensorIteratorBaseEENKUlvE0_clEvENKUlvE1_clEvEUliE_EEvS4_RKT_EUliE_EEviT1_)
	.align		4
        /*019c*/ 	.word	index@(__assertfail)
	.align		4
        /*01a0*/ 	.word	index@(_ZN2at6native27unrolled_elementwise_kernelIZZZNS0_15neg_kernel_cudaERNS_18TensorIteratorBaseEENKUlvE0_clEvENKUlvE1_clEvEUliE_St5arrayIPcLm2EELi4E23TrivialOffsetCalculatorILi1EjESB_NS0_6memory12LoadWithCastILi1EEENSC_13StoreWithCastILi1EEEEEviT_T0_T2_T3_T4_T5_)
	.align		4
        /*01a4*/ 	.word	index@(__assertfail)
	.align		4
        /*01a8*/ 	.word	index@(_ZN2at6native18elementwise_kernelILi128ELi4EZNS0_15gpu_kernel_implIZZZNS0_15neg_kernel_cudaERNS_18TensorIteratorBaseEENKUlvE0_clEvENKUlvE0_clEvEUlaE_EEvS4_RKT_EUliE_EEviT1_)
	.align		4
        /*01ac*/ 	.word	index@(__assertfail)
	.align		4
        /*01b0*/ 	.word	index@(_ZN2at6native27unrolled_elementwise_kernelIZZZNS0_15neg_kernel_cudaERNS_18TensorIteratorBaseEENKUlvE0_clEvENKUlvE0_clEvEUlaE_St5arrayIPcLm2EELi4E23TrivialOffsetCalculatorILi1EjESB_NS0_6memory12LoadWithCastILi1EEENSC_13StoreWithCastILi1EEEEEviT_T0_T2_T3_T4_T5_)
	.align		4
        /*01b4*/ 	.word	index@(__assertfail)
	.align		4
        /*01b8*/ 	.word	index@(_ZN2at6native18elementwise_kernelILi128ELi4EZNS0_15gpu_kernel_implIZZZNS0_15neg_kernel_cudaERNS_18TensorIteratorBaseEENKUlvE0_clEvENKUlvE_clEvEUlhE_EEvS4_RKT_EUliE_EEviT1_)
	.align		4
        /*01bc*/ 	.word	index@(__assertfail)
	.align		4
        /*01c0*/ 	.word	index@(_ZN2at6native27unrolled_elementwise_kernelIZZZNS0_15neg_kernel_cudaERNS_18TensorIteratorBaseEENKUlvE0_clEvENKUlvE_clEvEUlhE_St5arrayIPcLm2EELi4E23TrivialOffsetCalculatorILi1EjESB_NS0_6memory12LoadWithCastILi1EEENSC_13StoreWithCastILi1EEEEEviT_T0_T2_T3_T4_T5_)
	.align		4
        /*01c4*/ 	.word	index@(__assertfail)
	.align		4
        /*01c8*/ 	.word	index@(_ZN2at6native18elementwise_kernelILi128ELi4EZNS0_15gpu_kernel_implIZZZNS0_23logical_not_kernel_cudaERNS_18TensorIteratorBaseEENKUlvE0_clEvENKUlvE10_clEvEUlN3c108BFloat16EE_EEvS4_RKT_EUliE_EEviT1_)
	.align		4
        /*01cc*/ 	.word	index@(__assertfail)
	.align		4
        /*01d0*/ 	.word	index@(_ZN2at6native27unrolled_elementwise_kernelIZZZNS0_23logical_not_kernel_cudaERNS_18TensorIteratorBaseEENKUlvE0_clEvENKUlvE10_clEvEUlN3c108BFloat16EE_St5arrayIPcLm2EELi4E23TrivialOffsetCalculatorILi1EjESD_NS0_6memory12LoadWithCastILi1EEENSE_13StoreWithCastILi1EEEEEviT_T0_T2_T3_T4_T5_)
	.align		4
        /*01d4*/ 	.word	index@(__assertfail)
	.align		4
        /*01d8*/ 	.word	index@(_ZN2at6native18elementwise_kernelILi128ELi4EZNS0_15gpu_kernel_implIZZZNS0_23logical_not_kernel_cudaERNS_18TensorIteratorBaseEENKUlvE0_clEvENKUlvE9_clEvEUlN3c104HalfEE_EEvS4_RKT_EUliE_EEviT1_)
	.align		4
        /*01dc*/ 	.word	index@(__assertfail)
	.align		4
        /*01e0*/ 	.word	index@(_ZN2at6native27unrolled_elementwise_kernelIZZZNS0_23logical_not_kernel_cudaERNS_18TensorIteratorBaseEENKUlvE0_clEvENKUlvE9_clEvEUlN3c104HalfEE_St5arrayIPcLm2EELi4E23TrivialOffsetCalculatorILi1EjESD_NS0_6memory12LoadWithCastILi1EEENSE_13StoreWithCastILi1EEEEEviT_T0_T2_T3_T4_T5_)
	.align		4
        /*01e4*/ 	.word	index@(__assertfail)
	.align		4
        /*01e8*/ 	.word	index@(_ZN2at6native18elementwise_kernelILi128ELi4EZNS0_15gpu_kernel_implIZZZNS0_23logical_not_kernel_cudaERNS_18TensorIteratorBaseEENKUlvE0_clEvENKUlvE8_clEvEUlbE_EEvS4_RKT_EUliE_EEviT1_)
	.align		4
        /*01ec*/ 	.word	index@(__assertfail)
	.align		4
        /*01f0*/ 	.word	index@(_ZN2at6native27unrolled_elementwise_kernelIZZZNS0_23logical_not_kernel_cudaERNS_18TensorIteratorBaseEENKUlvE0_clEvENKUlvE8_clEvEUlbE_St5arrayIPcLm2EELi4E23TrivialOffsetCalculatorILi1EjESB_NS0_6memory12LoadWithCastILi1EEENSC_13StoreWithCastILi1EEEEEviT_T0_T2_T3_T4_T5_)
	.align		4
        /*01f4*/ 	.word	index@(__assertfail)
	.align		4
        /*01f8*/ 	.word	index@(_ZN2at6native18elementwise_kernelILi128ELi4EZNS0_15gpu_kernel_implIZZZNS0_23logical_not_kernel_cudaERNS_18TensorIteratorBaseEENKUlvE0_clEvENKUlvE7_clEvEUlN3c107complexIfEEE_EEvS4_RKT_EUliE_EEviT1_)
	.align		4
        /*01fc*/ 	.word	index@(__assertfail)
	.align		4
        /*0200*/ 	.word	index@(_ZN2at6native27unrolled_elementwise_kernelIZZZNS0_23logical_not_kernel_cudaERNS_18TensorIteratorBaseEENKUlvE0_clEvENKUlvE7_clEvEUlN3c107complexIfEEE_St5arrayIPcLm2EELi4E23TrivialOffsetCalculatorILi1EjESE_NS0_6memory12LoadWithCastILi1EEENSF_13StoreWithCastILi1EEEEEviT_T0_T2_T3_T4_T5_)
	.align		4
        /*0204*/ 	.word	index@(__assertfail)
	.align		4
        /*0208*/ 	.word	index@(_ZN2at6native18elementwise_kernelILi128ELi4EZNS0_15gpu_kernel_implIZZZNS0_23logical_not_kernel_cudaERNS_18TensorIteratorBaseEENKUlvE0_clEvENKUlvE6_clEvEUlN3c107complexIdEEE_EEvS4_RKT_EUliE_EEviT1_)
	.align		4
        /*020c*/ 	.word	index@(__assertfail)
	.align		4
        /*0210*/ 	.word	index@(_ZN2at6native27unrolled_elementwise_kernelIZZZNS0_23logical_not_kernel_cudaERNS_18TensorIteratorBaseEENKUlvE0_clEvENKUlvE6_clEvEUlN3c107complexIdEEE_St5arrayIPcLm2EELi4E23TrivialOffsetCalculatorILi1EjESE_NS0_6memory12LoadWithCastILi1EEENSF_13StoreWithCastILi1EEEEEviT_T0_T2_T3_T4_T5_)
	.align		4
        /*0214*/ 	.word	index@(__assertfail)
	.align		4
        /*0218*/ 	.word	index@(_ZN2at6native18elementwise_kernelILi128ELi4EZNS0_15gpu_kernel_implIZZZNS0_23logical_not_kernel_cudaERNS_18TensorIteratorBaseEENKUlvE0_clEvENKUlvE5_clEvEUlfE_EEvS4_RKT_EUliE_EEviT1_)
	.align		4
        /*021c*/ 	.word	index@(__assertfail)
	.align		4
        /*0220*/ 	.word	index@(_ZN2at6native27unrolled_elementwise_kernelIZZZNS0_23logical_not_kernel_cudaERNS_18TensorIteratorBaseEENKUlvE0_clEvENKUlvE5_clEvEUlfE_St5arrayIPcLm2EELi4E23TrivialOffsetCalculatorILi1EjESB_NS0_6memory12LoadWithCastILi1EEENSC_13StoreWithCastILi1EEEEEviT_T0_T2_T3_T4_T5_)
	.align		4
        /*0224*/ 	.word	index@(__assertfail)
	.align		4
        /*0228*/ 	.word	index@(_ZN2at6native18elementwise_kernelILi128ELi4EZNS0_15gpu_kernel_implIZZZNS0_23logical_not_kernel_cudaERNS_18TensorIteratorBaseEENKUlvE0_clEvENKUlvE4_clEvEUldE_EEvS4_RKT_EUliE_EEviT1_)
	.align		4
        /*022c*/ 	.word	index@(__assertfail)
	.align		4
        /*0230*/ 	.word	index@(_ZN2at6native27unrolled_elementwise_kernelIZZZNS0_23logical_not_kernel_cudaERNS_18TensorIteratorBaseEENKUlvE0_clEvENKUlvE4_clEvEUldE_St5arrayIPcLm2EELi4E23TrivialOffsetCalculatorILi1EjESB_NS0_6memory12LoadWithCastILi1EEENSC_13StoreWithCastILi1EEEEEviT_T0_T2_T3_T4_T5_)
	.align		4
        /*0234*/ 	.word	index@(__assertfail)
	.align		4
        /*0238*/ 	.word	index@(_ZN2at6native18elementwise_kernelILi128ELi4EZNS0_15gpu_kernel_implIZZZNS0_23logical_not_kernel_cudaERNS_18TensorIteratorBaseEENKUlvE0_clEvENKUlvE3_clEvEUlsE_EEvS4_RKT_EUliE_EEviT1_)
	.align		4
        /*023c*/ 	.word	index@(__assertfail)
	.align		4
        /*0240*/ 	.word	index@(_ZN2at6native27unrolled_elementwise_kernelIZZZNS0_23logical_not_kernel_cudaERNS_18TensorIteratorBaseEENKUlvE0_clEvENKUlvE3_clEvEUlsE_St5arrayIPcLm2EELi4E23TrivialOffsetCalculatorILi1EjESB_NS0_6memory12LoadWithCastILi1EEENSC_13StoreWithCastILi1EEEEEviT_T0_T2_T3_T4_T5_)
	.align		4
        /*0244*/ 	.word	index@(__assertfail)
	.align		4
        /*0248*/ 	.word	index@(_ZN2at6native18elementwise_kernelILi128ELi4EZNS0_15gpu_kernel_implIZZZNS0_23logical_not_kernel_cudaERNS_18TensorIteratorBaseEENKUlvE0_clEvENKUlvE2_clEvEUllE_EEvS4_RKT_EUliE_EEviT1_)
	.align		4
        /*024c*/ 	.word	index@(__assertfail)
	.align		4
        /*0250*/ 	.word	index@(_ZN2at6native27unrolled_elementwise_kernelIZZZNS0_23logical_not_kernel_cudaERNS_18TensorIteratorBaseEENKUlvE0_clEvENKUlvE2_clEvEUllE_St5arrayIPcLm2EELi4E23TrivialOffsetCalculatorILi1EjESB_NS0_6memory12LoadWithCastILi1EEENSC_13StoreWithCastILi1EEEEEviT_T0_T2_T3_T4_T5_)
	.align		4
        /*0254*/ 	.word	index@(__assertfail)
	.align		4
        /*0258*/ 	.word	index@(_ZN2at6native18elementwise_kernelILi128ELi4EZNS0_15gpu_kernel_implIZZZNS0_23logical_not_kernel_cudaERNS_18TensorIteratorBaseEENKUlvE0_clEvENKUlvE1_clEvEUliE_EEvS4_RKT_EUliE_EEviT1_)
	.align		4
        /*025c*/ 	.word	index@(__assertfail)
	.align		4
        /*0260*/ 	.word	index@(_ZN2at6native27unrolled_elementwise_kernelIZZZNS0_23logical_not_kernel_cudaERNS_18TensorIteratorBaseEENKUlvE0_clEvENKUlvE1_clEvEUliE_St5arrayIPcLm2EELi4E23TrivialOffsetCalculatorILi1EjESB_NS0_6memory12LoadWithCastILi1EEENSC_13StoreWithCastILi1EEEEEviT_T0_T2_T3_T4_T5_)
	.align		4
        /*0264*/ 	.word	index@(__assertfail)
	.align		4
        /*0268*/ 	.word	index@(_ZN2at6native18elementwise_kernelILi128ELi4EZNS0_15gpu_kernel_implIZZZNS0_23logical_not_kernel_cudaERNS_18TensorIteratorBaseEENKUlvE0_clEvENKUlvE0_clEvEUlaE_EEvS4_RKT_EUliE_EEviT1_)
	.align		4
        /*026c*/ 	.word	index@(__assertfail)
	.align		4
        /*0270*/ 	.word	index@(_ZN2at6native27unrolled_elementwise_kernelIZZZNS0_23logical_not_kernel_cudaERNS_18TensorIteratorBaseEENKUlvE0_clEvENKUlvE0_clEvEUlaE_St5arrayIPcLm2EELi4E23TrivialOffsetCalculatorILi1EjESB_NS0_6memory12LoadWithCastILi1EEENSC_13StoreWithCastILi1EEEEEviT_T0_T2_T3_T4_T5_)
	.align		4
        /*0274*/ 	.word	index@(__assertfail)
	.align		4
        /*0278*/ 	.word	index@(_ZN2at6native18elementwise_kernelILi128ELi4EZNS0_15gpu_kernel_implIZZZNS0_23logical_not_kernel_cudaERNS_18TensorIteratorBaseEENKUlvE0_clEvENKUlvE_clEvEUlhE_EEvS4_RKT_EUliE_EEviT1_)
	.align		4
        /*027c*/ 	.word	index@(__assertfail)
	.align		4
        /*0280*/ 	.word	index@(_ZN2at6native27unrolled_elementwise_kernelIZZZNS0_23logical_not_kernel_cudaERNS_18TensorIteratorBaseEENKUlvE0_clEvENKUlvE_clEvEUlhE_St5arrayIPcLm2EELi4E23TrivialOffsetCalculatorILi1EjESB_NS0_6memory12LoadWithCastILi1EEENSC_13StoreWithCastILi1EEEEEviT_T0_T2_T3_T4_T5_)
	.align		4
        /*0284*/ 	.word	index@(__assertfail)
	.align		4
        /*0288*/ 	.word	0x00000000
	.align		4
        /*028c*/ 	.word	0xfffffffe
	.align		4
        /*0290*/ 	.word	0x00000000
	.align		4
        /*0294*/ 	.word	0xfffffffd
	.align		4
        /*0298*/ 	.word	0x00000000
	.align		4
        /*029c*/ 	.word	0xfffffffc


//--------------------- .nv.constant4             --------------------------
	.section	.nv.constant4,"a",@progbits
	.align	8
	.align		8
.nv.constant4:
        /*0000*/ 	.dword	__assertfail
	.align		8
        /*0008*/ 	.dword	__unnamed_1
	.align		8
        /*0010*/ 	.dword	__unnamed_2
	.align		8
        /*0018*/ 	.dword	__unnamed_3
	.align		8
        /*0020*/ 	.dword	__unnamed_4
	.align		8
        /*0028*/ 	.dword	__unnamed_5
	.align		8
        /*0030*/ 	.dword	__unnamed_6
	.align		8
        /*0038*/ 	.dword	__unnamed_7
	.align		8
        /*0040*/ 	.dword	__unnamed_8
	.align		8
        /*0048*/ 	.dword	__unnamed_9
	.align		8
        /*0050*/ 	.dword	__unnamed_10
	.align		8
        /*0058*/ 	.dword	__unnamed_11
	.align		8
        /*0060*/ 	.dword	__unnamed_12
	.align		8
        /*0068*/ 	.dword	__unnamed_13
	.align		8
        /*0070*/ 	.dword	__unnamed_14
	.align		8
        /*0078*/ 	.dword	__unnamed_15
	.align		8
        /*0080*/ 	.dword	__unnamed_16
	.align		8
        /*0088*/ 	.dword	__unnamed_17
	.align		8
        /*0090*/ 	.dword	__unnamed_18
	.align		8
        /*0098*/ 	.dword	__unnamed_19
	.align		8
        /*00a0*/ 	.dword	__unnamed_20
	.align		8
        /*00a8*/ 	.dword	__unnamed_21
	.align		8
        /*00b0*/ 	.dword	__unnamed_22
	.align		8
        /*00b8*/ 	.dword	_ZN50_INTERNAL_e6cf2fbd_19_UnarySignKernels_cu_958ef9c64cuda3std3__45__cpo5beginE
	.align		8
        /*00c0*/ 	.dword	_ZN50_INTERNAL_e6cf2fbd_19_UnarySignKernels_cu_958ef9c64cuda3std3__45__cpo3endE
	.align		8
        /*00c8*/ 	.dword	_ZN50_INTERNAL_e6cf2fbd_19_UnarySignKernels_cu_958ef9c64cuda3std3__45__cpo6cbeginE
	.align		8
        /*00d0*/ 	.dword	_ZN50_INTERNAL_e6cf2fbd_19_UnarySignKernels_cu_958ef9c64cuda3std3__45__cpo4cendE
	.align		8
        /*00d8*/ 	.dword	_ZN50_INTERNAL_e6cf2fbd_19_UnarySignKernels_cu_958ef9c64cuda3std3__45__cpo6rbeginE
	.align		8
        /*00e0*/ 	.dword	_ZN50_INTERNAL_e6cf2fbd_19_UnarySignKernels_cu_958ef9c64cuda3std3__45__cpo4rendE
	.align		8
        /*00e8*/ 	.dword	_ZN50_INTERNAL_e6cf2fbd_19_UnarySignKernels_cu_958ef9c64cuda3std3__45__cpo7crbeginE
	.align		8
        /*00f0*/ 	.dword	_ZN50_INTERNAL_e6cf2fbd_19_UnarySignKernels_cu_958ef9c64cuda3std3__45__cpo5crendE
	.align		8
        /*00f8*/ 	.dword	_ZN50_INTERNAL_e6cf2fbd_19_UnarySignKernels_cu_958ef9c64cuda3std3__452_GLOBAL__N__e6cf2fbd_19_UnarySignKernels_cu_958ef9c66ignoreE
	.align		8
        /*0100*/ 	.dword	_ZN50_INTERNAL_e6cf2fbd_19_UnarySignKernels_cu_958ef9c64cuda3std3__419piecewise_constructE
	.align		8
        /*0108*/ 	.dword	_ZN50_INTERNAL_e6cf2fbd_19_UnarySignKernels_cu_958ef9c64cuda3std3__48in_placeE
	.align		8
        /*0110*/ 	.dword	_ZN50_INTERNAL_e6cf2fbd_19_UnarySignKernels_cu_958ef9c64cuda3std3__420unreachable_sentinelE
	.align		8
        /*0118*/ 	.dword	_ZN50_INTERNAL_e6cf2fbd_19_UnarySignKernels_cu_958ef9c64cuda3std6ranges3__45__cpo4swapE
	.align		8
        /*0120*/ 	.dword	_ZN50_INTERNAL_e6cf2fbd_19_UnarySignKernels_cu_958ef9c64cuda3std6ranges3__45__cpo9iter_moveE
	.align		8
        /*0128*/ 	.dword	_ZN50_INTERNAL_e6cf2fbd_19_UnarySignKernels_cu_958ef9c64cuda3std6ranges3__45__cpo5beginE
	.align		8
        /*0130*/ 	.dword	_ZN50_INTERNAL_e6cf2fbd_19_UnarySignKernels_cu_958ef9c64cuda3std6ranges3__45__cpo3endE
	.align		8
        /*0138*/ 	.dword	_ZN50_INTERNAL_e6cf2fbd_19_UnarySignKernels_cu_958ef9c64cuda3std6ranges3__45__cpo6cbeginE
	.align		8
        /*0140*/ 	.dword	_ZN50_INTERNAL_e6cf2fbd_19_UnarySignKernels_cu_958ef9c64cuda3std6ranges3__45__cpo4cendE
	.align		8
        /*0148*/ 	.dword	_ZN50_INTERNAL_e6cf2fbd_19_UnarySignKernels_cu_958ef9c64cuda3std6ranges3__45__cpo7advanceE
	.align		8
        /*0150*/ 	.dword	_ZN50_INTERNAL_e6cf2fbd_19_UnarySignKernels_cu_958ef9c64cuda3std6ranges3__45__cpo9iter_swapE
	.align		8
        /*0158*/ 	.dword	_ZN50_INTERNAL_e6cf2fbd_19_UnarySignKernels_cu_958ef9c64cuda3std6ranges3__45__cpo4nextE
	.align		8
        /*0160*/ 	.dword	_ZN50_INTERNAL_e6cf2fbd_19_UnarySignKernels_cu_958ef9c64cuda3std6ranges3__45__cpo4prevE
	.align		8
        /*0168*/ 	.dword	_ZN50_INTERNAL_e6cf2fbd_19_UnarySignKernels_cu_958ef9c64cuda3std6ranges3__45__cpo4dataE
	.align		8
        /*0170*/ 	.dword	_ZN50_INTERNAL_e6cf2fbd_19_UnarySignKernels_cu_958ef9c64cuda3std6ranges3__45__cpo5cdataE
	.align		8
        /*0178*/ 	.dword	_ZN50_INTERNAL_e6cf2fbd_19_UnarySignKernels_cu_958ef9c64cuda3std6ranges3__45__cpo4sizeE
	.align		8
        /*0180*/ 	.dword	_ZN50_INTERNAL_e6cf2fbd_19_UnarySignKernels_cu_958ef9c64cuda3std6ranges3__45__cpo5ssizeE
	.align		8
        /*0188*/ 	.dword	_ZN50_INTERNAL_e6cf2fbd_19_UnarySignKernels_cu_958ef9c64cuda3std6ranges3__45__cpo8distanceE
	.align		8
        /*0190*/ 	.dword	_ZN50_INTERNAL_e6cf2fbd_19_UnarySignKernels_cu_958ef9c66thrust24THRUST_300001_SM_1000_NS6system6detail10sequential3seqE
	.align		8
        /*0198*/ 	.dword	$str$9
	.align		8
        /*01a0*/ 	.dword	$str$10


//--------------------- .text._ZN2at6native18elementwise_kernelILi128ELi4EZNS0_15gpu_kernel_implIZZZNS0_19signbit_kernel_cudaERNS_18TensorIteratorBaseEENKUlvE0_clEvENKUlvE2_clEvEUlN3c104HalfEE_EEvS4_RKT_EUliE_EEviT1_ --------------------------
	.section	.text._ZN2at6native18elementwise_kernelILi128ELi4EZNS0_15gpu_kernel_implIZZZNS0_19signbit_kernel_cudaERNS_18TensorIteratorBaseEENKUlvE0_clEvENKUlvE2_clEvEUlN3c104HalfEE_EEvS4_RKT_EUliE_EEviT1_,"ax",@progbits
	.align	128
        .global         _ZN2at6native18elementwise_kernelILi128ELi4EZNS0_15gpu_kernel_implIZZZNS0_19signbit_kernel_cudaERNS_18TensorIteratorBaseEENKUlvE0_clEvENKUlvE2_clEvEUlN3c104HalfEE_EEvS4_RKT_EUliE_EEviT1_
        .type           _ZN2at6native18elementwise_kernelILi128ELi4EZNS0_15gpu_kernel_implIZZZNS0_19signbit_kernel_cudaERNS_18TensorIteratorBaseEENKUlvE0_clEvENKUlvE2_clEvEUlN3c104HalfEE_EEvS4_RKT_EUliE_EEviT1_,@function
        .size           _ZN2at6native18elementwise_kernelILi128ELi4EZNS0_15gpu_kernel_implIZZZNS0_19signbit_kernel_cudaERNS_18TensorIteratorBaseEENKUlvE0_clEvENKUlvE2_clEvEUlN3c104HalfEE_EEvS4_RKT_EUliE_EEviT1_,(.L_x_23596 - _ZN2at6native18elementwise_kernelILi128ELi4EZNS0_15gpu_kernel_implIZZZNS0_19signbit_kernel_cudaERNS_18TensorIteratorBaseEENKUlvE0_clEvENKUlvE2_clEvEUlN3c104HalfEE_EEvS4_RKT_EUliE_EEviT1_)
        .other          _ZN2at6native18elementwise_kernelILi128ELi4EZNS0_15gpu_kernel_implIZZZNS0_19signbit_kernel_cudaERNS_18TensorIteratorBaseEENKUlvE0_clEvENKUlvE2_clEvEUlN3c104HalfEE_EEvS4_RKT_EUliE_EEviT1_,@"STO_CUDA_ENTRY STV_DEFAULT"
_ZN2at6native18elementwise_kernelILi128ELi4EZNS0_15gpu_kernel_implIZZZNS0_19signbit_kernel_cudaERNS_18TensorIteratorBaseEENKUlvE0_clEvENKUlvE2_clEvEUlN3c104HalfEE_EEvS4_RKT_EUliE_EEviT1_:
.text._ZN2at6native18elementwise_kernelILi128ELi4EZNS0_15gpu_kernel_implIZZZNS0_19signbit_kernel_cudaERNS_18TensorIteratorBaseEENKUlvE0_clEvENKUlvE2_clEvEUlN3c104HalfEE_EEvS4_RKT_EUliE_EEviT1_:
[----:B------:R-:W0:Y:S01]  /*0000*/  LDC R1, c[0x0][0x37c] ;  /* 0x0000df00ff017b82 */ /* 0x000e220000000800 */
[----:B------:R-:W1:Y:S07]  /*0010*/  S2R R17, SR_TID.X ;  /* 0x0000000000117919 */ /* 0x000e6e0000002100 */
[----:B------:R-:W2:Y:S01]  /*0020*/  S2UR UR4, SR_CTAID.X ;  /* 0x00000000000479c3 */ /* 0x000ea20000002500 */
[----:B------:R-:W3:Y:S01]  /*0030*/  LDCU UR39, c[0x0][0x388] ;  /* 0x00007100ff2777ac */ /* 0x000ee20008000800 */
[----:B------:R-:W-:Y:S01]  /*0040*/  BSSY.RECONVERGENT B7, `(.L_x_0) ;  /* 0x0000309000077945 */ /* 0x000fe20003800200 */
[----:B------:R-:W4:Y:S01]  /*0050*/  LDCU UR5, c[0x0][0x380] ;  /* 0x00007000ff0577ac */ /* 0x000f220008000800 */
[----:B------:R-:W0:Y:S01]  /*0060*/  LDCU.64 UR36, c[0x0][0x358] ;  /* 0x00006b00ff2477ac */ /* 0x000e220008000a00 */
[----:B------:R-:W0:Y:S01]  /*0070*/  LDCU.U8 UR41, c[0x0][0x592] ;  /* 0x0000b240ff2977ac */ /* 0x000e220008000000 */
[----:B------:R-:W0:Y:S01]  /*0080*/  LDCU.U8 UR42, c[0x0][0x591] ;  /* 0x0000b220ff2a77ac */ /* 0x000e220008000000 */
[----:B---3--:R-:W-:-:S02]  /*0090*/  UIADD3 UR40, UPT, UPT, UR39, -0x1, URZ ;  /* 0xffffffff27287890 */ /* 0x008fc4000fffe0ff */
[----:B--2---:R-:W-:Y:S02]  /*00a0*/  USHF.L.U32 UR4, UR4, 0x9, URZ ;  /* 0x0000000904047899 */ /* 0x004fe400080006ff */
[----:B------:R-:W-:-:S04]  /*00b0*/  UISETP.LT.U32.AND UP0, UPT, UR40, 0x18, UPT ;  /* 0x000000182800788c */ /* 0x000fc8000bf01070 */
[----:B------:R-:W-:Y:S01]  /*00c0*/  USEL UR38, UR40, 0x18, UP0 ;  /* 0x0000001828267887 */ /* 0x000fe20008000000 */
[----:B-1----:R-:W-:-:S03]  /*00d0*/  LOP3.LUT R17, R17, UR4, RZ, 0xfc, !PT ;  /* 0x0000000411117c12 */ /* 0x002fc6000f8efcff */
[----:B------:R-:W-:Y:S01]  /*00e0*/  UIADD3 UR38, UPT, UPT, UR38, 0x1, URZ ;  /* 0x0000000126267890 */ /* 0x000fe2000fffe0ff */
[----:B----4-:R-:W-:-:S13]  /*00f0*/  ISETP.GE.AND P0, PT, R17, UR5, PT ;  /* 0x0000000511007c0c */ /* 0x010fda000bf06270 */
[----:B0-----:R-:W-:Y:S05]  /*0100*/  @P0 BRA `(.L_x_1) ;  /* 0x0000002c00f00947 */ /* 0x001fea0003800000 */
[----:B------:R-:W-:Y:S01]  /*0110*/  UISETP.NE.AND UP0, UPT, UR39, URZ, UPT ;  /* 0x000000ff2700728c */ /* 0x000fe2000bf05270 */
[----:B------:R-:W-:Y:S02]  /*0120*/  IMAD.MOV.U32 R0, RZ, RZ, RZ ;  /* 0x000000ffff007224 */ /* 0x000fe400078e00ff */
[----:B------:R-:W-:-:S06]  /*0130*/  IMAD.MOV.U32 R16, RZ, RZ, RZ ;  /* 0x000000ffff107224 */ /* 0x000fcc00078e00ff */
[----:B------:R-:W-:Y:S05]  /*0140*/  BRA.U !UP0, `(.L_x_2) ;  /* 0x0000001108a87547 */ /* 0x000fea000b800000 */
[----:B------:R-:W0:Y:S01]  /*0150*/  LDCU.64 UR4, c[0x0][0x390] ;  /* 0x00007200ff0477ac */ /* 0x000e220008000a00 */
[----:B------:R-:W-:Y:S01]  /*0160*/  IMAD.MOV.U32 R16, RZ, RZ, RZ ;  /* 0x000000ffff107224 */ /* 0x000fe200078e00ff */
[----:B------:R-:W1:Y:S01]  /*0170*/  LDCU UR6, c[0x0][0x38c] ;  /* 0x00007180ff0677ac */ /* 0x000e620008000800 */
[----:B------:R-:W2:Y:S01]  /*0180*/  LDCU.64 UR8, c[0x0][0x4b8] ;  /* 0x00009700ff0877ac */ /* 0x000ea20008000a00 */
[----:B------:R-:W-:Y:S01]  /*0190*/  UISETP.NE.AND UP0, UPT, UR40, URZ, UPT ;  /* 0x000000ff2800728c */ /* 0x000fe2000bf05270 */
[----:B0-----:R-:W-:-:S05]  /*01a0*/  IMAD.HI.U32 R2, R17, UR4, R16 ;  /* 0x0000000411027c27 */ /* 0x001fca000f8e0010 */
[----:B------:R-:W-:-:S04]  /*01b0*/  SHF.R.U32.HI R3, RZ, UR5, R2 ;  /* 0x00000005ff037c19 */ /* 0x000fc80008011602 */
[----:B------:R-:W-:-:S05]  /*01c0*/  IADD3 R0, PT, PT, -R3, RZ, RZ ;  /* 0x000000ff03007210 */ /* 0x000fca0007ffe1ff */
[----:B-1----:R-:W-:-:S04]  /*01d0*/  IMAD R0, R0, UR6, R17 ;  /* 0x0000000600007c24 */ /* 0x002fc8000f8e0211 */
[C---:B--2---:R-:W-:Y:S02]  /*01e0*/  IMAD R16, R0.reuse, UR8, RZ ;  /* 0x0000000800107c24 */ /* 0x044fe4000f8e02ff */
[----:B------:R-:W-:Y:S01]  /*01f0*/  IMAD R0, R0, UR9, RZ ;  /* 0x0000000900007c24 */ /* 0x000fe2000f8e02ff */
[----:B------:R-:W-:Y:S06]  /*0200*/  BRA.U !UP0, `(.L_x_2) ;  /* 0x0000001108787547 */ /* 0x000fec000b800000 */
[----:B------:R-:W0:Y:S01]  /*0210*/  LDCU.64 UR6, c[0x0][0x398] ;  /* 0x00007300ff0677ac */ /* 0x000e220008000a00 */
[----:B------:R-:W-:Y:S01]  /*0220*/  IMAD.MOV.U32 R2, RZ, RZ, RZ ;  /* 0x000000ffff027224 */ /* 0x000fe200078e00ff */
[----:B------:R-:W1:Y:S01]  /*0230*/  LDCU UR4, c[0x0][0x3a0] ;  /* 0x00007400ff0477ac */ /* 0x000e620008000800 */
[----:B------:R-:W2:Y:S01]  /*0240*/  LDCU.64 UR8, c[0x0][0x4c0] ;  /* 0x00009800ff0877ac */ /* 0x000ea20008000a00 */
[----:B------:R-:W-:Y:S01]  /*0250*/  UISETP.NE.AND UP0, UPT, UR38, 0x2, UPT ;  /* 0x000000022600788c */ /* 0x000fe2000bf05270 */
[----:B0-----:R-:W-:-:S05]  /*0260*/  IMAD.HI.U32 R4, R3, UR7, R2 ;  /* 0x0000000703047c27 */ /* 0x001fca000f8e0002 */
[----:B-1----:R-:W-:-:S05]  /*0270*/  SHF.R.U32.HI R5, RZ, UR4, R4 ;  /* 0x00000004ff057c19 */ /* 0x002fca0008011604 */
[----:B------:R-:W-:-:S04]  /*0280*/  IMAD.MOV R2, RZ, RZ, -R5 ;  /* 0x000000ffff027224 */ /* 0x000fc800078e0a05 */
[----:B------:R-:W-:-:S04]  /*0290*/  IMAD R3, R2, UR6, R3 ;  /* 0x0000000602037c24 */ /* 0x000fc8000f8e0203 */
[C---:B--2---:R-:W-:Y:S02]  /*02a0*/  IMAD R16, R3.reuse, UR8, R16 ;  /* 0x0000000803107c24 */ /* 0x044fe4000f8e0210 */
[----:B------:R-:W-:Y:S01]  /*02b0*/  IMAD R0, R3, UR9, R0 ;  /* 0x0000000903007c24 */ /* 0x000fe2000f8e0200 */
[----:B------:R-:W-:Y:S06]  /*02c0*/  BRA.U !UP0, `(.L_x_2) ;  /* 0x0000001108487547 */ /* 0x000fec000b800000 */
[----:B------:R-:W0:Y:S01]  /*02d0*/  LDCU.64 UR4, c[0x0][0x3a8] ;  /* 0x00007500ff0477ac */ /* 0x000e220008000a00 */
[----:B------:R-:W-:Y:S01]  /*02e0*/  IMAD.MOV.U32 R4, RZ, RZ, RZ ;  /* 0x000000ffff047224 */ /* 0x000fe200078e00ff */
[----:B------:R-:W1:Y:S01]  /*02f0*/  LDCU UR6, c[0x0][0x3a4] ;  /* 0x00007480ff0677ac */ /* 0x000e620008000800 */
[----:B------:R-:W2:Y:S01]  /*0300*/  LDCU.64 UR8, c[0x0][0x4c8] ;  /* 0x00009900ff0877ac */ /* 0x000ea20008000a00 */
[----:B------:R-:W-:Y:S01]  /*0310*/  UISETP.NE.AND UP0, UPT, UR38, 0x3, UPT ;  /* 0x000000032600788c */ /* 0x000fe2000bf05270 */
[----:B0-----:R-:W-:-:S05]  /*0320*/  IMAD.HI.U32 R2, R5, UR4, R4 ;  /* 0x0000000405027c27 */ /* 0x001fca000f8e0004 */
[----:B------:R-:W-:-:S04]  /*0330*/  SHF.R.U32.HI R3, RZ, UR5, R2 ;  /* 0x00000005ff037c19 */ /* 0x000fc80008011602 */
[----:B------:R-:W-:-:S05]  /*0340*/  IADD3 R4, PT, PT, -R3, RZ, RZ ;  /* 0x000000ff03047210 */ /* 0x000fca0007ffe1ff */
[----:B-1----:R-:W-:-:S04]  /*0350*/  IMAD R5, R4, UR6, R5 ;  /* 0x0000000604057c24 */ /* 0x002fc8000f8e0205 */
        /* <DEDUP_REMOVED lines=258> */
[----:B------:R-:W2:Y:S02]  /*1380*/  LDCU.64 UR8, c[0x0][0x578] ;  /* 0x0000af00ff0877ac */ /* 0x000ea40008000a00 */
[----:B0-----:R-:W-:-:S05]  /*1390*/  IMAD.HI.U32 R2, R5, UR4, R4 ;  /* 0x0000000405027c27 */ /* 0x001fca000f8e0004 */
[----:B------:R-:W-:-:S04]  /*13a0*/  SHF.R.U32.HI R2, RZ, UR5, R2 ;  /* 0x00000005ff027c19 */ /* 0x000fc80008011602 */
[----:B------:R-:W-:-:S05]  /*13b0*/  IADD3 R3, PT, PT, -R2, RZ, RZ ;  /* 0x000000ff02037210 */ /* 0x000fca0007ffe1ff */
[----:B-1----:R-:W-:-:S04]  /*13c0*/  IMAD R5, R3, UR6, R5 ;  /* 0x0000000603057c24 */ /* 0x002fc8000f8e0205 */
[C---:B--2---:R-:W-:Y:S02]  /*13d0*/  IMAD R16, R5.reuse, UR8, R16 ;  /* 0x0000000805107c24 */ /* 0x044fe4000f8e0210 */
[----:B------:R-:W-:-:S07]  /*13e0*/  IMAD R0, R5, UR9, R0 ;  /* 0x0000000905007c24 */ /* 0x000fce000f8e0200 */
.L_x_2:
[----:B------:R-:W0:Y:S01]  /*13f0*/  LDCU.64 UR6, c[0x0][0x588] ;  /* 0x0000b100ff0677ac */ /* 0x000e220008000a00 */
[----:B------:R-:W-:-:S04]  /*1400*/  UPRMT UR4, UR41, 0x9910, URZ ;  /* 0x0000991029047896 */ /* 0x000fc800080000ff */
[----:B------:R-:W-:Y:S01]  /*1410*/  UISETP.GT.AND UP0, UPT, UR4, 0x9, UPT ;  /* 0x000000090400788c */ /* 0x000fe2000bf04270 */
[----:B0-----:R-:W-:-:S05]  /*1420*/  IADD3 R2, P0, PT, R0, UR6, RZ ;  /* 0x0000000600027c10 */ /* 0x001fca000ff1e0ff */
[----:B------:R-:W-:-:S03]  /*1430*/  IMAD.X R3, RZ, RZ, UR7, P0 ;  /* 0x00000007ff037e24 */ /* 0x000fc600080e06ff */
[----:B------:R-:W-:Y:S05]  /*1440*/  BRA.U UP0, `(.L_x_3) ;  /* 0x0000000500007547 */ /* 0x000fea000b800000 */
[----:B------:R-:W-:-:S09]  /*1450*/  UISETP.GT.AND UP0, UPT, UR4, 0x4, UPT ;  /* 0x000000040400788c */ /* 0x000fd2000bf04270 */
[----:B------:R-:W-:Y:S05]  /*1460*/  BRA.U UP0, `(.L_x_4) ;  /* 0x0000000100807547 */ /* 0x000fea000b800000 */
[----:B------:R-:W-:-:S09]  /*1470*/  UISETP.GT.AND UP0, UPT, UR4, 0x1, UPT ;  /* 0x000000010400788c */ /* 0x000fd2000bf04270 */
[----:B------:R-:W-:Y:S05]  /*1480*/  BRA.U UP0, `(.L_x_5) ;  /* 0x0000000100307547 */ /* 0x000fea000b800000 */
[----:B------:R-:W-:-:S09]  /*1490*/  UISETP.NE.AND UP0, UPT, UR41, URZ, UPT ;  /* 0x000000ff2900728c */ /* 0x000fd2000bf05270 */
[----:B------:R-:W-:Y:S05]  /*14a0*/  BRA.U !UP0, `(.L_x_6) ;  /* 0x0000000108187547 */ /* 0x000fea000b800000 */
[----:B------:R-:W-:-:S09]  /*14b0*/  UISETP.NE.AND UP0, UPT, UR4, 0x1, UPT ;  /* 0x000000010400788c */ /* 0x000fd2000bf05270 */
[----:B------:R-:W-:Y:S05]  /*14c0*/  BRA.U UP0, `(.L_x_7) ;  /* 0x0000000d000c7547 */ /* 0x000fea000b800000 */
[----:B------:R-:W2:Y:S02]  /*14d0*/  LDG.E.S8 R2, desc[UR36][R2.64] ;  /* 0x0000002402027981 */ /* 0x000ea4000c1e1300 */
[----:B--2---:R-:W0:Y:S02]  /*14e0*/  I2F.S16 R0, R2 ;  /* 0x0000000200007306 */ /* 0x004e240000101400 */
[----:B0-----:R-:W-:Y:S01]  /*14f0*/  F2FP.F16.F32.PACK_AB R0, RZ, R0 ;  /* 0x00000000ff00723e */ /* 0x001fe200000000ff */
[----:B------:R-:W-:Y:S06]  /*1500*/  BRA `(.L_x_8) ;  /* 0x0000000c008c7947 */ /* 0x000fec0003800000 */
.L_x_6:
[----:B------:R-:W2:Y:S02]  /*1510*/  LDG.E.U8 R2, desc[UR36][R2.64] ;  /* 0x0000002402027981 */ /* 0x000ea4000c1e1100 */
[----:B--2---:R-:W-:-:S04]  /*1520*/  I2FP.F32.U32 R0, R2 ;  /* 0x0000000200007245 */ /* 0x004fc80000201000 */
[----:B------:R-:W-:Y:S01]  /*1530*/  F2FP.F16.F32.PACK_AB R0, RZ, R0 ;  /* 0x00000000ff00723e */ /* 0x000fe200000000ff */
[----:B------:R-:W-:Y:S06]  /*1540*/  BRA `(.L_x_8) ;  /* 0x0000000c007c7947 */ /* 0x000fec0003800000 */
.L_x_5:
[----:B------:R-:W-:-:S09]  /*1550*/  UISETP.NE.AND UP0, UPT, UR4, 0x2, UPT ;  /* 0x000000020400788c */ /* 0x000fd2000bf05270 */
[----:B------:R-:W-:Y:S05]  /*1560*/  BRA.U !UP0, `(.L_x_9) ;  /* 0x0000000108307547 */ /* 0x000fea000b800000 */
[----:B------:R-:W-:-:S09]  /*1570*/  UISETP.NE.AND UP0, UPT, UR4, 0x3, UPT ;  /* 0x000000030400788c */ /* 0x000fd2000bf05270 */
[----:B------:R-:W-:Y:S05]  /*1580*/  BRA.U !UP0, `(.L_x_10) ;  /* 0x0000000108187547 */ /* 0x000fea000b800000 */
[----:B------:R-:W-:-:S09]  /*1590*/  UISETP.NE.AND UP0, UPT, UR4, 0x4, UPT ;  /* 0x000000040400788c */ /* 0x000fd2000bf05270 */
[----:B------:R-:W-:Y:S05]  /*15a0*/  BRA.U UP0, `(.L_x_7) ;  /* 0x0000000900d47547 */ /* 0x000fea000b800000 */
[----:B------:R-:W2:Y:S02]  /*15b0*/  LDG.E.64 R2, desc[UR36][R2.64] ;  /* 0x0000002402027981 */ /* 0x000ea4000c1e1b00 */
[----:B--2---:R-:W0:Y:S02]  /*15c0*/  I2F.S64 R0, R2 ;  /* 0x0000000200007312 */ /* 0x004e240000301400 */
[----:B0-----:R-:W-:Y:S01]  /*15d0*/  F2FP.F16.F32.PACK_AB R0, RZ, R0 ;  /* 0x00000000ff00723e */ /* 0x001fe200000000ff */
[----:B------:R-:W-:Y:S06]  /*15e0*/  BRA `(.L_x_8) ;  /* 0x0000000c00547947 */ /* 0x000fec0003800000 */
.L_x_10:
[----:B------:R-:W2:Y:S02]  /*15f0*/  LDG.E R2, desc[UR36][R2.64] ;  /* 0x0000002402027981 */ /* 0x000ea4000c1e1900 */
[----:B--2---:R-:W-:-:S04]  /*1600*/  I2FP.F32.S32 R0, R2 ;  /* 0x0000000200007245 */ /* 0x004fc80000201400 */
[----:B------:R-:W-:Y:S01]  /*1610*/  F2FP.F16.F32.PACK_AB R0, RZ, R0 ;  /* 0x00000000ff00723e */ /* 0x000fe200000000ff */
[----:B------:R-:W-:Y:S06]  /*1620*/  BRA `(.L_x_8) ;  /* 0x0000000c00447947 */ /* 0x000fec0003800000 */
.L_x_9:
[----:B------:R-:W2:Y:S02]  /*1630*/  LDG.E.U16 R2, desc[UR36][R2.64] ;  /* 0x0000002402027981 */ /* 0x000ea4000c1e1500 */
[----:B--2---:R-:W0:Y:S02]  /*1640*/  I2F.S16 R0, R2 ;  /* 0x0000000200007306 */ /* 0x004e240000101400 */
[----:B0-----:R-:W-:Y:S01]  /*1650*/  F2FP.F16.F32.PACK_AB R0, RZ, R0 ;  /* 0x00000000ff00723e */ /* 0x001fe200000000ff */
[----:B------:R-:W-:Y:S06]  /*1660*/  BRA `(.L_x_8) ;  /* 0x0000000c00347947 */ /* 0x000fec0003800000 */
.L_x_4:
[----:B------:R-:W-:-:S09]  /*1670*/  UISETP.GT.AND UP0, UPT, UR4, 0x6, UPT ;  /* 0x000000060400788c */ /* 0x000fd2000bf04270 */
[----:B------:R-:W-:Y:S05]  /*1680*/  BRA.U UP0, `(.L_x_11) ;  /* 0x0000000100247547 */ /* 0x000fea000b800000 */
[----:B------:R-:W-:-:S09]  /*1690*/  UISETP.NE.AND UP0, UPT, UR4, 0x5, UPT ;  /* 0x000000050400788c */ /* 0x000fd2000bf05270 */
[----:B------:R-:W-:Y:S05]  /*16a0*/  BRA.U !UP0, `(.L_x_12) ;  /* 0x0000000108147547 */ /* 0x000fea000b800000 */
[----:B------:R-:W-:-:S09]  /*16b0*/  UISETP.NE.AND UP0, UPT, UR4, 0x6, UPT ;  /* 0x000000060400788c */ /* 0x000fd2000bf05270 */
[----:B------:R-:W-:Y:S05]  /*16c0*/  BRA.U UP0, `(.L_x_7) ;  /* 0x00000009008c7547 */ /* 0x000fea000b800000 */
[----:B------:R-:W2:Y:S02]  /*16d0*/  LDG.E R2, desc[UR36][R2.64] ;  /* 0x0000002402027981 */ /* 0x000ea4000c1e1900 */
[----:B--2---:R-:W-:Y:S01]  /*16e0*/  F2FP.F16.F32.PACK_AB R0, RZ, R2 ;  /* 0x00000002ff00723e */ /* 0x004fe200000000ff */
[----:B------:R-:W-:Y:S06]  /*16f0*/  BRA `(.L_x_8) ;  /* 0x0000000c00107947 */ /* 0x000fec0003800000 */
.L_x_12:
[----:B------:R0:W5:Y:S01]  /*1700*/  LDG.E.U16 R0, desc[UR36][R2.64] ;  /* 0x0000002402007981 */ /* 0x000162000c1e1500 */
[----:B------:R-:W-:Y:S05]  /*1710*/  BRA `(.L_x_8) ;  /* 0x0000000c00087947 */ /* 0x000fea0003800000 */
.L_x_11:
[----:B------:R-:W-:-:S09]  /*1720*/  UISETP.NE.AND UP0, UPT, UR4, 0x7, UPT ;  /* 0x000000070400788c */ /* 0x000fd2000bf05270 */
[----:B------:R-:W-:Y:S05]  /*1730*/  BRA.U !UP0, `(.L_x_13) ;  /* 0x0000000108247547 */ /* 0x000fea000b800000 */
[----:B------:R-:W-:-:S09]  /*1740*/  UISETP.NE.AND UP0, UPT, UR4, 0x8, UPT ;  /* 0x000000080400788c */ /* 0x000fd2000bf05270 */
[----:B------:R-:W-:Y:S05]  /*1750*/  BRA.U !UP0, `(.L_x_14) ;  /* 0x0000000108147547 */ /* 0x000fea000b800000 */
[----:B------:R-:W-:-:S09]  /*1760*/  UISETP.NE.AND UP0, UPT, UR4, 0x9, UPT ;  /* 0x000000090400788c */ /* 0x000fd2000bf05270 */
[----:B------:R-:W-:Y:S05]  /*1770*/  BRA.U UP0, `(.L_x_7) ;  /* 0x0000000900607547 */ /* 0x000fea000b800000 */
[----:B------:R-:W2:Y:S02]  /*1780*/  LDG.E R2, desc[UR36][R2.64] ;  /* 0x0000002402027981 */ /* 0x000ea4000c1e1900 */
[----:B--2---:R-:W-:Y:S01]  /*1790*/  F2FP.F16.F32.PACK_AB R0, RZ, R2 ;  /* 0x00000002ff00723e */ /* 0x004fe200000000ff */
[----:B------:R-:W-:Y:S06]  /*17a0*/  BRA `(.L_x_8) ;  /* 0x0000000800e47947 */ /* 0x000fec0003800000 */
.L_x_14:
[----:B------:R1:W5:Y:S01]  /*17b0*/  LDG.E.U16 R0, desc[UR36][R2.64] ;  /* 0x0000002402007981 */ /* 0x000362000c1e1500 */
[----:B------:R-:W-:Y:S05]  /*17c0*/  BRA `(.L_x_8) ;  /* 0x0000000800dc7947 */ /* 0x000fea0003800000 */
.L_x_13:
[----:B------:R-:W2:Y:S01]  /*17d0*/  LDG.E.64 R2, desc[UR36][R2.64] ;  /* 0x0000002402027981 */ /* 0x000ea2000c1e1b00 */
[----:B------:R-:W-:Y:S01]  /*17e0*/  UMOV UR4, 0xf0000000 ;  /* 0xf000000000047882 */ /* 0x000fe20000000000 */
[----:B------:R-:W-:Y:S01]  /*17f0*/  UMOV UR5, 0x380fffff ;  /* 0x380fffff00057882 */ /* 0x000fe20000000000 */
[----:B--2---:R-:W0:Y:S01]  /*1800*/  F2F.F32.F64 R0, R2 ;  /* 0x0000000200007310 */ /* 0x004e220000301000 */
[----:B------:R-:W-:-:S14]  /*1810*/  DSETP.GEU.AND P0, PT, |R2|, UR4, PT ;  /* 0x0000000402007e2a */ /* 0x000fdc000bf0e200 */
[----:B0-----:R-:W-:-:S05]  /*1820*/  @!P0 FMUL R0, R0, 1.175494350822287508e-38 ;  /* 0x0080000000008820 */ /* 0x001fca0000400000 */
[----:B------:R-:W-:Y:S01]  /*1830*/  F2FP.F16.F32.PACK_AB R0, RZ, R0 ;  /* 0x00000000ff00723e */ /* 0x000fe200000000ff */
[----:B------:R-:W-:Y:S06]  /*1840*/  BRA `(.L_x_8) ;  /* 0x0000000800bc7947 */ /* 0x000fec0003800000 */
.L_x_3:
[----:B------:R-:W-:-:S09]  /*1850*/  UISETP.GT.AND UP0, UPT, UR4, 0x18, UPT ;  /* 0x000000180400788c */ /* 0x000fd2000bf04270 */
[----:B------:R-:W-:Y:S05]  /*1860*/  BRA.U UP0, `(.L_x_15) ;  /* 0x0000000100fc7547 */ /* 0x000fea000b800000 */
[----:B------:R-:W-:-:S09]  /*1870*/  UISETP.GT.AND UP0, UPT, UR4, 0xe, UPT ;  /* 0x0000000e0400788c */ /* 0x000fd2000bf04270 */
[----:B------:R-:W-:Y:S05]  /*1880*/  BRA.U UP0, `(.L_x_16) ;  /* 0x0000000100447547 */ /* 0x000fea000b800000 */
[----:B------:R-:W-:-:S09]  /*1890*/  UISETP.NE.AND UP0, UPT, UR4, 0xa, UPT ;  /* 0x0000000a0400788c */ /* 0x000fd2000bf05270 */
[----:B------:R-:W-:Y:S05]  /*18a0*/  BRA.U !UP0, `(.L_x_17) ;  /* 0x00000001081c7547 */ /* 0x000fea000b800000 */
[----:B------:R-:W-:-:S09]  /*18b0*/  UISETP.NE.AND UP0, UPT, UR4, 0xb, UPT ;  /* 0x0000000b0400788c */ /* 0x000fd2000bf05270 */
[----:B------:R-:W-:Y:S05]  /*18c0*/  BRA.U UP0, `(.L_x_7) ;  /* 0x00000009000c7547 */ /* 0x000fea000b800000 */
[----:B------:R-:W2:Y:S02]  /*18d0*/  LDG.E.U8 R2, desc[UR36][R2.64] ;  /* 0x0000002402027981 */ /* 0x000ea4000c1e1100 */
[----:B--2---:R-:W-:-:S04]  /*18e0*/  ISETP.NE.AND P0, PT, R2, RZ, PT ;  /* 0x000000ff0200720c */ /* 0x004fc80003f05270 */
[----:B------:R-:W-:-:S04]  /*18f0*/  FSEL R0, RZ, 1, !P0 ;  /* 0x3f800000ff007808 */ /* 0x000fc80004000000 */
[----:B------:R-:W-:Y:S01]  /*1900*/  F2FP.F16.F32.PACK_AB R0, RZ, R0 ;  /* 0x00000000ff00723e */ /* 0x000fe200000000ff */
[----:B------:R-:W-:Y:S06]  /*1910*/  BRA `(.L_x_8) ;  /* 0x0000000800887947 */ /* 0x000fec0003800000 */
.L_x_17:
        /* <DEDUP_REMOVED lines=8> */
.L_x_16:
[----:B------:R-:W-:-:S09]  /*19a0*/  UISETP.NE.AND UP0, UPT, UR4, 0xf, UPT ;  /* 0x0000000f0400788c */ /* 0x000fd2000bf05270 */
[----:B------:R-:W-:Y:S05]  /*19b0*/  BRA.U !UP0, `(.L_x_18) ;  /* 0x0000000108987547 */ /* 0x000fea000b800000 */
[----:B------:R-:W-:-:S09]  /*19c0*/  UISETP.NE.AND UP0, UPT, UR4, 0x17, UPT ;  /* 0x000000170400788c */ /* 0x000fd2000bf05270 */
[----:B------:R-:W-:Y:S05]  /*19d0*/  BRA.U !UP0, `(.L_x_19) ;  /* 0x00000001085c7547 */ /* 0x000fea000b800000 */
[----:B------:R-:W-:-:S09]  /*19e0*/  UISETP.NE.AND UP0, UPT, UR4, 0x18, UPT ;  /* 0x000000180400788c */ /* 0x000fd2000bf05270 */
[----:B------:R-:W-:Y:S05]  /*19f0*/  BRA.U UP0, `(.L_x_7) ;  /* 0x0000000500c07547 */ /* 0x000fea000b800000 */
[----:B------:R-:W2:Y:S01]  /*1a00*/  LDG.E.U8 R0, desc[UR36][R2.64] ;  /* 0x0000002402007981 */ /* 0x000ea2000c1e1100 */
[----:B------:R-:W-:Y:S02]  /*1a10*/  IMAD.MOV.U32 R6, RZ, RZ, 0x1f ;  /* 0x0000001fff067424 */ /* 0x000fe400078e00ff */
[----:B--2---:R-:W-:-:S05]  /*1a20*/  IMAD.SHL.U32 R0, R0, 0x1000000, RZ ;  /* 0x0100000000007824 */ /* 0x004fca00078e00ff */
[C---:B------:R-:W-:Y:S02]  /*1a30*/  LOP3.LUT R4, R0.reuse, 0x7f000000, RZ, 0xc0, !PT ;  /* 0x7f00000000047812 */ /* 0x040fe400078ec0ff */
[----:B------:R-:W-:Y:S02]  /*1a40*/  LOP3.LUT P0, RZ, R0, 0x7f000000, RZ, 0xc0, !PT ;  /* 0x7f00000000ff7812 */ /* 0x000fe4000780c0ff */
[----:B------:R-:W0:Y:S02]  /*1a50*/  FLO.U32 R5, R4 ;  /* 0x0000000400057300 */ /* 0x000e2400000e0000 */
[----:B0-----:R-:W-:-:S04]  /*1a60*/  IADD3 R5, PT, PT, -R5, RZ, RZ ;  /* 0x000000ff05057210 */ /* 0x001fc80007ffe1ff */
[----:B------:R-:W-:-:S05]  /*1a70*/  VIADDMNMX.U32 R5, R5, R6, 0x4, !PT ;  /* 0x0000000405057446 */ /* 0x000fca0007800006 */
[----:B------:R-:W-:-:S04]  /*1a80*/  VIADD R5, R5, 0xfffffffc ;  /* 0xfffffffc05057836 */ /* 0x000fc80000000000 */
[----:B------:R-:W-:Y:S01]  /*1a90*/  IMAD.SHL.U32 R7, R5, 0x800000, RZ ;  /* 0x0080000005077824 */ /* 0x000fe200078e00ff */
[C---:B------:R-:W-:Y:S01]  /*1aa0*/  SHF.L.U32 R6, R4.reuse, R5, RZ ;  /* 0x0000000504067219 */ /* 0x040fe200000006ff */
[----:B------:R-:W-:-:S03]  /*1ab0*/  VIADD R5, R4, 0x1000000 ;  /* 0x0100000004057836 */ /* 0x000fc60000000000 */
[----:B------:R-:W-:Y:S02]  /*1ac0*/  LEA.HI R6, R6, -R7, RZ, 0x1c ;  /* 0x8000000706067211 */ /* 0x000fe400078fe0ff */
[----:B------:R-:W-:Y:S02]  /*1ad0*/  SHF.R.S32.HI R5, RZ, 0x8, R5 ;  /* 0x00000008ff057819 */ /* 0x000fe40000011405 */
[----:B------:R-:W-:-:S04]  /*1ae0*/  IADD3 R6, PT, PT, R6, 0x3c000000, RZ ;  /* 0x3c00000006067810 */ /* 0x000fc80007ffe0ff */
[----:B------:R-:W-:-:S04]  /*1af0*/  LOP3.LUT R5, R6, 0x7f800000, R5, 0xf8, !PT ;  /* 0x7f80000006057812 */ /* 0x000fc800078ef805 */
[----:B------:R-:W-:-:S04]  /*1b00*/  SEL R5, R5, RZ, P0 ;  /* 0x000000ff05057207 */ /* 0x000fc80000000000 */
[----:B------:R-:W-:-:S04]  /*1b10*/  LOP3.LUT R5, R5, 0x80000000, R0, 0xf8, !PT ;  /* 0x8000000005057812 */ /* 0x000fc800078ef800 */
[----:B------:R-:W-:-:S04]  /*1b20*/  F2FP.F16.F32.PACK_AB R5, RZ, R5 ;  /* 0x00000005ff05723e */ /* 0x000fc800000000ff */
[----:B------:R-:W-:Y:S01]  /*1b30*/  PRMT R0, R5, 0x7610, R0 ;  /* 0x0000761005007816 */ /* 0x000fe20000000000 */
[----:B------:R-:W-:Y:S06]  /*1b40*/  BRA `(.L_x_8) ;  /* 0x0000000400fc7947 */ /* 0x000fec0003800000 */
.L_x_19:
[----:B------:R-:W2:Y:S02]  /*1b50*/  LDG.E.U8 R2, desc[UR36][R2.64] ;  /* 0x0000002402027981 */ /* 0x000ea4000c1e1100 */
[C---:B--2---:R-:W-:Y:S02]  /*1b60*/  IMAD.SHL.U32 R4, R2.reuse, 0x2000000, RZ ;  /* 0x0200000002047824 */ /* 0x044fe400078e00ff */
[----:B------:R-:W-:-:S03]  /*1b70*/  IMAD.SHL.U32 R5, R2, 0x100, RZ ;  /* 0x0000010002057824 */ /* 0x000fc600078e00ff */
[----:B------:R-:W-:-:S13]  /*1b80*/  ISETP.GT.U32.AND P0, PT, R4, 0x7ffffff, PT ;  /* 0x07ffffff0400780c */ /* 0x000fda0003f04070 */
[C---:B------:R-:W-:Y:S02]  /*1b90*/  @!P0 LOP3.LUT R0, R5.reuse, 0x7f00, RZ, 0xc0, !PT ;  /* 0x00007f0005008812 */ /* 0x040fe400078ec0ff */
[----:B------:R-:W-:Y:S02]  /*1ba0*/  @P0 LEA.HI R4, R4, 0x70000000, RZ, 0x1c ;  /* 0x7000000004040811 */ /* 0x000fe400078fe0ff */
[----:B------:R-:W-:Y:S02]  /*1bb0*/  @!P0 LOP3.LUT R0, R0, 0x3f000000, RZ, 0xfc, !PT ;  /* 0x3f00000000008812 */ /* 0x000fe400078efcff */
[----:B------:R-:W-:-:S03]  /*1bc0*/  PRMT R5, R5, 0x9910, RZ ;  /* 0x0000991005057816 */ /* 0x000fc600000000ff */
[----:B------:R-:W-:Y:S01]  /*1bd0*/  @!P0 FADD.FTZ R0, R0, -0.5 ;  /* 0xbf00000000008421 */ /* 0x000fe20000010000 */
[----:B------:R-:W-:-:S05]  /*1be0*/  @P0 FMUL.FTZ R0, R4, 1.9259299443872358531e-34 ;  /* 0x0780000004000820 */ /* 0x000fca0000410000 */
[----:B------:R-:W-:-:S04]  /*1bf0*/  LOP3.LUT R0, R0, 0x80000000, R5, 0xf8, !PT ;  /* 0x8000000000007812 */ /* 0x000fc800078ef805 */
[----:B------:R-:W-:Y:S01]  /*1c00*/  F2FP.F16.F32.PACK_AB R0, RZ, R0 ;  /* 0x00000000ff00723e */ /* 0x000fe200000000ff */
[----:B------:R-:W-:Y:S06]  /*1c10*/  BRA `(.L_x_8) ;  /* 0x0000000400c87947 */ /* 0x000fec0003800000 */
.L_x_18:
[----:B------:R-:W2:Y:S02]  /*1c20*/  LDG.E.U16 R0, desc[UR36][R2.64] ;  /* 0x0000002402007981 */ /* 0x000ea4000c1e1500 */
[----:B--2---:R-:W-:-:S05]  /*1c30*/  IMAD.U32 R0, R0, 0x10000, RZ ;  /* 0x0001000000007824 */ /* 0x004fca00078e00ff */
[----:B------:R-:W-:Y:S01]  /*1c40*/  F2FP.F16.F32.PACK_AB R0, RZ, R0 ;  /* 0x00000000ff00723e */ /* 0x000fe200000000ff */
[----:B------:R-:W-:Y:S06]  /*1c50*/  BRA `(.L_x_8) ;  /* 0x0000000400b87947 */ /* 0x000fec0003800000 */
.L_x_15:
[----:B------:R-:W-:-:S09]  /*1c60*/  UISETP.GT.AND UP0, UPT, UR4, 0x1b, UPT ;  /* 0x0000001b0400788c */ /* 0x000fd2000bf04270 */
[----:B------:R-:W-:Y:S05]  /*1c70*/  BRA.U UP0, `(.L_x_20) ;  /* 0x0000000500087547 */ /* 0x000fea000b800000 */
[----:B------:R-:W-:-:S09]  /*1c80*/  UISETP.NE.AND UP0, UPT, UR4, 0x19, UPT ;  /* 0x000000190400788c */ /* 0x000fd2000bf05270 */
[----:B------:R-:W-:Y:S05]  /*1c90*/  BRA.U !UP0, `(.L_x_21) ;  /* 0x0000000108907547 */ /* 0x000fea000b800000 */
[----:B------:R-:W-:-:S09]  /*1ca0*/  UISETP.NE.AND UP0, UPT, UR4, 0x1a, UPT ;  /* 0x0000001a0400788c */ /* 0x000fd2000bf05270 */
[----:B------:R-:W-:Y:S05]  /*1cb0*/  BRA.U !UP0, `(.L_x_22) ;  /* 0x0000000108187547 */ /* 0x000fea000b800000 */
[----:B------:R-:W-:-:S09]  /*1cc0*/  UISETP.NE.AND UP0, UPT, UR4, 0x1b, UPT ;  /* 0x0000001b0400788c */ /* 0x000fd2000bf05270 */
[----:B------:R-:W-:Y:S05]  /*1cd0*/  BRA.U UP0, `(.L_x_7) ;  /* 0x0000000500087547 */ /* 0x000fea000b800000 */
[----:B------:R-:W2:Y:S02]  /*1ce0*/  LDG.E.U16 R0, desc[UR36][R2.64] ;  /* 0x0000002402007981 */ /* 0x000ea4000c1e1500 */
[----:B--2---:R-:W-:-:S04]  /*1cf0*/  I2FP.F32.U32 R0, R0 ;  /* 0x0000000000007245 */ /* 0x004fc80000201000 */
[----:B------:R-:W-:Y:S01]  /*1d00*/  F2FP.F16.F32.PACK_AB R0, RZ, R0 ;  /* 0x00000000ff00723e */ /* 0x000fe200000000ff */
[----:B------:R-:W-:Y:S06]  /*1d10*/  BRA `(.L_x_8) ;  /* 0x0000000400887947 */ /* 0x000fec0003800000 */
.L_x_22:
[----:B------:R-:W2:Y:S01]  /*1d20*/  LDG.E.U8 R3, desc[UR36][R2.64] ;  /* 0x0000002402037981 */ /* 0x000ea2000c1e1100 */
[----:B------:R-:W-:Y:S01]  /*1d30*/  BSSY.RECONVERGENT B0, `(.L_x_23) ;  /* 0x0000018000007945 */ /* 0x000fe20003800200 */
[----:B------:R-:W-:Y:S02]  /*1d40*/  MOV R0, RZ ;  /* 0x000000ff00007202 */ /* 0x000fe40000000f00 */
[----:B--2---:R-:W-:-:S13]  /*1d50*/  ISETP.NE.AND P0, PT, R3, RZ, PT ;  /* 0x000000ff0300720c */ /* 0x004fda0003f05270 */
[----:B------:R-:W-:Y:S05]  /*1d60*/  @!P0 BRA `(.L_x_24) ;  /* 0x0000000000508947 */ /* 0x000fea0003800000 */
[----:B------:R-:W-:-:S13]  /*1d70*/  ISETP.NE.AND P0, PT, R3, 0x80, PT ;  /* 0x000000800300780c */ /* 0x000fda0003f05270 */
[----:B------:R-:W-:Y:S01]  /*1d80*/  @!P0 IMAD.MOV.U32 R0, RZ, RZ, 0x7f800001 ;  /* 0x7f800001ff008424 */ /* 0x000fe200078e00ff */
[----:B------:R-:W-:Y:S06]  /*1d90*/  @!P0 BRA `(.L_x_24) ;  /* 0x0000000000448947 */ /* 0x000fec0003800000 */
[--C-:B------:R-:W-:Y:S01]  /*1da0*/  SHF.R.U32.HI R0, RZ, 0x3, R3.reuse ;  /* 0x00000003ff007819 */ /* 0x100fe20000011603 */
[----:B------:R-:W-:Y:S03]  /*1db0*/  BSSY.RECONVERGENT B1, `(.L_x_25) ;  /* 0x000000c000017945 */ /* 0x000fe60003800200 */
[----:B------:R-:W-:Y:S02]  /*1dc0*/  LOP3.LUT P0, R2, R0, 0xf, RZ, 0xc0, !PT ;  /* 0x0000000f00027812 */ /* 0x000fe4000780c0ff */
[----:B------:R-:W-:-:S05]  /*1dd0*/  SHF.R.U32.HI R0, RZ, 0x7, R3 ;  /* 0x00000007ff007819 */ /* 0x000fca0000011603 */
[----:B------:R-:W-:Y:S01]  /*1de0*/  IMAD.U32 R7, R0, -0x80000000, RZ ;  /* 0x8000000000077824 */ /* 0x000fe200078e00ff */
[----:B------:R-:W-:-:S05]  /*1df0*/  LOP3.LUT R0, R3, 0x7, RZ, 0xc0, !PT ;  /* 0x0000000703007812 */ /* 0x000fca00078ec0ff */
[----:B------:R-:W-:Y:S05]  /*1e00*/  @P0 BRA `(.L_x_26) ;  /* 0x0000000000180947 */ /* 0x000fea0003800000 */
[----:B------:R-:W0:Y:S02]  /*1e10*/  FLO.U32 R3, R0 ;  /* 0x0000000000037300 */ /* 0x000e2400000e0000 */
[----:B0-----:R-:W-:-:S04]  /*1e20*/  IADD3 R3, PT, PT, -R3, 0x1f, RZ ;  /* 0x0000001f03037810 */ /* 0x001fc80007ffe1ff */
[----:B------:R-:W-:Y:S01]  /*1e30*/  IADD3 R2, PT, PT, R2, 0x1d, -R3 ;  /* 0x0000001d02027810 */ /* 0x000fe20007ffe803 */
[----:B------:R-:W-:-:S05]  /*1e40*/  VIADD R5, R3, 0xffffffe4 ;  /* 0xffffffe403057836 */ /* 0x000fca0000000000 */
[----:B------:R-:W-:-:S04]  /*1e50*/  SHF.L.U32 R5, R0, R5, RZ ;  /* 0x0000000500057219 */ /* 0x000fc800000006ff */
[----:B------:R-:W-:-:S07]  /*1e60*/  LOP3.LUT R0, R5, 0x7, RZ, 0xc0, !PT ;  /* 0x0000000705007812 */ /* 0x000fce00078ec0ff */
.L_x_26:
[----:B------:R-:W-:Y:S05]  /*1e70*/  BSYNC.RECONVERGENT B1 ;  /* 0x0000000000017941 */ /* 0x000fea0003800200 */
.L_x_25:
[----:B------:R-:W-:Y:S02]  /*1e80*/  SHF.L.U32 R0, R0, 0x14, RZ ;  /* 0x0000001400007819 */ /* 0x000fe400000006ff */
[----:B------:R-:W-:-:S04]  /*1e90*/  LEA R2, R2, 0x3b800000, 0x17 ;  /* 0x3b80000002027811 */ /* 0x000fc800078eb8ff */
[----:B------:R-:W-:-:S07]  /*1ea0*/  LOP3.LUT R0, R2, R0, R7, 0xfe, !PT ;  /* 0x0000000002007212 */ /* 0x000fce00078efe07 */
.L_x_24:
[----:B------:R-:W-:Y:S05]  /*1eb0*/  BSYNC.RECONVERGENT B0 ;  /* 0x0000000000007941 */ /* 0x000fea0003800200 */
.L_x_23:
[----:B------:R-:W-:Y:S01]  /*1ec0*/  F2FP.F16.F32.PACK_AB R0, RZ, R0 ;  /* 0x00000000ff00723e */ /* 0x000fe200000000ff */
[----:B------:R-:W-:Y:S06]  /*1ed0*/  BRA `(.L_x_8) ;  /* 0x0000000400187947 */ /* 0x000fec0003800000 */
.L_x_21:
[----:B------:R-:W2:Y:S01]  /*1ee0*/  LDG.E.U8 R3, desc[UR36][R2.64] ;  /* 0x0000002402037981 */ /* 0x000ea2000c1e1100 */
[----:B------:R-:W-:Y:S01]  /*1ef0*/  BSSY.RECONVERGENT B0, `(.L_x_27) ;  /* 0x0000018000007945 */ /* 0x000fe20003800200 */
[----:B------:R-:W-:Y:S01]  /*1f00*/  IMAD.MOV.U32 R0, RZ, RZ, RZ ;  /* 0x000000ffff007224 */ /* 0x000fe200078e00ff */
        /* <DEDUP_REMOVED lines=14> */
[----:B------:R-:W-:Y:S02]  /*1ff0*/  IADD3 R5, PT, PT, R3, -0x1d, RZ ;  /* 0xffffffe303057810 */ /* 0x000fe40007ffe0ff */
[----:B------:R-:W-:Y:S02]  /*2000*/  IADD3 R2, PT, PT, R2, 0x1e, -R3 ;  /* 0x0000001e02027810 */ /* 0x000fe40007ffe803 */
[----:B------:R-:W-:-:S04]  /*2010*/  SHF.L.U32 R5, R0, R5, RZ ;  /* 0x0000000500057219 */ /* 0x000fc800000006ff */
[----:B------:R-:W-:-:S07]  /*2020*/  LOP3.LUT R0, R5, 0x3, RZ, 0xc0, !PT ;  /* 0x0000000305007812 */ /* 0x000fce00078ec0ff */
.L_x_30:
[----:B------:R-:W-:Y:S05]  /*2030*/  BSYNC.RECONVERGENT B1 ;  /* 0x0000000000017941 */ /* 0x000fea0003800200 */
.L_x_29:
[----:B------:R-:W-:Y:S01]  /*2040*/  IMAD.SHL.U32 R0, R0, 0x200000, RZ ;  /* 0x0020000000007824 */ /* 0x000fe200078e00ff */
[----:B------:R-:W-:-:S04]  /*2050*/  LEA R2, R2, 0x37800000, 0x17 ;  /* 0x3780000002027811 */ /* 0x000fc800078eb8ff */
[----:B------:R-:W-:-:S07]  /*2060*/  LOP3.LUT R0, R2, R0, R7, 0xfe, !PT ;  /* 0x0000000002007212 */ /* 0x000fce00078efe07 */
.L_x_28:
[----:B------:R-:W-:Y:S05]  /*2070*/  BSYNC.RECONVERGENT B0 ;  /* 0x0000000000007941 */ /* 0x000fea0003800200 */
.L_x_27:
[----:B------:R-:W-:Y:S01]  /*2080*/  F2FP.F16.F32.PACK_AB R0, RZ, R0 ;  /* 0x00000000ff00723e */ /* 0x000fe200000000ff */
[----:B------:R-:W-:Y:S06]  /*2090*/  BRA `(.L_x_8) ;  /* 0x0000000000a87947 */ /* 0x000fec0003800000 */
.L_x_20:
[----:B------:R-:W-:-:S09]  /*20a0*/  UISETP.NE.AND UP0, UPT, UR4, 0x1c, UPT ;  /* 0x0000001c0400788c */ /* 0x000fd2000bf05270 */
[----:B------:R-:W-:Y:S05]  /*20b0*/  BRA.U !UP0, `(.L_x_31) ;  /* 0x0000000108947547 */ /* 0x000fea000b800000 */
[----:B------:R-:W-:-:S09]  /*20c0*/  UISETP.NE.AND UP0, UPT, UR4, 0x1d, UPT ;  /* 0x0000001d0400788c */ /* 0x000fd2000bf05270 */
[----:B------:R-:W-:Y:S05]  /*20d0*/  BRA.U !UP0, `(.L_x_32) ;  /* 0x00000001087c7547 */ /* 0x000fea000b800000 */
[----:B------:R-:W-:-:S09]  /*20e0*/  UISETP.NE.AND UP0, UPT, UR4, 0x2c, UPT ;  /* 0x0000002c0400788c */ /* 0x000fd2000bf05270 */
[----:B------:R-:W-:Y:S05]  /*20f0*/  BRA.U !UP0, `(.L_x_33) ;  /* 0x0000000108487547 */ /* 0x000fea000b800000 */
.L_x_7:
[----:B------:R-:W-:Y:S01]  /*2100*/  MOV R2, 0x0 ;  /* 0x0000000000027802 */ /* 0x000fe20000000f00 */
[----:B------:R-:W0:Y:S01]  /*2110*/  LDCU.64 UR4, c[0x4][0x198] ;  /* 0x01003300ff0477ac */ /* 0x000e220008000a00 */
[----:B------:R-:W-:Y:S02]  /*2120*/  HFMA2 R12, -RZ, RZ, 0, 5.9604644775390625e-08 ;  /* 0x00000001ff0c7431 */ /* 0x000fe400000001ff */
[----:B------:R-:W-:Y:S01]  /*2130*/  IMAD.MOV.U32 R8, RZ, RZ, 0x4e ;  /* 0x0000004eff087424 */ /* 0x000fe200078e00ff */
[----:B------:R-:W1:Y:S01]  /*2140*/  LDCU.64 UR6, c[0x4][0x1a0] ;  /* 0x01003400ff0677ac */ /* 0x000e620008000a00 */
[----:B------:R-:W2:Y:S01]  /*2150*/  LDC.64 R2, c[0x4][R2] ;  /* 0x0100000002027b82 */ /* 0x000ea20000000a00 */
[----:B------:R-:W-:Y:S01]  /*2160*/  IMAD.MOV.U32 R13, RZ, RZ, RZ ;  /* 0x000000ffff0d7224 */ /* 0x000fe200078e00ff */
[----:B------:R-:W3:Y:S01]  /*2170*/  LDCU.64 UR8, c[0x4][0x60] ;  /* 0x01000c00ff0877ac */ /* 0x000ee20008000a00 */
[----:B0-----:R-:W-:Y:S01]  /*2180*/  IMAD.U32 R4, RZ, RZ, UR4 ;  /* 0x00000004ff047e24 */ /* 0x001fe2000f8e00ff */
[----:B------:R-:W-:Y:S01]  /*2190*/  MOV R5, UR5 ;  /* 0x0000000500057c02 */ /* 0x000fe20008000f00 */
[----:B-1----:R-:W-:-:S02]  /*21a0*/  IMAD.U32 R6, RZ, RZ, UR6 ;  /* 0x00000006ff067e24 */ /* 0x002fc4000f8e00ff */
[----:B------:R-:W-:Y:S01]  /*21b0*/  IMAD.U32 R7, RZ, RZ, UR7 ;  /* 0x00000007ff077e24 */ /* 0x000fe2000f8e00ff */
[----:B---3--:R-:W-:Y:S01]  /*21c0*/  MOV R10, UR8 ;  /* 0x00000008000a7c02 */ /* 0x008fe20008000f00 */
[----:B------:R-:W-:-:S07]  /*21d0*/  IMAD.U32 R11, RZ, RZ, UR9 ;  /* 0x00000009ff0b7e24 */ /* 0x000fce000f8e00ff */
[----:B------:R-:W-:-:S07]  /*21e0*/  LEPC R20, `(.L_x_34) ;  /* 0x000000001014794e */ /* 0x000fce0000000000 */
[----:B--2---:R-:W-:Y:S05]  /*21f0*/  CALL.ABS.NOINC R2 ;  /* 0x0000000002007343 */ /* 0x004fea0003c00000 */
.L_x_34:
[----:B------:R-:W-:Y:S01]  /*2200*/  PRMT R0, RZ, 0x7610, R0 ;  /* 0x00007610ff007816 */ /* 0x000fe20000000000 */
[----:B------:R-:W-:Y:S06]  /*2210*/  BRA `(.L_x_8) ;  /* 0x0000000000487947 */ /* 0x000fec0003800000 */
.L_x_33:
[----:B------:R-:W2:Y:S01]  /*2220*/  LDG.E.U8 R2, desc[UR36][R2.64] ;  /* 0x0000002402027981 */ /* 0x000ea2000c1e1100 */
[----:B------:R-:W-:Y:S01]  /*2230*/  BSSY.RECONVERGENT B0, `(.L_x_35) ;  /* 0x0000007000007945 */ /* 0x000fe20003800200 */
[----:B------:R-:W-:Y:S01]  /*2240*/  IMAD.MOV.U32 R0, RZ, RZ, 0x400000 ;  /* 0x00400000ff007424 */ /* 0x000fe200078e00ff */
[----:B--2---:R-:W-:-:S13]  /*2250*/  ISETP.NE.AND P0, PT, R2, RZ, PT ;  /* 0x000000ff0200720c */ /* 0x004fda0003f05270 */
[----:B------:R-:W-:Y:S05]  /*2260*/  @!P0 BRA `(.L_x_36) ;  /* 0x00000000000c8947 */ /* 0x000fea0003800000 */
[----:B------:R-:W-:-:S13]  /*2270*/  ISETP.NE.AND P0, PT, R2, 0xff, PT ;  /* 0x000000ff0200780c */ /* 0x000fda0003f05270 */
[----:B------:R-:W-:Y:S01]  /*2280*/  @!P0 MOV R0, 0x7f800001 ;  /* 0x7f80000100008802 */ /* 0x000fe20000000f00 */
[----:B------:R-:W-:-:S07]  /*2290*/  @P0 IMAD.SHL.U32 R0, R2, 0x800000, RZ ;  /* 0x0080000002000824 */ /* 0x000fce00078e00ff */
.L_x_36:
[----:B------:R-:W-:Y:S05]  /*22a0*/  BSYNC.RECONVERGENT B0 ;  /* 0x0000000000007941 */ /* 0x000fea0003800200 */
.L_x_35:
[----:B------:R-:W-:Y:S01]  /*22b0*/  F2FP.F16.F32.PACK_AB R0, RZ, R0 ;  /* 0x00000000ff00723e */ /* 0x000fe200000000ff */
[----:B------:R-:W-:Y:S06]  /*22c0*/  BRA `(.L_x_8) ;  /* 0x00000000001c7947 */ /* 0x000fec0003800000 */
.L_x_32:
[----:B------:R-:W2:Y:S02]  /*22d0*/  LDG.E.64 R2, desc[UR36][R2.64] ;  /* 0x0000002402027981 */ /* 0x000ea4000c1e1b00 */
[----:B--2---:R-:W0:Y:S02]  /*22e0*/  I2F.U64 R0, R2 ;  /* 0x0000000200007312 */ /* 0x004e240000301000 */
[----:B0-----:R-:W-:Y:S01]  /*22f0*/  F2FP.F16.F32.PACK_AB R0, RZ, R0 ;  /* 0x00000000ff00723e */ /* 0x001fe200000000ff */
[----:B------:R-:W-:Y:S06]  /*2300*/  BRA `(.L_x_8) ;  /* 0x00000000000c7947 */ /* 0x000fec0003800000 */
.L_x_31:
[----:B------:R-:W2:Y:S02]  /*2310*/  LDG.E R2, desc[UR36][R2.64] ;  /* 0x0000002402027981 */ /* 0x000ea4000c1e1900 */
[----:B--2---:R-:W-:-:S04]  /*2320*/  I2FP.F32.U32 R0, R2 ;  /* 0x0000000200007245 */ /* 0x004fc80000201000 */
[----:B------:R-:W-:-:S07]  /*2330*/  F2FP.F16.F32.PACK_AB R0, RZ, R0 ;  /* 0x00000000ff00723e */ /* 0x000fce00000000ff */
.L_x_8:
[----:B------:R-:W0:Y:S01]  /*2340*/  LDCU.64 UR6, c[0x0][0x580] ;  /* 0x0000b000ff0677ac */ /* 0x000e220008000a00 */
[----:B-----5:R-:W-:Y:S01]  /*2350*/  HADD2.F32 R0, -RZ, R0.H0_H0 ;  /* 0x20000000ff007230 */ /* 0x020fe20000004100 */
[----:B------:R-:W-:Y:S01]  /*2360*/  BSSY.RECONVERGENT B6, `(.L_x_37) ;  /* 0x00000d5000067945 */ /* 0x000fe20003800200 */
[----:B------:R-:W-:-:S03]  /*2370*/  UPRMT UR4, UR42, 0x9910, URZ ;  /* 0x000099102a047896 */ /* 0x000fc600080000ff */
[----:B------:R-:W-:Y:S01]  /*2380*/  SHF.R.U32.HI R4, RZ, 0x1f, R0 ;  /* 0x0000001fff047819 */ /* 0x000fe20000011600 */
[----:B------:R-:W-:Y:S01]  /*2390*/  UISETP.GT.AND UP0, UPT, UR4, 0x9, UPT ;  /* 0x000000090400788c */ /* 0x000fe2000bf04270 */
[----:B01----:R-:W-:-:S05]  /*23a0*/  IADD3 R2, P0, PT, R16, UR6, RZ ;  /* 0x0000000610027c10 */ /* 0x003fca000ff1e0ff */
        /* <DEDUP_REMOVED lines=10> */
[----:B------:R4:W-:Y:S01]  /*2450*/  STG.E.U8 desc[UR36][R2.64], R4 ;  /* 0x0000000402007986 */ /* 0x0009e2000c101124 */
[----:B------:R-:W-:Y:S05]  /*2460*/  BRA `(.L_x_43) ;  /* 0x0000000c00107947 */ /* 0x000fea0003800000 */
.L_x_41:
[----:B------:R3:W-:Y:S01]  /*2470*/  STG.E.U8 desc[UR36][R2.64], R4 ;  /* 0x0000000402007986 */ /* 0x0007e2000c101124 */
[----:B------:R-:W-:Y:S05]  /*2480*/  BRA `(.L_x_43) ;  /* 0x0000000c00087947 */ /* 0x000fea0003800000 */
.L_x_40:
[----:B------:R-:W-:-:S09]  /*2490*/  UISETP.NE.AND UP0, UPT, UR4, 0x2, UPT ;  /* 0x000000020400788c */ /* 0x000fd2000bf05270 */
[----:B------:R-:W-:Y:S05]  /*24a0*/  BRA.U !UP0, `(.L_x_44) ;  /* 0x0000000108247547 */ /* 0x000fea000b800000 */
[----:B------:R-:W-:-:S09]  /*24b0*/  UISETP.NE.AND UP0, UPT, UR4, 0x3, UPT ;  /* 0x000000030400788c */ /* 0x000fd2000bf05270 */
[----:B------:R-:W-:Y:S05]  /*24c0*/  BRA.U !UP0, `(.L_x_45) ;  /* 0x0000000108147547 */ /* 0x000fea000b800000 */
[----:B------:R-:W-:-:S09]  /*24d0*/  UISETP.NE.AND UP0, UPT, UR4, 0x4, UPT ;  /* 0x000000040400788c */ /* 0x000fd2000bf05270 */
[----:B------:R-:W-:Y:S05]  /*24e0*/  BRA.U UP0, `(.L_x_42) ;  /* 0x0000000900607547 */ /* 0x000fea000b800000 */
[----:B------:R-:W-:-:S05]  /*24f0*/  HFMA2 R5, -RZ, RZ, 0, 0 ;  /* 0x00000000ff057431 */ /* 0x000fca00000001ff */
[----:B------:R0:W-:Y:S01]  /*2500*/  STG.E.64 desc[UR36][R2.64], R4 ;  /* 0x0000000402007986 */ /* 0x0001e2000c101b24 */
[----:B------:R-:W-:Y:S05]  /*2510*/  BRA `(.L_x_43) ;  /* 0x0000000800e47947 */ /* 0x000fea0003800000 */
.L_x_45:
[----:B------:R1:W-:Y:S01]  /*2520*/  STG.E desc[UR36][R2.64], R4 ;  /* 0x0000000402007986 */ /* 0x0003e2000c101924 */
[----:B------:R-:W-:Y:S05]  /*2530*/  BRA `(.L_x_43) ;  /* 0x0000000800dc7947 */ /* 0x000fea0003800000 */
.L_x_44:
[----:B------:R2:W-:Y:S01]  /*2540*/  STG.E.U16 desc[UR36][R2.64], R4 ;  /* 0x0000000402007986 */ /* 0x0005e2000c101524 */
[----:B------:R-:W-:Y:S05]  /*2550*/  BRA `(.L_x_43) ;  /* 0x0000000800d47947 */ /* 0x000fea0003800000 */
.L_x_39:
[----:B------:R-:W-:-:S09]  /*2560*/  UISETP.GT.AND UP0, UPT, UR4, 0x6, UPT ;  /* 0x000000060400788c */ /* 0x000fd2000bf04270 */
[----:B------:R-:W-:Y:S05]  /*2570*/  BRA.U UP0, `(.L_x_46) ;  /* 0x00000001002c7547 */ /* 0x000fea000b800000 */
[----:B------:R-:W-:-:S09]  /*2580*/  UISETP.NE.AND UP0, UPT, UR4, 0x5, UPT ;  /* 0x000000050400788c */ /* 0x000fd2000bf05270 */
[----:B------:R-:W-:Y:S05]  /*2590*/  BRA.U !UP0, `(.L_x_47) ;  /* 0x0000000108147547 */ /* 0x000fea000b800000 */
[----:B------:R-:W-:-:S09]  /*25a0*/  UISETP.NE.AND UP0, UPT, UR4, 0x6, UPT ;  /* 0x000000060400788c */ /* 0x000fd2000bf05270 */
[----:B------:R-:W-:Y:S05]  /*25b0*/  BRA.U UP0, `(.L_x_42) ;  /* 0x00000009002c7547 */ /* 0x000fea000b800000 */
[----:B------:R-:W0:Y:S02]  /*25c0*/  I2F.U16 R5, R4 ;  /* 0x0000000400057306 */ /* 0x000e240000101000 */
[----:B0-----:R0:W-:Y:S01]  /*25d0*/  STG.E desc[UR36][R2.64], R5 ;  /* 0x0000000502007986 */ /* 0x0011e2000c101924 */
[----:B------:R-:W-:Y:S05]  /*25e0*/  BRA `(.L_x_43) ;  /* 0x0000000800b07947 */ /* 0x000fea0003800000 */
.L_x_47:
[----:B------:R-:W0:Y:S02]  /*25f0*/  I2F.U16 R0, R4 ;  /* 0x0000000400007306 */ /* 0x000e240000101000 */
[----:B0-----:R-:W-:-:S05]  /*2600*/  F2FP.F16.F32.PACK_AB R0, RZ, R0 ;  /* 0x00000000ff00723e */ /* 0x001fca00000000ff */
[----:B------:R0:W-:Y:S01]  /*2610*/  STG.E.U16 desc[UR36][R2.64], R0 ;  /* 0x0000000002007986 */ /* 0x0001e2000c101524 */
[----:B------:R-:W-:Y:S05]  /*2620*/  BRA `(.L_x_43) ;  /* 0x0000000800a07947 */ /* 0x000fea0003800000 */
.L_x_46:
[----:B------:R-:W-:-:S09]  /*2630*/  UISETP.NE.AND UP0, UPT, UR4, 0x7, UPT ;  /* 0x000000070400788c */ /* 0x000fd2000bf05270 */
[----:B------:R-:W-:Y:S05]  /*2640*/  BRA.U !UP0, `(.L_x_48) ;  /* 0x0000000108347547 */ /* 0x000fea000b800000 */
[----:B------:R-:W-:-:S09]  /*2650*/  UISETP.NE.AND UP0, UPT, UR4, 0x8, UPT ;  /* 0x000000080400788c */ /* 0x000fd2000bf05270 */
[----:B------:R-:W-:Y:S05]  /*2660*/  BRA.U !UP0, `(.L_x_49) ;  /* 0x0000000108187547 */ /* 0x000fea000b800000 */
[----:B------:R-:W-:-:S09]  /*2670*/  UISETP.NE.AND UP0, UPT, UR4, 0x9, UPT ;  /* 0x000000090400788c */ /* 0x000fd2000bf05270 */
[----:B------:R-:W-:Y:S05]  /*2680*/  BRA.U UP0, `(.L_x_42) ;  /* 0x0000000500f87547 */ /* 0x000fea000b800000 */
[----:B------:R-:W0:Y:S01]  /*2690*/  I2F.U16 R4, R4 ;  /* 0x0000000400047306 */ /* 0x000e220000101000 */
[----:B------:R-:W-:-:S05]  /*26a0*/  IMAD.MOV.U32 R5, RZ, RZ, RZ ;  /* 0x000000ffff057224 */ /* 0x000fca00078e00ff */
[----:B0-----:R0:W-:Y:S01]  /*26b0*/  STG.E.64 desc[UR36][R2.64], R4 ;  /* 0x0000000402007986 */ /* 0x0011e2000c101b24 */
[----:B------:R-:W-:Y:S05]  /*26c0*/  BRA `(.L_x_43) ;  /* 0x0000000800787947 */ /* 0x000fea0003800000 */
.L_x_49:
[----:B------:R-:W0:Y:S02]  /*26d0*/  I2F.U16 R4, R4 ;  /* 0x0000000400047306 */ /* 0x000e240000101000 */
[----:B0-----:R-:W-:-:S04]  /*26e0*/  F2FP.F16.F32.PACK_AB R5, RZ, R4 ;  /* 0x00000004ff05723e */ /* 0x001fc800000000ff */
[----:B------:R-:W-:-:S05]  /*26f0*/  PRMT R5, R5, 0x5410, RZ ;  /* 0x0000541005057816 */ /* 0x000fca00000000ff */
[----:B------:R0:W-:Y:S01]  /*2700*/  STG.E desc[UR36][R2.64], R5 ;  /* 0x0000000502007986 */ /* 0x0001e2000c101924 */
[----:B------:R-:W-:Y:S05]  /*2710*/  BRA `(.L_x_43) ;  /* 0x0000000800647947 */ /* 0x000fea0003800000 */
.L_x_48:
[----:B------:R-:W0:Y:S02]  /*2720*/  I2F.F64.U16 R4, R4 ;  /* 0x0000000400047312 */ /* 0x000e240000101800 */
[----:B0-----:R0:W-:Y:S01]  /*2730*/  STG.E.64 desc[UR36][R2.64], R4 ;  /* 0x0000000402007986 */ /* 0x0011e2000c101b24 */
[----:B------:R-:W-:Y:S05]  /*2740*/  BRA `(.L_x_43) ;  /* 0x0000000800587947 */ /* 0x000fea0003800000 */
.L_x_38:
        /* <DEDUP_REMOVED lines=8> */
[----:B------:R0:W-:Y:S01]  /*27d0*/  STG.E.U8 desc[UR36][R2.64], R4 ;  /* 0x0000000402007986 */ /* 0x0001e2000c101124 */
[----:B------:R-:W-:Y:S05]  /*27e0*/  BRA `(.L_x_43) ;  /* 0x0000000800307947 */ /* 0x000fea0003800000 */
.L_x_52:
[----:B------:R-:W0:Y:S01]  /*27f0*/  I2F.F64.U16 R4, R4 ;  /* 0x0000000400047312 */ /* 0x000e220000101800 */
[----:B------:R-:W-:-:S05]  /*2800*/  CS2R R6, SRZ ;  /* 0x0000000000067805 */ /* 0x000fca000001ff00 */
[----:B0-----:R0:W-:Y:S01]  /*2810*/  STG.E.128 desc[UR36][R2.64], R4 ;  /* 0x0000000402007986 */ /* 0x0011e2000c101d24 */
[----:B------:R-:W-:Y:S05]  /*2820*/  BRA `(.L_x_43) ;  /* 0x0000000800207947 */ /* 0x000fea0003800000 */
.L_x_51:
[----:B------:R-:W-:-:S09]  /*2830*/  UISETP.NE.AND UP0, UPT, UR4, 0xf, UPT ;  /* 0x0000000f0400788c */ /* 0x000fd2000bf05270 */
[----:B------:R-:W-:Y:S05]  /*2840*/  BRA.U !UP0, `(.L_x_53) ;  /* 0x00000001088c7547 */ /* 0x000fea000b800000 */
[----:B------:R-:W-:-:S09]  /*2850*/  UISETP.NE.AND UP0, UPT, UR4, 0x17, UPT ;  /* 0x000000170400788c */ /* 0x000fd2000bf05270 */
[----:B------:R-:W-:Y:S05]  /*2860*/  BRA.U !UP0, `(.L_x_54) ;  /* 0x0000000108407547 */ /* 0x000fea000b800000 */
[----:B------:R-:W-:-:S09]  /*2870*/  UISETP.NE.AND UP0, UPT, UR4, 0x18, UPT ;  /* 0x000000180400788c */ /* 0x000fd2000bf05270 */
[----:B------:R-:W-:Y:S05]  /*2880*/  BRA.U UP0, `(.L_x_42) ;  /* 0x0000000500787547 */ /* 0x000fea000b800000 */
[----:B------:R-:W0:Y:S01]  /*2890*/  I2F.U16 R7, R4 ;  /* 0x0000000400077306 */ /* 0x000e220000101000 */
[----:B------:R-:W-:Y:S01]  /*28a0*/  BSSY.RECONVERGENT B0, `(.L_x_55) ;  /* 0x000000a000007945 */ /* 0x000fe20003800200 */
[----:B------:R-:W-:Y:S01]  /*28b0*/  IMAD.MOV.U32 R5, RZ, RZ, 0x7f ;  /* 0x0000007fff057424 */ /* 0x000fe200078e00ff */
[----:B0-----:R-:W-:-:S13]  /*28c0*/  ISETP.GT.U32.AND P0, PT, R7, 0x43efffff, PT ;  /* 0x43efffff0700780c */ /* 0x001fda0003f04070 */
[----:B------:R-:W-:Y:S05]  /*28d0*/  @P0 BRA `(.L_x_56) ;  /* 0x0000000000180947 */ /* 0x000fea0003800000 */
[----:B------:R-:W-:-:S13]  /*28e0*/  ISETP.GT.U32.AND P0, PT, R7, 0x3c7fffff, PT ;  /* 0x3c7fffff0700780c */ /* 0x000fda0003f04070 */
[----:B------:R-:W-:Y:S01]  /*28f0*/  @P0 SHF.R.U32.HI R0, RZ, 0x14, R7 ;  /* 0x00000014ff000819 */ /* 0x000fe20000011607 */
[----:B------:R-:W-:-:S03]  /*2900*/  @!P0 FADD.FTZ R5, R7, 16384 ;  /* 0x4680000007058421 */ /* 0x000fc60000010000 */
[----:B------:R-:W-:-:S04]  /*2910*/  @P0 LOP3.LUT R0, R0, 0x1, RZ, 0xc0, !PT ;  /* 0x0000000100000812 */ /* 0x000fc800078ec0ff */
[----:B------:R-:W-:-:S04]  /*2920*/  @P0 IADD3 R0, PT, PT, R7, 0x407ffff, R0 ;  /* 0x0407ffff07000810 */ /* 0x000fc80007ffe000 */
[----:B------:R-:W-:-:S07]  /*2930*/  @P0 SHF.R.U32.HI R5, RZ, 0x14, R0 ;  /* 0x00000014ff050819 */ /* 0x000fce0000011600 */
.L_x_56:
[----:B------:R-:W-:Y:S05]  /*2940*/  BSYNC.RECONVERGENT B0 ;  /* 0x0000000000007941 */ /* 0x000fea0003800200 */
.L_x_55:
[----:B------:R0:W-:Y:S01]  /*2950*/  STG.E.U8 desc[UR36][R2.64], R5 ;  /* 0x0000000502007986 */ /* 0x0001e2000c101124 */
[----:B------:R-:W-:Y:S05]  /*2960*/  BRA `(.L_x_43) ;  /* 0x0000000400d07947 */ /* 0x000fea0003800000 */
.L_x_54:
[----:B------:R-:W0:Y:S02]  /*2970*/  I2F.U16 R7, R4 ;  /* 0x0000000400077306 */ /* 0x000e240000101000 */
[----:B0-----:R-:W-:-:S13]  /*2980*/  ISETP.GE.U32.AND P1, PT, R7, 0x47800000, PT ;  /* 0x478000000700780c */ /* 0x001fda0003f26070 */
[----:B------:R-:W-:Y:S02]  /*2990*/  @P1 ISETP.GT.U32.AND P0, PT, R7, 0x7f800000, PT ;  /* 0x7f8000000700180c */ /* 0x000fe40003f04070 */
[----:B------:R-:W-:-:S04]  /*29a0*/  @P1 MOV R5, 0x7f ;  /* 0x0000007f00051802 */ /* 0x000fc80000000f00 */
[----:B------:R-:W-:-:S05]  /*29b0*/  @P1 SEL R5, R5, 0x7c, P0 ;  /* 0x0000007c05051807 */ /* 0x000fca0000000000 */
[----:B------:R0:W-:Y:S01]  /*29c0*/  @P1 STG.E.U8 desc[UR36][R2.64], R5 ;  /* 0x0000000502001986 */ /* 0x0001e2000c101124 */
[----:B------:R-:W-:Y:S05]  /*29d0*/  @P1 BRA `(.L_x_43) ;  /* 0x0000000400b41947 */ /* 0x000fea0003800000 */
[----:B------:R-:W-:-:S13]  /*29e0*/  ISETP.GT.U32.AND P0, PT, R7, 0x387fffff, PT ;  /* 0x387fffff0700780c */ /* 0x000fda0003f04070 */
[----:B------:R-:W-:Y:S01]  /*29f0*/  @!P0 VIADD R0, R4, 0x80 ;  /* 0x0000008004008836 */ /* 0x000fe20000000000 */
[----:B------:R-:W-:-:S03]  /*2a00*/  @P0 SHF.R.U32.HI R4, RZ, 0x15, R7 ;  /* 0x00000015ff040819 */ /* 0x000fc60000011607 */
[----:B0-----:R-:W0:Y:S01]  /*2a10*/  @!P0 I2F.U16 R5, R0 ;  /* 0x0000000000058306 */ /* 0x001e220000101000 */
[----:B------:R-:W-:-:S04]  /*2a20*/  @P0 LOP3.LUT R4, R4, 0x1, RZ, 0xc0, !PT ;  /* 0x0000000104040812 */ /* 0x000fc800078ec0ff */
[----:B------:R-:W-:-:S04]  /*2a30*/  @P0 IADD3 R4, PT, PT, R7, 0x80fffff, R4 ;  /* 0x080fffff07040810 */ /* 0x000fc80007ffe004 */
[----:B------:R-:W-:Y:S01]  /*2a40*/  @P0 SHF.R.U32.HI R7, RZ, 0x15, R4 ;  /* 0x00000015ff070819 */ /* 0x000fe20000011604 */
[----:B0-----:R0:W-:Y:S04]  /*2a50*/  @!P0 STG.E.U8 desc[UR36][R2.64], R5 ;  /* 0x0000000502008986 */ /* 0x0011e8000c101124 */
[----:B------:R0:W-:Y:S01]  /*2a60*/  @P0 STG.E.U8 desc[UR36][R2.64], R7 ;  /* 0x0000000702000986 */ /* 0x0001e2000c101124 */
[----:B------:R-:W-:Y:S05]  /*2a70*/  BRA `(.L_x_43) ;  /* 0x00000004008c7947 */ /* 0x000fea0003800000 */
.L_x_53:
[----:B------:R-:W0:Y:S02]  /*2a80*/  I2F.U16 R0, R4 ;  /* 0x0000000400007306 */ /* 0x000e240000101000 */
[----:B0-----:R-:W-:-:S05]  /*2a90*/  F2FP.BF16.F32.PACK_AB R0, RZ, R0 ;  /* 0x00000000ff00723e */ /* 0x001fca00000010ff */
[----:B------:R0:W-:Y:S01]  /*2aa0*/  STG.E.U16 desc[UR36][R2.64], R0 ;  /* 0x0000000002007986 */ /* 0x0001e2000c101524 */
[----:B------:R-:W-:Y:S05]  /*2ab0*/  BRA `(.L_x_43) ;  /* 0x00000004007c7947 */ /* 0x000fea0003800000 */
.L_x_50:
        /* <DEDUP_REMOVED lines=8> */
[----:B------:R0:W-:Y:S01]  /*2b40*/  STG.E.U16 desc[UR36][R2.64], R4 ;  /* 0x0000000402007986 */ /* 0x0001e2000c101524 */
[----:B------:R-:W-:Y:S05]  /*2b50*/  BRA `(.L_x_43) ;  /* 0x0000000400547947 */ /* 0x000fea0003800000 */
.L_x_59:
[----:B------:R-:W0:Y:S01]  /*2b60*/  I2F.U16 R5, R4 ;  /* 0x0000000400057306 */ /* 0x000e220000101000 */
[----:B------:R-:W-:Y:S01]  /*2b70*/  BSSY.RECONVERGENT B0, `(.L_x_60) ;  /* 0x0000011000007945 */ /* 0x000fe20003800200 */
[----:B------:R-:W-:Y:S01]  /*2b80*/  IMAD.MOV.U32 R0, RZ, RZ, 0x80 ;  /* 0x00000080ff007424 */ /* 0x000fe200078e00ff */
[----:B0-----:R-:W-:-:S13]  /*2b90*/  ISETP.GT.U32.AND P0, PT, R5, 0x437fffff, PT ;  /* 0x437fffff0500780c */ /* 0x001fda0003f04070 */
[----:B------:R-:W-:Y:S05]  /*2ba0*/  @P0 BRA `(.L_x_61) ;  /* 0x0000000000340947 */ /* 0x000fea0003800000 */
[----:B------:R-:W-:-:S13]  /*2bb0*/  ISETP.GT.U32.AND P0, PT, R5, 0x3bffffff, PT ;  /* 0x3bffffff0500780c */ /* 0x000fda0003f04070 */
[----:B------:R-:W-:Y:S05]  /*2bc0*/  @P0 BRA `(.L_x_62) ;  /* 0x0000000000140947 */ /* 0x000fea0003800000 */
[----:B------:R-:W-:-:S05]  /*2bd0*/  FADD.FTZ R0, R5, 8192 ;  /* 0x4600000005007421 */ /* 0x000fca0000010000 */
[----:B------:R-:W-:Y:S02]  /*2be0*/  LOP3.LUT P0, R4, R0, 0xff, RZ, 0xc0, !PT ;  /* 0x000000ff00047812 */ /* 0x000fe4000780c0ff */
[----:B------:R-:W-:-:S11]  /*2bf0*/  PRMT R0, RZ, 0x7610, R0 ;  /* 0x00007610ff007816 */ /* 0x000fd60000000000 */
[----:B------:R-:W-:Y:S05]  /*2c00*/  @!P0 BRA `(.L_x_61) ;  /* 0x00000000001c8947 */ /* 0x000fea0003800000 */
[----:B------:R-:W-:Y:S05]  /*2c10*/  BRA `(.L_x_63) ;  /* 0x0000000000147947 */ /* 0x000fea0003800000 */
.L_x_62:
[----:B------:R-:W-:-:S04]  /*2c20*/  SHF.R.U32.HI R0, RZ, 0x14, R5 ;  /* 0x00000014ff007819 */ /* 0x000fc80000011605 */
[----:B------:R-:W-:-:S04]  /*2c30*/  LOP3.LUT R0, R0, 0x1, RZ, 0xc0, !PT ;  /* 0x0000000100007812 */ /* 0x000fc800078ec0ff */
[----:B------:R-:W-:-:S04]  /*2c40*/  IADD3 R0, PT, PT, R5, 0x487ffff, R0 ;  /* 0x0487ffff05007810 */ /* 0x000fc80007ffe000 */
[----:B------:R-:W-:-:S04]  /*2c50*/  SHF.R.U32.HI R0, RZ, 0x14, R0 ;  /* 0x00000014ff007819 */ /* 0x000fc80000011600 */
[----:B------:R-:W-:-:S07]  /*2c60*/  LOP3.LUT R4, R0, 0xff, RZ, 0xc0, !PT ;  /* 0x000000ff00047812 */ /* 0x000fce00078ec0ff */
.L_x_63:
[----:B------:R-:W-:-:S07]  /*2c70*/  PRMT R0, R4, 0x7610, R0 ;  /* 0x0000761004007816 */ /* 0x000fce0000000000 */
.L_x_61:
[----:B------:R-:W-:Y:S05]  /*2c80*/  BSYNC.RECONVERGENT B0 ;  /* 0x0000000000007941 */ /* 0x000fea0003800200 */
.L_x_60:
[----:B------:R0:W-:Y:S01]  /*2c90*/  STG.E.U8 desc[UR36][R2.64], R0 ;  /* 0x0000000002007986 */ /* 0x0001e2000c101124 */
[----:B------:R-:W-:Y:S05]  /*2ca0*/  BRA `(.L_x_43) ;  /* 0x0000000400007947 */ /* 0x000fea0003800000 */
.L_x_58:
[----:B------:R-:W0:Y:S01]  /*2cb0*/  I2F.U16 R5, R4 ;  /* 0x0000000400057306 */ /* 0x000e220000101000 */
[----:B------:R-:W-:Y:S01]  /*2cc0*/  BSSY.RECONVERGENT B0, `(.L_x_64) ;  /* 0x0000012000007945 */ /* 0x000fe20003800200 */
[----:B------:R-:W-:Y:S01]  /*2cd0*/  HFMA2 R0, -RZ, RZ, 0, 7.62939453125e-06 ;  /* 0x00000080ff007431 */ /* 0x000fe200000001ff */
[----:B0-----:R-:W-:-:S13]  /*2ce0*/  ISETP.GT.U32.AND P0, PT, R5, 0x477fffff, PT ;  /* 0x477fffff0500780c */ /* 0x001fda0003f04070 */
[----:B------:R-:W-:Y:S05]  /*2cf0*/  @P0 BRA `(.L_x_65) ;  /* 0x0000000000380947 */ /* 0x000fea0003800000 */
[----:B------:R-:W-:-:S13]  /*2d00*/  ISETP.GT.U32.AND P0, PT, R5, 0x37ffffff, PT ;  /* 0x37ffffff0500780c */ /* 0x000fda0003f04070 */
[----:B------:R-:W-:Y:S05]  /*2d10*/  @P0 BRA `(.L_x_66) ;  /* 0x0000000000180947 */ /* 0x000fea0003800000 */
[----:B------:R-:W-:Y:S01]  /*2d20*/  VIADD R4, R4, 0x40 ;  /* 0x0000004004047836 */ /* 0x000fe20000000000 */
[----:B------:R-:W-:-:S05]  /*2d30*/  PRMT R0, RZ, 0x7610, R0 ;  /* 0x00007610ff007816 */ /* 0x000fca0000000000 */
[----:B------:R-:W0:Y:S02]  /*2d40*/  I2F.U16 R4, R4 ;  /* 0x0000000400047306 */ /* 0x000e240000101000 */
[----:B0-----:R-:W-:-:S13]  /*2d50*/  LOP3.LUT P0, R5, R4, 0xff, RZ, 0xc0, !PT ;  /* 0x000000ff04057812 */ /* 0x001fda000780c0ff */
[----:B------:R-:W-:Y:S05]  /*2d60*/  @!P0 BRA `(.L_x_65) ;  /* 0x00000000001c8947 */ /* 0x000fea0003800000 */
[----:B------:R-:W-:Y:S05]  /*2d70*/  BRA `(.L_x_67) ;  /* 0x0000000000147947 */ /* 0x000fea0003800000 */
.L_x_66:
[----:B------:R-:W-:-:S04]  /*2d80*/  SHF.R.U32.HI R0, RZ, 0x15, R5 ;  /* 0x00000015ff007819 */ /* 0x000fc80000011605 */
[----:B------:R-:W-:-:S04]  /*2d90*/  LOP3.LUT R0, R0, 0x1, RZ, 0xc0, !PT ;  /* 0x0000000100007812 */ /* 0x000fc800078ec0ff */
[----:B------:R-:W-:-:S04]  /*2da0*/  IADD3 R0, PT, PT, R5, 0x88fffff, R0 ;  /* 0x088fffff05007810 */ /* 0x000fc80007ffe000 */
[----:B------:R-:W-:-:S04]  /*2db0*/  SHF.R.U32.HI R0, RZ, 0x15, R0 ;  /* 0x00000015ff007819 */ /* 0x000fc80000011600 */
[----:B------:R-:W-:-:S07]  /*2dc0*/  LOP3.LUT R5, R0, 0xff, RZ, 0xc0, !PT ;  /* 0x000000ff00057812 */ /* 0x000fce00078ec0ff */
.L_x_67:
[----:B------:R-:W-:-:S07]  /*2dd0*/  PRMT R0, R5, 0x7610, R0 ;  /* 0x0000761005007816 */ /* 0x000fce0000000000 */
.L_x_65:
[----:B------:R-:W-:Y:S05]  /*2de0*/  BSYNC.RECONVERGENT B0 ;  /* 0x0000000000007941 */ /* 0x000fea0003800200 */
.L_x_64:
[----:B------:R0:W-:Y:S01]  /*2df0*/  STG.E.U8 desc[UR36][R2.64], R0 ;  /* 0x0000000002007986 */ /* 0x0001e2000c101124 */
[----:B------:R-:W-:Y:S05]  /*2e00*/  BRA `(.L_x_43) ;  /* 0x0000000000a87947 */ /* 0x000fea0003800000 */
.L_x_57:
[----:B------:R-:W-:-:S09]  /*2e10*/  UISETP.NE.AND UP0, UPT, UR4, 0x1c, UPT ;  /* 0x0000001c0400788c */ /* 0x000fd2000bf05270 */
[----:B------:R-:W-:Y:S05]  /*2e20*/  BRA.U !UP0, `(.L_x_68) ;  /* 0x00000001089c7547 */ /* 0x000fea000b800000 */
[----:B------:R-:W-:-:S09]  /*2e30*/  UISETP.NE.AND UP0, UPT, UR4, 0x1d, UPT ;  /* 0x0000001d0400788c */ /* 0x000fd2000bf05270 */
[----:B------:R-:W-:Y:S05]  /*2e40*/  BRA.U !UP0, `(.L_x_69) ;  /* 0x0000000108887547 */ /* 0x000fea000b800000 */
[----:B------:R-:W-:-:S09]  /*2e50*/  UISETP.NE.AND UP0, UPT, UR4, 0x2c, UPT ;  /* 0x0000002c0400788c */ /* 0x000fd2000bf05270 */
[----:B------:R-:W-:Y:S05]  /*2e60*/  BRA.U !UP0, `(.L_x_70) ;  /* 0x0000000108447547 */ /* 0x000fea000b800000 */
.L_x_42:
[----:B------:R-:W-:Y:S01]  /*2e70*/  MOV R0, 0x0 ;  /* 0x0000000000007802 */ /* 0x000fe20000000f00 */
[----:B------:R-:W0:Y:S01]  /*2e80*/  LDCU.64 UR6, c[0x4][0x198] ;  /* 0x01003300ff0677ac */ /* 0x000e220008000a00 */
[----:B------:R-:W-:Y:S02]  /*2e90*/  HFMA2 R12, -RZ, RZ, 0, 5.9604644775390625e-08 ;  /* 0x00000001ff0c7431 */ /* 0x000fe400000001ff */
[----:B------:R-:W-:Y:S01]  /*2ea0*/  IMAD.MOV.U32 R8, RZ, RZ, 0x65 ;  /* 0x00000065ff087424 */ /* 0x000fe200078e00ff */
[----:B------:R1:W2:Y:S01]  /*2eb0*/  LDC.64 R2, c[0x4][R0] ;  /* 0x0100000000027b82 */ /* 0x0002a20000000a00 */
[----:B------:R-:W3:Y:S01]  /*2ec0*/  LDCU.64 UR8, c[0x4][0x1a0] ;  /* 0x01003400ff0877ac */ /* 0x000ee20008000a00 */
[----:B------:R-:W-:Y:S01]  /*2ed0*/  IMAD.MOV.U32 R13, RZ, RZ, RZ ;  /* 0x000000ffff0d7224 */ /* 0x000fe200078e00ff */
[----:B------:R-:W4:Y:S01]  /*2ee0*/  LDCU.64 UR4, c[0x4][0x10] ;  /* 0x01000200ff0477ac */ /* 0x000f220008000a00 */
[----:B0-----:R-:W-:Y:S01]  /*2ef0*/  IMAD.U32 R4, RZ, RZ, UR6 ;  /* 0x00000006ff047e24 */ /* 0x001fe2000f8e00ff */
[----:B------:R-:W-:Y:S01]  /*2f00*/  MOV R5, UR7 ;  /* 0x0000000700057c02 */ /* 0x000fe20008000f00 */
[----:B---3--:R-:W-:-:S02]  /*2f10*/  IMAD.U32 R6, RZ, RZ, UR8 ;  /* 0x00000008ff067e24 */ /* 0x008fc4000f8e00ff */
[----:B------:R-:W-:Y:S01]  /*2f20*/  IMAD.U32 R7, RZ, RZ, UR9 ;  /* 0x00000009ff077e24 */ /* 0x000fe2000f8e00ff */
[----:B----4-:R-:W-:Y:S01]  /*2f30*/  MOV R10, UR4 ;  /* 0x00000004000a7c02 */ /* 0x010fe20008000f00 */
[----:B-1----:R-:W-:-:S07]  /*2f40*/  IMAD.U32 R11, RZ, RZ, UR5 ;  /* 0x00000005ff0b7e24 */ /* 0x002fce000f8e00ff */
[----:B------:R-:W-:-:S07]  /*2f50*/  LEPC R20, `(.L_x_71) ;  /* 0x000000001014794e */ /* 0x000fce0000000000 */
[----:B--2---:R-:W-:Y:S05]  /*2f60*/  CALL.ABS.NOINC R2 ;  /* 0x0000000002007343 */ /* 0x004fea0003c00000 */
.L_x_71:
[----:B------:R-:W-:Y:S05]  /*2f70*/  BRA `(.L_x_43) ;  /* 0x00000000004c7947 */ /* 0x000fea0003800000 */
.L_x_70:
[----:B------:R-:W0:Y:S02]  /*2f80*/  I2F.U16 R5, R4 ;  /* 0x0000000400057306 */ /* 0x000e240000101000 */
[----:B0-----:R-:W-:-:S04]  /*2f90*/  SHF.R.U32.HI R6, RZ, 0x17, R5 ;  /* 0x00000017ff067819 */ /* 0x001fc80000011605 */
[----:B------:R-:W-:-:S13]  /*2fa0*/  ISETP.NE.AND P1, PT, R6, 0xff, PT ;  /* 0x000000ff0600780c */ /* 0x000fda0003f25270 */
[--C-:B------:R-:W-:Y:S02]  /*2fb0*/  @P1 SHF.R.U32.HI R0, RZ, 0x16, R5.reuse ;  /* 0x00000016ff001819 */ /* 0x100fe40000011605 */
[----:B------:R-:W-:Y:S01]  /*2fc0*/  @P1 LOP3.LUT P0, RZ, R6, 0x3fffff, R5, 0xf8, !PT ;  /* 0x003fffff06ff1812 */ /* 0x000fe2000780f805 */
[----:B------:R-:W-:Y:S01]  /*2fd0*/  IMAD.MOV.U32 R5, RZ, RZ, 0xff ;  /* 0x000000ffff057424 */ /* 0x000fe200078e00ff */
[----:B------:R-:W-:-:S04]  /*2fe0*/  @P1 LOP3.LUT R0, R0, 0x1, RZ, 0xc0, !PT ;  /* 0x0000000100001812 */ /* 0x000fc800078ec0ff */
[----:B------:R-:W-:Y:S02]  /*2ff0*/  @P1 ISETP.EQ.U32.AND P2, PT, R0, 0x1, P0 ;  /* 0x000000010000180c */ /* 0x000fe40000742070 */
[----:B------:R-:W-:Y:S02]  /*3000*/  PLOP3.LUT P0, PT, PT, PT, PT, 0x80, 0x8 ;  /* 0x000000000008781c */ /* 0x000fe40003f0f070 */
[----:B------:R-:W-:Y:S02]  /*3010*/  @P1 PLOP3.LUT P0, PT, P2, PT, PT, 0x80, 0x8 ;  /* 0x000000000008181c */ /* 0x000fe4000170f070 */
[----:B------:R-:W-:-:S11]  /*3020*/  @P1 IADD3 R0, PT, PT, R6, 0x1, RZ ;  /* 0x0000000106001810 */ /* 0x000fd60007ffe0ff */
[----:B------:R-:W-:-:S04]  /*3030*/  @!P0 IMAD.MOV R0, RZ, RZ, R6 ;  /* 0x000000ffff008224 */ /* 0x000fc800078e0206 */
[----:B------:R-:W-:-:S05]  /*3040*/  @P1 IMAD.MOV.U32 R5, RZ, RZ, R0 ;  /* 0x000000ffff051224 */ /* 0x000fca00078e0000 */
[----:B------:R0:W-:Y:S01]  /*3050*/  STG.E.U8 desc[UR36][R2.64], R5 ;  /* 0x0000000502007986 */ /* 0x0001e2000c101124 */
[----:B------:R-:W-:Y:S05]  /*3060*/  BRA `(.L_x_43) ;  /* 0x0000000000107947 */ /* 0x000fea0003800000 */
.L_x_69:
[----:B------:R-:W-:-:S05]  /*3070*/  HFMA2 R5, -RZ, RZ, 0, 0 ;  /* 0x00000000ff057431 */ /* 0x000fca00000001ff */
[----:B------:R0:W-:Y:S01]  /*3080*/  STG.E.64 desc[UR36][R2.64], R4 ;  /* 0x0000000402007986 */ /* 0x0001e2000c101b24 */
[----:B------:R-:W-:Y:S05]  /*3090*/  BRA `(.L_x_43) ;  /* 0x0000000000047947 */ /* 0x000fea0003800000 */
.L_x_68:
[----:B------:R0:W-:Y:S02]  /*30a0*/  STG.E desc[UR36][R2.64], R4 ;  /* 0x0000000402007986 */ /* 0x0001e4000c101924 */
.L_x_43:
[----:B------:R-:W-:Y:S05]  /*30b0*/  BSYNC.RECONVERGENT B6 ;  /* 0x0000000000067941 */ /* 0x000fea0003800200 */
.L_x_37:
[----:B------:R-:W-:-:S07]  /*30c0*/  VIADD R17, R17, 0x80 ;  /* 0x0000008011117836 */ /* 0x000fce0000000000 */
.L_x_1:
[----:B------:R-:W-:Y:S05]  /*30d0*/  BSYNC.RECONVERGENT B7 ;  /* 0x0000000000077941 */ /* 0x000fea0003800200 */
.L_x_0:
[----:B------:R-:W5:Y:S01]  /*30e0*/  LDCU UR4, c[0x0][0x380] ;  /* 0x00007000ff0477ac */ /* 0x000f620008000800 */
[----:B------:R-:W-:Y:S01]  /*30f0*/  BSSY.RECONVERGENT B7, `(.L_x_72) ;  /* 0x00002ff000077945 */ /* 0x000fe20003800200 */
[----:B-----5:R-:W-:-:S13]  /*3100*/  ISETP.GE.AND P0, PT, R17, UR4, PT ;  /* 0x0000000411007c0c */ /* 0x020fda000bf06270 */
[----:B------:R-:W-:Y:S05]  /*3110*/  @P0 BRA `(.L_x_73) ;  /* 0x0000002c00f00947 */ /* 0x000fea0003800000 */
[----:B------:R-:W5:Y:S01]  /*3120*/  LDCU UR4, c[0x0][0x388] ;  /* 0x00007100ff0477ac */ /* 0x000f620008000800 */
[----:B0-----:R-:W-:Y:S01]  /*3130*/  IMAD.MOV.U32 R0, RZ, RZ, RZ ;  /* 0x000000ffff007224 */ /* 0x001fe200078e00ff */
[----:B------:R-:W-:Y:S01]  /*3140*/  MOV R16, RZ ;  /* 0x000000ff00107202 */ /* 0x000fe20000000f00 */
[----:B-----5:R-:W-:-:S09]  /*3150*/  UISETP.NE.AND UP0, UPT, UR4, URZ, UPT ;  /* 0x000000ff0400728c */ /* 0x020fd2000bf05270 */
[----:B------:R-:W-:Y:S05]  /*3160*/  BRA.U !UP0, `(.L_x_74) ;  /* 0x0000001108a87547 */ /* 0x000fea000b800000 */
[----:B------:R-:W1:Y:S01]  /*3170*/  LDCU.64 UR4, c[0x0][0x390] ;  /* 0x00007200ff0477ac */ /* 0x000e620008000a00 */
[----:B------:R-:W-:Y:S01]  /*3180*/  IMAD.MOV.U32 R16, RZ, RZ, RZ ;  /* 0x000000ffff107224 */ /* 0x000fe200078e00ff */
[----:B------:R-:W0:Y:S01]  /*3190*/  LDCU UR6, c[0x0][0x38c] ;  /* 0x00007180ff0677ac */ /* 0x000e220008000800 */
[----:B------:R-:W5:Y:S01]  /*31a0*/  LDCU.64 UR8, c[0x0][0x4b8] ;  /* 0x00009700ff0877ac */ /* 0x000f620008000a00 */
[----:B------:R-:W-:Y:S01]  /*31b0*/  UISETP.NE.AND UP0, UPT, UR40, URZ, UPT ;  /* 0x000000ff2800728c */ /* 0x000fe2000bf05270 */
[----:B-1234-:R-:W-:-:S05]  /*31c0*/  IMAD.HI.U32 R2, R17, UR4, R16 ;  /* 0x0000000411027c27 */ /* 0x01efca000f8e0010 */
[----:B------:R-:W-:-:S05]  /*31d0*/  SHF.R.U32.HI R3, RZ, UR5, R2 ;  /* 0x00000005ff037c19 */ /* 0x000fca0008011602 */
[----:B------:R-:W-:-:S04]  /*31e0*/  IMAD.MOV R0, RZ, RZ, -R3 ;  /* 0x000000ffff007224 */ /* 0x000fc800078e0a03 */
[----:B0-----:R-:W-:-:S04]  /*31f0*/  IMAD R0, R0, UR6, R17 ;  /* 0x0000000600007c24 */ /* 0x001fc8000f8e0211 */
[C---:B-----5:R-:W-:Y:S02]  /*3200*/  IMAD R16, R0.reuse, UR8, RZ ;  /* 0x0000000800107c24 */ /* 0x060fe4000f8e02ff */
[----:B------:R-:W-:Y:S01]  /*3210*/  IMAD R0, R0, UR9, RZ ;  /* 0x0000000900007c24 */ /* 0x000fe2000f8e02ff */
[----:B------:R-:W-:Y:S06]  /*3220*/  BRA.U !UP0, `(.L_x_74) ;  /* 0x0000001108787547 */ /* 0x000fec000b800000 */
[----:B------:R-:W0:Y:S01]  /*3230*/  LDCU.64 UR6, c[0x0][0x398] ;  /* 0x00007300ff0677ac */ /* 0x000e220008000a00 */
[----:B------:R-:W-:Y:S01]  /*3240*/  HFMA2 R2, -RZ, RZ, 0, 0 ;  /* 0x00000000ff027431 */ /* 0x000fe200000001ff */
[----:B------:R-:W1:Y:S01]  /*3250*/  LDCU UR4, c[0x0][0x3a0] ;  /* 0x00007400ff0477ac */ /* 0x000e620008000800 */
[----:B------:R-:W2:Y:S01]  /*3260*/  LDCU.64 UR8, c[0x0][0x4c0] ;  /* 0x00009800ff0877ac */ /* 0x000ea20008000a00 */
[----:B------:R-:W-:Y:S02]  /*3270*/  UISETP.NE.AND UP0, UPT, UR38, 0x2, UPT ;  /* 0x000000022600788c */ /* 0x000fe4000bf05270 */
        /* <DEDUP_REMOVED lines=32> */
[----:B------:R-:W-:Y:S01]  /*3480*/  MOV R4, RZ ;  /* 0x000000ff00047202 */ /* 0x000fe20000000f00 */
[----:B------:R-:W1:Y:S01]  /*3490*/  LDCU UR6, c[0x0][0x3bc] ;  /* 0x00007780ff0677ac */ /* 0x000e620008000800 */
[----:B------:R-:W2:Y:S01]  /*34a0*/  LDCU.64 UR8, c[0x0][0x4d8] ;  /* 0x00009b00ff0877ac */ /* 0x000ea20008000a00 */
[----:B------:R-:W-:Y:S02]  /*34b0*/  UISETP.NE.AND UP0, UPT, UR38, 0x5, UPT ;  /* 0x000000052600788c */ /* 0x000fe4000bf05270 */
[----:B0-----:R-:W-:-:S05]  /*34c0*/  IMAD.HI.U32 R2, R5, UR4, R4 ;  /* 0x0000000405027c27 */ /* 0x001fca000f8e0004 */
[----:B------:R-:W-:-:S05]  /*34d0*/  SHF.R.U32.HI R3, RZ, UR5, R2 ;  /* 0x00000005ff037c19 */ /* 0x000fca0008011602 */
[----:B------:R-:W-:-:S04]  /*34e0*/  IMAD.MOV R4, RZ, RZ, -R3 ;  /* 0x000000ffff047224 */ /* 0x000fc800078e0a03 */
        /* <DEDUP_REMOVED lines=10> */
[----:B-1----:R-:W-:-:S04]  /*3590*/  SHF.R.U32.HI R5, RZ, UR4, R4 ;  /* 0x00000004ff057c19 */ /* 0x002fc80008011604 */
[----:B------:R-:W-:-:S05]  /*35a0*/  IADD3 R2, PT, PT, -R5, RZ, RZ ;  /* 0x000000ff05027210 */ /* 0x000fca0007ffe1ff */
        /* <DEDUP_REMOVED lines=225> */
[----:B------:R-:W-:-:S05]  /*43c0*/  SHF.R.U32.HI R2, RZ, UR5, R2 ;  /* 0x00000005ff027c19 */ /* 0x000fca0008011602 */
[----:B------:R-:W-:-:S04]  /*43d0*/  IMAD.MOV R3, RZ, RZ, -R2 ;  /* 0x000000ffff037224 */ /* 0x000fc800078e0a02 */
[----:B-1----:R-:W-:-:S04]  /*43e0*/  IMAD R5, R3, UR6, R5 ;  /* 0x0000000603057c24 */ /* 0x002fc8000f8e0205 */
[C---:B--2---:R-:W-:Y:S02]  /*43f0*/  IMAD R16, R5.reuse, UR8, R16 ;  /* 0x0000000805107c24 */ /* 0x044fe4000f8e0210 */
[----:B------:R-:W-:-:S07]  /*4400*/  IMAD R0, R5, UR9, R0 ;  /* 0x0000000905007c24 */ /* 0x000fce000f8e0200 */
.L_x_74:
[----:B------:R-:W1:Y:S01]  /*4410*/  LDCU.64 UR6, c[0x0][0x588] ;  /* 0x0000b100ff0677ac */ /* 0x000e620008000a00 */
[----:B------:R-:W-:-:S04]  /*4420*/  UPRMT UR4, UR41, 0x9910, URZ ;  /* 0x0000991029047896 */ /* 0x000fc800080000ff */
[----:B------:R-:W-:Y:S01]  /*4430*/  UISETP.GT.AND UP0, UPT, UR4, 0x9, UPT ;  /* 0x000000090400788c */ /* 0x000fe2000bf04270 */
[----:B-1234-:R-:W-:-:S04]  /*4440*/  IADD3 R2, P0, PT, R0, UR6, RZ ;  /* 0x0000000600027c10 */ /* 0x01efc8000ff1e0ff */
[----:B------:R-:W-:-:S04]  /*4450*/  IADD3.X R3, PT, PT, RZ, UR7, RZ, P0, !PT ;  /* 0x00000007ff037c10 */ /* 0x000fc800087fe4ff */
        /* <DEDUP_REMOVED lines=13> */
.L_x_78:
[----:B------:R-:W2:Y:S02]  /*4530*/  LDG.E.U8 R2, desc[UR36][R2.64] ;  /* 0x0000002402027981 */ /* 0x000ea4000c1e1100 */
[----:B--2---:R-:W-:-:S04]  /*4540*/  I2FP.F32.U32 R0, R2 ;  /* 0x0000000200007245 */ /* 0x004fc80000201000 */
[----:B------:R-:W-:Y:S01]  /*4550*/  F2FP.F16.F32.PACK_AB R0, RZ, R0 ;  /* 0x00000000ff00723e */ /* 0x000fe200000000ff */
[----:B------:R-:W-:Y:S06]  /*4560*/  BRA `(.L_x_80) ;  /* 0x0000000c007c7947 */ /* 0x000fec0003800000 */
.L_x_77:
        /* <DEDUP_REMOVED lines=10> */
.L_x_82:
[----:B------:R-:W2:Y:S02]  /*4610*/  LDG.E R2, desc[UR36][R2.64] ;  /* 0x0000002402027981 */ /* 0x000ea4000c1e1900 */
[----:B--2---:R-:W-:-:S04]  /*4620*/  I2FP.F32.S32 R0, R2 ;  /* 0x0000000200007245 */ /* 0x004fc80000201400 */
[----:B------:R-:W-:Y:S01]  /*4630*/  F2FP.F16.F32.PACK_AB R0, RZ, R0 ;  /* 0x00000000ff00723e */ /* 0x000fe200000000ff */
[----:B------:R-:W-:Y:S06]  /*4640*/  BRA `(.L_x_80) ;  /* 0x0000000c00447947 */ /* 0x000fec0003800000 */
.L_x_81:
[----:B------:R-:W2:Y:S02]  /*4650*/  LDG.E.U16 R2, desc[UR36][R2.64] ;  /* 0x0000002402027981 */ /* 0x000ea4000c1e1500 */
[----:B--2---:R-:W0:Y:S02]  /*4660*/  I2F.S16 R0, R2 ;  /* 0x0000000200007306 */ /* 0x004e240000101400 */
[----:B0-----:R-:W-:Y:S01]  /*4670*/  F2FP.F16.F32.PACK_AB R0, RZ, R0 ;  /* 0x00000000ff00723e */ /* 0x001fe200000000ff */
[----:B------:R-:W-:Y:S06]  /*4680*/  BRA `(.L_x_80) ;  /* 0x0000000c00347947 */ /* 0x000fec0003800000 */
.L_x_76:
        /* <DEDUP_REMOVED lines=9> */
.L_x_84:
[----:B------:R1:W5:Y:S01]  /*4720*/  LDG.E.U16 R0, desc[UR36][R2.64] ;  /* 0x0000002402007981 */ /* 0x000362000c1e1500 */
[----:B------:R-:W-:Y:S05]  /*4730*/  BRA `(.L_x_80) ;  /* 0x0000000c00087947 */ /* 0x000fea0003800000 */
.L_x_83:
        /* <DEDUP_REMOVED lines=9> */
.L_x_86:
[----:B------:R0:W5:Y:S01]  /*47d0*/  LDG.E.U16 R0, desc[UR36][R2.64] ;  /* 0x0000002402007981 */ /* 0x000162000c1e1500 */
[----:B------:R-:W-:Y:S05]  /*47e0*/  BRA `(.L_x_80) ;  /* 0x0000000800dc7947 */ /* 0x000fea0003800000 */
.L_x_85:
        /* <DEDUP_REMOVED lines=8> */
.L_x_75:
        /* <DEDUP_REMOVED lines=13> */
.L_x_89:
        /* <DEDUP_REMOVED lines=8> */
.L_x_88:
        /* <DEDUP_REMOVED lines=16> */
[C---:B------:R-:W-:Y:S02]  /*4ac0*/  SHF.L.U32 R6, R4.reuse, R5, RZ ;  /* 0x0000000504067219 */ /* 0x040fe400000006ff */
[----:B------:R-:W-:Y:S02]  /*4ad0*/  IADD3 R5, PT, PT, R4, 0x1000000, RZ ;  /* 0x0100000004057810 */ /* 0x000fe40007ffe0ff */
[----:B------:R-:W-:Y:S02]  /*4ae0*/  LEA.HI R6, R6, -R7, RZ, 0x1c ;  /* 0x8000000706067211 */ /* 0x000fe400078fe0ff */
[----:B------:R-:W-:-:S03]  /*4af0*/  SHF.R.S32.HI R5, RZ, 0x8, R5 ;  /* 0x00000008ff057819 */ /* 0x000fc60000011405 */
[----:B------:R-:W-:-:S05]  /*4b00*/  VIADD R6, R6, 0x3c000000 ;  /* 0x3c00000006067836 */ /* 0x000fca0000000000 */
[----:B------:R-:W-:-:S04]  /*4b10*/  LOP3.LUT R5, R6, 0x7f800000, R5, 0xf8, !PT ;  /* 0x7f80000006057812 */ /* 0x000fc800078ef805 */
[----:B------:R-:W-:-:S04]  /*4b20*/  SEL R5, R5, RZ, P0 ;  /* 0x000000ff05057207 */ /* 0x000fc80000000000 */
[----:B------:R-:W-:-:S04]  /*4b30*/  LOP3.LUT R5, R5, 0x80000000, R0, 0xf8, !PT ;  /* 0x8000000005057812 */ /* 0x000fc800078ef800 */
[----:B------:R-:W-:-:S04]  /*4b40*/  F2FP.F16.F32.PACK_AB R5, RZ, R5 ;  /* 0x00000005ff05723e */ /* 0x000fc800000000ff */
[----:B------:R-:W-:Y:S01]  /*4b50*/  PRMT R0, R5, 0x7610, R0 ;  /* 0x0000761005007816 */ /* 0x000fe20000000000 */
[----:B------:R-:W-:Y:S06]  /*4b60*/  BRA `(.L_x_80) ;  /* 0x0000000400fc7947 */ /* 0x000fec0003800000 */
.L_x_91:
[----:B------:R-:W2:Y:S02]  /*4b70*/  LDG.E.U8 R2, desc[UR36][R2.64] ;  /* 0x0000002402027981 */ /* 0x000ea4000c1e1100 */
[C---:B--2---:R-:W-:Y:S01]  /*4b80*/  IMAD.SHL.U32 R0, R2.reuse, 0x2000000, RZ ;  /* 0x0200000002007824 */ /* 0x044fe200078e00ff */
[----:B------:R-:W-:-:S04]  /*4b90*/  SHF.L.U32 R5, R2, 0x8, RZ ;  /* 0x0000000802057819 */ /* 0x000fc800000006ff */
[----:B------:R-:W-:-:S13]  /*4ba0*/  ISETP.GE.U32.AND P0, PT, R0, 0x8000000, PT ;  /* 0x080000000000780c */ /* 0x000fda0003f06070 */
[C---:B------:R-:W-:Y:S02]  /*4bb0*/  @!P0 LOP3.LUT R4, R5.reuse, 0x7f00, RZ, 0xc0, !PT ;  /* 0x00007f0005048812 */ /* 0x040fe400078ec0ff */
[----:B------:R-:W-:Y:S02]  /*4bc0*/  @P0 LEA.HI R0, R0, 0x70000000, RZ, 0x1c ;  /* 0x7000000000000811 */ /* 0x000fe400078fe0ff */
[----:B------:R-:W-:Y:S02]  /*4bd0*/  @!P0 LOP3.LUT R4, R4, 0x3f000000, RZ, 0xfc, !PT ;  /* 0x3f00000004048812 */ /* 0x000fe400078efcff */
[----:B------:R-:W-:Y:S01]  /*4be0*/  PRMT R5, R5, 0x9910, RZ ;  /* 0x0000991005057816 */ /* 0x000fe200000000ff */
[----:B------:R-:W-:Y:S02]  /*4bf0*/  @P0 FMUL.FTZ R0, R0, 1.9259299443872358531e-34 ;  /* 0x0780000000000820 */ /* 0x000fe40000410000 */
[----:B------:R-:W-:-:S05]  /*4c00*/  @!P0 FADD.FTZ R0, R4, -0.5 ;  /* 0xbf00000004008421 */ /* 0x000fca0000010000 */
[----:B------:R-:W-:-:S04]  /*4c10*/  LOP3.LUT R0, R0, 0x80000000, R5, 0xf8, !PT ;  /* 0x8000000000007812 */ /* 0x000fc800078ef805 */
[----:B------:R-:W-:Y:S01]  /*4c20*/  F2FP.F16.F32.PACK_AB R0, RZ, R0 ;  /* 0x00000000ff00723e */ /* 0x000fe200000000ff */
[----:B------:R-:W-:Y:S06]  /*4c30*/  BRA `(.L_x_80) ;  /* 0x0000000400c87947 */ /* 0x000fec0003800000 */
.L_x_90:
[----:B------:R-:W2:Y:S02]  /*4c40*/  LDG.E.U16 R0, desc[UR36][R2.64] ;  /* 0x0000002402007981 */ /* 0x000ea4000c1e1500 */
[----:B--2---:R-:W-:-:S05]  /*4c50*/  IMAD.U32 R0, R0, 0x10000, RZ ;  /* 0x0001000000007824 */ /* 0x004fca00078e00ff */
[----:B------:R-:W-:Y:S01]  /*4c60*/  F2FP.F16.F32.PACK_AB R0, RZ, R0 ;  /* 0x00000000ff00723e */ /* 0x000fe200000000ff */
[----:B------:R-:W-:Y:S06]  /*4c70*/  BRA `(.L_x_80) ;  /* 0x0000000400b87947 */ /* 0x000fec0003800000 */
.L_x_87:
        /* <DEDUP_REMOVED lines=12> */
.L_x_94:
[----:B------:R-:W2:Y:S01]  /*4d40*/  LDG.E.U8 R3, desc[UR36][R2.64] ;  /* 0x0000002402037981 */ /* 0x000ea2000c1e1100 */
[----:B------:R-:W-:Y:S01]  /*4d50*/  BSSY.RECONVERGENT B0, `(.L_x_95) ;  /* 0x0000018000007945 */ /* 0x000fe20003800200 */
[----:B------:R-:W-:Y:S01]  /*4d60*/  IMAD.MOV.U32 R0, RZ, RZ, RZ ;  /* 0x000000ffff007224 */ /* 0x000fe200078e00ff */
[----:B--2---:R-:W-:-:S13]  /*4d70*/  ISETP.NE.AND P0, PT, R3, RZ, PT ;  /* 0x000000ff0300720c */ /* 0x004fda0003f05270 */
[----:B------:R-:W-:Y:S05]  /*4d80*/  @!P0 BRA `(.L_x_96) ;  /* 0x0000000000508947 */ /* 0x000fea0003800000 */
[----:B------:R-:W-:-:S13]  /*4d90*/  ISETP.NE.AND P0, PT, R3, 0x80, PT ;  /* 0x000000800300780c */ /* 0x000fda0003f05270 */
[----:B------:R-:W-:Y:S01]  /*4da0*/  @!P0 MOV R0, 0x7f800001 ;  /* 0x7f80000100008802 */ /* 0x000fe20000000f00 */
        /* <DEDUP_REMOVED lines=14> */
.L_x_98:
[----:B------:R-:W-:Y:S05]  /*4e90*/  BSYNC.RECONVERGENT B1 ;  /* 0x0000000000017941 */ /* 0x000fea0003800200 */
.L_x_97:
[----:B------:R-:W-:Y:S02]  /*4ea0*/  SHF.L.U32 R0, R0, 0x14, RZ ;  /* 0x0000001400007819 */ /* 0x000fe400000006ff */
[----:B------:R-:W-:-:S04]  /*4eb0*/  LEA R2, R2, 0x3b800000, 0x17 ;  /* 0x3b80000002027811 */ /* 0x000fc800078eb8ff */
[----:B------:R-:W-:-:S07]  /*4ec0*/  LOP3.LUT R0, R2, R0, R7, 0xfe, !PT ;  /* 0x0000000002007212 */ /* 0x000fce00078efe07 */
.L_x_96:
[----:B------:R-:W-:Y:S05]  /*4ed0*/  BSYNC.RECONVERGENT B0 ;  /* 0x0000000000007941 */ /* 0x000fea0003800200 */
.L_x_95:
[----:B------:R-:W-:Y:S01]  /*4ee0*/  F2FP.F16.F32.PACK_AB R0, RZ, R0 ;  /* 0x00000000ff00723e */ /* 0x000fe200000000ff */
[----:B------:R-:W-:Y:S06]  /*4ef0*/  BRA `(.L_x_80) ;  /* 0x0000000400187947 */ /* 0x000fec0003800000 */
.L_x_93:
        /* <DEDUP_REMOVED lines=11> */
[----:B------:R-:W-:-:S04]  /*4fb0*/  SHF.R.U32.HI R0, RZ, 0x7, R3 ;  /* 0x00000007ff007819 */ /* 0x000fc80000011603 */
[----:B------:R-:W-:Y:S02]  /*4fc0*/  SHF.L.U32 R7, R0, 0x1f, RZ ;  /* 0x0000001f00077819 */ /* 0x000fe400000006ff */
        /* <DEDUP_REMOVED lines=8> */
.L_x_102:
[----:B------:R-:W-:Y:S05]  /*5050*/  BSYNC.RECONVERGENT B1 ;  /* 0x0000000000017941 */ /* 0x000fea0003800200 */
.L_x_101:
[----:B------:R-:W-:Y:S01]  /*5060*/  IMAD.SHL.U32 R0, R0, 0x200000, RZ ;  /* 0x0020000000007824 */ /* 0x000fe200078e00ff */
[----:B------:R-:W-:-:S04]  /*5070*/  LEA R2, R2, 0x37800000, 0x17 ;  /* 0x3780000002027811 */ /* 0x000fc800078eb8ff */
[----:B------:R-:W-:-:S07]  /*5080*/  LOP3.LUT R0, R2, R0, R7, 0xfe, !PT ;  /* 0x0000000002007212 */ /* 0x000fce00078efe07 */
.L_x_100:
[----:B------:R-:W-:Y:S05]  /*5090*/  BSYNC.RECONVERGENT B0 ;  /* 0x0000000000007941 */ /* 0x000fea0003800200 */
.L_x_99:
[----:B------:R-:W-:Y:S01]  /*50a0*/  F2FP.F16.F32.PACK_AB R0, RZ, R0 ;  /* 0x00000000ff00723e */ /* 0x000fe200000000ff */
[----:B------:R-:W-:Y:S06]  /*50b0*/  BRA `(.L_x_80) ;  /* 0x0000000000a87947 */ /* 0x000fec0003800000 */
.L_x_92:
[----:B------:R-:W-:-:S09]  /*50c0*/  UISETP.NE.AND UP0, UPT, UR4, 0x1c, UPT ;  /* 0x0000001c0400788c */ /* 0x000fd2000bf05270 */
[----:B------:R-:W-:Y:S05]  /*50d0*/  BRA.U !UP0, `(.L_x_103) ;  /* 0x0000000108947547 */ /* 0x000fea000b800000 */
[----:B------:R-:W-:-:S09]  /*50e0*/  UISETP.NE.AND UP0, UPT, UR4, 0x1d, UPT ;  /* 0x0000001d0400788c */ /* 0x000fd2000bf05270 */
[----:B------:R-:W-:Y:S05]  /*50f0*/  BRA.U !UP0, `(.L_x_104) ;  /* 0x00000001087c7547 */ /* 0x000fea000b800000 */
[----:B------:R-:W-:-:S09]  /*5100*/  UISETP.NE.AND UP0, UPT, UR4, 0x2c, UPT ;  /* 0x0000002c0400788c */ /* 0x000fd2000bf05270 */
[----:B------:R-:W-:Y:S05]  /*5110*/  BRA.U UP0, `(.L_x_79) ;  /* 0x00000001002c7547 */ /* 0x000fea000b800000 */
[----:B------:R-:W2:Y:S01]  /*5120*/  LDG.E.U8 R2, desc[UR36][R2.64] ;  /* 0x0000002402027981 */ /* 0x000ea2000c1e1100 */
[----:B------:R-:W-:Y:S01]  /*5130*/  BSSY.RECONVERGENT B0, `(.L_x_105) ;  /* 0x0000007000007945 */ /* 0x000fe20003800200 */
[----:B------:R-:W-:Y:S01]  /*5140*/  HFMA2 R0, -RZ, RZ, 3.814697265625e-06, 0 ;  /* 0x00400000ff007431 */ /* 0x000fe200000001ff */
[----:B--2---:R-:W-:-:S13]  /*5150*/  ISETP.NE.AND P0, PT, R2, RZ, PT ;  /* 0x000000ff0200720c */ /* 0x004fda0003f05270 */
[----:B------:R-:W-:Y:S05]  /*5160*/  @!P0 BRA `(.L_x_106) ;  /* 0x00000000000c8947 */ /* 0x000fea0003800000 */
[----:B------:R-:W-:-:S13]  /*5170*/  ISETP.NE.AND P0, PT, R2, 0xff, PT ;  /* 0x000000ff0200780c */ /* 0x000fda0003f05270 */
[----:B------:R-:W-:Y:S02]  /*5180*/  @!P0 IMAD.MOV.U32 R0, RZ, RZ, 0x7f800001 ;  /* 0x7f800001ff008424 */ /* 0x000fe400078e00ff */
[----:B------:R-:W-:-:S07]  /*5190*/  @P0 IMAD.SHL.U32 R0, R2, 0x800000, RZ ;  /* 0x0080000002000824 */ /* 0x000fce00078e00ff */
.L_x_106:
[----:B------:R-:W-:Y:S05]  /*51a0*/  BSYNC.RECONVERGENT B0 ;  /* 0x0000000000007941 */ /* 0x000fea0003800200 */
.L_x_105:
[----:B------:R-:W-:Y:S01]  /*51b0*/  F2FP.F16.F32.PACK_AB R0, RZ, R0 ;  /* 0x00000000ff00723e */ /* 0x000fe200000000ff */
[----:B------:R-:W-:Y:S06]  /*51c0*/  BRA `(.L_x_80) ;  /* 0x0000000000647947 */ /* 0x000fec0003800000 */
.L_x_79:
[----:B------:R-:W-:Y:S01]  /*51d0*/  MOV R2, 0x0 ;  /* 0x0000000000027802 */ /* 0x000fe20000000f00 */
[----:B------:R-:W0:Y:S01]  /*51e0*/  LDCU.64 UR4, c[0x4][0x198] ;  /* 0x01003300ff0477ac */ /* 0x000e220008000a00 */
[----:B------:R-:W-:Y:S02]  /*51f0*/  HFMA2 R8, -RZ, RZ, 0, 4.64916229248046875e-06 ;  /* 0x0000004eff087431 */ /* 0x000fe400000001ff */
[----:B------:R-:W-:Y:S01]  /*5200*/  IMAD.MOV.U32 R12, RZ, RZ, 0x1 ;  /* 0x00000001ff0c7424 */ /* 0x000fe200078e00ff */
[----:B------:R-:W1:Y:S01]  /*5210*/  LDCU.64 UR6, c[0x4][0x1a0] ;  /* 0x01003400ff0677ac */ /* 0x000e620008000a00 */
[----:B------:R-:W2:Y:S01]  /*5220*/  LDC.64 R2, c[0x4][R2] ;  /* 0x0100000002027b82 */ /* 0x000ea20000000a00 */
[----:B------:R-:W-:Y:S01]  /*5230*/  IMAD.MOV.U32 R13, RZ, RZ, RZ ;  /* 0x000000ffff0d7224 */ /* 0x000fe200078e00ff */
[----:B------:R-:W3:Y:S01]  /*5240*/  LDCU.64 UR8, c[0x4][0x60] ;  /* 0x01000c00ff0877ac */ /* 0x000ee20008000a00 */
[----:B0-----:R-:W-:Y:S01]  /*5250*/  MOV R4, UR4 ;  /* 0x0000000400047c02 */ /* 0x001fe20008000f00 */
[----:B------:R-:W-:-:S02]  /*5260*/  IMAD.U32 R5, RZ, RZ, UR5 ;  /* 0x00000005ff057e24 */ /* 0x000fc4000f8e00ff */
[----:B-1----:R-:W-:Y:S01]  /*5270*/  IMAD.U32 R6, RZ, RZ, UR6 ;  /* 0x00000006ff067e24 */ /* 0x002fe2000f8e00ff */
[----:B------:R-:W-:Y:S01]  /*5280*/  MOV R7, UR7 ;  /* 0x0000000700077c02 */ /* 0x000fe20008000f00 */
[----:B---3--:R-:W-:Y:S02]  /*5290*/  IMAD.U32 R10, RZ, RZ, UR8 ;  /* 0x00000008ff0a7e24 */ /* 0x008fe4000f8e00ff */
[----:B------:R-:W-:-:S07]  /*52a0*/  IMAD.U32 R11, RZ, RZ, UR9 ;  /* 0x00000009ff0b7e24 */ /* 0x000fce000f8e00ff */
[----:B------:R-:W-:-:S07]  /*52b0*/  LEPC R20, `(.L_x_107) ;  /* 0x000000001014794e */ /* 0x000fce0000000000 */
[----:B--2---:R-:W-:Y:S05]  /*52c0*/  CALL.ABS.NOINC R2 ;  /* 0x0000000002007343 */ /* 0x004fea0003c00000 */
.L_x_107:
[----:B------:R-:W-:Y:S01]  /*52d0*/  PRMT R0, RZ, 0x7610, R0 ;  /* 0x00007610ff007816 */ /* 0x000fe20000000000 */
[----:B------:R-:W-:Y:S06]  /*52e0*/  BRA `(.L_x_80) ;  /* 0x00000000001c7947 */ /* 0x000fec0003800000 */
.L_x_104:
[----:B------:R-:W2:Y:S02]  /*52f0*/  LDG.E.64 R2, desc[UR36][R2.64] ;  /* 0x0000002402027981 */ /* 0x000ea4000c1e1b00 */
[----:B--2---:R-:W0:Y:S02]  /*5300*/  I2F.U64 R0, R2 ;  /* 0x0000000200007312 */ /* 0x004e240000301000 */
[----:B0-----:R-:W-:Y:S01]  /*5310*/  F2FP.F16.F32.PACK_AB R0, RZ, R0 ;  /* 0x00000000ff00723e */ /* 0x001fe200000000ff */
[----:B------:R-:W-:Y:S06]  /*5320*/  BRA `(.L_x_80) ;  /* 0x00000000000c7947 */ /* 0x000fec0003800000 */
.L_x_103:
[----:B------:R-:W2:Y:S02]  /*5330*/  LDG.E R2, desc[UR36][R2.64] ;  /* 0x0000002402027981 */ /* 0x000ea4000c1e1900 */
[----:B--2---:R-:W-:-:S04]  /*5340*/  I2FP.F32.U32 R0, R2 ;  /* 0x0000000200007245 */ /* 0x004fc80000201000 */
[----:B------:R-:W-:-:S07]  /*5350*/  F2FP.F16.F32.PACK_AB R0, RZ, R0 ;  /* 0x00000000ff00723e */ /* 0x000fce00000000ff */
.L_x_80:
[----:B------:R-:W0:Y:S01]  /*5360*/  LDCU.64 UR6, c[0x0][0x580] ;  /* 0x0000b000ff0677ac */ /* 0x000e220008000a00 */
[----:B-----5:R-:W-:Y:S01]  /*5370*/  HADD2.F32 R0, -RZ, R0.H0_H0 ;  /* 0x20000000ff007230 */ /* 0x020fe20000004100 */
[----:B------:R-:W-:Y:S01]  /*5380*/  BSSY.RECONVERGENT B6, `(.L_x_108) ;  /* 0x00000d4000067945 */ /* 0x000fe20003800200 */
[----:B------:R-:W-:-:S03]  /*5390*/  UPRMT UR4, UR42, 0x9910, URZ ;  /* 0x000099102a047896 */ /* 0x000fc600080000ff */
[----:B------:R-:W-:Y:S01]  /*53a0*/  SHF.R.U32.HI R4, RZ, 0x1f, R0 ;  /* 0x0000001fff047819 */ /* 0x000fe20000011600 */
[----:B------:R-:W-:Y:S01]  /*53b0*/  UISETP.GT.AND UP0, UPT, UR4, 0x9, UPT ;  /* 0x000000090400788c */ /* 0x000fe2000bf04270 */
[----:B01----:R-:W-:-:S04]  /*53c0*/  IADD3 R2, P0, PT, R16, UR6, RZ ;  /* 0x0000000610027c10 */ /* 0x003fc8000ff1e0ff */
        /* <DEDUP_REMOVED lines=12> */
.L_x_112:
[----:B------:R0:W-:Y:S01]  /*5490*/  STG.E.U8 desc[UR36][R2.64], R4 ;  /* 0x0000000402007986 */ /* 0x0001e2000c101124 */
[----:B------:R-:W-:Y:S05]  /*54a0*/  BRA `(.L_x_114) ;  /* 0x0000000c00047947 */ /* 0x000fea0003800000 */
.L_x_111:
[----:B------:R-:W-:-:S09]  /*54b0*/  UISETP.NE.AND UP0, UPT, UR4, 0x2, UPT ;  /* 0x000000020400788c */ /* 0x000fd2000bf05270 */
[----:B------:R-:W-:Y:S05]  /*54c0*/  BRA.U !UP0, `(.L_x_115) ;  /* 0x0000000108247547 */ /* 0x000fea000b800000 */
[----:B------:R-:W-:-:S09]  /*54d0*/  UISETP.NE.AND UP0, UPT, UR4, 0x3, UPT ;  /* 0x000000030400788c */ /* 0x000fd2000bf05270 */
[----:B------:R-:W-:Y:S05]  /*54e0*/  BRA.U !UP0, `(.L_x_116) ;  /* 0x0000000108147547 */ /* 0x000fea000b800000 */
[----:B------:R-:W-:-:S09]  /*54f0*/  UISETP.NE.AND UP0, UPT, UR4, 0x4, UPT ;  /* 0x000000040400788c */ /* 0x000fd2000bf05270 */
[----:B------:R-:W-:Y:S05]  /*5500*/  BRA.U UP0, `(.L_x_113) ;  /* 0x00000009001c7547 */ /* 0x000fea000b800000 */
[----:B------:R-:W-:-:S05]  /*5510*/  IMAD.MOV.U32 R5, RZ, RZ, RZ ;  /* 0x000000ffff057224 */ /* 0x000fca00078e00ff */
[----:B------:R0:W-:Y:S01]  /*5520*/  STG.E.64 desc[UR36][R2.64], R4 ;  /* 0x0000000402007986 */ /* 0x0001e2000c101b24 */
[----:B------:R-:W-:Y:S05]  /*5530*/  BRA `(.L_x_114) ;  /* 0x0000000800e07947 */ /* 0x000fea0003800000 */
.L_x_116:
[----:B------:R0:W-:Y:S01]  /*5540*/  STG.E desc[UR36][R2.64], R4 ;  /* 0x0000000402007986 */ /* 0x0001e2000c101924 */
[----:B------:R-:W-:Y:S05]  /*5550*/  BRA `(.L_x_114) ;  /* 0x0000000800d87947 */ /* 0x000fea0003800000 */
.L_x_115:
[----:B------:R0:W-:Y:S01]  /*5560*/  STG.E.U16 desc[UR36][R2.64], R4 ;  /* 0x0000000402007986 */ /* 0x0001e2000c101524 */
[----:B------:R-:W-:Y:S05]  /*5570*/  BRA `(.L_x_114) ;  /* 0x0000000800d07947 */ /* 0x000fea0003800000 */
.L_x_110:
        /* <DEDUP_REMOVED lines=9> */
.L_x_118:
[----:B------:R-:W0:Y:S02]  /*5610*/  I2F.U16 R0, R4 ;  /* 0x0000000400007306 */ /* 0x000e240000101000 */
[----:B0-----:R-:W-:-:S05]  /*5620*/  F2FP.F16.F32.PACK_AB R0, RZ, R0 ;  /* 0x00000000ff00723e */ /* 0x001fca00000000ff */
[----:B------:R0:W-:Y:S01]  /*5630*/  STG.E.U16 desc[UR36][R2.64], R0 ;  /* 0x0000000002007986 */ /* 0x0001e2000c101524 */
[----:B------:R-:W-:Y:S05]  /*5640*/  BRA `(.L_x_114) ;  /* 0x00000008009c7947 */ /* 0x000fea0003800000 */
.L_x_117:
        /* <DEDUP_REMOVED lines=10> */
.L_x_120:
[----:B------:R-:W0:Y:S02]  /*56f0*/  I2F.U16 R4, R4 ;  /* 0x0000000400047306 */ /* 0x000e240000101000 */
[----:B0-----:R-:W-:-:S04]  /*5700*/  F2FP.F16.F32.PACK_AB R5, RZ, R4 ;  /* 0x00000004ff05723e */ /* 0x001fc800000000ff */
[----:B------:R-:W-:-:S05]  /*5710*/  PRMT R5, R5, 0x5410, RZ ;  /* 0x0000541005057816 */ /* 0x000fca00000000ff */
[----:B------:R0:W-:Y:S01]  /*5720*/  STG.E desc[UR36][R2.64], R5 ;  /* 0x0000000502007986 */ /* 0x0001e2000c101924 */
[----:B------:R-:W-:Y:S05]  /*5730*/  BRA `(.L_x_114) ;  /* 0x0000000800607947 */ /* 0x000fea0003800000 */
.L_x_119:
[----:B------:R-:W0:Y:S02]  /*5740*/  I2F.F64.U16 R4, R4 ;  /* 0x0000000400047312 */ /* 0x000e240000101800 */
[----:B0-----:R0:W-:Y:S01]  /*5750*/  STG.E.64 desc[UR36][R2.64], R4 ;  /* 0x0000000402007986 */ /* 0x0011e2000c101b24 */
[----:B------:R-:W-:Y:S05]  /*5760*/  BRA `(.L_x_114) ;  /* 0x0000000800547947 */ /* 0x000fea0003800000 */
.L_x_109:
[----:B------:R-:W-:-:S09]  /*5770*/  UISETP.GT.AND UP0, UPT, UR4, 0x18, UPT ;  /* 0x000000180400788c */ /* 0x000fd2000bf04270 */
[----:B------:R-:W-:Y:S05]  /*5780*/  BRA.U !UP0, `(.L_x_121) ;  /* 0x0000000508347547 */ /* 0x000fea000b800000 */
        /* <DEDUP_REMOVED lines=10> */
.L_x_124:
[----:B------:R-:W0:Y:S01]  /*5830*/  I2F.U16 R5, R4 ;  /* 0x0000000400057306 */ /* 0x000e220000101000 */
[----:B------:R-:W-:Y:S01]  /*5840*/  BSSY.RECONVERGENT B0, `(.L_x_125) ;  /* 0x0000010000007945 */ /* 0x000fe20003800200 */
[----:B------:R-:W-:Y:S02]  /*5850*/  MOV R0, 0x80 ;  /* 0x0000008000007802 */ /* 0x000fe40000000f00 */
[----:B0-----:R-:W-:-:S13]  /*5860*/  ISETP.GT.U32.AND P0, PT, R5, 0x437fffff, PT ;  /* 0x437fffff0500780c */ /* 0x001fda0003f04070 */
[----:B------:R-:W-:Y:S05]  /*5870*/  @P0 BRA `(.L_x_126) ;  /* 0x0000000000300947 */ /* 0x000fea0003800000 */
[----:B------:R-:W-:-:S13]  /*5880*/  ISETP.GE.U32.AND P0, PT, R5, 0x3c000000, PT ;  /* 0x3c0000000500780c */ /* 0x000fda0003f06070 */
[----:B------:R-:W-:-:S04]  /*5890*/  @P0 SHF.R.U32.HI R0, RZ, 0x14, R5 ;  /* 0x00000014ff000819 */ /* 0x000fc80000011605 */
[----:B------:R-:W-:-:S04]  /*58a0*/  @P0 LOP3.LUT R0, R0, 0x1, RZ, 0xc0, !PT ;  /* 0x0000000100000812 */ /* 0x000fc800078ec0ff */
[----:B------:R-:W-:-:S04]  /*58b0*/  @P0 IADD3 R0, PT, PT, R5, 0x487ffff, R0 ;  /* 0x0487ffff05000810 */ /* 0x000fc80007ffe000 */
[----:B------:R-:W-:-:S04]  /*58c0*/  @P0 SHF.R.U32.HI R0, RZ, 0x14, R0 ;  /* 0x00000014ff000819 */ /* 0x000fc80000011600 */
[----:B------:R-:W-:Y:S01]  /*58d0*/  @P0 LOP3.LUT R0, R0, 0xff, RZ, 0xc0, !PT ;  /* 0x000000ff00000812 */ /* 0x000fe200078ec0ff */
[----:B------:R-:W-:Y:S06]  /*58e0*/  @P0 BRA `(.L_x_126) ;  /* 0x0000000000140947 */ /* 0x000fec0003800000 */
[----:B------:R-:W-:-:S05]  /*58f0*/  FADD.FTZ R0, R5, 8192 ;  /* 0x4600000005007421 */ /* 0x000fca0000010000 */
[----:B------:R-:W-:Y:S02]  /*5900*/  LOP3.LUT P0, R4, R0, 0xff, RZ, 0xc0, !PT ;  /* 0x000000ff00047812 */ /* 0x000fe4000780c0ff */
[----:B------:R-:W-:-:S11]  /*5910*/  PRMT R0, RZ, 0x7610, R0 ;  /* 0x00007610ff007816 */ /* 0x000fd60000000000 */
[----:B------:R-:W-:Y:S05]  /*5920*/  @!P0 BRA `(.L_x_126) ;  /* 0x0000000000048947 */ /* 0x000fea0003800000 */
[----:B------:R-:W-:-:S07]  /*5930*/  IMAD.MOV.U32 R0, RZ, RZ, R4 ;  /* 0x000000ffff007224 */ /* 0x000fce00078e0004 */
.L_x_126:
[----:B------:R-:W-:Y:S05]  /*5940*/  BSYNC.RECONVERGENT B0 ;  /* 0x0000000000007941 */ /* 0x000fea0003800200 */
.L_x_125:
[----:B------:R0:W-:Y:S01]  /*5950*/  STG.E.U8 desc[UR36][R2.64], R0 ;  /* 0x0000000002007986 */ /* 0x0001e2000c101124 */
[----:B------:R-:W-:Y:S05]  /*5960*/  BRA `(.L_x_114) ;  /* 0x0000000400d47947 */ /* 0x000fea0003800000 */
.L_x_123:
[----:B------:R-:W0:Y:S01]  /*5970*/  I2F.U16 R5, R4 ;  /* 0x0000000400057306 */ /* 0x000e220000101000 */
[----:B------:R-:W-:Y:S01]  /*5980*/  BSSY.RECONVERGENT B0, `(.L_x_127) ;  /* 0x0000011000007945 */ /* 0x000fe20003800200 */
[----:B------:R-:W-:Y:S01]  /*5990*/  IMAD.MOV.U32 R0, RZ, RZ, 0x80 ;  /* 0x00000080ff007424 */ /* 0x000fe200078e00ff */
        /* <DEDUP_REMOVED lines=9> */
[----:B------:R-:W-:Y:S02]  /*5a30*/  IADD3 R4, PT, PT, R4, 0x40, RZ ;  /* 0x0000004004047810 */ /* 0x000fe40007ffe0ff */
[----:B------:R-:W-:-:S04]  /*5a40*/  PRMT R0, RZ, 0x7610, R0 ;  /* 0x00007610ff007816 */ /* 0x000fc80000000000 */
[----:B------:R-:W0:Y:S02]  /*5a50*/  I2F.U16 R4, R4 ;  /* 0x0000000400047306 */ /* 0x000e240000101000 */
[----:B0-----:R-:W-:-:S13]  /*5a60*/  LOP3.LUT P0, R5, R4, 0xff, RZ, 0xc0, !PT ;  /* 0x000000ff04057812 */ /* 0x001fda000780c0ff */
[----:B------:R-:W-:Y:S05]  /*5a70*/  @!P0 BRA `(.L_x_128) ;  /* 0x0000000000048947 */ /* 0x000fea0003800000 */
[----:B------:R-:W-:-:S07]  /*5a80*/  IMAD.MOV.U32 R0, RZ, RZ, R5 ;  /* 0x000000ffff007224 */ /* 0x000fce00078e0005 */
.L_x_128:
[----:B------:R-:W-:Y:S05]  /*5a90*/  BSYNC.RECONVERGENT B0 ;  /* 0x0000000000007941 */ /* 0x000fea0003800200 */
.L_x_127:
[----:B------:R0:W-:Y:S01]  /*5aa0*/  STG.E.U8 desc[UR36][R2.64], R0 ;  /* 0x0000000002007986 */ /* 0x0001e2000c101124 */
[----:B------:R-:W-:Y:S05]  /*5ab0*/  BRA `(.L_x_114) ;  /* 0x0000000400807947 */ /* 0x000fea0003800000 */
.L_x_122:
[----:B------:R-:W-:-:S09]  /*5ac0*/  UISETP.NE.AND UP0, UPT, UR4, 0x1c, UPT ;  /* 0x0000001c0400788c */ /* 0x000fd2000bf05270 */
[----:B------:R-:W-:Y:S05]  /*5ad0*/  BRA.U !UP0, `(.L_x_129) ;  /* 0x0000000108587547 */ /* 0x000fea000b800000 */
[----:B------:R-:W-:-:S09]  /*5ae0*/  UISETP.NE.AND UP0, UPT, UR4, 0x1d, UPT ;  /* 0x0000001d0400788c */ /* 0x000fd2000bf05270 */
[----:B------:R-:W-:Y:S05]  /*5af0*/  BRA.U !UP0, `(.L_x_130) ;  /* 0x0000000108447547 */ /* 0x000fea000b800000 */
[----:B------:R-:W-:-:S09]  /*5b00*/  UISETP.NE.AND UP0, UPT, UR4, 0x2c, UPT ;  /* 0x0000002c0400788c */ /* 0x000fd2000bf05270 */
[----:B------:R-:W-:Y:S05]  /*5b10*/  BRA.U UP0, `(.L_x_113) ;  /* 0x0000000100987547 */ /* 0x000fea000b800000 */
        /* <DEDUP_REMOVED lines=15> */
.L_x_130:
[----:B------:R-:W-:-:S05]  /*5c10*/  HFMA2 R5, -RZ, RZ, 0, 0 ;  /* 0x00000000ff057431 */ /* 0x000fca00000001ff */
[----:B------:R0:W-:Y:S01]  /*5c20*/  STG.E.64 desc[UR36][R2.64], R4 ;  /* 0x0000000402007986 */ /* 0x0001e2000c101b24 */
[----:B------:R-:W-:Y:S05]  /*5c30*/  BRA `(.L_x_114) ;  /* 0x0000000400207947 */ /* 0x000fea0003800000 */
.L_x_129:
[----:B------:R0:W-:Y:S01]  /*5c40*/  STG.E desc[UR36][R2.64], R4 ;  /* 0x0000000402007986 */ /* 0x0001e2000c101924 */
[----:B------:R-:W-:Y:S05]  /*5c50*/  BRA `(.L_x_114) ;  /* 0x0000000400187947 */ /* 0x000fea0003800000 */
.L_x_121:
        /* <DEDUP_REMOVED lines=8> */
.L_x_132:
[----:B------:R-:W0:Y:S01]  /*5ce0*/  I2F.F64.U16 R4, R4 ;  /* 0x0000000400047312 */ /* 0x000e220000101800 */
[----:B------:R-:W-:-:S05]  /*5cf0*/  CS2R R6, SRZ ;  /* 0x0000000000067805 */ /* 0x000fca000001ff00 */
[----:B0-----:R4:W-:Y:S01]  /*5d00*/  STG.E.128 desc[UR36][R2.64], R4 ;  /* 0x0000000402007986 */ /* 0x0019e2000c101d24 */
[----:B------:R-:W-:Y:S05]  /*5d10*/  BRA `(.L_x_114) ;  /* 0x0000000000e87947 */ /* 0x000fea0003800000 */
.L_x_131:
[----:B------:R-:W-:-:S09]  /*5d20*/  UISETP.NE.AND UP0, UPT, UR4, 0xf, UPT ;  /* 0x0000000f0400788c */ /* 0x000fd2000bf05270 */
[----:B------:R-:W-:Y:S05]  /*5d30*/  BRA.U !UP0, `(.L_x_133) ;  /* 0x0000000108d47547 */ /* 0x000fea000b800000 */
[----:B------:R-:W-:-:S09]  /*5d40*/  UISETP.NE.AND UP0, UPT, UR4, 0x17, UPT ;  /* 0x000000170400788c */ /* 0x000fd2000bf05270 */
[----:B------:R-:W-:Y:S05]  /*5d50*/  BRA.U !UP0, `(.L_x_134) ;  /* 0x0000000108847547 */ /* 0x000fea000b800000 */
[----:B------:R-:W-:-:S09]  /*5d60*/  UISETP.NE.AND UP0, UPT, UR4, 0x18, UPT ;  /* 0x000000180400788c */ /* 0x000fd2000bf05270 */
[----:B------:R-:W-:Y:S05]  /*5d70*/  BRA.U !UP0, `(.L_x_135) ;  /* 0x0000000108447547 */ /* 0x000fea000b800000 */
.L_x_113:
[----:B------:R-:W-:Y:S01]  /*5d80*/  MOV R0, 0x0 ;  /* 0x0000000000007802 */ /* 0x000fe20000000f00 */
[----:B------:R-:W0:Y:S01]  /*5d90*/  LDCU.64 UR4, c[0x4][0x198] ;  /* 0x01003300ff0477ac */ /* 0x000e220008000a00 */
[----:B------:R-:W-:Y:S02]  /*5da0*/  HFMA2 R13, -RZ, RZ, 0, 0 ;  /* 0x00000000ff0d7431 */ /* 0x000fe400000001ff */
[----:B------:R-:W-:Y:S01]  /*5db0*/  IMAD.MOV.U32 R8, RZ, RZ, 0x65 ;  /* 0x00000065ff087424 */ /* 0x000fe200078e00ff */
[----:B------:R1:W2:Y:S01]  /*5dc0*/  LDC.64 R2, c[0x4][R0] ;  /* 0x0100000000027b82 */ /* 0x0002a20000000a00 */
[----:B------:R-:W3:Y:S01]  /*5dd0*/  LDCU.64 UR6, c[0x4][0x1a0] ;  /* 0x01003400ff0677ac */ /* 0x000ee20008000a00 */
[----:B------:R-:W-:Y:S01]  /*5de0*/  IMAD.MOV.U32 R12, RZ, RZ, 0x1 ;  /* 0x00000001ff0c7424 */ /* 0x000fe200078e00ff */
[----:B------:R-:W4:Y:S01]  /*5df0*/  LDCU.64 UR8, c[0x4][0x10] ;  /* 0x01000200ff0877ac */ /* 0x000f220008000a00 */
[----:B0-----:R-:W-:Y:S02]  /*5e00*/  IMAD.U32 R4, RZ, RZ, UR4 ;  /* 0x00000004ff047e24 */ /* 0x001fe4000f8e00ff */
[----:B------:R-:W-:Y:S01]  /*5e10*/  IMAD.U32 R5, RZ, RZ, UR5 ;  /* 0x00000005ff057e24 */ /* 0x000fe2000f8e00ff */
[----:B---3--:R-:W-:Y:S01]  /*5e20*/  MOV R6, UR6 ;  /* 0x0000000600067c02 */ /* 0x008fe20008000f00 */
[----:B------:R-:W-:-:S02]  /*5e30*/  IMAD.U32 R7, RZ, RZ, UR7 ;  /* 0x00000007ff077e24 */ /* 0x000fc4000f8e00ff */
[----:B----4-:R-:W-:Y:S01]  /*5e40*/  IMAD.U32 R10, RZ, RZ, UR8 ;  /* 0x00000008ff0a7e24 */ /* 0x010fe2000f8e00ff */
[----:B-1----:R-:W-:-:S07]  /*5e50*/  MOV R11, UR9 ;  /* 0x00000009000b7c02 */ /* 0x002fce0008000f00 */
[----:B------:R-:W-:-:S07]  /*5e60*/  LEPC R20, `(.L_x_136) ;  /* 0x000000001014794e */ /* 0x000fce0000000000 */
[----:B--2---:R-:W-:Y:S05]  /*5e70*/  CALL.ABS.NOINC R2 ;  /* 0x0000000002007343 */ /* 0x004fea0003c00000 */
.L_x_136:
[----:B------:R-:W-:Y:S05]  /*5e80*/  BRA `(.L_x_114) ;  /* 0x00000000008c7947 */ /* 0x000fea0003800000 */
.L_x_135:
        /* <DEDUP_REMOVED lines=9> */
[----:B------:R-:W-:Y:S01]  /*5f20*/  @P0 SHF.R.U32.HI R5, RZ, 0x14, R0 ;  /* 0x00000014ff050819 */ /* 0x000fe20000011600 */
[----:B------:R-:W-:-:S07]  /*5f30*/  @!P0 FADD.FTZ R5, R7, 16384 ;  /* 0x4680000007058421 */ /* 0x000fce0000010000 */
.L_x_138:
[----:B------:R-:W-:Y:S05]  /*5f40*/  BSYNC.RECONVERGENT B0 ;  /* 0x0000000000007941 */ /* 0x000fea0003800200 */
.L_x_137:
[----:B------:R3:W-:Y:S01]  /*5f50*/  STG.E.U8 desc[UR36][R2.64], R5 ;  /* 0x0000000502007986 */ /* 0x0007e2000c101124 */
[----:B------:R-:W-:Y:S05]  /*5f60*/  BRA `(.L_x_114) ;  /* 0x0000000000547947 */ /* 0x000fea0003800000 */
.L_x_134:
[----:B------:R-:W0:Y:S02]  /*5f70*/  I2F.U16 R5, R4 ;  /* 0x0000000400057306 */ /* 0x000e240000101000 */
[----:B0-----:R-:W-:-:S13]  /*5f80*/  ISETP.GT.U32.AND P0, PT, R5, 0x477fffff, PT ;  /* 0x477fffff0500780c */ /* 0x001fda0003f04070 */
[----:B------:R-:W-:Y:S05]  /*5f90*/  @P0 BRA `(.L_x_139) ;  /* 0x0000000000280947 */ /* 0x000fea0003800000 */
[----:B------:R-:W-:-:S13]  /*5fa0*/  ISETP.GE.U32.AND P0, PT, R5, 0x38800000, PT ;  /* 0x388000000500780c */ /* 0x000fda0003f06070 */
[----:B------:R-:W-:Y:S01]  /*5fb0*/  @!P0 VIADD R4, R4, 0x80 ;  /* 0x0000008004048836 */ /* 0x000fe20000000000 */
[----:B------:R-:W-:-:S03]  /*5fc0*/  @P0 SHF.R.U32.HI R0, RZ, 0x15, R5 ;  /* 0x00000015ff000819 */ /* 0x000fc60000011605 */
[----:B------:R-:W0:Y:S01]  /*5fd0*/  @!P0 I2F.U16 R7, R4 ;  /* 0x0000000400078306 */ /* 0x000e220000101000 */
[----:B------:R-:W-:-:S04]  /*5fe0*/  @P0 LOP3.LUT R0, R0, 0x1, RZ, 0xc0, !PT ;  /* 0x0000000100000812 */ /* 0x000fc800078ec0ff */
[----:B------:R-:W-:-:S04]  /*5ff0*/  @P0 IADD3 R0, PT, PT, R5, 0x80fffff, R0 ;  /* 0x080fffff05000810 */ /* 0x000fc80007ffe000 */
[----:B------:R-:W-:-:S05]  /*6000*/  @P0 SHF.R.U32.HI R5, RZ, 0x15, R0 ;  /* 0x00000015ff050819 */ /* 0x000fca0000011600 */
[----:B------:R1:W-:Y:S04]  /*6010*/  @P0 STG.E.U8 desc[UR36][R2.64], R5 ;  /* 0x0000000502000986 */ /* 0x0003e8000c101124 */
[----:B0-----:R1:W-:Y:S01]  /*6020*/  @!P0 STG.E.U8 desc[UR36][R2.64], R7 ;  /* 0x0000000702008986 */ /* 0x0013e2000c101124 */
[----:B------:R-:W-:Y:S05]  /*6030*/  BRA `(.L_x_114) ;  /* 0x0000000000207947 */ /* 0x000fea0003800000 */
.L_x_139:
[----:B------:R-:W-:Y:S02]  /*6040*/  ISETP.GT.U32.AND P0, PT, R5, 0x7f800000, PT ;  /* 0x7f8000000500780c */ /* 0x000fe40003f04070 */
[----:B------:R-:W-:-:S04]  /*6050*/  MOV R5, 0x7f ;  /* 0x0000007f00057802 */ /* 0x000fc80000000f00 */
[----:B------:R-:W-:-:S05]  /*6060*/  SEL R5, R5, 0x7c, P0 ;  /* 0x0000007c05057807 */ /* 0x000fca0000000000 */
[----:B------:R2:W-:Y:S01]  /*6070*/  STG.E.U8 desc[UR36][R2.64], R5 ;  /* 0x0000000502007986 */ /* 0x0005e2000c101124 */
[----:B------:R-:W-:Y:S05]  /*6080*/  BRA `(.L_x_114) ;  /* 0x00000000000c7947 */ /* 0x000fea0003800000 */
.L_x_133:
[----:B------:R-:W0:Y:S02]  /*6090*/  I2F.U16 R0, R4 ;  /* 0x0000000400007306 */ /* 0x000e240000101000 */
[----:B0-----:R-:W-:-:S05]  /*60a0*/  F2FP.BF16.F32.PACK_AB R0, RZ, R0 ;  /* 0x00000000ff00723e */ /* 0x001fca00000010ff */
[----:B------:R0:W-:Y:S02]  /*60b0*/  STG.E.U16 desc[UR36][R2.64], R0 ;  /* 0x0000000002007986 */ /* 0x0001e4000c101524 */
.L_x_114:
[----:B------:R-:W-:Y:S05]  /*60c0*/  BSYNC.RECONVERGENT B6 ;  /* 0x0000000000067941 */ /* 0x000fea0003800200 */
.L_x_108:
[----:B------:R-:W-:-:S07]  /*60d0*/  VIADD R17, R17, 0x80 ;  /* 0x0000008011117836 */ /* 0x000fce0000000000 */
.L_x_73:
[----:B------:R-:W-:Y:S05]  /*60e0*/  BSYNC.RECONVERGENT B7 ;  /* 0x0000000000077941 */ /* 0x000fea0003800200 */
.L_x_72:
[----:B------:R-:W5:Y:S01]  /*60f0*/  LDCU UR4, c[0x0][0x380] ;  /* 0x00007000ff0477ac */ /* 0x000f620008000800 */
[----:B------:R-:W-:Y:S01]  /*6100*/  BSSY.RECONVERGENT B7, `(.L_x_140) ;  /* 0x00002ff000077945 */ /* 0x000fe20003800200 */
[----:B-----5:R-:W-:-:S13]  /*6110*/  ISETP.GE.AND P0, PT, R17, UR4, PT ;  /* 0x0000000411007c0c */ /* 0x020fda000bf06270 */
[----:B------:R-:W-:Y:S05]  /*6120*/  @P0 BRA `(.L_x_141) ;  /* 0x0000002c00f00947 */ /* 0x000fea0003800000 */
[----:B------:R-:W5:Y:S01]  /*6130*/  LDCU UR4, c[0x0][0x388] ;  /* 0x00007100ff0477ac */ /* 0x000f620008000800 */
[----:B------:R-:W-:Y:S02]  /*6140*/  HFMA2 R16, -RZ, RZ, 0, 0 ;  /* 0x00000000ff107431 */ /* 0x000fe400000001ff */
[----:B0-----:R-:W-:Y:S01]  /*6150*/  IMAD.MOV.U32 R0, RZ, RZ, RZ ;  /* 0x000000ffff007224 */ /* 0x001fe200078e00ff */
        /* <DEDUP_REMOVED lines=15> */
[----:B------:R-:W-:Y:S01]  /*6250*/  MOV R2, RZ ;  /* 0x000000ff00027202 */ /* 0x000fe20000000f00 */
        /* <DEDUP_REMOVED lines=284> */
.L_x_142:
        /* <DEDUP_REMOVED lines=18> */
.L_x_146:
[----:B------:R-:W2:Y:S02]  /*7540*/  LDG.E.U8 R2, desc[UR36][R2.64] ;  /* 0x0000002402027981 */ /* 0x000ea4000c1e1100 */
[----:B--2---:R-:W-:-:S04]  /*7550*/  I2FP.F32.U32 R0, R2 ;  /* 0x0000000200007245 */ /* 0x004fc80000201000 */
[----:B------:R-:W-:Y:S01]  /*7560*/  F2FP.F16.F32.PACK_AB R0, RZ, R0 ;  /* 0x00000000ff00723e */ /* 0x000fe200000000ff */
[----:B------:R-:W-:Y:S06]  /*7570*/  BRA `(.L_x_148) ;  /* 0x0000000c007c7947 */ /* 0x000fec0003800000 */
.L_x_145:
        /* <DEDUP_REMOVED lines=10> */
.L_x_150:
[----:B------:R-:W2:Y:S02]  /*7620*/  LDG.E R2, desc[UR36][R2.64] ;  /* 0x0000002402027981 */ /* 0x000ea4000c1e1900 */
[----:B--2---:R-:W-:-:S04]  /*7630*/  I2FP.F32.S32 R0, R2 ;  /* 0x0000000200007245 */ /* 0x004fc80000201400 */
[----:B------:R-:W-:Y:S01]  /*7640*/  F2FP.F16.F32.PACK_AB R0, RZ, R0 ;  /* 0x00000000ff00723e */ /* 0x000fe200000000ff */
[----:B------:R-:W-:Y:S06]  /*7650*/  BRA `(.L_x_148) ;  /* 0x0000000c00447947 */ /* 0x000fec0003800000 */
.L_x_149:
[----:B------:R-:W2:Y:S02]  /*7660*/  LDG.E.U16 R2, desc[UR36][R2.64] ;  /* 0x0000002402027981 */ /* 0x000ea4000c1e1500 */
[----:B--2---:R-:W0:Y:S02]  /*7670*/  I2F.S16 R0, R2 ;  /* 0x0000000200007306 */ /* 0x004e240000101400 */
[----:B0-----:R-:W-:Y:S01]  /*7680*/  F2FP.F16.F32.PACK_AB R0, RZ, R0 ;  /* 0x00000000ff00723e */ /* 0x001fe200000000ff */
[----:B------:R-:W-:Y:S06]  /*7690*/  BRA `(.L_x_148) ;  /* 0x0000000c00347947 */ /* 0x000fec0003800000 */
.L_x_144:
        /* <DEDUP_REMOVED lines=9> */
.L_x_152:
[----:B------:R0:W5:Y:S01]  /*7730*/  LDG.E.U16 R0, desc[UR36][R2.64] ;  /* 0x0000002402007981 */ /* 0x000162000c1e1500 */
[----:B------:R-:W-:Y:S05]  /*7740*/  BRA `(.L_x_148) ;  /* 0x0000000c00087947 */ /* 0x000fea0003800000 */
.L_x_151:
        /* <DEDUP_REMOVED lines=9> */
.L_x_154:
[----:B------:R1:W5:Y:S01]  /*77e0*/  LDG.E.U16 R0, desc[UR36][R2.64] ;  /* 0x0000002402007981 */ /* 0x000362000c1e1500 */
[----:B------:R-:W-:Y:S05]  /*77f0*/  BRA `(.L_x_148) ;  /* 0x0000000800dc7947 */ /* 0x000fea0003800000 */
.L_x_153:
        /* <DEDUP_REMOVED lines=8> */
.L_x_143:
        /* <DEDUP_REMOVED lines=13> */
.L_x_157:
        /* <DEDUP_REMOVED lines=8> */
.L_x_156:
        /* <DEDUP_REMOVED lines=27> */
.L_x_159:
        /* <DEDUP_REMOVED lines=13> */
.L_x_158:
[----:B------:R-:W2:Y:S02]  /*7c50*/  LDG.E.U16 R0, desc[UR36][R2.64] ;  /* 0x0000002402007981 */ /* 0x000ea4000c1e1500 */
[----:B--2---:R-:W-:-:S05]  /*7c60*/  IMAD.U32 R0, R0, 0x10000, RZ ;  /* 0x0001000000007824 */ /* 0x004fca00078e00ff */
[----:B------:R-:W-:Y:S01]  /*7c70*/  F2FP.F16.F32.PACK_AB R0, RZ, R0 ;  /* 0x00000000ff00723e */ /* 0x000fe200000000ff */
[----:B------:R-:W-:Y:S06]  /*7c80*/  BRA `(.L_x_148) ;  /* 0x0000000400b87947 */ /* 0x000fec0003800000 */
.L_x_155:
        /* <DEDUP_REMOVED lines=12> */
.L_x_162:
        /* <DEDUP_REMOVED lines=21> */
.L_x_166:
[----:B------:R-:W-:Y:S05]  /*7ea0*/  BSYNC.RECONVERGENT B1 ;  /* 0x0000000000017941 */ /* 0x000fea0003800200 */
.L_x_165:
[----:B------:R-:W-:Y:S02]  /*7eb0*/  SHF.L.U32 R0, R0, 0x14, RZ ;  /* 0x0000001400007819 */ /* 0x000fe400000006ff */
[----:B------:R-:W-:-:S04]  /*7ec0*/  LEA R2, R2, 0x3b800000, 0x17 ;  /* 0x3b80000002027811 */ /* 0x000fc800078eb8ff */
[----:B------:R-:W-:-:S07]  /*7ed0*/  LOP3.LUT R0, R2, R0, R7, 0xfe, !PT ;  /* 0x0000000002007212 */ /* 0x000fce00078efe07 */
.L_x_164:
[----:B------:R-:W-:Y:S05]  /*7ee0*/  BSYNC.RECONVERGENT B0 ;  /* 0x0000000000007941 */ /* 0x000fea0003800200 */
.L_x_163:
[----:B------:R-:W-:Y:S01]  /*7ef0*/  F2FP.F16.F32.PACK_AB R0, RZ, R0 ;  /* 0x00000000ff00723e */ /* 0x000fe200000000ff */
[----:B------:R-:W-:Y:S06]  /*7f00*/  BRA `(.L_x_148) ;  /* 0x0000000400187947 */ /* 0x000fec0003800000 */
.L_x_161:
        /* <DEDUP_REMOVED lines=21> */
.L_x_170:
[----:B------:R-:W-:Y:S05]  /*8060*/  BSYNC.RECONVERGENT B1 ;  /* 0x0000000000017941 */ /* 0x000fea0003800200 */
.L_x_169:
[----:B------:R-:W-:Y:S01]  /*8070*/  IMAD.SHL.U32 R0, R0, 0x200000, RZ ;  /* 0x0020000000007824 */ /* 0x000fe200078e00ff */
[----:B------:R-:W-:-:S04]  /*8080*/  LEA R2, R2, 0x37800000, 0x17 ;  /* 0x3780000002027811 */ /* 0x000fc800078eb8ff */
[----:B------:R-:W-:-:S07]  /*8090*/  LOP3.LUT R0, R2, R0, R7, 0xfe, !PT ;  /* 0x0000000002007212 */ /* 0x000fce00078efe07 */
.L_x_168:
[----:B------:R-:W-:Y:S05]  /*80a0*/  BSYNC.RECONVERGENT B0 ;  /* 0x0000000000007941 */ /* 0x000fea0003800200 */
.L_x_167:
[----:B------:R-:W-:Y:S01]  /*80b0*/  F2FP.F16.F32.PACK_AB R0, RZ, R0 ;  /* 0x00000000ff00723e */ /* 0x000fe200000000ff */
[----:B------:R-:W-:Y:S06]  /*80c0*/  BRA `(.L_x_148) ;  /* 0x0000000000a87947 */ /* 0x000fec0003800000 */
.L_x_160:
        /* <DEDUP_REMOVED lines=14> */
.L_x_174:
[----:B------:R-:W-:Y:S05]  /*81b0*/  BSYNC.RECONVERGENT B0 ;  /* 0x0000000000007941 */ /* 0x000fea0003800200 */
.L_x_173:
[----:B------:R-:W-:Y:S01]  /*81c0*/  F2FP.F16.F32.PACK_AB R0, RZ, R0 ;  /* 0x00000000ff00723e */ /* 0x000fe200000000ff */
[----:B------:R-:W-:Y:S06]  /*81d0*/  BRA `(.L_x_148) ;  /* 0x0000000000647947 */ /* 0x000fec0003800000 */
.L_x_147:
        /* <DEDUP_REMOVED lines=16> */
.L_x_175:
[----:B------:R-:W-:Y:S01]  /*82e0*/  PRMT R0, RZ, 0x7610, R0 ;  /* 0x00007610ff007816 */ /* 0x000fe20000000000 */
[----:B------:R-:W-:Y:S06]  /*82f0*/  BRA `(.L_x_148) ;  /* 0x00000000001c7947 */ /* 0x000fec0003800000 */
.L_x_172:
[----:B------:R-:W2:Y:S02]  /*8300*/  LDG.E.64 R2, desc[UR36][R2.64] ;  /* 0x0000002402027981 */ /* 0x000ea4000c1e1b00 */
[----:B--2---:R-:W0:Y:S02]  /*8310*/  I2F.U64 R0, R2 ;  /* 0x0000000200007312 */ /* 0x004e240000301000 */
[----:B0-----:R-:W-:Y:S01]  /*8320*/  F2FP.F16.F32.PACK_AB R0, RZ, R0 ;  /* 0x00000000ff00723e */ /* 0x001fe200000000ff */
[----:B------:R-:W-:Y:S06]  /*8330*/  BRA `(.L_x_148) ;  /* 0x00000000000c7947 */ /* 0x000fec0003800000 */
.L_x_171:
[----:B------:R-:W2:Y:S02]  /*8340*/  LDG.E R2, desc[UR36][R2.64] ;  /* 0x0000002402027981 */ /* 0x000ea4000c1e1900 */
[----:B--2---:R-:W-:-:S04]  /*8350*/  I2FP.F32.U32 R0, R2 ;  /* 0x0000000200007245 */ /* 0x004fc80000201000 */
[----:B------:R-:W-:-:S07]  /*8360*/  F2FP.F16.F32.PACK_AB R0, RZ, R0 ;  /* 0x00000000ff00723e */ /* 0x000fce00000000ff */
.L_x_148:
        /* <DEDUP_REMOVED lines=19> */
.L_x_180:
[----:B------:R0:W-:Y:S01]  /*84a0*/  STG.E.U8 desc[UR36][R2.64], R4 ;  /* 0x0000000402007986 */ /* 0x0001e2000c101124 */
[----:B------:R-:W-:Y:S05]  /*84b0*/  BRA `(.L_x_182) ;  /* 0x0000000c00047947 */ /* 0x000fea0003800000 */
.L_x_179:
        /* <DEDUP_REMOVED lines=9> */
.L_x_184:
[----:B------:R0:W-:Y:S01]  /*8550*/  STG.E desc[UR36][R2.64], R4 ;  /* 0x0000000402007986 */ /* 0x0001e2000c101924 */
[----:B------:R-:W-:Y:S05]  /*8560*/  BRA `(.L_x_182) ;  /* 0x0000000800d87947 */ /* 0x000fea0003800000 */
.L_x_183:
[----:B------:R0:W-:Y:S01]  /*8570*/  STG.E.U16 desc[UR36][R2.64], R4 ;  /* 0x0000000402007986 */ /* 0x0001e2000c101524 */
[----:B------:R-:W-:Y:S05]  /*8580*/  BRA `(.L_x_182) ;  /* 0x0000000800d07947 */ /* 0x000fea0003800000 */
.L_x_178:
        /* <DEDUP_REMOVED lines=9> */
.L_x_186:
[----:B------:R-:W0:Y:S02]  /*8620*/  I2F.U16 R0, R4 ;  /* 0x0000000400007306 */ /* 0x000e240000101000 */
[----:B0-----:R-:W-:-:S05]  /*8630*/  F2FP.F16.F32.PACK_AB R0, RZ, R0 ;  /* 0x00000000ff00723e */ /* 0x001fca00000000ff */
[----:B------:R0:W-:Y:S01]  /*8640*/  STG.E.U16 desc[UR36][R2.64], R0 ;  /* 0x0000000002007986 */ /* 0x0001e2000c101524 */
[----:B------:R-:W-:Y:S05]  /*8650*/  BRA `(.L_x_182) ;  /* 0x00000008009c7947 */ /* 0x000fea0003800000 */
.L_x_185:
        /* <DEDUP_REMOVED lines=10> */
.L_x_188:
[----:B------:R-:W0:Y:S02]  /*8700*/  I2F.U16 R4, R4 ;  /* 0x0000000400047306 */ /* 0x000e240000101000 */
[----:B0-----:R-:W-:-:S04]  /*8710*/  F2FP.F16.F32.PACK_AB R5, RZ, R4 ;  /* 0x00000004ff05723e */ /* 0x001fc800000000ff */
[----:B------:R-:W-:-:S05]  /*8720*/  PRMT R5, R5, 0x5410, RZ ;  /* 0x0000541005057816 */ /* 0x000fca00000000ff */
[----:B------:R0:W-:Y:S01]  /*8730*/  STG.E desc[UR36][R2.64], R5 ;  /* 0x0000000502007986 */ /* 0x0001e2000c101924 */
[----:B------:R-:W-:Y:S05]  /*8740*/  BRA `(.L_x_182) ;  /* 0x0000000800607947 */ /* 0x000fea0003800000 */
.L_x_187:
[----:B------:R-:W0:Y:S02]  /*8750*/  I2F.F64.U16 R4, R4 ;  /* 0x0000000400047312 */ /* 0x000e240000101800 */
[----:B0-----:R0:W-:Y:S01]  /*8760*/  STG.E.64 desc[UR36][R2.64], R4 ;  /* 0x0000000402007986 */ /* 0x0011e2000c101b24 */
[----:B------:R-:W-:Y:S05]  /*8770*/  BRA `(.L_x_182) ;  /* 0x0000000800547947 */ /* 0x000fea0003800000 */
.L_x_177:
        /* <DEDUP_REMOVED lines=12> */
.L_x_192:
        /* <DEDUP_REMOVED lines=17> */
.L_x_194:
[----:B------:R-:W-:Y:S05]  /*8950*/  BSYNC.RECONVERGENT B0 ;  /* 0x0000000000007941 */ /* 0x000fea0003800200 */
.L_x_193:
[----:B------:R0:W-:Y:S01]  /*8960*/  STG.E.U8 desc[UR36][R2.64], R0 ;  /* 0x0000000002007986 */ /* 0x0001e2000c101124 */
[----:B------:R-:W-:Y:S05]  /*8970*/  BRA `(.L_x_182) ;  /* 0x0000000400d47947 */ /* 0x000fea0003800000 */
.L_x_191:
        /* <DEDUP_REMOVED lines=18> */
.L_x_196:
[----:B------:R-:W-:Y:S05]  /*8aa0*/  BSYNC.RECONVERGENT B0 ;  /* 0x0000000000007941 */ /* 0x000fea0003800200 */
.L_x_195:
[----:B------:R0:W-:Y:S01]  /*8ab0*/  STG.E.U8 desc[UR36][R2.64], R0 ;  /* 0x0000000002007986 */ /* 0x0001e2000c101124 */
[----:B------:R-:W-:Y:S05]  /*8ac0*/  BRA `(.L_x_182) ;  /* 0x0000000400807947 */ /* 0x000fea0003800000 */
.L_x_190:
        /* <DEDUP_REMOVED lines=21> */
.L_x_198:
[----:B------:R-:W-:-:S05]  /*8c20*/  HFMA2 R5, -RZ, RZ, 0, 0 ;  /* 0x00000000ff057431 */ /* 0x000fca00000001ff */
[----:B------:R0:W-:Y:S01]  /*8c30*/  STG.E.64 desc[UR36][R2.64], R4 ;  /* 0x0000000402007986 */ /* 0x0001e2000c101b24 */
[----:B------:R-:W-:Y:S05]  /*8c40*/  BRA `(.L_x_182) ;  /* 0x0000000400207947 */ /* 0x000fea0003800000 */
.L_x_197:
[----:B------:R0:W-:Y:S01]  /*8c50*/  STG.E desc[UR36][R2.64], R4 ;  /* 0x0000000402007986 */ /* 0x0001e2000c101924 */
[----:B------:R-:W-:Y:S05]  /*8c60*/  BRA `(.L_x_182) ;  /* 0x0000000400187947 */ /* 0x000fea0003800000 */
.L_x_189:
        /* <DEDUP_REMOVED lines=8> */
.L_x_200:
[----:B------:R-:W0:Y:S01]  /*8cf0*/  I2F.F64.U16 R4, R4 ;  /* 0x0000000400047312 */ /* 0x000e220000101800 */
[----:B------:R-:W-:-:S05]  /*8d00*/  CS2R R6, SRZ ;  /* 0x0000000000067805 */ /* 0x000fca000001ff00 */
[----:B0-----:R4:W-:Y:S01]  /*8d10*/  STG.E.128 desc[UR36][R2.64], R4 ;  /* 0x0000000402007986 */ /* 0x0019e2000c101d24 */
[----:B------:R-:W-:Y:S05]  /*8d20*/  BRA `(.L_x_182) ;  /* 0x0000000000e87947 */ /* 0x000fea0003800000 */
.L_x_199:
[----:B------:R-:W-:-:S09]  /*8d30*/  UISETP.NE.AND UP0, UPT, UR4, 0xf, UPT ;  /* 0x0000000f0400788c */ /* 0x000fd2000bf05270 */
[----:B------:R-:W-:Y:S05]  /*8d40*/  BRA.U !UP0, `(.L_x_201) ;  /* 0x0000000108d47547 */ /* 0x000fea000b800000 */
[----:B------:R-:W-:-:S09]  /*8d50*/  UISETP.NE.AND UP0, UPT, UR4, 0x17, UPT ;  /* 0x000000170400788c */ /* 0x000fd2000bf05270 */
[----:B------:R-:W-:Y:S05]  /*8d60*/  BRA.U !UP0, `(.L_x_202) ;  /* 0x0000000108847547 */ /* 0x000fea000b800000 */
[----:B------:R-:W-:-:S09]  /*8d70*/  UISETP.NE.AND UP0, UPT, UR4, 0x18, UPT ;  /* 0x000000180400788c */ /* 0x000fd2000bf05270 */
[----:B------:R-:W-:Y:S05]  /*8d80*/  BRA.U !UP0, `(.L_x_203) ;  /* 0x0000000108447547 */ /* 0x000fea000b800000 */
.L_x_181:
        /* <DEDUP_REMOVED lines=16> */
.L_x_204:
[----:B------:R-:W-:Y:S05]  /*8e90*/  BRA `(.L_x_182) ;  /* 0x00000000008c7947 */ /* 0x000fea0003800000 */
.L_x_203:
        /* <DEDUP_REMOVED lines=11> */
.L_x_206:
[----:B------:R-:W-:Y:S05]  /*8f50*/  BSYNC.RECONVERGENT B0 ;  /* 0x0000000000007941 */ /* 0x000fea0003800200 */
.L_x_205:
[----:B------:R3:W-:Y:S01]  /*8f60*/  STG.E.U8 desc[UR36][R2.64], R5 ;  /* 0x0000000502007986 */ /* 0x0007e2000c101124 */
[----:B------:R-:W-:Y:S05]  /*8f70*/  BRA `(.L_x_182) ;  /* 0x0000000000547947 */ /* 0x000fea0003800000 */
.L_x_202:
        /* <DEDUP_REMOVED lines=13> */
.L_x_207:
[----:B------:R-:W-:Y:S02]  /*9050*/  ISETP.GT.U32.AND P0, PT, R5, 0x7f800000, PT ;  /* 0x7f8000000500780c */ /* 0x000fe40003f04070 */
[----:B------:R-:W-:-:S04]  /*9060*/  MOV R5, 0x7f ;  /* 0x0000007f00057802 */ /* 0x000fc80000000f00 */
[----:B------:R-:W-:-:S05]  /*9070*/  SEL R5, R5, 0x7c, P0 ;  /* 0x0000007c05057807 */ /* 0x000fca0000000000 */
[----:B------:R2:W-:Y:S01]  /*9080*/  STG.E.U8 desc[UR36][R2.64], R5 ;  /* 0x0000000502007986 */ /* 0x0005e2000c101124 */
[----:B------:R-:W-:Y:S05]  /*9090*/  BRA `(.L_x_182) ;  /* 0x00000000000c7947 */ /* 0x000fea0003800000 */
.L_x_201:
[----:B------:R-:W0:Y:S02]  /*90a0*/  I2F.U16 R0, R4 ;  /* 0x0000000400007306 */ /* 0x000e240000101000 */
[----:B0-----:R-:W-:-:S05]  /*90b0*/  F2FP.BF16.F32.PACK_AB R0, RZ, R0 ;  /* 0x00000000ff00723e */ /* 0x001fca00000010ff */
[----:B------:R0:W-:Y:S02]  /*90c0*/  STG.E.U16 desc[UR36][R2.64], R0 ;  /* 0x0000000002007986 */ /* 0x0001e4000c101524 */
.L_x_182:
[----:B------:R-:W-:Y:S05]  /*90d0*/  BSYNC.RECONVERGENT B6 ;  /* 0x0000000000067941 */ /* 0x000fea0003800200 */
.L_x_176:
[----:B------:R-:W-:-:S07]  /*90e0*/  VIADD R17, R17, 0x80 ;  /* 0x0000008011117836 */ /* 0x000fce0000000000 */
.L_x_141:
[----:B------:R-:W-:Y:S05]  /*90f0*/  BSYNC.RECONVERGENT B7 ;  /* 0x0000000000077941 */ /* 0x000fea0003800200 */
.L_x_140:
[----:B------:R-:W5:Y:S02]  /*9100*/  LDCU UR4, c[0x0][0x380] ;  /* 0x00007000ff0477ac */ /* 0x000f640008000800 */
[----:B-----5:R-:W-:-:S13]  /*9110*/  ISETP.GE.AND P0, PT, R17, UR4, PT ;  /* 0x0000000411007c0c */ /* 0x020fda000bf06270 */
[----:B------:R-:W-:Y:S05]  /*9120*/  @P0 EXIT ;  /* 0x000000000000094d */ /* 0x000fea0003800000 */
        /* <DEDUP_REMOVED lines=303> */
.L_x_208:
[----:B------:R-:W1:Y:S01]  /*a420*/  LDCU.128 UR8, c[0x0][0x580] ;  /* 0x0000b000ff0877ac */ /* 0x000e620008000c00 */
[----:B------:R-:W-:-:S04]  /*a430*/  UPRMT UR4, UR41, 0x9910, URZ ;  /* 0x0000991029047896 */ /* 0x000fc800080000ff */
[----:B------:R-:W-:Y:S01]  /*a440*/  UISETP.GT.AND UP0, UPT, UR4, 0x9, UPT ;  /* 0x000000090400788c */ /* 0x000fe2000bf04270 */
[----:B-1234-:R-:W-:Y:S02]  /*a450*/  IADD3 R2, P1, PT, R0, UR10, RZ ;  /* 0x0000000a00027c10 */ /* 0x01efe4000ff3e0ff */
[----:B------:R-:W-:-:S03]  /*a460*/  IADD3 R16, P0, PT, R16, UR8, RZ ;  /* 0x0000000810107c10 */ /* 0x000fc6000ff1e0ff */
[----:B------:R-:W-:Y:S01]  /*a470*/  IMAD.X R3, RZ, RZ, UR11, P1 ;  /* 0x0000000bff037e24 */ /* 0x000fe200088e06ff */
[----:B------:R-:W-:Y:S02]  /*a480*/  IADD3.X R17, PT, PT, RZ, UR9, RZ, P0, !PT ;  /* 0x00000009ff117c10 */ /* 0x000fe400087fe4ff */
[----:B------:R-:W-:Y:S07]  /*a490*/  BRA.U UP0, `(.L_x_209) ;  /* 0x0000000500007547 */ /* 0x000fee000b800000 */
        /* <DEDUP_REMOVED lines=12> */
.L_x_212:
[----:B------:R-:W2:Y:S02]  /*a560*/  LDG.E.U8 R2, desc[UR36][R2.64] ;  /* 0x0000002402027981 */ /* 0x000ea4000c1e1100 */
[----:B--2---:R-:W-:-:S04]  /*a570*/  I2FP.F32.U32 R0, R2 ;  /* 0x0000000200007245 */ /* 0x004fc80000201000 */
[----:B------:R-:W-:Y:S01]  /*a580*/  F2FP.F16.F32.PACK_AB R0, RZ, R0 ;  /* 0x00000000ff00723e */ /* 0x000fe200000000ff */
[----:B------:R-:W-:Y:S06]  /*a590*/  BRA `(.L_x_214) ;  /* 0x0000000c007c7947 */ /* 0x000fec0003800000 */
.L_x_211:
        /* <DEDUP_REMOVED lines=10> */
.L_x_216:
[----:B------:R-:W2:Y:S02]  /*a640*/  LDG.E R2, desc[UR36][R2.64] ;  /* 0x0000002402027981 */ /* 0x000ea4000c1e1900 */
[----:B--2---:R-:W-:-:S04]  /*a650*/  I2FP.F32.S32 R0, R2 ;  /* 0x0000000200007245 */ /* 0x004fc80000201400 */
[----:B------:R-:W-:Y:S01]  /*a660*/  F2FP.F16.F32.PACK_AB R0, RZ, R0 ;  /* 0x00000000ff00723e */ /* 0x000fe200000000ff */
[----:B------:R-:W-:Y:S06]  /*a670*/  BRA `(.L_x_214) ;  /* 0x0000000c00447947 */ /* 0x000fec0003800000 */
.L_x_215:
[----:B------:R-:W2:Y:S02]  /*a680*/  LDG.E.U16 R2, desc[UR36][R2.64] ;  /* 0x0000002402027981 */ /* 0x000ea4000c1e1500 */
[----:B--2---:R-:W0:Y:S02]  /*a690*/  I2F.S16 R0, R2 ;  /* 0x0000000200007306 */ /* 0x004e240000101400 */
[----:B0-----:R-:W-:Y:S01]  /*a6a0*/  F2FP.F16.F32.PACK_AB R0, RZ, R0 ;  /* 0x00000000ff00723e */ /* 0x001fe200000000ff */
[----:B------:R-:W-:Y:S06]  /*a6b0*/  BRA `(.L_x_214) ;  /* 0x0000000c00347947 */ /* 0x000fec0003800000 */
.L_x_210:
        /* <DEDUP_REMOVED lines=9> */
.L_x_218:
[----:B------:R1:W5:Y:S01]  /*a750*/  LDG.E.U16 R0, desc[UR36][R2.64] ;  /* 0x0000002402007981 */ /* 0x000362000c1e1500 */
[----:B------:R-:W-:Y:S05]  /*a760*/  BRA `(.L_x_214) ;  /* 0x0000000c00087947 */ /* 0x000fea0003800000 */
.L_x_217:
        /* <DEDUP_REMOVED lines=9> */
.L_x_220:
[----:B------:R0:W5:Y:S01]  /*a800*/  LDG.E.U16 R0, desc[UR36][R2.64] ;  /* 0x0000002402007981 */ /* 0x000162000c1e1500 */
[----:B------:R-:W-:Y:S05]  /*a810*/  BRA `(.L_x_214) ;  /* 0x0000000800dc7947 */ /* 0x000fea0003800000 */
.L_x_219:
        /* <DEDUP_REMOVED lines=8> */
.L_x_209:
        /* <DEDUP_REMOVED lines=13> */
.L_x_223:
        /* <DEDUP_REMOVED lines=8> */
.L_x_222:
[----:B------:R-:W-:-:S09]  /*a9f0*/  UISETP.NE.AND UP0, UPT, UR4, 0xf, UPT ;  /* 0x0000000f0400788c */ /* 0x000fd2000bf05270 */
[----:B------:R-:W-:Y:S05]  /*aa00*/  BRA.U !UP0, `(.L_x_224) ;  /* 0x0000000108987547 */ /* 0x000fea000b800000 */
[----:B------:R-:W-:-:S09]  /*aa10*/  UISETP.NE.AND UP0, UPT, UR4, 0x17, UPT ;  /* 0x000000170400788c */ /* 0x000fd2000bf05270 */
[----:B------:R-:W-:Y:S05]  /*aa20*/  BRA.U !UP0, `(.L_x_225) ;  /* 0x00000001085c7547 */ /* 0x000fea000b800000 */
[----:B------:R-:W-:-:S09]  /*aa30*/  UISETP.NE.AND UP0, UPT, UR4, 0x18, UPT ;  /* 0x000000180400788c */ /* 0x000fd2000bf05270 */
[----:B------:R-:W-:Y:S05]  /*aa40*/  BRA.U UP0, `(.L_x_213) ;  /* 0x0000000500ec7547 */ /* 0x000fea000b800000 */
[----:B------:R-:W2:Y:S01]  /*aa50*/  LDG.E.U8 R0, desc[UR36][R2.64] ;  /* 0x0000002402007981 */ /* 0x000ea2000c1e1100 */
[----:B------:R-:W-:Y:S01]  /*aa60*/  MOV R6, 0x1f ;  /* 0x0000001f00067802 */ /* 0x000fe20000000f00 */
[----:B--2---:R-:W-:-:S05]  /*aa70*/  IMAD.SHL.U32 R0, R0, 0x1000000, RZ ;  /* 0x0100000000007824 */ /* 0x004fca00078e00ff */
[C---:B------:R-:W-:Y:S02]  /*aa80*/  LOP3.LUT R4, R0.reuse, 0x7f000000, RZ, 0xc0, !PT ;  /* 0x7f00000000047812 */ /* 0x040fe400078ec0ff */
[----:B------:R-:W-:Y:S02]  /*aa90*/  LOP3.LUT P0, RZ, R0, 0x7f000000, RZ, 0xc0, !PT ;  /* 0x7f00000000ff7812 */ /* 0x000fe4000780c0ff */
[----:B------:R-:W0:Y:S02]  /*aaa0*/  FLO.U32 R5, R4 ;  /* 0x0000000400057300 */ /* 0x000e2400000e0000 */
[----:B0-----:R-:W-:-:S05]  /*aab0*/  IMAD.MOV R5, RZ, RZ, -R5 ;  /* 0x000000ffff057224 */ /* 0x001fca00078e0a05 */
[----:B------:R-:W-:-:S05]  /*aac0*/  VIADDMNMX.U32 R5, R5, R6, 0x4, !PT ;  /* 0x0000000405057446 */ /* 0x000fca0007800006 */
[----:B------:R-:W-:-:S05]  /*aad0*/  VIADD R5, R5, 0xfffffffc ;  /* 0xfffffffc05057836 */ /* 0x000fca0000000000 */
[C---:B------:R-:W-:Y:S02]  /*aae0*/  SHF.L.U32 R6, R4.reuse, R5, RZ ;  /* 0x0000000504067219 */ /* 0x040fe400000006ff */
[----:B------:R-:W-:Y:S01]  /*aaf0*/  SHF.L.U32 R7, R5, 0x17, RZ ;  /* 0x0000001705077819 */ /* 0x000fe200000006ff */
[----:B------:R-:W-:-:S03]  /*ab00*/  VIADD R5, R4, 0x1000000 ;  /* 0x0100000004057836 */ /* 0x000fc60000000000 */
        /* <DEDUP_REMOVED lines=9> */
.L_x_225:
[----:B------:R-:W2:Y:S02]  /*aba0*/  LDG.E.U8 R2, desc[UR36][R2.64] ;  /* 0x0000002402027981 */ /* 0x000ea4000c1e1100 */
[C---:B--2---:R-:W-:Y:S01]  /*abb0*/  SHF.L.U32 R0, R2.reuse, 0x19, RZ ;  /* 0x0000001902007819 */ /* 0x044fe200000006ff */
[----:B------:R-:W-:-:S03]  /*abc0*/  IMAD.SHL.U32 R5, R2, 0x100, RZ ;  /* 0x0000010002057824 */ /* 0x000fc600078e00ff */
        /* <DEDUP_REMOVED lines=10> */
.L_x_224:
[----:B------:R-:W2:Y:S02]  /*ac70*/  LDG.E.U16 R0, desc[UR36][R2.64] ;  /* 0x0000002402007981 */ /* 0x000ea4000c1e1500 */
[----:B--2---:R-:W-:-:S05]  /*ac80*/  IMAD.U32 R0, R0, 0x10000, RZ ;  /* 0x0001000000007824 */ /* 0x004fca00078e00ff */
[----:B------:R-:W-:Y:S01]  /*ac90*/  F2FP.F16.F32.PACK_AB R0, RZ, R0 ;  /* 0x00000000ff00723e */ /* 0x000fe200000000ff */
[----:B------:R-:W-:Y:S06]  /*aca0*/  BRA `(.L_x_214) ;  /* 0x0000000400b87947 */ /* 0x000fec0003800000 */
.L_x_221:
        /* <DEDUP_REMOVED lines=12> */
.L_x_228:
[----:B------:R-:W2:Y:S01]  /*ad70*/  LDG.E.U8 R3, desc[UR36][R2.64] ;  /* 0x0000002402037981 */ /* 0x000ea2000c1e1100 */
[----:B------:R-:W-:Y:S01]  /*ad80*/  BSSY.RECONVERGENT B0, `(.L_x_229) ;  /* 0x0000018000007945 */ /* 0x000fe20003800200 */
[----:B------:R-:W-:Y:S01]  /*ad90*/  HFMA2 R0, -RZ, RZ, 0, 0 ;  /* 0x00000000ff007431 */ /* 0x000fe200000001ff */
        /* <DEDUP_REMOVED lines=18> */
.L_x_232:
[----:B------:R-:W-:Y:S05]  /*aec0*/  BSYNC.RECONVERGENT B1 ;  /* 0x0000000000017941 */ /* 0x000fea0003800200 */
.L_x_231:
[----:B------:R-:W-:Y:S01]  /*aed0*/  IMAD.SHL.U32 R0, R0, 0x100000, RZ ;  /* 0x0010000000007824 */ /* 0x000fe200078e00ff */
[----:B------:R-:W-:-:S04]  /*aee0*/  LEA R2, R2, 0x3b800000, 0x17 ;  /* 0x3b80000002027811 */ /* 0x000fc800078eb8ff */
[----:B------:R-:W-:-:S07]  /*aef0*/  LOP3.LUT R0, R2, R0, R7, 0xfe, !PT ;  /* 0x0000000002007212 */ /* 0x000fce00078efe07 */
.L_x_230:
[----:B------:R-:W-:Y:S05]  /*af00*/  BSYNC.RECONVERGENT B0 ;  /* 0x0000000000007941 */ /* 0x000fea0003800200 */
.L_x_229:
[----:B------:R-:W-:Y:S01]  /*af10*/  F2FP.F16.F32.PACK_AB R0, RZ, R0 ;  /* 0x00000000ff00723e */ /* 0x000fe200000000ff */
[----:B------:R-:W-:Y:S06]  /*af20*/  BRA `(.L_x_214) ;  /* 0x0000000400187947 */ /* 0x000fec0003800000 */
.L_x_227:
        /* <DEDUP_REMOVED lines=21> */
.L_x_236:
[----:B------:R-:W-:Y:S05]  /*b080*/  BSYNC.RECONVERGENT B1 ;  /* 0x0000000000017941 */ /* 0x000fea0003800200 */
.L_x_235:
[----:B------:R-:W-:Y:S02]  /*b090*/  SHF.L.U32 R0, R0, 0x15, RZ ;  /* 0x0000001500007819 */ /* 0x000fe400000006ff */
[----:B------:R-:W-:-:S04]  /*b0a0*/  LEA R2, R2, 0x37800000, 0x17 ;  /* 0x3780000002027811 */ /* 0x000fc800078eb8ff */
[----:B------:R-:W-:-:S07]  /*b0b0*/  LOP3.LUT R0, R2, R0, R7, 0xfe, !PT ;  /* 0x0000000002007212 */ /* 0x000fce00078efe07 */
.L_x_234:
[----:B------:R-:W-:Y:S05]  /*b0c0*/  BSYNC.RECONVERGENT B0 ;  /* 0x0000000000007941 */ /* 0x000fea0003800200 */
.L_x_233:
[----:B------:R-:W-:Y:S01]  /*b0d0*/  F2FP.F16.F32.PACK_AB R0, RZ, R0 ;  /* 0x00000000ff00723e */ /* 0x000fe200000000ff */
[----:B------:R-:W-:Y:S06]  /*b0e0*/  BRA `(.L_x_214) ;  /* 0x0000000000a87947 */ /* 0x000fec0003800000 */
.L_x_226:
        /* <DEDUP_REMOVED lines=8> */
[----:B------:R-:W-:Y:S01]  /*b170*/  IMAD.MOV.U32 R0, RZ, RZ, 0x400000 ;  /* 0x00400000ff007424 */ /* 0x000fe200078e00ff */
[----:B--2---:R-:W-:-:S13]  /*b180*/  ISETP.NE.AND P0, PT, R2, RZ, PT ;  /* 0x000000ff0200720c */ /* 0x004fda0003f05270 */
[----:B------:R-:W-:Y:S05]  /*b190*/  @!P0 BRA `(.L_x_240) ;  /* 0x00000000000c8947 */ /* 0x000fea0003800000 */
[----:B------:R-:W-:-:S13]  /*b1a0*/  ISETP.NE.AND P0, PT, R2, 0xff, PT ;  /* 0x000000ff0200780c */ /* 0x000fda0003f05270 */
[----:B------:R-:W-:Y:S01]  /*b1b0*/  @!P0 IMAD.MOV.U32 R0, RZ, RZ, 0x7f800001 ;  /* 0x7f800001ff008424 */ /* 0x000fe200078e00ff */
[----:B------:R-:W-:-:S07]  /*b1c0*/  @P0 SHF.L.U32 R0, R2, 0x17, RZ ;  /* 0x0000001702000819 */ /* 0x000fce00000006ff */
.L_x_240:
[----:B------:R-:W-:Y:S05]  /*b1d0*/  BSYNC.RECONVERGENT B0 ;  /* 0x0000000000007941 */ /* 0x000fea0003800200 */
.L_x_239:
[----:B------:R-:W-:Y:S01]  /*b1e0*/  F2FP.F16.F32.PACK_AB R0, RZ, R0 ;  /* 0x00000000ff00723e */ /* 0x000fe200000000ff */
[----:B------:R-:W-:Y:S06]  /*b1f0*/  BRA `(.L_x_214) ;  /* 0x0000000000647947 */ /* 0x000fec0003800000 */
.L_x_213:
        /* <DEDUP_REMOVED lines=16> */
.L_x_241:
[----:B------:R-:W-:Y:S01]  /*b300*/  PRMT R0, RZ, 0x7610, R0 ;  /* 0x00007610ff007816 */ /* 0x000fe20000000000 */
[----:B------:R-:W-:Y:S06]  /*b310*/  BRA `(.L_x_214) ;  /* 0x00000000001c7947 */ /* 0x000fec0003800000 */
.L_x_238:
[----:B------:R-:W2:Y:S02]  /*b320*/  LDG.E.64 R2, desc[UR36][R2.64] ;  /* 0x0000002402027981 */ /* 0x000ea4000c1e1b00 */
[----:B--2---:R-:W0:Y:S02]  /*b330*/  I2F.U64 R0, R2 ;  /* 0x0000000200007312 */ /* 0x004e240000301000 */
[----:B0-----:R-:W-:Y:S01]  /*b340*/  F2FP.F16.F32.PACK_AB R0, RZ, R0 ;  /* 0x00000000ff00723e */ /* 0x001fe200000000ff */
[----:B------:R-:W-:Y:S06]  /*b350*/  BRA `(.L_x_214) ;  /* 0x00000000000c7947 */ /* 0x000fec0003800000 */
.L_x_237:
[----:B------:R-:W2:Y:S02]  /*b360*/  LDG.E R2, desc[UR36][R2.64] ;  /* 0x0000002402027981 */ /* 0x000ea4000c1e1900 */
[----:B--2---:R-:W-:-:S04]  /*b370*/  I2FP.F32.U32 R0, R2 ;  /* 0x0000000200007245 */ /* 0x004fc80000201000 */
[----:B------:R-:W-:-:S07]  /*b380*/  F2FP.F16.F32.PACK_AB R0, RZ, R0 ;  /* 0x00000000ff00723e */ /* 0x000fce00000000ff */
.L_x_214:
[----:B------:R-:W-:Y:S01]  /*b390*/  UPRMT UR4, UR42, 0x9910, URZ ;  /* 0x000099102a047896 */ /* 0x000fe200080000ff */
[----:B-----5:R-:W-:-:S03]  /*b3a0*/  HADD2.F32 R0, -RZ, R0.H0_H0 ;  /* 0x20000000ff007230 */ /* 0x020fc60000004100 */
[----:B------:R-:W-:Y:S02]  /*b3b0*/  UISETP.GT.AND UP0, UPT, UR4, 0x9, UPT ;  /* 0x000000090400788c */ /* 0x000fe4000bf04270 */
[----:B01----:R-:W-:-:S07]  /*b3c0*/  SHF.R.U32.HI R2, RZ, 0x1f, R0 ;  /* 0x0000001fff027819 */ /* 0x003fce0000011600 */
        /* <DEDUP_REMOVED lines=9> */
[----:B------:R-:W-:Y:S01]  /*b460*/  STG.E.U8 desc[UR36][R16.64], R2 ;  /* 0x0000000210007986 */ /* 0x000fe2000c101124 */
[----:B------:R-:W-:Y:S05]  /*b470*/  EXIT ;  /* 0x000000000000794d */ /* 0x000fea0003800000 */
.L_x_245:
[----:B------:R-:W-:Y:S01]  /*b480*/  STG.E.U8 desc[UR36][R16.64], R2 ;  /* 0x0000000210007986 */ /* 0x000fe2000c101124 */
[----:B------:R-:W-:Y:S05]  /*b490*/  EXIT ;  /* 0x000000000000794d */ /* 0x000fea0003800000 */
.L_x_244:
[----:B------:R-:W-:-:S09]  /*b4a0*/  UISETP.NE.AND UP0, UPT, UR4, 0x2, UPT ;  /* 0x000000020400788c */ /* 0x000fd2000bf05270 */
[----:B------:R-:W-:Y:S05]  /*b4b0*/  BRA.U !UP0, `(.L_x_247) ;  /* 0x0000000108247547 */ /* 0x000fea000b800000 */
[----:B------:R-:W-:-:S09]  /*b4c0*/  UISETP.NE.AND UP0, UPT, UR4, 0x3, UPT ;  /* 0x000000030400788c */ /* 0x000fd2000bf05270 */
[----:B------:R-:W-:Y:S05]  /*b4d0*/  BRA.U !UP0, `(.L_x_248) ;  /* 0x0000000108147547 */ /* 0x000fea000b800000 */
[----:B------:R-:W-:-:S09]  /*b4e0*/  UISETP.NE.AND UP0, UPT, UR4, 0x4, UPT ;  /* 0x000000040400788c */ /* 0x000fd2000bf05270 */
[----:B------:R-:W-:Y:S05]  /*b4f0*/  BRA.U UP0, `(.L_x_246) ;  /* 0x00000009001c7547 */ /* 0x000fea000b800000 */
[----:B------:R-:W-:-:S05]  /*b500*/  IMAD.MOV.U32 R3, RZ, RZ, RZ ;  /* 0x000000ffff037224 */ /* 0x000fca00078e00ff */
[----:B------:R-:W-:Y:S01]  /*b510*/  STG.E.64 desc[UR36][R16.64], R2 ;  /* 0x0000000210007986 */ /* 0x000fe2000c101b24 */
[----:B------:R-:W-:Y:S05]  /*b520*/  EXIT ;  /* 0x000000000000794d */ /* 0x000fea0003800000 */
.L_x_248:
[----:B------:R-:W-:Y:S01]  /*b530*/  STG.E desc[UR36][R16.64], R2 ;  /* 0x0000000210007986 */ /* 0x000fe2000c101924 */
[----:B------:R-:W-:Y:S05]  /*b540*/  EXIT ;  /* 0x000000000000794d */ /* 0x000fea0003800000 */
.L_x_247:
[----:B------:R-:W-:Y:S01]  /*b550*/  STG.E.U16 desc[UR36][R16.64], R2 ;  /* 0x0000000210007986 */ /* 0x000fe2000c101524 */
[----:B------:R-:W-:Y:S05]  /*b560*/  EXIT ;  /* 0x000000000000794d */ /* 0x000fea0003800000 */
.L_x_243:
[----:B------:R-:W-:-:S09]  /*b570*/  UISETP.GT.AND UP0, UPT, UR4, 0x6, UPT ;  /* 0x000000060400788c */ /* 0x000fd2000bf04270 */
[----:B------:R-:W-:Y:S05]  /*b580*/  BRA.U UP0, `(.L_x_249) ;  /* 0x00000001002c7547 */ /* 0x000fea000b800000 */
[----:B------:R-:W-:-:S09]  /*b590*/  UISETP.NE.AND UP0, UPT, UR4, 0x5, UPT ;  /* 0x000000050400788c */ /* 0x000fd2000bf05270 */
[----:B------:R-:W-:Y:S05]  /*b5a0*/  BRA.U !UP0, `(.L_x_250) ;  /* 0x0000000108147547 */ /* 0x000fea000b800000 */
[----:B------:R-:W-:-:S09]  /*b5b0*/  UISETP.NE.AND UP0, UPT, UR4, 0x6, UPT ;  /* 0x000000060400788c */ /* 0x000fd2000bf05270 */
[----:B------:R-:W-:Y:S05]  /*b5c0*/  BRA.U UP0, `(.L_x_246) ;  /* 0x0000000500e87547 */ /* 0x000fea000b800000 */
[----:B------:R-:W0:Y:S02]  /*b5d0*/  I2F.U16 R3, R2 ;  /* 0x0000000200037306 */ /* 0x000e240000101000 */
[----:B0-----:R-:W-:Y:S01]  /*b5e0*/  STG.E desc[UR36][R16.64], R3 ;  /* 0x0000000310007986 */ /* 0x001fe2000c101924 */
[----:B------:R-:W-:Y:S05]  /*b5f0*/  EXIT ;  /* 0x000000000000794d */ /* 0x000fea0003800000 */
.L_x_250:
[----:B------:R-:W0:Y:S02]  /*b600*/  I2F.U16 R0, R2 ;  /* 0x0000000200007306 */ /* 0x000e240000101000 */
[----:B0-----:R-:W-:-:S05]  /*b610*/  F2FP.F16.F32.PACK_AB R0, RZ, R0 ;  /* 0x00000000ff00723e */ /* 0x001fca00000000ff */
[----:B------:R-:W-:Y:S01]  /*b620*/  STG.E.U16 desc[UR36][R16.64], R0 ;  /* 0x0000000010007986 */ /* 0x000fe2000c101524 */
[----:B------:R-:W-:Y:S05]  /*b630*/  EXIT ;  /* 0x000000000000794d */ /* 0x000fea0003800000 */
.L_x_249:
        /* <DEDUP_REMOVED lines=8> */
[----:B0-----:R-:W-:Y:S01]  /*b6c0*/  STG.E.64 desc[UR36][R16.64], R2 ;  /* 0x0000000210007986 */ /* 0x001fe2000c101b24 */
[----:B------:R-:W-:Y:S05]  /*b6d0*/  EXIT ;  /* 0x000000000000794d */ /* 0x000fea0003800000 */
.L_x_252:
[----:B------:R-:W0:Y:S02]  /*b6e0*/  I2F.U16 R2, R2 ;  /* 0x0000000200027306 */ /* 0x000e240000101000 */
[----:B0-----:R-:W-:-:S04]  /*b6f0*/  F2FP.F16.F32.PACK_AB R3, RZ, R2 ;  /* 0x00000002ff03723e */ /* 0x001fc800000000ff */
[----:B------:R-:W-:-:S05]  /*b700*/  PRMT R3, R3, 0x5410, RZ ;  /* 0x0000541003037816 */ /* 0x000fca00000000ff */
[----:B------:R-:W-:Y:S01]  /*b710*/  STG.E desc[UR36][R16.64], R3 ;  /* 0x0000000310007986 */ /* 0x000fe2000c101924 */
[----:B------:R-:W-:Y:S05]  /*b720*/  EXIT ;  /* 0x000000000000794d */ /* 0x000fea0003800000 */
.L_x_251:
[----:B------:R-:W0:Y:S02]  /*b730*/  I2F.F64.U16 R2, R2 ;  /* 0x0000000200027312 */ /* 0x000e240000101800 */
[----:B0-----:R-:W-:Y:S01]  /*b740*/  STG.E.64 desc[UR36][R16.64], R2 ;  /* 0x0000000210007986 */ /* 0x001fe2000c101b24 */
[----:B------:R-:W-:Y:S05]  /*b750*/  EXIT ;  /* 0x000000000000794d */ /* 0x000fea0003800000 */
.L_x_242:
        /* <DEDUP_REMOVED lines=10> */
[----:B------:R-:W-:Y:S01]  /*b800*/  STG.E.U16 desc[UR36][R16.64], R2 ;  /* 0x0000000210007986 */ /* 0x000fe2000c101524 */
[----:B------:R-:W-:Y:S05]  /*b810*/  EXIT ;  /* 0x000000000000794d */ /* 0x000fea0003800000 */
.L_x_256:
        /* <DEDUP_REMOVED lines=12> */
[----:B------:R-:W-:Y:S01]  /*b8e0*/  FADD.FTZ R0, R3, 8192 ;  /* 0x4600000003007421 */ /* 0x000fe20000010000 */
[----:B------:R-:W-:-:S04]  /*b8f0*/  PRMT R8, RZ, 0x7610, R8 ;  /* 0x00007610ff087816 */ /* 0x000fc80000000008 */
[----:B------:R-:W-:-:S13]  /*b900*/  LOP3.LUT P0, R0, R0, 0xff, RZ, 0xc0, !PT ;  /* 0x000000ff00007812 */ /* 0x000fda000780c0ff */
[----:B------:R-:W-:Y:S05]  /*b910*/  @!P0 BRA `(.L_x_258) ;  /* 0x0000000000048947 */ /* 0x000fea0003800000 */
.L_x_259:
[----:B------:R-:W-:-:S07]  /*b920*/  PRMT R8, R0, 0x7610, R8 ;  /* 0x0000761000087816 */ /* 0x000fce0000000008 */
.L_x_258:
[----:B------:R-:W-:Y:S05]  /*b930*/  BSYNC.RECONVERGENT B0 ;  /* 0x0000000000007941 */ /* 0x000fea0003800200 */
.L_x_257:
[----:B------:R-:W-:Y:S01]  /*b940*/  STG.E.U8 desc[UR36][R16.64], R8 ;  /* 0x0000000810007986 */ /* 0x000fe2000c101124 */
[----:B------:R-:W-:Y:S05]  /*b950*/  EXIT ;  /* 0x000000000000794d */ /* 0x000fea0003800000 */
.L_x_255:
        /* <DEDUP_REMOVED lines=12> */
[----:B------:R-:W-:Y:S01]  /*ba20*/  VIADD R0, R2, 0x40 ;  /* 0x0000004002007836 */ /* 0x000fe20000000000 */
[----:B------:R-:W-:-:S05]  /*ba30*/  PRMT R8, RZ, 0x7610, R8 ;  /* 0x00007610ff087816 */ /* 0x000fca0000000008 */
[----:B------:R-:W0:Y:S02]  /*ba40*/  I2F.U16 R0, R0 ;  /* 0x0000000000007306 */ /* 0x000e240000101000 */
[----:B0-----:R-:W-:-:S13]  /*ba50*/  LOP3.LUT P0, R0, R0, 0xff, RZ, 0xc0, !PT ;  /* 0x000000ff00007812 */ /* 0x001fda000780c0ff */
[----:B------:R-:W-:Y:S05]  /*ba60*/  @!P0 BRA `(.L_x_261) ;  /* 0x0000000000048947 */ /* 0x000fea0003800000 */
.L_x_262:
[----:B------:R-:W-:-:S07]  /*ba70*/  PRMT R8, R0, 0x7610, R8 ;  /* 0x0000761000087816 */ /* 0x000fce0000000008 */
.L_x_261:
[----:B------:R-:W-:Y:S05]  /*ba80*/  BSYNC.RECONVERGENT B0 ;  /* 0x0000000000007941 */ /* 0x000fea0003800200 */
.L_x_260:
[----:B------:R-:W-:Y:S01]  /*ba90*/  STG.E.U8 desc[UR36][R16.64], R8 ;  /* 0x0000000810007986 */ /* 0x000fe2000c101124 */
[----:B------:R-:W-:Y:S05]  /*baa0*/  EXIT ;  /* 0x000000000000794d */ /* 0x000fea0003800000 */
.L_x_254:
        /* <DEDUP_REMOVED lines=11> */
[----:B------:R-:W-:Y:S01]  /*bb60*/  HFMA2 R3, -RZ, RZ, 0, 1.5199184417724609375e-05 ;  /* 0x000000ffff037431 */ /* 0x000fe200000001ff */
[----:B------:R-:W-:-:S04]  /*bb70*/  @P1 LOP3.LUT R0, R0, 0x1, RZ, 0xc0, !PT ;  /* 0x0000000100001812 */ /* 0x000fc800078ec0ff */
[----:B------:R-:W-:Y:S01]  /*bb80*/  @P1 ISETP.EQ.U32.AND P2, PT, R0, 0x1, P0 ;  /* 0x000000010000180c */ /* 0x000fe20000742070 */
[----:B------:R-:W-:Y:S01]  /*bb90*/  @P1 VIADD R0, R4, 0x1 ;  /* 0x0000000104001836 */ /* 0x000fe20000000000 */
[----:B------:R-:W-:Y:S02]  /*bba0*/  PLOP3.LUT P0, PT, PT, PT, PT, 0x80, 0x8 ;  /* 0x000000000008781c */ /* 0x000fe40003f0f070 */
[----:B------:R-:W-:-:S13]  /*bbb0*/  @P1 PLOP3.LUT P0, PT, P2, PT, PT, 0x80, 0x8 ;  /* 0x000000000008181c */ /* 0x000fda000170f070 */
[----:B------:R-:W-:-:S05]  /*bbc0*/  @!P0 IMAD.MOV R0, RZ, RZ, R4 ;  /* 0x000000ffff008224 */ /* 0x000fca00078e0204 */
[----:B------:R-:W-:-:S05]  /*bbd0*/  @P1 MOV R3, R0 ;  /* 0x0000000000031202 */ /* 0x000fca0000000f00 */
[----:B------:R-:W-:Y:S01]  /*bbe0*/  STG.E.U8 desc[UR36][R16.64], R3 ;  /* 0x0000000310007986 */ /* 0x000fe2000c101124 */
[----:B------:R-:W-:Y:S05]  /*bbf0*/  EXIT ;  /* 0x000000000000794d */ /* 0x000fea0003800000 */
.L_x_264:
[----:B------:R-:W-:-:S05]  /*bc00*/  IMAD.MOV.U32 R3, RZ, RZ, RZ ;  /* 0x000000ffff037224 */ /* 0x000fca00078e00ff */
[----:B------:R-:W-:Y:S01]  /*bc10*/  STG.E.64 desc[UR36][R16.64], R2 ;  /* 0x0000000210007986 */ /* 0x000fe2000c101b24 */
[----:B------:R-:W-:Y:S05]  /*bc20*/  EXIT ;  /* 0x000000000000794d */ /* 0x000fea0003800000 */
.L_x_263:
[----:B------:R-:W-:Y:S01]  /*bc30*/  STG.E desc[UR36][R16.64], R2 ;  /* 0x0000000210007986 */ /* 0x000fe2000c101924 */
[----:B------:R-:W-:Y:S05]  /*bc40*/  EXIT ;  /* 0x000000000000794d */ /* 0x000fea0003800000 */
.L_x_253:
[----:B------:R-:W-:-:S09]  /*bc50*/  UISETP.GT.AND UP0, UPT, UR4, 0xe, UPT ;  /* 0x0000000e0400788c */ /* 0x000fd2000bf04270 */
[----:B------:R-:W-:Y:S05]  /*bc60*/  BRA.U UP0, `(.L_x_265) ;  /* 0x0000000100287547 */ /* 0x000fea000b800000 */
[----:B------:R-:W-:-:S09]  /*bc70*/  UISETP.NE.AND UP0, UPT, UR4, 0xa, UPT ;  /* 0x0000000a0400788c */ /* 0x000fd2000bf05270 */
[----:B------:R-:W-:Y:S05]  /*bc80*/  BRA.U !UP0, `(.L_x_266) ;  /* 0x0000000108107547 */ /* 0x000fea000b800000 */
[----:B------:R-:W-:-:S09]  /*bc90*/  UISETP.NE.AND UP0, UPT, UR4, 0xb, UPT ;  /* 0x0000000b0400788c */ /* 0x000fd2000bf05270 */
[----:B------:R-:W-:Y:S05]  /*bca0*/  BRA.U UP0, `(.L_x_246) ;  /* 0x0000000100307547 */ /* 0x000fea000b800000 */
[----:B------:R-:W-:Y:S01]  /*bcb0*/  STG.E.U8 desc[UR36][R16.64], R2 ;  /* 0x0000000210007986 */ /* 0x000fe2000c101124 */
[----:B------:R-:W-:Y:S05]  /*bcc0*/  EXIT ;  /* 0x000000000000794d */ /* 0x000fea0003800000 */
.L_x_266:
[----:B------:R-:W0:Y:S01]  /*bcd0*/  I2F.F64.U16 R4, R2 ;  /* 0x0000000200047312 */ /* 0x000e220000101800 */
[----:B------:R-:W-:-:S05]  /*bce0*/  CS2R R6, SRZ ;  /* 0x0000000000067805 */ /* 0x000fca000001ff00 */
[----:B0-----:R-:W-:Y:S01]  /*bcf0*/  STG.E.128 desc[UR36][R16.64], R4 ;  /* 0x0000000410007986 */ /* 0x001fe2000c101d24 */
[----:B------:R-:W-:Y:S05]  /*bd00*/  EXIT ;  /* 0x000000000000794d */ /* 0x000fea0003800000 */
.L_x_265:
[----:B------:R-:W-:-:S09]  /*bd10*/  UISETP.NE.AND UP0, UPT, UR4, 0xf, UPT ;  /* 0x0000000f0400788c */ /* 0x000fd2000bf05270 */
[----:B------:R-:W-:Y:S05]  /*bd20*/  BRA.U !UP0, `(.L_x_267) ;  /* 0x0000000108d87547 */ /* 0x000fea000b800000 */
[----:B------:R-:W-:-:S09]  /*bd30*/  UISETP.NE.AND UP0, UPT, UR4, 0x17, UPT ;  /* 0x000000170400788c */ /* 0x000fd2000bf05270 */
[----:B------:R-:W-:Y:S05]  /*bd40*/  BRA.U !UP0, `(.L_x_268) ;  /* 0x0000000108847547 */ /* 0x000fea000b800000 */
[----:B------:R-:W-:-:S09]  /*bd50*/  UISETP.NE.AND UP0, UPT, UR4, 0x18, UPT ;  /* 0x000000180400788c */ /* 0x000fd2000bf05270 */
[----:B------:R-:W-:Y:S05]  /*bd60*/  BRA.U !UP0, `(.L_x_269) ;  /* 0x0000000108447547 */ /* 0x000fea000b800000 */
.L_x_246:
        /* <DEDUP_REMOVED lines=16> */
.L_x_270:
[----:B------:R-:W-:Y:S05]  /*be70*/  EXIT ;  /* 0x000000000000794d */ /* 0x000fea0003800000 */
.L_x_269:
        /* <DEDUP_REMOVED lines=11> */
.L_x_272:
[----:B------:R-:W-:Y:S05]  /*bf30*/  BSYNC.RECONVERGENT B0 ;  /* 0x0000000000007941 */ /* 0x000fea0003800200 */
.L_x_271:
[----:B------:R-:W-:Y:S01]  /*bf40*/  STG.E.U8 desc[UR36][R16.64], R3 ;  /* 0x0000000310007986 */ /* 0x000fe2000c101124 */
[----:B------:R-:W-:Y:S05]  /*bf50*/  EXIT ;  /* 0x000000000000794d */ /* 0x000fea0003800000 */
.L_x_268:
[----:B------:R-:W0:Y:S02]  /*bf60*/  I2F.U16 R3, R2 ;  /* 0x0000000200037306 */ /* 0x000e240000101000 */
[----:B0-----:R-:W-:-:S13]  /*bf70*/  ISETP.GT.U32.AND P0, PT, R3, 0x477fffff, PT ;  /* 0x477fffff0300780c */ /* 0x001fda0003f04070 */
[----:B------:R-:W-:Y:S05]  /*bf80*/  @P0 BRA `(.L_x_273) ;  /* 0x00000000002c0947 */ /* 0x000fea0003800000 */
[----:B------:R-:W-:-:S13]  /*bf90*/  ISETP.GE.U32.AND P0, PT, R3, 0x38800000, PT ;  /* 0x388000000300780c */ /* 0x000fda0003f06070 */
[----:B------:R-:W-:-:S04]  /*bfa0*/  @P0 SHF.R.U32.HI R0, RZ, 0x15, R3 ;  /* 0x00000015ff000819 */ /* 0x000fc80000011603 */
[----:B------:R-:W-:-:S04]  /*bfb0*/  @P0 LOP3.LUT R0, R0, 0x1, RZ, 0xc0, !PT ;  /* 0x0000000100000812 */ /* 0x000fc800078ec0ff */
[----:B------:R-:W-:-:S04]  /*bfc0*/  @P0 IADD3 R0, PT, PT, R3, 0x80fffff, R0 ;  /* 0x080fffff03000810 */ /* 0x000fc80007ffe000 */
[----:B------:R-:W-:-:S05]  /*bfd0*/  @P0 SHF.R.U32.HI R3, RZ, 0x15, R0 ;  /* 0x00000015ff030819 */ /* 0x000fca0000011600 */
[----:B------:R0:W-:Y:S01]  /*bfe0*/  @P0 STG.E.U8 desc[UR36][R16.64], R3 ;  /* 0x0000000310000986 */ /* 0x0001e2000c101124 */
[----:B------:R-:W-:Y:S05]  /*bff0*/  @P0 EXIT ;  /* 0x000000000000094d */ /* 0x000fea0003800000 */
[----:B------:R-:W-:-:S04]  /*c000*/  IADD3 R0, PT, PT, R2, 0x80, RZ ;  /* 0x0000008002007810 */ /* 0x000fc80007ffe0ff */
[----:B0-----:R-:W0:Y:S02]  /*c010*/  I2F.U16 R3, R0 ;  /* 0x0000000000037306 */ /* 0x001e240000101000 */
[----:B0-----:R-:W-:Y:S01]  /*c020*/  STG.E.U8 desc[UR36][R16.64], R3 ;  /* 0x0000000310007986 */ /* 0x001fe2000c101124 */
[----:B------:R-:W-:Y:S05]  /*c030*/  EXIT ;  /* 0x000000000000794d */ /* 0x000fea0003800000 */
.L_x_273:
[----:B------:R-:W-:Y:S01]  /*c040*/  ISETP.GT.U32.AND P0, PT, R3, 0x7f800000, PT ;  /* 0x7f8000000300780c */ /* 0x000fe20003f04070 */
[----:B------:R-:W-:-:S05]  /*c050*/  IMAD.MOV.U32 R3, RZ, RZ, 0x7f ;  /* 0x0000007fff037424 */ /* 0x000fca00078e00ff */
[----:B------:R-:W-:-:S05]  /*c060*/  SEL R3, R3, 0x7c, P0 ;  /* 0x0000007c03037807 */ /* 0x000fca0000000000 */
[----:B------:R-:W-:Y:S01]  /*c070*/  STG.E.U8 desc[UR36][R16.64], R3 ;  /* 0x0000000310007986 */ /* 0x000fe2000c101124 */
[----:B------:R-:W-:Y:S05]  /*c080*/  EXIT ;  /* 0x000000000000794d */ /* 0x000fea0003800000 */
.L_x_267:
[----:B------:R-:W0:Y:S02]  /*c090*/  I2F.U16 R0, R2 ;  /* 0x0000000200007306 */ /* 0x000e240000101000 */
[----:B0-----:R-:W-:-:S05]  /*c0a0*/  F2FP.BF16.F32.PACK_AB R0, RZ, R0 ;  /* 0x00000000ff00723e */ /* 0x001fca00000010ff */
[----:B------:R-:W-:Y:S01]  /*c0b0*/  STG.E.U16 desc[UR36][R16.64], R0 ;  /* 0x0000000010007986 */ /* 0x000fe2000c101524 */
[----:B------:R-:W-:Y:S05]  /*c0c0*/  EXIT ;  /* 0x000000000000794d */ /* 0x000fea0003800000 */
.L_x_274:
[----:B------:R-:W-:-:S00]  /*c0d0*/  BRA `(.L_x_274) ;  /* 0xfffffffc00fc7947 */ /* 0x000fc0000383ffff */
[----:B------:R-:W-:-:S00]  /*c0e0*/  NOP ;  /* 0x0000000000007918 */ /* 0x000fc00000000000 */
        /* <DEDUP_REMOVED lines=9> */
.L_x_23596:


//--------------------- .text._ZN2at6native27unrolled_elementwise_kernelIZZZNS0_19signbit_kernel_cudaERNS_18TensorIteratorBaseEENKUlvE0_clEvENKUlvE2_clEvEUlN3c104HalfEE_St5arrayIPcLm2EELi4E23TrivialOffsetCalculatorILi1EjESD_NS0_6memory12LoadWithCastILi1EEENSE_13StoreWithCastILi1EEEEEviT_T0_T2_T3_T4_T5_ --------------------------
	.section	.text._ZN2at6native27unrolled_elementwise_kernelIZZZNS0_19signbit_kernel_cudaERNS_18TensorIteratorBaseEENKUlvE0_clEvENKUlvE2_clEvEUlN3c104HalfEE_St5arrayIPcLm2EELi4E23TrivialOffsetCalculatorILi1EjESD_NS0_6memory12LoadWithCastILi1EEENSE_13StoreWithCastILi1EEEEEviT_T0_T2_T3_T4_T5_,"ax",@progbits
	.align	128
        .global         _ZN2at6native27unrolled_elementwise_kernelIZZZNS0_19signbit_kernel_cudaERNS_18TensorIteratorBaseEENKUlvE0_clEvENKUlvE2_clEvEUlN3c104HalfEE_St5arrayIPcLm2EELi4E23TrivialOffsetCalculatorILi1EjESD_NS0_6memory12LoadWithCastILi1EEENSE_13StoreWithCastILi1EEEEEviT_T0_T2_T3_T4_T5_
        .type           _ZN2at6native27unrolled_elementwise_kernelIZZZNS0_19signbit_kernel_cudaERNS_18TensorIteratorBaseEENKUlvE0_clEvENKUlvE2_clEvEUlN3c104HalfEE_St5arrayIPcLm2EELi4E23TrivialOffsetCalculatorILi1EjESD_NS0_6memory12LoadWithCastILi1EEENSE_13StoreWithCastILi1EEEEEviT_T0_T2_T3_T4_T5_,@function
        .size           _ZN2at6native27unrolled_elementwise_kernelIZZZNS0_19signbit_kernel_cudaERNS_18TensorIteratorBaseEENKUlvE0_clEvENKUlvE2_clEvEUlN3c104HalfEE_St5arrayIPcLm2EELi4E23TrivialOffsetCalculatorILi1EjESD_NS0_6memory12LoadWithCastILi1EEENSE_13StoreWithCastILi1EEEEEviT_T0_T2_T3_T4_T5_,(.L_x_23597 - _ZN2at6native27unrolled_elementwise_kernelIZZZNS0_19signbit_kernel_cudaERNS_18TensorIteratorBaseEENKUlvE0_clEvENKUlvE2_clEvEUlN3c104HalfEE_St5arrayIPcLm2EELi4E23TrivialOffsetCalculatorILi1EjESD_NS0_6memory12LoadWithCastILi1EEENSE_13StoreWithCastILi1EEEEEviT_T0_T2_T3_T4_T5_)
        .other          _ZN2at6native27unrolled_elementwise_kernelIZZZNS0_19signbit_kernel_cudaERNS_18TensorIteratorBaseEENKUlvE0_clEvENKUlvE2_clEvEUlN3c104HalfEE_St5arrayIPcLm2EELi4E23TrivialOffsetCalculatorILi1EjESD_NS0_6memory12LoadWithCastILi1EEENSE_13StoreWithCastILi1EEEEEviT_T0_T2_T3_T4_T5_,@"STO_CUDA_ENTRY STV_DEFAULT"
_ZN2at6native27unrolled_elementwise_kernelIZZZNS0_19signbit_kernel_cudaERNS_18TensorIteratorBaseEENKUlvE0_clEvENKUlvE2_clEvEUlN3c104HalfEE_St5arrayIPcLm2EELi4E23TrivialOffsetCalculatorILi1EjESD_NS0_6memory12LoadWithCastILi1EEENSE_13StoreWithCastILi1EEEEEviT_T0_T2_T3_T4_T5_:
.text._ZN2at6native27unrolled_elementwise_kernelIZZZNS0_19signbit_kernel_cudaERNS_18TensorIteratorBaseEENKUlvE0_clEvENKUlvE2_clEvEUlN3c104HalfEE_St5arrayIPcLm2EELi4E23TrivialOffsetCalculatorILi1EjESD_NS0_6memory12LoadWithCastILi1EEENSE_13StoreWithCastILi1EEEEEviT_T0_T2_T3_T4_T5_:
[----:B------:R-:W0:Y:S01]  /*0000*/  LDC R1, c[0x0][0x37c] ;  /* 0x0000df00ff017b82 */ /* 0x000e220000000800 */
[----:B------:R-:W1:Y:S07]  /*0010*/  S2R R2, SR_CTAID.X ;  /* 0x0000000000027919 */ /* 0x000e6e0000002500 */
[----:B------:R-:W1:Y:S01]  /*0020*/  LDC R3, c[0x0][0x380] ;  /* 0x0000e000ff037b82 */ /* 0x000e620000000800 */
[----:B------:R-:W2:Y:S01]  /*0030*/  LDCU.64 UR36, c[0x0][0x358] ;  /* 0x00006b00ff2477ac */ /* 0x000ea20008000a00 */
[----:B------:R-:W-:Y:S01]  /*0040*/  BSSY.RECONVERGENT B6, `(.L_x_275) ;  /* 0x0000112000067945 */ /* 0x000fe20003800200 */
[----:B------:R-:W3:Y:S01]  /*0050*/  S2R R17, SR_TID.X ;  /* 0x0000000000117919 */ /* 0x000ee20000002100 */
[----:B------:R-:W-:Y:S01]  /*0060*/  PRMT R19, RZ, 0x7610, R19 ;  /* 0x00007610ff137816 */ /* 0x000fe20000000013 */
[----:B------:R-:W4:Y:S01]  /*0070*/  LDCU.U8 UR38, c[0x0][0x39c] ;  /* 0x00007380ff2677ac */ /* 0x000f220008000000 */
[----:B-1----:R-:W-:-:S02]  /*0080*/  IMAD R16, R2, -0x200, R3 ;  /* 0xfffffe0002107824 */ /* 0x002fc400078e0203 */
[----:B---3--:R-:W-:-:S03]  /*0090*/  IMAD.MOV.U32 R25, RZ, RZ, R17 ;  /* 0x000000ffff197224 */ /* 0x008fc600078e0011 */
[----:B------:R-:W-:-:S13]  /*00a0*/  ISETP.GE.AND P0, PT, R17, R16, PT ;  /* 0x000000101100720c */ /* 0x000fda0003f06270 */
[----:B0-2-4-:R-:W-:Y:S05]  /*00b0*/  @P0 BRA `(.L_x_276) ;  /* 0x0000001000280947 */ /* 0x015fea0003800000 */
[----:B------:R-:W0:Y:S01]  /*00c0*/  LDC.64 R4, c[0x0][0x390] ;  /* 0x0000e400ff047b82 */ /* 0x000e220000000a00 */
[----:B------:R-:W1:Y:S01]  /*00d0*/  LDCU UR5, c[0x0][0x3a0] ;  /* 0x00007400ff0577ac */ /* 0x000e620008000800 */
[----:B------:R-:W-:Y:S01]  /*00e0*/  IMAD R0, R2, 0x200, R25 ;  /* 0x0000020002007824 */ /* 0x000fe200078e0219 */
[----:B------:R-:W-:-:S04]  /*00f0*/  UPRMT UR4, UR38, 0x9910, URZ ;  /* 0x0000991026047896 */ /* 0x000fc800080000ff */
[----:B------:R-:W-:Y:S01]  /*0100*/  UISETP.GT.AND UP0, UPT, UR4, 0x9, UPT ;  /* 0x000000090400788c */ /* 0x000fe2000bf04270 */
[----:B-1----:R-:W-:-:S05]  /*0110*/  IMAD R3, R0, UR5, RZ ;  /* 0x0000000500037c24 */ /* 0x002fca000f8e02ff */
[----:B0-----:R-:W-:-:S05]  /*0120*/  IADD3 R4, P0, PT, R3, R4, RZ ;  /* 0x0000000403047210 */ /* 0x001fca0007f1e0ff */
[----:B------:R-:W-:Y:S01]  /*0130*/  IMAD.X R5, RZ, RZ, R5, P0 ;  /* 0x000000ffff057224 */ /* 0x000fe200000e0605 */
        /* <DEDUP_REMOVED lines=11> */
[----:B0-----:R-:W-:-:S04]  /*01f0*/  F2FP.F16.F32.PACK_AB R0, RZ, R0 ;  /* 0x00000000ff00723e */ /* 0x001fc800000000ff */
[----:B------:R-:W-:Y:S01]  /*0200*/  PRMT R19, R0, 0x7610, R19 ;  /* 0x0000761000137816 */ /* 0x000fe20000000013 */
[----:B------:R-:W-:Y:S06]  /*0210*/  BRA `(.L_x_282) ;  /* 0x0000000c00cc7947 */ /* 0x000fec0003800000 */
.L_x_280:
[----:B------:R-:W2:Y:S02]  /*0220*/  LDG.E.U8 R4, desc[UR36][R4.64] ;  /* 0x0000002404047981 */ /* 0x000ea4000c1e1100 */
[----:B--2---:R-:W-:-:S04]  /*0230*/  I2FP.F32.U32 R0, R4 ;  /* 0x0000000400007245 */ /* 0x004fc80000201000 */
[----:B------:R-:W-:-:S04]  /*0240*/  F2FP.F16.F32.PACK_AB R0, RZ, R0 ;  /* 0x00000000ff00723e */ /* 0x000fc800000000ff */
[----:B------:R-:W-:Y:S01]  /*0250*/  PRMT R19, R0, 0x7610, R19 ;  /* 0x0000761000137816 */ /* 0x000fe20000000013 */
[----:B------:R-:W-:Y:S06]  /*0260*/  BRA `(.L_x_282) ;  /* 0x0000000c00b87947 */ /* 0x000fec0003800000 */
.L_x_279:
        /* <DEDUP_REMOVED lines=8> */
[----:B0-----:R-:W-:-:S04]  /*02f0*/  F2FP.F16.F32.PACK_AB R0, RZ, R0 ;  /* 0x00000000ff00723e */ /* 0x001fc800000000ff */
[----:B------:R-:W-:Y:S01]  /*0300*/  PRMT R19, R0, 0x7610, R19 ;  /* 0x0000761000137816 */ /* 0x000fe20000000013 */
[----:B------:R-:W-:Y:S06]  /*0310*/  BRA `(.L_x_282) ;  /* 0x0000000c008c7947 */ /* 0x000fec0003800000 */
.L_x_284:
[----:B------:R-:W2:Y:S02]  /*0320*/  LDG.E R4, desc[UR36][R4.64] ;  /* 0x0000002404047981 */ /* 0x000ea4000c1e1900 */
[----:B--2---:R-:W-:-:S04]  /*0330*/  I2FP.F32.S32 R0, R4 ;  /* 0x0000000400007245 */ /* 0x004fc80000201400 */
[----:B------:R-:W-:-:S04]  /*0340*/  F2FP.F16.F32.PACK_AB R0, RZ, R0 ;  /* 0x00000000ff00723e */ /* 0x000fc800000000ff */
[----:B------:R-:W-:Y:S01]  /*0350*/  PRMT R19, R0, 0x7610, R19 ;  /* 0x0000761000137816 */ /* 0x000fe20000000013 */
[----:B------:R-:W-:Y:S06]  /*0360*/  BRA `(.L_x_282) ;  /* 0x0000000c00787947 */ /* 0x000fec0003800000 */
.L_x_283:
[----:B------:R-:W2:Y:S02]  /*0370*/  LDG.E.U16 R4, desc[UR36][R4.64] ;  /* 0x0000002404047981 */ /* 0x000ea4000c1e1500 */
[----:B--2---:R-:W0:Y:S02]  /*0380*/  I2F.S16 R0, R4 ;  /* 0x0000000400007306 */ /* 0x004e240000101400 */
[----:B0-----:R-:W-:-:S04]  /*0390*/  F2FP.F16.F32.PACK_AB R0, RZ, R0 ;  /* 0x00000000ff00723e */ /* 0x001fc800000000ff */
[----:B------:R-:W-:Y:S01]  /*03a0*/  PRMT R19, R0, 0x7610, R19 ;  /* 0x0000761000137816 */ /* 0x000fe20000000013 */
[----:B------:R-:W-:Y:S06]  /*03b0*/  BRA `(.L_x_282) ;  /* 0x0000000c00647947 */ /* 0x000fec0003800000 */
.L_x_278:
        /* <DEDUP_REMOVED lines=9> */
.L_x_286:
[----:B------:R1:W5:Y:S01]  /*0450*/  LDG.E.U16 R19, desc[UR36][R4.64] ;  /* 0x0000002404137981 */ /* 0x000362000c1e1500 */
[----:B------:R-:W-:Y:S05]  /*0460*/  BRA `(.L_x_282) ;  /* 0x0000000c00387947 */ /* 0x000fea0003800000 */
.L_x_285:
        /* <DEDUP_REMOVED lines=9> */
.L_x_288:
[----:B------:R0:W5:Y:S01]  /*0500*/  LDG.E.U16 R19, desc[UR36][R4.64] ;  /* 0x0000002404137981 */ /* 0x000162000c1e1500 */
[----:B------:R-:W-:Y:S05]  /*0510*/  BRA `(.L_x_282) ;  /* 0x0000000c000c7947 */ /* 0x000fea0003800000 */
.L_x_287:
[----:B------:R-:W2:Y:S01]  /*0520*/  LDG.E.64 R4, desc[UR36][R4.64] ;  /* 0x0000002404047981 */ /* 0x000ea2000c1e1b00 */
[----:B------:R-:W-:Y:S01]  /*0530*/  UMOV UR4, 0xf0000000 ;  /* 0xf000000000047882 */ /* 0x000fe20000000000 */
[----:B------:R-:W-:Y:S01]  /*0540*/  UMOV UR5, 0x380fffff ;  /* 0x380fffff00057882 */ /* 0x000fe20000000000 */
[----:B--2---:R-:W0:Y:S01]  /*0550*/  F2F.F32.F64 R0, R4 ;  /* 0x0000000400007310 */ /* 0x004e220000301000 */
[----:B------:R-:W-:-:S14]  /*0560*/  DSETP.GEU.AND P0, PT, |R4|, UR4, PT ;  /* 0x0000000404007e2a */ /* 0x000fdc000bf0e200 */
[----:B0-----:R-:W-:-:S05]  /*0570*/  @!P0 FMUL R0, R0, 1.175494350822287508e-38 ;  /* 0x0080000000008820 */ /* 0x001fca0000400000 */
[----:B------:R-:W-:-:S04]  /*0580*/  F2FP.F16.F32.PACK_AB R0, RZ, R0 ;  /* 0x00000000ff00723e */ /* 0x000fc800000000ff */
[----:B------:R-:W-:Y:S01]  /*0590*/  PRMT R19, R0, 0x7610, R19 ;  /* 0x0000761000137816 */ /* 0x000fe20000000013 */
[----:B------:R-:W-:Y:S06]  /*05a0*/  BRA `(.L_x_282) ;  /* 0x0000000800e87947 */ /* 0x000fec0003800000 */
.L_x_277:
        /* <DEDUP_REMOVED lines=11> */
[----:B------:R-:W-:-:S04]  /*0660*/  F2FP.F16.F32.PACK_AB R0, RZ, R0 ;  /* 0x00000000ff00723e */ /* 0x000fc800000000ff */
[----:B------:R-:W-:Y:S01]  /*0670*/  PRMT R19, R0, 0x7610, R19 ;  /* 0x0000761000137816 */ /* 0x000fe20000000013 */
[----:B------:R-:W-:Y:S06]  /*0680*/  BRA `(.L_x_282) ;  /* 0x0000000800b07947 */ /* 0x000fec0003800000 */
.L_x_291:
        /* <DEDUP_REMOVED lines=9> */
.L_x_290:
        /* <DEDUP_REMOVED lines=12> */
[----:B0-----:R-:W-:-:S05]  /*07e0*/  IMAD.MOV R6, RZ, RZ, -R6 ;  /* 0x000000ffff067224 */ /* 0x001fca00078e0a06 */
[----:B------:R-:W-:-:S05]  /*07f0*/  VIADDMNMX.U32 R6, R6, R7, 0x4, !PT ;  /* 0x0000000406067446 */ /* 0x000fca0007800007 */
[----:B------:R-:W-:-:S04]  /*0800*/  VIADD R6, R6, 0xfffffffc ;  /* 0xfffffffc06067836 */ /* 0x000fc80000000000 */
[----:B------:R-:W-:Y:S01]  /*0810*/  IMAD.SHL.U32 R8, R6, 0x800000, RZ ;  /* 0x0080000006087824 */ /* 0x000fe200078e00ff */
[C---:B------:R-:W-:Y:S01]  /*0820*/  SHF.L.U32 R7, R3.reuse, R6, RZ ;  /* 0x0000000603077219 */ /* 0x040fe200000006ff */
        /* <DEDUP_REMOVED lines=10> */
.L_x_293:
[----:B------:R-:W2:Y:S02]  /*08d0*/  LDG.E.U8 R4, desc[UR36][R4.64] ;  /* 0x0000002404047981 */ /* 0x000ea4000c1e1100 */
[C---:B--2---:R-:W-:Y:S02]  /*08e0*/  IMAD.SHL.U32 R3, R4.reuse, 0x2000000, RZ ;  /* 0x0200000004037824 */ /* 0x044fe400078e00ff */
[----:B------:R-:W-:-:S03]  /*08f0*/  IMAD.SHL.U32 R6, R4, 0x100, RZ ;  /* 0x0000010004067824 */ /* 0x000fc600078e00ff */
[----:B------:R-:W-:-:S13]  /*0900*/  ISETP.GT.U32.AND P0, PT, R3, 0x7ffffff, PT ;  /* 0x07ffffff0300780c */ /* 0x000fda0003f04070 */
[----:B------:R-:W-:Y:S02]  /*0910*/  @!P0 LOP3.LUT R0, R6, 0x7f00, RZ, 0xc0, !PT ;  /* 0x00007f0006008812 */ /* 0x000fe400078ec0ff */
[----:B------:R-:W-:Y:S02]  /*0920*/  @P0 LEA.HI R3, R3, 0x70000000, RZ, 0x1c ;  /* 0x7000000003030811 */ /* 0x000fe400078fe0ff */
[----:B------:R-:W-:Y:S02]  /*0930*/  @!P0 LOP3.LUT R0, R0, 0x3f000000, RZ, 0xfc, !PT ;  /* 0x3f00000000008812 */ /* 0x000fe400078efcff */
[----:B------:R-:W-:-:S03]  /*0940*/  PRMT R6, R6, 0x9910, RZ ;  /* 0x0000991006067816 */ /* 0x000fc600000000ff */
[----:B------:R-:W-:Y:S01]  /*0950*/  @!P0 FADD.FTZ R0, R0, -0.5 ;  /* 0xbf00000000008421 */ /* 0x000fe20000010000 */
[----:B------:R-:W-:Y:S01]  /*0960*/  @P0 FMUL.FTZ R0, R3, 1.9259299443872358531e-34 ;  /* 0x0780000003000820 */ /* 0x000fe20000410000 */
[----:B------:R-:W-:-:S05]  /*0970*/  IMAD.MOV.U32 R3, RZ, RZ, R6 ;  /* 0x000000ffff037224 */ /* 0x000fca00078e0006 */
[----:B------:R-:W-:-:S04]  /*0980*/  LOP3.LUT R0, R0, 0x80000000, R3, 0xf8, !PT ;  /* 0x8000000000007812 */ /* 0x000fc800078ef803 */
[----:B------:R-:W-:-:S04]  /*0990*/  F2FP.F16.F32.PACK_AB R0, RZ, R0 ;  /* 0x00000000ff00723e */ /* 0x000fc800000000ff */
[----:B------:R-:W-:Y:S01]  /*09a0*/  PRMT R19, R0, 0x7610, R19 ;  /* 0x0000761000137816 */ /* 0x000fe20000000013 */
[----:B------:R-:W-:Y:S06]  /*09b0*/  BRA `(.L_x_282) ;  /* 0x0000000400e47947 */ /* 0x000fec0003800000 */
.L_x_292:
[----:B------:R-:W2:Y:S02]  /*09c0*/  LDG.E.U16 R0, desc[UR36][R4.64] ;  /* 0x0000002404007981 */ /* 0x000ea4000c1e1500 */
[----:B--2---:R-:W-:-:S05]  /*09d0*/  IMAD.U32 R0, R0, 0x10000, RZ ;  /* 0x0001000000007824 */ /* 0x004fca00078e00ff */
[----:B------:R-:W-:-:S04]  /*09e0*/  F2FP.F16.F32.PACK_AB R0, RZ, R0 ;  /* 0x00000000ff00723e */ /* 0x000fc800000000ff */
[----:B------:R-:W-:Y:S01]  /*09f0*/  PRMT R19, R0, 0x7610, R19 ;  /* 0x0000761000137816 */ /* 0x000fe20000000013 */
[----:B------:R-:W-:Y:S06]  /*0a00*/  BRA `(.L_x_282) ;  /* 0x0000000400d07947 */ /* 0x000fec0003800000 */
.L_x_289:
        /* <DEDUP_REMOVED lines=10> */
[----:B------:R-:W-:-:S04]  /*0ab0*/  F2FP.F16.F32.PACK_AB R0, RZ, R0 ;  /* 0x00000000ff00723e */ /* 0x000fc800000000ff */
[----:B------:R-:W-:Y:S01]  /*0ac0*/  PRMT R19, R0, 0x7610, R19 ;  /* 0x0000761000137816 */ /* 0x000fe20000000013 */
[----:B------:R-:W-:Y:S06]  /*0ad0*/  BRA `(.L_x_282) ;  /* 0x00000004009c7947 */ /* 0x000fec0003800000 */
.L_x_296:
        /* <DEDUP_REMOVED lines=21> */
.L_x_300:
[----:B------:R-:W-:Y:S05]  /*0c30*/  BSYNC.RECONVERGENT B1 ;  /* 0x0000000000017941 */ /* 0x000fea0003800200 */
.L_x_299:
[----:B------:R-:W-:Y:S01]  /*0c40*/  IMAD.SHL.U32 R0, R0, 0x100000, RZ ;  /* 0x0010000000007824 */ /* 0x000fe200078e00ff */
[----:B------:R-:W-:-:S04]  /*0c50*/  LEA R3, R3, 0x3b800000, 0x17 ;  /* 0x3b80000003037811 */ /* 0x000fc800078eb8ff */
[----:B------:R-:W-:-:S07]  /*0c60*/  LOP3.LUT R0, R3, R0, R7, 0xfe, !PT ;  /* 0x0000000003007212 */ /* 0x000fce00078efe07 */
.L_x_298:
[----:B------:R-:W-:Y:S05]  /*0c70*/  BSYNC.RECONVERGENT B0 ;  /* 0x0000000000007941 */ /* 0x000fea0003800200 */
.L_x_297:
[----:B------:R-:W-:-:S04]  /*0c80*/  F2FP.F16.F32.PACK_AB R0, RZ, R0 ;  /* 0x00000000ff00723e */ /* 0x000fc800000000ff */
[----:B------:R-:W-:Y:S01]  /*0c90*/  PRMT R19, R0, 0x7610, R19 ;  /* 0x0000761000137816 */ /* 0x000fe20000000013 */
[----:B------:R-:W-:Y:S06]  /*0ca0*/  BRA `(.L_x_282) ;  /* 0x0000000400287947 */ /* 0x000fec0003800000 */
.L_x_295:
        /* <DEDUP_REMOVED lines=21> */
.L_x_304:
[----:B------:R-:W-:Y:S05]  /*0e00*/  BSYNC.RECONVERGENT B1 ;  /* 0x0000000000017941 */ /* 0x000fea0003800200 */
.L_x_303:
[----:B------:R-:W-:Y:S01]  /*0e10*/  IMAD.SHL.U32 R0, R0, 0x200000, RZ ;  /* 0x0020000000007824 */ /* 0x000fe200078e00ff */
[----:B------:R-:W-:-:S04]  /*0e20*/  LEA R3, R3, 0x37800000, 0x17 ;  /* 0x3780000003037811 */ /* 0x000fc800078eb8ff */
[----:B------:R-:W-:-:S07]  /*0e30*/  LOP3.LUT R0, R3, R0, R7, 0xfe, !PT ;  /* 0x0000000003007212 */ /* 0x000fce00078efe07 */
.L_x_302:
[----:B------:R-:W-:Y:S05]  /*0e40*/  BSYNC.RECONVERGENT B0 ;  /* 0x0000000000007941 */ /* 0x000fea0003800200 */
.L_x_301:
[----:B------:R-:W-:-:S04]  /*0e50*/  F2FP.F16.F32.PACK_AB R0, RZ, R0 ;  /* 0x00000000ff00723e */ /* 0x000fc800000000ff */
[----:B------:R-:W-:Y:S01]  /*0e60*/  PRMT R19, R0, 0x7610, R19 ;  /* 0x0000761000137816 */ /* 0x000fe20000000013 */
[----:B------:R-:W-:Y:S06]  /*0e70*/  BRA `(.L_x_282) ;  /* 0x0000000000b47947 */ /* 0x000fec0003800000 */
.L_x_294:
[----:B------:R-:W-:-:S09]  /*0e80*/  UISETP.NE.AND UP0, UPT, UR4, 0x1c, UPT ;  /* 0x0000001c0400788c */ /* 0x000fd2000bf05270 */
[----:B------:R-:W-:Y:S05]  /*0e90*/  BRA.U !UP0, `(.L_x_305) ;  /* 0x00000001089c7547 */ /* 0x000fea000b800000 */
[----:B------:R-:W-:-:S09]  /*0ea0*/  UISETP.NE.AND UP0, UPT, UR4, 0x1d, UPT ;  /* 0x0000001d0400788c */ /* 0x000fd2000bf05270 */
[----:B------:R-:W-:Y:S05]  /*0eb0*/  BRA.U !UP0, `(.L_x_306) ;  /* 0x0000000108807547 */ /* 0x000fea000b800000 */
[----:B------:R-:W-:-:S09]  /*0ec0*/  UISETP.NE.AND UP0, UPT, UR4, 0x2c, UPT ;  /* 0x0000002c0400788c */ /* 0x000fd2000bf05270 */
[----:B------:R-:W-:Y:S05]  /*0ed0*/  BRA.U !UP0, `(.L_x_307) ;  /* 0x0000000108487547 */ /* 0x000fea000b800000 */
.L_x_281:
[----:B------:R-:W-:Y:S01]  /*0ee0*/  MOV R14, 0x0 ;  /* 0x00000000000e7802 */ /* 0x000fe20000000f00 */
[----:B------:R-:W0:Y:S01]  /*0ef0*/  LDCU.64 UR4, c[0x4][0x198] ;  /* 0x01003300ff0477ac */ /* 0x000e220008000a00 */
[----:B------:R-:W-:Y:S02]  /*0f00*/  IMAD.MOV.U32 R8, RZ, RZ, 0x4e ;  /* 0x0000004eff087424 */ /* 0x000fe400078e00ff */
[----:B------:R-:W-:Y:S01]  /*0f10*/  IMAD.MOV.U32 R12, RZ, RZ, 0x1 ;  /* 0x00000001ff0c7424 */ /* 0x000fe200078e00ff */
[----:B------:R-:W1:Y:S01]  /*0f20*/  LDCU.64 UR6, c[0x4][0x1a0] ;  /* 0x01003400ff0677ac */ /* 0x000e620008000a00 */
[----:B------:R-:W2:Y:S01]  /*0f30*/  LDC.64 R14, c[0x4][R14] ;  /* 0x010000000e0e7b82 */ /* 0x000ea20000000a00 */
[----:B------:R-:W-:Y:S01]  /*0f40*/  IMAD.MOV.U32 R13, RZ, RZ, RZ ;  /* 0x000000ffff0d7224 */ /* 0x000fe200078e00ff */
[----:B------:R-:W3:Y:S01]  /*0f50*/  LDCU.64 UR8, c[0x4][0x60] ;  /* 0x01000c00ff0877ac */ /* 0x000ee20008000a00 */
[----:B0-----:R-:W-:Y:S02]  /*0f60*/  IMAD.U32 R4, RZ, RZ, UR4 ;  /* 0x00000004ff047e24 */ /* 0x001fe4000f8e00ff */
[----:B------:R-:W-:-:S02]  /*0f70*/  IMAD.U32 R5, RZ, RZ, UR5 ;  /* 0x00000005ff057e24 */ /* 0x000fc4000f8e00ff */
[----:B-1----:R-:W-:Y:S02]  /*0f80*/  IMAD.U32 R6, RZ, RZ, UR6 ;  /* 0x00000006ff067e24 */ /* 0x002fe4000f8e00ff */
[----:B------:R-:W-:Y:S02]  /*0f90*/  IMAD.U32 R7, RZ, RZ, UR7 ;  /* 0x00000007ff077e24 */ /* 0x000fe4000f8e00ff */
[----:B---3--:R-:W-:Y:S02]  /*0fa0*/  IMAD.U32 R10, RZ, RZ, UR8 ;  /* 0x00000008ff0a7e24 */ /* 0x008fe4000f8e00ff */
[----:B------:R-:W-:-:S07]  /*0fb0*/  IMAD.U32 R11, RZ, RZ, UR9 ;  /* 0x00000009ff0b7e24 */ /* 0x000fce000f8e00ff */
[----:B------:R-:W-:-:S07]  /*0fc0*/  LEPC R20, `(.L_x_308) ;  /* 0x000000001014794e */ /* 0x000fce0000000000 */
[----:B--2---:R-:W-:Y:S05]  /*0fd0*/  CALL.ABS.NOINC R14 ;  /* 0x000000000e007343 */ /* 0x004fea0003c00000 */
.L_x_308:
[----:B------:R-:W-:Y:S01]  /*0fe0*/  PRMT R19, RZ, 0x7610, R19 ;  /* 0x00007610ff137816 */ /* 0x000fe20000000013 */
[----:B------:R-:W-:Y:S06]  /*0ff0*/  BRA `(.L_x_282) ;  /* 0x0000000000547947 */ /* 0x000fec0003800000 */
.L_x_307:
[----:B------:R-:W2:Y:S01]  /*1000*/  LDG.E.U8 R4, desc[UR36][R4.64] ;  /* 0x0000002404047981 */ /* 0x000ea2000c1e1100 */
[----:B------:R-:W-:Y:S01]  /*1010*/  BSSY.RECONVERGENT B0, `(.L_x_309) ;  /* 0x0000007000007945 */ /* 0x000fe20003800200 */
[----:B------:R-:W-:Y:S01]  /*1020*/  IMAD.MOV.U32 R0, RZ, RZ, 0x400000 ;  /* 0x00400000ff007424 */ /* 0x000fe200078e00ff */
[----:B--2---:R-:W-:-:S13]  /*1030*/  ISETP.NE.AND P0, PT, R4, RZ, PT ;  /* 0x000000ff0400720c */ /* 0x004fda0003f05270 */
[----:B------:R-:W-:Y:S05]  /*1040*/  @!P0 BRA `(.L_x_310) ;  /* 0x00000000000c8947 */ /* 0x000fea0003800000 */
[----:B------:R-:W-:-:S13]  /*1050*/  ISETP.NE.AND P0, PT, R4, 0xff, PT ;  /* 0x000000ff0400780c */ /* 0x000fda0003f05270 */
[----:B------:R-:W-:Y:S02]  /*1060*/  @!P0 IMAD.MOV.U32 R0, RZ, RZ, 0x7f800001 ;  /* 0x7f800001ff008424 */ /* 0x000fe400078e00ff */
[----:B------:R-:W-:-:S07]  /*1070*/  @P0 IMAD.SHL.U32 R0, R4, 0x800000, RZ ;  /* 0x0080000004000824 */ /* 0x000fce00078e00ff */
.L_x_310:
[----:B------:R-:W-:Y:S05]  /*1080*/  BSYNC.RECONVERGENT B0 ;  /* 0x0000000000007941 */ /* 0x000fea0003800200 */
.L_x_309:
[----:B------:R-:W-:-:S04]  /*1090*/  F2FP.F16.F32.PACK_AB R0, RZ, R0 ;  /* 0x00000000ff00723e */ /* 0x000fc800000000ff */
[----:B------:R-:W-:Y:S01]  /*10a0*/  PRMT R19, R0, 0x7610, R19 ;  /* 0x0000761000137816 */ /* 0x000fe20000000013 */
[----:B------:R-:W-:Y:S06]  /*10b0*/  BRA `(.L_x_282) ;  /* 0x0000000000247947 */ /* 0x000fec0003800000 */
.L_x_306:
[----:B------:R-:W2:Y:S02]  /*10c0*/  LDG.E.64 R4, desc[UR36][R4.64] ;  /* 0x0000002404047981 */ /* 0x000ea4000c1e1b00 */
[----:B--2---:R-:W0:Y:S02]  /*10d0*/  I2F.U64 R0, R4 ;  /* 0x0000000400007312 */ /* 0x004e240000301000 */
[----:B0-----:R-:W-:-:S04]  /*10e0*/  F2FP.F16.F32.PACK_AB R0, RZ, R0 ;  /* 0x00000000ff00723e */ /* 0x001fc800000000ff */
[----:B------:R-:W-:Y:S01]  /*10f0*/  PRMT R19, R0, 0x7610, R19 ;  /* 0x0000761000137816 */ /* 0x000fe20000000013 */
[----:B------:R-:W-:Y:S06]  /*1100*/  BRA `(.L_x_282) ;  /* 0x0000000000107947 */ /* 0x000fec0003800000 */
.L_x_305:
[----:B------:R-:W2:Y:S02]  /*1110*/  LDG.E R4, desc[UR36][R4.64] ;  /* 0x0000002404047981 */ /* 0x000ea4000c1e1900 */
[----:B--2---:R-:W-:-:S04]  /*1120*/  I2FP.F32.U32 R0, R4 ;  /* 0x0000000400007245 */ /* 0x004fc80000201000 */
[----:B------:R-:W-:-:S04]  /*1130*/  F2FP.F16.F32.PACK_AB R0, RZ, R0 ;  /* 0x00000000ff00723e */ /* 0x000fc800000000ff */
[----:B------:R-:W-:-:S07]  /*1140*/  PRMT R19, R0, 0x7610, R19 ;  /* 0x0000761000137816 */ /* 0x000fce0000000013 */
.L_x_282:
[----:B------:R-:W-:-:S07]  /*1150*/  VIADD R17, R25, 0x80 ;  /* 0x0000008019117836 */ /* 0x000fce0000000000 */
.L_x_276:
[----:B------:R-:W-:Y:S05]  /*1160*/  BSYNC.RECONVERGENT B6 ;  /* 0x0000000000067941 */ /* 0x000fea0003800200 */
.L_x_275:
[----:B------:R-:W-:Y:S01]  /*1170*/  ISETP.GE.AND P0, PT, R17, R16, PT ;  /* 0x000000101100720c */ /* 0x000fe20003f06270 */
[----:B------:R-:W-:Y:S01]  /*1180*/  BSSY.RECONVERGENT B6, `(.L_x_311) ;  /* 0x000010d000067945 */ /* 0x000fe20003800200 */
[----:B------:R-:W-:-:S11]  /*1190*/  PRMT R18, RZ, 0x7610, R18 ;  /* 0x00007610ff127816 */ /* 0x000fd60000000012 */
[----:B------:R-:W-:Y:S05]  /*11a0*/  @P0 BRA `(.L_x_312) ;  /* 0x0000001000280947 */ /* 0x000fea0003800000 */
[----:B01----:R-:W0:Y:S01]  /*11b0*/  LDC.64 R4, c[0x0][0x390] ;  /* 0x0000e400ff047b82 */ /* 0x003e220000000a00 */
        /* <DEDUP_REMOVED lines=21> */
.L_x_316:
[----:B------:R-:W2:Y:S02]  /*1310*/  LDG.E.U8 R4, desc[UR36][R4.64] ;  /* 0x0000002404047981 */ /* 0x000ea4000c1e1100 */
[----:B--2---:R-:W-:-:S04]  /*1320*/  I2FP.F32.U32 R0, R4 ;  /* 0x0000000400007245 */ /* 0x004fc80000201000 */
[----:B------:R-:W-:-:S04]  /*1330*/  F2FP.F16.F32.PACK_AB R0, RZ, R0 ;  /* 0x00000000ff00723e */ /* 0x000fc800000000ff */
[----:B------:R-:W-:Y:S01]  /*1340*/  PRMT R18, R0, 0x7610, R18 ;  /* 0x0000761000127816 */ /* 0x000fe20000000012 */
[----:B------:R-:W-:Y:S06]  /*1350*/  BRA `(.L_x_318) ;  /* 0x0000000c00b87947 */ /* 0x000fec0003800000 */
.L_x_315:
        /* <DEDUP_REMOVED lines=11> */
.L_x_320:
[----:B------:R-:W2:Y:S02]  /*1410*/  LDG.E R4, desc[UR36][R4.64] ;  /* 0x0000002404047981 */ /* 0x000ea4000c1e1900 */
[----:B--2---:R-:W-:-:S04]  /*1420*/  I2FP.F32.S32 R0, R4 ;  /* 0x0000000400007245 */ /* 0x004fc80000201400 */
[----:B------:R-:W-:-:S04]  /*1430*/  F2FP.F16.F32.PACK_AB R0, RZ, R0 ;  /* 0x00000000ff00723e */ /* 0x000fc800000000ff */
[----:B------:R-:W-:Y:S01]  /*1440*/  PRMT R18, R0, 0x7610, R18 ;  /* 0x0000761000127816 */ /* 0x000fe20000000012 */
[----:B------:R-:W-:Y:S06]  /*1450*/  BRA `(.L_x_318) ;  /* 0x0000000c00787947 */ /* 0x000fec0003800000 */
.L_x_319:
[----:B------:R-:W2:Y:S02]  /*1460*/  LDG.E.U16 R4, desc[UR36][R4.64] ;  /* 0x0000002404047981 */ /* 0x000ea4000c1e1500 */
[----:B--2---:R-:W0:Y:S02]  /*1470*/  I2F.S16 R0, R4 ;  /* 0x0000000400007306 */ /* 0x004e240000101400 */
[----:B0-----:R-:W-:-:S04]  /*1480*/  F2FP.F16.F32.PACK_AB R0, RZ, R0 ;  /* 0x00000000ff00723e */ /* 0x001fc800000000ff */
[----:B------:R-:W-:Y:S01]  /*1490*/  PRMT R18, R0, 0x7610, R18 ;  /* 0x0000761000127816 */ /* 0x000fe20000000012 */
[----:B------:R-:W-:Y:S06]  /*14a0*/  BRA `(.L_x_318) ;  /* 0x0000000c00647947 */ /* 0x000fec0003800000 */
.L_x_314:
        /* <DEDUP_REMOVED lines=9> */
.L_x_322:
[----:B------:R0:W5:Y:S01]  /*1540*/  LDG.E.U16 R18, desc[UR36][R4.64] ;  /* 0x0000002404127981 */ /* 0x000162000c1e1500 */
[----:B------:R-:W-:Y:S05]  /*1550*/  BRA `(.L_x_318) ;  /* 0x0000000c00387947 */ /* 0x000fea0003800000 */
.L_x_321:
        /* <DEDUP_REMOVED lines=9> */
.L_x_324:
[----:B------:R1:W5:Y:S01]  /*15f0*/  LDG.E.U16 R18, desc[UR36][R4.64] ;  /* 0x0000002404127981 */ /* 0x000362000c1e1500 */
[----:B------:R-:W-:Y:S05]  /*1600*/  BRA `(.L_x_318) ;  /* 0x0000000c000c7947 */ /* 0x000fea0003800000 */
.L_x_323:
        /* <DEDUP_REMOVED lines=9> */
.L_x_313:
        /* <DEDUP_REMOVED lines=14> */
.L_x_327:
        /* <DEDUP_REMOVED lines=9> */
.L_x_326:
        /* <DEDUP_REMOVED lines=27> */
.L_x_329:
[----:B------:R-:W2:Y:S02]  /*19c0*/  LDG.E.U8 R4, desc[UR36][R4.64] ;  /* 0x0000002404047981 */ /* 0x000ea4000c1e1100 */
[C---:B--2---:R-:W-:Y:S02]  /*19d0*/  IMAD.SHL.U32 R0, R4.reuse, 0x2000000, RZ ;  /* 0x0200000004007824 */ /* 0x044fe400078e00ff */
[----:B------:R-:W-:-:S03]  /*19e0*/  IMAD.SHL.U32 R6, R4, 0x100, RZ ;  /* 0x0000010004067824 */ /* 0x000fc600078e00ff */
[----:B------:R-:W-:-:S13]  /*19f0*/  ISETP.GE.U32.AND P0, PT, R0, 0x8000000, PT ;  /* 0x080000000000780c */ /* 0x000fda0003f06070 */
[----:B------:R-:W-:Y:S02]  /*1a00*/  @!P0 LOP3.LUT R3, R6, 0x7f00, RZ, 0xc0, !PT ;  /* 0x00007f0006038812 */ /* 0x000fe400078ec0ff */
[----:B------:R-:W-:Y:S02]  /*1a10*/  @P0 LEA.HI R0, R0, 0x70000000, RZ, 0x1c ;  /* 0x7000000000000811 */ /* 0x000fe400078fe0ff */
[----:B------:R-:W-:Y:S02]  /*1a20*/  @!P0 LOP3.LUT R3, R3, 0x3f000000, RZ, 0xfc, !PT ;  /* 0x3f00000003038812 */ /* 0x000fe400078efcff */
[----:B------:R-:W-:Y:S01]  /*1a30*/  PRMT R6, R6, 0x9910, RZ ;  /* 0x0000991006067816 */ /* 0x000fe200000000ff */
[----:B------:R-:W-:Y:S02]  /*1a40*/  @P0 FMUL.FTZ R0, R0, 1.9259299443872358531e-34 ;  /* 0x0780000000000820 */ /* 0x000fe40000410000 */
[----:B------:R-:W-:Y:S02]  /*1a50*/  @!P0 FADD.FTZ R0, R3, -0.5 ;  /* 0xbf00000003008421 */ /* 0x000fe40000010000 */
[----:B------:R-:W-:-:S05]  /*1a60*/  IMAD.MOV.U32 R3, RZ, RZ, R6 ;  /* 0x000000ffff037224 */ /* 0x000fca00078e0006 */
[----:B------:R-:W-:-:S04]  /*1a70*/  LOP3.LUT R0, R0, 0x80000000, R3, 0xf8, !PT ;  /* 0x8000000000007812 */ /* 0x000fc800078ef803 */
[----:B------:R-:W-:-:S04]  /*1a80*/  F2FP.F16.F32.PACK_AB R0, RZ, R0 ;  /* 0x00000000ff00723e */ /* 0x000fc800000000ff */
[----:B------:R-:W-:Y:S01]  /*1a90*/  PRMT R18, R0, 0x7610, R18 ;  /* 0x0000761000127816 */ /* 0x000fe20000000012 */
[----:B------:R-:W-:Y:S06]  /*1aa0*/  BRA `(.L_x_318) ;  /* 0x0000000400e47947 */ /* 0x000fec0003800000 */
.L_x_328:
[----:B------:R-:W2:Y:S02]  /*1ab0*/  LDG.E.U16 R0, desc[UR36][R4.64] ;  /* 0x0000002404007981 */ /* 0x000ea4000c1e1500 */
[----:B--2---:R-:W-:-:S05]  /*1ac0*/  IMAD.U32 R0, R0, 0x10000, RZ ;  /* 0x0001000000007824 */ /* 0x004fca00078e00ff */
[----:B------:R-:W-:-:S04]  /*1ad0*/  F2FP.F16.F32.PACK_AB R0, RZ, R0 ;  /* 0x00000000ff00723e */ /* 0x000fc800000000ff */
[----:B------:R-:W-:Y:S01]  /*1ae0*/  PRMT R18, R0, 0x7610, R18 ;  /* 0x0000761000127816 */ /* 0x000fe20000000012 */
[----:B------:R-:W-:Y:S06]  /*1af0*/  BRA `(.L_x_318) ;  /* 0x0000000400d07947 */ /* 0x000fec0003800000 */
.L_x_325:
        /* <DEDUP_REMOVED lines=13> */
.L_x_332:
        /* <DEDUP_REMOVED lines=21> */
.L_x_336:
[----:B------:R-:W-:Y:S05]  /*1d20*/  BSYNC.RECONVERGENT B1 ;  /* 0x0000000000017941 */ /* 0x000fea0003800200 */
.L_x_335:
[----:B------:R-:W-:Y:S01]  /*1d30*/  IMAD.SHL.U32 R0, R0, 0x100000, RZ ;  /* 0x0010000000007824 */ /* 0x000fe200078e00ff */
[----:B------:R-:W-:-:S04]  /*1d40*/  LEA R3, R3, 0x3b800000, 0x17 ;  /* 0x3b80000003037811 */ /* 0x000fc800078eb8ff */
[----:B------:R-:W-:-:S07]  /*1d50*/  LOP3.LUT R0, R3, R0, R7, 0xfe, !PT ;  /* 0x0000000003007212 */ /* 0x000fce00078efe07 */
.L_x_334:
[----:B------:R-:W-:Y:S05]  /*1d60*/  BSYNC.RECONVERGENT B0 ;  /* 0x0000000000007941 */ /* 0x000fea0003800200 */
.L_x_333:
[----:B------:R-:W-:-:S04]  /*1d70*/  F2FP.F16.F32.PACK_AB R0, RZ, R0 ;  /* 0x00000000ff00723e */ /* 0x000fc800000000ff */
[----:B------:R-:W-:Y:S01]  /*1d80*/  PRMT R18, R0, 0x7610, R18 ;  /* 0x0000761000127816 */ /* 0x000fe20000000012 */
[----:B------:R-:W-:Y:S06]  /*1d90*/  BRA `(.L_x_318) ;  /* 0x0000000400287947 */ /* 0x000fec0003800000 */
.L_x_331:
        /* <DEDUP_REMOVED lines=21> */
.L_x_340:
[----:B------:R-:W-:Y:S05]  /*1ef0*/  BSYNC.RECONVERGENT B1 ;  /* 0x0000000000017941 */ /* 0x000fea0003800200 */
.L_x_339:
[----:B------:R-:W-:Y:S01]  /*1f00*/  IMAD.SHL.U32 R0, R0, 0x200000, RZ ;  /* 0x0020000000007824 */ /* 0x000fe200078e00ff */
[----:B------:R-:W-:-:S04]  /*1f10*/  LEA R3, R3, 0x37800000, 0x17 ;  /* 0x3780000003037811 */ /* 0x000fc800078eb8ff */
[----:B------:R-:W-:-:S07]  /*1f20*/  LOP3.LUT R0, R3, R0, R7, 0xfe, !PT ;  /* 0x0000000003007212 */ /* 0x000fce00078efe07 */
.L_x_338:
[----:B------:R-:W-:Y:S05]  /*1f30*/  BSYNC.RECONVERGENT B0 ;  /* 0x0000000000007941 */ /* 0x000fea0003800200 */
.L_x_337:
[----:B------:R-:W-:-:S04]  /*1f40*/  F2FP.F16.F32.PACK_AB R0, RZ, R0 ;  /* 0x00000000ff00723e */ /* 0x000fc800000000ff */
[----:B------:R-:W-:Y:S01]  /*1f50*/  PRMT R18, R0, 0x7610, R18 ;  /* 0x0000761000127816 */ /* 0x000fe20000000012 */
[----:B------:R-:W-:Y:S06]  /*1f60*/  BRA `(.L_x_318) ;  /* 0x0000000000b47947 */ /* 0x000fec0003800000 */
.L_x_330:
        /* <DEDUP_REMOVED lines=14> */
.L_x_344:
[----:B------:R-:W-:Y:S05]  /*2050*/  BSYNC.RECONVERGENT B0 ;  /* 0x0000000000007941 */ /* 0x000fea0003800200 */
.L_x_343:
[----:B------:R-:W-:-:S04]  /*2060*/  F2FP.F16.F32.PACK_AB R0, RZ, R0 ;  /* 0x00000000ff00723e */ /* 0x000fc800000000ff */
[----:B------:R-:W-:Y:S01]  /*2070*/  PRMT R18, R0, 0x7610, R18 ;  /* 0x0000761000127816 */ /* 0x000fe20000000012 */
[----:B------:R-:W-:Y:S06]  /*2080*/  BRA `(.L_x_318) ;  /* 0x00000000006c7947 */ /* 0x000fec0003800000 */
.L_x_317:
        /* <DEDUP_REMOVED lines=15> */
[----:B--2--5:R-:W-:Y:S05]  /*2180*/  CALL.ABS.NOINC R14 ;  /* 0x000000000e007343 */ /* 0x024fea0003c00000 */
.L_x_345:
[----:B------:R-:W-:Y:S01]  /*2190*/  PRMT R18, RZ, 0x7610, R18 ;  /* 0x00007610ff127816 */ /* 0x000fe20000000012 */
[----:B------:R-:W-:Y:S06]  /*21a0*/  BRA `(.L_x_318) ;  /* 0x0000000000247947 */ /* 0x000fec0003800000 */
.L_x_342:
[----:B------:R-:W2:Y:S02]  /*21b0*/  LDG.E.64 R4, desc[UR36][R4.64] ;  /* 0x0000002404047981 */ /* 0x000ea4000c1e1b00 */
[----:B--2---:R-:W0:Y:S02]  /*21c0*/  I2F.U64 R0, R4 ;  /* 0x0000000400007312 */ /* 0x004e240000301000 */
[----:B0-----:R-:W-:-:S04]  /*21d0*/  F2FP.F16.F32.PACK_AB R0, RZ, R0 ;  /* 0x00000000ff00723e */ /* 0x001fc800000000ff */
[----:B------:R-:W-:Y:S01]  /*21e0*/  PRMT R18, R0, 0x7610, R18 ;  /* 0x0000761000127816 */ /* 0x000fe20000000012 */
[----:B------:R-:W-:Y:S06]  /*21f0*/  BRA `(.L_x_318) ;  /* 0x0000000000107947 */ /* 0x000fec0003800000 */
.L_x_341:
[----:B------:R-:W2:Y:S02]  /*2200*/  LDG.E R4, desc[UR36][R4.64] ;  /* 0x0000002404047981 */ /* 0x000ea4000c1e1900 */
[----:B--2---:R-:W-:-:S04]  /*2210*/  I2FP.F32.U32 R0, R4 ;  /* 0x0000000400007245 */ /* 0x004fc80000201000 */
[----:B------:R-:W-:-:S04]  /*2220*/  F2FP.F16.F32.PACK_AB R0, RZ, R0 ;  /* 0x00000000ff00723e */ /* 0x000fc800000000ff */
[----:B------:R-:W-:-:S07]  /*2230*/  PRMT R18, R0, 0x7610, R18 ;  /* 0x0000761000127816 */ /* 0x000fce0000000012 */
.L_x_318:
[----:B------:R-:W-:-:S07]  /*2240*/  VIADD R17, R17, 0x80 ;  /* 0x0000008011117836 */ /* 0x000fce0000000000 */
.L_x_312:
[----:B------:R-:W-:Y:S05]  /*2250*/  BSYNC.RECONVERGENT B6 ;  /* 0x0000000000067941 */ /* 0x000fea0003800200 */
.L_x_311:
        /* <DEDUP_REMOVED lines=26> */
.L_x_351:
[----:B------:R-:W2:Y:S02]  /*2400*/  LDG.E.U8 R4, desc[UR36][R4.64] ;  /* 0x0000002404047981 */ /* 0x000ea4000c1e1100 */
[----:B--2---:R-:W-:-:S04]  /*2410*/  I2FP.F32.U32 R0, R4 ;  /* 0x0000000400007245 */ /* 0x004fc80000201000 */
[----:B------:R-:W-:-:S04]  /*2420*/  F2FP.F16.F32.PACK_AB R0, RZ, R0 ;  /* 0x00000000ff00723e */ /* 0x000fc800000000ff */
[----:B------:R-:W-:Y:S01]  /*2430*/  PRMT R22, R0, 0x7610, R22 ;  /* 0x0000761000167816 */ /* 0x000fe20000000016 */
[----:B------:R-:W-:Y:S06]  /*2440*/  BRA `(.L_x_353) ;  /* 0x0000000c00b87947 */ /* 0x000fec0003800000 */
.L_x_350:
        /* <DEDUP_REMOVED lines=11> */
.L_x_355:
[----:B------:R-:W2:Y:S02]  /*2500*/  LDG.E R4, desc[UR36][R4.64] ;  /* 0x0000002404047981 */ /* 0x000ea4000c1e1900 */
[----:B--2---:R-:W-:-:S04]  /*2510*/  I2FP.F32.S32 R0, R4 ;  /* 0x0000000400007245 */ /* 0x004fc80000201400 */
[----:B------:R-:W-:-:S04]  /*2520*/  F2FP.F16.F32.PACK_AB R0, RZ, R0 ;  /* 0x00000000ff00723e */ /* 0x000fc800000000ff */
[----:B------:R-:W-:Y:S01]  /*2530*/  PRMT R22, R0, 0x7610, R22 ;  /* 0x0000761000167816 */ /* 0x000fe20000000016 */
[----:B------:R-:W-:Y:S06]  /*2540*/  BRA `(.L_x_353) ;  /* 0x0000000c00787947 */ /* 0x000fec0003800000 */
.L_x_354:
[----:B------:R-:W2:Y:S02]  /*2550*/  LDG.E.U16 R4, desc[UR36][R4.64] ;  /* 0x0000002404047981 */ /* 0x000ea4000c1e1500 */
[----:B--2---:R-:W0:Y:S02]  /*2560*/  I2F.S16 R0, R4 ;  /* 0x0000000400007306 */ /* 0x004e240000101400 */
[----:B0-----:R-:W-:-:S04]  /*2570*/  F2FP.F16.F32.PACK_AB R0, RZ, R0 ;  /* 0x00000000ff00723e */ /* 0x001fc800000000ff */
[----:B------:R-:W-:Y:S01]  /*2580*/  PRMT R22, R0, 0x7610, R22 ;  /* 0x0000761000167816 */ /* 0x000fe20000000016 */
[----:B------:R-:W-:Y:S06]  /*2590*/  BRA `(.L_x_353) ;  /* 0x0000000c00647947 */ /* 0x000fec0003800000 */
.L_x_349:
        /* <DEDUP_REMOVED lines=9> */
.L_x_357:
[----:B------:R0:W5:Y:S01]  /*2630*/  LDG.E.U16 R22, desc[UR36][R4.64] ;  /* 0x0000002404167981 */ /* 0x000162000c1e1500 */
[----:B------:R-:W-:Y:S05]  /*2640*/  BRA `(.L_x_353) ;  /* 0x0000000c00387947 */ /* 0x000fea0003800000 */
.L_x_356:
        /* <DEDUP_REMOVED lines=9> */
.L_x_359:
[----:B------:R1:W5:Y:S01]  /*26e0*/  LDG.E.U16 R22, desc[UR36][R4.64] ;  /* 0x0000002404167981 */ /* 0x000362000c1e1500 */
[----:B------:R-:W-:Y:S05]  /*26f0*/  BRA `(.L_x_353) ;  /* 0x0000000c000c7947 */ /* 0x000fea0003800000 */
.L_x_358:
        /* <DEDUP_REMOVED lines=9> */
.L_x_348:
        /* <DEDUP_REMOVED lines=14> */
.L_x_362:
        /* <DEDUP_REMOVED lines=9> */
.L_x_361:
        /* <DEDUP_REMOVED lines=27> */
.L_x_364:
        /* <DEDUP_REMOVED lines=15> */
.L_x_363:
[----:B------:R-:W2:Y:S02]  /*2ba0*/  LDG.E.U16 R0, desc[UR36][R4.64] ;  /* 0x0000002404007981 */ /* 0x000ea4000c1e1500 */
[----:B--2---:R-:W-:-:S05]  /*2bb0*/  IMAD.U32 R0, R0, 0x10000, RZ ;  /* 0x0001000000007824 */ /* 0x004fca00078e00ff */
[----:B------:R-:W-:-:S04]  /*2bc0*/  F2FP.F16.F32.PACK_AB R0, RZ, R0 ;  /* 0x00000000ff00723e */ /* 0x000fc800000000ff */
[----:B------:R-:W-:Y:S01]  /*2bd0*/  PRMT R22, R0, 0x7610, R22 ;  /* 0x0000761000167816 */ /* 0x000fe20000000016 */
[----:B------:R-:W-:Y:S06]  /*2be0*/  BRA `(.L_x_353) ;  /* 0x0000000400d07947 */ /* 0x000fec0003800000 */
.L_x_360:
        /* <DEDUP_REMOVED lines=13> */
.L_x_367:
        /* <DEDUP_REMOVED lines=21> */
.L_x_371:
[----:B------:R-:W-:Y:S05]  /*2e10*/  BSYNC.RECONVERGENT B1 ;  /* 0x0000000000017941 */ /* 0x000fea0003800200 */
.L_x_370:
[----:B------:R-:W-:Y:S01]  /*2e20*/  IMAD.SHL.U32 R0, R0, 0x100000, RZ ;  /* 0x0010000000007824 */ /* 0x000fe200078e00ff */
[----:B------:R-:W-:-:S04]  /*2e30*/  LEA R3, R3, 0x3b800000, 0x17 ;  /* 0x3b80000003037811 */ /* 0x000fc800078eb8ff */
[----:B------:R-:W-:-:S07]  /*2e40*/  LOP3.LUT R0, R3, R0, R7, 0xfe, !PT ;  /* 0x0000000003007212 */ /* 0x000fce00078efe07 */
.L_x_369:
[----:B------:R-:W-:Y:S05]  /*2e50*/  BSYNC.RECONVERGENT B0 ;  /* 0x0000000000007941 */ /* 0x000fea0003800200 */
.L_x_368:
[----:B------:R-:W-:-:S04]  /*2e60*/  F2FP.F16.F32.PACK_AB R0, RZ, R0 ;  /* 0x00000000ff00723e */ /* 0x000fc800000000ff */
[----:B------:R-:W-:Y:S01]  /*2e70*/  PRMT R22, R0, 0x7610, R22 ;  /* 0x0000761000167816 */ /* 0x000fe20000000016 */
[----:B------:R-:W-:Y:S06]  /*2e80*/  BRA `(.L_x_353) ;  /* 0x0000000400287947 */ /* 0x000fec0003800000 */
.L_x_366:
        /* <DEDUP_REMOVED lines=21> */
.L_x_375:
[----:B------:R-:W-:Y:S05]  /*2fe0*/  BSYNC.RECONVERGENT B1 ;  /* 0x0000000000017941 */ /* 0x000fea0003800200 */
.L_x_374:
[----:B------:R-:W-:Y:S01]  /*2ff0*/  IMAD.SHL.U32 R0, R0, 0x200000, RZ ;  /* 0x0020000000007824 */ /* 0x000fe200078e00ff */
[----:B------:R-:W-:-:S04]  /*3000*/  LEA R3, R3, 0x37800000, 0x17 ;  /* 0x3780000003037811 */ /* 0x000fc800078eb8ff */
[----:B------:R-:W-:-:S07]  /*3010*/  LOP3.LUT R0, R3, R0, R7, 0xfe, !PT ;  /* 0x0000000003007212 */ /* 0x000fce00078efe07 */
.L_x_373:
[----:B------:R-:W-:Y:S05]  /*3020*/  BSYNC.RECONVERGENT B0 ;  /* 0x0000000000007941 */ /* 0x000fea0003800200 */
.L_x_372:
[----:B------:R-:W-:-:S04]  /*3030*/  F2FP.F16.F32.PACK_AB R0, RZ, R0 ;  /* 0x00000000ff00723e */ /* 0x000fc800000000ff */
[----:B------:R-:W-:Y:S01]  /*3040*/  PRMT R22, R0, 0x7610, R22 ;  /* 0x0000761000167816 */ /* 0x000fe20000000016 */
[----:B------:R-:W-:Y:S06]  /*3050*/  BRA `(.L_x_353) ;  /* 0x0000000000b47947 */ /* 0x000fec0003800000 */
.L_x_365:
        /* <DEDUP_REMOVED lines=14> */
.L_x_379:
[----:B------:R-:W-:Y:S05]  /*3140*/  BSYNC.RECONVERGENT B0 ;  /* 0x0000000000007941 */ /* 0x000fea0003800200 */
.L_x_378:
[----:B------:R-:W-:-:S04]  /*3150*/  F2FP.F16.F32.PACK_AB R0, RZ, R0 ;  /* 0x00000000ff00723e */ /* 0x000fc800000000ff */
[----:B------:R-:W-:Y:S01]  /*3160*/  PRMT R22, R0, 0x7610, R22 ;  /* 0x0000761000167816 */ /* 0x000fe20000000016 */
[----:B------:R-:W-:Y:S06]  /*3170*/  BRA `(.L_x_353) ;  /* 0x00000000006c7947 */ /* 0x000fec0003800000 */
.L_x_352:
        /* <DEDUP_REMOVED lines=16> */
.L_x_380:
[----:B------:R-:W-:Y:S01]  /*3280*/  PRMT R22, RZ, 0x7610, R22 ;  /* 0x00007610ff167816 */ /* 0x000fe20000000016 */
[----:B------:R-:W-:Y:S06]  /*3290*/  BRA `(.L_x_353) ;  /* 0x0000000000247947 */ /* 0x000fec0003800000 */
.L_x_377:
[----:B------:R-:W2:Y:S02]  /*32a0*/  LDG.E.64 R4, desc[UR36][R4.64] ;  /* 0x0000002404047981 */ /* 0x000ea4000c1e1b00 */
[----:B--2---:R-:W0:Y:S02]  /*32b0*/  I2F.U64 R0, R4 ;  /* 0x0000000400007312 */ /* 0x004e240000301000 */
[----:B0-----:R-:W-:-:S04]  /*32c0*/  F2FP.F16.F32.PACK_AB R0, RZ, R0 ;  /* 0x00000000ff00723e */ /* 0x001fc800000000ff */
[----:B------:R-:W-:Y:S01]  /*32d0*/  PRMT R22, R0, 0x7610, R22 ;  /* 0x0000761000167816 */ /* 0x000fe20000000016 */
[----:B------:R-:W-:Y:S06]  /*32e0*/  BRA `(.L_x_353) ;  /* 0x0000000000107947 */ /* 0x000fec0003800000 */
.L_x_376:
[----:B------:R-:W2:Y:S02]  /*32f0*/  LDG.E R4, desc[UR36][R4.64] ;  /* 0x0000002404047981 */ /* 0x000ea4000c1e1900 */
[----:B--2---:R-:W-:-:S04]  /*3300*/  I2FP.F32.U32 R0, R4 ;  /* 0x0000000400007245 */ /* 0x004fc80000201000 */
[----:B------:R-:W-:-:S04]  /*3310*/  F2FP.F16.F32.PACK_AB R0, RZ, R0 ;  /* 0x00000000ff00723e */ /* 0x000fc800000000ff */
[----:B------:R-:W-:-:S07]  /*3320*/  PRMT R22, R0, 0x7610, R22 ;  /* 0x0000761000167816 */ /* 0x000fce0000000016 */
.L_x_353:
[----:B------:R-:W-:-:S07]  /*3330*/  VIADD R17, R17, 0x80 ;  /* 0x0000008011117836 */ /* 0x000fce0000000000 */
.L_x_347:
[----:B------:R-:W-:Y:S05]  /*3340*/  BSYNC.RECONVERGENT B6 ;  /* 0x0000000000067941 */ /* 0x000fea0003800200 */
.L_x_346:
        /* <DEDUP_REMOVED lines=25> */
.L_x_386:
[----:B------:R-:W2:Y:S02]  /*34e0*/  LDG.E.U8 R4, desc[UR36][R4.64] ;  /* 0x0000002404047981 */ /* 0x000ea4000c1e1100 */
[----:B--2---:R-:W-:-:S04]  /*34f0*/  I2FP.F32.U32 R0, R4 ;  /* 0x0000000400007245 */ /* 0x004fc80000201000 */
[----:B------:R-:W-:Y:S01]  /*3500*/  F2FP.F16.F32.PACK_AB R0, RZ, R0 ;  /* 0x00000000ff00723e */ /* 0x000fe200000000ff */
[----:B------:R-:W-:Y:S06]  /*3510*/  BRA `(.L_x_382) ;  /* 0x0000000c00807947 */ /* 0x000fec0003800000 */
.L_x_385:
        /* <DEDUP_REMOVED lines=10> */
.L_x_389:
[----:B------:R-:W2:Y:S02]  /*35c0*/  LDG.E R4, desc[UR36][R4.64] ;  /* 0x0000002404047981 */ /* 0x000ea4000c1e1900 */
[----:B--2---:R-:W-:-:S04]  /*35d0*/  I2FP.F32.S32 R0, R4 ;  /* 0x0000000400007245 */ /* 0x004fc80000201400 */
[----:B------:R-:W-:Y:S01]  /*35e0*/  F2FP.F16.F32.PACK_AB R0, RZ, R0 ;  /* 0x00000000ff00723e */ /* 0x000fe200000000ff */
[----:B------:R-:W-:Y:S06]  /*35f0*/  BRA `(.L_x_382) ;  /* 0x0000000c00487947 */ /* 0x000fec0003800000 */
.L_x_388:
[----:B------:R-:W2:Y:S02]  /*3600*/  LDG.E.U16 R4, desc[UR36][R4.64] ;  /* 0x0000002404047981 */ /* 0x000ea4000c1e1500 */
[----:B--2---:R-:W0:Y:S02]  /*3610*/  I2F.S16 R0, R4 ;  /* 0x0000000400007306 */ /* 0x004e240000101400 */
[----:B0-----:R-:W-:Y:S01]  /*3620*/  F2FP.F16.F32.PACK_AB R0, RZ, R0 ;  /* 0x00000000ff00723e */ /* 0x001fe200000000ff */
[----:B------:R-:W-:Y:S06]  /*3630*/  BRA `(.L_x_382) ;  /* 0x0000000c00387947 */ /* 0x000fec0003800000 */
.L_x_384:
        /* <DEDUP_REMOVED lines=9> */
.L_x_391:
[----:B------:R2:W5:Y:S01]  /*36d0*/  LDG.E.U16 R0, desc[UR36][R4.64] ;  /* 0x0000002404007981 */ /* 0x000562000c1e1500 */
[----:B------:R-:W-:Y:S05]  /*36e0*/  BRA `(.L_x_382) ;  /* 0x0000000c000c7947 */ /* 0x000fea0003800000 */
.L_x_390:
        /* <DEDUP_REMOVED lines=9> */
.L_x_393:
[----:B------:R3:W5:Y:S01]  /*3780*/  LDG.E.U16 R0, desc[UR36][R4.64] ;  /* 0x0000002404007981 */ /* 0x000762000c1e1500 */
[----:B------:R-:W-:Y:S05]  /*3790*/  BRA `(.L_x_382) ;  /* 0x0000000800e07947 */ /* 0x000fea0003800000 */
.L_x_392:
        /* <DEDUP_REMOVED lines=8> */
.L_x_383:
        /* <DEDUP_REMOVED lines=13> */
.L_x_396:
        /* <DEDUP_REMOVED lines=8> */
.L_x_395:
        /* <DEDUP_REMOVED lines=27> */
.L_x_398:
        /* <DEDUP_REMOVED lines=12> */
[----:B------:R-:W-:Y:S01]  /*3be0*/  F2FP.F16.F32.PACK_AB R0, RZ, R0 ;  /* 0x00000000ff00723e */ /* 0x000fe200000000ff */
[----:B------:R-:W-:Y:S06]  /*3bf0*/  BRA `(.L_x_382) ;  /* 0x0000000400c87947 */ /* 0x000fec0003800000 */
.L_x_397:
[----:B------:R-:W2:Y:S02]  /*3c00*/  LDG.E.U16 R0, desc[UR36][R4.64] ;  /* 0x0000002404007981 */ /* 0x000ea4000c1e1500 */
[----:B--2---:R-:W-:-:S05]  /*3c10*/  IMAD.U32 R0, R0, 0x10000, RZ ;  /* 0x0001000000007824 */ /* 0x004fca00078e00ff */
[----:B------:R-:W-:Y:S01]  /*3c20*/  F2FP.F16.F32.PACK_AB R0, RZ, R0 ;  /* 0x00000000ff00723e */ /* 0x000fe200000000ff */
[----:B------:R-:W-:Y:S06]  /*3c30*/  BRA `(.L_x_382) ;  /* 0x0000000400b87947 */ /* 0x000fec0003800000 */
.L_x_394:
        /* <DEDUP_REMOVED lines=12> */
.L_x_401:
        /* <DEDUP_REMOVED lines=21> */
.L_x_405:
[----:B------:R-:W-:Y:S05]  /*3e50*/  BSYNC.RECONVERGENT B1 ;  /* 0x0000000000017941 */ /* 0x000fea0003800200 */
.L_x_404:
[----:B------:R-:W-:Y:S01]  /*3e60*/  IMAD.SHL.U32 R0, R0, 0x100000, RZ ;  /* 0x0010000000007824 */ /* 0x000fe200078e00ff */
[----:B------:R-:W-:-:S04]  /*3e70*/  LEA R3, R3, 0x3b800000, 0x17 ;  /* 0x3b80000003037811 */ /* 0x000fc800078eb8ff */
[----:B------:R-:W-:-:S07]  /*3e80*/  LOP3.LUT R0, R3, R0, R7, 0xfe, !PT ;  /* 0x0000000003007212 */ /* 0x000fce00078efe07 */
.L_x_403:
[----:B------:R-:W-:Y:S05]  /*3e90*/  BSYNC.RECONVERGENT B0 ;  /* 0x0000000000007941 */ /* 0x000fea0003800200 */
.L_x_402:
[----:B------:R-:W-:Y:S01]  /*3ea0*/  F2FP.F16.F32.PACK_AB R0, RZ, R0 ;  /* 0x00000000ff00723e */ /* 0x000fe200000000ff */
[----:B------:R-:W-:Y:S06]  /*3eb0*/  BRA `(.L_x_382) ;  /* 0x0000000400187947 */ /* 0x000fec0003800000 */
.L_x_400:
        /* <DEDUP_REMOVED lines=21> */
.L_x_409:
[----:B------:R-:W-:Y:S05]  /*4010*/  BSYNC.RECONVERGENT B1 ;  /* 0x0000000000017941 */ /* 0x000fea0003800200 */
.L_x_408:
[----:B------:R-:W-:Y:S01]  /*4020*/  IMAD.SHL.U32 R0, R0, 0x200000, RZ ;  /* 0x0020000000007824 */ /* 0x000fe200078e00ff */
[----:B------:R-:W-:-:S04]  /*4030*/  LEA R3, R3, 0x37800000, 0x17 ;  /* 0x3780000003037811 */ /* 0x000fc800078eb8ff */
[----:B------:R-:W-:-:S07]  /*4040*/  LOP3.LUT R0, R3, R0, R7, 0xfe, !PT ;  /* 0x0000000003007212 */ /* 0x000fce00078efe07 */
.L_x_407:
[----:B------:R-:W-:Y:S05]  /*4050*/  BSYNC.RECONVERGENT B0 ;  /* 0x0000000000007941 */ /* 0x000fea0003800200 */
.L_x_406:
[----:B------:R-:W-:Y:S01]  /*4060*/  F2FP.F16.F32.PACK_AB R0, RZ, R0 ;  /* 0x00000000ff00723e */ /* 0x000fe200000000ff */
[----:B------:R-:W-:Y:S06]  /*4070*/  BRA `(.L_x_382) ;  /* 0x0000000000a87947 */ /* 0x000fec0003800000 */
.L_x_399:
        /* <DEDUP_REMOVED lines=14> */
.L_x_413:
[----:B------:R-:W-:Y:S05]  /*4160*/  BSYNC.RECONVERGENT B0 ;  /* 0x0000000000007941 */ /* 0x000fea0003800200 */
.L_x_412:
[----:B------:R-:W-:Y:S01]  /*4170*/  F2FP.F16.F32.PACK_AB R0, RZ, R0 ;  /* 0x00000000ff00723e */ /* 0x000fe200000000ff */
[----:B------:R-:W-:Y:S06]  /*4180*/  BRA `(.L_x_382) ;  /* 0x0000000000647947 */ /* 0x000fec0003800000 */
.L_x_387:
        /* <DEDUP_REMOVED lines=16> */
.L_x_414:
[----:B------:R-:W-:Y:S01]  /*4290*/  PRMT R0, RZ, 0x7610, R0 ;  /* 0x00007610ff007816 */ /* 0x000fe20000000000 */
[----:B------:R-:W-:Y:S06]  /*42a0*/  BRA `(.L_x_382) ;  /* 0x00000000001c7947 */ /* 0x000fec0003800000 */
.L_x_411:
[----:B------:R-:W2:Y:S02]  /*42b0*/  LDG.E.64 R4, desc[UR36][R4.64] ;  /* 0x0000002404047981 */ /* 0x000ea4000c1e1b00 */
[----:B--2---:R-:W0:Y:S02]  /*42c0*/  I2F.U64 R0, R4 ;  /* 0x0000000400007312 */ /* 0x004e240000301000 */
[----:B0-----:R-:W-:Y:S01]  /*42d0*/  F2FP.F16.F32.PACK_AB R0, RZ, R0 ;  /* 0x00000000ff00723e */ /* 0x001fe200000000ff */
[----:B------:R-:W-:Y:S06]  /*42e0*/  BRA `(.L_x_382) ;  /* 0x00000000000c7947 */ /* 0x000fec0003800000 */
.L_x_410:
[----:B------:R-:W2:Y:S02]  /*42f0*/  LDG.E R4, desc[UR36][R4.64] ;  /* 0x0000002404047981 */ /* 0x000ea4000c1e1900 */
[----:B--2---:R-:W-:-:S04]  /*4300*/  I2FP.F32.U32 R0, R4 ;  /* 0x0000000400007245 */ /* 0x004fc80000201000 */
[----:B------:R-:W-:-:S07]  /*4310*/  F2FP.F16.F32.PACK_AB R0, RZ, R0 ;  /* 0x00000000ff00723e */ /* 0x000fce00000000ff */
.L_x_382:
[----:B------:R-:W-:Y:S05]  /*4320*/  BSYNC.RECONVERGENT B6 ;  /* 0x0000000000067941 */ /* 0x000fea0003800200 */
.L_x_381:
[C---:B------:R-:W-:Y:S01]  /*4330*/  VIADD R7, R25.reuse, 0x180 ;  /* 0x0000018019077836 */ /* 0x040fe20000000000 */
[----:B------:R-:W4:Y:S01]  /*4340*/  LDC.U8 R17, c[0x0][0x3a4] ;  /* 0x0000e900ff117b82 */ /* 0x000f220000000000 */
[C---:B------:R-:W-:Y:S01]  /*4350*/  VIADD R3, R25.reuse, 0x100 ;  /* 0x0000010019037836 */ /* 0x040fe20000000000 */
[CC--:B------:R-:W-:Y:S01]  /*4360*/  ISETP.GE.AND P0, PT, R25.reuse, R16.reuse, PT ;  /* 0x000000101900720c */ /* 0x0c0fe20003f06270 */
[----:B------:R-:W-:Y:S01]  /*4370*/  VIADD R23, R25, 0x80 ;  /* 0x0000008019177836 */ /* 0x000fe20000000000 */
[-C--:B------:R-:W-:Y:S01]  /*4380*/  ISETP.GE.AND P3, PT, R7, R16.reuse, PT ;  /* 0x000000100700720c */ /* 0x080fe20003f66270 */
[----:B------:R-:W-:Y:S01]  /*4390*/  BSSY.RECONVERGENT B6, `(.L_x_415) ;  /* 0x0000115000067945 */ /* 0x000fe20003800200 */
[-C--:B------:R-:W-:Y:S02]  /*43a0*/  ISETP.GE.AND P2, PT, R3, R16.reuse, PT ;  /* 0x000000100300720c */ /* 0x080fe40003f46270 */
[----:B------:R-:W-:-:S07]  /*43b0*/  ISETP.GE.AND P1, PT, R23, R16, PT ;  /* 0x000000101700720c */ /* 0x000fce0003f26270 */
[----:B-----5:R-:W-:Y:S02]  /*43c0*/  @!P0 HADD2.F32 R3, -RZ, R19.H0_H0 ;  /* 0x20000013ff038230 */ /* 0x020fe40000004100 */
[----:B------:R-:W-:Y:S02]  /*43d0*/  @!P3 HADD2.F32 R6, -RZ, R0.H0_H0 ;  /* 0x20000000ff06b230 */ /* 0x000fe40000004100 */
[----:B0123--:R-:W-:Y:S01]  /*43e0*/  @!P2 HADD2.F32 R4, -RZ, R22.H0_H0 ;  /* 0x20000016ff04a230 */ /* 0x00ffe20000004100 */
[----:B------:R-:W-:Y:S01]  /*43f0*/  @!P0 SHF.R.U32.HI R5, RZ, 0x1f, R3 ;  /* 0x0000001fff058819 */ /* 0x000fe20000011603 */
[----:B------:R-:W-:Y:S01]  /*4400*/  @!P1 HADD2.F32 R0, -RZ, R18.H0_H0 ;  /* 0x20000012ff009230 */ /* 0x000fe20000004100 */
[----:B------:R-:W-:Y:S02]  /*4410*/  @!P3 SHF.R.U32.HI R19, RZ, 0x1f, R6 ;  /* 0x0000001fff13b819 */ /* 0x000fe40000011606 */
[----:B------:R-:W-:Y:S02]  /*4420*/  @!P2 SHF.R.U32.HI R18, RZ, 0x1f, R4 ;  /* 0x0000001fff12a819 */ /* 0x000fe40000011604 */
[----:B------:R-:W-:Y:S01]  /*4430*/  @!P1 SHF.R.U32.HI R22, RZ, 0x1f, R0 ;  /* 0x0000001fff169819 */ /* 0x000fe20000011600 */
[----:B------:R-:W-:Y:S06]  /*4440*/  @P0 BRA `(.L_x_416) ;  /* 0x0000001000240947 */ /* 0x000fec0003800000 */
[----:B------:R-:W0:Y:S01]  /*4450*/  LDCU UR4, c[0x0][0x3a8] ;  /* 0x00007500ff0477ac */ /* 0x000e220008000800 */
[----:B------:R-:W1:Y:S01]  /*4460*/  LDC.64 R8, c[0x0][0x388] ;  /* 0x0000e200ff087b82 */ /* 0x000e620000000a00 */
[----:B------:R-:W-:Y:S01]  /*4470*/  IMAD R0, R2, 0x200, R25 ;  /* 0x0000020002007824 */ /* 0x000fe200078e0219 */
[----:B----4-:R-:W-:-:S03]  /*4480*/  PRMT R4, R17, 0x9910, RZ ;  /* 0x0000991011047816 */ /* 0x010fc600000000ff */
[----:B0-----:R-:W-:Y:S02]  /*4490*/  IMAD R3, R0, UR4, RZ ;  /* 0x0000000400037c24 */ /* 0x001fe4000f8e02ff */
[----:B------:R-:W-:-:S05]  /*44a0*/  IMAD.MOV.U32 R0, RZ, RZ, R4 ;  /* 0x000000ffff007224 */ /* 0x000fca00078e0004 */
[----:B------:R-:W-:Y:S02]  /*44b0*/  ISETP.GT.AND P0, PT, R0, 0x9, PT ;  /* 0x000000090000780c */ /* 0x000fe40003f04270 */
[----:B-1----:R-:W-:-:S05]  /*44c0*/  IADD3 R8, P1, PT, R3, R8, RZ ;  /* 0x0000000803087210 */ /* 0x002fca0007f3e0ff */
[----:B------:R-:W-:-:S06]  /*44d0*/  IMAD.X R9, RZ, RZ, R9, P1 ;  /* 0x000000ffff097224 */ /* 0x000fcc00008e0609 */
[----:B------:R-:W-:Y:S05]  /*44e0*/  @P0 BRA `(.L_x_417) ;  /* 0x0000000400240947 */ /* 0x000fea0003800000 */
[----:B------:R-:W-:-:S13]  /*44f0*/  ISETP.GT.AND P0, PT, R0, 0x4, PT ;  /* 0x000000040000780c */ /* 0x000fda0003f04270 */
[----:B------:R-:W-:Y:S05]  /*4500*/  @P0 BRA `(.L_x_418) ;  /* 0x0000000000840947 */ /* 0x000fea0003800000 */
[----:B------:R-:W-:-:S13]  /*4510*/  ISETP.GT.AND P0, PT, R0, 0x1, PT ;  /* 0x000000010000780c */ /* 0x000fda0003f04270 */
[----:B------:R-:W-:Y:S05]  /*4520*/  @P0 BRA `(.L_x_419) ;  /* 0x0000000000280947 */ /* 0x000fea0003800000 */
[----:B------:R-:W-:-:S13]  /*4530*/  ISETP.NE.AND P0, PT, R17, RZ, PT ;  /* 0x000000ff1100720c */ /* 0x000fda0003f05270 */
[----:B------:R-:W-:Y:S05]  /*4540*/  @!P0 BRA `(.L_x_420) ;  /* 0x0000000000148947 */ /* 0x000fea0003800000 */
[----:B------:R-:W-:-:S13]  /*4550*/  ISETP.NE.AND P0, PT, R0, 0x1, PT ;  /* 0x000000010000780c */ /* 0x000fda0003f05270 */
[----:B------:R-:W-:Y:S05]  /*4560*/  @P0 BRA `(.L_x_421) ;  /* 0x0000000c002c0947 */ /* 0x000fea0003800000 */
[----:B------:R0:W-:Y:S01]  /*4570*/  STG.E.U8 desc[UR36][R8.64], R5 ;  /* 0x0000000508007986 */ /* 0x0001e2000c101124 */
[----:B------:R-:W-:Y:S01]  /*4580*/  IMAD.MOV.U32 R25, RZ, RZ, R23 ;  /* 0x000000ffff197224 */ /* 0x000fe200078e0017 */
[----:B------:R-:W-:Y:S06]  /*4590*/  BRA `(.L_x_416) ;  /* 0x0000000c00d07947 */ /* 0x000fec0003800000 */
.L_x_420:
[----:B------:R0:W-:Y:S01]  /*45a0*/  STG.E.U8 desc[UR36][R8.64], R5 ;  /* 0x0000000508007986 */ /* 0x0001e2000c101124 */
[----:B------:R-:W-:Y:S01]  /*45b0*/  IMAD.MOV.U32 R25, RZ, RZ, R23 ;  /* 0x000000ffff197224 */ /* 0x000fe200078e0017 */
[----:B------:R-:W-:Y:S06]  /*45c0*/  BRA `(.L_x_416) ;  /* 0x0000000c00c47947 */ /* 0x000fec0003800000 */
.L_x_419:
[----:B------:R-:W-:-:S13]  /*45d0*/  ISETP.NE.AND P0, PT, R0, 0x2, PT ;  /* 0x000000020000780c */ /* 0x000fda0003f05270 */
[----:B------:R-:W-:Y:S05]  /*45e0*/  @!P0 BRA `(.L_x_422) ;  /* 0x0000000000388947 */ /* 0x000fea0003800000 */
[----:B------:R-:W-:-:S13]  /*45f0*/  ISETP.NE.AND P0, PT, R0, 0x3, PT ;  /* 0x000000030000780c */ /* 0x000fda0003f05270 */
[----:B------:R-:W-:Y:S05]  /*4600*/  @!P0 BRA `(.L_x_423) ;  /* 0x0000000000208947 */ /* 0x000fea0003800000 */
[----:B------:R-:W-:-:S13]  /*4610*/  ISETP.NE.AND P0, PT, R0, 0x4, PT ;  /* 0x000000040000780c */ /* 0x000fda0003f05270 */
[----:B------:R-:W-:Y:S05]  /*4620*/  @P0 BRA `(.L_x_421) ;  /* 0x0000000800fc0947 */ /* 0x000fea0003800000 */
[----:B------:R-:W-:Y:S01]  /*4630*/  PRMT R5, R5, 0x8880, RZ ;  /* 0x0000888005057816 */ /* 0x000fe200000000ff */
[----:B------:R-:W-:-:S04]  /*4640*/  IMAD.MOV.U32 R25, RZ, RZ, R23 ;  /* 0x000000ffff197224 */ /* 0x000fc800078e0017 */
[----:B------:R-:W-:-:S05]  /*4650*/  IMAD.MOV.U32 R4, RZ, RZ, R5 ;  /* 0x000000ffff047224 */ /* 0x000fca00078e0005 */
[----:B------:R-:W-:-:S05]  /*4660*/  SHF.R.S32.HI R5, RZ, 0x1f, R4 ;  /* 0x0000001fff057819 */ /* 0x000fca0000011404 */
[----:B------:R0:W-:Y:S01]  /*4670*/  STG.E.64 desc[UR36][R8.64], R4 ;  /* 0x0000000408007986 */ /* 0x0001e2000c101b24 */
[----:B------:R-:W-:Y:S05]  /*4680*/  BRA `(.L_x_416) ;  /* 0x0000000c00947947 */ /* 0x000fea0003800000 */
.L_x_423:
[----:B------:R-:W-:Y:S01]  /*4690*/  PRMT R3, R5, 0x8880, RZ ;  /* 0x0000888005037816 */ /* 0x000fe200000000ff */
[----:B------:R-:W-:-:S04]  /*46a0*/  IMAD.MOV.U32 R25, RZ, RZ, R23 ;  /* 0x000000ffff197224 */ /* 0x000fc800078e0017 */
[----:B------:R0:W-:Y:S01]  /*46b0*/  STG.E desc[UR36][R8.64], R3 ;  /* 0x0000000308007986 */ /* 0x0001e2000c101924 */
[----:B------:R-:W-:Y:S05]  /*46c0*/  BRA `(.L_x_416) ;  /* 0x0000000c00847947 */ /* 0x000fea0003800000 */
.L_x_422:
[----:B------:R-:W-:Y:S01]  /*46d0*/  PRMT R3, R5, 0x8880, RZ ;  /* 0x0000888005037816 */ /* 0x000fe200000000ff */
[----:B------:R-:W-:-:S03]  /*46e0*/  IMAD.MOV.U32 R25, RZ, RZ, R23 ;  /* 0x000000ffff197224 */ /* 0x000fc600078e0017 */
[----:B------:R-:W-:-:S05]  /*46f0*/  PRMT R3, R3, 0x7710, RZ ;  /* 0x0000771003037816 */ /* 0x000fca00000000ff */
[----:B------:R0:W-:Y:S01]  /*4700*/  STG.E.U16 desc[UR36][R8.64], R3 ;  /* 0x0000000308007986 */ /* 0x0001e2000c101524 */
[----:B------:R-:W-:Y:S05]  /*4710*/  BRA `(.L_x_416) ;  /* 0x0000000c00707947 */ /* 0x000fea0003800000 */
.L_x_418:
[----:B------:R-:W-:-:S13]  /*4720*/  ISETP.GT.AND P0, PT, R0, 0x6, PT ;  /* 0x000000060000780c */ /* 0x000fda0003f04270 */
[----:B------:R-:W-:Y:S05]  /*4730*/  @P0 BRA `(.L_x_424) ;  /* 0x0000000000340947 */ /* 0x000fea0003800000 */
[----:B------:R-:W-:-:S13]  /*4740*/  ISETP.NE.AND P0, PT, R0, 0x5, PT ;  /* 0x000000050000780c */ /* 0x000fda0003f05270 */
[----:B------:R-:W-:Y:S05]  /*4750*/  @!P0 BRA `(.L_x_425) ;  /* 0x0000000000188947 */ /* 0x000fea0003800000 */
[----:B------:R-:W-:-:S13]  /*4760*/  ISETP.NE.AND P0, PT, R0, 0x6, PT ;  /* 0x000000060000780c */ /* 0x000fda0003f05270 */
[----:B------:R-:W-:Y:S05]  /*4770*/  @P0 BRA `(.L_x_421) ;  /* 0x0000000800a80947 */ /* 0x000fea0003800000 */
[----:B------:R-:W0:Y:S01]  /*4780*/  I2F.S8 R5, R5 ;  /* 0x0000000500057306 */ /* 0x000e220000001400 */
[----:B------:R-:W-:Y:S01]  /*4790*/  IMAD.MOV.U32 R25, RZ, RZ, R23 ;  /* 0x000000ffff197224 */ /* 0x000fe200078e0017 */
[----:B0-----:R0:W-:Y:S01]  /*47a0*/  STG.E desc[UR36][R8.64], R5 ;  /* 0x0000000508007986 */ /* 0x0011e2000c101924 */
[----:B------:R-:W-:Y:S05]  /*47b0*/  BRA `(.L_x_416) ;  /* 0x0000000c00487947 */ /* 0x000fea0003800000 */
.L_x_425:
[----:B------:R-:W0:Y:S01]  /*47c0*/  I2F.S8 R0, R5 ;  /* 0x0000000500007306 */ /* 0x000e220000001400 */
[----:B------:R-:W-:Y:S01]  /*47d0*/  IMAD.MOV.U32 R25, RZ, RZ, R23 ;  /* 0x000000ffff197224 */ /* 0x000fe200078e0017 */
[----:B0-----:R-:W-:-:S05]  /*47e0*/  F2FP.F16.F32.PACK_AB R0, RZ, R0 ;  /* 0x00000000ff00723e */ /* 0x001fca00000000ff */
[----:B------:R0:W-:Y:S01]  /*47f0*/  STG.E.U16 desc[UR36][R8.64], R0 ;  /* 0x0000000008007986 */ /* 0x0001e2000c101524 */
[----:B------:R-:W-:Y:S05]  /*4800*/  BRA `(.L_x_416) ;  /* 0x0000000c00347947 */ /* 0x000fea0003800000 */
.L_x_424:
[----:B------:R-:W-:-:S13]  /*4810*/  ISETP.NE.AND P0, PT, R0, 0x7, PT ;  /* 0x000000070000780c */ /* 0x000fda0003f05270 */
[----:B------:R-:W-:Y:S05]  /*4820*/  @!P0 BRA `(.L_x_426) ;  /* 0x00000000003c8947 */ /* 0x000fea0003800000 */
[----:B------:R-:W-:-:S13]  /*4830*/  ISETP.NE.AND P0, PT, R0, 0x8, PT ;  /* 0x000000080000780c */ /* 0x000fda0003f05270 */
[----:B------:R-:W-:Y:S05]  /*4840*/  @!P0 BRA `(.L_x_427) ;  /* 0x00000000001c8947 */ /* 0x000fea0003800000 */
[----:B------:R-:W-:-:S13]  /*4850*/  ISETP.NE.AND P0, PT, R0, 0x9, PT ;  /* 0x000000090000780c */ /* 0x000fda0003f05270 */
[----:B------:R-:W-:Y:S05]  /*4860*/  @P0 BRA `(.L_x_421) ;  /* 0x00000008006c0947 */ /* 0x000fea0003800000 */
[----:B------:R-:W0:Y:S01]  /*4870*/  I2F.S8 R6, R5 ;  /* 0x0000000500067306 */ /* 0x000e220000001400 */
[----:B------:R-:W-:Y:S02]  /*4880*/  IMAD.MOV.U32 R7, RZ, RZ, RZ ;  /* 0x000000ffff077224 */ /* 0x000fe400078e00ff */
[----:B------:R-:W-:-:S03]  /*4890*/  IMAD.MOV.U32 R25, RZ, RZ, R23 ;  /* 0x000000ffff197224 */ /* 0x000fc600078e0017 */
[----:B0-----:R0:W-:Y:S01]  /*48a0*/  STG.E.64 desc[UR36][R8.64], R6 ;  /* 0x0000000608007986 */ /* 0x0011e2000c101b24 */
[----:B------:R-:W-:Y:S05]  /*48b0*/  BRA `(.L_x_416) ;  /* 0x0000000c00087947 */ /* 0x000fea0003800000 */
.L_x_427:
[----:B------:R-:W0:Y:S01]  /*48c0*/  I2F.S8 R5, R5 ;  /* 0x0000000500057306 */ /* 0x000e220000001400 */
[----:B------:R-:W-:Y:S01]  /*48d0*/  IMAD.MOV.U32 R25, RZ, RZ, R23 ;  /* 0x000000ffff197224 */ /* 0x000fe200078e0017 */
[----:B0-----:R-:W-:-:S04]  /*48e0*/  F2FP.F16.F32.PACK_AB R3, RZ, R5 ;  /* 0x00000005ff03723e */ /* 0x001fc800000000ff */
[----:B------:R-:W-:-:S05]  /*48f0*/  PRMT R3, R3, 0x5410, RZ ;  /* 0x0000541003037816 */ /* 0x000fca00000000ff */
[----:B------:R0:W-:Y:S01]  /*4900*/  STG.E desc[UR36][R8.64], R3 ;  /* 0x0000000308007986 */ /* 0x0001e2000c101924 */
[----:B------:R-:W-:Y:S05]  /*4910*/  BRA `(.L_x_416) ;  /* 0x0000000800f07947 */ /* 0x000fea0003800000 */
.L_x_426:
[----:B------:R-:W-:Y:S01]  /*4920*/  PRMT R4, R5, 0x8880, RZ ;  /* 0x0000888005047816 */ /* 0x000fe200000000ff */
[----:B------:R-:W-:-:S03]  /*4930*/  IMAD.MOV.U32 R25, RZ, RZ, R23 ;  /* 0x000000ffff197224 */ /* 0x000fc600078e0017 */
[----:B------:R-:W-:-:S06]  /*4940*/  PRMT R4, R4, 0x7710, RZ ;  /* 0x0000771004047816 */ /* 0x000fcc00000000ff */
[----:B------:R-:W0:Y:S02]  /*4950*/  I2F.F64.S16 R4, R4 ;  /* 0x0000000400047312 */ /* 0x000e240000101c00 */
[----:B0-----:R0:W-:Y:S01]  /*4960*/  STG.E.64 desc[UR36][R8.64], R4 ;  /* 0x0000000408007986 */ /* 0x0011e2000c101b24 */
[----:B------:R-:W-:Y:S05]  /*4970*/  BRA `(.L_x_416) ;  /* 0x0000000800d87947 */ /* 0x000fea0003800000 */
.L_x_417:
[----:B------:R-:W-:-:S13]  /*4980*/  ISETP.GT.AND P0, PT, R0, 0x18, PT ;  /* 0x000000180000780c */ /* 0x000fda0003f04270 */
[----:B------:R-:W-:Y:S05]  /*4990*/  @P0 BRA `(.L_x_428) ;  /* 0x00000004000c0947 */ /* 0x000fea0003800000 */
[----:B------:R-:W-:-:S13]  /*49a0*/  ISETP.GT.AND P0, PT, R0, 0xe, PT ;  /* 0x0000000e0000780c */ /* 0x000fda0003f04270 */
[----:B------:R-:W-:Y:S05]  /*49b0*/  @P0 BRA `(.L_x_429) ;  /* 0x0000000000400947 */ /* 0x000fea0003800000 */
[----:B------:R-:W-:-:S13]  /*49c0*/  ISETP.NE.AND P0, PT, R0, 0xa, PT ;  /* 0x0000000a0000780c */ /* 0x000fda0003f05270 */
[----:B------:R-:W-:Y:S05]  /*49d0*/  @!P0 BRA `(.L_x_430) ;  /* 0x00000000001c8947 */ /* 0x000fea0003800000 */
[----:B------:R-:W-:-:S13]  /*49e0*/  ISETP.NE.AND P0, PT, R0, 0xb, PT ;  /* 0x0000000b0000780c */ /* 0x000fda0003f05270 */
[----:B------:R-:W-:Y:S05]  /*49f0*/  @P0 BRA `(.L_x_421) ;  /* 0x0000000800080947 */ /* 0x000fea0003800000 */
[----:B------:R-:W-:Y:S01]  /*4a00*/  ISETP.NE.AND P0, PT, R5, RZ, PT ;  /* 0x000000ff0500720c */ /* 0x000fe20003f05270 */
[----:B------:R-:W-:-:S03]  /*4a10*/  IMAD.MOV.U32 R25, RZ, RZ, R23 ;  /* 0x000000ffff197224 */ /* 0x000fc600078e0017 */
[----:B------:R-:W-:-:S05]  /*4a20*/  SEL R3, RZ, 0x1, !P0 ;  /* 0x00000001ff037807 */ /* 0x000fca0004000000 */
[----:B------:R0:W-:Y:S01]  /*4a30*/  STG.E.U8 desc[UR36][R8.64], R3 ;  /* 0x0000000308007986 */ /* 0x0001e2000c101124 */
[----:B------:R-:W-:Y:S05]  /*4a40*/  BRA `(.L_x_416) ;  /* 0x0000000800a47947 */ /* 0x000fea0003800000 */
.L_x_430:
[----:B------:R-:W-:Y:S02]  /*4a50*/  PRMT R4, R5, 0x8880, RZ ;  /* 0x0000888005047816 */ /* 0x000fe400000000ff */
[----:B------:R-:W-:Y:S01]  /*4a60*/  CS2R R6, SRZ ;  /* 0x0000000000067805 */ /* 0x000fe2000001ff00 */
[----:B------:R-:W-:Y:S01]  /*4a70*/  IMAD.MOV.U32 R25, RZ, RZ, R23 ;  /* 0x000000ffff197224 */ /* 0x000fe200078e0017 */
[----:B------:R-:W-:-:S06]  /*4a80*/  PRMT R4, R4, 0x7710, RZ ;  /* 0x0000771004047816 */ /* 0x000fcc00000000ff */
[----:B------:R-:W0:Y:S02]  /*4a90*/  I2F.F64.S16 R4, R4 ;  /* 0x0000000400047312 */ /* 0x000e240000101c00 */
[----:B0-----:R3:W-:Y:S01]  /*4aa0*/  STG.E.128 desc[UR36][R8.64], R4 ;  /* 0x0000000408007986 */ /* 0x0017e2000c101d24 */
[----:B------:R-:W-:Y:S05]  /*4ab0*/  BRA `(.L_x_416) ;  /* 0x0000000800887947 */ /* 0x000fea0003800000 */
.L_x_429:
[----:B------:R-:W-:-:S13]  /*4ac0*/  ISETP.NE.AND P0, PT, R0, 0xf, PT ;  /* 0x0000000f0000780c */ /* 0x000fda0003f05270 */
[----:B------:R-:W-:Y:S05]  /*4ad0*/  @!P0 BRA `(.L_x_431) ;  /* 0x0000000000a88947 */ /* 0x000fea0003800000 */
[----:B------:R-:W-:-:S13]  /*4ae0*/  ISETP.NE.AND P0, PT, R0, 0x17, PT ;  /* 0x000000170000780c */ /* 0x000fda0003f05270 */
[----:B------:R-:W-:Y:S05]  /*4af0*/  @!P0 BRA `(.L_x_432) ;  /* 0x0000000000508947 */ /* 0x000fea0003800000 */
[----:B------:R-:W-:-:S13]  /*4b00*/  ISETP.NE.AND P0, PT, R0, 0x18, PT ;  /* 0x000000180000780c */ /* 0x000fda0003f05270 */
[----:B------:R-:W-:Y:S05]  /*4b10*/  @P0 BRA `(.L_x_421) ;  /* 0x0000000400c00947 */ /* 0x000fea0003800000 */
[----:B------:R-:W0:Y:S01]  /*4b20*/  I2F.S8 R6, R5 ;  /* 0x0000000500067306 */ /* 0x000e220000001400 */
[----:B------:R-:W-:Y:S01]  /*4b30*/  BSSY.RECONVERGENT B0, `(.L_x_433) ;  /* 0x000000c000007945 */ /* 0x000fe20003800200 */
[----:B------:R-:W-:Y:S01]  /*4b40*/  IMAD.MOV.U32 R0, RZ, RZ, 0x7f ;  /* 0x0000007fff007424 */ /* 0x000fe200078e00ff */
[----:B0-----:R-:W-:Y:S02]  /*4b50*/  LOP3.LUT R4, R6, 0x7fffffff, RZ, 0xc0, !PT ;  /* 0x7fffffff06047812 */ /* 0x001fe400078ec0ff */
[----:B------:R-:W-:Y:S02]  /*4b60*/  SHF.R.U32.HI R7, RZ, 0x18, R6 ;  /* 0x00000018ff077819 */ /* 0x000fe40000011606 */
[----:B------:R-:W-:-:S13]  /*4b70*/  ISETP.GT.U32.AND P0, PT, R4, 0x43efffff, PT ;  /* 0x43efffff0400780c */ /* 0x000fda0003f04070 */
[----:B------:R-:W-:Y:S05]  /*4b80*/  @P0 BRA `(.L_x_434) ;  /* 0x0000000000180947 */ /* 0x000fea0003800000 */
[----:B------:R-:W-:-:S13]  /*4b90*/  ISETP.GT.U32.AND P0, PT, R4, 0x3c7fffff, PT ;  /* 0x3c7fffff0400780c */ /* 0x000fda0003f04070 */
[----:B------:R-:W-:-:S04]  /*4ba0*/  @P0 SHF.R.U32.HI R0, RZ, 0x14, R6 ;  /* 0x00000014ff000819 */ /* 0x000fc80000011606 */
[----:B------:R-:W-:Y:S01]  /*4bb0*/  @P0 LOP3.LUT R3, R0, 0x1, RZ, 0xc0, !PT ;  /* 0x0000000100030812 */ /* 0x000fe200078ec0ff */
[----:B------:R-:W-:-:S03]  /*4bc0*/  @!P0 FADD.FTZ R0, R4, 16384 ;  /* 0x4680000004008421 */ /* 0x000fc60000010000 */
[----:B------:R-:W-:-:S04]  /*4bd0*/  @P0 IADD3 R3, PT, PT, R6, 0x407ffff, R3 ;  /* 0x0407ffff06030810 */ /* 0x000fc80007ffe003 */
[----:B------:R-:W-:-:S07]  /*4be0*/  @P0 SHF.R.U32.HI R0, RZ, 0x14, R3 ;  /* 0x00000014ff000819 */ /* 0x000fce0000011603 */
.L_x_434:
[----:B------:R-:W-:Y:S05]  /*4bf0*/  BSYNC.RECONVERGENT B0 ;  /* 0x0000000000007941 */ /* 0x000fea0003800200 */
.L_x_433:
[----:B------:R-:W-:Y:S01]  /*4c00*/  LOP3.LUT R7, R0, 0x80, R7, 0xf8, !PT ;  /* 0x0000008000077812 */ /* 0x000fe200078ef807 */
[----:B------:R-:W-:-:S04]  /*4c10*/  IMAD.MOV.U32 R25, RZ, RZ, R23 ;  /* 0x000000ffff197224 */ /* 0x000fc800078e0017 */
[----:B------:R2:W-:Y:S01]  /*4c20*/  STG.E.U8 desc[UR36][R8.64], R7 ;  /* 0x0000000708007986 */ /* 0x0005e2000c101124 */
[----:B------:R-:W-:Y:S05]  /*4c30*/  BRA `(.L_x_416) ;  /* 0x0000000800287947 */ /* 0x000fea0003800000 */
.L_x_432:
[----:B------:R-:W0:Y:S01]  /*4c40*/  I2F.S8 R6, R5 ;  /* 0x0000000500067306 */ /* 0x000e220000001400 */
[----:B------:R-:W-:Y:S01]  /*4c50*/  BSSY.RECONVERGENT B0, `(.L_x_435) ;  /* 0x000000e000007945 */ /* 0x000fe20003800200 */
[----:B0-----:R-:W-:Y:S02]  /*4c60*/  LOP3.LUT R4, R6, 0x7fffffff, RZ, 0xc0, !PT ;  /* 0x7fffffff06047812 */ /* 0x001fe400078ec0ff */
[----:B------:R-:W-:Y:S02]  /*4c70*/  SHF.R.U32.HI R7, RZ, 0x18, R6 ;  /* 0x00000018ff077819 */ /* 0x000fe40000011606 */
[----:B------:R-:W-:-:S13]  /*4c80*/  ISETP.GE.U32.AND P1, PT, R4, 0x47800000, PT ;  /* 0x478000000400780c */ /* 0x000fda0003f26070 */
[----:B------:R-:W-:Y:S01]  /*4c90*/  @P1 IMAD.MOV.U32 R0, RZ, RZ, 0x7f ;  /* 0x0000007fff001424 */ /* 0x000fe200078e00ff */
[----:B------:R-:W-:-:S04]  /*4ca0*/  @P1 ISETP.GT.U32.AND P0, PT, R4, 0x7f800000, PT ;  /* 0x7f8000000400180c */ /* 0x000fc80003f04070 */
[----:B------:R-:W-:Y:S01]  /*4cb0*/  @P1 SEL R0, R0, 0x7c, P0 ;  /* 0x0000007c00001807 */ /* 0x000fe20000000000 */
[----:B------:R-:W-:Y:S08]  /*4cc0*/  @P1 BRA `(.L_x_436) ;  /* 0x0000000000181947 */ /* 0x000ff00003800000 */
[----:B------:R-:W-:-:S13]  /*4cd0*/  ISETP.GT.U32.AND P0, PT, R4, 0x387fffff, PT ;  /* 0x387fffff0400780c */ /* 0x000fda0003f04070 */
[----:B------:R-:W-:-:S04]  /*4ce0*/  @P0 SHF.R.U32.HI R0, RZ, 0x15, R6 ;  /* 0x00000015ff000819 */ /* 0x000fc80000011606 */
[----:B------:R-:W-:Y:S01]  /*4cf0*/  @P0 LOP3.LUT R3, R0, 0x1, RZ, 0xc0, !PT ;  /* 0x0000000100030812 */ /* 0x000fe200078ec0ff */
[----:B------:R-:W-:-:S03]  /*4d00*/  @!P0 FADD.FTZ R0, R4, 128 ;  /* 0x4300000004008421 */ /* 0x000fc60000010000 */
[----:B------:R-:W-:-:S04]  /*4d10*/  @P0 IADD3 R3, PT, PT, R6, 0x80fffff, R3 ;  /* 0x080fffff06030810 */ /* 0x000fc80007ffe003 */
[----:B------:R-:W-:-:S07]  /*4d20*/  @P0 SHF.R.U32.HI R0, RZ, 0x15, R3 ;  /* 0x00000015ff000819 */ /* 0x000fce0000011603 */
.L_x_436:
[----:B------:R-:W-:Y:S05]  /*4d30*/  BSYNC.RECONVERGENT B0 ;  /* 0x0000000000007941 */ /* 0x000fea0003800200 */
.L_x_435:
[----:B------:R-:W-:Y:S01]  /*4d40*/  LOP3.LUT R7, R0, 0x80, R7, 0xf8, !PT ;  /* 0x0000008000077812 */ /* 0x000fe200078ef807 */
[----:B------:R-:W-:-:S04]  /*4d50*/  IMAD.MOV.U32 R25, RZ, RZ, R23 ;  /* 0x000000ffff197224 */ /* 0x000fc800078e0017 */
[----:B------:R1:W-:Y:S01]  /*4d60*/  STG.E.U8 desc[UR36][R8.64], R7 ;  /* 0x0000000708007986 */ /* 0x0003e2000c101124 */
[----:B------:R-:W-:Y:S05]  /*4d70*/  BRA `(.L_x_416) ;  /* 0x0000000400d87947 */ /* 0x000fea0003800000 */
.L_x_431:
[----:B------:R-:W0:Y:S01]  /*4d80*/  I2F.S8 R0, R5 ;  /* 0x0000000500007306 */ /* 0x000e220000001400 */
[----:B------:R-:W-:Y:S01]  /*4d90*/  IMAD.MOV.U32 R25, RZ, RZ, R23 ;  /* 0x000000ffff197224 */ /* 0x000fe200078e0017 */
[----:B0-----:R-:W-:-:S05]  /*4da0*/  F2FP.BF16.F32.PACK_AB R0, RZ, R0 ;  /* 0x00000000ff00723e */ /* 0x001fca00000010ff */
[----:B------:R0:W-:Y:S01]  /*4db0*/  STG.E.U16 desc[UR36][R8.64], R0 ;  /* 0x0000000008007986 */ /* 0x0001e2000c101524 */
[----:B------:R-:W-:Y:S05]  /*4dc0*/  BRA `(.L_x_416) ;  /* 0x0000000400c47947 */ /* 0x000fea0003800000 */
.L_x_428:
[----:B------:R-:W-:-:S13]  /*4dd0*/  ISETP.GT.AND P0, PT, R0, 0x1b, PT ;  /* 0x0000001b0000780c */ /* 0x000fda0003f04270 */
[----:B------:R-:W-:Y:S05]  /*4de0*/  @P0 BRA `(.L_x_437) ;  /* 0x0000000000f40947 */ /* 0x000fea0003800000 */
[----:B------:R-:W-:-:S13]  /*4df0*/  ISETP.NE.AND P0, PT, R0, 0x19, PT ;  /* 0x000000190000780c */ /* 0x000fda0003f05270 */
[----:B------:R-:W-:Y:S05]  /*4e00*/  @!P0 BRA `(.L_x_438) ;  /* 0x0000000000888947 */ /* 0x000fea0003800000 */
[----:B------:R-:W-:-:S13]  /*4e10*/  ISETP.NE.AND P0, PT, R0, 0x1a, PT ;  /* 0x0000001a0000780c */ /* 0x000fda0003f05270 */
[----:B------:R-:W-:Y:S05]  /*4e20*/  @!P0 BRA `(.L_x_439) ;  /* 0x00000000001c8947 */ /* 0x000fea0003800000 */
[----:B------:R-:W-:-:S13]  /*4e30*/  ISETP.NE.AND P0, PT, R0, 0x1b, PT ;  /* 0x0000001b0000780c */ /* 0x000fda0003f05270 */
[----:B------:R-:W-:Y:S05]  /*4e40*/  @P0 BRA `(.L_x_421) ;  /* 0x0000000000f40947 */ /* 0x000fea0003800000 */
[----:B------:R-:W-:Y:S01]  /*4e50*/  PRMT R3, R5, 0x8880, RZ ;  /* 0x0000888005037816 */ /* 0x000fe200000000ff */
[----:B------:R-:W-:-:S03]  /*4e60*/  IMAD.MOV.U32 R25, RZ, RZ, R23 ;  /* 0x000000ffff197224 */ /* 0x000fc600078e0017 */
[----:B------:R-:W-:-:S05]  /*4e70*/  PRMT R3, R3, 0x7710, RZ ;  /* 0x0000771003037816 */ /* 0x000fca00000000ff */
[----:B------:R0:W-:Y:S01]  /*4e80*/  STG.E.U16 desc[UR36][R8.64], R3 ;  /* 0x0000000308007986 */ /* 0x0001e2000c101524 */
[----:B------:R-:W-:Y:S05]  /*4e90*/  BRA `(.L_x_416) ;  /* 0x0000000400907947 */ /* 0x000fea0003800000 */
.L_x_439:
[----:B------:R-:W0:Y:S01]  /*4ea0*/  I2F.S8 R3, R5 ;  /* 0x0000000500037306 */ /* 0x000e220000001400 */
[----:B------:R-:W-:Y:S01]  /*4eb0*/  BSSY.RECONVERGENT B0, `(.L_x_440) ;  /* 0x0000014000007945 */ /* 0x000fe20003800200 */
[----:B------:R-:W-:Y:S01]  /*4ec0*/  IMAD.MOV.U32 R4, RZ, RZ, 0x80 ;  /* 0x00000080ff047424 */ /* 0x000fe200078e00ff */
[----:B0-----:R-:W-:-:S04]  /*4ed0*/  LOP3.LUT R0, R3, 0x7fffffff, RZ, 0xc0, !PT ;  /* 0x7fffffff03007812 */ /* 0x001fc800078ec0ff */
[----:B------:R-:W-:-:S13]  /*4ee0*/  ISETP.GT.U32.AND P0, PT, R0, 0x437fffff, PT ;  /* 0x437fffff0000780c */ /* 0x000fda0003f04070 */
[----:B------:R-:W-:Y:S05]  /*4ef0*/  @P0 BRA `(.L_x_441) ;  /* 0x00000000003c0947 */ /* 0x000fea0003800000 */
[----:B------:R-:W-:-:S13]  /*4f00*/  ISETP.GT.U32.AND P0, PT, R0, 0x3bffffff, PT ;  /* 0x3bffffff0000780c */ /* 0x000fda0003f04070 */
[----:B------:R-:W-:Y:S05]  /*4f10*/  @P0 BRA `(.L_x_442) ;  /* 0x0000000000140947 */ /* 0x000fea0003800000 */
[----:B------:R-:W-:Y:S01]  /*4f20*/  FADD.FTZ R0, R0, 8192 ;  /* 0x4600000000007421 */ /* 0x000fe20000010000 */
[----:B------:R-:W-:-:S04]  /*4f30*/  PRMT R4, RZ, 0x7610, R4 ;  /* 0x00007610ff047816 */ /* 0x000fc80000000004 */
[----:B------:R-:W-:-:S13]  /*4f40*/  LOP3.LUT P0, R0, R0, 0xff, RZ, 0xc0, !PT ;  /* 0x000000ff00007812 */ /* 0x000fda000780c0ff */
[----:B------:R-:W-:Y:S05]  /*4f50*/  @!P0 BRA `(.L_x_441) ;  /* 0x0000000000248947 */ /* 0x000fea0003800000 */
[----:B------:R-:W-:Y:S05]  /*4f60*/  BRA `(.L_x_443) ;  /* 0x0000000000147947 */ /* 0x000fea0003800000 */
.L_x_442:
[----:B------:R-:W-:-:S04]  /*4f70*/  SHF.R.U32.HI R0, RZ, 0x14, R3 ;  /* 0x00000014ff007819 */ /* 0x000fc80000011603 */
[----:B------:R-:W-:-:S04]  /*4f80*/  LOP3.LUT R0, R0, 0x1, RZ, 0xc0, !PT ;  /* 0x0000000100007812 */ /* 0x000fc800078ec0ff */
[----:B------:R-:W-:-:S04]  /*4f90*/  IADD3 R0, PT, PT, R3, 0x487ffff, R0 ;  /* 0x0487ffff03007810 */ /* 0x000fc80007ffe000 */
[----:B------:R-:W-:-:S04]  /*4fa0*/  SHF.R.U32.HI R0, RZ, 0x14, R0 ;  /* 0x00000014ff007819 */ /* 0x000fc80000011600 */
[----:B------:R-:W-:-:S07]  /*4fb0*/  LOP3.LUT R0, R0, 0xff, RZ, 0xc0, !PT ;  /* 0x000000ff00007812 */ /* 0x000fce00078ec0ff */
.L_x_443:
[----:B------:R-:W-:-:S04]  /*4fc0*/  SHF.R.U32.HI R3, RZ, 0x18, R3 ;  /* 0x00000018ff037819 */ /* 0x000fc80000011603 */
[----:B------:R-:W-:-:S04]  /*4fd0*/  LOP3.LUT R0, R0, 0x80, R3, 0xf8, !PT ;  /* 0x0000008000007812 */ /* 0x000fc800078ef803 */
[----:B------:R-:W-:-:S07]  /*4fe0*/  PRMT R4, R0, 0x7610, R4 ;  /* 0x0000761000047816 */ /* 0x000fce0000000004 */
.L_x_441:
[----:B------:R-:W-:Y:S05]  /*4ff0*/  BSYNC.RECONVERGENT B0 ;  /* 0x0000000000007941 */ /* 0x000fea0003800200 */
.L_x_440:
[----:B------:R0:W-:Y:S01]  /*5000*/  STG.E.U8 desc[UR36][R8.64], R4 ;  /* 0x0000000408007986 */ /* 0x0001e2000c101124 */
[----:B------:R-:W-:Y:S01]  /*5010*/  IMAD.MOV.U32 R25, RZ, RZ, R23 ;  /* 0x000000ffff197224 */ /* 0x000fe200078e0017 */
[----:B------:R-:W-:Y:S06]  /*5020*/  BRA `(.L_x_416) ;  /* 0x00000004002c7947 */ /* 0x000fec0003800000 */
.L_x_438:
        /* <DEDUP_REMOVED lines=13> */
.L_x_446:
[----:B------:R-:W-:-:S04]  /*5100*/  SHF.R.U32.HI R0, RZ, 0x15, R3 ;  /* 0x00000015ff007819 */ /* 0x000fc80000011603 */
[----:B------:R-:W-:-:S04]  /*5110*/  LOP3.LUT R0, R0, 0x1, RZ, 0xc0, !PT ;  /* 0x0000000100007812 */ /* 0x000fc800078ec0ff */
[----:B------:R-:W-:-:S04]  /*5120*/  IADD3 R0, PT, PT, R3, 0x88fffff, R0 ;  /* 0x088fffff03007810 */ /* 0x000fc80007ffe000 */
[----:B------:R-:W-:-:S04]  /*5130*/  SHF.R.U32.HI R0, RZ, 0x15, R0 ;  /* 0x00000015ff007819 */ /* 0x000fc80000011600 */
[----:B------:R-:W-:-:S07]  /*5140*/  LOP3.LUT R0, R0, 0xff, RZ, 0xc0, !PT ;  /* 0x000000ff00007812 */ /* 0x000fce00078ec0ff */
.L_x_447:
[----:B------:R-:W-:-:S04]  /*5150*/  SHF.R.U32.HI R3, RZ, 0x18, R3 ;  /* 0x00000018ff037819 */ /* 0x000fc80000011603 */
[----:B------:R-:W-:-:S04]  /*5160*/  LOP3.LUT R0, R0, 0x80, R3, 0xf8, !PT ;  /* 0x0000008000007812 */ /* 0x000fc800078ef803 */
[----:B------:R-:W-:-:S07]  /*5170*/  PRMT R4, R0, 0x7610, R4 ;  /* 0x0000761000047816 */ /* 0x000fce0000000004 */
.L_x_445:
[----:B------:R-:W-:Y:S05]  /*5180*/  BSYNC.RECONVERGENT B0 ;  /* 0x0000000000007941 */ /* 0x000fea0003800200 */
.L_x_444:
[----:B------:R0:W-:Y:S01]  /*5190*/  STG.E.U8 desc[UR36][R8.64], R4 ;  /* 0x0000000408007986 */ /* 0x0001e2000c101124 */
[----:B------:R-:W-:Y:S01]  /*51a0*/  IMAD.MOV.U32 R25, RZ, RZ, R23 ;  /* 0x000000ffff197224 */ /* 0x000fe200078e0017 */
[----:B------:R-:W-:Y:S06]  /*51b0*/  BRA `(.L_x_416) ;  /* 0x0000000000c87947 */ /* 0x000fec0003800000 */
.L_x_437:
[----:B------:R-:W-:-:S13]  /*51c0*/  ISETP.NE.AND P0, PT, R0, 0x1c, PT ;  /* 0x0000001c0000780c */ /* 0x000fda0003f05270 */
[----:B------:R-:W-:Y:S05]  /*51d0*/  @!P0 BRA `(.L_x_448) ;  /* 0x0000000000b48947 */ /* 0x000fea0003800000 */
[----:B------:R-:W-:-:S13]  /*51e0*/  ISETP.NE.AND P0, PT, R0, 0x1d, PT ;  /* 0x0000001d0000780c */ /* 0x000fda0003f05270 */
[----:B------:R-:W-:Y:S05]  /*51f0*/  @!P0 BRA `(.L_x_449) ;  /* 0x0000000000948947 */ /* 0x000fea0003800000 */
[----:B------:R-:W-:-:S13]  /*5200*/  ISETP.NE.AND P0, PT, R0, 0x2c, PT ;  /* 0x0000002c0000780c */ /* 0x000fda0003f05270 */
[----:B------:R-:W-:Y:S05]  /*5210*/  @!P0 BRA `(.L_x_450) ;  /* 0x0000000000488947 */ /* 0x000fea0003800000 */
.L_x_421:
        /* <DEDUP_REMOVED lines=16> */
.L_x_451:
[----:B------:R-:W-:Y:S01]  /*5320*/  IMAD.MOV.U32 R25, RZ, RZ, R23 ;  /* 0x000000ffff197224 */ /* 0x000fe200078e0017 */
[----:B------:R-:W-:Y:S06]  /*5330*/  BRA `(.L_x_416) ;  /* 0x0000000000687947 */ /* 0x000fec0003800000 */
.L_x_450:
[----:B------:R-:W0:Y:S01]  /*5340*/  I2F.S8 R6, R5 ;  /* 0x0000000500067306 */ /* 0x000e220000001400 */
[----:B------:R-:W-:Y:S01]  /*5350*/  IMAD.MOV.U32 R25, RZ, RZ, R23 ;  /* 0x000000ffff197224 */ /* 0x000fe200078e0017 */
[----:B0-----:R-:W-:-:S04]  /*5360*/  SHF.R.U32.HI R4, RZ, 0x17, R6 ;  /* 0x00000017ff047819 */ /* 0x001fc80000011606 */
[----:B------:R-:W-:-:S04]  /*5370*/  LOP3.LUT R3, R4, 0xff, RZ, 0xc0, !PT ;  /* 0x000000ff04037812 */ /* 0x000fc800078ec0ff */
[----:B------:R-:W-:-:S13]  /*5380*/  ISETP.NE.AND P2, PT, R3, 0xff, PT ;  /* 0x000000ff0300780c */ /* 0x000fda0003f45270 */
[--C-:B------:R-:W-:Y:S02]  /*5390*/  @P2 SHF.R.U32.HI R0, RZ, 0x16, R6.reuse ;  /* 0x00000016ff002819 */ /* 0x100fe40000011606 */
[----:B------:R-:W-:Y:S01]  /*53a0*/  @P2 LOP3.LUT P0, RZ, R3, 0x3fffff, R6, 0xf8, !PT ;  /* 0x003fffff03ff2812 */ /* 0x000fe2000780f806 */
[----:B------:R-:W-:Y:S01]  /*53b0*/  IMAD.MOV.U32 R3, RZ, RZ, 0xff ;  /* 0x000000ffff037424 */ /* 0x000fe200078e00ff */
[----:B------:R-:W-:-:S04]  /*53c0*/  @P2 LOP3.LUT R0, R0, 0x1, RZ, 0xc0, !PT ;  /* 0x0000000100002812 */ /* 0x000fc800078ec0ff */
[----:B------:R-:W-:Y:S01]  /*53d0*/  @P2 ISETP.EQ.U32.AND P1, PT, R0, 0x1, P0 ;  /* 0x000000010000280c */ /* 0x000fe20000722070 */
[----:B------:R-:W-:Y:S01]  /*53e0*/  @P2 VIADD R0, R4, 0x1 ;  /* 0x0000000104002836 */ /* 0x000fe20000000000 */
[----:B------:R-:W-:Y:S02]  /*53f0*/  PLOP3.LUT P0, PT, PT, PT, PT, 0x80, 0x8 ;  /* 0x000000000008781c */ /* 0x000fe40003f0f070 */
[----:B------:R-:W-:-:S13]  /*5400*/  @P2 PLOP3.LUT P0, PT, P1, PT, PT, 0x80, 0x8 ;  /* 0x000000000008281c */ /* 0x000fda0000f0f070 */
[----:B------:R-:W-:-:S04]  /*5410*/  @!P0 IMAD.MOV R0, RZ, RZ, R4 ;  /* 0x000000ffff008224 */ /* 0x000fc800078e0204 */
[----:B------:R-:W-:-:S05]  /*5420*/  @P2 IMAD.MOV.U32 R3, RZ, RZ, R0 ;  /* 0x000000ffff032224 */ /* 0x000fca00078e0000 */
[----:B------:R0:W-:Y:S01]  /*5430*/  STG.E.U8 desc[UR36][R8.64], R3 ;  /* 0x0000000308007986 */ /* 0x0001e2000c101124 */
[----:B------:R-:W-:Y:S05]  /*5440*/  BRA `(.L_x_416) ;  /* 0x0000000000247947 */ /* 0x000fea0003800000 */
.L_x_449:
[----:B------:R-:W-:Y:S01]  /*5450*/  PRMT R5, R5, 0x8880, RZ ;  /* 0x0000888005057816 */ /* 0x000fe200000000ff */
[----:B------:R-:W-:-:S04]  /*5460*/  IMAD.MOV.U32 R25, RZ, RZ, R23 ;  /* 0x000000ffff197224 */ /* 0x000fc800078e0017 */
[----:B------:R-:W-:-:S05]  /*5470*/  IMAD.MOV.U32 R4, RZ, RZ, R5 ;  /* 0x000000ffff047224 */ /* 0x000fca00078e0005 */
[----:B------:R-:W-:-:S05]  /*5480*/  SHF.R.S32.HI R5, RZ, 0x1f, R4 ;  /* 0x0000001fff057819 */ /* 0x000fca0000011404 */
[----:B------:R0:W-:Y:S01]  /*5490*/  STG.E.64 desc[UR36][R8.64], R4 ;  /* 0x0000000408007986 */ /* 0x0001e2000c101b24 */
[----:B------:R-:W-:Y:S05]  /*54a0*/  BRA `(.L_x_416) ;  /* 0x00000000000c7947 */ /* 0x000fea0003800000 */
.L_x_448:
[----:B------:R-:W-:Y:S01]  /*54b0*/  PRMT R3, R5, 0x8880, RZ ;  /* 0x0000888005037816 */ /* 0x000fe200000000ff */
[----:B------:R-:W-:-:S04]  /*54c0*/  IMAD.MOV.U32 R25, RZ, RZ, R23 ;  /* 0x000000ffff197224 */ /* 0x000fc800078e0017 */
[----:B------:R0:W-:Y:S03]  /*54d0*/  STG.E desc[UR36][R8.64], R3 ;  /* 0x0000000308007986 */ /* 0x0001e6000c101924 */
.L_x_416:
[----:B------:R-:W-:Y:S05]  /*54e0*/  BSYNC.RECONVERGENT B6 ;  /* 0x0000000000067941 */ /* 0x000fea0003800200 */
.L_x_415:
[----:B------:R-:W-:Y:S01]  /*54f0*/  ISETP.GE.AND P0, PT, R25, R16, PT ;  /* 0x000000101900720c */ /* 0x000fe20003f06270 */
[----:B------:R-:W-:-:S12]  /*5500*/  BSSY.RECONVERGENT B6, `(.L_x_452) ;  /* 0x00001e6000067945 */ /* 0x000fd80003800200 */
[----:B------:R-:W-:Y:S05]  /*5510*/  @P0 BRA `(.L_x_453) ;  /* 0x0000001c00900947 */ /* 0x000fea0003800000 */
[----:B------:R-:W5:Y:S01]  /*5520*/  LDCU UR4, c[0x0][0x3a8] ;  /* 0x00007500ff0477ac */ /* 0x000f620008000800 */
[----:B0123--:R-:W0:Y:S01]  /*5530*/  LDC.64 R8, c[0x0][0x388] ;  /* 0x0000e200ff087b82 */ /* 0x00fe220000000a00 */
[----:B------:R-:W-:Y:S01]  /*5540*/  IMAD R0, R2, 0x200, R25 ;  /* 0x0000020002007824 */ /* 0x000fe200078e0219 */
[----:B----4-:R-:W-:-:S03]  /*5550*/  PRMT R4, R17, 0x9910, RZ ;  /* 0x0000991011047816 */ /* 0x010fc600000000ff */
[----:B-----5:R-:W-:Y:S02]  /*5560*/  IMAD R3, R0, UR4, RZ ;  /* 0x0000000400037c24 */ /* 0x020fe4000f8e02ff */
[----:B------:R-:W-:-:S05]  /*5570*/  IMAD.MOV.U32 R0, RZ, RZ, R4 ;  /* 0x000000ffff007224 */ /* 0x000fca00078e0004 */
[----:B------:R-:W-:Y:S02]  /*5580*/  ISETP.GT.AND P1, PT, R0, 0x9, PT ;  /* 0x000000090000780c */ /* 0x000fe40003f24270 */
[----:B0-----:R-:W-:-:S05]  /*5590*/  IADD3 R8, P0, PT, R3, R8, RZ ;  /* 0x0000000803087210 */ /* 0x001fca0007f1e0ff */
        /* <DEDUP_REMOVED lines=11> */
[----:B------:R-:W-:Y:S05]  /*5650*/  BRA `(.L_x_459) ;  /* 0x0000000c00707947 */ /* 0x000fea0003800000 */
.L_x_457:
[----:B------:R0:W-:Y:S01]  /*5660*/  STG.E.U8 desc[UR36][R8.64], R22 ;  /* 0x0000001608007986 */ /* 0x0001e2000c101124 */
[----:B------:R-:W-:Y:S05]  /*5670*/  BRA `(.L_x_459) ;  /* 0x0000000c00687947 */ /* 0x000fea0003800000 */
.L_x_456:
[----:B------:R-:W-:-:S13]  /*5680*/  ISETP.NE.AND P0, PT, R0, 0x2, PT ;  /* 0x000000020000780c */ /* 0x000fda0003f05270 */
[----:B------:R-:W-:Y:S05]  /*5690*/  @!P0 BRA `(.L_x_460) ;  /* 0x00000000002c8947 */ /* 0x000fea0003800000 */
[----:B------:R-:W-:-:S13]  /*56a0*/  ISETP.NE.AND P0, PT, R0, 0x3, PT ;  /* 0x000000030000780c */ /* 0x000fda0003f05270 */
[----:B------:R-:W-:Y:S05]  /*56b0*/  @!P0 BRA `(.L_x_461) ;  /* 0x0000000000188947 */ /* 0x000fea0003800000 */
[----:B------:R-:W-:-:S13]  /*56c0*/  ISETP.NE.AND P0, PT, R0, 0x4, PT ;  /* 0x000000040000780c */ /* 0x000fda0003f05270 */
[----:B------:R-:W-:Y:S05]  /*56d0*/  @P0 BRA `(.L_x_458) ;  /* 0x00000008006c0947 */ /* 0x000fea0003800000 */
[----:B------:R-:W-:-:S04]  /*56e0*/  PRMT R4, R22, 0x8880, RZ ;  /* 0x0000888016047816 */ /* 0x000fc800000000ff */
[----:B------:R-:W-:-:S05]  /*56f0*/  SHF.R.S32.HI R5, RZ, 0x1f, R4 ;  /* 0x0000001fff057819 */ /* 0x000fca0000011404 */
[----:B------:R0:W-:Y:S01]  /*5700*/  STG.E.64 desc[UR36][R8.64], R4 ;  /* 0x0000000408007986 */ /* 0x0001e2000c101b24 */
[----:B------:R-:W-:Y:S05]  /*5710*/  BRA `(.L_x_459) ;  /* 0x0000000c00407947 */ /* 0x000fea0003800000 */
.L_x_461:
[----:B------:R-:W-:-:S05]  /*5720*/  PRMT R3, R22, 0x8880, RZ ;  /* 0x0000888016037816 */ /* 0x000fca00000000ff */
[----:B------:R0:W-:Y:S01]  /*5730*/  STG.E desc[UR36][R8.64], R3 ;  /* 0x0000000308007986 */ /* 0x0001e2000c101924 */
[----:B------:R-:W-:Y:S05]  /*5740*/  BRA `(.L_x_459) ;  /* 0x0000000c00347947 */ /* 0x000fea0003800000 */
.L_x_460:
[----:B------:R-:W-:-:S04]  /*5750*/  PRMT R3, R22, 0x8880, RZ ;  /* 0x0000888016037816 */ /* 0x000fc800000000ff */
[----:B------:R-:W-:-:S05]  /*5760*/  PRMT R3, R3, 0x7710, RZ ;  /* 0x0000771003037816 */ /* 0x000fca00000000ff */
[----:B------:R0:W-:Y:S01]  /*5770*/  STG.E.U16 desc[UR36][R8.64], R3 ;  /* 0x0000000308007986 */ /* 0x0001e2000c101524 */
[----:B------:R-:W-:Y:S05]  /*5780*/  BRA `(.L_x_459) ;  /* 0x0000000c00247947 */ /* 0x000fea0003800000 */
.L_x_455:
[----:B------:R-:W-:-:S13]  /*5790*/  ISETP.GT.AND P0, PT, R0, 0x6, PT ;  /* 0x000000060000780c */ /* 0x000fda0003f04270 */
[----:B------:R-:W-:Y:S05]  /*57a0*/  @P0 BRA `(.L_x_462) ;  /* 0x00000000002c0947 */ /* 0x000fea0003800000 */
[----:B------:R-:W-:-:S13]  /*57b0*/  ISETP.NE.AND P0, PT, R0, 0x5, PT ;  /* 0x000000050000780c */ /* 0x000fda0003f05270 */
[----:B------:R-:W-:Y:S05]  /*57c0*/  @!P0 BRA `(.L_x_463) ;  /* 0x0000000000148947 */ /* 0x000fea0003800000 */
[----:B------:R-:W-:-:S13]  /*57d0*/  ISETP.NE.AND P0, PT, R0, 0x6, PT ;  /* 0x000000060000780c */ /* 0x000fda0003f05270 */
[----:B------:R-:W-:Y:S05]  /*57e0*/  @P0 BRA `(.L_x_458) ;  /* 0x0000000800280947 */ /* 0x000fea0003800000 */
[----:B------:R-:W0:Y:S02]  /*57f0*/  I2F.S8 R3, R22 ;  /* 0x0000001600037306 */ /* 0x000e240000001400 */
[----:B0-----:R0:W-:Y:S01]  /*5800*/  STG.E desc[UR36][R8.64], R3 ;  /* 0x0000000308007986 */ /* 0x0011e2000c101924 */
[----:B------:R-:W-:Y:S05]  /*5810*/  BRA `(.L_x_459) ;  /* 0x0000000c00007947 */ /* 0x000fea0003800000 */
.L_x_463:
[----:B------:R-:W0:Y:S02]  /*5820*/  I2F.S8 R0, R22 ;  /* 0x0000001600007306 */ /* 0x000e240000001400 */
[----:B0-----:R-:W-:-:S05]  /*5830*/  F2FP.F16.F32.PACK_AB R0, RZ, R0 ;  /* 0x00000000ff00723e */ /* 0x001fca00000000ff */
[----:B------:R0:W-:Y:S01]  /*5840*/  STG.E.U16 desc[UR36][R8.64], R0 ;  /* 0x0000000008007986 */ /* 0x0001e2000c101524 */
[----:B------:R-:W-:Y:S05]  /*5850*/  BRA `(.L_x_459) ;  /* 0x0000000800f07947 */ /* 0x000fea0003800000 */
.L_x_462:
[----:B------:R-:W-:-:S13]  /*5860*/  ISETP.NE.AND P0, PT, R0, 0x7, PT ;  /* 0x000000070000780c */ /* 0x000fda0003f05270 */
[----:B------:R-:W-:Y:S05]  /*5870*/  @!P0 BRA `(.L_x_464) ;  /* 0x0000000000348947 */ /* 0x000fea0003800000 */
[----:B------:R-:W-:-:S13]  /*5880*/  ISETP.NE.AND P0, PT, R0, 0x8, PT ;  /* 0x000000080000780c */ /* 0x000fda0003f05270 */
[----:B------:R-:W-:Y:S05]  /*5890*/  @!P0 BRA `(.L_x_465) ;  /* 0x0000000000188947 */ /* 0x000fea0003800000 */
[----:B------:R-:W-:-:S13]  /*58a0*/  ISETP.NE.AND P0, PT, R0, 0x9, PT ;  /* 0x000000090000780c */ /* 0x000fda0003f05270 */
[----:B------:R-:W-:Y:S05]  /*58b0*/  @P0 BRA `(.L_x_458) ;  /* 0x0000000400f40947 */ /* 0x000fea0003800000 */
[----:B------:R-:W0:Y:S01]  /*58c0*/  I2F.S8 R22, R22 ;  /* 0x0000001600167306 */ /* 0x000e220000001400 */
[----:B------:R-:W-:-:S05]  /*58d0*/  IMAD.MOV.U32 R23, RZ, RZ, RZ ;  /* 0x000000ffff177224 */ /* 0x000fca00078e00ff */
[----:B0-----:R0:W-:Y:S01]  /*58e0*/  STG.E.64 desc[UR36][R8.64], R22 ;  /* 0x0000001608007986 */ /* 0x0011e2000c101b24 */
[----:B------:R-:W-:Y:S05]  /*58f0*/  BRA `(.L_x_459) ;  /* 0x0000000800c87947 */ /* 0x000fea0003800000 */
.L_x_465:
[----:B------:R-:W0:Y:S02]  /*5900*/  I2F.S8 R22, R22 ;  /* 0x0000001600167306 */ /* 0x000e240000001400 */
[----:B0-----:R-:W-:-:S04]  /*5910*/  F2FP.F16.F32.PACK_AB R3, RZ, R22 ;  /* 0x00000016ff03723e */ /* 0x001fc800000000ff */
[----:B------:R-:W-:-:S05]  /*5920*/  PRMT R3, R3, 0x5410, RZ ;  /* 0x0000541003037816 */ /* 0x000fca00000000ff */
[----:B------:R0:W-:Y:S01]  /*5930*/  STG.E desc[UR36][R8.64], R3 ;  /* 0x0000000308007986 */ /* 0x0001e2000c101924 */
[----:B------:R-:W-:Y:S05]  /*5940*/  BRA `(.L_x_459) ;  /* 0x0000000800b47947 */ /* 0x000fea0003800000 */
.L_x_464:
[----:B------:R-:W-:-:S04]  /*5950*/  PRMT R4, R22, 0x8880, RZ ;  /* 0x0000888016047816 */ /* 0x000fc800000000ff */
[----:B------:R-:W-:-:S06]  /*5960*/  PRMT R4, R4, 0x7710, RZ ;  /* 0x0000771004047816 */ /* 0x000fcc00000000ff */
[----:B------:R-:W0:Y:S02]  /*5970*/  I2F.F64.S16 R4, R4 ;  /* 0x0000000400047312 */ /* 0x000e240000101c00 */
[----:B0-----:R0:W-:Y:S01]  /*5980*/  STG.E.64 desc[UR36][R8.64], R4 ;  /* 0x0000000408007986 */ /* 0x0011e2000c101b24 */
[----:B------:R-:W-:Y:S05]  /*5990*/  BRA `(.L_x_459) ;  /* 0x0000000800a07947 */ /* 0x000fea0003800000 */
.L_x_454:
[----:B------:R-:W-:-:S13]  /*59a0*/  ISETP.GT.AND P0, PT, R0, 0x18, PT ;  /* 0x000000180000780c */ /* 0x000fda0003f04270 */
[----:B------:R-:W-:Y:S05]  /*59b0*/  @!P0 BRA `(.L_x_466) ;  /* 0x00000004005c8947 */ /* 0x000fea0003800000 */
        /* <DEDUP_REMOVED lines=8> */
[----:B------:R-:W-:-:S04]  /*5a40*/  PRMT R3, R22, 0x8880, RZ ;  /* 0x0000888016037816 */ /* 0x000fc800000000ff */
[----:B------:R-:W-:-:S05]  /*5a50*/  PRMT R3, R3, 0x7710, RZ ;  /* 0x0000771003037816 */ /* 0x000fca00000000ff */
[----:B------:R0:W-:Y:S01]  /*5a60*/  STG.E.U16 desc[UR36][R8.64], R3 ;  /* 0x0000000308007986 */ /* 0x0001e2000c101524 */
[----:B------:R-:W-:Y:S05]  /*5a70*/  BRA `(.L_x_459) ;  /* 0x0000000800687947 */ /* 0x000fea0003800000 */
.L_x_469:
[----:B------:R-:W0:Y:S01]  /*5a80*/  I2F.S8 R5, R22 ;  /* 0x0000001600057306 */ /* 0x000e220000001400 */
[----:B------:R-:W-:Y:S01]  /*5a90*/  BSSY.RECONVERGENT B0, `(.L_x_470) ;  /* 0x0000013000007945 */ /* 0x000fe20003800200 */
[----:B------:R-:W-:Y:S01]  /*5aa0*/  IMAD.MOV.U32 R4, RZ, RZ, 0x80 ;  /* 0x00000080ff047424 */ /* 0x000fe200078e00ff */
[----:B0-----:R-:W-:-:S04]  /*5ab0*/  LOP3.LUT R3, R5, 0x7fffffff, RZ, 0xc0, !PT ;  /* 0x7fffffff05037812 */ /* 0x001fc800078ec0ff */
[----:B------:R-:W-:-:S13]  /*5ac0*/  ISETP.GT.U32.AND P0, PT, R3, 0x437fffff, PT ;  /* 0x437fffff0300780c */ /* 0x000fda0003f04070 */
        /* <DEDUP_REMOVED lines=12> */
.L_x_472:
[----:B------:R-:W-:-:S04]  /*5b90*/  SHF.R.U32.HI R3, RZ, 0x18, R5 ;  /* 0x00000018ff037819 */ /* 0x000fc80000011605 */
[----:B------:R-:W-:-:S04]  /*5ba0*/  LOP3.LUT R0, R0, 0x80, R3, 0xf8, !PT ;  /* 0x0000008000007812 */ /* 0x000fc800078ef803 */
[----:B------:R-:W-:-:S07]  /*5bb0*/  PRMT R4, R0, 0x7610, R4 ;  /* 0x0000761000047816 */ /* 0x000fce0000000004 */
.L_x_471:
[----:B------:R-:W-:Y:S05]  /*5bc0*/  BSYNC.RECONVERGENT B0 ;  /* 0x0000000000007941 */ /* 0x000fea0003800200 */
.L_x_470:
[----:B------:R0:W-:Y:S01]  /*5bd0*/  STG.E.U8 desc[UR36][R8.64], R4 ;  /* 0x0000000408007986 */ /* 0x0001e2000c101124 */
[----:B------:R-:W-:Y:S05]  /*5be0*/  BRA `(.L_x_459) ;  /* 0x00000008000c7947 */ /* 0x000fea0003800000 */
.L_x_468:
        /* <DEDUP_REMOVED lines=17> */
.L_x_475:
[----:B------:R-:W-:-:S04]  /*5d00*/  SHF.R.U32.HI R3, RZ, 0x18, R5 ;  /* 0x00000018ff037819 */ /* 0x000fc80000011605 */
[----:B------:R-:W-:-:S04]  /*5d10*/  LOP3.LUT R0, R0, 0x80, R3, 0xf8, !PT ;  /* 0x0000008000007812 */ /* 0x000fc800078ef803 */
[----:B------:R-:W-:-:S07]  /*5d20*/  PRMT R4, R0, 0x7610, R4 ;  /* 0x0000761000047816 */ /* 0x000fce0000000004 */
.L_x_474:
[----:B------:R-:W-:Y:S05]  /*5d30*/  BSYNC.RECONVERGENT B0 ;  /* 0x0000000000007941 */ /* 0x000fea0003800200 */
.L_x_473:
[----:B------:R0:W-:Y:S01]  /*5d40*/  STG.E.U8 desc[UR36][R8.64], R4 ;  /* 0x0000000408007986 */ /* 0x0001e2000c101124 */
[----:B------:R-:W-:Y:S05]  /*5d50*/  BRA `(.L_x_459) ;  /* 0x0000000400b07947 */ /* 0x000fea0003800000 */
.L_x_467:
[----:B------:R-:W-:-:S13]  /*5d60*/  ISETP.NE.AND P0, PT, R0, 0x1c, PT ;  /* 0x0000001c0000780c */ /* 0x000fda0003f05270 */
[----:B------:R-:W-:Y:S05]  /*5d70*/  @!P0 BRA `(.L_x_476) ;  /* 0x0000000000608947 */ /* 0x000fea0003800000 */
[----:B------:R-:W-:-:S13]  /*5d80*/  ISETP.NE.AND P0, PT, R0, 0x1d, PT ;  /* 0x0000001d0000780c */ /* 0x000fda0003f05270 */
[----:B------:R-:W-:Y:S05]  /*5d90*/  @!P0 BRA `(.L_x_477) ;  /* 0x0000000000488947 */ /* 0x000fea0003800000 */
[----:B------:R-:W-:-:S13]  /*5da0*/  ISETP.NE.AND P0, PT, R0, 0x2c, PT ;  /* 0x0000002c0000780c */ /* 0x000fda0003f05270 */
[----:B------:R-:W-:Y:S05]  /*5db0*/  @P0 BRA `(.L_x_458) ;  /* 0x0000000000b40947 */ /* 0x000fea0003800000 */
[----:B------:R-:W0:Y:S02]  /*5dc0*/  I2F.S8 R22, R22 ;  /* 0x0000001600167306 */ /* 0x000e240000001400 */
        /* <DEDUP_REMOVED lines=15> */
.L_x_477:
[----:B------:R-:W-:-:S04]  /*5ec0*/  PRMT R4, R22, 0x8880, RZ ;  /* 0x0000888016047816 */ /* 0x000fc800000000ff */
[----:B------:R-:W-:-:S05]  /*5ed0*/  SHF.R.S32.HI R5, RZ, 0x1f, R4 ;  /* 0x0000001fff057819 */ /* 0x000fca0000011404 */
[----:B------:R0:W-:Y:S01]  /*5ee0*/  STG.E.64 desc[UR36][R8.64], R4 ;  /* 0x0000000408007986 */ /* 0x0001e2000c101b24 */
[----:B------:R-:W-:Y:S05]  /*5ef0*/  BRA `(.L_x_459) ;  /* 0x0000000400487947 */ /* 0x000fea0003800000 */
.L_x_476:
[----:B------:R-:W-:-:S05]  /*5f00*/  PRMT R3, R22, 0x8880, RZ ;  /* 0x0000888016037816 */ /* 0x000fca00000000ff */
[----:B------:R0:W-:Y:S01]  /*5f10*/  STG.E desc[UR36][R8.64], R3 ;  /* 0x0000000308007986 */ /* 0x0001e2000c101924 */
[----:B------:R-:W-:Y:S05]  /*5f20*/  BRA `(.L_x_459) ;  /* 0x00000004003c7947 */ /* 0x000fea0003800000 */
.L_x_466:
[----:B------:R-:W-:-:S13]  /*5f30*/  ISETP.GT.AND P0, PT, R0, 0xe, PT ;  /* 0x0000000e0000780c */ /* 0x000fda0003f04270 */
[----:B------:R-:W-:Y:S05]  /*5f40*/  @P0 BRA `(.L_x_478) ;  /* 0x0000000000380947 */ /* 0x000fea0003800000 */
[----:B------:R-:W-:-:S13]  /*5f50*/  ISETP.NE.AND P0, PT, R0, 0xa, PT ;  /* 0x0000000a0000780c */ /* 0x000fda0003f05270 */
[----:B------:R-:W-:Y:S05]  /*5f60*/  @!P0 BRA `(.L_x_479) ;  /* 0x0000000000188947 */ /* 0x000fea0003800000 */
[----:B------:R-:W-:-:S13]  /*5f70*/  ISETP.NE.AND P0, PT, R0, 0xb, PT ;  /* 0x0000000b0000780c */ /* 0x000fda0003f05270 */
[----:B------:R-:W-:Y:S05]  /*5f80*/  @P0 BRA `(.L_x_458) ;  /* 0x0000000000400947 */ /* 0x000fea0003800000 */
[----:B------:R-:W-:-:S04]  /*5f90*/  ISETP.NE.AND P0, PT, R22, RZ, PT ;  /* 0x000000ff1600720c */ /* 0x000fc80003f05270 */
[----:B------:R-:W-:-:S05]  /*5fa0*/  SEL R3, RZ, 0x1, !P0 ;  /* 0x00000001ff037807 */ /* 0x000fca0004000000 */
[----:B------:R3:W-:Y:S01]  /*5fb0*/  STG.E.U8 desc[UR36][R8.64], R3 ;  /* 0x0000000308007986 */ /* 0x0007e2000c101124 */
[----:B------:R-:W-:Y:S05]  /*5fc0*/  BRA `(.L_x_459) ;  /* 0x0000000400147947 */ /* 0x000fea0003800000 */
.L_x_479:
[----:B------:R-:W-:Y:S02]  /*5fd0*/  PRMT R4, R22, 0x8880, RZ ;  /* 0x0000888016047816 */ /* 0x000fe400000000ff */
[----:B------:R-:W-:Y:S02]  /*5fe0*/  CS2R R6, SRZ ;  /* 0x0000000000067805 */ /* 0x000fe4000001ff00 */
[----:B------:R-:W-:-:S06]  /*5ff0*/  PRMT R4, R4, 0x7710, RZ ;  /* 0x0000771004047816 */ /* 0x000fcc00000000ff */
[----:B------:R-:W0:Y:S02]  /*6000*/  I2F.F64.S16 R4, R4 ;  /* 0x0000000400047312 */ /* 0x000e240000101c00 */
[----:B0-----:R4:W-:Y:S01]  /*6010*/  STG.E.128 desc[UR36][R8.64], R4 ;  /* 0x0000000408007986 */ /* 0x0019e2000c101d24 */
[----:B------:R-:W-:Y:S05]  /*6020*/  BRA `(.L_x_459) ;  /* 0x0000000000fc7947 */ /* 0x000fea0003800000 */
.L_x_478:
[----:B------:R-:W-:-:S13]  /*6030*/  ISETP.NE.AND P0, PT, R0, 0xf, PT ;  /* 0x0000000f0000780c */ /* 0x000fda0003f05270 */
[----:B------:R-:W-:Y:S05]  /*6040*/  @!P0 BRA `(.L_x_480) ;  /* 0x0000000000e88947 */ /* 0x000fea0003800000 */
[----:B------:R-:W-:-:S13]  /*6050*/  ISETP.NE.AND P0, PT, R0, 0x17, PT ;  /* 0x000000170000780c */ /* 0x000fda0003f05270 */
[----:B------:R-:W-:Y:S05]  /*6060*/  @!P0 BRA `(.L_x_481) ;  /* 0x0000000000908947 */ /* 0x000fea0003800000 */
[----:B------:R-:W-:-:S13]  /*6070*/  ISETP.NE.AND P0, PT, R0, 0x18, PT ;  /* 0x000000180000780c */ /* 0x000fda0003f05270 */
[----:B------:R-:W-:Y:S05]  /*6080*/  @!P0 BRA `(.L_x_482) ;  /* 0x0000000000448947 */ /* 0x000fea0003800000 */
.L_x_458:
        /* <DEDUP_REMOVED lines=16> */
.L_x_483:
[----:B------:R-:W-:Y:S05]  /*6190*/  BRA `(.L_x_459) ;  /* 0x0000000000a07947 */ /* 0x000fea0003800000 */
.L_x_482:
[----:B------:R-:W0:Y:S01]  /*61a0*/  I2F.S8 R5, R22 ;  /* 0x0000001600057306 */ /* 0x000e220000001400 */
[----:B------:R-:W-:Y:S01]  /*61b0*/  BSSY.RECONVERGENT B0, `(.L_x_484) ;  /* 0x000000c000007945 */ /* 0x000fe20003800200 */
[----:B------:R-:W-:Y:S01]  /*61c0*/  IMAD.MOV.U32 R0, RZ, RZ, 0x7f ;  /* 0x0000007fff007424 */ /* 0x000fe200078e00ff */
[----:B0-----:R-:W-:Y:S02]  /*61d0*/  LOP3.LUT R4, R5, 0x7fffffff, RZ, 0xc0, !PT ;  /* 0x7fffffff05047812 */ /* 0x001fe400078ec0ff */
[----:B------:R-:W-:Y:S02]  /*61e0*/  SHF.R.U32.HI R3, RZ, 0x18, R5 ;  /* 0x00000018ff037819 */ /* 0x000fe40000011605 */
[----:B------:R-:W-:-:S13]  /*61f0*/  ISETP.GT.U32.AND P0, PT, R4, 0x43efffff, PT ;  /* 0x43efffff0400780c */ /* 0x000fda0003f04070 */
[----:B------:R-:W-:Y:S05]  /*6200*/  @P0 BRA `(.L_x_485) ;  /* 0x0000000000180947 */ /* 0x000fea0003800000 */
[----:B------:R-:W-:-:S13]  /*6210*/  ISETP.GE.U32.AND P0, PT, R4, 0x3c800000, PT ;  /* 0x3c8000000400780c */ /* 0x000fda0003f06070 */
[----:B------:R-:W-:-:S04]  /*6220*/  @P0 SHF.R.U32.HI R0, RZ, 0x14, R5 ;  /* 0x00000014ff000819 */ /* 0x000fc80000011605 */
[----:B------:R-:W-:-:S04]  /*6230*/  @P0 LOP3.LUT R0, R0, 0x1, RZ, 0xc0, !PT ;  /* 0x0000000100000812 */ /* 0x000fc800078ec0ff */
[----:B------:R-:W-:-:S04]  /*6240*/  @P0 IADD3 R0, PT, PT, R5, 0x407ffff, R0 ;  /* 0x0407ffff05000810 */ /* 0x000fc80007ffe000 */
[----:B------:R-:W-:Y:S01]  /*6250*/  @P0 SHF.R.U32.HI R0, RZ, 0x14, R0 ;  /* 0x00000014ff000819 */ /* 0x000fe20000011600 */
[----:B------:R-:W-:-:S07]  /*6260*/  @!P0 FADD.FTZ R0, R4, 16384 ;  /* 0x4680000004008421 */ /* 0x000fce0000010000 */
.L_x_485:
[----:B------:R-:W-:Y:S05]  /*6270*/  BSYNC.RECONVERGENT B0 ;  /* 0x0000000000007941 */ /* 0x000fea0003800200 */
.L_x_484:
[----:B------:R-:W-:-:S05]  /*6280*/  LOP3.LUT R3, R0, 0x80, R3, 0xf8, !PT ;  /* 0x0000008000037812 */ /* 0x000fca00078ef803 */
[----:B------:R2:W-:Y:S01]  /*6290*/  STG.E.U8 desc[UR36][R8.64], R3 ;  /* 0x0000000308007986 */ /* 0x0005e2000c101124 */
[----:B------:R-:W-:Y:S05]  /*62a0*/  BRA `(.L_x_459) ;  /* 0x00000000005c7947 */ /* 0x000fea0003800000 */
.L_x_481:
[----:B------:R-:W0:Y:S01]  /*62b0*/  I2F.S8 R5, R22 ;  /* 0x0000001600057306 */ /* 0x000e220000001400 */
[----:B------:R-:W-:Y:S01]  /*62c0*/  BSSY.RECONVERGENT B0, `(.L_x_486) ;  /* 0x000000e000007945 */ /* 0x000fe20003800200 */
[----:B0-----:R-:W-:-:S04]  /*62d0*/  LOP3.LUT R3, R5, 0x7fffffff, RZ, 0xc0, !PT ;  /* 0x7fffffff05037812 */ /* 0x001fc800078ec0ff */
[----:B------:R-:W-:-:S13]  /*62e0*/  ISETP.GT.U32.AND P0, PT, R3, 0x477fffff, PT ;  /* 0x477fffff0300780c */ /* 0x000fda0003f04070 */
[----:B------:R-:W-:Y:S05]  /*62f0*/  @P0 BRA `(.L_x_487) ;  /* 0x00000000001c0947 */ /* 0x000fea0003800000 */
[----:B------:R-:W-:-:S13]  /*6300*/  ISETP.GE.U32.AND P0, PT, R3, 0x38800000, PT ;  /* 0x388000000300780c */ /* 0x000fda0003f06070 */
[----:B------:R-:W-:-:S04]  /*6310*/  @P0 SHF.R.U32.HI R0, RZ, 0x15, R5 ;  /* 0x00000015ff000819 */ /* 0x000fc80000011605 */
[----:B------:R-:W-:-:S04]  /*6320*/  @P0 LOP3.LUT R0, R0, 0x1, RZ, 0xc0, !PT ;  /* 0x0000000100000812 */ /* 0x000fc800078ec0ff */
[----:B------:R-:W-:-:S04]  /*6330*/  @P0 IADD3 R0, PT, PT, R5, 0x80fffff, R0 ;  /* 0x080fffff05000810 */ /* 0x000fc80007ffe000 */
[----:B------:R-:W-:Y:S01]  /*6340*/  @P0 SHF.R.U32.HI R0, RZ, 0x15, R0 ;  /* 0x00000015ff000819 */ /* 0x000fe20000011600 */
[----:B------:R-:W-:Y:S01]  /*6350*/  @!P0 FADD.FTZ R0, R3, 128 ;  /* 0x4300000003008421 */ /* 0x000fe20000010000 */
[----:B------:R-:W-:Y:S06]  /*6360*/  BRA `(.L_x_488) ;  /* 0x00000000000c7947 */ /* 0x000fec0003800000 */
.L_x_487:
[----:B------:R-:W-:Y:S01]  /*6370*/  IMAD.MOV.U32 R0, RZ, RZ, 0x7f ;  /* 0x0000007fff007424 */ /* 0x000fe200078e00ff */
[----:B------:R-:W-:-:S04]  /*6380*/  ISETP.GT.U32.AND P0, PT, R3, 0x7f800000, PT ;  /* 0x7f8000000300780c */ /* 0x000fc80003f04070 */
[----:B------:R-:W-:-:S09]  /*6390*/  SEL R0, R0, 0x7c, P0 ;  /* 0x0000007c00007807 */ /* 0x000fd20000000000 */
.L_x_488:
[----:B------:R-:W-:Y:S05]  /*63a0*/  BSYNC.RECONVERGENT B0 ;  /* 0x0000000000007941 */ /* 0x000fea0003800200 */
.L_x_486:
[----:B------:R-:W-:-:S04]  /*63b0*/  SHF.R.U32.HI R3, RZ, 0x18, R5 ;  /* 0x00000018ff037819 */ /* 0x000fc80000011605 */
[----:B------:R-:W-:-:S05]  /*63c0*/  LOP3.LUT R3, R0, 0x80, R3, 0xf8, !PT ;  /* 0x0000008000037812 */ /* 0x000fca00078ef803 */
[----:B------:R1:W-:Y:S01]  /*63d0*/  STG.E.U8 desc[UR36][R8.64], R3 ;  /* 0x0000000308007986 */ /* 0x0003e2000c101124 */
[----:B------:R-:W-:Y:S05]  /*63e0*/  BRA `(.L_x_459) ;  /* 0x00000000000c7947 */ /* 0x000fea0003800000 */
.L_x_480:
[----:B------:R-:W0:Y:S02]  /*63f0*/  I2F.S8 R0, R22 ;  /* 0x0000001600007306 */ /* 0x000e240000001400 */
[----:B0-----:R-:W-:-:S05]  /*6400*/  F2FP.BF16.F32.PACK_AB R0, RZ, R0 ;  /* 0x00000000ff00723e */ /* 0x001fca00000010ff */
[----:B------:R0:W-:Y:S02]  /*6410*/  STG.E.U16 desc[UR36][R8.64], R0 ;  /* 0x0000000008007986 */ /* 0x0001e4000c101524 */
.L_x_459:
[----:B------:R-:W-:-:S05]  /*6420*/  VIADD R25, R25, 0x80 ;  /* 0x0000008019197836 */ /* 0x000fca0000000000 */
[----:B------:R-:W-:-:S13]  /*6430*/  ISETP.GE.AND P0, PT, R25, R16, PT ;  /* 0x000000101900720c */ /* 0x000fda0003f06270 */
[----:B------:R-:W-:Y:S05]  /*6440*/  @P0 BRA `(.L_x_453) ;  /* 0x0000000c00c40947 */ /* 0x000fea0003800000 */
[----:B------:R-:W5:Y:S01]  /*6450*/  LDCU UR4, c[0x0][0x3a8] ;  /* 0x00007500ff0477ac */ /* 0x000f620008000800 */
[----:B01234-:R-:W0:Y:S01]  /*6460*/  LDC.64 R8, c[0x0][0x388] ;  /* 0x0000e200ff087b82 */ /* 0x01fe220000000a00 */
[----:B------:R-:W-:Y:S01]  /*6470*/  IMAD R0, R2, 0x200, R25 ;  /* 0x0000020002007824 */ /* 0x000fe200078e0219 */
[----:B------:R-:W-:-:S03]  /*6480*/  PRMT R4, R17, 0x9910, RZ ;  /* 0x0000991011047816 */ /* 0x000fc600000000ff */
        /* <DEDUP_REMOVED lines=16> */
.L_x_492:
[----:B------:R0:W-:Y:S01]  /*6590*/  STG.E.U8 desc[UR36][R8.64], R18 ;  /* 0x0000001208007986 */ /* 0x0001e2000c101124 */
[----:B------:R-:W-:Y:S05]  /*65a0*/  BRA `(.L_x_494) ;  /* 0x0000000c00687947 */ /* 0x000fea0003800000 */
.L_x_491:
        /* <DEDUP_REMOVED lines=10> */
.L_x_496:
[----:B------:R-:W-:-:S05]  /*6650*/  PRMT R3, R18, 0x8880, RZ ;  /* 0x0000888012037816 */ /* 0x000fca00000000ff */
[----:B------:R3:W-:Y:S01]  /*6660*/  STG.E desc[UR36][R8.64], R3 ;  /* 0x0000000308007986 */ /* 0x0007e2000c101924 */
[----:B------:R-:W-:Y:S05]  /*6670*/  BRA `(.L_x_494) ;  /* 0x0000000c00347947 */ /* 0x000fea0003800000 */
.L_x_495:
[----:B------:R-:W-:-:S04]  /*6680*/  PRMT R3, R18, 0x8880, RZ ;  /* 0x0000888012037816 */ /* 0x000fc800000000ff */
[----:B------:R-:W-:-:S05]  /*6690*/  PRMT R3, R3, 0x7710, RZ ;  /* 0x0000771003037816 */ /* 0x000fca00000000ff */
[----:B------:R2:W-:Y:S01]  /*66a0*/  STG.E.U16 desc[UR36][R8.64], R3 ;  /* 0x0000000308007986 */ /* 0x0005e2000c101524 */
[----:B------:R-:W-:Y:S05]  /*66b0*/  BRA `(.L_x_494) ;  /* 0x0000000c00247947 */ /* 0x000fea0003800000 */
.L_x_490:
        /* <DEDUP_REMOVED lines=9> */
.L_x_498:
[----:B------:R-:W0:Y:S02]  /*6750*/  I2F.S8 R0, R18 ;  /* 0x0000001200007306 */ /* 0x000e240000001400 */
[----:B0-----:R-:W-:-:S05]  /*6760*/  F2FP.F16.F32.PACK_AB R0, RZ, R0 ;  /* 0x00000000ff00723e */ /* 0x001fca00000000ff */
[----:B------:R0:W-:Y:S01]  /*6770*/  STG.E.U16 desc[UR36][R8.64], R0 ;  /* 0x0000000008007986 */ /* 0x0001e2000c101524 */
[----:B------:R-:W-:Y:S05]  /*6780*/  BRA `(.L_x_494) ;  /* 0x0000000800f07947 */ /* 0x000fea0003800000 */
.L_x_497:
        /* <DEDUP_REMOVED lines=10> */
.L_x_500:
[----:B------:R-:W0:Y:S02]  /*6830*/  I2F.S8 R18, R18 ;  /* 0x0000001200127306 */ /* 0x000e240000001400 */
[----:B0-----:R-:W-:-:S04]  /*6840*/  F2FP.F16.F32.PACK_AB R3, RZ, R18 ;  /* 0x00000012ff03723e */ /* 0x001fc800000000ff */
[----:B------:R-:W-:-:S05]  /*6850*/  PRMT R3, R3, 0x5410, RZ ;  /* 0x0000541003037816 */ /* 0x000fca00000000ff */
[----:B------:R0:W-:Y:S01]  /*6860*/  STG.E desc[UR36][R8.64], R3 ;  /* 0x0000000308007986 */ /* 0x0001e2000c101924 */
[----:B------:R-:W-:Y:S05]  /*6870*/  BRA `(.L_x_494) ;  /* 0x0000000800b47947 */ /* 0x000fea0003800000 */
.L_x_499:
[----:B------:R-:W-:-:S04]  /*6880*/  PRMT R4, R18, 0x8880, RZ ;  /* 0x0000888012047816 */ /* 0x000fc800000000ff */
[----:B------:R-:W-:-:S06]  /*6890*/  PRMT R4, R4, 0x7710, RZ ;  /* 0x0000771004047816 */ /* 0x000fcc00000000ff */
[----:B------:R-:W0:Y:S02]  /*68a0*/  I2F.F64.S16 R4, R4 ;  /* 0x0000000400047312 */ /* 0x000e240000101c00 */
[----:B0-----:R0:W-:Y:S01]  /*68b0*/  STG.E.64 desc[UR36][R8.64], R4 ;  /* 0x0000000408007986 */ /* 0x0011e2000c101b24 */
[----:B------:R-:W-:Y:S05]  /*68c0*/  BRA `(.L_x_494) ;  /* 0x0000000800a07947 */ /* 0x000fea0003800000 */
.L_x_489:
        /* <DEDUP_REMOVED lines=14> */
.L_x_504:
        /* <DEDUP_REMOVED lines=17> */
.L_x_507:
[----:B------:R-:W-:-:S04]  /*6ac0*/  SHF.R.U32.HI R3, RZ, 0x18, R5 ;  /* 0x00000018ff037819 */ /* 0x000fc80000011605 */
[----:B------:R-:W-:-:S04]  /*6ad0*/  LOP3.LUT R0, R0, 0x80, R3, 0xf8, !PT ;  /* 0x0000008000007812 */ /* 0x000fc800078ef803 */
[----:B------:R-:W-:-:S07]  /*6ae0*/  PRMT R4, R0, 0x7610, R4 ;  /* 0x0000761000047816 */ /* 0x000fce0000000004 */
.L_x_506:
[----:B------:R-:W-:Y:S05]  /*6af0*/  BSYNC.RECONVERGENT B0 ;  /* 0x0000000000007941 */ /* 0x000fea0003800200 */
.L_x_505:
[----:B------:R0:W-:Y:S01]  /*6b00*/  STG.E.U8 desc[UR36][R8.64], R4 ;  /* 0x0000000408007986 */ /* 0x0001e2000c101124 */
[----:B------:R-:W-:Y:S05]  /*6b10*/  BRA `(.L_x_494) ;  /* 0x00000008000c7947 */ /* 0x000fea0003800000 */
.L_x_503:
        /* <DEDUP_REMOVED lines=17> */
.L_x_510:
[----:B------:R-:W-:-:S04]  /*6c30*/  SHF.R.U32.HI R3, RZ, 0x18, R5 ;  /* 0x00000018ff037819 */ /* 0x000fc80000011605 */
[----:B------:R-:W-:-:S04]  /*6c40*/  LOP3.LUT R0, R0, 0x80, R3, 0xf8, !PT ;  /* 0x0000008000007812 */ /* 0x000fc800078ef803 */
[----:B------:R-:W-:-:S07]  /*6c50*/  PRMT R4, R0, 0x7610, R4 ;  /* 0x0000761000047816 */ /* 0x000fce0000000004 */
.L_x_509:
[----:B------:R-:W-:Y:S05]  /*6c60*/  BSYNC.RECONVERGENT B0 ;  /* 0x0000000000007941 */ /* 0x000fea0003800200 */
.L_x_508:
[----:B------:R0:W-:Y:S01]  /*6c70*/  STG.E.U8 desc[UR36][R8.64], R4 ;  /* 0x0000000408007986 */ /* 0x0001e2000c101124 */
[----:B------:R-:W-:Y:S05]  /*6c80*/  BRA `(.L_x_494) ;  /* 0x0000000400b07947 */ /* 0x000fea0003800000 */
.L_x_502:
        /* <DEDUP_REMOVED lines=22> */
.L_x_512:
[----:B------:R-:W-:-:S04]  /*6df0*/  PRMT R4, R18, 0x8880, RZ ;  /* 0x0000888012047816 */ /* 0x000fc800000000ff */
[----:B------:R-:W-:-:S05]  /*6e00*/  SHF.R.S32.HI R5, RZ, 0x1f, R4 ;  /* 0x0000001fff057819 */ /* 0x000fca0000011404 */
[----:B------:R0:W-:Y:S01]  /*6e10*/  STG.E.64 desc[UR36][R8.64], R4 ;  /* 0x0000000408007986 */ /* 0x0001e2000c101b24 */
[----:B------:R-:W-:Y:S05]  /*6e20*/  BRA `(.L_x_494) ;  /* 0x0000000400487947 */ /* 0x000fea0003800000 */
.L_x_511:
[----:B------:R-:W-:-:S05]  /*6e30*/  PRMT R3, R18, 0x8880, RZ ;  /* 0x0000888012037816 */ /* 0x000fca00000000ff */
[----:B------:R0:W-:Y:S01]  /*6e40*/  STG.E desc[UR36][R8.64], R3 ;  /* 0x0000000308007986 */ /* 0x0001e2000c101924 */
[----:B------:R-:W-:Y:S05]  /*6e50*/  BRA `(.L_x_494) ;  /* 0x00000004003c7947 */ /* 0x000fea0003800000 */
.L_x_501:
        /* <DEDUP_REMOVED lines=10> */
.L_x_514:
[----:B------:R-:W-:Y:S02]  /*6f00*/  PRMT R4, R18, 0x8880, RZ ;  /* 0x0000888012047816 */ /* 0x000fe400000000ff */
[----:B------:R-:W-:Y:S02]  /*6f10*/  CS2R R6, SRZ ;  /* 0x0000000000067805 */ /* 0x000fe4000001ff00 */
[----:B------:R-:W-:-:S06]  /*6f20*/  PRMT R4, R4, 0x7710, RZ ;  /* 0x0000771004047816 */ /* 0x000fcc00000000ff */
[----:B------:R-:W0:Y:S02]  /*6f30*/  I2F.F64.S16 R4, R4 ;  /* 0x0000000400047312 */ /* 0x000e240000101c00 */
[----:B0-----:R0:W-:Y:S01]  /*6f40*/  STG.E.128 desc[UR36][R8.64], R4 ;  /* 0x0000000408007986 */ /* 0x0011e2000c101d24 */
[----:B------:R-:W-:Y:S05]  /*6f50*/  BRA `(.L_x_494) ;  /* 0x0000000000fc7947 */ /* 0x000fea0003800000 */
.L_x_513:
[----:B------:R-:W-:-:S13]  /*6f60*/  ISETP.NE.AND P0, PT, R0, 0xf, PT ;  /* 0x0000000f0000780c */ /* 0x000fda0003f05270 */
[----:B------:R-:W-:Y:S05]  /*6f70*/  @!P0 BRA `(.L_x_515) ;  /* 0x0000000000e88947 */ /* 0x000fea0003800000 */
[----:B------:R-:W-:-:S13]  /*6f80*/  ISETP.NE.AND P0, PT, R0, 0x17, PT ;  /* 0x000000170000780c */ /* 0x000fda0003f05270 */
[----:B------:R-:W-:Y:S05]  /*6f90*/  @!P0 BRA `(.L_x_516) ;  /* 0x0000000000908947 */ /* 0x000fea0003800000 */
[----:B------:R-:W-:-:S13]  /*6fa0*/  ISETP.NE.AND P0, PT, R0, 0x18, PT ;  /* 0x000000180000780c */ /* 0x000fda0003f05270 */
[----:B------:R-:W-:Y:S05]  /*6fb0*/  @!P0 BRA `(.L_x_517) ;  /* 0x0000000000448947 */ /* 0x000fea0003800000 */
.L_x_493:
        /* <DEDUP_REMOVED lines=16> */
.L_x_518:
[----:B------:R-:W-:Y:S05]  /*70c0*/  BRA `(.L_x_494) ;  /* 0x0000000000a07947 */ /* 0x000fea0003800000 */
.L_x_517:
        /* <DEDUP_REMOVED lines=13> */
.L_x_520:
[----:B------:R-:W-:Y:S05]  /*71a0*/  BSYNC.RECONVERGENT B0 ;  /* 0x0000000000007941 */ /* 0x000fea0003800200 */
.L_x_519:
[----:B------:R-:W-:-:S05]  /*71b0*/  LOP3.LUT R3, R0, 0x80, R3, 0xf8, !PT ;  /* 0x0000008000037812 */ /* 0x000fca00078ef803 */
[----:B------:R0:W-:Y:S01]  /*71c0*/  STG.E.U8 desc[UR36][R8.64], R3 ;  /* 0x0000000308007986 */ /* 0x0001e2000c101124 */
[----:B------:R-:W-:Y:S05]  /*71d0*/  BRA `(.L_x_494) ;  /* 0x00000000005c7947 */ /* 0x000fea0003800000 */
.L_x_516:
        /* <DEDUP_REMOVED lines=12> */
.L_x_522:
[----:B------:R-:W-:Y:S01]  /*72a0*/  IMAD.MOV.U32 R0, RZ, RZ, 0x7f ;  /* 0x0000007fff007424 */ /* 0x000fe200078e00ff */
[----:B------:R-:W-:-:S04]  /*72b0*/  ISETP.GT.U32.AND P0, PT, R3, 0x7f800000, PT ;  /* 0x7f8000000300780c */ /* 0x000fc80003f04070 */
[----:B------:R-:W-:-:S09]  /*72c0*/  SEL R0, R0, 0x7c, P0 ;  /* 0x0000007c00007807 */ /* 0x000fd20000000000 */
.L_x_523:
[----:B------:R-:W-:Y:S05]  /*72d0*/  BSYNC.RECONVERGENT B0 ;  /* 0x0000000000007941 */ /* 0x000fea0003800200 */
.L_x_521:
[----:B------:R-:W-:-:S04]  /*72e0*/  SHF.R.U32.HI R3, RZ, 0x18, R5 ;  /* 0x00000018ff037819 */ /* 0x000fc80000011605 */
[----:B------:R-:W-:-:S05]  /*72f0*/  LOP3.LUT R3, R0, 0x80, R3, 0xf8, !PT ;  /* 0x0000008000037812 */ /* 0x000fca00078ef803 */
[----:B------:R0:W-:Y:S01]  /*7300*/  STG.E.U8 desc[UR36][R8.64], R3 ;  /* 0x0000000308007986 */ /* 0x0001e2000c101124 */
[----:B------:R-:W-:Y:S05]  /*7310*/  BRA `(.L_x_494) ;  /* 0x00000000000c7947 */ /* 0x000fea0003800000 */
.L_x_515:
[----:B------:R-:W0:Y:S02]  /*7320*/  I2F.S8 R0, R18 ;  /* 0x0000001200007306 */ /* 0x000e240000001400 */
[----:B0-----:R-:W-:-:S05]  /*7330*/  F2FP.BF16.F32.PACK_AB R0, RZ, R0 ;  /* 0x00000000ff00723e */ /* 0x001fca00000010ff */
[----:B------:R0:W-:Y:S02]  /*7340*/  STG.E.U16 desc[UR36][R8.64], R0 ;  /* 0x0000000008007986 */ /* 0x0001e4000c101524 */
.L_x_494:
[----:B------:R-:W-:-:S07]  /*7350*/  VIADD R25, R25, 0x80 ;  /* 0x0000008019197836 */ /* 0x000fce0000000000 */
.L_x_453:
[----:B------:R-:W-:Y:S05]  /*7360*/  BSYNC.RECONVERGENT B6 ;  /* 0x0000000000067941 */ /* 0x000fea0003800200 */
.L_x_452:
[----:B------:R-:W-:-:S13]  /*7370*/  ISETP.GE.AND P0, PT, R25, R16, PT ;  /* 0x000000101900720c */ /* 0x000fda0003f06270 */
[----:B------:R-:W-:Y:S05]  /*7380*/  @P0 EXIT ;  /* 0x000000000000094d */ /* 0x000fea0003800000 */
[----:B0--34-:R-:W0:Y:S01]  /*7390*/  LDC.64 R4, c[0x0][0x388] ;  /* 0x0000e200ff047b82 */ /* 0x019e220000000a00 */
[----:B------:R-:W1:Y:S01]  /*73a0*/  LDCU UR4, c[0x0][0x3a8] ;  /* 0x00007500ff0477ac */ /* 0x000e620008000800 */
[----:B------:R-:W-:Y:S01]  /*73b0*/  PRMT R0, R17, 0x9910, RZ ;  /* 0x0000991011007816 */ /* 0x000fe200000000ff */
[----:B------:R-:W-:-:S03]  /*73c0*/  IMAD R2, R2, 0x200, R25 ;  /* 0x0000020002027824 */ /* 0x000fc600078e0219 */
[----:B------:R-:W-:Y:S01]  /*73d0*/  ISETP.GT.AND P1, PT, R0, 0x9, PT ;  /* 0x000000090000780c */ /* 0x000fe20003f24270 */
[----:B-12---:R-:W-:-:S05]  /*73e0*/  IMAD R3, R2, UR4, RZ ;  /* 0x0000000402037c24 */ /* 0x006fca000f8e02ff */
[----:B0-----:R-:W-:-:S05]  /*73f0*/  IADD3 R2, P0, PT, R3, R4, RZ ;  /* 0x0000000403027210 */ /* 0x001fca0007f1e0ff */
[----:B------:R-:W-:Y:S02]  /*7400*/  IMAD.X R3, RZ, RZ, R5, P0 ;  /* 0x000000ffff037224 */ /* 0x000fe400000e0605 */
[----:B------:R-:W-:Y:S06]  /*7410*/  @P1 BRA `(.L_x_524) ;  /* 0x0000000000f81947 */ /* 0x000fec0003800000 */
        /* <DEDUP_REMOVED lines=8> */
[----:B------:R-:W-:Y:S01]  /*74a0*/  STG.E.U8 desc[UR36][R2.64], R19 ;  /* 0x0000001302007986 */ /* 0x000fe2000c101124 */
[----:B------:R-:W-:Y:S05]  /*74b0*/  EXIT ;  /* 0x000000000000794d */ /* 0x000fea0003800000 */
.L_x_527:
[----:B------:R-:W-:Y:S01]  /*74c0*/  STG.E.U8 desc[UR36][R2.64], R19 ;  /* 0x0000001302007986 */ /* 0x000fe2000c101124 */
[----:B------:R-:W-:Y:S05]  /*74d0*/  EXIT ;  /* 0x000000000000794d */ /* 0x000fea0003800000 */
.L_x_526:
        /* <DEDUP_REMOVED lines=8> */
[----:B------:R-:W-:Y:S01]  /*7560*/  STG.E.64 desc[UR36][R2.64], R4 ;  /* 0x0000000402007986 */ /* 0x000fe2000c101b24 */
[----:B------:R-:W-:Y:S05]  /*7570*/  EXIT ;  /* 0x000000000000794d */ /* 0x000fea0003800000 */
.L_x_530:
[----:B------:R-:W-:-:S05]  /*7580*/  PRMT R5, R19, 0x8880, RZ ;  /* 0x0000888013057816 */ /* 0x000fca00000000ff */
[----:B------:R-:W-:Y:S01]  /*7590*/  STG.E desc[UR36][R2.64], R5 ;  /* 0x0000000502007986 */ /* 0x000fe2000c101924 */
[----:B------:R-:W-:Y:S05]  /*75a0*/  EXIT ;  /* 0x000000000000794d */ /* 0x000fea0003800000 */
.L_x_529:
[----:B------:R-:W-:-:S04]  /*75b0*/  PRMT R5, R19, 0x8880, RZ ;  /* 0x0000888013057816 */ /* 0x000fc800000000ff */
[----:B------:R-:W-:-:S05]  /*75c0*/  PRMT R5, R5, 0x7710, RZ ;  /* 0x0000771005057816 */ /* 0x000fca00000000ff */
[----:B------:R-:W-:Y:S01]  /*75d0*/  STG.E.U16 desc[UR36][R2.64], R5 ;  /* 0x0000000502007986 */ /* 0x000fe2000c101524 */
[----:B------:R-:W-:Y:S05]  /*75e0*/  EXIT ;  /* 0x000000000000794d */ /* 0x000fea0003800000 */
.L_x_525:
[----:B------:R-:W-:-:S13]  /*75f0*/  ISETP.GT.AND P0, PT, R0, 0x6, PT ;  /* 0x000000060000780c */ /* 0x000fda0003f04270 */
[----:B------:R-:W-:Y:S05]  /*7600*/  @P0 BRA `(.L_x_531) ;  /* 0x00000000002c0947 */ /* 0x000fea0003800000 */
[----:B------:R-:W-:-:S13]  /*7610*/  ISETP.NE.AND P0, PT, R0, 0x5, PT ;  /* 0x000000050000780c */ /* 0x000fda0003f05270 */
[----:B------:R-:W-:Y:S05]  /*7620*/  @!P0 BRA `(.L_x_532) ;  /* 0x0000000000148947 */ /* 0x000fea0003800000 */
[----:B------:R-:W-:-:S13]  /*7630*/  ISETP.NE.AND P0, PT, R0, 0x6, PT ;  /* 0x000000060000780c */ /* 0x000fda0003f05270 */
[----:B------:R-:W-:Y:S05]  /*7640*/  @P0 BRA `(.L_x_528) ;  /* 0x0000000800280947 */ /* 0x000fea0003800000 */
[----:B------:R-:W0:Y:S02]  /*7650*/  I2F.S8 R19, R19 ;  /* 0x0000001300137306 */ /* 0x000e240000001400 */
[----:B0-----:R-:W-:Y:S01]  /*7660*/  STG.E desc[UR36][R2.64], R19 ;  /* 0x0000001302007986 */ /* 0x001fe2000c101924 */
[----:B------:R-:W-:Y:S05]  /*7670*/  EXIT ;  /* 0x000000000000794d */ /* 0x000fea0003800000 */
.L_x_532:
[----:B------:R-:W0:Y:S02]  /*7680*/  I2F.S8 R0, R19 ;  /* 0x0000001300007306 */ /* 0x000e240000001400 */
[----:B0-----:R-:W-:-:S05]  /*7690*/  F2FP.F16.F32.PACK_AB R0, RZ, R0 ;  /* 0x00000000ff00723e */ /* 0x001fca00000000ff */
[----:B------:R-:W-:Y:S01]  /*76a0*/  STG.E.U16 desc[UR36][R2.64], R0 ;  /* 0x0000000002007986 */ /* 0x000fe2000c101524 */
[----:B------:R-:W-:Y:S05]  /*76b0*/  EXIT ;  /* 0x000000000000794d */ /* 0x000fea0003800000 */
.L_x_531:
        /* <DEDUP_REMOVED lines=8> */
[----:B0-----:R-:W-:Y:S01]  /*7740*/  STG.E.64 desc[UR36][R2.64], R4 ;  /* 0x0000000402007986 */ /* 0x001fe2000c101b24 */
[----:B------:R-:W-:Y:S05]  /*7750*/  EXIT ;  /* 0x000000000000794d */ /* 0x000fea0003800000 */
.L_x_534:
[----:B------:R-:W0:Y:S02]  /*7760*/  I2F.S8 R19, R19 ;  /* 0x0000001300137306 */ /* 0x000e240000001400 */
[----:B0-----:R-:W-:-:S04]  /*7770*/  F2FP.F16.F32.PACK_AB R5, RZ, R19 ;  /* 0x00000013ff05723e */ /* 0x001fc800000000ff */
[----:B------:R-:W-:-:S05]  /*7780*/  PRMT R5, R5, 0x5410, RZ ;  /* 0x0000541005057816 */ /* 0x000fca00000000ff */
[----:B------:R-:W-:Y:S01]  /*7790*/  STG.E desc[UR36][R2.64], R5 ;  /* 0x0000000502007986 */ /* 0x000fe2000c101924 */
[----:B------:R-:W-:Y:S05]  /*77a0*/  EXIT ;  /* 0x000000000000794d */ /* 0x000fea0003800000 */
.L_x_533:
[----:B------:R-:W-:-:S04]  /*77b0*/  PRMT R4, R19, 0x8880, RZ ;  /* 0x0000888013047816 */ /* 0x000fc800000000ff */
[----:B------:R-:W-:-:S06]  /*77c0*/  PRMT R4, R4, 0x7710, RZ ;  /* 0x0000771004047816 */ /* 0x000fcc00000000ff */
[----:B------:R-:W0:Y:S02]  /*77d0*/  I2F.F64.S16 R4, R4 ;  /* 0x0000000400047312 */ /* 0x000e240000101c00 */
[----:B0-----:R-:W-:Y:S01]  /*77e0*/  STG.E.64 desc[UR36][R2.64], R4 ;  /* 0x0000000402007986 */ /* 0x001fe2000c101b24 */
[----:B------:R-:W-:Y:S05]  /*77f0*/  EXIT ;  /* 0x000000000000794d */ /* 0x000fea0003800000 */
.L_x_524:
        /* <DEDUP_REMOVED lines=12> */
[----:B------:R-:W-:Y:S01]  /*78c0*/  STG.E.U16 desc[UR36][R2.64], R5 ;  /* 0x0000000502007986 */ /* 0x000fe2000c101524 */
[----:B------:R-:W-:Y:S05]  /*78d0*/  EXIT ;  /* 0x000000000000794d */ /* 0x000fea0003800000 */
.L_x_538:
        /* <DEDUP_REMOVED lines=18> */
.L_x_541:
[----:B------:R-:W-:-:S04]  /*7a00*/  SHF.R.U32.HI R5, RZ, 0x18, R5 ;  /* 0x00000018ff057819 */ /* 0x000fc80000011605 */
[----:B------:R-:W-:-:S07]  /*7a10*/  LOP3.LUT R0, R0, 0x80, R5, 0xf8, !PT ;  /* 0x0000008000007812 */ /* 0x000fce00078ef805 */
.L_x_540:
[----:B------:R-:W-:Y:S05]  /*7a20*/  BSYNC.RECONVERGENT B0 ;  /* 0x0000000000007941 */ /* 0x000fea0003800200 */
.L_x_539:
[----:B------:R-:W-:Y:S01]  /*7a30*/  STG.E.U8 desc[UR36][R2.64], R0 ;  /* 0x0000000002007986 */ /* 0x000fe2000c101124 */
[----:B------:R-:W-:Y:S05]  /*7a40*/  EXIT ;  /* 0x000000000000794d */ /* 0x000fea0003800000 */
.L_x_537:
        /* <DEDUP_REMOVED lines=18> */
.L_x_544:
[----:B------:R-:W-:-:S04]  /*7b70*/  SHF.R.U32.HI R5, RZ, 0x18, R5 ;  /* 0x00000018ff057819 */ /* 0x000fc80000011605 */
[----:B------:R-:W-:-:S07]  /*7b80*/  LOP3.LUT R0, R0, 0x80, R5, 0xf8, !PT ;  /* 0x0000008000007812 */ /* 0x000fce00078ef805 */
.L_x_543:
[----:B------:R-:W-:Y:S05]  /*7b90*/  BSYNC.RECONVERGENT B0 ;  /* 0x0000000000007941 */ /* 0x000fea0003800200 */
.L_x_542:
[----:B------:R-:W-:Y:S01]  /*7ba0*/  STG.E.U8 desc[UR36][R2.64], R0 ;  /* 0x0000000002007986 */ /* 0x000fe2000c101124 */
[----:B------:R-:W-:Y:S05]  /*7bb0*/  EXIT ;  /* 0x000000000000794d */ /* 0x000fea0003800000 */
.L_x_536:
        /* <DEDUP_REMOVED lines=20> */
[----:B------:R-:W-:Y:S01]  /*7d00*/  STG.E.U8 desc[UR36][R2.64], R5 ;  /* 0x0000000502007986 */ /* 0x000fe2000c101124 */
[----:B------:R-:W-:Y:S05]  /*7d10*/  EXIT ;  /* 0x000000000000794d */ /* 0x000fea0003800000 */
.L_x_546:
[----:B------:R-:W-:-:S04]  /*7d20*/  PRMT R4, R19, 0x8880, RZ ;  /* 0x0000888013047816 */ /* 0x000fc800000000ff */
[----:B------:R-:W-:-:S05]  /*7d30*/  SHF.R.S32.HI R5, RZ, 0x1f, R4 ;  /* 0x0000001fff057819 */ /* 0x000fca0000011404 */
[----:B------:R-:W-:Y:S01]  /*7d40*/  STG.E.64 desc[UR36][R2.64], R4 ;  /* 0x0000000402007986 */ /* 0x000fe2000c101b24 */
[----:B------:R-:W-:Y:S05]  /*7d50*/  EXIT ;  /* 0x000000000000794d */ /* 0x000fea0003800000 */
.L_x_545:
[----:B------:R-:W-:-:S05]  /*7d60*/  PRMT R5, R19, 0x8880, RZ ;  /* 0x0000888013057816 */ /* 0x000fca00000000ff */
[----:B------:R-:W-:Y:S01]  /*7d70*/  STG.E desc[UR36][R2.64], R5 ;  /* 0x0000000502007986 */ /* 0x000fe2000c101924 */
[----:B------:R-:W-:Y:S05]  /*7d80*/  EXIT ;  /* 0x000000000000794d */ /* 0x000fea0003800000 */
.L_x_535:
        /* <DEDUP_REMOVED lines=8> */
[----:B------:R-:W-:Y:S01]  /*7e10*/  STG.E.U8 desc[UR36][R2.64], R5 ;  /* 0x0000000502007986 */ /* 0x000fe2000c101124 */
[----:B------:R-:W-:Y:S05]  /*7e20*/  EXIT ;  /* 0x000000000000794d */ /* 0x000fea0003800000 */
.L_x_548:
[----:B------:R-:W-:Y:S02]  /*7e30*/  PRMT R4, R19, 0x8880, RZ ;  /* 0x0000888013047816 */ /* 0x000fe400000000ff */
[----:B------:R-:W-:Y:S02]  /*7e40*/  CS2R R6, SRZ ;  /* 0x0000000000067805 */ /* 0x000fe4000001ff00 */
[----:B------:R-:W-:-:S06]  /*7e50*/  PRMT R4, R4, 0x7710, RZ ;  /* 0x0000771004047816 */ /* 0x000fcc00000000ff */
[----:B------:R-:W0:Y:S02]  /*7e60*/  I2F.F64.S16 R4, R4 ;  /* 0x0000000400047312 */ /* 0x000e240000101c00 */
[----:B0-----:R-:W-:Y:S01]  /*7e70*/  STG.E.128 desc[UR36][R2.64], R4 ;  /* 0x0000000402007986 */ /* 0x001fe2000c101d24 */
[----:B------:R-:W-:Y:S05]  /*7e80*/  EXIT ;  /* 0x000000000000794d */ /* 0x000fea0003800000 */
.L_x_547:
[----:B------:R-:W-:-:S13]  /*7e90*/  ISETP.NE.AND P0, PT, R0, 0xf, PT ;  /* 0x0000000f0000780c */ /* 0x000fda0003f05270 */
[----:B------:R-:W-:Y:S05]  /*7ea0*/  @!P0 BRA `(.L_x_549) ;  /* 0x0000000000e88947 */ /* 0x000fea0003800000 */
[----:B------:R-:W-:-:S13]  /*7eb0*/  ISETP.NE.AND P0, PT, R0, 0x17, PT ;  /* 0x000000170000780c */ /* 0x000fda0003f05270 */
[----:B------:R-:W-:Y:S05]  /*7ec0*/  @!P0 BRA `(.L_x_550) ;  /* 0x0000000000908947 */ /* 0x000fea0003800000 */
[----:B------:R-:W-:-:S13]  /*7ed0*/  ISETP.NE.AND P0, PT, R0, 0x18, PT ;  /* 0x000000180000780c */ /* 0x000fda0003f05270 */
[----:B------:R-:W-:Y:S05]  /*7ee0*/  @!P0 BRA `(.L_x_551) ;  /* 0x0000000000448947 */ /* 0x000fea0003800000 */
.L_x_528:
[----:B------:R-:W-:Y:S01]  /*7ef0*/  MOV R0, 0x0 ;  /* 0x0000000000007802 */ /* 0x000fe20000000f00 */
[----:B------:R-:W0:Y:S01]  /*7f00*/  LDCU.64 UR4, c[0x4][0x198] ;  /* 0x01003300ff0477ac */ /* 0x000e220008000a00 */
[----:B------:R-:W-:Y:S02]  /*7f10*/  IMAD.MOV.U32 R8, RZ, RZ, 0x65 ;  /* 0x00000065ff087424 */ /* 0x000fe400078e00ff */
[----:B------:R1:W2:Y:S01]  /*7f20*/  LDC.64 R2, c[0x4][R0] ;  /* 0x0100000000027b82 */ /* 0x0002a20000000a00 */
[----:B------:R-:W3:Y:S01]  /*7f30*/  LDCU.64 UR6, c[0x4][0x1a0] ;  /* 0x01003400ff0677ac */ /* 0x000ee20008000a00 */
[----:B------:R-:W-:Y:S02]  /*7f40*/  IMAD.MOV.U32 R12, RZ, RZ, 0x1 ;  /* 0x00000001ff0c7424 */ /* 0x000fe400078e00ff */
[----:B------:R-:W-:Y:S01]  /*7f50*/  IMAD.MOV.U32 R13, RZ, RZ, RZ ;  /* 0x000000ffff0d7224 */ /* 0x000fe200078e00ff */
[----:B------:R-:W4:Y:S01]  /*7f60*/  LDCU.64 UR8, c[0x4][0x10] ;  /* 0x01000200ff0877ac */ /* 0x000f220008000a00 */
[----:B0-----:R-:W-:-:S02]  /*7f70*/  IMAD.U32 R4, RZ, RZ, UR4 ;  /* 0x00000004ff047e24 */ /* 0x001fc4000f8e00ff */
[----:B------:R-:W-:Y:S02]  /*7f80*/  IMAD.U32 R5, RZ, RZ, UR5 ;  /* 0x00000005ff057e24 */ /* 0x000fe4000f8e00ff */
[----:B---3--:R-:W-:Y:S02]  /*7f90*/  IMAD.U32 R6, RZ, RZ, UR6 ;  /* 0x00000006ff067e24 */ /* 0x008fe4000f8e00ff */
[----:B------:R-:W-:Y:S02]  /*7fa0*/  IMAD.U32 R7, RZ, RZ, UR7 ;  /* 0x00000007ff077e24 */ /* 0x000fe4000f8e00ff */
[----:B----4-:R-:W-:Y:S02]  /*7fb0*/  IMAD.U32 R10, RZ, RZ, UR8 ;  /* 0x00000008ff0a7e24 */ /* 0x010fe4000f8e00ff */
[----:B-1----:R-:W-:-:S07]  /*7fc0*/  IMAD.U32 R11, RZ, RZ, UR9 ;  /* 0x00000009ff0b7e24 */ /* 0x002fce000f8e00ff */
[----:B------:R-:W-:-:S07]  /*7fd0*/  LEPC R20, `(.L_x_552) ;  /* 0x000000001014794e */ /* 0x000fce0000000000 */
[----:B--2---:R-:W-:Y:S05]  /*7fe0*/  CALL.ABS.NOINC R2 ;  /* 0x0000000002007343 */ /* 0x004fea0003c00000 */
.L_x_552:
[----:B------:R-:W-:Y:S05]  /*7ff0*/  EXIT ;  /* 0x000000000000794d */ /* 0x000fea0003800000 */
.L_x_551:
        /* <DEDUP_REMOVED lines=13> */
.L_x_554:
[----:B------:R-:W-:Y:S05]  /*80d0*/  BSYNC.RECONVERGENT B0 ;  /* 0x0000000000007941 */ /* 0x000fea0003800200 */
.L_x_553:
[----:B------:R-:W-:-:S05]  /*80e0*/  LOP3.LUT R5, R0, 0x80, R5, 0xf8, !PT ;  /* 0x0000008000057812 */ /* 0x000fca00078ef805 */
[----:B------:R-:W-:Y:S01]  /*80f0*/  STG.E.U8 desc[UR36][R2.64], R5 ;  /* 0x0000000502007986 */ /* 0x000fe2000c101124 */
[----:B------:R-:W-:Y:S05]  /*8100*/  EXIT ;  /* 0x000000000000794d */ /* 0x000fea0003800000 */
.L_x_550:
        /* <DEDUP_REMOVED lines=12> */
.L_x_556:
[----:B------:R-:W-:Y:S01]  /*81d0*/  IMAD.MOV.U32 R0, RZ, RZ, 0x7f ;  /* 0x0000007fff007424 */ /* 0x000fe200078e00ff */
[----:B------:R-:W-:-:S04]  /*81e0*/  ISETP.GT.U32.AND P0, PT, R4, 0x7f800000, PT ;  /* 0x7f8000000400780c */ /* 0x000fc80003f04070 */
[----:B------:R-:W-:-:S09]  /*81f0*/  SEL R0, R0, 0x7c, P0 ;  /* 0x0000007c00007807 */ /* 0x000fd20000000000 */
.L_x_557:
[----:B------:R-:W-:Y:S05]  /*8200*/  BSYNC.RECONVERGENT B0 ;  /* 0x0000000000007941 */ /* 0x000fea0003800200 */
.L_x_555:
[----:B------:R-:W-:-:S04]  /*8210*/  SHF.R.U32.HI R5, RZ, 0x18, R5 ;  /* 0x00000018ff057819 */ /* 0x000fc80000011605 */
[----:B------:R-:W-:-:S05]  /*8220*/  LOP3.LUT R5, R0, 0x80, R5, 0xf8, !PT ;  /* 0x0000008000057812 */ /* 0x000fca00078ef805 */
[----:B------:R-:W-:Y:S01]  /*8230*/  STG.E.U8 desc[UR36][R2.64], R5 ;  /* 0x0000000502007986 */ /* 0x000fe2000c101124 */
[----:B------:R-:W-:Y:S05]  /*8240*/  EXIT ;  /* 0x000000000000794d */ /* 0x000fea0003800000 */
.L_x_549:
[----:B------:R-:W0:Y:S02]  /*8250*/  I2F.S8 R0, R19 ;  /* 0x0000001300007306 */ /* 0x000e240000001400 */
[----:B0-----:R-:W-:-:S05]  /*8260*/  F2FP.BF16.F32.PACK_AB R0, RZ, R0 ;  /* 0x00000000ff00723e */ /* 0x001fca00000010ff */
[----:B------:R-:W-:Y:S01]  /*8270*/  STG.E.U16 desc[UR36][R2.64], R0 ;  /* 0x0000000002007986 */ /* 0x000fe2000c101524 */
[----:B------:R-:W-:Y:S05]  /*8280*/  EXIT ;  /* 0x000000000000794d */ /* 0x000fea0003800000 */
.L_x_558:
        /* <DEDUP_REMOVED lines=15> */
.L_x_23597:


//--------------------- .text._ZN2at6native18elementwise_kernelILi128ELi4EZNS0_22gpu_kernel_impl_nocastIZZZNS0_19signbit_kernel_cudaERNS_18TensorIteratorBaseEENKUlvE0_clEvENKUlvE2_clEvEUlN3c104HalfEE_EEvS4_RKT_EUliE_EEviT1_ --------------------------
	.section	.text._ZN2at6native18elementwise_kernelILi128ELi4EZNS0_22gpu_kernel_impl_nocastIZZZNS0_19signbit_kernel_cudaERNS_18TensorIteratorBaseEENKUlvE0_clEvENKUlvE2_clEvEUlN3c104HalfEE_EEvS4_RKT_EUliE_EEviT1_,"ax",@progbits
	.align	128
        .global         _ZN2at6native18elementwise_kernelILi128ELi4EZNS0_22gpu_kernel_impl_nocastIZZZNS0_19signbit_kernel_cudaERNS_18TensorIteratorBaseEENKUlvE0_clEvENKUlvE2_clEvEUlN3c104HalfEE_EEvS4_RKT_EUliE_EEviT1_
        .type           _ZN2at6native18elementwise_kernelILi128ELi4EZNS0_22gpu_kernel_impl_nocastIZZZNS0_19signbit_kernel_cudaERNS_18TensorIteratorBaseEENKUlvE0_clEvENKUlvE2_clEvEUlN3c104HalfEE_EEvS4_RKT_EUliE_EEviT1_,@function
        .size           _ZN2at6native18elementwise_kernelILi128ELi4EZNS0_22gpu_kernel_impl_nocastIZZZNS0_19signbit_kernel_cudaERNS_18TensorIteratorBaseEENKUlvE0_clEvENKUlvE2_clEvEUlN3c104HalfEE_EEvS4_RKT_EUliE_EEviT1_,(.L_x_23598 - _ZN2at6native18elementwise_kernelILi128ELi4EZNS0_22gpu_kernel_impl_nocastIZZZNS0_19signbit_kernel_cudaERNS_18TensorIteratorBaseEENKUlvE0_clEvENKUlvE2_clEvEUlN3c104HalfEE_EEvS4_RKT_EUliE_EEviT1_)
        .other          _ZN2at6native18elementwise_kernelILi128ELi4EZNS0_22gpu_kernel_impl_nocastIZZZNS0_19signbit_kernel_cudaERNS_18TensorIteratorBaseEENKUlvE0_clEvENKUlvE2_clEvEUlN3c104HalfEE_EEvS4_RKT_EUliE_EEviT1_,@"STO_CUDA_ENTRY STV_DEFAULT"
_ZN2at6native18elementwise_kernelILi128ELi4EZNS0_22gpu_kernel_impl_nocastIZZZNS0_19signbit_kernel_cudaERNS_18TensorIteratorBaseEENKUlvE0_clEvENKUlvE2_clEvEUlN3c104HalfEE_EEvS4_RKT_EUliE_EEviT1_:
.text._ZN2at6native18elementwise_kernelILi128ELi4EZNS0_22gpu_kernel_impl_nocastIZZZNS0_19signbit_kernel_cudaERNS_18TensorIteratorBaseEENKUlvE0_clEvENKUlvE2_clEvEUlN3c104HalfEE_EEvS4_RKT_EUliE_EEviT1_:
[----:B------:R-:W-:Y:S08]  /*0000*/  LDC R1, c[0x0][0x37c] ;  /* 0x0000df00ff017b82 */ /* 0x000ff00000000800 */
[----:B------:R-:W0:Y:S01]  /*0010*/  LDC R2, c[0x0][0x388] ;  /* 0x0000e200ff027b82 */ /* 0x000e220000000800 */
[----:B------:R-:W1:Y:S01]  /*0020*/  S2R R3, SR_TID.X ;  /* 0x0000000000037919 */ /* 0x000e620000002100 */
[----:B------:R-:W2:Y:S06]  /*0030*/  LDCU.64 UR6, c[0x0][0x358] ;  /* 0x00006b00ff0677ac */ /* 0x000eac0008000a00 */
[----:B------:R-:W3:Y:S01]  /*0040*/  S2UR UR4, SR_CTAID.X ;  /* 0x00000000000479c3 */ /* 0x000ee20000002500 */
[----:B0-----:R-:W-:Y:S01]  /*0050*/  ISETP.NE.AND P0, PT, R2, RZ, PT ;  /* 0x000000ff0200720c */ /* 0x001fe20003f05270 */
[----:B---3--:R-:W-:-:S06]  /*0060*/  USHF.L.U32 UR4, UR4, 0x9, URZ ;  /* 0x0000000904047899 */ /* 0x008fcc00080006ff */
[----:B-1----:R-:W-:-:S06]  /*0070*/  LOP3.LUT R3, R3, UR4, RZ, 0xfc, !PT ;  /* 0x0000000403037c12 */ /* 0x002fcc000f8efcff */
[----:B--2---:R-:W-:Y:S05]  /*0080*/  @P0 BRA `(.L_x_559) ;  /* 0x0000000000b00947 */ /* 0x004fea0003800000 */
[----:B------:R-:W0:Y:S01]  /*0090*/  LDCU UR4, c[0x0][0x380] ;  /* 0x00007000ff0477ac */ /* 0x000e220008000800 */
[----:B------:R-:W-:Y:S04]  /*00a0*/  BSSY.RECONVERGENT B0, `(.L_x_560) ;  /* 0x0000020000007945 */ /* 0x000fe80003800200 */
[----:B------:R-:W-:Y:S01]  /*00b0*/  BSSY.RELIABLE B1, `(.L_x_561) ;  /* 0x0000017000017945 */ /* 0x000fe20003800100 */
[----:B0-----:R-:W-:-:S13]  /*00c0*/  ISETP.GE.AND P0, PT, R3, UR4, PT ;  /* 0x0000000403007c0c */ /* 0x001fda000bf06270 */
[----:B------:R-:W-:Y:S05]  /*00d0*/  @P0 BRA `(.L_x_562) ;  /* 0x0000000000440947 */ /* 0x000fea0003800000 */
[----:B------:R-:W0:Y:S02]  /*00e0*/  LDC.64 R4, c[0x0][0x588] ;  /* 0x00016200ff047b82 */ /* 0x000e240000000a00 */
[----:B0-----:R-:W2:Y:S06]  /*00f0*/  LDG.E.U16 R4, desc[UR6][R4.64] ;  /* 0x0000000604047981 */ /* 0x001eac000c1e1500 */
[----:B------:R-:W0:Y:S01]  /*0100*/  LDC.64 R6, c[0x0][0x580] ;  /* 0x00016000ff067b82 */ /* 0x000e220000000a00 */
[----:B------:R-:W-:-:S04]  /*0110*/  IADD3 R3, PT, PT, R3, 0x80, RZ ;  /* 0x0000008003037810 */ /* 0x000fc80007ffe0ff */
[----:B------:R-:W-:-:S13]  /*0120*/  ISETP.GE.AND P0, PT, R3, UR4, PT ;  /* 0x0000000403007c0c */ /* 0x000fda000bf06270 */
[----:B------:R-:W-:Y:S05]  /*0130*/  @P0 BREAK.RELIABLE B1 ;  /* 0x0000000000010942 */ /* 0x000fea0003800100 */
[----:B--2---:R-:W-:-:S05]  /*0140*/  HADD2.F32 R0, -RZ, R4.H0_H0 ;  /* 0x20000004ff007230 */ /* 0x004fca0000004100 */
[----:B------:R-:W-:-:S05]  /*0150*/  SHF.R.U32.HI R9, RZ, 0x1f, R0 ;  /* 0x0000001fff097819 */ /* 0x000fca0000011600 */
[----:B0-----:R0:W-:Y:S01]  /*0160*/  STG.E.U8 desc[UR6][R6.64], R9 ;  /* 0x0000000906007986 */ /* 0x0011e2000c101106 */
[----:B------:R-:W-:Y:S05]  /*0170*/  @P0 BRA `(.L_x_563) ;  /* 0x0000000000480947 */ /* 0x000fea0003800000 */
[----:B------:R-:W1:Y:S02]  /*0180*/  LDC.64 R4, c[0x0][0x588] ;  /* 0x00016200ff047b82 */ /* 0x000e640000000a00 */
[----:B-1----:R-:W2:Y:S06]  /*0190*/  LDG.E.U16 R4, desc[UR6][R4.64] ;  /* 0x0000000604047981 */ /* 0x002eac000c1e1500 */
[----:B0-----:R-:W0:Y:S01]  /*01a0*/  LDC.64 R6, c[0x0][0x580] ;  /* 0x00016000ff067b82 */ /* 0x001e220000000a00 */
[----:B------:R-:W-:Y:S01]  /*01b0*/  IADD3 R3, PT, PT, R3, 0x80, RZ ;  /* 0x0000008003037810 */ /* 0x000fe20007ffe0ff */
[----:B--2---:R-:W-:-:S05]  /*01c0*/  HADD2.F32 R0, -RZ, R4.H0_H0 ;  /* 0x20000004ff007230 */ /* 0x004fca0000004100 */
[----:B------:R-:W-:-:S05]  /*01d0*/  SHF.R.U32.HI R9, RZ, 0x1f, R0 ;  /* 0x0000001fff097819 */ /* 0x000fca0000011600 */
[----:B0-----:R0:W-:Y:S02]  /*01e0*/  STG.E.U8 desc[UR6][R6.64], R9 ;  /* 0x0000000906007986 */ /* 0x0011e4000c101106 */
.L_x_562:
[----:B------:R-:W-:-:S13]  /*01f0*/  ISETP.GE.AND P0, PT, R3, UR4, PT ;  /* 0x0000000403007c0c */ /* 0x000fda000bf06270 */
[----:B------:R-:W-:Y:S05]  /*0200*/  @P0 BREAK.RELIABLE B1 ;  /* 0x0000000000010942 */ /* 0x000fea0003800100 */
[----:B------:R-:W-:Y:S05]  /*0210*/  @P0 BRA `(.L_x_563) ;  /* 0x0000000000200947 */ /* 0x000fea0003800000 */
[----:B------:R-:W-:Y:S05]  /*0220*/  BSYNC.RELIABLE B1 ;  /* 0x0000000000017941 */ /* 0x000fea0003800100 */
.L_x_561:
[----:B------:R-:W1:Y:S02]  /*0230*/  LDC.64 R4, c[0x0][0x588] ;  /* 0x00016200ff047b82 */ /* 0x000e640000000a00 */
[----:B-1----:R-:W2:Y:S06]  /*0240*/  LDG.E.U16 R4, desc[UR6][R4.64] ;  /* 0x0000000604047981 */ /* 0x002eac000c1e1500 */
[----:B0-----:R-:W0:Y:S01]  /*0250*/  LDC.64 R6, c[0x0][0x580] ;  /* 0x00016000ff067b82 */ /* 0x001e220000000a00 */
[----:B------:R-:W-:Y:S01]  /*0260*/  IADD3 R3, PT, PT, R3, 0x80, RZ ;  /* 0x0000008003037810 */ /* 0x000fe20007ffe0ff */
[----:B--2---:R-:W-:-:S05]  /*0270*/  HADD2.F32 R0, -RZ, R4.H0_H0 ;  /* 0x20000004ff007230 */ /* 0x004fca0000004100 */
[----:B------:R-:W-:-:S05]  /*0280*/  SHF.R.U32.HI R9, RZ, 0x1f, R0 ;  /* 0x0000001fff097819 */ /* 0x000fca0000011600 */
[----:B0-----:R1:W-:Y:S02]  /*0290*/  STG.E.U8 desc[UR6][R6.64], R9 ;  /* 0x0000000906007986 */ /* 0x0013e4000c101106 */
.L_x_563:
[----:B------:R-:W-:Y:S05]  /*02a0*/  BSYNC.RECONVERGENT B0 ;  /* 0x0000000000007941 */ /* 0x000fea0003800200 */
.L_x_560:
[----:B------:R-:W-:Y:S05]  /*02b0*/  WARPSYNC.ALL ;  /* 0x0000000000007948 */ /* 0x000fea0003800000 */
[----:B------:R-:W-:-:S13]  /*02c0*/  ISETP.GE.AND P0, PT, R3, UR4, PT ;  /* 0x0000000403007c0c */ /* 0x000fda000bf06270 */
[----:B------:R-:W-:Y:S05]  /*02d0*/  @P0 EXIT ;  /* 0x000000000000094d */ /* 0x000fea0003800000 */
[----:B------:R-:W2:Y:S02]  /*02e0*/  LDC.64 R2, c[0x0][0x588] ;  /* 0x00016200ff027b82 */ /* 0x000ea40000000a00 */
[----:B--2---:R-:W2:Y:S06]  /*02f0*/  LDG.E.U16 R2, desc[UR6][R2.64] ;  /* 0x0000000602027981 */ /* 0x004eac000c1e1500 */
[----:B------:R-:W3:Y:S01]  /*0300*/  LDC.64 R4, c[0x0][0x580] ;  /* 0x00016000ff047b82 */ /* 0x000ee20000000a00 */
[----:B--2---:R-:W-:-:S05]  /*0310*/  HADD2.F32 R0, -RZ, R2.H0_H0 ;  /* 0x20000002ff007230 */ /* 0x004fca0000004100 */
[----:B01----:R-:W-:-:S05]  /*0320*/  SHF.R.U32.HI R7, RZ, 0x1f, R0 ;  /* 0x0000001fff077819 */ /* 0x003fca0000011600 */
[----:B---3--:R-:W-:Y:S01]  /*0330*/  STG.E.U8 desc[UR6][R4.64], R7 ;  /* 0x0000000704007986 */ /* 0x008fe2000c101106 */
[----:B------:R-:W-:Y:S05]  /*0340*/  EXIT ;  /* 0x000000000000794d */ /* 0x000fea0003800000 */
.L_x_559:
[----:B------:R-:W0:Y:S01]  /*0350*/  LDCU UR4, c[0x0][0x380] ;  /* 0x00007000ff0477ac */ /* 0x000e220008000800 */
[----:B------:R-:W-:Y:S01]  /*0360*/  IADD3 R2, PT, PT, R2, -0x1, RZ ;  /* 0xffffffff02027810 */ /* 0x000fe20007ffe0ff */
[----:B------:R-:W-:Y:S04]  /*0370*/  BSSY.RECONVERGENT B0, `(.L_x_564) ;  /* 0x00003a9000007945 */ /* 0x000fe80003800200 */
[----:B------:R-:W-:Y:S01]  /*0380*/  BSSY.RELIABLE B1, `(.L_x_565) ;  /* 0x0000273000017945 */ /* 0x000fe20003800100 */
[----:B------:R-:W-:-:S04]  /*0390*/  VIMNMX.U32 R0, PT, PT, R2, 0x18, PT ;  /* 0x0000001802007848 */ /* 0x000fc80003fe0000 */
[----:B------:R-:W-:Y:S02]  /*03a0*/  IADD3 R0, PT, PT, R0, 0x1, RZ ;  /* 0x0000000100007810 */ /* 0x000fe40007ffe0ff */
[----:B0-----:R-:W-:-:S13]  /*03b0*/  ISETP.GE.AND P0, PT, R3, UR4, PT ;  /* 0x0000000403007c0c */ /* 0x001fda000bf06270 */
[----:B------:R-:W-:Y:S05]  /*03c0*/  @P0 BRA `(.L_x_566) ;  /* 0x0000002400ac0947 */ /* 0x000fea0003800000 */
[----:B------:R-:W0:Y:S01]  /*03d0*/  LDCU.64 UR8, c[0x0][0x390] ;  /* 0x00007200ff0877ac */ /* 0x000e220008000a00 */
[----:B------:R-:W-:Y:S01]  /*03e0*/  HFMA2 R4, -RZ, RZ, 0, 0 ;  /* 0x00000000ff047431 */ /* 0x000fe200000001ff */
[----:B------:R-:W-:Y:S01]  /*03f0*/  MOV R5, R3 ;  /* 0x0000000300057202 */ /* 0x000fe20000000f00 */
[----:B------:R-:W1:Y:S01]  /*0400*/  LDCU UR5, c[0x0][0x38c] ;  /* 0x00007180ff0577ac */ /* 0x000e620008000800 */
[----:B------:R-:W-:Y:S01]  /*0410*/  ISETP.NE.AND P0, PT, R2, RZ, PT ;  /* 0x000000ff0200720c */ /* 0x000fe20003f05270 */
[----:B------:R-:W2:Y:S01]  /*0420*/  LDCU.64 UR10, c[0x0][0x4b8] ;  /* 0x00009700ff0a77ac */ /* 0x000ea20008000a00 */
[----:B0-----:R-:W-:-:S05]  /*0430*/  IMAD.HI.U32 R6, R3, UR8, R4 ;  /* 0x0000000803067c27 */ /* 0x001fca000f8e0004 */
[----:B------:R-:W-:-:S04]  /*0440*/  SHF.R.U32.HI R7, RZ, UR9, R6 ;  /* 0x00000009ff077c19 */ /* 0x000fc80008011606 */
[----:B------:R-:W-:-:S05]  /*0450*/  IADD3 R4, PT, PT, -R7, RZ, RZ ;  /* 0x000000ff07047210 */ /* 0x000fca0007ffe1ff */
[----:B-1----:R-:W-:-:S04]  /*0460*/  IMAD R4, R4, UR5, R3 ;  /* 0x0000000504047c24 */ /* 0x002fc8000f8e0203 */
[C---:B--2---:R-:W-:Y:S02]  /*0470*/  IMAD R5, R4.reuse, UR10, RZ ;  /* 0x0000000a04057c24 */ /* 0x044fe4000f8e02ff */
[----:B------:R-:W-:Y:S01]  /*0480*/  IMAD R4, R4, UR11, RZ ;  /* 0x0000000b04047c24 */ /* 0x000fe2000f8e02ff */
[----:B------:R-:W-:Y:S06]  /*0490*/  @!P0 BRA `(.L_x_567) ;  /* 0x0000001000748947 */ /* 0x000fec0003800000 */
[----:B------:R-:W0:Y:S01]  /*04a0*/  LDCU.64 UR8, c[0x0][0x398] ;  /* 0x00007300ff0877ac */ /* 0x000e220008000a00 */
[----:B------:R-:W-:Y:S02]  /*04b0*/  MOV R6, RZ ;  /* 0x000000ff00067202 */ /* 0x000fe40000000f00 */
[----:B------:R-:W-:Y:S01]  /*04c0*/  ISETP.NE.AND P0, PT, R0, 0x2, PT ;  /* 0x000000020000780c */ /* 0x000fe20003f05270 */
[----:B------:R-:W1:Y:S01]  /*04d0*/  LDCU UR5, c[0x0][0x3a0] ;  /* 0x00007400ff0577ac */ /* 0x000e620008000800 */
[----:B------:R-:W2:Y:S01]  /*04e0*/  LDCU.64 UR10, c[0x0][0x4c0] ;  /* 0x00009800ff0a77ac */ /* 0x000ea20008000a00 */
[----:B0-----:R-:W-:-:S05]  /*04f0*/  IMAD.HI.U32 R8, R7, UR9, R6 ;  /* 0x0000000907087c27 */ /* 0x001fca000f8e0006 */
[----:B-1----:R-:W-:-:S04]  /*0500*/  SHF.R.U32.HI R9, RZ, UR5, R8 ;  /* 0x00000005ff097c19 */ /* 0x002fc80008011608 */
[----:B------:R-:W-:-:S05]  /*0510*/  IADD3 R6, PT, PT, -R9, RZ, RZ ;  /* 0x000000ff09067210 */ /* 0x000fca0007ffe1ff */
[----:B------:R-:W-:-:S04]  /*0520*/  IMAD R6, R6, UR8, R7 ;  /* 0x0000000806067c24 */ /* 0x000fc8000f8e0207 */
[C---:B--2---:R-:W-:Y:S02]  /*0530*/  IMAD R5, R6.reuse, UR10, R5 ;  /* 0x0000000a06057c24 */ /* 0x044fe4000f8e0205 */
[----:B------:R-:W-:Y:S01]  /*0540*/  IMAD R4, R6, UR11, R4 ;  /* 0x0000000b06047c24 */ /* 0x000fe2000f8e0204 */
[----:B------:R-:W-:Y:S06]  /*0550*/  @!P0 BRA `(.L_x_567) ;  /* 0x0000001000448947 */ /* 0x000fec0003800000 */
[----:B------:R-:W0:Y:S01]  /*0560*/  LDCU.64 UR8, c[0x0][0x3a8] ;  /* 0x00007500ff0877ac */ /* 0x000e220008000a00 */
[----:B------:R-:W-:Y:S01]  /*0570*/  HFMA2 R8, -RZ, RZ, 0, 0 ;  /* 0x00000000ff087431 */ /* 0x000fe200000001ff */
[----:B------:R-:W-:Y:S01]  /*0580*/  ISETP.NE.AND P0, PT, R0, 0x3, PT ;  /* 0x000000030000780c */ /* 0x000fe20003f05270 */
[----:B------:R-:W1:Y:S01]  /*0590*/  LDCU UR5, c[0x0][0x3a4] ;  /* 0x00007480ff0577ac */ /* 0x000e620008000800 */
[----:B------:R-:W2:Y:S02]  /*05a0*/  LDCU.64 UR10, c[0x0][0x4c8] ;  /* 0x00009900ff0a77ac */ /* 0x000ea40008000a00 */
[----:B0-----:R-:W-:-:S05]  /*05b0*/  IMAD.HI.U32 R6, R9, UR8, R8 ;  /* 0x0000000809067c27 */ /* 0x001fca000f8e0008 */
[----:B------:R-:W-:-:S05]  /*05c0*/  SHF.R.U32.HI R7, RZ, UR9, R6 ;  /* 0x00000009ff077c19 */ /* 0x000fca0008011606 */
[----:B------:R-:W-:-:S04]  /*05d0*/  IMAD.MOV R8, RZ, RZ, -R7 ;  /* 0x000000ffff087224 */ /* 0x000fc800078e0a07 */
[----:B-1----:R-:W-:-:S04]  /*05e0*/  IMAD R8, R8, UR5, R9 ;  /* 0x0000000508087c24 */ /* 0x002fc8000f8e0209 */
[C---:B--2---:R-:W-:Y:S02]  /*05f0*/  IMAD R5, R8.reuse, UR10, R5 ;  /* 0x0000000a08057c24 */ /* 0x044fe4000f8e0205 */
[----:B------:R-:W-:Y:S01]  /*0600*/  IMAD R4, R8, UR11, R4 ;  /* 0x0000000b08047c24 */ /* 0x000fe2000f8e0204 */
        /* <DEDUP_REMOVED lines=19> */
[----:B------:R-:W-:-:S04]  /*0740*/  SHF.R.U32.HI R7, RZ, UR9, R6 ;  /* 0x00000009ff077c19 */ /* 0x000fc80008011606 */
[----:B------:R-:W-:-:S05]  /*0750*/  IADD3 R8, PT, PT, -R7, RZ, RZ ;  /* 0x000000ff07087210 */ /* 0x000fca0007ffe1ff */
[----:B-1----:R-:W-:-:S04]  /*0760*/  IMAD R8, R8, UR5, R9 ;  /* 0x0000000508087c24 */ /* 0x002fc8000f8e0209 */
        /* <DEDUP_REMOVED lines=219> */
[----:B------:R-:W-:Y:S01]  /*1520*/  ISETP.NE.AND P0, PT, R0, 0x18, PT ;  /* 0x000000180000780c */ /* 0x000fe20003f05270 */
[----:B------:R-:W0:Y:S01]  /*1530*/  LDCU.64 UR8, c[0x0][0x4a0] ;  /* 0x00009400ff0877ac */ /* 0x000e220008000a00 */
[----:B------:R-:W-:Y:S01]  /*1540*/  HFMA2 R6, -RZ, RZ, 0, 0 ;  /* 0x00000000ff067431 */ /* 0x000fe200000001ff */
[----:B------:R-:W1:Y:S01]  /*1550*/  LDCU UR5, c[0x0][0x4a8] ;  /* 0x00009500ff0577ac */ /* 0x000e620008000800 */
[----:B------:R-:W2:Y:S09]  /*1560*/  LDCU.64 UR10, c[0x0][0x570] ;  /* 0x0000ae00ff0a77ac */ /* 0x000eb20008000a00 */
[----:B------:R-:W3:Y:S01]  /*1570*/  @P0 LDC.64 R14, c[0x0][0x4b0] ;  /* 0x00012c00ff0e0b82 */ /* 0x000ee20000000a00 */
[----:B0-----:R-:W-:-:S07]  /*1580*/  IMAD.HI.U32 R10, R7, UR9, R6 ;  /* 0x00000009070a7c27 */ /* 0x001fce000f8e0006 */
[----:B------:R-:W0:Y:S01]  /*1590*/  @P0 LDC R17, c[0x0][0x4ac] ;  /* 0x00012b00ff110b82 */ /* 0x000e220000000800 */
[----:B-1----:R-:W-:Y:S02]  /*15a0*/  SHF.R.U32.HI R11, RZ, UR5, R10 ;  /* 0x00000005ff0b7c19 */ /* 0x002fe4000801160a */
[----:B------:R-:W-:Y:S02]  /*15b0*/  @P0 MOV R10, RZ ;  /* 0x000000ff000a0202 */ /* 0x000fe40000000f00 */
[----:B------:R-:W-:-:S03]  /*15c0*/  IADD3 R13, PT, PT, -R11, RZ, RZ ;  /* 0x000000ff0b0d7210 */ /* 0x000fc60007ffe1ff */
[----:B------:R-:W1:Y:S01]  /*15d0*/  @P0 LDC.64 R8, c[0x0][0x578] ;  /* 0x00015e00ff080b82 */ /* 0x000e620000000a00 */
[----:B---3--:R-:W-:-:S05]  /*15e0*/  @P0 IMAD.HI.U32 R6, R11, R14, R10 ;  /* 0x0000000e0b060227 */ /* 0x008fca00078e000a */
[----:B------:R-:W-:Y:S01]  /*15f0*/  @P0 SHF.R.U32.HI R10, RZ, R15, R6 ;  /* 0x0000000fff0a0219 */ /* 0x000fe20000011606 */
[----:B------:R-:W-:-:S03]  /*1600*/  IMAD R6, R13, UR8, R7 ;  /* 0x000000080d067c24 */ /* 0x000fc6000f8e0207 */
[----:B------:R-:W-:Y:S01]  /*1610*/  @P0 IADD3 R10, PT, PT, -R10, RZ, RZ ;  /* 0x000000ff0a0a0210 */ /* 0x000fe20007ffe1ff */
[C---:B--2---:R-:W-:Y:S02]  /*1620*/  IMAD R5, R6.reuse, UR10, R5 ;  /* 0x0000000a06057c24 */ /* 0x044fe4000f8e0205 */
[----:B------:R-:W-:Y:S02]  /*1630*/  IMAD R4, R6, UR11, R4 ;  /* 0x0000000b06047c24 */ /* 0x000fe4000f8e0204 */
[----:B0-----:R-:W-:-:S04]  /*1640*/  @P0 IMAD R10, R10, R17, R11 ;  /* 0x000000110a0a0224 */ /* 0x001fc800078e020b */
[C---:B-1----:R-:W-:Y:S02]  /*1650*/  @P0 IMAD R5, R10.reuse, R8, R5 ;  /* 0x000000080a050224 */ /* 0x042fe400078e0205 */
[----:B------:R-:W-:-:S07]  /*1660*/  @P0 IMAD R4, R10, R9, R4 ;  /* 0x000000090a040224 */ /* 0x000fce00078e0204 */
.L_x_567:
[----:B------:R-:W0:Y:S02]  /*1670*/  LDCU.128 UR8, c[0x0][0x580] ;  /* 0x0000b000ff0877ac */ /* 0x000e240008000c00 */
[----:B0-----:R-:W-:-:S04]  /*1680*/  IADD3 R6, P0, PT, R4, UR10, RZ ;  /* 0x0000000a04067c10 */ /* 0x001fc8000ff1e0ff */
[----:B------:R-:W-:-:S05]  /*1690*/  IADD3.X R7, PT, PT, RZ, UR11, RZ, P0, !PT ;  /* 0x0000000bff077c10 */ /* 0x000fca00087fe4ff */
[----:B------:R-:W2:Y:S01]  /*16a0*/  LDG.E.U16 R6, desc[UR6][R6.64] ;  /* 0x0000000606067981 */ /* 0x000ea2000c1e1500 */
[----:B------:R-:W-:Y:S02]  /*16b0*/  IADD3 R4, P0, PT, R5, UR8, RZ ;  /* 0x0000000805047c10 */ /* 0x000fe4000ff1e0ff */
[----:B------:R-:W-:Y:S02]  /*16c0*/  IADD3 R3, PT, PT, R3, 0x80, RZ ;  /* 0x0000008003037810 */ /* 0x000fe40007ffe0ff */
[----:B------:R-:W-:Y:S02]  /*16d0*/  IADD3.X R5, PT, PT, RZ, UR9, RZ, P0, !PT ;  /* 0x00000009ff057c10 */ /* 0x000fe400087fe4ff */
[----:B------:R-:W-:-:S13]  /*16e0*/  ISETP.GE.AND P0, PT, R3, UR4, PT ;  /* 0x0000000403007c0c */ /* 0x000fda000bf06270 */
[----:B------:R-:W-:Y:S05]  /*16f0*/  @P0 BREAK.RELIABLE B1 ;  /* 0x0000000000010942 */ /* 0x000fea0003800100 */
[----:B--2---:R-:W-:-:S05]  /*1700*/  HADD2.F32 R8, -RZ, R6.H0_H0 ;  /* 0x20000006ff087230 */ /* 0x004fca0000004100 */
[----:B------:R-:W-:-:S05]  /*1710*/  SHF.R.U32.HI R9, RZ, 0x1f, R8 ;  /* 0x0000001fff097819 */ /* 0x000fca0000011608 */
[----:B------:R0:W-:Y:S01]  /*1720*/  STG.E.U8 desc[UR6][R4.64], R9 ;  /* 0x0000000904007986 */ /* 0x0001e2000c101106 */
[----:B------:R-:W-:Y:S05]  /*1730*/  @P0 BRA `(.L_x_568) ;  /* 0x0000002400b00947 */ /* 0x000fea0003800000 */
[----:B------:R-:W1:Y:S01]  /*1740*/  LDCU.64 UR8, c[0x0][0x390] ;  /* 0x00007200ff0877ac */ /* 0x000e620008000a00 */
[----:B0-----:R-:W-:Y:S01]  /*1750*/  MOV R5, R3 ;  /* 0x0000000300057202 */ /* 0x001fe20000000f00 */
[----:B------:R-:W-:Y:S01]  /*1760*/  IMAD.MOV.U32 R4, RZ, RZ, RZ ;  /* 0x000000ffff047224 */ /* 0x000fe200078e00ff */
[----:B------:R-:W-:Y:S01]  /*1770*/  ISETP.NE.AND P0, PT, R2, RZ, PT ;  /* 0x000000ff0200720c */ /* 0x000fe20003f05270 */
[----:B------:R-:W0:Y:S01]  /*1780*/  LDCU UR5, c[0x0][0x38c] ;  /* 0x00007180ff0577ac */ /* 0x000e220008000800 */
[----:B------:R-:W2:Y:S01]  /*1790*/  LDCU.64 UR10, c[0x0][0x4b8] ;  /* 0x00009700ff0a77ac */ /* 0x000ea20008000a00 */
[----:B-1----:R-:W-:-:S05]  /*17a0*/  IMAD.HI.U32 R6, R3, UR8, R4 ;  /* 0x0000000803067c27 */ /* 0x002fca000f8e0004 */
[----:B------:R-:W-:-:S04]  /*17b0*/  SHF.R.U32.HI R7, RZ, UR9, R6 ;  /* 0x00000009ff077c19 */ /* 0x000fc80008011606 */
[----:B------:R-:W-:-:S05]  /*17c0*/  IADD3 R4, PT, PT, -R7, RZ, RZ ;  /* 0x000000ff07047210 */ /* 0x000fca0007ffe1ff */
[----:B0-----:R-:W-:-:S04]  /*17d0*/  IMAD R4, R4, UR5, R3 ;  /* 0x0000000504047c24 */ /* 0x001fc8000f8e0203 */
[C---:B--2---:R-:W-:Y:S02]  /*17e0*/  IMAD R5, R4.reuse, UR10, RZ ;  /* 0x0000000a04057c24 */ /* 0x044fe4000f8e02ff */
[----:B------:R-:W-:Y:S01]  /*17f0*/  IMAD R4, R4, UR11, RZ ;  /* 0x0000000b04047c24 */ /* 0x000fe2000f8e02ff */
        /* <DEDUP_REMOVED lines=55> */
[----:B-1----:R-:W-:-:S05]  /*1b70*/  SHF.R.U32.HI R9, RZ, UR5, R8 ;  /* 0x00000005ff097c19 */ /* 0x002fca0008011608 */
[----:B------:R-:W-:-:S04]  /*1b80*/  IMAD.MOV R6, RZ, RZ, -R9 ;  /* 0x000000ffff067224 */ /* 0x000fc800078e0a09 */
        /* <DEDUP_REMOVED lines=210> */
[----:B------:R-:W-:Y:S01]  /*28b0*/  MOV R6, RZ ;  /* 0x000000ff00067202 */ /* 0x000fe20000000f00 */
[----:B------:R-:W1:Y:S01]  /*28c0*/  LDCU UR5, c[0x0][0x4a8] ;  /* 0x00009500ff0577ac */ /* 0x000e620008000800 */
[----:B------:R-:W2:Y:S09]  /*28d0*/  LDCU.64 UR10, c[0x0][0x570] ;  /* 0x0000ae00ff0a77ac */ /* 0x000eb20008000a00 */
[----:B------:R-:W3:Y:S01]  /*28e0*/  @P0 LDC.64 R14, c[0x0][0x4b0] ;  /* 0x00012c00ff0e0b82 */ /* 0x000ee20000000a00 */
[----:B0-----:R-:W-:-:S07]  /*28f0*/  IMAD.HI.U32 R10, R7, UR9, R6 ;  /* 0x00000009070a7c27 */ /* 0x001fce000f8e0006 */
[----:B------:R-:W0:Y:S01]  /*2900*/  @P0 LDC R17, c[0x0][0x4ac] ;  /* 0x00012b00ff110b82 */ /* 0x000e220000000800 */
[----:B-1----:R-:W-:Y:S01]  /*2910*/  SHF.R.U32.HI R11, RZ, UR5, R10 ;  /* 0x00000005ff0b7c19 */ /* 0x002fe2000801160a */
[----:B------:R-:W-:-:S03]  /*2920*/  @P0 IMAD.MOV.U32 R10, RZ, RZ, RZ ;  /* 0x000000ffff0a0224 */ /* 0x000fc600078e00ff */
        /* <DEDUP_REMOVED lines=11> */
.L_x_569:
[----:B------:R-:W0:Y:S02]  /*29e0*/  LDCU.128 UR8, c[0x0][0x580] ;  /* 0x0000b000ff0877ac */ /* 0x000e240008000c00 */
[----:B0-----:R-:W-:-:S04]  /*29f0*/  IADD3 R6, P0, PT, R4, UR10, RZ ;  /* 0x0000000a04067c10 */ /* 0x001fc8000ff1e0ff */
[----:B------:R-:W-:-:S05]  /*2a00*/  IADD3.X R7, PT, PT, RZ, UR11, RZ, P0, !PT ;  /* 0x0000000bff077c10 */ /* 0x000fca00087fe4ff */
[----:B------:R-:W2:Y:S01]  /*2a10*/  LDG.E.U16 R6, desc[UR6][R6.64] ;  /* 0x0000000606067981 */ /* 0x000ea2000c1e1500 */
[----:B------:R-:W-:Y:S02]  /*2a20*/  IADD3 R4, P0, PT, R5, UR8, RZ ;  /* 0x0000000805047c10 */ /* 0x000fe4000ff1e0ff */
[----:B------:R-:W-:Y:S02]  /*2a30*/  IADD3 R3, PT, PT, R3, 0x80, RZ ;  /* 0x0000008003037810 */ /* 0x000fe40007ffe0ff */
[----:B------:R-:W-:Y:S01]  /*2a40*/  IADD3.X R5, PT, PT, RZ, UR9, RZ, P0, !PT ;  /* 0x00000009ff057c10 */ /* 0x000fe200087fe4ff */
[----:B--2---:R-:W-:-:S05]  /*2a50*/  HADD2.F32 R8, -RZ, R6.H0_H0 ;  /* 0x20000006ff087230 */ /* 0x004fca0000004100 */
[----:B------:R-:W-:-:S05]  /*2a60*/  SHF.R.U32.HI R9, RZ, 0x1f, R8 ;  /* 0x0000001fff097819 */ /* 0x000fca0000011608 */
[----:B------:R0:W-:Y:S02]  /*2a70*/  STG.E.U8 desc[UR6][R4.64], R9 ;  /* 0x0000000904007986 */ /* 0x0001e4000c101106 */
.L_x_566:
[----:B------:R-:W-:-:S13]  /*2a80*/  ISETP.GE.AND P0, PT, R3, UR4, PT ;  /* 0x0000000403007c0c */ /* 0x000fda000bf06270 */
[----:B------:R-:W-:Y:S05]  /*2a90*/  @P0 BREAK.RELIABLE B1 ;  /* 0x0000000000010942 */ /* 0x000fea0003800100 */
[----:B------:R-:W-:Y:S05]  /*2aa0*/  @P0 BRA `(.L_x_568) ;  /* 0x0000001000d40947 */ /* 0x000fea0003800000 */
[----:B------:R-:W-:Y:S05]  /*2ab0*/  BSYNC.RELIABLE B1 ;  /* 0x0000000000017941 */ /* 0x000fea0003800100 */
.L_x_565:
[----:B------:R-:W1:Y:S01]  /*2ac0*/  LDCU.64 UR8, c[0x0][0x390] ;  /* 0x00007200ff0877ac */ /* 0x000e620008000a00 */
[----:B0-----:R-:W-:Y:S02]  /*2ad0*/  MOV R4, RZ ;  /* 0x000000ff00047202 */ /* 0x001fe40000000f00 */
[----:B------:R-:W-:Y:S01]  /*2ae0*/  MOV R5, R3 ;  /* 0x0000000300057202 */ /* 0x000fe20000000f00 */
[----:B------:R-:W0:Y:S01]  /*2af0*/  LDCU UR5, c[0x0][0x38c] ;  /* 0x00007180ff0577ac */ /* 0x000e220008000800 */
[----:B------:R-:W-:Y:S01]  /*2b00*/  ISETP.NE.AND P0, PT, R2, RZ, PT ;  /* 0x000000ff0200720c */ /* 0x000fe20003f05270 */
        /* <DEDUP_REMOVED lines=293> */
.L_x_570:
        /* <DEDUP_REMOVED lines=10> */
.L_x_568:
[----:B------:R-:W-:Y:S05]  /*3e00*/  BSYNC.RECONVERGENT B0 ;  /* 0x0000000000007941 */ /* 0x000fea0003800200 */
.L_x_564:
[----:B------:R-:W-:Y:S05]  /*3e10*/  WARPSYNC.ALL ;  /* 0x0000000000007948 */ /* 0x000fea0003800000 */
[----:B------:R-:W-:-:S13]  /*3e20*/  ISETP.GE.AND P0, PT, R3, UR4, PT ;  /* 0x0000000403007c0c */ /* 0x000fda000bf06270 */
[----:B------:R-:W-:Y:S05]  /*3e30*/  @P0 EXIT ;  /* 0x000000000000094d */ /* 0x000fea0003800000 */
[----:B------:R-:W2:Y:S01]  /*3e40*/  LDCU.64 UR4, c[0x0][0x390] ;  /* 0x00007200ff0477ac */ /* 0x000ea20008000a00 */
[----:B01----:R-:W-:Y:S01]  /*3e50*/  MOV R4, RZ ;  /* 0x000000ff00047202 */ /* 0x003fe20000000f00 */
[----:B------:R-:W-:Y:S01]  /*3e60*/  IMAD.MOV.U32 R5, RZ, RZ, R3 ;  /* 0x000000ffff057224 */ /* 0x000fe200078e0003 */
[----:B------:R-:W-:Y:S01]  /*3e70*/  ISETP.NE.AND P0, PT, R2, RZ, PT ;  /* 0x000000ff0200720c */ /* 0x000fe20003f05270 */
[----:B------:R-:W0:Y:S01]  /*3e80*/  LDCU UR8, c[0x0][0x38c] ;  /* 0x00007180ff0877ac */ /* 0x000e220008000800 */
[----:B------:R-:W1:Y:S01]  /*3e90*/  LDCU.64 UR10, c[0x0][0x4b8] ;  /* 0x00009700ff0a77ac */ /* 0x000e620008000a00 */
[----:B--2---:R-:W-:-:S05]  /*3ea0*/  IMAD.HI.U32 R4, R3, UR4, R4 ;  /* 0x0000000403047c27 */ /* 0x004fca000f8e0004 */
[----:B------:R-:W-:-:S04]  /*3eb0*/  SHF.R.U32.HI R5, RZ, UR5, R4 ;  /* 0x00000005ff057c19 */ /* 0x000fc80008011604 */
[----:B------:R-:W-:-:S05]  /*3ec0*/  IADD3 R6, PT, PT, -R5, RZ, RZ ;  /* 0x000000ff05067210 */ /* 0x000fca0007ffe1ff */
[----:B0-----:R-:W-:-:S04]  /*3ed0*/  IMAD R2, R6, UR8, R3 ;  /* 0x0000000806027c24 */ /* 0x001fc8000f8e0203 */
[C---:B-1----:R-:W-:Y:S02]  /*3ee0*/  IMAD R3, R2.reuse, UR10, RZ ;  /* 0x0000000a02037c24 */ /* 0x042fe4000f8e02ff */
        /* <DEDUP_REMOVED lines=147> */
[----:B------:R-:W-:Y:S01]  /*4820*/  IMAD.MOV.U32 R4, RZ, RZ, RZ ;  /* 0x000000ffff047224 */ /* 0x000fe200078e00ff */
        /* <DEDUP_REMOVED lines=121> */
[----:B------:R-:W1:Y:S10]  /*4fc0*/  LDCU UR4, c[0x0][0x4a8] ;  /* 0x00009500ff0477ac */ /* 0x000e740008000800 */
[----:B------:R-:W2:Y:S01]  /*4fd0*/  @P0 LDC.64 R8, c[0x0][0x4b0] ;  /* 0x00012c00ff080b82 */ /* 0x000ea20000000a00 */
[----:B0-----:R-:W-:-:S07]  /*4fe0*/  IMAD.HI.U32 R6, R5, UR9, R4 ;  /* 0x0000000905067c27 */ /* 0x001fce000f8e0004 */
[----:B------:R-:W0:Y:S01]  /*4ff0*/  @P0 LDC R11, c[0x0][0x4ac] ;  /* 0x00012b00ff0b0b82 */ /* 0x000e220000000800 */
[----:B-1----:R-:W-:Y:S01]  /*5000*/  SHF.R.U32.HI R7, RZ, UR4, R6 ;  /* 0x00000004ff077c19 */ /* 0x002fe20008011606 */
[----:B------:R-:W1:Y:S01]  /*5010*/  LDCU.64 UR4, c[0x0][0x570] ;  /* 0x0000ae00ff0477ac */ /* 0x000e620008000a00 */
[----:B------:R-:W-:Y:S02]  /*5020*/  @P0 MOV R6, RZ ;  /* 0x000000ff00060202 */ /* 0x000fe40000000f00 */
[----:B------:R-:W-:-:S03]  /*5030*/  IADD3 R4, PT, PT, -R7, RZ, RZ ;  /* 0x000000ff07047210 */ /* 0x000fc60007ffe1ff */
[----:B------:R-:W3:Y:S02]  /*5040*/  @P0 LDC.64 R12, c[0x0][0x578] ;  /* 0x00015e00ff0c0b82 */ /* 0x000ee40000000a00 */
[----:B------:R-:W-:Y:S02]  /*5050*/  IMAD R4, R4, UR8, R5 ;  /* 0x0000000804047c24 */ /* 0x000fe4000f8e0205 */
[----:B--2---:R-:W-:-:S05]  /*5060*/  @P0 IMAD.HI.U32 R0, R7, R8, R6 ;  /* 0x0000000807000227 */ /* 0x004fca00078e0006 */
[----:B------:R-:W-:Y:S01]  /*5070*/  @P0 SHF.R.U32.HI R0, RZ, R9, R0 ;  /* 0x00000009ff000219 */ /* 0x000fe20000011600 */
[C---:B-1----:R-:W-:Y:S02]  /*5080*/  IMAD R3, R4.reuse, UR4, R3 ;  /* 0x0000000404037c24 */ /* 0x042fe4000f8e0203 */
[----:B------:R-:W-:Y:S01]  /*5090*/  IMAD R2, R4, UR5, R2 ;  /* 0x0000000504027c24 */ /* 0x000fe2000f8e0202 */
[----:B------:R-:W-:-:S05]  /*50a0*/  @P0 IADD3 R6, PT, PT, -R0, RZ, RZ ;  /* 0x000000ff00060210 */ /* 0x000fca0007ffe1ff */
[----:B0-----:R-:W-:-:S04]  /*50b0*/  @P0 IMAD R6, R11, R6, R7 ;  /* 0x000000060b060224 */ /* 0x001fc800078e0207 */
[C---:B---3--:R-:W-:Y:S02]  /*50c0*/  @P0 IMAD R3, R6.reuse, R12, R3 ;  /* 0x0000000c06030224 */ /* 0x048fe400078e0203 */
[----:B------:R-:W-:-:S07]  /*50d0*/  @P0 IMAD R2, R6, R13, R2 ;  /* 0x0000000d06020224 */ /* 0x000fce00078e0202 */
.L_x_571:
[----:B------:R-:W0:Y:S02]  /*50e0*/  LDCU.128 UR8, c[0x0][0x580] ;  /* 0x0000b000ff0877ac */ /* 0x000e240008000c00 */
[----:B0-----:R-:W-:-:S04]  /*50f0*/  IADD3 R4, P0, PT, R2, UR10, RZ ;  /* 0x0000000a02047c10 */ /* 0x001fc8000ff1e0ff */
[----:B------:R-:W-:-:S05]  /*5100*/  IADD3.X R5, PT, PT, RZ, UR11, RZ, P0, !PT ;  /* 0x0000000bff057c10 */ /* 0x000fca00087fe4ff */
[----:B------:R-:W2:Y:S01]  /*5110*/  LDG.E.U16 R4, desc[UR6][R4.64] ;  /* 0x0000000604047981 */ /* 0x000ea2000c1e1500 */
[----:B------:R-:W-:-:S04]  /*5120*/  IADD3 R2, P0, PT, R3, UR8, RZ ;  /* 0x0000000803027c10 */ /* 0x000fc8000ff1e0ff */
[----:B------:R-:W-:Y:S01]  /*5130*/  IADD3.X R3, PT, PT, RZ, UR9, RZ, P0, !PT ;  /* 0x00000009ff037c10 */ /* 0x000fe200087fe4ff */
[----:B--2---:R-:W-:-:S05]  /*5140*/  HADD2.F32 R0, -RZ, R4.H0_H0 ;  /* 0x20000004ff007230 */ /* 0x004fca0000004100 */
[----:B------:R-:W-:-:S05]  /*5150*/  SHF.R.U32.HI R7, RZ, 0x1f, R0 ;  /* 0x0000001fff077819 */ /* 0x000fca0000011600 */
[----:B------:R-:W-:Y:S01]  /*5160*/  STG.E.U8 desc[UR6][R2.64], R7 ;  /* 0x0000000702007986 */ /* 0x000fe2000c101106 */
[----:B------:R-:W-:Y:S05]  /*5170*/  EXIT ;  /* 0x000000000000794d */ /* 0x000fea0003800000 */
.L_x_572:
        /* <DEDUP_REMOVED lines=16> */
.L_x_23598:


//--------------------- .text._ZN2at6native27unrolled_elementwise_kernelIZZZNS0_19signbit_kernel_cudaERNS_18TensorIteratorBaseEENKUlvE0_clEvENKUlvE2_clEvEUlN3c104HalfEE_St5arrayIPcLm2EELi4E23TrivialOffsetCalculatorILi1EjESD_NS0_6memory15LoadWithoutCastENSE_16StoreWithoutCastEEEviT_T0_T2_T3_T4_T5_ --------------------------
	.section	.text._ZN2at6native27unrolled_elementwise_kernelIZZZNS0_19signbit_kernel_cudaERNS_18TensorIteratorBaseEENKUlvE0_clEvENKUlvE2_clEvEUlN3c104HalfEE_St5arrayIPcLm2EELi4E23TrivialOffsetCalculatorILi1EjESD_NS0_6memory15LoadWithoutCastENSE_16StoreWithoutCastEEEviT_T0_T2_T3_T4_T5_,"ax",@progbits
	.align	128
        .global         _ZN2at6native27unrolled_elementwise_kernelIZZZNS0_19signbit_kernel_cudaERNS_18TensorIteratorBaseEENKUlvE0_clEvENKUlvE2_clEvEUlN3c104HalfEE_St5arrayIPcLm2EELi4E23TrivialOffsetCalculatorILi1EjESD_NS0_6memory15LoadWithoutCastENSE_16StoreWithoutCastEEEviT_T0_T2_T3_T4_T5_
        .type           _ZN2at6native27unrolled_elementwise_kernelIZZZNS0_19signbit_kernel_cudaERNS_18TensorIteratorBaseEENKUlvE0_clEvENKUlvE2_clEvEUlN3c104HalfEE_St5arrayIPcLm2EELi4E23TrivialOffsetCalculatorILi1EjESD_NS0_6memory15LoadWithoutCastENSE_16StoreWithoutCastEEEviT_T0_T2_T3_T4_T5_,@function
        .size           _ZN2at6native27unrolled_elementwise_kernelIZZZNS0_19signbit_kernel_cudaERNS_18TensorIteratorBaseEENKUlvE0_clEvENKUlvE2_clEvEUlN3c104HalfEE_St5arrayIPcLm2EELi4E23TrivialOffsetCalculatorILi1EjESD_NS0_6memory15LoadWithoutCastENSE_16StoreWithoutCastEEEviT_T0_T2_T3_T4_T5_,(.L_x_23599 - _ZN2at6native27unrolled_elementwise_kernelIZZZNS0_19signbit_kernel_cudaERNS_18TensorIteratorBaseEENKUlvE0_clEvENKUlvE2_clEvEUlN3c104HalfEE_St5arrayIPcLm2EELi4E23TrivialOffsetCalculatorILi1EjESD_NS0_6memory15LoadWithoutCastENSE_16StoreWithoutCastEEEviT_T0_T2_T3_T4_T5_)
        .other          _ZN2at6native27unrolled_elementwise_kernelIZZZNS0_19signbit_kernel_cudaERNS_18TensorIteratorBaseEENKUlvE0_clEvENKUlvE2_clEvEUlN3c104HalfEE_St5arrayIPcLm2EELi4E23TrivialOffsetCalculatorILi1EjESD_NS0_6memory15LoadWithoutCastENSE_16StoreWithoutCastEEEviT_T0_T2_T3_T4_T5_,@"STO_CUDA_ENTRY STV_DEFAULT"
_ZN2at6native27unrolled_elementwise_kernelIZZZNS0_19signbit_kernel_cudaERNS_18TensorIteratorBaseEENKUlvE0_clEvENKUlvE2_clEvEUlN3c104HalfEE_St5arrayIPcLm2EELi4E23TrivialOffsetCalculatorILi1EjESD_NS0_6memory15LoadWithoutCastENSE_16StoreWithoutCastEEEviT_T0_T2_T3_T4_T5_:
.text._ZN2at6native27unrolled_elementwise_kernelIZZZNS0_19signbit_kernel_cudaERNS_18TensorIteratorBaseEENKUlvE0_clEvENKUlvE2_clEvEUlN3c104HalfEE_St5arrayIPcLm2EELi4E23TrivialOffsetCalculatorILi1EjESD_NS0_6memory15LoadWithoutCastENSE_16StoreWithoutCastEEEviT_T0_T2_T3_T4_T5_:
[----:B------:R-:W-:Y:S01]  /*0000*/  LDC R1, c[0x0][0x37c] ;  /* 0x0000df00ff017b82 */ /* 0x000fe20000000800 */
[----:B------:R-:W0:Y:S07]  /*0010*/  S2R R0, SR_CTAID.X ;  /* 0x0000000000007919 */ /* 0x000e2e0000002500 */
[----:B------:R-:W0:Y:S01]  /*0020*/  LDC R3, c[0x0][0x380] ;  /* 0x0000e000ff037b82 */ /* 0x000e220000000800 */
[----:B------:R-:W1:Y:S01]  /*0030*/  LDCU.64 UR4, c[0x0][0x358] ;  /* 0x00006b00ff0477ac */ /* 0x000e620008000a00 */
[----:B------:R-:W-:Y:S01]  /*0040*/  PRMT R12, RZ, 0x7610, R12 ;  /* 0x00007610ff0c7816 */ /* 0x000fe2000000000c */
[----:B------:R-:W2:Y:S01]  /*0050*/  S2R R13, SR_TID.X ;  /* 0x00000000000d7919 */ /* 0x000ea20000002100 */
[----:B0-----:R-:W-:-:S02]  /*0060*/  IMAD R2, R0, -0x200, R3 ;  /* 0xfffffe0000027824 */ /* 0x001fc400078e0203 */
[----:B--2---:R-:W-:-:S03]  /*0070*/  IMAD.MOV.U32 R3, RZ, RZ, R13 ;  /* 0x000000ffff037224 */ /* 0x004fc600078e000d */
[----:B------:R-:W-:-:S13]  /*0080*/  ISETP.GE.AND P0, PT, R13, R2, PT ;  /* 0x000000020d00720c */ /* 0x000fda0003f06270 */
[----:B------:R-:W-:Y:S01]  /*0090*/  @!P0 VIADD R13, R3, 0x80 ;  /* 0x00000080030d8836 */ /* 0x000fe20000000000 */
[----:B------:R-:W0:Y:S01]  /*00a0*/  @!P0 LDC.64 R8, c[0x0][0x390] ;  /* 0x0000e400ff088b82 */ /* 0x000e220000000a00 */
[----:B------:R-:W-:-:S03]  /*00b0*/  @!P0 LEA R7, R0, R3, 0x9 ;  /* 0x0000000300078211 */ /* 0x000fc600078e48ff */
[----:B------:R-:W-:-:S13]  /*00c0*/  ISETP.GE.AND P1, PT, R13, R2, PT ;  /* 0x000000020d00720c */ /* 0x000fda0003f26270 */
[----:B------:R-:W-:Y:S01]  /*00d0*/  @!P1 IMAD R17, R0, 0x200, R13 ;  /* 0x0000020000119824 */ /* 0x000fe200078e020d */
[----:B------:R-:W2:Y:S01]  /*00e0*/  @!P1 LDC.64 R14, c[0x0][0x390] ;  /* 0x0000e400ff0e9b82 */ /* 0x000ea20000000a00 */
[----:B------:R-:W-:-:S05]  /*00f0*/  @!P1 VIADD R13, R13, 0x80 ;  /* 0x000000800d0d9836 */ /* 0x000fca0000000000 */
[----:B------:R-:W-:Y:S01]  /*0100*/  ISETP.GE.AND P2, PT, R13, R2, PT ;  /* 0x000000020d00720c */ /* 0x000fe20003f46270 */
[----:B0-----:R-:W-:Y:S01]  /*0110*/  @!P0 IMAD.WIDE.U32 R8, R7, 0x2, R8 ;  /* 0x0000000207088825 */ /* 0x001fe200078e0008 */
[----:B------:R-:W-:-:S04]  /*0120*/  PRMT R7, RZ, 0x7610, R7 ;  /* 0x00007610ff077816 */ /* 0x000fc80000000007 */
[----:B-1----:R0:W3:Y:S07]  /*0130*/  @!P0 LDG.E.U16 R12, desc[UR4][R8.64] ;  /* 0x00000004080c8981 */ /* 0x0020ee000c1e1500 */
[----:B------:R-:W1:Y:S01]  /*0140*/  @!P2 LDC.64 R10, c[0x0][0x390] ;  /* 0x0000e400ff0aab82 */ /* 0x000e620000000a00 */
[----:B------:R-:W-:Y:S02]  /*0150*/  @!P2 IMAD R19, R0, 0x200, R13 ;  /* 0x000002000013a824 */ /* 0x000fe400078e020d */
[----:B--2---:R-:W-:-:S05]  /*0160*/  @!P1 IMAD.WIDE.U32 R14, R17, 0x2, R14 ;  /* 0x00000002110e9825 */ /* 0x004fca00078e000e */
[----:B------:R-:W2:Y:S01]  /*0170*/  @!P1 LDG.E.U16 R7, desc[UR4][R14.64] ;  /* 0x000000040e079981 */ /* 0x000ea2000c1e1500 */
[----:B-1----:R-:W-:Y:S01]  /*0180*/  @!P2 IMAD.WIDE.U32 R18, R19, 0x2, R10 ;  /* 0x000000021312a825 */ /* 0x002fe200078e000a */
[----:B------:R-:W-:-:S06]  /*0190*/  PRMT R10, RZ, 0x7610, R10 ;  /* 0x00007610ff0a7816 */ /* 0x000fcc000000000a */
[----:B------:R1:W4:Y:S01]  /*01a0*/  @!P2 LDG.E.U16 R10, desc[UR4][R18.64] ;  /* 0x00000004120aa981 */ /* 0x000322000c1e1500 */
[----:B------:R-:W-:-:S05]  /*01b0*/  @!P2 VIADD R13, R13, 0x80 ;  /* 0x000000800d0da836 */ /* 0x000fca0000000000 */
[----:B------:R-:W-:-:S13]  /*01c0*/  ISETP.GE.AND P0, PT, R13, R2, PT ;  /* 0x000000020d00720c */ /* 0x000fda0003f06270 */
[----:B------:R-:W0:Y:S01]  /*01d0*/  @!P0 LDC.64 R16, c[0x0][0x390] ;  /* 0x0000e400ff108b82 */ /* 0x000e220000000a00 */
[----:B------:R-:W-:-:S04]  /*01e0*/  @!P0 IMAD R11, R0, 0x200, R13 ;  /* 0x00000200000b8824 */ /* 0x000fc800078e020d */
[----:B0-----:R-:W-:Y:S01]  /*01f0*/  @!P0 IMAD.WIDE.U32 R16, R11, 0x2, R16 ;  /* 0x000000020b108825 */ /* 0x001fe200078e0010 */
[----:B------:R-:W-:-:S06]  /*0200*/  PRMT R11, RZ, 0x7610, R11 ;  /* 0x00007610ff0b7816 */ /* 0x000fcc000000000b */
[----:B------:R0:W5:Y:S01]  /*0210*/  @!P0 LDG.E.U16 R11, desc[UR4][R16.64] ;  /* 0x00000004100b8981 */ /* 0x000162000c1e1500 */
[----:B------:R-:W-:-:S13]  /*0220*/  ISETP.GE.AND P0, PT, R3, R2, PT ;  /* 0x000000020300720c */ /* 0x000fda0003f06270 */
[----:B------:R-:W0:Y:S01]  /*0230*/  @!P0 LDC.64 R8, c[0x0][0x388] ;  /* 0x0000e200ff088b82 */ /* 0x000e220000000a00 */
[----:B-1----:R-:W-:Y:S02]  /*0240*/  @!P0 IMAD R19, R0, 0x200, R3 ;  /* 0x0000020000138824 */ /* 0x002fe400078e0203 */
[C---:B------:R-:W-:Y:S01]  /*0250*/  VIADD R13, R3.reuse, 0x100 ;  /* 0x00000100030d7836 */ /* 0x040fe20000000000 */
[----:B------:R-:W-:-:S04]  /*0260*/  IADD3 R15, PT, PT, R3, 0x80, RZ ;  /* 0x00000080030f7810 */ /* 0x000fc80007ffe0ff */
[-C--:B------:R-:W-:Y:S01]  /*0270*/  ISETP.GE.AND P2, PT, R13, R2.reuse, PT ;  /* 0x000000020d00720c */ /* 0x080fe20003f46270 */
[----:B------:R-:W-:Y:S01]  /*0280*/  VIADD R13, R3, 0x180 ;  /* 0x00000180030d7836 */ /* 0x000fe20000000000 */
[----:B------:R-:W-:Y:S02]  /*0290*/  @!P0 MOV R3, R15 ;  /* 0x0000000f00038202 */ /* 0x000fe40000000f00 */
[----:B------:R-:W-:Y:S02]  /*02a0*/  ISETP.GE.AND P1, PT, R15, R2, PT ;  /* 0x000000020f00720c */ /* 0x000fe40003f26270 */
[----:B0-----:R-:W-:-:S05]  /*02b0*/  @!P0 IADD3 R8, P3, PT, R19, R8, RZ ;  /* 0x0000000813088210 */ /* 0x001fca0007f7e0ff */
[----:B------:R-:W-:Y:S01]  /*02c0*/  @!P0 IMAD.X R9, RZ, RZ, R9, P3 ;  /* 0x000000ffff098224 */ /* 0x000fe200018e0609 */
[----:B------:R-:W-:Y:S01]  /*02d0*/  ISETP.GE.AND P4, PT, R3, R2, PT ;  /* 0x000000020300720c */ /* 0x000fe20003f86270 */
[----:B------:R-:W-:Y:S01]  /*02e0*/  BSSY.RECONVERGENT B0, `(.L_x_573) ;  /* 0x0000015000007945 */ /* 0x000fe20003800200 */
[----:B---3--:R-:W-:-:S05]  /*02f0*/  @!P0 HADD2.F32 R12, -RZ, R12.H0_H0 ;  /* 0x2000000cff0c8230 */ /* 0x008fca0000004100 */
[----:B------:R-:W-:-:S05]  /*0300*/  @!P0 SHF.R.U32.HI R6, RZ, 0x1f, R12 ;  /* 0x0000001fff068819 */ /* 0x000fca000001160c */
[----:B------:R0:W-:Y:S01]  /*0310*/  @!P0 STG.E.U8 desc[UR4][R8.64], R6 ;  /* 0x0000000608008986 */ /* 0x0001e2000c101104 */
[----:B--2---:R-:W-:-:S05]  /*0320*/  @!P1 HADD2.F32 R7, -RZ, R7.H0_H0 ;  /* 0x20000007ff079230 */ /* 0x004fca0000004100 */
[----:B------:R-:W-:Y:S01]  /*0330*/  @!P1 SHF.R.U32.HI R4, RZ, 0x1f, R7 ;  /* 0x0000001fff049819 */ /* 0x000fe20000011607 */
[----:B----4-:R-:W-:-:S05]  /*0340*/  @!P2 HADD2.F32 R10, -RZ, R10.H0_H0 ;  /* 0x2000000aff0aa230 */ /* 0x010fca0000004100 */
[----:B------:R-:W-:Y:S01]  /*0350*/  @!P2 SHF.R.U32.HI R5, RZ, 0x1f, R10 ;  /* 0x0000001fff05a819 */ /* 0x000fe2000001160a */
[----:B0-----:R-:W-:Y:S06]  /*0360*/  @P4 BRA `(.L_x_574) ;  /* 0x0000000000304947 */ /* 0x001fec0003800000 */
[----:B------:R-:W-:Y:S01]  /*0370*/  IMAD R6, R0, 0x200, R3 ;  /* 0x0000020000067824 */ /* 0x000fe200078e0203 */
[----:B------:R-:W0:Y:S01]  /*0380*/  LDCU.64 UR6, c[0x0][0x388] ;  /* 0x00007100ff0677ac */ /* 0x000e220008000a00 */
[----:B------:R-:W-:-:S05]  /*0390*/  VIADD R3, R3, 0x80 ;  /* 0x0000008003037836 */ /* 0x000fca0000000000 */
[----:B------:R-:W-:Y:S02]  /*03a0*/  ISETP.GE.AND P1, PT, R3, R2, PT ;  /* 0x000000020300720c */ /* 0x000fe40003f26270 */
[----:B0-----:R-:W-:-:S11]  /*03b0*/  IADD3 R6, P0, PT, R6, UR6, RZ ;  /* 0x0000000606067c10 */ /* 0x001fd6000ff1e0ff */
[----:B------:R-:W-:Y:S01]  /*03c0*/  @!P1 LEA R8, R0, R3, 0x9 ;  /* 0x0000000300089211 */ /* 0x000fe200078e48ff */
[----:B------:R-:W-:Y:S02]  /*03d0*/  @!P1 VIADD R3, R3, 0x80 ;  /* 0x0000008003039836 */ /* 0x000fe40000000000 */
[----:B------:R-:W-:Y:S01]  /*03e0*/  IMAD.X R7, RZ, RZ, UR7, P0 ;  /* 0x00000007ff077e24 */ /* 0x000fe200080e06ff */
[----:B------:R-:W-:-:S04]  /*03f0*/  @!P1 IADD3 R8, P2, PT, R8, UR6, RZ ;  /* 0x0000000608089c10 */ /* 0x000fc8000ff5e0ff */
[----:B------:R0:W-:Y:S01]  /*0400*/  STG.E.U8 desc[UR4][R6.64], R4 ;  /* 0x0000000406007986 */ /* 0x0001e2000c101104 */
[----:B------:R-:W-:-:S05]  /*0410*/  @!P1 IMAD.X R9, RZ, RZ, UR7, P2 ;  /* 0x00000007ff099e24 */ /* 0x000fca00090e06ff */
[----:B------:R0:W-:Y:S03]  /*0420*/  @!P1 STG.E.U8 desc[UR4][R8.64], R5 ;  /* 0x0000000508009986 */ /* 0x0001e6000c101104 */
.L_x_574:
[----:B------:R-:W-:Y:S05]  /*0430*/  BSYNC.RECONVERGENT B0 ;  /* 0x0000000000007941 */ /* 0x000fea0003800200 */
.L_x_573:
[----:B------:R-:W-:-:S13]  /*0440*/  ISETP.GE.AND P0, PT, R3, R2, PT ;  /* 0x000000020300720c */ /* 0x000fda0003f06270 */
[----:B------:R-:W-:Y:S05]  /*0450*/  @P0 EXIT ;  /* 0x000000000000094d */ /* 0x000fea0003800000 */
[----:B------:R-:W1:Y:S01]  /*0460*/  LDCU.64 UR6, c[0x0][0x388] ;  /* 0x00007100ff0677ac */ /* 0x000e620008000a00 */
[----:B------:R-:W-:Y:S02]  /*0470*/  ISETP.GE.AND P0, PT, R13, R2, PT ;  /* 0x000000020d00720c */ /* 0x000fe40003f06270 */
[----:B------:R-:W-:-:S11]  /*0480*/  LEA R3, R0, R3, 0x9 ;  /* 0x0000000300037211 */ /* 0x000fd600078e48ff */
[----:B-----5:R-:W-:Y:S01]  /*0490*/  @!P0 HADD2.F32 R11, -RZ, R11.H0_H0 ;  /* 0x2000000bff0b8230 */ /* 0x020fe20000004100 */
[----:B-1----:R-:W-:-:S04]  /*04a0*/  IADD3 R2, P1, PT, R3, UR6, RZ ;  /* 0x0000000603027c10 */ /* 0x002fc8000ff3e0ff */
[----:B0-----:R-:W-:Y:S01]  /*04b0*/  @!P0 SHF.R.U32.HI R5, RZ, 0x1f, R11 ;  /* 0x0000001fff058819 */ /* 0x001fe2000001160b */
[----:B------:R-:W-:-:S05]  /*04c0*/  IMAD.X R3, RZ, RZ, UR7, P1 ;  /* 0x00000007ff037e24 */ /* 0x000fca00088e06ff */
[----:B------:R-:W-:Y:S01]  /*04d0*/  STG.E.U8 desc[UR4][R2.64], R5 ;  /* 0x0000000502007986 */ /* 0x000fe2000c101104 */
[----:B------:R-:W-:Y:S05]  /*04e0*/  EXIT ;  /* 0x000000000000794d */ /* 0x000fea0003800000 */
.L_x_575:
        /* <DEDUP_REMOVED lines=9> */
.L_x_23599:


//--------------------- .text._ZN2at6native29vectorized_elementwise_kernelILi2EZZZNS0_19signbit_kernel_cudaERNS_18TensorIteratorBaseEENKUlvE0_clEvENKUlvE2_clEvEUlN3c104HalfEE_St5arrayIPcLm2EEEEviT0_T1_ --------------------------
	.section	.text._ZN2at6native29vectorized_elementwise_kernelILi2EZZZNS0_19signbit_kernel_cudaERNS_18TensorIteratorBaseEENKUlvE0_clEvENKUlvE2_clEvEUlN3c104HalfEE_St5arrayIPcLm2EEEEviT0_T1_,"ax",@progbits
	.align	128
        .global         _ZN2at6native29vectorized_elementwise_kernelILi2EZZZNS0_19signbit_kernel_cudaERNS_18TensorIteratorBaseEENKUlvE0_clEvENKUlvE2_clEvEUlN3c104HalfEE_St5arrayIPcLm2EEEEviT0_T1_
        .type           _ZN2at6native29vectorized_elementwise_kernelILi2EZZZNS0_19signbit_kernel_cudaERNS_18TensorIteratorBaseEENKUlvE0_clEvENKUlvE2_clEvEUlN3c104HalfEE_St5arrayIPcLm2EEEEviT0_T1_,@function
        .size           _ZN2at6native29vectorized_elementwise_kernelILi2EZZZNS0_19signbit_kernel_cudaERNS_18TensorIteratorBaseEENKUlvE0_clEvENKUlvE2_clEvEUlN3c104HalfEE_St5arrayIPcLm2EEEEviT0_T1_,(.L_x_23600 - _ZN2at6native29vectorized_elementwise_kernelILi2EZZZNS0_19signbit_kernel_cudaERNS_18TensorIteratorBaseEENKUlvE0_clEvENKUlvE2_clEvEUlN3c104HalfEE_St5arrayIPcLm2EEEEviT0_T1_)
        .other          _ZN2at6native29vectorized_elementwise_kernelILi2EZZZNS0_19signbit_kernel_cudaERNS_18TensorIteratorBaseEENKUlvE0_clEvENKUlvE2_clEvEUlN3c104HalfEE_St5arrayIPcLm2EEEEviT0_T1_,@"STO_CUDA_ENTRY STV_DEFAULT"
_ZN2at6native29vectorized_elementwise_kernelILi2EZZZNS0_19signbit_kernel_cudaERNS_18TensorIteratorBaseEENKUlvE0_clEvENKUlvE2_clEvEUlN3c104HalfEE_St5arrayIPcLm2EEEEviT0_T1_:
.text._ZN2at6native29vectorized_elementwise_kernelILi2EZZZNS0_19signbit_kernel_cudaERNS_18TensorIteratorBaseEENKUlvE0_clEvENKUlvE2_clEvEUlN3c104HalfEE_St5arrayIPcLm2EEEEviT0_T1_:
[----:B------:R-:W-:Y:S01]  /*0000*/  LDC R1, c[0x0][0x37c] ;  /* 0x0000df00ff017b82 */ /* 0x000fe20000000800 */
[----:B------:R-:W0:Y:S01]  /*0010*/  S2R R2, SR_CTAID.X ;  /* 0x0000000000027919 */ /* 0x000e220000002500 */
[----:B------:R-:W1:Y:S01]  /*0020*/  LDCU UR6, c[0x0][0x380] ;  /* 0x00007000ff0677ac */ /* 0x000e620008000800 */
[----:B------:R-:W2:Y:S01]  /*0030*/  LDCU.64 UR4, c[0x0][0x358] ;  /* 0x00006b00ff0477ac */ /* 0x000ea20008000a00 */
[----:B0-----:R-:W-:-:S05]  /*0040*/  IMAD.SHL.U32 R2, R2, 0x400, RZ ;  /* 0x0000040002027824 */ /* 0x001fca00078e00ff */
[----:B-1----:R-:W-:-:S04]  /*0050*/  IADD3 R0, PT, PT, -R2, UR6, RZ ;  /* 0x0000000602007c10 */ /* 0x002fc8000fffe1ff */
[----:B------:R-:W-:-:S13]  /*0060*/  ISETP.GT.U32.AND P0, PT, R0, 0x3ff, PT ;  /* 0x000003ff0000780c */ /* 0x000fda0003f04070 */
[----:B--2---:R-:W-:Y:S05]  /*0070*/  @P0 BRA `(.L_x_576) ;  /* 0x00000008006c0947 */ /* 0x004fea0003800000 */
[----:B------:R-:W0:Y:S01]  /*0080*/  S2R R29, SR_TID.X ;  /* 0x00000000001d7919 */ /* 0x000e220000002100 */
[----:B------:R-:W-:Y:S02]  /*0090*/  PRMT R18, RZ, 0x7610, R18 ;  /* 0x00007610ff127816 */ /* 0x000fe40000000012 */
[----:B0-----:R-:W-:Y:S01]  /*00a0*/  ISETP.GE.U32.AND P4, PT, R29, R0, PT ;  /* 0x000000001d00720c */ /* 0x001fe20003f86070 */
[----:B------:R-:W-:-:S12]  /*00b0*/  IMAD.MOV.U32 R3, RZ, RZ, R29 ;  /* 0x000000ffff037224 */ /* 0x000fd800078e001d */
[----:B------:R-:W-:Y:S01]  /*00c0*/  @!P4 VIADD R29, R3, 0x80 ;  /* 0x00000080031dc836 */ /* 0x000fe20000000000 */
[----:B------:R-:W0:Y:S01]  /*00d0*/  @!P4 LDC.64 R12, c[0x0][0x390] ;  /* 0x0000e400ff0ccb82 */ /* 0x000e220000000a00 */
[----:B------:R-:W-:-:S03]  /*00e0*/  @!P4 IMAD.IADD R21, R2, 0x1, R3 ;  /* 0x000000010215c824 */ /* 0x000fc600078e0203 */
[----:B------:R-:W-:-:S13]  /*00f0*/  ISETP.GE.U32.AND P5, PT, R29, R0, PT ;  /* 0x000000001d00720c */ /* 0x000fda0003fa6070 */
[----:B------:R-:W-:Y:S01]  /*0100*/  @!P5 IMAD.IADD R19, R2, 0x1, R29 ;  /* 0x000000010213d824 */ /* 0x000fe200078e021d */
[----:B------:R-:W1:Y:S01]  /*0110*/  @!P5 LDC.64 R14, c[0x0][0x390] ;  /* 0x0000e400ff0edb82 */ /* 0x000e620000000a00 */
[----:B------:R-:W-:-:S05]  /*0120*/  @!P5 VIADD R29, R29, 0x80 ;  /* 0x000000801d1dd836 */ /* 0x000fca0000000000 */
[----:B------:R-:W-:Y:S01]  /*0130*/  ISETP.GE.U32.AND P0, PT, R29, R0, PT ;  /* 0x000000001d00720c */ /* 0x000fe20003f06070 */
[----:B0-----:R-:W-:-:S05]  /*0140*/  @!P4 IMAD.WIDE.U32 R12, R21, 0x2, R12 ;  /* 0x00000002150cc825 */ /* 0x001fca00078e000c */
[----:B------:R0:W2:Y:S07]  /*0150*/  @!P4 LDG.E.U16 R18, desc[UR4][R12.64] ;  /* 0x000000040c12c981 */ /* 0x0000ae000c1e1500 */
[----:B------:R-:W-:Y:S01]  /*0160*/  @!P0 IMAD.IADD R16, R2, 0x1, R29 ;  /* 0x0000000102108824 */ /* 0x000fe200078e021d */
[----:B------:R-:W-:Y:S01]  /*0170*/  @!P0 IADD3 R29, PT, PT, R29, 0x80, RZ ;  /* 0x000000801d1d8810 */ /* 0x000fe20007ffe0ff */
[----:B0-----:R-:W0:Y:S03]  /*0180*/  @!P0 LDC.64 R12, c[0x0][0x390] ;  /* 0x0000e400ff0c8b82 */ /* 0x001e260000000a00 */
[----:B------:R-:W-:-:S13]  /*0190*/  ISETP.GE.U32.AND P3, PT, R29, R0, PT ;  /* 0x000000001d00720c */ /* 0x000fda0003f66070 */
[----:B------:R-:W-:Y:S01]  /*01a0*/  @!P3 IMAD.IADD R25, R2, 0x1, R29 ;  /* 0x000000010219b824 */ /* 0x000fe200078e021d */
[----:B------:R-:W3:Y:S01]  /*01b0*/  @!P3 LDC.64 R20, c[0x0][0x390] ;  /* 0x0000e400ff14bb82 */ /* 0x000ee20000000a00 */
[----:B------:R-:W-:-:S05]  /*01c0*/  @!P3 VIADD R29, R29, 0x80 ;  /* 0x000000801d1db836 */ /* 0x000fca0000000000 */
[----:B------:R-:W-:-:S13]  /*01d0*/  ISETP.GE.U32.AND P2, PT, R29, R0, PT ;  /* 0x000000001d00720c */ /* 0x000fda0003f46070 */
[----:B------:R-:W-:Y:S01]  /*01e0*/  @!P2 IMAD.IADD R17, R2, 0x1, R29 ;  /* 0x000000010211a824 */ /* 0x000fe200078e021d */
[----:B------:R-:W4:Y:S01]  /*01f0*/  @!P2 LDC.64 R22, c[0x0][0x390] ;  /* 0x0000e400ff16ab82 */ /* 0x000f220000000a00 */
[----:B------:R-:W-:-:S05]  /*0200*/  @!P2 VIADD R29, R29, 0x80 ;  /* 0x000000801d1da836 */ /* 0x000fca0000000000 */
[----:B------:R-:W-:-:S13]  /*0210*/  ISETP.GE.U32.AND P1, PT, R29, R0, PT ;  /* 0x000000001d00720c */ /* 0x000fda0003f26070 */
[----:B------:R-:W-:Y:S01]  /*0220*/  @!P1 IADD3 R27, PT, PT, R2, R29, RZ ;  /* 0x0000001d021b9210 */ /* 0x000fe20007ffe0ff */
[----:B------:R-:W-:-:S05]  /*0230*/  @!P1 VIADD R29, R29, 0x80 ;  /* 0x000000801d1d9836 */ /* 0x000fca0000000000 */
[----:B------:R-:W-:Y:S01]  /*0240*/  ISETP.GE.U32.AND P6, PT, R29, R0, PT ;  /* 0x000000001d00720c */ /* 0x000fe20003fc6070 */
[----:B-1----:R-:W-:-:S12]  /*0250*/  @!P5 IMAD.WIDE.U32 R14, R19, 0x2, R14 ;  /* 0x00000002130ed825 */ /* 0x002fd800078e000e */
[----:B------:R-:W-:Y:S02]  /*0260*/  @!P6 IMAD.IADD R28, R2, 0x1, R29 ;  /* 0x00000001021ce824 */ /* 0x000fe400078e021d */
[----:B------:R-:W-:-:S05]  /*0270*/  @!P6 VIADD R29, R29, 0x80 ;  /* 0x000000801d1de836 */ /* 0x000fca0000000000 */
[----:B------:R-:W-:Y:S01]  /*0280*/  ISETP.GE.U32.AND P4, PT, R29, R0, PT ;  /* 0x000000001d00720c */ /* 0x000fe20003f86070 */
[----:B0-----:R-:W-:Y:S01]  /*0290*/  @!P0 IMAD.WIDE.U32 R12, R16, 0x2, R12 ;  /* 0x00000002100c8825 */ /* 0x001fe200078e000c */
[----:B------:R-:W-:Y:S02]  /*02a0*/  PRMT R19, RZ, 0x7610, R19 ;  /* 0x00007610ff137816 */ /* 0x000fe40000000013 */
[----:B------:R-:W-:Y:S01]  /*02b0*/  PRMT R24, RZ, 0x7610, R24 ;  /* 0x00007610ff187816 */ /* 0x000fe20000000018 */
[----:B----4-:R-:W-:-:S03]  /*02c0*/  @!P2 IMAD.WIDE.U32 R22, R17, 0x2, R22 ;  /* 0x000000021116a825 */ /* 0x010fc600078e0016 */
[----:B------:R0:W4:Y:S04]  /*02d0*/  @!P5 LDG.E.U16 R19, desc[UR4][R14.64] ;  /* 0x000000040e13d981 */ /* 0x000128000c1e1500 */
[----:B------:R1:W5:Y:S01]  /*02e0*/  @!P0 LDG.E.U16 R24, desc[UR4][R12.64] ;  /* 0x000000040c188981 */ /* 0x000362000c1e1500 */
[----:B------:R-:W3:Y:S08]  /*02f0*/  @!P4 LDC.64 R16, c[0x0][0x390] ;  /* 0x0000e400ff10cb82 */ /* 0x000ef00000000a00 */
[----:B0-----:R-:W0:Y:S08]  /*0300*/  @!P6 LDC.64 R14, c[0x0][0x390] ;  /* 0x0000e400ff0eeb82 */ /* 0x001e300000000a00 */
[----:B-1----:R-:W1:Y:S01]  /*0310*/  @!P1 LDC.64 R12, c[0x0][0x390] ;  /* 0x0000e400ff0c9b82 */ /* 0x002e620000000a00 */
[----:B---3--:R-:W-:Y:S01]  /*0320*/  @!P3 IMAD.WIDE.U32 R20, R25, 0x2, R20 ;  /* 0x000000021914b825 */ /* 0x008fe200078e0014 */
[----:B------:R-:W-:-:S03]  /*0330*/  PRMT R25, RZ, 0x7610, R25 ;  /* 0x00007610ff197816 */ /* 0x000fc60000000019 */
[----:B------:R-:W-:Y:S01]  /*0340*/  @!P4 IMAD.IADD R29, R2, 0x1, R29 ;  /* 0x00000001021dc824 */ /* 0x000fe200078e021d */
[----:B------:R-:W-:Y:S02]  /*0350*/  PRMT R26, RZ, 0x7610, R26 ;  /* 0x00007610ff1a7816 */ /* 0x000fe4000000001a */
[----:B------:R1:W3:Y:S01]  /*0360*/  @!P3 LDG.E.U16 R25, desc[UR4][R20.64] ;  /* 0x000000041419b981 */ /* 0x0002e2000c1e1500 */
[----:B------:R-:W-:Y:S01]  /*0370*/  @!P4 IMAD.WIDE.U32 R16, R29, 0x2, R16 ;  /* 0x000000021d10c825 */ /* 0x000fe200078e0010 */
[----:B------:R-:W-:Y:S02]  /*0380*/  PRMT R29, RZ, 0x7610, R29 ;  /* 0x00007610ff1d7816 */ /* 0x000fe4000000001d */
[----:B------:R1:W3:Y:S01]  /*0390*/  @!P2 LDG.E.U16 R26, desc[UR4][R22.64] ;  /* 0x00000004161aa981 */ /* 0x0002e2000c1e1500 */
[----:B0-----:R-:W-:Y:S01]  /*03a0*/  @!P6 IMAD.WIDE.U32 R14, R28, 0x2, R14 ;  /* 0x000000021c0ee825 */ /* 0x001fe200078e000e */
[----:B------:R-:W-:-:S06]  /*03b0*/  PRMT R28, RZ, 0x7610, R28 ;  /* 0x00007610ff1c7816 */ /* 0x000fcc000000001c */
[----:B------:R0:W3:Y:S01]  /*03c0*/  @!P6 LDG.E.U16 R28, desc[UR4][R14.64] ;  /* 0x000000040e1ce981 */ /* 0x0000e2000c1e1500 */
[----:B-1----:R-:W-:Y:S01]  /*03d0*/  @!P1 IMAD.WIDE.U32 R20, R27, 0x2, R12 ;  /* 0x000000021b149825 */ /* 0x002fe200078e000c */
[----:B------:R-:W-:-:S04]  /*03e0*/  PRMT R27, RZ, 0x7610, R27 ;  /* 0x00007610ff1b7816 */ /* 0x000fc8000000001b */
[----:B------:R-:W3:Y:S04]  /*03f0*/  @!P1 LDG.E.U16 R29, desc[UR4][R20.64] ;  /* 0x00000004141d9981 */ /* 0x000ee8000c1e1500 */
[----:B------:R1:W3:Y:S01]  /*0400*/  @!P4 LDG.E.U16 R27, desc[UR4][R16.64] ;  /* 0x00000004101bc981 */ /* 0x0002e2000c1e1500 */
[C---:B------:R-:W-:Y:S01]  /*0410*/  ISETP.GE.U32.AND P5, PT, R3.reuse, R0, PT ;  /* 0x000000000300720c */ /* 0x040fe20003fa6070 */
[----:B------:R-:W-:-:S12]  /*0420*/  VIADD R23, R3, 0x80 ;  /* 0x0000008003177836 */ /* 0x000fd80000000000 */
[----:B------:R-:W1:Y:S01]  /*0430*/  @!P5 LDC.64 R12, c[0x0][0x388] ;  /* 0x0000e200ff0cdb82 */ /* 0x000e620000000a00 */
[----:B------:R-:W-:Y:S02]  /*0440*/  IADD3 R22, PT, PT, R3, 0x100, RZ ;  /* 0x0000010003167810 */ /* 0x000fe40007ffe0ff */
[-C--:B------:R-:W-:Y:S01]  /*0450*/  ISETP.GE.U32.AND P6, PT, R23, R0.reuse, PT ;  /* 0x000000001700720c */ /* 0x080fe20003fc6070 */
[----:B0-----:R-:W-:Y:S01]  /*0460*/  VIADD R15, R3, 0x180 ;  /* 0x00000180030f7836 */ /* 0x001fe20000000000 */
[----:B------:R-:W-:Y:S01]  /*0470*/  ISETP.GE.U32.AND P4, PT, R22, R0, PT ;  /* 0x000000001600720c */ /* 0x000fe20003f86070 */
[----:B-1----:R-:W-:-:S03]  /*0480*/  @!P5 IMAD.IADD R17, R2, 0x1, R3 ;  /* 0x000000010211d824 */ /* 0x002fc600078e0203 */
[----:B------:R-:W-:Y:S01]  /*0490*/  ISETP.GE.U32.AND P0, PT, R15, R0, PT ;  /* 0x000000000f00720c */ /* 0x000fe20003f06070 */
[C---:B------:R-:W-:Y:S02]  /*04a0*/  VIADD R15, R3.reuse, 0x280 ;  /* 0x00000280030f7836 */ /* 0x040fe40000000000 */
[----:B------:R-:W-:-:S03]  /*04b0*/  VIADD R21, R3, 0x200 ;  /* 0x0000020003157836 */ /* 0x000fc60000000000 */
[----:B------:R-:W-:Y:S01]  /*04c0*/  ISETP.GE.U32.AND P2, PT, R15, R0, PT ;  /* 0x000000000f00720c */ /* 0x000fe20003f46070 */
[----:B------:R-:W-:Y:S01]  /*04d0*/  VIADD R15, R3, 0x300 ;  /* 0x00000300030f7836 */ /* 0x000fe20000000000 */
[----:B------:R-:W-:Y:S01]  /*04e0*/  @!P5 IADD3 R12, P1, PT, R17, R12, RZ ;  /* 0x0000000c110cd210 */ /* 0x000fe20007f3e0ff */
[----:B------:R-:W-:-:S03]  /*04f0*/  VIADD R17, R3, 0x380 ;  /* 0x0000038003117836 */ /* 0x000fc60000000000 */
[----:B------:R-:W-:Y:S01]  /*0500*/  @!P5 IADD3.X R13, PT, PT, RZ, R13, RZ, P1, !PT ;  /* 0x0000000dff0dd210 */ /* 0x000fe20000ffe4ff */
[----:B------:R-:W-:Y:S01]  /*0510*/  @!P5 IMAD.MOV.U32 R3, RZ, RZ, R23 ;  /* 0x000000ffff03d224 */ /* 0x000fe200078e0017 */
[-C--:B------:R-:W-:Y:S02]  /*0520*/  ISETP.GE.U32.AND P3, PT, R21, R0.reuse, PT ;  /* 0x000000001500720c */ /* 0x080fe40003f66070 */
[----:B------:R-:W-:Y:S01]  /*0530*/  ISETP.GE.U32.AND P1, PT, R15, R0, PT ;  /* 0x000000000f00720c */ /* 0x000fe20003f26070 */
[----:B------:R-:W-:Y:S04]  /*0540*/  BSSY.RECONVERGENT B0, `(.L_x_577) ;  /* 0x0000045000007945 */ /* 0x000fe80003800200 */
[----:B------:R-:W-:Y:S01]  /*0550*/  BSSY.RELIABLE B1, `(.L_x_578) ;  /* 0x000003c000017945 */ /* 0x000fe20003800100 */
[----:B--2---:R-:W-:-:S05]  /*0560*/  @!P5 HADD2.F32 R18, -RZ, R18.H0_H0 ;  /* 0x20000012ff12d230 */ /* 0x004fca0000004100 */
[----:B------:R-:W-:-:S05]  /*0570*/  @!P5 SHF.R.U32.HI R4, RZ, 0x1f, R18 ;  /* 0x0000001fff04d819 */ /* 0x000fca0000011612 */
[----:B------:R0:W-:Y:S01]  /*0580*/  @!P5 STG.E.U8 desc[UR4][R12.64], R4 ;  /* 0x000000040c00d986 */ /* 0x0001e2000c101104 */
[----:B----4-:R-:W-:Y:S02]  /*0590*/  @!P6 HADD2.F32 R19, -RZ, R19.H0_H0 ;  /* 0x20000013ff13e230 */ /* 0x010fe40000004100 */
[----:B-----5:R-:W-:-:S03]  /*05a0*/  @!P4 HADD2.F32 R24, -RZ, R24.H0_H0 ;  /* 0x20000018ff18c230 */ /* 0x020fc60000004100 */
[----:B------:R-:W-:Y:S02]  /*05b0*/  @!P6 SHF.R.U32.HI R5, RZ, 0x1f, R19 ;  /* 0x0000001fff05e819 */ /* 0x000fe40000011613 */
[-C--:B------:R-:W-:Y:S02]  /*05c0*/  ISETP.GE.U32.AND P6, PT, R17, R0.reuse, PT ;  /* 0x000000001100720c */ /* 0x080fe40003fc6070 */
[----:B------:R-:W-:Y:S02]  /*05d0*/  @!P4 SHF.R.U32.HI R6, RZ, 0x1f, R24 ;  /* 0x0000001fff06c819 */ /* 0x000fe40000011618 */
[----:B------:R-:W-:Y:S01]  /*05e0*/  ISETP.GE.U32.AND P4, PT, R3, R0, PT ;  /* 0x000000000300720c */ /* 0x000fe20003f86070 */
[----:B---3--:R-:W-:Y:S02]  /*05f0*/  @!P0 HADD2.F32 R25, -RZ, R25.H0_H0 ;  /* 0x20000019ff198230 */ /* 0x008fe40000004100 */
[----:B------:R-:W-:-:S03]  /*0600*/  @!P3 HADD2.F32 R26, -RZ, R26.H0_H0 ;  /* 0x2000001aff1ab230 */ /* 0x000fc60000004100 */
[----:B------:R-:W-:Y:S02]  /*0610*/  @!P0 SHF.R.U32.HI R7, RZ, 0x1f, R25 ;  /* 0x0000001fff078819 */ /* 0x000fe40000011619 */
[----:B------:R-:W-:Y:S01]  /*0620*/  @!P3 SHF.R.U32.HI R8, RZ, 0x1f, R26 ;  /* 0x0000001fff08b819 */ /* 0x000fe2000001161a */
[----:B------:R-:W-:Y:S02]  /*0630*/  @!P1 HADD2.F32 R28, -RZ, R28.H0_H0 ;  /* 0x2000001cff1c9230 */ /* 0x000fe40000004100 */
[----:B------:R-:W-:Y:S02]  /*0640*/  @!P2 HADD2.F32 R29, -RZ, R29.H0_H0 ;  /* 0x2000001dff1da230 */ /* 0x000fe40000004100 */
[----:B------:R-:W-:-:S03]  /*0650*/  @!P6 HADD2.F32 R27, -RZ, R27.H0_H0 ;  /* 0x2000001bff1be230 */ /* 0x000fc60000004100 */
[----:B------:R-:W-:Y:S02]  /*0660*/  @!P2 SHF.R.U32.HI R9, RZ, 0x1f, R29 ;  /* 0x0000001fff09a819 */ /* 0x000fe4000001161d */
[----:B------:R-:W-:Y:S02]  /*0670*/  @!P1 SHF.R.U32.HI R10, RZ, 0x1f, R28 ;  /* 0x0000001fff0a9819 */ /* 0x000fe4000001161c */
[----:B------:R-:W-:Y:S01]  /*0680*/  @!P6 SHF.R.U32.HI R11, RZ, 0x1f, R27 ;  /* 0x0000001fff0be819 */ /* 0x000fe2000001161b */
[----:B0-----:R-:W-:Y:S06]  /*0690*/  @P4 BRA `(.L_x_579) ;  /* 0x0000000000384947 */ /* 0x001fec0003800000 */
[----:B------:R-:W0:Y:S01]  /*06a0*/  LDCU.64 UR6, c[0x0][0x388] ;  /* 0x00007100ff0677ac */ /* 0x000e220008000a00 */
[----:B------:R-:W-:Y:S01]  /*06b0*/  IMAD.IADD R12, R2, 0x1, R3 ;  /* 0x00000001020c7824 */ /* 0x000fe200078e0203 */
[----:B------:R-:W-:-:S04]  /*06c0*/  IADD3 R3, PT, PT, R3, 0x80, RZ ;  /* 0x0000008003037810 */ /* 0x000fc80007ffe0ff */
[----:B0-----:R-:W-:-:S05]  /*06d0*/  IADD3 R12, P0, PT, R12, UR6, RZ ;  /* 0x000000060c0c7c10 */ /* 0x001fca000ff1e0ff */
[----:B------:R-:W-:Y:S01]  /*06e0*/  IMAD.X R13, RZ, RZ, UR7, P0 ;  /* 0x00000007ff0d7e24 */ /* 0x000fe200080e06ff */
[----:B------:R-:W-:-:S04]  /*06f0*/  ISETP.GE.U32.AND P0, PT, R3, R0, PT ;  /* 0x000000000300720c */ /* 0x000fc80003f06070 */
[----:B------:R0:W-:Y:S09]  /*0700*/  STG.E.U8 desc[UR4][R12.64], R5 ;  /* 0x000000050c007986 */ /* 0x0001f2000c101104 */
[----:B------:R-:W-:Y:S05]  /*0710*/  @P0 BRA `(.L_x_580) ;  /* 0x0000000000380947 */ /* 0x000fea0003800000 */
[----:B------:R-:W1:Y:S01]  /*0720*/  LDCU.64 UR6, c[0x0][0x388] ;  /* 0x00007100ff0677ac */ /* 0x000e620008000a00 */
[----:B------:R-:W-:Y:S02]  /*0730*/  IMAD.IADD R4, R2, 0x1, R3 ;  /* 0x0000000102047824 */ /* 0x000fe400078e0203 */
[----:B------:R-:W-:-:S03]  /*0740*/  VIADD R3, R3, 0x80 ;  /* 0x0000008003037836 */ /* 0x000fc60000000000 */
[----:B-1----:R-:W-:-:S05]  /*0750*/  IADD3 R4, P0, PT, R4, UR6, RZ ;  /* 0x0000000604047c10 */ /* 0x002fca000ff1e0ff */
[----:B0-----:R-:W-:-:S05]  /*0760*/  IMAD.X R5, RZ, RZ, UR7, P0 ;  /* 0x00000007ff057e24 */ /* 0x001fca00080e06ff */
[----:B------:R0:W-:Y:S03]  /*0770*/  STG.E.U8 desc[UR4][R4.64], R6 ;  /* 0x0000000604007986 */ /* 0x0001e6000c101104 */
.L_x_579:
[----:B------:R-:W-:-:S13]  /*0780*/  ISETP.GE.U32.AND P0, PT, R3, R0, PT ;  /* 0x000000000300720c */ /* 0x000fda0003f06070 */
[----:B------:R-:W-:Y:S05]  /*0790*/  @P0 BRA `(.L_x_581) ;  /* 0x0000000000380947 */ /* 0x000fea0003800000 */
[----:B------:R-:W1:Y:S01]  /*07a0*/  LDCU.64 UR6, c[0x0][0x388] ;  /* 0x00007100ff0677ac */ /* 0x000e620008000a00 */
[----:B0-----:R-:W-:Y:S02]  /*07b0*/  IMAD.IADD R4, R2, 0x1, R3 ;  /* 0x0000000102047824 */ /* 0x001fe400078e0203 */
[----:B------:R-:W-:-:S03]  /*07c0*/  VIADD R3, R3, 0x80 ;  /* 0x0000008003037836 */ /* 0x000fc60000000000 */
[----:B-1----:R-:W-:-:S04]  /*07d0*/  IADD3 R4, P0, PT, R4, UR6, RZ ;  /* 0x0000000604047c10 */ /* 0x002fc8000ff1e0ff */
[----:B------:R-:W-:-:S05]  /*07e0*/  IADD3.X R5, PT, PT, RZ, UR7, RZ, P0, !PT ;  /* 0x00000007ff057c10 */ /* 0x000fca00087fe4ff */
[----:B------:R1:W-:Y:S04]  /*07f0*/  STG.E.U8 desc[UR4][R4.64], R7 ;  /* 0x0000000704007986 */ /* 0x0003e8000c101104 */
.L_x_580:
[----:B------:R-:W-:-:S13]  /*0800*/  ISETP.GE.U32.AND P0, PT, R3, R0, PT ;  /* 0x000000000300720c */ /* 0x000fda0003f06070 */
[----:B------:R-:W-:Y:S05]  /*0810*/  @P0 BRA `(.L_x_582) ;  /* 0x00000000003c0947 */ /* 0x000fea0003800000 */
[----:B------:R-:W2:Y:S01]  /*0820*/  LDCU.64 UR6, c[0x0][0x388] ;  /* 0x00007100ff0677ac */ /* 0x000ea20008000a00 */
[----:B-1----:R-:W-:Y:S02]  /*0830*/  IMAD.IADD R4, R2, 0x1, R3 ;  /* 0x0000000102047824 */ /* 0x002fe400078e0203 */
[----:B------:R-:W-:-:S03]  /*0840*/  VIADD R3, R3, 0x80 ;  /* 0x0000008003037836 */ /* 0x000fc60000000000 */
[----:B--2---:R-:W-:-:S05]  /*0850*/  IADD3 R4, P0, PT, R4, UR6, RZ ;  /* 0x0000000604047c10 */ /* 0x004fca000ff1e0ff */
[----:B0-----:R-:W-:-:S05]  /*0860*/  IMAD.X R5, RZ, RZ, UR7, P0 ;  /* 0x00000007ff057e24 */ /* 0x001fca00080e06ff */
[----:B------:R1:W-:Y:S03]  /*0870*/  STG.E.U8 desc[UR4][R4.64], R8 ;  /* 0x0000000804007986 */ /* 0x0003e6000c101104 */
.L_x_581:
[----:B------:R-:W-:-:S13]  /*0880*/  ISETP.GE.U32.AND P0, PT, R3, R0, PT ;  /* 0x000000000300720c */ /* 0x000fda0003f06070 */
[----:B------:R-:W-:Y:S05]  /*0890*/  @P0 BREAK.RELIABLE B1 ;  /* 0x0000000000010942 */ /* 0x000fea0003800100 */
[----:B------:R-:W-:Y:S05]  /*08a0*/  @P0 BRA `(.L_x_583) ;  /* 0x0000000000380947 */ /* 0x000fea0003800000 */
[----:B------:R-:W2:Y:S01]  /*08b0*/  LDCU.64 UR6, c[0x0][0x388] ;  /* 0x00007100ff0677ac */ /* 0x000ea20008000a00 */
[----:B01----:R-:W-:Y:S01]  /*08c0*/  IADD3 R4, PT, PT, R2, R3, RZ ;  /* 0x0000000302047210 */ /* 0x003fe20007ffe0ff */
[----:B------:R-:W-:-:S03]  /*08d0*/  VIADD R3, R3, 0x80 ;  /* 0x0000008003037836 */ /* 0x000fc60000000000 */
[----:B--2---:R-:W-:-:S05]  /*08e0*/  IADD3 R4, P0, PT, R4, UR6, RZ ;  /* 0x0000000604047c10 */ /* 0x004fca000ff1e0ff */
[----:B------:R-:W-:-:S05]  /*08f0*/  IMAD.X R5, RZ, RZ, UR7, P0 ;  /* 0x00000007ff057e24 */ /* 0x000fca00080e06ff */
[----:B------:R2:W-:Y:S03]  /*0900*/  STG.E.U8 desc[UR4][R4.64], R9 ;  /* 0x0000000904007986 */ /* 0x0005e6000c101104 */
.L_x_582:
[----:B------:R-:W-:Y:S05]  /*0910*/  BSYNC.RELIABLE B1 ;  /* 0x0000000000017941 */ /* 0x000fea0003800100 */
.L_x_578:
[----:B------:R-:W-:-:S13]  /*0920*/  ISETP.GE.U32.AND P0, PT, R3, R0, PT ;  /* 0x000000000300720c */ /* 0x000fda0003f06070 */
[----:B-1----:R-:W1:Y:S01]  /*0930*/  @!P0 LDC.64 R6, c[0x0][0x388] ;  /* 0x0000e200ff068b82 */ /* 0x002e620000000a00 */
[----:B0-2---:R-:W-:Y:S01]  /*0940*/  @!P0 IMAD.IADD R5, R2, 0x1, R3 ;  /* 0x0000000102058824 */ /* 0x005fe200078e0203 */
[----:B------:R-:W-:-:S04]  /*0950*/  @!P0 IADD3 R3, PT, PT, R3, 0x80, RZ ;  /* 0x0000008003038810 */ /* 0x000fc80007ffe0ff */
[----:B-1----:R-:W-:-:S05]  /*0960*/  @!P0 IADD3 R4, P1, PT, R5, R6, RZ ;  /* 0x0000000605048210 */ /* 0x002fca0007f3e0ff */
[----:B------:R-:W-:-:S05]  /*0970*/  @!P0 IMAD.X R5, RZ, RZ, R7, P1 ;  /* 0x000000ffff058224 */ /* 0x000fca00008e0607 */
[----:B------:R2:W-:Y:S03]  /*0980*/  @!P0 STG.E.U8 desc[UR4][R4.64], R10 ;  /* 0x0000000a04008986 */ /* 0x0005e6000c101104 */
.L_x_583:
[----:B------:R-:W-:Y:S05]  /*0990*/  BSYNC.RECONVERGENT B0 ;  /* 0x0000000000007941 */ /* 0x000fea0003800200 */
.L_x_577:
[----:B------:R-:W-:Y:S05]  /*09a0*/  WARPSYNC.ALL ;  /* 0x0000000000007948 */ /* 0x000fea0003800000 */
[----:B------:R-:W-:-:S13]  /*09b0*/  ISETP.GE.U32.AND P0, PT, R3, R0, PT ;  /* 0x000000000300720c */ /* 0x000fda0003f06070 */
[----:B------:R-:W-:Y:S05]  /*09c0*/  @P0 EXIT ;  /* 0x000000000000094d */ /* 0x000fea0003800000 */
[----:B------:R-:W3:Y:S01]  /*09d0*/  LDCU.64 UR6, c[0x0][0x388] ;  /* 0x00007100ff0677ac */ /* 0x000ee20008000a00 */
[----:B------:R-:W-:-:S05]  /*09e0*/  IMAD.IADD R2, R2, 0x1, R3 ;  /* 0x0000000102027824 */ /* 0x000fca00078e0203 */
[----:B---3--:R-:W-:-:S05]  /*09f0*/  IADD3 R2, P0, PT, R2, UR6, RZ ;  /* 0x0000000602027c10 */ /* 0x008fca000ff1e0ff */
[----:B------:R-:W-:-:S05]  /*0a00*/  IMAD.X R3, RZ, RZ, UR7, P0 ;  /* 0x00000007ff037e24 */ /* 0x000fca00080e06ff */
[----:B------:R-:W-:Y:S01]  /*0a10*/  STG.E.U8 desc[UR4][R2.64], R11 ;  /* 0x0000000b02007986 */ /* 0x000fe2000c101104 */
[----:B------:R-:W-:Y:S05]  /*0a20*/  EXIT ;  /* 0x000000000000794d */ /* 0x000fea0003800000 */
.L_x_576:
[----:B------:R-:W0:Y:S01]  /*0a30*/  S2R R9, SR_TID.X ;  /* 0x0000000000097919 */ /* 0x000e220000002100 */
[----:B------:R-:W1:Y:S01]  /*0a40*/  LDC.64 R4, c[0x0][0x390] ;  /* 0x0000e400ff047b82 */ /* 0x000e620000000a00 */
[----:B------:R-:W2:Y:S01]  /*0a50*/  LDCU.64 UR6, c[0x0][0x388] ;  /* 0x00007100ff0677ac */ /* 0x000ea20008000a00 */
[----:B-1----:R-:W-:-:S04]  /*0a60*/  IMAD.WIDE.U32 R4, R2, 0x2, R4 ;  /* 0x0000000202047825 */ /* 0x002fc800078e0004 */
[----:B0-----:R-:W-:-:S05]  /*0a70*/  IMAD.WIDE.U32 R4, R9, 0x4, R4 ;  /* 0x0000000409047825 */ /* 0x001fca00078e0004 */
[----:B------:R-:W3:Y:S04]  /*0a80*/  LDG.E R7, desc[UR4][R4.64+0x400] ;  /* 0x0004000404077981 */ /* 0x000ee8000c1e1900 */
[----:B------:R-:W4:Y:S04]  /*0a90*/  LDG.E R0, desc[UR4][R4.64] ;  /* 0x0000000404007981 */ /* 0x000f28000c1e1900 */
[----:B------:R-:W5:Y:S04]  /*0aa0*/  LDG.E R6, desc[UR4][R4.64+0x200] ;  /* 0x0002000404067981 */ /* 0x000f68000c1e1900 */
[----:B------:R-:W5:Y:S01]  /*0ab0*/  LDG.E R8, desc[UR4][R4.64+0x600] ;  /* 0x0006000404087981 */ /* 0x000f62000c1e1900 */
[----:B--2---:R-:W-:-:S05]  /*0ac0*/  IADD3 R2, P0, PT, R2, UR6, RZ ;  /* 0x0000000602027c10 */ /* 0x004fca000ff1e0ff */
[----:B------:R-:W-:Y:S02]  /*0ad0*/  IMAD.X R3, RZ, RZ, UR7, P0 ;  /* 0x00000007ff037e24 */ /* 0x000fe400080e06ff */
[----:B------:R-:W-:-:S04]  /*0ae0*/  IMAD.WIDE.U32 R2, R9, 0x2, R2 ;  /* 0x0000000209027825 */ /* 0x000fc800078e0002 */
[--C-:B---3--:R-:W-:Y:S02]  /*0af0*/  HADD2.F32 R11, -RZ, R7.reuse.H0_H0 ;  /* 0x20000007ff0b7230 */ /* 0x108fe40000004100 */
[----:B------:R-:W-:Y:S02]  /*0b00*/  HADD2.F32 R7, -RZ, R7.H1_H1 ;  /* 0x30000007ff077230 */ /* 0x000fe40000004100 */
[--C-:B----4-:R-:W-:Y:S02]  /*0b10*/  HADD2.F32 R9, -RZ, R0.reuse.H0_H0 ;  /* 0x20000000ff097230 */ /* 0x110fe40000004100 */
[----:B------:R-:W-:Y:S02]  /*0b20*/  HADD2.F32 R0, -RZ, R0.H1_H1 ;  /* 0x30000000ff007230 */ /* 0x000fe40000004100 */
[--C-:B-----5:R-:W-:Y:S02]  /*0b30*/  HADD2.F32 R10, -RZ, R6.reuse.H0_H0 ;  /* 0x20000006ff0a7230 */ /* 0x120fe40000004100 */
[----:B------:R-:W-:-:S02]  /*0b40*/  HADD2.F32 R6, -RZ, R6.H1_H1 ;  /* 0x30000006ff067230 */ /* 0x000fc40000004100 */
[--C-:B------:R-:W-:Y:S02]  /*0b50*/  HADD2.F32 R12, -RZ, R8.reuse.H0_H0 ;  /* 0x20000008ff0c7230 */ /* 0x100fe40000004100 */
[----:B------:R-:W-:Y:S01]  /*0b60*/  HADD2.F32 R8, -RZ, R8.H1_H1 ;  /* 0x30000008ff087230 */ /* 0x000fe20000004100 */
[----:B------:R-:W-:Y:S02]  /*0b70*/  SHF.R.U32.HI R4, RZ, 0x1f, R7 ;  /* 0x0000001fff047819 */ /* 0x000fe40000011607 */
[----:B------:R-:W-:Y:S02]  /*0b80*/  SHF.R.U32.HI R9, RZ, 0x1f, R9 ;  /* 0x0000001fff097819 */ /* 0x000fe40000011609 */
[----:B------:R-:W-:Y:S02]  /*0b90*/  SHF.R.U32.HI R0, RZ, 0x1f, R0 ;  /* 0x0000001fff007819 */ /* 0x000fe40000011600 */
[----:B------:R-:W-:Y:S02]  /*0ba0*/  SHF.R.U32.HI R10, RZ, 0x1f, R10 ;  /* 0x0000001fff0a7819 */ /* 0x000fe4000001160a */
[----:B------:R-:W-:-:S02]  /*0bb0*/  SHF.R.U32.HI R5, RZ, 0x1f, R6 ;  /* 0x0000001fff057819 */ /* 0x000fc40000011606 */
[----:B------:R-:W-:Y:S02]  /*0bc0*/  SHF.R.U32.HI R11, RZ, 0x1f, R11 ;  /* 0x0000001fff0b7819 */ /* 0x000fe4000001160b */
[----:B------:R-:W-:Y:S02]  /*0bd0*/  SHF.R.U32.HI R12, RZ, 0x1f, R12 ;  /* 0x0000001fff0c7819 */ /* 0x000fe4000001160c */
[----:B------:R-:W-:Y:S02]  /*0be0*/  SHF.R.U32.HI R7, RZ, 0x1f, R8 ;  /* 0x0000001fff077819 */ /* 0x000fe40000011608 */
[----:B------:R-:W-:Y:S02]  /*0bf0*/  PRMT R9, R0, 0x7604, R9 ;  /* 0x0000760400097816 */ /* 0x000fe40000000009 */
[----:B------:R-:W-:Y:S02]  /*0c00*/  PRMT R5, R5, 0x7604, R10 ;  /* 0x0000760405057816 */ /* 0x000fe4000000000a */
[----:B------:R-:W-:-:S02]  /*0c10*/  PRMT R11, R4, 0x7604, R11 ;  /* 0x00007604040b7816 */ /* 0x000fc4000000000b */
[----:B------:R-:W-:Y:S01]  /*0c20*/  PRMT R7, R7, 0x7604, R12 ;  /* 0x0000760407077816 */ /* 0x000fe2000000000c */
[----:B------:R-:W-:Y:S04]  /*0c30*/  STG.E.U16 desc[UR4][R2.64], R9 ;  /* 0x0000000902007986 */ /* 0x000fe8000c101504 */
[----:B------:R-:W-:Y:S04]  /*0c40*/  STG.E.U16 desc[UR4][R2.64+0x100], R5 ;  /* 0x0001000502007986 */ /* 0x000fe8000c101504 */
[----:B------:R-:W-:Y:S04]  /*0c50*/  STG.E.U16 desc[UR4][R2.64+0x200], R11 ;  /* 0x0002000b02007986 */ /* 0x000fe8000c101504 */
[----:B------:R-:W-:Y:S01]  /*0c60*/  STG.E.U16 desc[UR4][R2.64+0x300], R7 ;  /* 0x0003000702007986 */ /* 0x000fe2000c101504 */
[----:B------:R-:W-:Y:S05]  /*0c70*/  EXIT ;  /* 0x000000000000794d */ /* 0x000fea0003800000 */
.L_x_584:
        /* <DEDUP_REMOVED lines=16> */
.L_x_23600:


//--------------------- .text._ZN2at6native29vectorized_elementwise_kernelILi4EZZZNS0_19signbit_kernel_cudaERNS_18TensorIteratorBaseEENKUlvE0_clEvENKUlvE2_clEvEUlN3c104HalfEE_St5arrayIPcLm2EEEEviT0_T1_ --------------------------
	.section	.text._ZN2at6native29vectorized_elementwise_kernelILi4EZZZNS0_19signbit_kernel_cudaERNS_18TensorIteratorBaseEENKUlvE0_clEvENKUlvE2_clEvEUlN3c104HalfEE_St5arrayIPcLm2EEEEviT0_T1_,"ax",@progbits
	.align	128
        .global         _ZN2at6native29vectorized_elementwise_kernelILi4EZZZNS0_19signbit_kernel_cudaERNS_18TensorIteratorBaseEENKUlvE0_clEvENKUlvE2_clEvEUlN3c104HalfEE_St5arrayIPcLm2EEEEviT0_T1_
        .type           _ZN2at6native29vectorized_elementwise_kernelILi4EZZZNS0_19signbit_kernel_cudaERNS_18TensorIteratorBaseEENKUlvE0_clEvENKUlvE2_clEvEUlN3c104HalfEE_St5arrayIPcLm2EEEEviT0_T1_,@function
        .size           _ZN2at6native29vectorized_elementwise_kernelILi4EZZZNS0_19signbit_kernel_cudaERNS_18TensorIteratorBaseEENKUlvE0_clEvENKUlvE2_clEvEUlN3c104HalfEE_St5arrayIPcLm2EEEEviT0_T1_,(.L_x_23601 - _ZN2at6native29vectorized_elementwise_kernelILi4EZZZNS0_19signbit_kernel_cudaERNS_18TensorIteratorBaseEENKUlvE0_clEvENKUlvE2_clEvEUlN3c104HalfEE_St5arrayIPcLm2EEEEviT0_T1_)
        .other          _ZN2at6native29vectorized_elementwise_kernelILi4EZZZNS0_19signbit_kernel_cudaERNS_18TensorIteratorBaseEENKUlvE0_clEvENKUlvE2_clEvEUlN3c104HalfEE_St5arrayIPcLm2EEEEviT0_T1_,@"STO_CUDA_ENTRY STV_DEFAULT"
_ZN2at6native29vectorized_elementwise_kernelILi4EZZZNS0_19signbit_kernel_cudaERNS_18TensorIteratorBaseEENKUlvE0_clEvENKUlvE2_clEvEUlN3c104HalfEE_St5arrayIPcLm2EEEEviT0_T1_:
.text._ZN2at6native29vectorized_elementwise_kernelILi4EZZZNS0_19signbit_kernel_cudaERNS_18TensorIteratorBaseEENKUlvE0_clEvENKUlvE2_clEvEUlN3c104HalfEE_St5arrayIPcLm2EEEEviT0_T1_:
        /* <DEDUP_REMOVED lines=34> */
[----:B------:R-:W-:Y:S01]  /*0220*/  @!P1 IMAD.IADD R27, R2, 0x1, R29 ;  /* 0x00000001021b9824 */ /* 0x000fe200078e021d */
[----:B------:R-:W-:-:S04]  /*0230*/  @!P1 IADD3 R29, PT, PT, R29, 0x80, RZ ;  /* 0x000000801d1d9810 */ /* 0x000fc80007ffe0ff */
        /* <DEDUP_REMOVED lines=24> */
[----:B------:R-:W3:Y:S01]  /*03c0*/  @!P6 LDG.E.U16 R28, desc[UR4][R14.64] ;  /* 0x000000040e1ce981 */ /* 0x000ee2000c1e1500 */
[----:B-1----:R-:W-:Y:S01]  /*03d0*/  @!P1 IMAD.WIDE.U32 R20, R27, 0x2, R12 ;  /* 0x000000021b149825 */ /* 0x002fe200078e000c */
[----:B------:R-:W-:-:S04]  /*03e0*/  PRMT R27, RZ, 0x7610, R27 ;  /* 0x00007610ff1b7816 */ /* 0x000fc8000000001b */
[----:B------:R-:W3:Y:S04]  /*03f0*/  @!P1 LDG.E.U16 R29, desc[UR4][R20.64] ;  /* 0x00000004141d9981 */ /* 0x000ee8000c1e1500 */
[----:B------:R0:W3:Y:S01]  /*0400*/  @!P4 LDG.E.U16 R27, desc[UR4][R16.64] ;  /* 0x00000004101bc981 */ /* 0x0000e2000c1e1500 */
[C---:B------:R-:W-:Y:S01]  /*0410*/  ISETP.GE.U32.AND P5, PT, R3.reuse, R0, PT ;  /* 0x000000000300720c */ /* 0x040fe20003fa6070 */
[----:B------:R-:W-:-:S12]  /*0420*/  VIADD R23, R3, 0x80 ;  /* 0x0000008003177836 */ /* 0x000fd80000000000 */
[----:B------:R-:W1:Y:S01]  /*0430*/  @!P5 LDC.64 R12, c[0x0][0x388] ;  /* 0x0000e200ff0cdb82 */ /* 0x000e620000000a00 */
[----:B------:R-:W-:Y:S01]  /*0440*/  VIADD R22, R3, 0x100 ;  /* 0x0000010003167836 */ /* 0x000fe20000000000 */
[-C--:B------:R-:W-:Y:S01]  /*0450*/  ISETP.GE.U32.AND P6, PT, R23, R0.reuse, PT ;  /* 0x000000001700720c */ /* 0x080fe20003fc6070 */
[----:B0-----:R-:W-:Y:S01]  /*0460*/  @!P5 IMAD.IADD R17, R2, 0x1, R3 ;  /* 0x000000010211d824 */ /* 0x001fe200078e0203 */
[----:B------:R-:W-:Y:S02]  /*0470*/  IADD3 R15, PT, PT, R3, 0x180, RZ ;  /* 0x00000180030f7810 */ /* 0x000fe40007ffe0ff */
[-C--:B------:R-:W-:Y:S02]  /*0480*/  ISETP.GE.U32.AND P4, PT, R22, R0.reuse, PT ;  /* 0x000000001600720c */ /* 0x080fe40003f86070 */
[----:B------:R-:W-:Y:S01]  /*0490*/  ISETP.GE.U32.AND P0, PT, R15, R0, PT ;  /* 0x000000000f00720c */ /* 0x000fe20003f06070 */
[C---:B------:R-:W-:Y:S02]  /*04a0*/  VIADD R15, R3.reuse, 0x280 ;  /* 0x00000280030f7836 */ /* 0x040fe40000000000 */
[----:B------:R-:W-:-:S03]  /*04b0*/  VIADD R21, R3, 0x200 ;  /* 0x0000020003157836 */ /* 0x000fc60000000000 */
[----:B------:R-:W-:Y:S01]  /*04c0*/  ISETP.GE.U32.AND P2, PT, R15, R0, PT ;  /* 0x000000000f00720c */ /* 0x000fe20003f46070 */
[----:B------:R-:W-:Y:S01]  /*04d0*/  VIADD R15, R3, 0x300 ;  /* 0x00000300030f7836 */ /* 0x000fe20000000000 */
[----:B-1----:R-:W-:Y:S02]  /*04e0*/  @!P5 IADD3 R12, P1, PT, R17, R12, RZ ;  /* 0x0000000c110cd210 */ /* 0x002fe40007f3e0ff */
[----:B------:R-:W-:-:S03]  /*04f0*/  IADD3 R17, PT, PT, R3, 0x380, RZ ;  /* 0x0000038003117810 */ /* 0x000fc60007ffe0ff */
[----:B------:R-:W-:Y:S02]  /*0500*/  @!P5 IMAD.X R13, RZ, RZ, R13, P1 ;  /* 0x000000ffff0dd224 */ /* 0x000fe400008e060d */
        /* <DEDUP_REMOVED lines=26> */
[----:B------:R-:W-:Y:S02]  /*06b0*/  IMAD.IADD R12, R2, 0x1, R3 ;  /* 0x00000001020c7824 */ /* 0x000fe400078e0203 */
[----:B------:R-:W-:-:S03]  /*06c0*/  VIADD R3, R3, 0x80 ;  /* 0x0000008003037836 */ /* 0x000fc60000000000 */
        /* <DEDUP_REMOVED lines=8> */
[----:B-1----:R-:W-:-:S04]  /*0750*/  IADD3 R4, P0, PT, R4, UR6, RZ ;  /* 0x0000000604047c10 */ /* 0x002fc8000ff1e0ff */
[----:B0-----:R-:W-:-:S05]  /*0760*/  IADD3.X R5, PT, PT, RZ, UR7, RZ, P0, !PT ;  /* 0x00000007ff057c10 */ /* 0x001fca00087fe4ff */
[----:B------:R0:W-:Y:S04]  /*0770*/  STG.E.U8 desc[UR4][R4.64], R6 ;  /* 0x0000000604007986 */ /* 0x0001e8000c101104 */
.L_x_588:
[----:B------:R-:W-:-:S13]  /*0780*/  ISETP.GE.U32.AND P0, PT, R3, R0, PT ;  /* 0x000000000300720c */ /* 0x000fda0003f06070 */
[----:B------:R-:W-:Y:S05]  /*0790*/  @P0 BRA `(.L_x_590) ;  /* 0x0000000000380947 */ /* 0x000fea0003800000 */
[----:B------:R-:W1:Y:S01]  /*07a0*/  LDCU.64 UR6, c[0x0][0x388] ;  /* 0x00007100ff0677ac */ /* 0x000e620008000a00 */
[----:B0-----:R-:W-:Y:S02]  /*07b0*/  IMAD.IADD R4, R2, 0x1, R3 ;  /* 0x0000000102047824 */ /* 0x001fe400078e0203 */
[----:B------:R-:W-:-:S03]  /*07c0*/  VIADD R3, R3, 0x80 ;  /* 0x0000008003037836 */ /* 0x000fc60000000000 */
[----:B-1----:R-:W-:-:S05]  /*07d0*/  IADD3 R4, P0, PT, R4, UR6, RZ ;  /* 0x0000000604047c10 */ /* 0x002fca000ff1e0ff */
[----:B------:R-:W-:-:S05]  /*07e0*/  IMAD.X R5, RZ, RZ, UR7, P0 ;  /* 0x00000007ff057e24 */ /* 0x000fca00080e06ff */
[----:B------:R1:W-:Y:S03]  /*07f0*/  STG.E.U8 desc[UR4][R4.64], R7 ;  /* 0x0000000704007986 */ /* 0x0003e6000c101104 */
.L_x_589:
[----:B------:R-:W-:-:S13]  /*0800*/  ISETP.GE.U32.AND P0, PT, R3, R0, PT ;  /* 0x000000000300720c */ /* 0x000fda0003f06070 */
[----:B------:R-:W-:Y:S05]  /*0810*/  @P0 BRA `(.L_x_591) ;  /* 0x00000000003c0947 */ /* 0x000fea0003800000 */
[----:B------:R-:W2:Y:S01]  /*0820*/  LDCU.64 UR6, c[0x0][0x388] ;  /* 0x00007100ff0677ac */ /* 0x000ea20008000a00 */
[----:B-1----:R-:W-:Y:S02]  /*0830*/  IMAD.IADD R4, R2, 0x1, R3 ;  /* 0x0000000102047824 */ /* 0x002fe400078e0203 */
[----:B------:R-:W-:-:S03]  /*0840*/  VIADD R3, R3, 0x80 ;  /* 0x0000008003037836 */ /* 0x000fc60000000000 */
[----:B--2---:R-:W-:-:S04]  /*0850*/  IADD3 R4, P0, PT, R4, UR6, RZ ;  /* 0x0000000604047c10 */ /* 0x004fc8000ff1e0ff */
[----:B0-----:R-:W-:-:S05]  /*0860*/  IADD3.X R5, PT, PT, RZ, UR7, RZ, P0, !PT ;  /* 0x00000007ff057c10 */ /* 0x001fca00087fe4ff */
[----:B------:R1:W-:Y:S04]  /*0870*/  STG.E.U8 desc[UR4][R4.64], R8 ;  /* 0x0000000804007986 */ /* 0x0003e8000c101104 */
.L_x_590:
[----:B------:R-:W-:-:S13]  /*0880*/  ISETP.GE.U32.AND P0, PT, R3, R0, PT ;  /* 0x000000000300720c */ /* 0x000fda0003f06070 */
[----:B------:R-:W-:Y:S05]  /*0890*/  @P0 BREAK.RELIABLE B1 ;  /* 0x0000000000010942 */ /* 0x000fea0003800100 */
[----:B------:R-:W-:Y:S05]  /*08a0*/  @P0 BRA `(.L_x_592) ;  /* 0x0000000000380947 */ /* 0x000fea0003800000 */
[----:B------:R-:W2:Y:S01]  /*08b0*/  LDCU.64 UR6, c[0x0][0x388] ;  /* 0x00007100ff0677ac */ /* 0x000ea20008000a00 */
[----:B01----:R-:W-:Y:S02]  /*08c0*/  IMAD.IADD R4, R2, 0x1, R3 ;  /* 0x0000000102047824 */ /* 0x003fe400078e0203 */
[----:B------:R-:W-:-:S03]  /*08d0*/  VIADD R3, R3, 0x80 ;  /* 0x0000008003037836 */ /* 0x000fc60000000000 */
[----:B--2---:R-:W-:-:S05]  /*08e0*/  IADD3 R4, P0, PT, R4, UR6, RZ ;  /* 0x0000000604047c10 */ /* 0x004fca000ff1e0ff */
[----:B------:R-:W-:-:S05]  /*08f0*/  IMAD.X R5, RZ, RZ, UR7, P0 ;  /* 0x00000007ff057e24 */ /* 0x000fca00080e06ff */
[----:B------:R2:W-:Y:S03]  /*0900*/  STG.E.U8 desc[UR4][R4.64], R9 ;  /* 0x0000000904007986 */ /* 0x0005e6000c101104 */
.L_x_591:
[----:B------:R-:W-:Y:S05]  /*0910*/  BSYNC.RELIABLE B1 ;  /* 0x0000000000017941 */ /* 0x000fea0003800100 */
.L_x_587:
[----:B------:R-:W-:-:S13]  /*0920*/  ISETP.GE.U32.AND P0, PT, R3, R0, PT ;  /* 0x000000000300720c */ /* 0x000fda0003f06070 */
[----:B-1----:R-:W1:Y:S01]  /*0930*/  @!P0 LDC.64 R6, c[0x0][0x388] ;  /* 0x0000e200ff068b82 */ /* 0x002e620000000a00 */
[----:B0-2---:R-:W-:Y:S02]  /*0940*/  @!P0 IMAD.IADD R5, R2, 0x1, R3 ;  /* 0x0000000102058824 */ /* 0x005fe400078e0203 */
[----:B------:R-:W-:-:S03]  /*0950*/  @!P0 VIADD R3, R3, 0x80 ;  /* 0x0000008003038836 */ /* 0x000fc60000000000 */
[----:B-1----:R-:W-:-:S04]  /*0960*/  @!P0 IADD3 R4, P1, PT, R5, R6, RZ ;  /* 0x0000000605048210 */ /* 0x002fc80007f3e0ff */
[----:B------:R-:W-:-:S05]  /*0970*/  @!P0 IADD3.X R5, PT, PT, RZ, R7, RZ, P1, !PT ;  /* 0x00000007ff058210 */ /* 0x000fca0000ffe4ff */
[----:B------:R2:W-:Y:S04]  /*0980*/  @!P0 STG.E.U8 desc[UR4][R4.64], R10 ;  /* 0x0000000a04008986 */ /* 0x0005e8000c101104 */
.L_x_592:
[----:B------:R-:W-:Y:S05]  /*0990*/  BSYNC.RECONVERGENT B0 ;  /* 0x0000000000007941 */ /* 0x000fea0003800200 */
.L_x_586:
        /* <DEDUP_REMOVED lines=9> */
.L_x_585:
[----:B------:R-:W0:Y:S01]  /*0a30*/  S2R R5, SR_TID.X ;  /* 0x0000000000057919 */ /* 0x000e220000002100 */
[----:B------:R-:W1:Y:S01]  /*0a40*/  LDC.64 R6, c[0x0][0x390] ;  /* 0x0000e400ff067b82 */ /* 0x000e620000000a00 */
[----:B------:R-:W2:Y:S01]  /*0a50*/  LDCU.64 UR6, c[0x0][0x388] ;  /* 0x00007100ff0677ac */ /* 0x000ea20008000a00 */
[----:B-1----:R-:W-:-:S04]  /*0a60*/  IMAD.WIDE.U32 R6, R2, 0x2, R6 ;  /* 0x0000000202067825 */ /* 0x002fc800078e0006 */
[----:B0-----:R-:W-:-:S05]  /*0a70*/  IMAD.WIDE.U32 R6, R5, 0x8, R6 ;  /* 0x0000000805067825 */ /* 0x001fca00078e0006 */
[----:B------:R-:W3:Y:S04]  /*0a80*/  LDG.E.64 R8, desc[UR4][R6.64] ;  /* 0x0000000406087981 */ /* 0x000ee8000c1e1b00 */
[----:B------:R-:W4:Y:S01]  /*0a90*/  LDG.E.64 R12, desc[UR4][R6.64+0x400] ;  /* 0x00040004060c7981 */ /* 0x000f22000c1e1b00 */
[----:B--2---:R-:W-:-:S05]  /*0aa0*/  IADD3 R2, P0, PT, R2, UR6, RZ ;  /* 0x0000000602027c10 */ /* 0x004fca000ff1e0ff */
[----:B------:R-:W-:Y:S02]  /*0ab0*/  IMAD.X R3, RZ, RZ, UR7, P0 ;  /* 0x00000007ff037e24 */ /* 0x000fe400080e06ff */
[----:B------:R-:W-:-:S04]  /*0ac0*/  IMAD.WIDE.U32 R2, R5, 0x4, R2 ;  /* 0x0000000405027825 */ /* 0x000fc800078e0002 */
[--C-:B---3--:R-:W-:Y:S02]  /*0ad0*/  HADD2.F32 R0, -RZ, R8.reuse.H0_H0 ;  /* 0x20000008ff007230 */ /* 0x108fe40000004100 */
[----:B------:R-:W-:Y:S02]  /*0ae0*/  HADD2.F32 R4, -RZ, R8.H1_H1 ;  /* 0x30000008ff047230 */ /* 0x000fe40000004100 */
[--C-:B------:R-:W-:Y:S01]  /*0af0*/  HADD2.F32 R8, -RZ, R9.reuse.H0_H0 ;  /* 0x20000009ff087230 */ /* 0x100fe20000004100 */
[----:B------:R-:W-:Y:S01]  /*0b00*/  SHF.R.U32.HI R0, RZ, 0x1f, R0 ;  /* 0x0000001fff007819 */ /* 0x000fe20000011600 */
[--C-:B----4-:R-:W-:Y:S01]  /*0b10*/  HADD2.F32 R10, -RZ, R12.reuse.H0_H0 ;  /* 0x2000000cff0a7230 */ /* 0x110fe20000004100 */
[----:B------:R-:W-:Y:S01]  /*0b20*/  SHF.R.U32.HI R7, RZ, 0x1f, R4 ;  /* 0x0000001fff077819 */ /* 0x000fe20000011604 */
[----:B------:R-:W-:Y:S01]  /*0b30*/  HADD2.F32 R11, -RZ, R12.H1_H1 ;  /* 0x3000000cff0b7230 */ /* 0x000fe20000004100 */
[----:B------:R-:W-:Y:S01]  /*0b40*/  SHF.R.U32.HI R8, RZ, 0x1f, R8 ;  /* 0x0000001fff087819 */ /* 0x000fe20000011608 */
[----:B------:R-:W-:Y:S01]  /*0b50*/  HADD2.F32 R9, -RZ, R9.H1_H1 ;  /* 0x30000009ff097230 */ /* 0x000fe20000004100 */
[----:B------:R-:W-:Y:S01]  /*0b60*/  SHF.R.U32.HI R10, RZ, 0x1f, R10 ;  /* 0x0000001fff0a7819 */ /* 0x000fe2000001160a */
[--C-:B------:R-:W-:Y:S01]  /*0b70*/  HADD2.F32 R12, -RZ, R13.reuse.H0_H0 ;  /* 0x2000000dff0c7230 */ /* 0x100fe20000004100 */
[----:B------:R-:W-:Y:S01]  /*0b80*/  SHF.R.U32.HI R11, RZ, 0x1f, R11 ;  /* 0x0000001fff0b7819 */ /* 0x000fe2000001160b */
[----:B------:R-:W-:Y:S01]  /*0b90*/  HADD2.F32 R6, -RZ, R13.H1_H1 ;  /* 0x3000000dff067230 */ /* 0x000fe20000004100 */
[----:B------:R-:W-:-:S02]  /*0ba0*/  SHF.R.U32.HI R9, RZ, 0x1f, R9 ;  /* 0x0000001fff097819 */ /* 0x000fc40000011609 */
[----:B------:R-:W-:Y:S02]  /*0bb0*/  SHF.R.U32.HI R12, RZ, 0x1f, R12 ;  /* 0x0000001fff0c7819 */ /* 0x000fe4000001160c */
[----:B------:R-:W-:Y:S02]  /*0bc0*/  SHF.R.U32.HI R13, RZ, 0x1f, R6 ;  /* 0x0000001fff0d7819 */ /* 0x000fe40000011606 */
[----:B------:R-:W-:Y:S02]  /*0bd0*/  PRMT R7, R0, 0x3340, R7 ;  /* 0x0000334000077816 */ /* 0x000fe40000000007 */
[----:B------:R-:W-:Y:S02]  /*0be0*/  PRMT R8, R8, 0x3340, R9 ;  /* 0x0000334008087816 */ /* 0x000fe40000000009 */
[----:B------:R-:W-:Y:S02]  /*0bf0*/  PRMT R11, R10, 0x3340, R11 ;  /* 0x000033400a0b7816 */ /* 0x000fe4000000000b */
[----:B------:R-:W-:-:S02]  /*0c00*/  PRMT R12, R12, 0x3340, R13 ;  /* 0x000033400c0c7816 */ /* 0x000fc4000000000d */
[----:B------:R-:W-:Y:S02]  /*0c10*/  PRMT R7, R7, 0x5410, R8 ;  /* 0x0000541007077816 */ /* 0x000fe40000000008 */
[----:B------:R-:W-:-:S03]  /*0c20*/  PRMT R11, R11, 0x5410, R12 ;  /* 0x000054100b0b7816 */ /* 0x000fc6000000000c */
[----:B------:R-:W-:Y:S04]  /*0c30*/  STG.E desc[UR4][R2.64], R7 ;  /* 0x0000000702007986 */ /* 0x000fe8000c101904 */
[----:B------:R-:W-:Y:S01]  /*0c40*/  STG.E desc[UR4][R2.64+0x200], R11 ;  /* 0x0002000b02007986 */ /* 0x000fe2000c101904 */
[----:B------:R-:W-:Y:S05]  /*0c50*/  EXIT ;  /* 0x000000000000794d */ /* 0x000fea0003800000 */
.L_x_593:
        /* <DEDUP_REMOVED lines=10> */
.L_x_23601:


//--------------------- .text._ZN2at6native29vectorized_elementwise_kernelILi8EZZZNS0_19signbit_kernel_cudaERNS_18TensorIteratorBaseEENKUlvE0_clEvENKUlvE2_clEvEUlN3c104HalfEE_St5arrayIPcLm2EEEEviT0_T1_ --------------------------
	.section	.text._ZN2at6native29vectorized_elementwise_kernelILi8EZZZNS0_19signbit_kernel_cudaERNS_18TensorIteratorBaseEENKUlvE0_clEvENKUlvE2_clEvEUlN3c104HalfEE_St5arrayIPcLm2EEEEviT0_T1_,"ax",@progbits
	.align	128
        .global         _ZN2at6native29vectorized_elementwise_kernelILi8EZZZNS0_19signbit_kernel_cudaERNS_18TensorIteratorBaseEENKUlvE0_clEvENKUlvE2_clEvEUlN3c104HalfEE_St5arrayIPcLm2EEEEviT0_T1_
        .type           _ZN2at6native29vectorized_elementwise_kernelILi8EZZZNS0_19signbit_kernel_cudaERNS_18TensorIteratorBaseEENKUlvE0_clEvENKUlvE2_clEvEUlN3c104HalfEE_St5arrayIPcLm2EEEEviT0_T1_,@function
        .size           _ZN2at6native29vectorized_elementwise_kernelILi8EZZZNS0_19signbit_kernel_cudaERNS_18TensorIteratorBaseEENKUlvE0_clEvENKUlvE2_clEvEUlN3c104HalfEE_St5arrayIPcLm2EEEEviT0_T1_,(.L_x_23602 - _ZN2at6native29vectorized_elementwise_kernelILi8EZZZNS0_19signbit_kernel_cudaERNS_18TensorIteratorBaseEENKUlvE0_clEvENKUlvE2_clEvEUlN3c104HalfEE_St5arrayIPcLm2EEEEviT0_T1_)
        .other          _ZN2at6native29vectorized_elementwise_kernelILi8EZZZNS0_19signbit_kernel_cudaERNS_18TensorIteratorBaseEENKUlvE0_clEvENKUlvE2_clEvEUlN3c104HalfEE_St5arrayIPcLm2EEEEviT0_T1_,@"STO_CUDA_ENTRY STV_DEFAULT"
_ZN2at6native29vectorized_elementwise_kernelILi8EZZZNS0_19signbit_kernel_cudaERNS_18TensorIteratorBaseEENKUlvE0_clEvENKUlvE2_clEvEUlN3c104HalfEE_St5arrayIPcLm2EEEEviT0_T1_:
.text._ZN2at6native29vectorized_elementwise_kernelILi8EZZZNS0_19signbit_kernel_cudaERNS_18TensorIteratorBaseEENKUlvE0_clEvENKUlvE2_clEvEUlN3c104HalfEE_St5arrayIPcLm2EEEEviT0_T1_:
        /* <DEDUP_REMOVED lines=120> */
.L_x_597:
        /* <DEDUP_REMOVED lines=8> */
.L_x_598:
        /* <DEDUP_REMOVED lines=8> */
.L_x_599:
        /* <DEDUP_REMOVED lines=9> */
.L_x_600:
[----:B------:R-:W-:Y:S05]  /*0910*/  BSYNC.RELIABLE B1 ;  /* 0x0000000000017941 */ /* 0x000fea0003800100 */
.L_x_596:
[----:B------:R-:W-:-:S13]  /*0920*/  ISETP.GE.U32.AND P0, PT, R3, R0, PT ;  /* 0x000000000300720c */ /* 0x000fda0003f06070 */
[----:B-1----:R-:W1:Y:S01]  /*0930*/  @!P0 LDC.64 R6, c[0x0][0x388] ;  /* 0x0000e200ff068b82 */ /* 0x002e620000000a00 */
[----:B0-2---:R-:W-:Y:S02]  /*0940*/  @!P0 IMAD.IADD R5, R2, 0x1, R3 ;  /* 0x0000000102058824 */ /* 0x005fe400078e0203 */
[----:B------:R-:W-:-:S03]  /*0950*/  @!P0 VIADD R3, R3, 0x80 ;  /* 0x0000008003038836 */ /* 0x000fc60000000000 */
[----:B-1----:R-:W-:-:S04]  /*0960*/  @!P0 IADD3 R4, P1, PT, R5, R6, RZ ;  /* 0x0000000605048210 */ /* 0x002fc80007f3e0ff */
[----:B------:R-:W-:-:S05]  /*0970*/  @!P0 IADD3.X R5, PT, PT, RZ, R7, RZ, P1, !PT ;  /* 0x00000007ff058210 */ /* 0x000fca0000ffe4ff */
[----:B------:R2:W-:Y:S04]  /*0980*/  @!P0 STG.E.U8 desc[UR4][R4.64], R10 ;  /* 0x0000000a04008986 */ /* 0x0005e8000c101104 */
.L_x_601:
[----:B------:R-:W-:Y:S05]  /*0990*/  BSYNC.RECONVERGENT B0 ;  /* 0x0000000000007941 */ /* 0x000fea0003800200 */
.L_x_595:
        /* <DEDUP_REMOVED lines=9> */
.L_x_594:
[----:B------:R-:W0:Y:S01]  /*0a30*/  S2R R9, SR_TID.X ;  /* 0x0000000000097919 */ /* 0x000e220000002100 */
[----:B------:R-:W1:Y:S01]  /*0a40*/  LDC.64 R4, c[0x0][0x390] ;  /* 0x0000e400ff047b82 */ /* 0x000e620000000a00 */
[----:B------:R-:W2:Y:S01]  /*0a50*/  LDCU.64 UR6, c[0x0][0x388] ;  /* 0x00007100ff0677ac */ /* 0x000ea20008000a00 */
[----:B-1----:R-:W-:-:S04]  /*0a60*/  IMAD.WIDE.U32 R4, R2, 0x2, R4 ;  /* 0x0000000202047825 */ /* 0x002fc800078e0004 */
[----:B0-----:R-:W-:-:S06]  /*0a70*/  IMAD.WIDE.U32 R4, R9, 0x10, R4 ;  /* 0x0000001009047825 */ /* 0x001fcc00078e0004 */
[----:B------:R-:W3:Y:S01]  /*0a80*/  LDG.E.128 R4, desc[UR4][R4.64] ;  /* 0x0000000404047981 */ /* 0x000ee2000c1e1d00 */
[----:B--2---:R-:W-:-:S05]  /*0a90*/  IADD3 R2, P0, PT, R2, UR6, RZ ;  /* 0x0000000602027c10 */ /* 0x004fca000ff1e0ff */
[----:B------:R-:W-:Y:S02]  /*0aa0*/  IMAD.X R3, RZ, RZ, UR7, P0 ;  /* 0x00000007ff037e24 */ /* 0x000fe400080e06ff */
[----:B------:R-:W-:-:S04]  /*0ab0*/  IMAD.WIDE.U32 R2, R9, 0x8, R2 ;  /* 0x0000000809027825 */ /* 0x000fc800078e0002 */
[----:B---3--:R-:W-:Y:S02]  /*0ac0*/  HADD2.F32 R12, -RZ, R6.H0_H0 ;  /* 0x20000006ff0c7230 */ /* 0x008fe40000004100 */
[--C-:B------:R-:W-:Y:S02]  /*0ad0*/  HADD2.F32 R0, -RZ, R4.reuse.H0_H0 ;  /* 0x20000004ff007230 */ /* 0x100fe40000004100 */
[----:B------:R-:W-:Y:S01]  /*0ae0*/  HADD2.F32 R8, -RZ, R4.H1_H1 ;  /* 0x30000004ff087230 */ /* 0x000fe20000004100 */
[----:B------:R-:W-:Y:S01]  /*0af0*/  SHF.R.U32.HI R12, RZ, 0x1f, R12 ;  /* 0x0000001fff0c7819 */ /* 0x000fe2000001160c */
[--C-:B------:R-:W-:Y:S01]  /*0b00*/  HADD2.F32 R10, -RZ, R5.reuse.H0_H0 ;  /* 0x20000005ff0a7230 */ /* 0x100fe20000004100 */
        /* <DEDUP_REMOVED lines=16> */
[----:B------:R-:W-:-:S05]  /*0c10*/  PRMT R11, R12, 0x5410, R13 ;  /* 0x000054100c0b7816 */ /* 0x000fca000000000d */
[----:B------:R-:W-:Y:S01]  /*0c20*/  STG.E.64 desc[UR4][R2.64], R10 ;  /* 0x0000000a02007986 */ /* 0x000fe2000c101b04 */
[----:B------:R-:W-:Y:S05]  /*0c30*/  EXIT ;  /* 0x000000000000794d */ /* 0x000fea0003800000 */
.L_x_602:
        /* <DEDUP_REMOVED lines=12> */
.L_x_23602:


//--------------------- .text._ZN2at6native18elementwise_kernelILi128ELi4EZNS0_15gpu_kernel_implIZZZNS0_19signbit_kernel_cudaERNS_18TensorIteratorBaseEENKUlvE0_clEvENKUlvE1_clEvEUlN3c108BFloat16EE_EEvS4_RKT_EUliE_EEviT1_ --------------------------
	.section	.text._ZN2at6native18elementwise_kernelILi128ELi4EZNS0_15gpu_kernel_implIZZZNS0_19signbit_kernel_cudaERNS_18TensorIteratorBaseEENKUlvE0_clEvENKUlvE1_clEvEUlN3c108BFloat16EE_EEvS4_RKT_EUliE_EEviT1_,"ax",@progbits
	.align	128
        .global         _ZN2at6native18elementwise_kernelILi128ELi4EZNS0_15gpu_kernel_implIZZZNS0_19signbit_kernel_cudaERNS_18TensorIteratorBaseEENKUlvE0_clEvENKUlvE1_clEvEUlN3c108BFloat16EE_EEvS4_RKT_EUliE_EEviT1_
        .type           _ZN2at6native18elementwise_kernelILi128ELi4EZNS0_15gpu_kernel_implIZZZNS0_19signbit_kernel_cudaERNS_18TensorIteratorBaseEENKUlvE0_clEvENKUlvE1_clEvEUlN3c108BFloat16EE_EEvS4_RKT_EUliE_EEviT1_,@function
        .size           _ZN2at6native18elementwise_kernelILi128ELi4EZNS0_15gpu_kernel_implIZZZNS0_19signbit_kernel_cudaERNS_18TensorIteratorBaseEENKUlvE0_clEvENKUlvE1_clEvEUlN3c108BFloat16EE_EEvS4_RKT_EUliE_EEviT1_,(.L_x_23603 - _ZN2at6native18elementwise_kernelILi128ELi4EZNS0_15gpu_kernel_implIZZZNS0_19signbit_kernel_cudaERNS_18TensorIteratorBaseEENKUlvE0_clEvENKUlvE1_clEvEUlN3c108BFloat16EE_EEvS4_RKT_EUliE_EEviT1_)
        .other          _ZN2at6native18elementwise_kernelILi128ELi4EZNS0_15gpu_kernel_implIZZZNS0_19signbit_kernel_cudaERNS_18TensorIteratorBaseEENKUlvE0_clEvENKUlvE1_clEvEUlN3c108BFloat16EE_EEvS4_RKT_EUliE_EEviT1_,@"STO_CUDA_ENTRY STV_DEFAULT"
_ZN2at6native18elementwise_kernelILi128ELi4EZNS0_15gpu_kernel_implIZZZNS0_19signbit_kernel_cudaERNS_18TensorIteratorBaseEENKUlvE0_clEvENKUlvE1_clEvEUlN3c108BFloat16EE_EEvS4_RKT_EUliE_EEviT1_:
.text._ZN2at6native18elementwise_kernelILi128ELi4EZNS0_15gpu_kernel_implIZZZNS0_19signbit_kernel_cudaERNS_18TensorIteratorBaseEENKUlvE0_clEvENKUlvE1_clEvEUlN3c108BFloat16EE_EEvS4_RKT_EUliE_EEviT1_:
        /* <DEDUP_REMOVED lines=319> */
.L_x_605:
        /* <DEDUP_REMOVED lines=16> */
[----:B0-----:R-:W-:Y:S01]  /*14f0*/  F2FP.BF16.F32.PACK_AB R0, RZ, R0 ;  /* 0x00000000ff00723e */ /* 0x001fe200000010ff */
[----:B------:R-:W-:Y:S06]  /*1500*/  BRA `(.L_x_611) ;  /* 0x0000000c00947947 */ /* 0x000fec0003800000 */
.L_x_609:
[----:B------:R-:W2:Y:S02]  /*1510*/  LDG.E.U8 R2, desc[UR36][R2.64] ;  /* 0x0000002402027981 */ /* 0x000ea4000c1e1100 */
[----:B--2---:R-:W-:-:S04]  /*1520*/  I2FP.F32.U32 R0, R2 ;  /* 0x0000000200007245 */ /* 0x004fc80000201000 */
[----:B------:R-:W-:Y:S01]  /*1530*/  F2FP.BF16.F32.PACK_AB R0, RZ, R0 ;  /* 0x00000000ff00723e */ /* 0x000fe200000010ff */
[----:B------:R-:W-:Y:S06]  /*1540*/  BRA `(.L_x_611) ;  /* 0x0000000c00847947 */ /* 0x000fec0003800000 */
.L_x_608:
        /* <DEDUP_REMOVED lines=8> */
[----:B0-----:R-:W-:Y:S01]  /*15d0*/  F2FP.BF16.F32.PACK_AB R0, RZ, R0 ;  /* 0x00000000ff00723e */ /* 0x001fe200000010ff */
[----:B------:R-:W-:Y:S06]  /*15e0*/  BRA `(.L_x_611) ;  /* 0x0000000c005c7947 */ /* 0x000fec0003800000 */
.L_x_613:
[----:B------:R-:W2:Y:S02]  /*15f0*/  LDG.E R2, desc[UR36][R2.64] ;  /* 0x0000002402027981 */ /* 0x000ea4000c1e1900 */
[----:B--2---:R-:W-:-:S04]  /*1600*/  I2FP.F32.S32 R0, R2 ;  /* 0x0000000200007245 */ /* 0x004fc80000201400 */
[----:B------:R-:W-:Y:S01]  /*1610*/  F2FP.BF16.F32.PACK_AB R0, RZ, R0 ;  /* 0x00000000ff00723e */ /* 0x000fe200000010ff */
[----:B------:R-:W-:Y:S06]  /*1620*/  BRA `(.L_x_611) ;  /* 0x0000000c004c7947 */ /* 0x000fec0003800000 */
.L_x_612:
[----:B------:R-:W2:Y:S02]  /*1630*/  LDG.E.U16 R2, desc[UR36][R2.64] ;  /* 0x0000002402027981 */ /* 0x000ea4000c1e1500 */
[----:B--2---:R-:W0:Y:S02]  /*1640*/  I2F.S16 R0, R2 ;  /* 0x0000000200007306 */ /* 0x004e240000101400 */
[----:B0-----:R-:W-:Y:S01]  /*1650*/  F2FP.BF16.F32.PACK_AB R0, RZ, R0 ;  /* 0x00000000ff00723e */ /* 0x001fe200000010ff */
[----:B------:R-:W-:Y:S06]  /*1660*/  BRA `(.L_x_611) ;  /* 0x0000000c003c7947 */ /* 0x000fec0003800000 */
.L_x_607:
[----:B------:R-:W-:-:S09]  /*1670*/  UISETP.GT.AND UP0, UPT, UR4, 0x6, UPT ;  /* 0x000000060400788c */ /* 0x000fd2000bf04270 */
[----:B------:R-:W-:Y:S05]  /*1680*/  BRA.U UP0, `(.L_x_614) ;  /* 0x00000001002c7547 */ /* 0x000fea000b800000 */
[----:B------:R-:W-:-:S09]  /*1690*/  UISETP.NE.AND UP0, UPT, UR4, 0x5, UPT ;  /* 0x000000050400788c */ /* 0x000fd2000bf05270 */
[----:B------:R-:W-:Y:S05]  /*16a0*/  BRA.U !UP0, `(.L_x_615) ;  /* 0x0000000108147547 */ /* 0x000fea000b800000 */
[----:B------:R-:W-:-:S09]  /*16b0*/  UISETP.NE.AND UP0, UPT, UR4, 0x6, UPT ;  /* 0x000000060400788c */ /* 0x000fd2000bf05270 */
[----:B------:R-:W-:Y:S05]  /*16c0*/  BRA.U UP0, `(.L_x_610) ;  /* 0x0000000900947547 */ /* 0x000fea000b800000 */
[----:B------:R-:W2:Y:S02]  /*16d0*/  LDG.E R2, desc[UR36][R2.64] ;  /* 0x0000002402027981 */ /* 0x000ea4000c1e1900 */
[----:B--2---:R-:W-:Y:S01]  /*16e0*/  F2FP.BF16.F32.PACK_AB R0, RZ, R2 ;  /* 0x00000002ff00723e */ /* 0x004fe200000010ff */
[----:B------:R-:W-:Y:S06]  /*16f0*/  BRA `(.L_x_611) ;  /* 0x0000000c00187947 */ /* 0x000fec0003800000 */
.L_x_615:
[----:B------:R-:W2:Y:S02]  /*1700*/  LDG.E.U16 R0, desc[UR36][R2.64] ;  /* 0x0000002402007981 */ /* 0x000ea4000c1e1500 */
[----:B--2---:R-:W-:-:S05]  /*1710*/  HADD2.F32 R0, -RZ, R0.H0_H0 ;  /* 0x20000000ff007230 */ /* 0x004fca0000004100 */
[----:B------:R-:W-:Y:S01]  /*1720*/  F2FP.BF16.F32.PACK_AB R0, RZ, R0 ;  /* 0x00000000ff00723e */ /* 0x000fe200000010ff */
[----:B------:R-:W-:Y:S06]  /*1730*/  BRA `(.L_x_611) ;  /* 0x0000000c00087947 */ /* 0x000fec0003800000 */
.L_x_614:
[----:B------:R-:W-:-:S09]  /*1740*/  UISETP.NE.AND UP0, UPT, UR4, 0x7, UPT ;  /* 0x000000070400788c */ /* 0x000fd2000bf05270 */
[----:B------:R-:W-:Y:S05]  /*1750*/  BRA.U !UP0, `(.L_x_616) ;  /* 0x00000001082c7547 */ /* 0x000fea000b800000 */
[----:B------:R-:W-:-:S09]  /*1760*/  UISETP.NE.AND UP0, UPT, UR4, 0x8, UPT ;  /* 0x000000080400788c */ /* 0x000fd2000bf05270 */
[----:B------:R-:W-:Y:S05]  /*1770*/  BRA.U !UP0, `(.L_x_617) ;  /* 0x0000000108147547 */ /* 0x000fea000b800000 */
[----:B------:R-:W-:-:S09]  /*1780*/  UISETP.NE.AND UP0, UPT, UR4, 0x9, UPT ;  /* 0x000000090400788c */ /* 0x000fd2000bf05270 */
[----:B------:R-:W-:Y:S05]  /*1790*/  BRA.U UP0, `(.L_x_610) ;  /* 0x0000000900607547 */ /* 0x000fea000b800000 */
[----:B------:R-:W2:Y:S02]  /*17a0*/  LDG.E R2, desc[UR36][R2.64] ;  /* 0x0000002402027981 */ /* 0x000ea4000c1e1900 */
[----:B--2---:R-:W-:Y:S01]  /*17b0*/  F2FP.BF16.F32.PACK_AB R0, RZ, R2 ;  /* 0x00000002ff00723e */ /* 0x004fe200000010ff */
[----:B------:R-:W-:Y:S06]  /*17c0*/  BRA `(.L_x_611) ;  /* 0x0000000800e47947 */ /* 0x000fec0003800000 */
.L_x_617:
[----:B------:R-:W2:Y:S02]  /*17d0*/  LDG.E.U16 R2, desc[UR36][R2.64] ;  /* 0x0000002402027981 */ /* 0x000ea4000c1e1500 */
[----:B--2---:R-:W-:-:S05]  /*17e0*/  HADD2.F32 R0, -RZ, R2.H0_H0 ;  /* 0x20000002ff007230 */ /* 0x004fca0000004100 */
[----:B------:R-:W-:Y:S01]  /*17f0*/  F2FP.BF16.F32.PACK_AB R0, RZ, R0 ;  /* 0x00000000ff00723e */ /* 0x000fe200000010ff */
[----:B------:R-:W-:Y:S06]  /*1800*/  BRA `(.L_x_611) ;  /* 0x0000000800d47947 */ /* 0x000fec0003800000 */
.L_x_616:
[----:B------:R-:W2:Y:S01]  /*1810*/  LDG.E.64 R2, desc[UR36][R2.64] ;  /* 0x0000002402027981 */ /* 0x000ea2000c1e1b00 */
[----:B------:R-:W-:Y:S01]  /*1820*/  UMOV UR4, 0xf0000000 ;  /* 0xf000000000047882 */ /* 0x000fe20000000000 */
[----:B------:R-:W-:Y:S01]  /*1830*/  UMOV UR5, 0x380fffff ;  /* 0x380fffff00057882 */ /* 0x000fe20000000000 */
[----:B--2---:R-:W0:Y:S01]  /*1840*/  F2F.F32.F64 R0, R2 ;  /* 0x0000000200007310 */ /* 0x004e220000301000 */
[----:B------:R-:W-:-:S14]  /*1850*/  DSETP.GEU.AND P0, PT, |R2|, UR4, PT ;  /* 0x0000000402007e2a */ /* 0x000fdc000bf0e200 */
[----:B0-----:R-:W-:-:S05]  /*1860*/  @!P0 FMUL R0, R0, 1.175494350822287508e-38 ;  /* 0x0080000000008820 */ /* 0x001fca0000400000 */
[----:B------:R-:W-:Y:S01]  /*1870*/  F2FP.BF16.F32.PACK_AB R0, RZ, R0 ;  /* 0x00000000ff00723e */ /* 0x000fe200000010ff */
[----:B------:R-:W-:Y:S06]  /*1880*/  BRA `(.L_x_611) ;  /* 0x0000000800b47947 */ /* 0x000fec0003800000 */
.L_x_606:
        /* <DEDUP_REMOVED lines=11> */
[----:B------:R-:W-:Y:S01]  /*1940*/  F2FP.BF16.F32.PACK_AB R0, RZ, R0 ;  /* 0x00000000ff00723e */ /* 0x000fe200000010ff */
[----:B------:R-:W-:Y:S06]  /*1950*/  BRA `(.L_x_611) ;  /* 0x0000000800807947 */ /* 0x000fec0003800000 */
.L_x_620:
        /* <DEDUP_REMOVED lines=8> */
.L_x_619:
        /* <DEDUP_REMOVED lines=24> */
[----:B------:R-:W-:-:S04]  /*1b60*/  F2FP.BF16.F32.PACK_AB R5, RZ, R5 ;  /* 0x00000005ff05723e */ /* 0x000fc800000010ff */
[----:B------:R-:W-:Y:S01]  /*1b70*/  PRMT R0, R5, 0x7610, R0 ;  /* 0x0000761005007816 */ /* 0x000fe20000000000 */
[----:B------:R-:W-:Y:S06]  /*1b80*/  BRA `(.L_x_611) ;  /* 0x0000000400f47947 */ /* 0x000fec0003800000 */
.L_x_622:
        /* <DEDUP_REMOVED lines=11> */
[----:B------:R-:W-:Y:S01]  /*1c40*/  F2FP.BF16.F32.PACK_AB R0, RZ, R0 ;  /* 0x00000000ff00723e */ /* 0x000fe200000010ff */
[----:B------:R-:W-:Y:S06]  /*1c50*/  BRA `(.L_x_611) ;  /* 0x0000000400c07947 */ /* 0x000fec0003800000 */
.L_x_621:
[----:B------:R0:W5:Y:S01]  /*1c60*/  LDG.E.U16 R0, desc[UR36][R2.64] ;  /* 0x0000002402007981 */ /* 0x000162000c1e1500 */
[----:B------:R-:W-:Y:S05]  /*1c70*/  BRA `(.L_x_611) ;  /* 0x0000000400b87947 */ /* 0x000fea0003800000 */
.L_x_618:
        /* <DEDUP_REMOVED lines=10> */
[----:B------:R-:W-:Y:S01]  /*1d20*/  F2FP.BF16.F32.PACK_AB R0, RZ, R0 ;  /* 0x00000000ff00723e */ /* 0x000fe200000010ff */
[----:B------:R-:W-:Y:S06]  /*1d30*/  BRA `(.L_x_611) ;  /* 0x0000000400887947 */ /* 0x000fec0003800000 */
.L_x_625:
        /* <DEDUP_REMOVED lines=21> */
.L_x_629:
[----:B------:R-:W-:Y:S05]  /*1e90*/  BSYNC.RECONVERGENT B1 ;  /* 0x0000000000017941 */ /* 0x000fea0003800200 */
.L_x_628:
[----:B------:R-:W-:Y:S01]  /*1ea0*/  IMAD.SHL.U32 R0, R0, 0x100000, RZ ;  /* 0x0010000000007824 */ /* 0x000fe200078e00ff */
[----:B------:R-:W-:-:S04]  /*1eb0*/  LEA R2, R2, 0x3b800000, 0x17 ;  /* 0x3b80000002027811 */ /* 0x000fc800078eb8ff */
[----:B------:R-:W-:-:S07]  /*1ec0*/  LOP3.LUT R0, R2, R0, R7, 0xfe, !PT ;  /* 0x0000000002007212 */ /* 0x000fce00078efe07 */
.L_x_627:
[----:B------:R-:W-:Y:S05]  /*1ed0*/  BSYNC.RECONVERGENT B0 ;  /* 0x0000000000007941 */ /* 0x000fea0003800200 */
.L_x_626:
[----:B------:R-:W-:Y:S01]  /*1ee0*/  F2FP.BF16.F32.PACK_AB R0, RZ, R0 ;  /* 0x00000000ff00723e */ /* 0x000fe200000010ff */
[----:B------:R-:W-:Y:S06]  /*1ef0*/  BRA `(.L_x_611) ;  /* 0x0000000400187947 */ /* 0x000fec0003800000 */
.L_x_624:
        /* <DEDUP_REMOVED lines=21> */
.L_x_633:
[----:B------:R-:W-:Y:S05]  /*2050*/  BSYNC.RECONVERGENT B1 ;  /* 0x0000000000017941 */ /* 0x000fea0003800200 */
.L_x_632:
[----:B------:R-:W-:Y:S02]  /*2060*/  SHF.L.U32 R0, R0, 0x15, RZ ;  /* 0x0000001500007819 */ /* 0x000fe400000006ff */
[----:B------:R-:W-:-:S04]  /*2070*/  LEA R2, R2, 0x37800000, 0x17 ;  /* 0x3780000002027811 */ /* 0x000fc800078eb8ff */
[----:B------:R-:W-:-:S07]  /*2080*/  LOP3.LUT R0, R2, R0, R7, 0xfe, !PT ;  /* 0x0000000002007212 */ /* 0x000fce00078efe07 */
.L_x_631:
[----:B------:R-:W-:Y:S05]  /*2090*/  BSYNC.RECONVERGENT B0 ;  /* 0x0000000000007941 */ /* 0x000fea0003800200 */
.L_x_630:
[----:B------:R-:W-:Y:S01]  /*20a0*/  F2FP.BF16.F32.PACK_AB R0, RZ, R0 ;  /* 0x00000000ff00723e */ /* 0x000fe200000010ff */
[----:B------:R-:W-:Y:S06]  /*20b0*/  BRA `(.L_x_611) ;  /* 0x0000000000a87947 */ /* 0x000fec0003800000 */
.L_x_623:
[----:B------:R-:W-:-:S09]  /*20c0*/  UISETP.NE.AND UP0, UPT, UR4, 0x1c, UPT ;  /* 0x0000001c0400788c */ /* 0x000fd2000bf05270 */
[----:B------:R-:W-:Y:S05]  /*20d0*/  BRA.U !UP0, `(.L_x_634) ;  /* 0x0000000108947547 */ /* 0x000fea000b800000 */
[----:B------:R-:W-:-:S09]  /*20e0*/  UISETP.NE.AND UP0, UPT, UR4, 0x1d, UPT ;  /* 0x0000001d0400788c */ /* 0x000fd2000bf05270 */
[----:B------:R-:W-:Y:S05]  /*20f0*/  BRA.U !UP0, `(.L_x_635) ;  /* 0x00000001087c7547 */ /* 0x000fea000b800000 */
[----:B------:R-:W-:-:S09]  /*2100*/  UISETP.NE.AND UP0, UPT, UR4, 0x2c, UPT ;  /* 0x0000002c0400788c */ /* 0x000fd2000bf05270 */
[----:B------:R-:W-:Y:S05]  /*2110*/  BRA.U !UP0, `(.L_x_636) ;  /* 0x0000000108487547 */ /* 0x000fea000b800000 */
.L_x_610:
[----:B------:R-:W-:Y:S01]  /*2120*/  MOV R2, 0x0 ;  /* 0x0000000000027802 */ /* 0x000fe20000000f00 */
[----:B------:R-:W0:Y:S01]  /*2130*/  LDCU.64 UR4, c[0x4][0x198] ;  /* 0x01003300ff0477ac */ /* 0x000e220008000a00 */
[----:B------:R-:W-:Y:S02]  /*2140*/  HFMA2 R13, -RZ, RZ, 0, 0 ;  /* 0x00000000ff0d7431 */ /* 0x000fe400000001ff */
[----:B------:R-:W-:Y:S01]  /*2150*/  IMAD.MOV.U32 R8, RZ, RZ, 0x4e ;  /* 0x0000004eff087424 */ /* 0x000fe200078e00ff */
[----:B------:R-:W1:Y:S01]  /*2160*/  LDCU.64 UR6, c[0x4][0x1a0] ;  /* 0x01003400ff0677ac */ /* 0x000e620008000a00 */
[----:B------:R-:W2:Y:S01]  /*2170*/  LDC.64 R2, c[0x4][R2] ;  /* 0x0100000002027b82 */ /* 0x000ea20000000a00 */
[----:B------:R-:W-:Y:S01]  /*2180*/  IMAD.MOV.U32 R12, RZ, RZ, 0x1 ;  /* 0x00000001ff0c7424 */ /* 0x000fe200078e00ff */
[----:B------:R-:W3:Y:S01]  /*2190*/  LDCU.64 UR8, c[0x4][0x68] ;  /* 0x01000d00ff0877ac */ /* 0x000ee20008000a00 */
[----:B0-----:R-:W-:Y:S02]  /*21a0*/  IMAD.U32 R4, RZ, RZ, UR4 ;  /* 0x00000004ff047e24 */ /* 0x001fe4000f8e00ff */
[----:B------:R-:W-:Y:S01]  /*21b0*/  IMAD.U32 R5, RZ, RZ, UR5 ;  /* 0x00000005ff057e24 */ /* 0x000fe2000f8e00ff */
[----:B-1----:R-:W-:Y:S01]  /*21c0*/  MOV R6, UR6 ;  /* 0x0000000600067c02 */ /* 0x002fe20008000f00 */
[----:B------:R-:W-:-:S02]  /*21d0*/  IMAD.U32 R7, RZ, RZ, UR7 ;  /* 0x00000007ff077e24 */ /* 0x000fc4000f8e00ff */
[----:B---3--:R-:W-:Y:S01]  /*21e0*/  IMAD.U32 R10, RZ, RZ, UR8 ;  /* 0x00000008ff0a7e24 */ /* 0x008fe2000f8e00ff */
[----:B------:R-:W-:-:S07]  /*21f0*/  MOV R11, UR9 ;  /* 0x00000009000b7c02 */ /* 0x000fce0008000f00 */
[----:B------:R-:W-:-:S07]  /*2200*/  LEPC R20, `(.L_x_637) ;  /* 0x000000001014794e */ /* 0x000fce0000000000 */
[----:B--2---:R-:W-:Y:S05]  /*2210*/  CALL.ABS.NOINC R2 ;  /* 0x0000000002007343 */ /* 0x004fea0003c00000 */
.L_x_637:
[----:B------:R-:W-:Y:S01]  /*2220*/  PRMT R0, RZ, 0x7610, R0 ;  /* 0x00007610ff007816 */ /* 0x000fe20000000000 */
[----:B------:R-:W-:Y:S06]  /*2230*/  BRA `(.L_x_611) ;  /* 0x0000000000487947 */ /* 0x000fec0003800000 */
.L_x_636:
        /* <DEDUP_REMOVED lines=8> */
.L_x_639:
[----:B------:R-:W-:Y:S05]  /*22c0*/  BSYNC.RECONVERGENT B0 ;  /* 0x0000000000007941 */ /* 0x000fea0003800200 */
.L_x_638:
[----:B------:R-:W-:Y:S01]  /*22d0*/  F2FP.BF16.F32.PACK_AB R0, RZ, R0 ;  /* 0x00000000ff00723e */ /* 0x000fe200000010ff */
[----:B------:R-:W-:Y:S06]  /*22e0*/  BRA `(.L_x_611) ;  /* 0x00000000001c7947 */ /* 0x000fec0003800000 */
.L_x_635:
[----:B------:R-:W2:Y:S02]  /*22f0*/  LDG.E.64 R2, desc[UR36][R2.64] ;  /* 0x0000002402027981 */ /* 0x000ea4000c1e1b00 */
[----:B--2---:R-:W0:Y:S02]  /*2300*/  I2F.U64 R0, R2 ;  /* 0x0000000200007312 */ /* 0x004e240000301000 */
[----:B0-----:R-:W-:Y:S01]  /*2310*/  F2FP.BF16.F32.PACK_AB R0, RZ, R0 ;  /* 0x00000000ff00723e */ /* 0x001fe200000010ff */
[----:B------:R-:W-:Y:S06]  /*2320*/  BRA `(.L_x_611) ;  /* 0x00000000000c7947 */ /* 0x000fec0003800000 */
.L_x_634:
[----:B------:R-:W2:Y:S02]  /*2330*/  LDG.E R2, desc[UR36][R2.64] ;  /* 0x0000002402027981 */ /* 0x000ea4000c1e1900 */
[----:B--2---:R-:W-:-:S04]  /*2340*/  I2FP.F32.U32 R0, R2 ;  /* 0x0000000200007245 */ /* 0x004fc80000201000 */
[----:B------:R-:W-:-:S07]  /*2350*/  F2FP.BF16.F32.PACK_AB R0, RZ, R0 ;  /* 0x00000000ff00723e */ /* 0x000fce00000010ff */
.L_x_611:
[----:B------:R-:W0:Y:S01]  /*2360*/  LDCU.64 UR6, c[0x0][0x580] ;  /* 0x0000b000ff0677ac */ /* 0x000e220008000a00 */
[----:B-----5:R-:W-:Y:S01]  /*2370*/  IMAD.U32 R0, R0, 0x10000, RZ ;  /* 0x0001000000007824 */ /* 0x020fe200078e00ff */
[----:B------:R-:W-:Y:S01]  /*2380*/  BSSY.RECONVERGENT B6, `(.L_x_640) ;  /* 0x00000d5000067945 */ /* 0x000fe20003800200 */
[----:B------:R-:W-:-:S03]  /*2390*/  UPRMT UR4, UR42, 0x9910, URZ ;  /* 0x000099102a047896 */ /* 0x000fc600080000ff */
[----:B------:R-:W-:Y:S01]  /*23a0*/  SHF.R.U32.HI R4, RZ, 0x1f, R0 ;  /* 0x0000001fff047819 */ /* 0x000fe20000011600 */
        /* <DEDUP_REMOVED lines=14> */
.L_x_644:
[----:B------:R3:W-:Y:S01]  /*2490*/  STG.E.U8 desc[UR36][R2.64], R4 ;  /* 0x0000000402007986 */ /* 0x0007e2000c101124 */
[----:B------:R-:W-:Y:S05]  /*24a0*/  BRA `(.L_x_646) ;  /* 0x0000000c00087947 */ /* 0x000fea0003800000 */
.L_x_643:
[----:B------:R-:W-:-:S09]  /*24b0*/  UISETP.NE.AND UP0, UPT, UR4, 0x2, UPT ;  /* 0x000000020400788c */ /* 0x000fd2000bf05270 */
[----:B------:R-:W-:Y:S05]  /*24c0*/  BRA.U !UP0, `(.L_x_647) ;  /* 0x0000000108247547 */ /* 0x000fea000b800000 */
[----:B------:R-:W-:-:S09]  /*24d0*/  UISETP.NE.AND UP0, UPT, UR4, 0x3, UPT ;  /* 0x000000030400788c */ /* 0x000fd2000bf05270 */
[----:B------:R-:W-:Y:S05]  /*24e0*/  BRA.U !UP0, `(.L_x_648) ;  /* 0x0000000108147547 */ /* 0x000fea000b800000 */
[----:B------:R-:W-:-:S09]  /*24f0*/  UISETP.NE.AND UP0, UPT, UR4, 0x4, UPT ;  /* 0x000000040400788c */ /* 0x000fd2000bf05270 */
[----:B------:R-:W-:Y:S05]  /*2500*/  BRA.U UP0, `(.L_x_645) ;  /* 0x0000000900607547 */ /* 0x000fea000b800000 */
[----:B------:R-:W-:-:S05]  /*2510*/  MOV R5, RZ ;  /* 0x000000ff00057202 */ /* 0x000fca0000000f00 */
[----:B------:R0:W-:Y:S01]  /*2520*/  STG.E.64 desc[UR36][R2.64], R4 ;  /* 0x0000000402007986 */ /* 0x0001e2000c101b24 */
[----:B------:R-:W-:Y:S05]  /*2530*/  BRA `(.L_x_646) ;  /* 0x0000000800e47947 */ /* 0x000fea0003800000 */
.L_x_648:
[----:B------:R1:W-:Y:S01]  /*2540*/  STG.E desc[UR36][R2.64], R4 ;  /* 0x0000000402007986 */ /* 0x0003e2000c101924 */
[----:B------:R-:W-:Y:S05]  /*2550*/  BRA `(.L_x_646) ;  /* 0x0000000800dc7947 */ /* 0x000fea0003800000 */
.L_x_647:
[----:B------:R2:W-:Y:S01]  /*2560*/  STG.E.U16 desc[UR36][R2.64], R4 ;  /* 0x0000000402007986 */ /* 0x0005e2000c101524 */
[----:B------:R-:W-:Y:S05]  /*2570*/  BRA `(.L_x_646) ;  /* 0x0000000800d47947 */ /* 0x000fea0003800000 */
.L_x_642:
        /* <DEDUP_REMOVED lines=9> */
.L_x_650:
[----:B------:R-:W0:Y:S02]  /*2610*/  I2F.U16 R0, R4 ;  /* 0x0000000400007306 */ /* 0x000e240000101000 */
[----:B0-----:R-:W-:-:S05]  /*2620*/  F2FP.F16.F32.PACK_AB R0, RZ, R0 ;  /* 0x00000000ff00723e */ /* 0x001fca00000000ff */
[----:B------:R0:W-:Y:S01]  /*2630*/  STG.E.U16 desc[UR36][R2.64], R0 ;  /* 0x0000000002007986 */ /* 0x0001e2000c101524 */
[----:B------:R-:W-:Y:S05]  /*2640*/  BRA `(.L_x_646) ;  /* 0x0000000800a07947 */ /* 0x000fea0003800000 */
.L_x_649:
        /* <DEDUP_REMOVED lines=10> */
.L_x_652:
[----:B------:R-:W0:Y:S02]  /*26f0*/  I2F.U16 R4, R4 ;  /* 0x0000000400047306 */ /* 0x000e240000101000 */
[----:B0-----:R-:W-:-:S04]  /*2700*/  F2FP.F16.F32.PACK_AB R5, RZ, R4 ;  /* 0x00000004ff05723e */ /* 0x001fc800000000ff */
[----:B------:R-:W-:-:S05]  /*2710*/  PRMT R5, R5, 0x5410, RZ ;  /* 0x0000541005057816 */ /* 0x000fca00000000ff */
[----:B------:R0:W-:Y:S01]  /*2720*/  STG.E desc[UR36][R2.64], R5 ;  /* 0x0000000502007986 */ /* 0x0001e2000c101924 */
[----:B------:R-:W-:Y:S05]  /*2730*/  BRA `(.L_x_646) ;  /* 0x0000000800647947 */ /* 0x000fea0003800000 */
.L_x_651:
[----:B------:R-:W0:Y:S02]  /*2740*/  I2F.F64.U16 R4, R4 ;  /* 0x0000000400047312 */ /* 0x000e240000101800 */
[----:B0-----:R0:W-:Y:S01]  /*2750*/  STG.E.64 desc[UR36][R2.64], R4 ;  /* 0x0000000402007986 */ /* 0x0011e2000c101b24 */
[----:B------:R-:W-:Y:S05]  /*2760*/  BRA `(.L_x_646) ;  /* 0x0000000800587947 */ /* 0x000fea0003800000 */
.L_x_641:
        /* <DEDUP_REMOVED lines=10> */
.L_x_655:
[----:B------:R-:W0:Y:S01]  /*2810*/  I2F.F64.U16 R4, R4 ;  /* 0x0000000400047312 */ /* 0x000e220000101800 */
[----:B------:R-:W-:-:S05]  /*2820*/  CS2R R6, SRZ ;  /* 0x0000000000067805 */ /* 0x000fca000001ff00 */
[----:B0-----:R0:W-:Y:S01]  /*2830*/  STG.E.128 desc[UR36][R2.64], R4 ;  /* 0x0000000402007986 */ /* 0x0011e2000c101d24 */
[----:B------:R-:W-:Y:S05]  /*2840*/  BRA `(.L_x_646) ;  /* 0x0000000800207947 */ /* 0x000fea0003800000 */
.L_x_654:
        /* <DEDUP_REMOVED lines=17> */
.L_x_659:
[----:B------:R-:W-:Y:S05]  /*2960*/  BSYNC.RECONVERGENT B0 ;  /* 0x0000000000007941 */ /* 0x000fea0003800200 */
.L_x_658:
[----:B------:R0:W-:Y:S01]  /*2970*/  STG.E.U8 desc[UR36][R2.64], R5 ;  /* 0x0000000502007986 */ /* 0x0001e2000c101124 */
[----:B------:R-:W-:Y:S05]  /*2980*/  BRA `(.L_x_646) ;  /* 0x0000000400d07947 */ /* 0x000fea0003800000 */
.L_x_657:
        /* <DEDUP_REMOVED lines=17> */
.L_x_656:
[----:B------:R-:W0:Y:S02]  /*2aa0*/  I2F.U16 R0, R4 ;  /* 0x0000000400007306 */ /* 0x000e240000101000 */
[----:B0-----:R-:W-:-:S05]  /*2ab0*/  F2FP.BF16.F32.PACK_AB R0, RZ, R0 ;  /* 0x00000000ff00723e */ /* 0x001fca00000010ff */
[----:B------:R0:W-:Y:S01]  /*2ac0*/  STG.E.U16 desc[UR36][R2.64], R0 ;  /* 0x0000000002007986 */ /* 0x0001e2000c101524 */
[----:B------:R-:W-:Y:S05]  /*2ad0*/  BRA `(.L_x_646) ;  /* 0x00000004007c7947 */ /* 0x000fea0003800000 */
.L_x_653:
        /* <DEDUP_REMOVED lines=10> */
.L_x_662:
        /* <DEDUP_REMOVED lines=12> */
.L_x_665:
[----:B------:R-:W-:-:S04]  /*2c40*/  SHF.R.U32.HI R0, RZ, 0x14, R5 ;  /* 0x00000014ff007819 */ /* 0x000fc80000011605 */
[----:B------:R-:W-:-:S04]  /*2c50*/  LOP3.LUT R0, R0, 0x1, RZ, 0xc0, !PT ;  /* 0x0000000100007812 */ /* 0x000fc800078ec0ff */
[----:B------:R-:W-:-:S04]  /*2c60*/  IADD3 R0, PT, PT, R5, 0x487ffff, R0 ;  /* 0x0487ffff05007810 */ /* 0x000fc80007ffe000 */
[----:B------:R-:W-:-:S04]  /*2c70*/  SHF.R.U32.HI R0, RZ, 0x14, R0 ;  /* 0x00000014ff007819 */ /* 0x000fc80000011600 */
[----:B------:R-:W-:-:S07]  /*2c80*/  LOP3.LUT R4, R0, 0xff, RZ, 0xc0, !PT ;  /* 0x000000ff00047812 */ /* 0x000fce00078ec0ff */
.L_x_666:
[----:B------:R-:W-:-:S07]  /*2c90*/  PRMT R0, R4, 0x7610, R0 ;  /* 0x0000761004007816 */ /* 0x000fce0000000000 */
.L_x_664:
[----:B------:R-:W-:Y:S05]  /*2ca0*/  BSYNC.RECONVERGENT B0 ;  /* 0x0000000000007941 */ /* 0x000fea0003800200 */
.L_x_663:
[----:B------:R0:W-:Y:S01]  /*2cb0*/  STG.E.U8 desc[UR36][R2.64], R0 ;  /* 0x0000000002007986 */ /* 0x0001e2000c101124 */
[----:B------:R-:W-:Y:S05]  /*2cc0*/  BRA `(.L_x_646) ;  /* 0x0000000400007947 */ /* 0x000fea0003800000 */
.L_x_661:
        /* <DEDUP_REMOVED lines=13> */
.L_x_669:
[----:B------:R-:W-:-:S04]  /*2da0*/  SHF.R.U32.HI R0, RZ, 0x15, R5 ;  /* 0x00000015ff007819 */ /* 0x000fc80000011605 */
[----:B------:R-:W-:-:S04]  /*2db0*/  LOP3.LUT R0, R0, 0x1, RZ, 0xc0, !PT ;  /* 0x0000000100007812 */ /* 0x000fc800078ec0ff */
[----:B------:R-:W-:-:S04]  /*2dc0*/  IADD3 R0, PT, PT, R5, 0x88fffff, R0 ;  /* 0x088fffff05007810 */ /* 0x000fc80007ffe000 */
[----:B------:R-:W-:-:S04]  /*2dd0*/  SHF.R.U32.HI R0, RZ, 0x15, R0 ;  /* 0x00000015ff007819 */ /* 0x000fc80000011600 */
[----:B------:R-:W-:-:S07]  /*2de0*/  LOP3.LUT R5, R0, 0xff, RZ, 0xc0, !PT ;  /* 0x000000ff00057812 */ /* 0x000fce00078ec0ff */
.L_x_670:
[----:B------:R-:W-:-:S07]  /*2df0*/  PRMT R0, R5, 0x7610, R0 ;  /* 0x0000761005007816 */ /* 0x000fce0000000000 */
.L_x_668:
[----:B------:R-:W-:Y:S05]  /*2e00*/  BSYNC.RECONVERGENT B0 ;  /* 0x0000000000007941 */ /* 0x000fea0003800200 */
.L_x_667:
[----:B------:R0:W-:Y:S01]  /*2e10*/  STG.E.U8 desc[UR36][R2.64], R0 ;  /* 0x0000000002007986 */ /* 0x0001e2000c101124 */
[----:B------:R-:W-:Y:S05]  /*2e20*/  BRA `(.L_x_646) ;  /* 0x0000000000a87947 */ /* 0x000fea0003800000 */
.L_x_660:
[----:B------:R-:W-:-:S09]  /*2e30*/  UISETP.NE.AND UP0, UPT, UR4, 0x1c, UPT ;  /* 0x0000001c0400788c */ /* 0x000fd2000bf05270 */
[----:B------:R-:W-:Y:S05]  /*2e40*/  BRA.U !UP0, `(.L_x_671) ;  /* 0x00000001089c7547 */ /* 0x000fea000b800000 */
[----:B------:R-:W-:-:S09]  /*2e50*/  UISETP.NE.AND UP0, UPT, UR4, 0x1d, UPT ;  /* 0x0000001d0400788c */ /* 0x000fd2000bf05270 */
[----:B------:R-:W-:Y:S05]  /*2e60*/  BRA.U !UP0, `(.L_x_672) ;  /* 0x0000000108887547 */ /* 0x000fea000b800000 */
[----:B------:R-:W-:-:S09]  /*2e70*/  UISETP.NE.AND UP0, UPT, UR4, 0x2c, UPT ;  /* 0x0000002c0400788c */ /* 0x000fd2000bf05270 */
[----:B------:R-:W-:Y:S05]  /*2e80*/  BRA.U !UP0, `(.L_x_673) ;  /* 0x0000000108447547 */ /* 0x000fea000b800000 */
.L_x_645:
        /* <DEDUP_REMOVED lines=16> */
.L_x_674:
[----:B------:R-:W-:Y:S05]  /*2f90*/  BRA `(.L_x_646) ;  /* 0x00000000004c7947 */ /* 0x000fea0003800000 */
.L_x_673:
        /* <DEDUP_REMOVED lines=15> */
.L_x_672:
[----:B------:R-:W-:-:S05]  /*3090*/  HFMA2 R5, -RZ, RZ, 0, 0 ;  /* 0x00000000ff057431 */ /* 0x000fca00000001ff */
[----:B------:R0:W-:Y:S01]  /*30a0*/  STG.E.64 desc[UR36][R2.64], R4 ;  /* 0x0000000402007986 */ /* 0x0001e2000c101b24 */
[----:B------:R-:W-:Y:S05]  /*30b0*/  BRA `(.L_x_646) ;  /* 0x0000000000047947 */ /* 0x000fea0003800000 */
.L_x_671:
[----:B------:R0:W-:Y:S02]  /*30c0*/  STG.E desc[UR36][R2.64], R4 ;  /* 0x0000000402007986 */ /* 0x0001e4000c101924 */
.L_x_646:
[----:B------:R-:W-:Y:S05]  /*30d0*/  BSYNC.RECONVERGENT B6 ;  /* 0x0000000000067941 */ /* 0x000fea0003800200 */
.L_x_640:
[----:B------:R-:W-:-:S07]  /*30e0*/  VIADD R17, R17, 0x80 ;  /* 0x0000008011117836 */ /* 0x000fce0000000000 */
.L_x_604:
[----:B------:R-:W-:Y:S05]  /*30f0*/  BSYNC.RECONVERGENT B7 ;  /* 0x0000000000077941 */ /* 0x000fea0003800200 */
.L_x_603:
        /* <DEDUP_REMOVED lines=307> */
.L_x_677:
        /* <DEDUP_REMOVED lines=18> */
.L_x_681:
[----:B------:R-:W2:Y:S02]  /*4550*/  LDG.E.U8 R2, desc[UR36][R2.64] ;  /* 0x0000002402027981 */ /* 0x000ea4000c1e1100 */
[----:B--2---:R-:W-:-:S04]  /*4560*/  I2FP.F32.U32 R0, R2 ;  /* 0x0000000200007245 */ /* 0x004fc80000201000 */
[----:B------:R-:W-:Y:S01]  /*4570*/  F2FP.BF16.F32.PACK_AB R0, RZ, R0 ;  /* 0x00000000ff00723e */ /* 0x000fe200000010ff */
[----:B------:R-:W-:Y:S06]  /*4580*/  BRA `(.L_x_683) ;  /* 0x0000000c00847947 */ /* 0x000fec0003800000 */
.L_x_680:
        /* <DEDUP_REMOVED lines=10> */
.L_x_685:
[----:B------:R-:W2:Y:S02]  /*4630*/  LDG.E R2, desc[UR36][R2.64] ;  /* 0x0000002402027981 */ /* 0x000ea4000c1e1900 */
[----:B--2---:R-:W-:-:S04]  /*4640*/  I2FP.F32.S32 R0, R2 ;  /* 0x0000000200007245 */ /* 0x004fc80000201400 */
[----:B------:R-:W-:Y:S01]  /*4650*/  F2FP.BF16.F32.PACK_AB R0, RZ, R0 ;  /* 0x00000000ff00723e */ /* 0x000fe200000010ff */
[----:B------:R-:W-:Y:S06]  /*4660*/  BRA `(.L_x_683) ;  /* 0x0000000c004c7947 */ /* 0x000fec0003800000 */
.L_x_684:
[----:B------:R-:W2:Y:S02]  /*4670*/  LDG.E.U16 R2, desc[UR36][R2.64] ;  /* 0x0000002402027981 */ /* 0x000ea4000c1e1500 */
[----:B--2---:R-:W0:Y:S02]  /*4680*/  I2F.S16 R0, R2 ;  /* 0x0000000200007306 */ /* 0x004e240000101400 */
[----:B0-----:R-:W-:Y:S01]  /*4690*/  F2FP.BF16.F32.PACK_AB R0, RZ, R0 ;  /* 0x00000000ff00723e */ /* 0x001fe200000010ff */
[----:B------:R-:W-:Y:S06]  /*46a0*/  BRA `(.L_x_683) ;  /* 0x0000000c003c7947 */ /* 0x000fec0003800000 */
.L_x_679:
        /* <DEDUP_REMOVED lines=9> */
.L_x_687:
[----:B------:R-:W2:Y:S02]  /*4740*/  LDG.E.U16 R0, desc[UR36][R2.64] ;  /* 0x0000002402007981 */ /* 0x000ea4000c1e1500 */
[----:B--2---:R-:W-:-:S05]  /*4750*/  HADD2.F32 R0, -RZ, R0.H0_H0 ;  /* 0x20000000ff007230 */ /* 0x004fca0000004100 */
[----:B------:R-:W-:Y:S01]  /*4760*/  F2FP.BF16.F32.PACK_AB R0, RZ, R0 ;  /* 0x00000000ff00723e */ /* 0x000fe200000010ff */
[----:B------:R-:W-:Y:S06]  /*4770*/  BRA `(.L_x_683) ;  /* 0x0000000c00087947 */ /* 0x000fec0003800000 */
.L_x_686:
        /* <DEDUP_REMOVED lines=9> */
.L_x_689:
[----:B------:R-:W2:Y:S02]  /*4810*/  LDG.E.U16 R2, desc[UR36][R2.64] ;  /* 0x0000002402027981 */ /* 0x000ea4000c1e1500 */
[----:B--2---:R-:W-:-:S05]  /*4820*/  HADD2.F32 R0, -RZ, R2.H0_H0 ;  /* 0x20000002ff007230 */ /* 0x004fca0000004100 */
[----:B------:R-:W-:Y:S01]  /*4830*/  F2FP.BF16.F32.PACK_AB R0, RZ, R0 ;  /* 0x00000000ff00723e */ /* 0x000fe200000010ff */
[----:B------:R-:W-:Y:S06]  /*4840*/  BRA `(.L_x_683) ;  /* 0x0000000800d47947 */ /* 0x000fec0003800000 */
.L_x_688:
        /* <DEDUP_REMOVED lines=8> */
.L_x_678:
        /* <DEDUP_REMOVED lines=13> */
.L_x_692:
        /* <DEDUP_REMOVED lines=8> */
.L_x_691:
        /* <DEDUP_REMOVED lines=24> */
[----:B------:R-:W-:-:S04]  /*4ba0*/  F2FP.BF16.F32.PACK_AB R5, RZ, R5 ;  /* 0x00000005ff05723e */ /* 0x000fc800000010ff */
[----:B------:R-:W-:Y:S01]  /*4bb0*/  PRMT R0, R5, 0x7610, R0 ;  /* 0x0000761005007816 */ /* 0x000fe20000000000 */
[----:B------:R-:W-:Y:S06]  /*4bc0*/  BRA `(.L_x_683) ;  /* 0x0000000400f47947 */ /* 0x000fec0003800000 */
.L_x_694:
        /* <DEDUP_REMOVED lines=11> */
[----:B------:R-:W-:Y:S01]  /*4c80*/  F2FP.BF16.F32.PACK_AB R0, RZ, R0 ;  /* 0x00000000ff00723e */ /* 0x000fe200000010ff */
[----:B------:R-:W-:Y:S06]  /*4c90*/  BRA `(.L_x_683) ;  /* 0x0000000400c07947 */ /* 0x000fec0003800000 */
.L_x_693:
[----:B------:R0:W5:Y:S01]  /*4ca0*/  LDG.E.U16 R0, desc[UR36][R2.64] ;  /* 0x0000002402007981 */ /* 0x000162000c1e1500 */
[----:B------:R-:W-:Y:S05]  /*4cb0*/  BRA `(.L_x_683) ;  /* 0x0000000400b87947 */ /* 0x000fea0003800000 */
.L_x_690:
        /* <DEDUP_REMOVED lines=12> */
.L_x_697:
        /* <DEDUP_REMOVED lines=21> */
.L_x_701:
[----:B------:R-:W-:Y:S05]  /*4ed0*/  BSYNC.RECONVERGENT B1 ;  /* 0x0000000000017941 */ /* 0x000fea0003800200 */
.L_x_700:
[----:B------:R-:W-:Y:S01]  /*4ee0*/  IMAD.SHL.U32 R0, R0, 0x100000, RZ ;  /* 0x0010000000007824 */ /* 0x000fe200078e00ff */
[----:B------:R-:W-:-:S04]  /*4ef0*/  LEA R2, R2, 0x3b800000, 0x17 ;  /* 0x3b80000002027811 */ /* 0x000fc800078eb8ff */
[----:B------:R-:W-:-:S07]  /*4f00*/  LOP3.LUT R0, R2, R0, R7, 0xfe, !PT ;  /* 0x0000000002007212 */ /* 0x000fce00078efe07 */
.L_x_699:
[----:B------:R-:W-:Y:S05]  /*4f10*/  BSYNC.RECONVERGENT B0 ;  /* 0x0000000000007941 */ /* 0x000fea0003800200 */
.L_x_698:
[----:B------:R-:W-:Y:S01]  /*4f20*/  F2FP.BF16.F32.PACK_AB R0, RZ, R0 ;  /* 0x00000000ff00723e */ /* 0x000fe200000010ff */
[----:B------:R-:W-:Y:S06]  /*4f30*/  BRA `(.L_x_683) ;  /* 0x0000000400187947 */ /* 0x000fec0003800000 */
.L_x_696:
        /* <DEDUP_REMOVED lines=21> */
.L_x_705:
[----:B------:R-:W-:Y:S05]  /*5090*/  BSYNC.RECONVERGENT B1 ;  /* 0x0000000000017941 */ /* 0x000fea0003800200 */
.L_x_704:
[----:B------:R-:W-:Y:S01]  /*50a0*/  IMAD.SHL.U32 R0, R0, 0x200000, RZ ;  /* 0x0020000000007824 */ /* 0x000fe200078e00ff */
[----:B------:R-:W-:-:S04]  /*50b0*/  LEA R2, R2, 0x37800000, 0x17 ;  /* 0x3780000002027811 */ /* 0x000fc800078eb8ff */
[----:B------:R-:W-:-:S07]  /*50c0*/  LOP3.LUT R0, R2, R0, R7, 0xfe, !PT ;  /* 0x0000000002007212 */ /* 0x000fce00078efe07 */
.L_x_703:
[----:B------:R-:W-:Y:S05]  /*50d0*/  BSYNC.RECONVERGENT B0 ;  /* 0x0000000000007941 */ /* 0x000fea0003800200 */
.L_x_702:
[----:B------:R-:W-:Y:S01]  /*50e0*/  F2FP.BF16.F32.PACK_AB R0, RZ, R0 ;  /* 0x00000000ff00723e */ /* 0x000fe200000010ff */
[----:B------:R-:W-:Y:S06]  /*50f0*/  BRA `(.L_x_683) ;  /* 0x0000000000a87947 */ /* 0x000fec0003800000 */
.L_x_695:
        /* <DEDUP_REMOVED lines=14> */
.L_x_709:
[----:B------:R-:W-:Y:S05]  /*51e0*/  BSYNC.RECONVERGENT B0 ;  /* 0x0000000000007941 */ /* 0x000fea0003800200 */
.L_x_708:
[----:B------:R-:W-:Y:S01]  /*51f0*/  F2FP.BF16.F32.PACK_AB R0, RZ, R0 ;  /* 0x00000000ff00723e */ /* 0x000fe200000010ff */
[----:B------:R-:W-:Y:S06]  /*5200*/  BRA `(.L_x_683) ;  /* 0x0000000000647947 */ /* 0x000fec0003800000 */
.L_x_682:
        /* <DEDUP_REMOVED lines=16> */
.L_x_710:
[----:B------:R-:W-:Y:S01]  /*5310*/  PRMT R0, RZ, 0x7610, R0 ;  /* 0x00007610ff007816 */ /* 0x000fe20000000000 */
[----:B------:R-:W-:Y:S06]  /*5320*/  BRA `(.L_x_683) ;  /* 0x00000000001c7947 */ /* 0x000fec0003800000 */
.L_x_707:
[----:B------:R-:W2:Y:S02]  /*5330*/  LDG.E.64 R2, desc[UR36][R2.64] ;  /* 0x0000002402027981 */ /* 0x000ea4000c1e1b00 */
[----:B--2---:R-:W0:Y:S02]  /*5340*/  I2F.U64 R0, R2 ;  /* 0x0000000200007312 */ /* 0x004e240000301000 */
[----:B0-----:R-:W-:Y:S01]  /*5350*/  F2FP.BF16.F32.PACK_AB R0, RZ, R0 ;  /* 0x00000000ff00723e */ /* 0x001fe200000010ff */
[----:B------:R-:W-:Y:S06]  /*5360*/  BRA `(.L_x_683) ;  /* 0x00000000000c7947 */ /* 0x000fec0003800000 */
.L_x_706:
[----:B------:R-:W2:Y:S02]  /*5370*/  LDG.E R2, desc[UR36][R2.64] ;  /* 0x0000002402027981 */ /* 0x000ea4000c1e1900 */
[----:B--2---:R-:W-:-:S04]  /*5380*/  I2FP.F32.U32 R0, R2 ;  /* 0x0000000200007245 */ /* 0x004fc80000201000 */
[----:B------:R-:W-:-:S07]  /*5390*/  F2FP.BF16.F32.PACK_AB R0, RZ, R0 ;  /* 0x00000000ff00723e */ /* 0x000fce00000010ff */
.L_x_683:
[----:B------:R-:W0:Y:S01]  /*53a0*/  LDCU.64 UR6, c[0x0][0x580] ;  /* 0x0000b000ff0677ac */ /* 0x000e220008000a00 */
[----:B-----5:R-:W-:Y:S01]  /*53b0*/  IMAD.U32 R0, R0, 0x10000, RZ ;  /* 0x0001000000007824 */ /* 0x020fe200078e00ff */
[----:B------:R-:W-:Y:S01]  /*53c0*/  BSSY.RECONVERGENT B6, `(.L_x_711) ;  /* 0x00000d4000067945 */ /* 0x000fe20003800200 */
[----:B------:R-:W-:-:S03]  /*53d0*/  UPRMT UR4, UR42, 0x9910, URZ ;  /* 0x000099102a047896 */ /* 0x000fc600080000ff */
[----:B------:R-:W-:Y:S01]  /*53e0*/  SHF.R.U32.HI R4, RZ, 0x1f, R0 ;  /* 0x0000001fff047819 */ /* 0x000fe20000011600 */
[----:B------:R-:W-:Y:S01]  /*53f0*/  UISETP.GT.AND UP0, UPT, UR4, 0x9, UPT ;  /* 0x000000090400788c */ /* 0x000fe2000bf04270 */
[----:B0-----:R-:W-:-:S04]  /*5400*/  IADD3 R2, P0, PT, R16, UR6, RZ ;  /* 0x0000000610027c10 */ /* 0x001fc8000ff1e0ff */
        /* <DEDUP_REMOVED lines=12> */
.L_x_715:
[----:B------:R0:W-:Y:S01]  /*54d0*/  STG.E.U8 desc[UR36][R2.64], R4 ;  /* 0x0000000402007986 */ /* 0x0001e2000c101124 */
[----:B------:R-:W-:Y:S05]  /*54e0*/  BRA `(.L_x_717) ;  /* 0x0000000c00047947 */ /* 0x000fea0003800000 */
.L_x_714:
        /* <DEDUP_REMOVED lines=9> */
.L_x_719:
[----:B------:R0:W-:Y:S01]  /*5580*/  STG.E desc[UR36][R2.64], R4 ;  /* 0x0000000402007986 */ /* 0x0001e2000c101924 */
[----:B------:R-:W-:Y:S05]  /*5590*/  BRA `(.L_x_717) ;  /* 0x0000000800d87947 */ /* 0x000fea0003800000 */
.L_x_718:
[----:B------:R0:W-:Y:S01]  /*55a0*/  STG.E.U16 desc[UR36][R2.64], R4 ;  /* 0x0000000402007986 */ /* 0x0001e2000c101524 */
[----:B------:R-:W-:Y:S05]  /*55b0*/  BRA `(.L_x_717) ;  /* 0x0000000800d07947 */ /* 0x000fea0003800000 */
.L_x_713:
        /* <DEDUP_REMOVED lines=9> */
.L_x_721:
[----:B------:R-:W0:Y:S02]  /*5650*/  I2F.U16 R0, R4 ;  /* 0x0000000400007306 */ /* 0x000e240000101000 */
[----:B0-----:R-:W-:-:S05]  /*5660*/  F2FP.F16.F32.PACK_AB R0, RZ, R0 ;  /* 0x00000000ff00723e */ /* 0x001fca00000000ff */
[----:B------:R0:W-:Y:S01]  /*5670*/  STG.E.U16 desc[UR36][R2.64], R0 ;  /* 0x0000000002007986 */ /* 0x0001e2000c101524 */
[----:B------:R-:W-:Y:S05]  /*5680*/  BRA `(.L_x_717) ;  /* 0x00000008009c7947 */ /* 0x000fea0003800000 */
.L_x_720:
        /* <DEDUP_REMOVED lines=10> */
.L_x_723:
[----:B------:R-:W0:Y:S02]  /*5730*/  I2F.U16 R4, R4 ;  /* 0x0000000400047306 */ /* 0x000e240000101000 */
[----:B0-----:R-:W-:-:S04]  /*5740*/  F2FP.F16.F32.PACK_AB R5, RZ, R4 ;  /* 0x00000004ff05723e */ /* 0x001fc800000000ff */
[----:B------:R-:W-:-:S05]  /*5750*/  PRMT R5, R5, 0x5410, RZ ;  /* 0x0000541005057816 */ /* 0x000fca00000000ff */
[----:B------:R0:W-:Y:S01]  /*5760*/  STG.E desc[UR36][R2.64], R5 ;  /* 0x0000000502007986 */ /* 0x0001e2000c101924 */
[----:B------:R-:W-:Y:S05]  /*5770*/  BRA `(.L_x_717) ;  /* 0x0000000800607947 */ /* 0x000fea0003800000 */
.L_x_722:
[----:B------:R-:W0:Y:S02]  /*5780*/  I2F.F64.U16 R4, R4 ;  /* 0x0000000400047312 */ /* 0x000e240000101800 */
[----:B0-----:R0:W-:Y:S01]  /*5790*/  STG.E.64 desc[UR36][R2.64], R4 ;  /* 0x0000000402007986 */ /* 0x0011e2000c101b24 */
[----:B------:R-:W-:Y:S05]  /*57a0*/  BRA `(.L_x_717) ;  /* 0x0000000800547947 */ /* 0x000fea0003800000 */
.L_x_712:
        /* <DEDUP_REMOVED lines=12> */
.L_x_727:
        /* <DEDUP_REMOVED lines=17> */
.L_x_729:
[----:B------:R-:W-:Y:S05]  /*5980*/  BSYNC.RECONVERGENT B0 ;  /* 0x0000000000007941 */ /* 0x000fea0003800200 */
.L_x_728:
[----:B------:R0:W-:Y:S01]  /*5990*/  STG.E.U8 desc[UR36][R2.64], R0 ;  /* 0x0000000002007986 */ /* 0x0001e2000c101124 */
[----:B------:R-:W-:Y:S05]  /*59a0*/  BRA `(.L_x_717) ;  /* 0x0000000400d47947 */ /* 0x000fea0003800000 */
.L_x_726:
        /* <DEDUP_REMOVED lines=18> */
.L_x_731:
[----:B------:R-:W-:Y:S05]  /*5ad0*/  BSYNC.RECONVERGENT B0 ;  /* 0x0000000000007941 */ /* 0x000fea0003800200 */
.L_x_730:
[----:B------:R0:W-:Y:S01]  /*5ae0*/  STG.E.U8 desc[UR36][R2.64], R0 ;  /* 0x0000000002007986 */ /* 0x0001e2000c101124 */
[----:B------:R-:W-:Y:S05]  /*5af0*/  BRA `(.L_x_717) ;  /* 0x0000000400807947 */ /* 0x000fea0003800000 */
.L_x_725:
        /* <DEDUP_REMOVED lines=21> */
.L_x_733:
[----:B------:R-:W-:-:S05]  /*5c50*/  HFMA2 R5, -RZ, RZ, 0, 0 ;  /* 0x00000000ff057431 */ /* 0x000fca00000001ff */
[----:B------:R0:W-:Y:S01]  /*5c60*/  STG.E.64 desc[UR36][R2.64], R4 ;  /* 0x0000000402007986 */ /* 0x0001e2000c101b24 */
[----:B------:R-:W-:Y:S05]  /*5c70*/  BRA `(.L_x_717) ;  /* 0x0000000400207947 */ /* 0x000fea0003800000 */
.L_x_732:
[----:B------:R0:W-:Y:S01]  /*5c80*/  STG.E desc[UR36][R2.64], R4 ;  /* 0x0000000402007986 */ /* 0x0001e2000c101924 */
[----:B------:R-:W-:Y:S05]  /*5c90*/  BRA `(.L_x_717) ;  /* 0x0000000400187947 */ /* 0x000fea0003800000 */
.L_x_724:
        /* <DEDUP_REMOVED lines=8> */
.L_x_735:
[----:B------:R-:W0:Y:S01]  /*5d20*/  I2F.F64.U16 R4, R4 ;  /* 0x0000000400047312 */ /* 0x000e220000101800 */
[----:B------:R-:W-:-:S05]  /*5d30*/  CS2R R6, SRZ ;  /* 0x0000000000067805 */ /* 0x000fca000001ff00 */
[----:B0-----:R4:W-:Y:S01]  /*5d40*/  STG.E.128 desc[UR36][R2.64], R4 ;  /* 0x0000000402007986 */ /* 0x0019e2000c101d24 */
[----:B------:R-:W-:Y:S05]  /*5d50*/  BRA `(.L_x_717) ;  /* 0x0000000000e87947 */ /* 0x000fea0003800000 */
.L_x_734:
[----:B------:R-:W-:-:S09]  /*5d60*/  UISETP.NE.AND UP0, UPT, UR4, 0xf, UPT ;  /* 0x0000000f0400788c */ /* 0x000fd2000bf05270 */
[----:B------:R-:W-:Y:S05]  /*5d70*/  BRA.U !UP0, `(.L_x_736) ;  /* 0x0000000108d47547 */ /* 0x000fea000b800000 */
[----:B------:R-:W-:-:S09]  /*5d80*/  UISETP.NE.AND UP0, UPT, UR4, 0x17, UPT ;  /* 0x000000170400788c */ /* 0x000fd2000bf05270 */
[----:B------:R-:W-:Y:S05]  /*5d90*/  BRA.U !UP0, `(.L_x_737) ;  /* 0x0000000108847547 */ /* 0x000fea000b800000 */
[----:B------:R-:W-:-:S09]  /*5da0*/  UISETP.NE.AND UP0, UPT, UR4, 0x18, UPT ;  /* 0x000000180400788c */ /* 0x000fd2000bf05270 */
[----:B------:R-:W-:Y:S05]  /*5db0*/  BRA.U !UP0, `(.L_x_738) ;  /* 0x0000000108447547 */ /* 0x000fea000b800000 */
.L_x_716:
        /* <DEDUP_REMOVED lines=16> */
.L_x_739:
[----:B------:R-:W-:Y:S05]  /*5ec0*/  BRA `(.L_x_717) ;  /* 0x00000000008c7947 */ /* 0x000fea0003800000 */
.L_x_738:
        /* <DEDUP_REMOVED lines=11> */
.L_x_741:
[----:B------:R-:W-:Y:S05]  /*5f80*/  BSYNC.RECONVERGENT B0 ;  /* 0x0000000000007941 */ /* 0x000fea0003800200 */
.L_x_740:
[----:B------:R3:W-:Y:S01]  /*5f90*/  STG.E.U8 desc[UR36][R2.64], R5 ;  /* 0x0000000502007986 */ /* 0x0007e2000c101124 */
[----:B------:R-:W-:Y:S05]  /*5fa0*/  BRA `(.L_x_717) ;  /* 0x0000000000547947 */ /* 0x000fea0003800000 */
.L_x_737:
        /* <DEDUP_REMOVED lines=13> */
.L_x_742:
[----:B------:R-:W-:Y:S02]  /*6080*/  ISETP.GT.U32.AND P0, PT, R5, 0x7f800000, PT ;  /* 0x7f8000000500780c */ /* 0x000fe40003f04070 */
[----:B------:R-:W-:-:S04]  /*6090*/  MOV R5, 0x7f ;  /* 0x0000007f00057802 */ /* 0x000fc80000000f00 */
[----:B------:R-:W-:-:S05]  /*60a0*/  SEL R5, R5, 0x7c, P0 ;  /* 0x0000007c05057807 */ /* 0x000fca0000000000 */
[----:B------:R2:W-:Y:S01]  /*60b0*/  STG.E.U8 desc[UR36][R2.64], R5 ;  /* 0x0000000502007986 */ /* 0x0005e2000c101124 */
[----:B------:R-:W-:Y:S05]  /*60c0*/  BRA `(.L_x_717) ;  /* 0x00000000000c7947 */ /* 0x000fea0003800000 */
.L_x_736:
[----:B------:R-:W0:Y:S02]  /*60d0*/  I2F.U16 R0, R4 ;  /* 0x0000000400007306 */ /* 0x000e240000101000 */
[----:B0-----:R-:W-:-:S05]  /*60e0*/  F2FP.BF16.F32.PACK_AB R0, RZ, R0 ;  /* 0x00000000ff00723e */ /* 0x001fca00000010ff */
[----:B------:R0:W-:Y:S02]  /*60f0*/  STG.E.U16 desc[UR36][R2.64], R0 ;  /* 0x0000000002007986 */ /* 0x0001e4000c101524 */
.L_x_717:
[----:B------:R-:W-:Y:S05]  /*6100*/  BSYNC.RECONVERGENT B6 ;  /* 0x0000000000067941 */ /* 0x000fea0003800200 */
.L_x_711:
[----:B------:R-:W-:-:S07]  /*6110*/  VIADD R17, R17, 0x80 ;  /* 0x0000008011117836 */ /* 0x000fce0000000000 */
.L_x_676:
[----:B------:R-:W-:Y:S05]  /*6120*/  BSYNC.RECONVERGENT B7 ;  /* 0x0000000000077941 */ /* 0x000fea0003800200 */
.L_x_675:
        /* <DEDUP_REMOVED lines=307> */
.L_x_745:
        /* <DEDUP_REMOVED lines=18> */
.L_x_749:
[----:B------:R-:W2:Y:S02]  /*7580*/  LDG.E.U8 R2, desc[UR36][R2.64] ;  /* 0x0000002402027981 */ /* 0x000ea4000c1e1100 */
[----:B--2---:R-:W-:-:S04]  /*7590*/  I2FP.F32.U32 R0, R2 ;  /* 0x0000000200007245 */ /* 0x004fc80000201000 */
[----:B------:R-:W-:Y:S01]  /*75a0*/  F2FP.BF16.F32.PACK_AB R0, RZ, R0 ;  /* 0x00000000ff00723e */ /* 0x000fe200000010ff */
[----:B------:R-:W-:Y:S06]  /*75b0*/  BRA `(.L_x_751) ;  /* 0x0000000c00847947 */ /* 0x000fec0003800000 */
.L_x_748:
        /* <DEDUP_REMOVED lines=10> */
.L_x_753:
[----:B------:R-:W2:Y:S02]  /*7660*/  LDG.E R2, desc[UR36][R2.64] ;  /* 0x0000002402027981 */ /* 0x000ea4000c1e1900 */
[----:B--2---:R-:W-:-:S04]  /*7670*/  I2FP.F32.S32 R0, R2 ;  /* 0x0000000200007245 */ /* 0x004fc80000201400 */
[----:B------:R-:W-:Y:S01]  /*7680*/  F2FP.BF16.F32.PACK_AB R0, RZ, R0 ;  /* 0x00000000ff00723e */ /* 0x000fe200000010ff */
[----:B------:R-:W-:Y:S06]  /*7690*/  BRA `(.L_x_751) ;  /* 0x0000000c004c7947 */ /* 0x000fec0003800000 */
.L_x_752:
[----:B------:R-:W2:Y:S02]  /*76a0*/  LDG.E.U16 R2, desc[UR36][R2.64] ;  /* 0x0000002402027981 */ /* 0x000ea4000c1e1500 */
[----:B--2---:R-:W0:Y:S02]  /*76b0*/  I2F.S16 R0, R2 ;  /* 0x0000000200007306 */ /* 0x004e240000101400 */
[----:B0-----:R-:W-:Y:S01]  /*76c0*/  F2FP.BF16.F32.PACK_AB R0, RZ, R0 ;  /* 0x00000000ff00723e */ /* 0x001fe200000010ff */
[----:B------:R-:W-:Y:S06]  /*76d0*/  BRA `(.L_x_751) ;  /* 0x0000000c003c7947 */ /* 0x000fec0003800000 */
.L_x_747:
        /* <DEDUP_REMOVED lines=9> */
.L_x_755:
[----:B------:R-:W2:Y:S02]  /*7770*/  LDG.E.U16 R0, desc[UR36][R2.64] ;  /* 0x0000002402007981 */ /* 0x000ea4000c1e1500 */
[----:B--2---:R-:W-:-:S05]  /*7780*/  HADD2.F32 R0, -RZ, R0.H0_H0 ;  /* 0x20000000ff007230 */ /* 0x004fca0000004100 */
[----:B------:R-:W-:Y:S01]  /*7790*/  F2FP.BF16.F32.PACK_AB R0, RZ, R0 ;  /* 0x00000000ff00723e */ /* 0x000fe200000010ff */
[----:B------:R-:W-:Y:S06]  /*77a0*/  BRA `(.L_x_751) ;  /* 0x0000000c00087947 */ /* 0x000fec0003800000 */
.L_x_754:
        /* <DEDUP_REMOVED lines=9> */
.L_x_757:
[----:B------:R-:W2:Y:S02]  /*7840*/  LDG.E.U16 R2, desc[UR36][R2.64] ;  /* 0x0000002402027981 */ /* 0x000ea4000c1e1500 */
[----:B--2---:R-:W-:-:S05]  /*7850*/  HADD2.F32 R0, -RZ, R2.H0_H0 ;  /* 0x20000002ff007230 */ /* 0x004fca0000004100 */
[----:B------:R-:W-:Y:S01]  /*7860*/  F2FP.BF16.F32.PACK_AB R0, RZ, R0 ;  /* 0x00000000ff00723e */ /* 0x000fe200000010ff */
[----:B------:R-:W-:Y:S06]  /*7870*/  BRA `(.L_x_751) ;  /* 0x0000000800d47947 */ /* 0x000fec0003800000 */
.L_x_756:
        /* <DEDUP_REMOVED lines=8> */
.L_x_746:
        /* <DEDUP_REMOVED lines=13> */
.L_x_760:
        /* <DEDUP_REMOVED lines=8> */
.L_x_759:
        /* <DEDUP_REMOVED lines=27> */
.L_x_762:
        /* <DEDUP_REMOVED lines=13> */
.L_x_761:
[----:B------:R0:W5:Y:S01]  /*7cd0*/  LDG.E.U16 R0, desc[UR36][R2.64] ;  /* 0x0000002402007981 */ /* 0x000162000c1e1500 */
[----:B------:R-:W-:Y:S05]  /*7ce0*/  BRA `(.L_x_751) ;  /* 0x0000000400b87947 */ /* 0x000fea0003800000 */
.L_x_758:
        /* <DEDUP_REMOVED lines=12> */
.L_x_765:
        /* <DEDUP_REMOVED lines=21> */
.L_x_769:
[----:B------:R-:W-:Y:S05]  /*7f00*/  BSYNC.RECONVERGENT B1 ;  /* 0x0000000000017941 */ /* 0x000fea0003800200 */
.L_x_768:
[----:B------:R-:W-:Y:S01]  /*7f10*/  IMAD.SHL.U32 R0, R0, 0x100000, RZ ;  /* 0x0010000000007824 */ /* 0x000fe200078e00ff */
[----:B------:R-:W-:-:S04]  /*7f20*/  LEA R2, R2, 0x3b800000, 0x17 ;  /* 0x3b80000002027811 */ /* 0x000fc800078eb8ff */
[----:B------:R-:W-:-:S07]  /*7f30*/  LOP3.LUT R0, R2, R0, R7, 0xfe, !PT ;  /* 0x0000000002007212 */ /* 0x000fce00078efe07 */
.L_x_767:
[----:B------:R-:W-:Y:S05]  /*7f40*/  BSYNC.RECONVERGENT B0 ;  /* 0x0000000000007941 */ /* 0x000fea0003800200 */
.L_x_766:
[----:B------:R-:W-:Y:S01]  /*7f50*/  F2FP.BF16.F32.PACK_AB R0, RZ, R0 ;  /* 0x00000000ff00723e */ /* 0x000fe200000010ff */
[----:B------:R-:W-:Y:S06]  /*7f60*/  BRA `(.L_x_751) ;  /* 0x0000000400187947 */ /* 0x000fec0003800000 */
.L_x_764:
        /* <DEDUP_REMOVED lines=21> */
.L_x_773:
[----:B------:R-:W-:Y:S05]  /*80c0*/  BSYNC.RECONVERGENT B1 ;  /* 0x0000000000017941 */ /* 0x000fea0003800200 */
.L_x_772:
[----:B------:R-:W-:Y:S01]  /*80d0*/  IMAD.SHL.U32 R0, R0, 0x200000, RZ ;  /* 0x0020000000007824 */ /* 0x000fe200078e00ff */
[----:B------:R-:W-:-:S04]  /*80e0*/  LEA R2, R2, 0x37800000, 0x17 ;  /* 0x3780000002027811 */ /* 0x000fc800078eb8ff */
[----:B------:R-:W-:-:S07]  /*80f0*/  LOP3.LUT R0, R2, R0, R7, 0xfe, !PT ;  /* 0x0000000002007212 */ /* 0x000fce00078efe07 */
.L_x_771:
[----:B------:R-:W-:Y:S05]  /*8100*/  BSYNC.RECONVERGENT B0 ;  /* 0x0000000000007941 */ /* 0x000fea0003800200 */
.L_x_770:
[----:B------:R-:W-:Y:S01]  /*8110*/  F2FP.BF16.F32.PACK_AB R0, RZ, R0 ;  /* 0x00000000ff00723e */ /* 0x000fe200000010ff */
[----:B------:R-:W-:Y:S06]  /*8120*/  BRA `(.L_x_751) ;  /* 0x0000000000a87947 */ /* 0x000fec0003800000 */
.L_x_763:
        /* <DEDUP_REMOVED lines=14> */
.L_x_777:
[----:B------:R-:W-:Y:S05]  /*8210*/  BSYNC.RECONVERGENT B0 ;  /* 0x0000000000007941 */ /* 0x000fea0003800200 */
.L_x_776:
[----:B------:R-:W-:Y:S01]  /*8220*/  F2FP.BF16.F32.PACK_AB R0, RZ, R0 ;  /* 0x00000000ff00723e */ /* 0x000fe200000010ff */
[----:B------:R-:W-:Y:S06]  /*8230*/  BRA `(.L_x_751) ;  /* 0x0000000000647947 */ /* 0x000fec0003800000 */
.L_x_750:
        /* <DEDUP_REMOVED lines=16> */
.L_x_778:
[----:B------:R-:W-:Y:S01]  /*8340*/  PRMT R0, RZ, 0x7610, R0 ;  /* 0x00007610ff007816 */ /* 0x000fe20000000000 */
[----:B------:R-:W-:Y:S06]  /*8350*/  BRA `(.L_x_751) ;  /* 0x00000000001c7947 */ /* 0x000fec0003800000 */
.L_x_775:
[----:B------:R-:W2:Y:S02]  /*8360*/  LDG.E.64 R2, desc[UR36][R2.64] ;  /* 0x0000002402027981 */ /* 0x000ea4000c1e1b00 */
[----:B--2---:R-:W0:Y:S02]  /*8370*/  I2F.U64 R0, R2 ;  /* 0x0000000200007312 */ /* 0x004e240000301000 */
[----:B0-----:R-:W-:Y:S01]  /*8380*/  F2FP.BF16.F32.PACK_AB R0, RZ, R0 ;  /* 0x00000000ff00723e */ /* 0x001fe200000010ff */
[----:B------:R-:W-:Y:S06]  /*8390*/  BRA `(.L_x_751) ;  /* 0x00000000000c7947 */ /* 0x000fec0003800000 */
.L_x_774:
[----:B------:R-:W2:Y:S02]  /*83a0*/  LDG.E R2, desc[UR36][R2.64] ;  /* 0x0000002402027981 */ /* 0x000ea4000c1e1900 */
[----:B--2---:R-:W-:-:S04]  /*83b0*/  I2FP.F32.U32 R0, R2 ;  /* 0x0000000200007245 */ /* 0x004fc80000201000 */
[----:B------:R-:W-:-:S07]  /*83c0*/  F2FP.BF16.F32.PACK_AB R0, RZ, R0 ;  /* 0x00000000ff00723e */ /* 0x000fce00000010ff */
.L_x_751:
        /* <DEDUP_REMOVED lines=19> */
.L_x_783:
[----:B------:R0:W-:Y:S01]  /*8500*/  STG.E.U8 desc[UR36][R2.64], R4 ;  /* 0x0000000402007986 */ /* 0x0001e2000c101124 */
[----:B------:R-:W-:Y:S05]  /*8510*/  BRA `(.L_x_785) ;  /* 0x0000000c00047947 */ /* 0x000fea0003800000 */
.L_x_782:
        /* <DEDUP_REMOVED lines=9> */
.L_x_787:
[----:B------:R0:W-:Y:S01]  /*85b0*/  STG.E desc[UR36][R2.64], R4 ;  /* 0x0000000402007986 */ /* 0x0001e2000c101924 */
[----:B------:R-:W-:Y:S05]  /*85c0*/  BRA `(.L_x_785) ;  /* 0x0000000800d87947 */ /* 0x000fea0003800000 */
.L_x_786:
[----:B------:R0:W-:Y:S01]  /*85d0*/  STG.E.U16 desc[UR36][R2.64], R4 ;  /* 0x0000000402007986 */ /* 0x0001e2000c101524 */
[----:B------:R-:W-:Y:S05]  /*85e0*/  BRA `(.L_x_785) ;  /* 0x0000000800d07947 */ /* 0x000fea0003800000 */
.L_x_781:
        /* <DEDUP_REMOVED lines=9> */
.L_x_789:
[----:B------:R-:W0:Y:S02]  /*8680*/  I2F.U16 R0, R4 ;  /* 0x0000000400007306 */ /* 0x000e240000101000 */
[----:B0-----:R-:W-:-:S05]  /*8690*/  F2FP.F16.F32.PACK_AB R0, RZ, R0 ;  /* 0x00000000ff00723e */ /* 0x001fca00000000ff */
[----:B------:R0:W-:Y:S01]  /*86a0*/  STG.E.U16 desc[UR36][R2.64], R0 ;  /* 0x0000000002007986 */ /* 0x0001e2000c101524 */
[----:B------:R-:W-:Y:S05]  /*86b0*/  BRA `(.L_x_785) ;  /* 0x00000008009c7947 */ /* 0x000fea0003800000 */
.L_x_788:
        /* <DEDUP_REMOVED lines=10> */
.L_x_791:
[----:B------:R-:W0:Y:S02]  /*8760*/  I2F.U16 R4, R4 ;  /* 0x0000000400047306 */ /* 0x000e240000101000 */
[----:B0-----:R-:W-:-:S04]  /*8770*/  F2FP.F16.F32.PACK_AB R5, RZ, R4 ;  /* 0x00000004ff05723e */ /* 0x001fc800000000ff */
[----:B------:R-:W-:-:S05]  /*8780*/  PRMT R5, R5, 0x5410, RZ ;  /* 0x0000541005057816 */ /* 0x000fca00000000ff */
[----:B------:R0:W-:Y:S01]  /*8790*/  STG.E desc[UR36][R2.64], R5 ;  /* 0x0000000502007986 */ /* 0x0001e2000c101924 */
[----:B------:R-:W-:Y:S05]  /*87a0*/  BRA `(.L_x_785) ;  /* 0x0000000800607947 */ /* 0x000fea0003800000 */
.L_x_790:
[----:B------:R-:W0:Y:S02]  /*87b0*/  I2F.F64.U16 R4, R4 ;  /* 0x0000000400047312 */ /* 0x000e240000101800 */
[----:B0-----:R0:W-:Y:S01]  /*87c0*/  STG.E.64 desc[UR36][R2.64], R4 ;  /* 0x0000000402007986 */ /* 0x0011e2000c101b24 */
[----:B------:R-:W-:Y:S05]  /*87d0*/  BRA `(.L_x_785) ;  /* 0x0000000800547947 */ /* 0x000fea0003800000 */
.L_x_780:
        /* <DEDUP_REMOVED lines=12> */
.L_x_795:
        /* <DEDUP_REMOVED lines=17> */
.L_x_797:
[----:B------:R-:W-:Y:S05]  /*89b0*/  BSYNC.RECONVERGENT B0 ;  /* 0x0000000000007941 */ /* 0x000fea0003800200 */
.L_x_796:
[----:B------:R0:W-:Y:S01]  /*89c0*/  STG.E.U8 desc[UR36][R2.64], R0 ;  /* 0x0000000002007986 */ /* 0x0001e2000c101124 */
[----:B------:R-:W-:Y:S05]  /*89d0*/  BRA `(.L_x_785) ;  /* 0x0000000400d47947 */ /* 0x000fea0003800000 */
.L_x_794:
        /* <DEDUP_REMOVED lines=18> */
.L_x_799:
[----:B------:R-:W-:Y:S05]  /*8b00*/  BSYNC.RECONVERGENT B0 ;  /* 0x0000000000007941 */ /* 0x000fea0003800200 */
.L_x_798:
[----:B------:R0:W-:Y:S01]  /*8b10*/  STG.E.U8 desc[UR36][R2.64], R0 ;  /* 0x0000000002007986 */ /* 0x0001e2000c101124 */
[----:B------:R-:W-:Y:S05]  /*8b20*/  BRA `(.L_x_785) ;  /* 0x0000000400807947 */ /* 0x000fea0003800000 */
.L_x_793:
        /* <DEDUP_REMOVED lines=21> */
.L_x_801:
[----:B------:R-:W-:-:S05]  /*8c80*/  HFMA2 R5, -RZ, RZ, 0, 0 ;  /* 0x00000000ff057431 */ /* 0x000fca00000001ff */
[----:B------:R0:W-:Y:S01]  /*8c90*/  STG.E.64 desc[UR36][R2.64], R4 ;  /* 0x0000000402007986 */ /* 0x0001e2000c101b24 */
[----:B------:R-:W-:Y:S05]  /*8ca0*/  BRA `(.L_x_785) ;  /* 0x0000000400207947 */ /* 0x000fea0003800000 */
.L_x_800:
[----:B------:R0:W-:Y:S01]  /*8cb0*/  STG.E desc[UR36][R2.64], R4 ;  /* 0x0000000402007986 */ /* 0x0001e2000c101924 */
[----:B------:R-:W-:Y:S05]  /*8cc0*/  BRA `(.L_x_785) ;  /* 0x0000000400187947 */ /* 0x000fea0003800000 */
.L_x_792:
        /* <DEDUP_REMOVED lines=8> */
.L_x_803:
[----:B------:R-:W0:Y:S01]  /*8d50*/  I2F.F64.U16 R4, R4 ;  /* 0x0000000400047312 */ /* 0x000e220000101800 */
[----:B------:R-:W-:-:S05]  /*8d60*/  CS2R R6, SRZ ;  /* 0x0000000000067805 */ /* 0x000fca000001ff00 */
[----:B0-----:R4:W-:Y:S01]  /*8d70*/  STG.E.128 desc[UR36][R2.64], R4 ;  /* 0x0000000402007986 */ /* 0x0019e2000c101d24 */
[----:B------:R-:W-:Y:S05]  /*8d80*/  BRA `(.L_x_785) ;  /* 0x0000000000e87947 */ /* 0x000fea0003800000 */
.L_x_802:
[----:B------:R-:W-:-:S09]  /*8d90*/  UISETP.NE.AND UP0, UPT, UR4, 0xf, UPT ;  /* 0x0000000f0400788c */ /* 0x000fd2000bf05270 */
[----:B------:R-:W-:Y:S05]  /*8da0*/  BRA.U !UP0, `(.L_x_804) ;  /* 0x0000000108d47547 */ /* 0x000fea000b800000 */
[----:B------:R-:W-:-:S09]  /*8db0*/  UISETP.NE.AND UP0, UPT, UR4, 0x17, UPT ;  /* 0x000000170400788c */ /* 0x000fd2000bf05270 */
[----:B------:R-:W-:Y:S05]  /*8dc0*/  BRA.U !UP0, `(.L_x_805) ;  /* 0x0000000108847547 */ /* 0x000fea000b800000 */
[----:B------:R-:W-:-:S09]  /*8dd0*/  UISETP.NE.AND UP0, UPT, UR4, 0x18, UPT ;  /* 0x000000180400788c */ /* 0x000fd2000bf05270 */
[----:B------:R-:W-:Y:S05]  /*8de0*/  BRA.U !UP0, `(.L_x_806) ;  /* 0x0000000108447547 */ /* 0x000fea000b800000 */
.L_x_784:
        /* <DEDUP_REMOVED lines=16> */
.L_x_807:
[----:B------:R-:W-:Y:S05]  /*8ef0*/  BRA `(.L_x_785) ;  /* 0x00000000008c7947 */ /* 0x000fea0003800000 */
.L_x_806:
        /* <DEDUP_REMOVED lines=11> */
.L_x_809:
[----:B------:R-:W-:Y:S05]  /*8fb0*/  BSYNC.RECONVERGENT B0 ;  /* 0x0000000000007941 */ /* 0x000fea0003800200 */
.L_x_808:
[----:B------:R3:W-:Y:S01]  /*8fc0*/  STG.E.U8 desc[UR36][R2.64], R5 ;  /* 0x0000000502007986 */ /* 0x0007e2000c101124 */
[----:B------:R-:W-:Y:S05]  /*8fd0*/  BRA `(.L_x_785) ;  /* 0x0000000000547947 */ /* 0x000fea0003800000 */
.L_x_805:
        /* <DEDUP_REMOVED lines=13> */
.L_x_810:
[----:B------:R-:W-:Y:S02]  /*90b0*/  ISETP.GT.U32.AND P0, PT, R5, 0x7f800000, PT ;  /* 0x7f8000000500780c */ /* 0x000fe40003f04070 */
[----:B------:R-:W-:-:S04]  /*90c0*/  MOV R5, 0x7f ;  /* 0x0000007f00057802 */ /* 0x000fc80000000f00 */
[----:B------:R-:W-:-:S05]  /*90d0*/  SEL R5, R5, 0x7c, P0 ;  /* 0x0000007c05057807 */ /* 0x000fca0000000000 */
[----:B------:R2:W-:Y:S01]  /*90e0*/  STG.E.U8 desc[UR36][R2.64], R5 ;  /* 0x0000000502007986 */ /* 0x0005e2000c101124 */
[----:B------:R-:W-:Y:S05]  /*90f0*/  BRA `(.L_x_785) ;  /* 0x00000000000c7947 */ /* 0x000fea0003800000 */
.L_x_804:
[----:B------:R-:W0:Y:S02]  /*9100*/  I2F.U16 R0, R4 ;  /* 0x0000000400007306 */ /* 0x000e240000101000 */
[----:B0-----:R-:W-:-:S05]  /*9110*/  F2FP.BF16.F32.PACK_AB R0, RZ, R0 ;  /* 0x00000000ff00723e */ /* 0x001fca00000010ff */
[----:B------:R0:W-:Y:S02]  /*9120*/  STG.E.U16 desc[UR36][R2.64], R0 ;  /* 0x0000000002007986 */ /* 0x0001e4000c101524 */
.L_x_785:
[----:B------:R-:W-:Y:S05]  /*9130*/  BSYNC.RECONVERGENT B6 ;  /* 0x0000000000067941 */ /* 0x000fea0003800200 */
.L_x_779:
[----:B------:R-:W-:-:S07]  /*9140*/  VIADD R17, R17, 0x80 ;  /* 0x0000008011117836 */ /* 0x000fce0000000000 */
.L_x_744:
[----:B------:R-:W-:Y:S05]  /*9150*/  BSYNC.RECONVERGENT B7 ;  /* 0x0000000000077941 */ /* 0x000fea0003800200 */
.L_x_743:
        /* <DEDUP_REMOVED lines=306> */
.L_x_811:
        /* <DEDUP_REMOVED lines=20> */
.L_x_815:
[----:B------:R-:W2:Y:S02]  /*a5c0*/  LDG.E.U8 R2, desc[UR36][R2.64] ;  /* 0x0000002402027981 */ /* 0x000ea4000c1e1100 */
[----:B--2---:R-:W-:-:S04]  /*a5d0*/  I2FP.F32.U32 R0, R2 ;  /* 0x0000000200007245 */ /* 0x004fc80000201000 */
[----:B------:R-:W-:Y:S01]  /*a5e0*/  F2FP.BF16.F32.PACK_AB R0, RZ, R0 ;  /* 0x00000000ff00723e */ /* 0x000fe200000010ff */
[----:B------:R-:W-:Y:S06]  /*a5f0*/  BRA `(.L_x_817) ;  /* 0x0000000c00847947 */ /* 0x000fec0003800000 */
.L_x_814:
        /* <DEDUP_REMOVED lines=10> */
.L_x_819:
[----:B------:R-:W2:Y:S02]  /*a6a0*/  LDG.E R2, desc[UR36][R2.64] ;  /* 0x0000002402027981 */ /* 0x000ea4000c1e1900 */
[----:B--2---:R-:W-:-:S04]  /*a6b0*/  I2FP.F32.S32 R0, R2 ;  /* 0x0000000200007245 */ /* 0x004fc80000201400 */
[----:B------:R-:W-:Y:S01]  /*a6c0*/  F2FP.BF16.F32.PACK_AB R0, RZ, R0 ;  /* 0x00000000ff00723e */ /* 0x000fe200000010ff */
[----:B------:R-:W-:Y:S06]  /*a6d0*/  BRA `(.L_x_817) ;  /* 0x0000000c004c7947 */ /* 0x000fec0003800000 */
.L_x_818:
[----:B------:R-:W2:Y:S02]  /*a6e0*/  LDG.E.U16 R2, desc[UR36][R2.64] ;  /* 0x0000002402027981 */ /* 0x000ea4000c1e1500 */
[----:B--2---:R-:W0:Y:S02]  /*a6f0*/  I2F.S16 R0, R2 ;  /* 0x0000000200007306 */ /* 0x004e240000101400 */
[----:B0-----:R-:W-:Y:S01]  /*a700*/  F2FP.BF16.F32.PACK_AB R0, RZ, R0 ;  /* 0x00000000ff00723e */ /* 0x001fe200000010ff */
[----:B------:R-:W-:Y:S06]  /*a710*/  BRA `(.L_x_817) ;  /* 0x0000000c003c7947 */ /* 0x000fec0003800000 */
.L_x_813:
        /* <DEDUP_REMOVED lines=9> */
.L_x_821:
[----:B------:R-:W2:Y:S02]  /*a7b0*/  LDG.E.U16 R0, desc[UR36][R2.64] ;  /* 0x0000002402007981 */ /* 0x000ea4000c1e1500 */
[----:B--2---:R-:W-:-:S05]  /*a7c0*/  HADD2.F32 R0, -RZ, R0.H0_H0 ;  /* 0x20000000ff007230 */ /* 0x004fca0000004100 */
[----:B------:R-:W-:Y:S01]  /*a7d0*/  F2FP.BF16.F32.PACK_AB R0, RZ, R0 ;  /* 0x00000000ff00723e */ /* 0x000fe200000010ff */
[----:B------:R-:W-:Y:S06]  /*a7e0*/  BRA `(.L_x_817) ;  /* 0x0000000c00087947 */ /* 0x000fec0003800000 */
.L_x_820:
        /* <DEDUP_REMOVED lines=9> */
.L_x_823:
[----:B------:R-:W2:Y:S02]  /*a880*/  LDG.E.U16 R2, desc[UR36][R2.64] ;  /* 0x0000002402027981 */ /* 0x000ea4000c1e1500 */
[----:B--2---:R-:W-:-:S05]  /*a890*/  HADD2.F32 R0, -RZ, R2.H0_H0 ;  /* 0x20000002ff007230 */ /* 0x004fca0000004100 */
[----:B------:R-:W-:Y:S01]  /*a8a0*/  F2FP.BF16.F32.PACK_AB R0, RZ, R0 ;  /* 0x00000000ff00723e */ /* 0x000fe200000010ff */
[----:B------:R-:W-:Y:S06]  /*a8b0*/  BRA `(.L_x_817) ;  /* 0x0000000800d47947 */ /* 0x000fec0003800000 */
.L_x_822:
        /* <DEDUP_REMOVED lines=8> */
.L_x_812:
        /* <DEDUP_REMOVED lines=13> */
.L_x_826:
        /* <DEDUP_REMOVED lines=8> */
.L_x_825:
        /* <DEDUP_REMOVED lines=27> */
.L_x_828:
        /* <DEDUP_REMOVED lines=13> */
.L_x_827:
[----:B------:R0:W5:Y:S01]  /*ad10*/  LDG.E.U16 R0, desc[UR36][R2.64] ;  /* 0x0000002402007981 */ /* 0x000162000c1e1500 */
[----:B------:R-:W-:Y:S05]  /*ad20*/  BRA `(.L_x_817) ;  /* 0x0000000400b87947 */ /* 0x000fea0003800000 */
.L_x_824:
        /* <DEDUP_REMOVED lines=12> */
.L_x_831:
        /* <DEDUP_REMOVED lines=21> */
.L_x_835:
[----:B------:R-:W-:Y:S05]  /*af40*/  BSYNC.RECONVERGENT B1 ;  /* 0x0000000000017941 */ /* 0x000fea0003800200 */
.L_x_834:
[----:B------:R-:W-:Y:S02]  /*af50*/  SHF.L.U32 R0, R0, 0x14, RZ ;  /* 0x0000001400007819 */ /* 0x000fe400000006ff */
[----:B------:R-:W-:-:S04]  /*af60*/  LEA R2, R2, 0x3b800000, 0x17 ;  /* 0x3b80000002027811 */ /* 0x000fc800078eb8ff */
[----:B------:R-:W-:-:S07]  /*af70*/  LOP3.LUT R0, R2, R0, R7, 0xfe, !PT ;  /* 0x0000000002007212 */ /* 0x000fce00078efe07 */
.L_x_833:
[----:B------:R-:W-:Y:S05]  /*af80*/  BSYNC.RECONVERGENT B0 ;  /* 0x0000000000007941 */ /* 0x000fea0003800200 */
.L_x_832:
[----:B------:R-:W-:Y:S01]  /*af90*/  F2FP.BF16.F32.PACK_AB R0, RZ, R0 ;  /* 0x00000000ff00723e */ /* 0x000fe200000010ff */
[----:B------:R-:W-:Y:S06]  /*afa0*/  BRA `(.L_x_817) ;  /* 0x0000000400187947 */ /* 0x000fec0003800000 */
.L_x_830:
        /* <DEDUP_REMOVED lines=21> */
.L_x_839:
[----:B------:R-:W-:Y:S05]  /*b100*/  BSYNC.RECONVERGENT B1 ;  /* 0x0000000000017941 */ /* 0x000fea0003800200 */
.L_x_838:
[----:B------:R-:W-:Y:S01]  /*b110*/  IMAD.SHL.U32 R0, R0, 0x200000, RZ ;  /* 0x0020000000007824 */ /* 0x000fe200078e00ff */
[----:B------:R-:W-:-:S04]  /*b120*/  LEA R2, R2, 0x37800000, 0x17 ;  /* 0x3780000002027811 */ /* 0x000fc800078eb8ff */
[----:B------:R-:W-:-:S07]  /*b130*/  LOP3.LUT R0, R2, R0, R7, 0xfe, !PT ;  /* 0x0000000002007212 */ /* 0x000fce00078efe07 */
.L_x_837:
[----:B------:R-:W-:Y:S05]  /*b140*/  BSYNC.RECONVERGENT B0 ;  /* 0x0000000000007941 */ /* 0x000fea0003800200 */
.L_x_836:
[----:B------:R-:W-:Y:S01]  /*b150*/  F2FP.BF16.F32.PACK_AB R0, RZ, R0 ;  /* 0x00000000ff00723e */ /* 0x000fe200000010ff */
[----:B------:R-:W-:Y:S06]  /*b160*/  BRA `(.L_x_817) ;  /* 0x0000000000a87947 */ /* 0x000fec0003800000 */
.L_x_829:
        /* <DEDUP_REMOVED lines=14> */
.L_x_843:
[----:B------:R-:W-:Y:S05]  /*b250*/  BSYNC.RECONVERGENT B0 ;  /* 0x0000000000007941 */ /* 0x000fea0003800200 */
.L_x_842:
[----:B------:R-:W-:Y:S01]  /*b260*/  F2FP.BF16.F32.PACK_AB R0, RZ, R0 ;  /* 0x00000000ff00723e */ /* 0x000fe200000010ff */
[----:B------:R-:W-:Y:S06]  /*b270*/  BRA `(.L_x_817) ;  /* 0x0000000000647947 */ /* 0x000fec0003800000 */
.L_x_816:
[----:B------:R-:W-:Y:S01]  /*b280*/  MOV R0, 0x0 ;  /* 0x0000000000007802 */ /* 0x000fe20000000f00 */
[----:B------:R-:W0:Y:S01]  /*b290*/  LDCU.64 UR4, c[0x4][0x198] ;  /* 0x01003300ff0477ac */ /* 0x000e220008000a00 */
[----:B------:R-:W-:Y:S02]  /*b2a0*/  HFMA2 R8, -RZ, RZ, 0, 4.64916229248046875e-06 ;  /* 0x0000004eff087431 */ /* 0x000fe400000001ff */
[----:B------:R-:W-:Y:S01]  /*b2b0*/  IMAD.MOV.U32 R12, RZ, RZ, 0x1 ;  /* 0x00000001ff0c7424 */ /* 0x000fe200078e00ff */
[----:B------:R1:W2:Y:S01]  /*b2c0*/  LDC.64 R2, c[0x4][R0] ;  /* 0x0100000000027b82 */ /* 0x0002a20000000a00 */
[----:B------:R-:W3:Y:S01]  /*b2d0*/  LDCU.64 UR6, c[0x4][0x1a0] ;  /* 0x01003400ff0677ac */ /* 0x000ee20008000a00 */
[----:B------:R-:W-:Y:S01]  /*b2e0*/  IMAD.MOV.U32 R13, RZ, RZ, RZ ;  /* 0x000000ffff0d7224 */ /* 0x000fe200078e00ff */
[----:B------:R-:W4:Y:S01]  /*b2f0*/  LDCU.64 UR8, c[0x4][0x68] ;  /* 0x01000d00ff0877ac */ /* 0x000f220008000a00 */
[----:B0-----:R-:W-:Y:S01]  /*b300*/  MOV R4, UR4 ;  /* 0x0000000400047c02 */ /* 0x001fe20008000f00 */
[----:B------:R-:W-:-:S02]  /*b310*/  IMAD.U32 R5, RZ, RZ, UR5 ;  /* 0x00000005ff057e24 */ /* 0x000fc4000f8e00ff */
[----:B---3--:R-:W-:Y:S01]  /*b320*/  IMAD.U32 R6, RZ, RZ, UR6 ;  /* 0x00000006ff067e24 */ /* 0x008fe2000f8e00ff */
[----:B------:R-:W-:Y:S01]  /*b330*/  MOV R7, UR7 ;  /* 0x0000000700077c02 */ /* 0x000fe20008000f00 */
[----:B----4-:R-:W-:Y:S02]  /*b340*/  IMAD.U32 R10, RZ, RZ, UR8 ;  /* 0x00000008ff0a7e24 */ /* 0x010fe4000f8e00ff */
[----:B-1----:R-:W-:-:S07]  /*b350*/  IMAD.U32 R11, RZ, RZ, UR9 ;  /* 0x00000009ff0b7e24 */ /* 0x002fce000f8e00ff */
[----:B------:R-:W-:-:S07]  /*b360*/  LEPC R20, `(.L_x_844) ;  /* 0x000000001014794e */ /* 0x000fce0000000000 */
[----:B--2---:R-:W-:Y:S05]  /*b370*/  CALL.ABS.NOINC R2 ;  /* 0x0000000002007343 */ /* 0x004fea0003c00000 */
.L_x_844:
[----:B------:R-:W-:Y:S01]  /*b380*/  PRMT R0, RZ, 0x7610, R0 ;  /* 0x00007610ff007816 */ /* 0x000fe20000000000 */
[----:B------:R-:W-:Y:S06]  /*b390*/  BRA `(.L_x_817) ;  /* 0x00000000001c7947 */ /* 0x000fec0003800000 */
.L_x_841:
[----:B------:R-:W2:Y:S02]  /*b3a0*/  LDG.E.64 R2, desc[UR36][R2.64] ;  /* 0x0000002402027981 */ /* 0x000ea4000c1e1b00 */
[----:B--2---:R-:W0:Y:S02]  /*b3b0*/  I2F.U64 R0, R2 ;  /* 0x0000000200007312 */ /* 0x004e240000301000 */
[----:B0-----:R-:W-:Y:S01]  /*b3c0*/  F2FP.BF16.F32.PACK_AB R0, RZ, R0 ;  /* 0x00000000ff00723e */ /* 0x001fe200000010ff */
[----:B------:R-:W-:Y:S06]  /*b3d0*/  BRA `(.L_x_817) ;  /* 0x00000000000c7947 */ /* 0x000fec0003800000 */
.L_x_840:
[----:B------:R-:W2:Y:S02]  /*b3e0*/  LDG.E R2, desc[UR36][R2.64] ;  /* 0x0000002402027981 */ /* 0x000ea4000c1e1900 */
[----:B--2---:R-:W-:-:S04]  /*b3f0*/  I2FP.F32.U32 R0, R2 ;  /* 0x0000000200007245 */ /* 0x004fc80000201000 */
[----:B------:R-:W-:-:S07]  /*b400*/  F2FP.BF16.F32.PACK_AB R0, RZ, R0 ;  /* 0x00000000ff00723e */ /* 0x000fce00000010ff */
.L_x_817:
[----:B------:R-:W-:Y:S01]  /*b410*/  UPRMT UR4, UR42, 0x9910, URZ ;  /* 0x000099102a047896 */ /* 0x000fe200080000ff */
[----:B-----5:R-:W-:-:S03]  /*b420*/  SHF.L.U32 R0, R0, 0x10, RZ ;  /* 0x0000001000007819 */ /* 0x020fc600000006ff */
[----:B------:R-:W-:Y:S01]  /*b430*/  UISETP.GT.AND UP0, UPT, UR4, 0x9, UPT ;  /* 0x000000090400788c */ /* 0x000fe2000bf04270 */
[----:B0-----:R-:W-:-:S08]  /*b440*/  SHF.R.U32.HI R2, RZ, 0x1f, R0 ;  /* 0x0000001fff027819 */ /* 0x001fd00000011600 */
        /* <DEDUP_REMOVED lines=11> */
.L_x_848:
[----:B------:R-:W-:Y:S01]  /*b500*/  STG.E.U8 desc[UR36][R16.64], R2 ;  /* 0x0000000210007986 */ /* 0x000fe2000c101124 */
[----:B------:R-:W-:Y:S05]  /*b510*/  EXIT ;  /* 0x000000000000794d */ /* 0x000fea0003800000 */
.L_x_847:
        /* <DEDUP_REMOVED lines=9> */
.L_x_851:
[----:B------:R-:W-:Y:S01]  /*b5b0*/  STG.E desc[UR36][R16.64], R2 ;  /* 0x0000000210007986 */ /* 0x000fe2000c101924 */
[----:B------:R-:W-:Y:S05]  /*b5c0*/  EXIT ;  /* 0x000000000000794d */ /* 0x000fea0003800000 */
.L_x_850:
[----:B------:R-:W-:Y:S01]  /*b5d0*/  STG.E.U16 desc[UR36][R16.64], R2 ;  /* 0x0000000210007986 */ /* 0x000fe2000c101524 */
[----:B------:R-:W-:Y:S05]  /*b5e0*/  EXIT ;  /* 0x000000000000794d */ /* 0x000fea0003800000 */
.L_x_846:
        /* <DEDUP_REMOVED lines=9> */
.L_x_853:
[----:B------:R-:W0:Y:S02]  /*b680*/  I2F.U16 R0, R2 ;  /* 0x0000000200007306 */ /* 0x000e240000101000 */
[----:B0-----:R-:W-:-:S05]  /*b690*/  F2FP.F16.F32.PACK_AB R0, RZ, R0 ;  /* 0x00000000ff00723e */ /* 0x001fca00000000ff */
[----:B------:R-:W-:Y:S01]  /*b6a0*/  STG.E.U16 desc[UR36][R16.64], R0 ;  /* 0x0000000010007986 */ /* 0x000fe2000c101524 */
[----:B------:R-:W-:Y:S05]  /*b6b0*/  EXIT ;  /* 0x000000000000794d */ /* 0x000fea0003800000 */
.L_x_852:
        /* <DEDUP_REMOVED lines=10> */
.L_x_855:
[----:B------:R-:W0:Y:S02]  /*b760*/  I2F.U16 R2, R2 ;  /* 0x0000000200027306 */ /* 0x000e240000101000 */
[----:B0-----:R-:W-:-:S04]  /*b770*/  F2FP.F16.F32.PACK_AB R3, RZ, R2 ;  /* 0x00000002ff03723e */ /* 0x001fc800000000ff */
[----:B------:R-:W-:-:S05]  /*b780*/  PRMT R3, R3, 0x5410, RZ ;  /* 0x0000541003037816 */ /* 0x000fca00000000ff */
[----:B------:R-:W-:Y:S01]  /*b790*/  STG.E desc[UR36][R16.64], R3 ;  /* 0x0000000310007986 */ /* 0x000fe2000c101924 */
[----:B------:R-:W-:Y:S05]  /*b7a0*/  EXIT ;  /* 0x000000000000794d */ /* 0x000fea0003800000 */
.L_x_854:
[----:B------:R-:W0:Y:S02]  /*b7b0*/  I2F.F64.U16 R2, R2 ;  /* 0x0000000200027312 */ /* 0x000e240000101800 */
[----:B0-----:R-:W-:Y:S01]  /*b7c0*/  STG.E.64 desc[UR36][R16.64], R2 ;  /* 0x0000000210007986 */ /* 0x001fe2000c101b24 */
[----:B------:R-:W-:Y:S05]  /*b7d0*/  EXIT ;  /* 0x000000000000794d */ /* 0x000fea0003800000 */
.L_x_845:
        /* <DEDUP_REMOVED lines=12> */
.L_x_859:
        /* <DEDUP_REMOVED lines=16> */
.L_x_862:
[----:B------:R-:W-:-:S07]  /*b9a0*/  PRMT R8, R0, 0x7610, R8 ;  /* 0x0000761000087816 */ /* 0x000fce0000000008 */
.L_x_861:
[----:B------:R-:W-:Y:S05]  /*b9b0*/  BSYNC.RECONVERGENT B0 ;  /* 0x0000000000007941 */ /* 0x000fea0003800200 */
.L_x_860:
[----:B------:R-:W-:Y:S01]  /*b9c0*/  STG.E.U8 desc[UR36][R16.64], R8 ;  /* 0x0000000810007986 */ /* 0x000fe2000c101124 */
[----:B------:R-:W-:Y:S05]  /*b9d0*/  EXIT ;  /* 0x000000000000794d */ /* 0x000fea0003800000 */
.L_x_858:
        /* <DEDUP_REMOVED lines=17> */
.L_x_865:
[----:B------:R-:W-:-:S07]  /*baf0*/  PRMT R8, R0, 0x7610, R8 ;  /* 0x0000761000087816 */ /* 0x000fce0000000008 */
.L_x_864:
[----:B------:R-:W-:Y:S05]  /*bb00*/  BSYNC.RECONVERGENT B0 ;  /* 0x0000000000007941 */ /* 0x000fea0003800200 */
.L_x_863:
[----:B------:R-:W-:Y:S01]  /*bb10*/  STG.E.U8 desc[UR36][R16.64], R8 ;  /* 0x0000000810007986 */ /* 0x000fe2000c101124 */
[----:B------:R-:W-:Y:S05]  /*bb20*/  EXIT ;  /* 0x000000000000794d */ /* 0x000fea0003800000 */
.L_x_857:
        /* <DEDUP_REMOVED lines=21> */
.L_x_867:
[----:B------:R-:W-:-:S05]  /*bc80*/  IMAD.MOV.U32 R3, RZ, RZ, RZ ;  /* 0x000000ffff037224 */ /* 0x000fca00078e00ff */
[----:B------:R-:W-:Y:S01]  /*bc90*/  STG.E.64 desc[UR36][R16.64], R2 ;  /* 0x0000000210007986 */ /* 0x000fe2000c101b24 */
[----:B------:R-:W-:Y:S05]  /*bca0*/  EXIT ;  /* 0x000000000000794d */ /* 0x000fea0003800000 */
.L_x_866:
[----:B------:R-:W-:Y:S01]  /*bcb0*/  STG.E desc[UR36][R16.64], R2 ;  /* 0x0000000210007986 */ /* 0x000fe2000c101924 */
[----:B------:R-:W-:Y:S05]  /*bcc0*/  EXIT ;  /* 0x000000000000794d */ /* 0x000fea0003800000 */
.L_x_856:
        /* <DEDUP_REMOVED lines=8> */
.L_x_869:
[----:B------:R-:W0:Y:S01]  /*bd50*/  I2F.F64.U16 R4, R2 ;  /* 0x0000000200047312 */ /* 0x000e220000101800 */
[----:B------:R-:W-:-:S05]  /*bd60*/  CS2R R6, SRZ ;  /* 0x0000000000067805 */ /* 0x000fca000001ff00 */
[----:B0-----:R-:W-:Y:S01]  /*bd70*/  STG.E.128 desc[UR36][R16.64], R4 ;  /* 0x0000000410007986 */ /* 0x001fe2000c101d24 */
[----:B------:R-:W-:Y:S05]  /*bd80*/  EXIT ;  /* 0x000000000000794d */ /* 0x000fea0003800000 */
.L_x_868:
[----:B------:R-:W-:-:S09]  /*bd90*/  UISETP.NE.AND UP0, UPT, UR4, 0xf, UPT ;  /* 0x0000000f0400788c */ /* 0x000fd2000bf05270 */
[----:B------:R-:W-:Y:S05]  /*bda0*/  BRA.U !UP0, `(.L_x_870) ;  /* 0x0000000108d87547 */ /* 0x000fea000b800000 */
[----:B------:R-:W-:-:S09]  /*bdb0*/  UISETP.NE.AND UP0, UPT, UR4, 0x17, UPT ;  /* 0x000000170400788c */ /* 0x000fd2000bf05270 */
[----:B------:R-:W-:Y:S05]  /*bdc0*/  BRA.U !UP0, `(.L_x_871) ;  /* 0x0000000108847547 */ /* 0x000fea000b800000 */
[----:B------:R-:W-:-:S09]  /*bdd0*/  UISETP.NE.AND UP0, UPT, UR4, 0x18, UPT ;  /* 0x000000180400788c */ /* 0x000fd2000bf05270 */
[----:B------:R-:W-:Y:S05]  /*bde0*/  BRA.U !UP0, `(.L_x_872) ;  /* 0x0000000108447547 */ /* 0x000fea000b800000 */
.L_x_849:
        /* <DEDUP_REMOVED lines=16> */
.L_x_873:
[----:B------:R-:W-:Y:S05]  /*bef0*/  EXIT ;  /* 0x000000000000794d */ /* 0x000fea0003800000 */
.L_x_872:
        /* <DEDUP_REMOVED lines=11> */
.L_x_875:
[----:B------:R-:W-:Y:S05]  /*bfb0*/  BSYNC.RECONVERGENT B0 ;  /* 0x0000000000007941 */ /* 0x000fea0003800200 */
.L_x_874:
[----:B------:R-:W-:Y:S01]  /*bfc0*/  STG.E.U8 desc[UR36][R16.64], R3 ;  /* 0x0000000310007986 */ /* 0x000fe2000c101124 */
[----:B------:R-:W-:Y:S05]  /*bfd0*/  EXIT ;  /* 0x000000000000794d */ /* 0x000fea0003800000 */
.L_x_871:
        /* <DEDUP_REMOVED lines=14> */
.L_x_876:
[----:B------:R-:W-:Y:S01]  /*c0c0*/  ISETP.GT.U32.AND P0, PT, R3, 0x7f800000, PT ;  /* 0x7f8000000300780c */ /* 0x000fe20003f04070 */
[----:B------:R-:W-:-:S05]  /*c0d0*/  IMAD.MOV.U32 R3, RZ, RZ, 0x7f ;  /* 0x0000007fff037424 */ /* 0x000fca00078e00ff */
[----:B------:R-:W-:-:S05]  /*c0e0*/  SEL R3, R3, 0x7c, P0 ;  /* 0x0000007c03037807 */ /* 0x000fca0000000000 */
[----:B------:R-:W-:Y:S01]  /*c0f0*/  STG.E.U8 desc[UR36][R16.64], R3 ;  /* 0x0000000310007986 */ /* 0x000fe2000c101124 */
[----:B------:R-:W-:Y:S05]  /*c100*/  EXIT ;  /* 0x000000000000794d */ /* 0x000fea0003800000 */
.L_x_870:
[----:B------:R-:W0:Y:S02]  /*c110*/  I2F.U16 R0, R2 ;  /* 0x0000000200007306 */ /* 0x000e240000101000 */
[----:B0-----:R-:W-:-:S05]  /*c120*/  F2FP.BF16.F32.PACK_AB R0, RZ, R0 ;  /* 0x00000000ff00723e */ /* 0x001fca00000010ff */
[----:B------:R-:W-:Y:S01]  /*c130*/  STG.E.U16 desc[UR36][R16.64], R0 ;  /* 0x0000000010007986 */ /* 0x000fe2000c101524 */
[----:B------:R-:W-:Y:S05]  /*c140*/  EXIT ;  /* 0x000000000000794d */ /* 0x000fea0003800000 */
.L_x_877:
        /* <DEDUP_REMOVED lines=11> */
.L_x_23603:


//--------------------- .text._ZN2at6native27unrolled_elementwise_kernelIZZZNS0_19signbit_kernel_cudaERNS_18TensorIteratorBaseEENKUlvE0_clEvENKUlvE1_clEvEUlN3c108BFloat16EE_St5arrayIPcLm2EELi4E23TrivialOffsetCalculatorILi1EjESD_NS0_6memory12LoadWithCastILi1EEENSE_13StoreWithCastILi1EEEEEviT_T0_T2_T3_T4_T5_ --------------------------
	.section	.text._ZN2at6native27unrolled_elementwise_kernelIZZZNS0_19signbit_kernel_cudaERNS_18TensorIteratorBaseEENKUlvE0_clEvENKUlvE1_clEvEUlN3c108BFloat16EE_St5arrayIPcLm2EELi4E23TrivialOffsetCalculatorILi1EjESD_NS0_6memory12LoadWithCastILi1EEENSE_13StoreWithCastILi1EEEEEviT_T0_T2_T3_T4_T5_,"ax",@progbits
	.align	128
        .global         _ZN2at6native27unrolled_elementwise_kernelIZZZNS0_19signbit_kernel_cudaERNS_18TensorIteratorBaseEENKUlvE0_clEvENKUlvE1_clEvEUlN3c108BFloat16EE_St5arrayIPcLm2EELi4E23TrivialOffsetCalculatorILi1EjESD_NS0_6memory12LoadWithCastILi1EEENSE_13StoreWithCastILi1EEEEEviT_T0_T2_T3_T4_T5_
        .type           _ZN2at6native27unrolled_elementwise_kernelIZZZNS0_19signbit_kernel_cudaERNS_18TensorIteratorBaseEENKUlvE0_clEvENKUlvE1_clEvEUlN3c108BFloat16EE_St5arrayIPcLm2EELi4E23TrivialOffsetCalculatorILi1EjESD_NS0_6memory12LoadWithCastILi1EEENSE_13StoreWithCastILi1EEEEEviT_T0_T2_T3_T4_T5_,@function
        .size           _ZN2at6native27unrolled_elementwise_kernelIZZZNS0_19signbit_kernel_cudaERNS_18TensorIteratorBaseEENKUlvE0_clEvENKUlvE1_clEvEUlN3c108BFloat16EE_St5arrayIPcLm2EELi4E23TrivialOffsetCalculatorILi1EjESD_NS0_6memory12LoadWithCastILi1EEENSE_13StoreWithCastILi1EEEEEviT_T0_T2_T3_T4_T5_,(.L_x_23604 - _ZN2at6native27unrolled_elementwise_kernelIZZZNS0_19signbit_kernel_cudaERNS_18TensorIteratorBaseEENKUlvE0_clEvENKUlvE1_clEvEUlN3c108BFloat16EE_St5arrayIPcLm2EELi4E23TrivialOffsetCalculatorILi1EjESD_NS0_6memory12LoadWithCastILi1EEENSE_13StoreWithCastILi1EEEEEviT_T0_T2_T3_T4_T5_)
        .other          _ZN2at6native27unrolled_elementwise_kernelIZZZNS0_19signbit_kernel_cudaERNS_18TensorIteratorBaseEENKUlvE0_clEvENKUlvE1_clEvEUlN3c108BFloat16EE_St5arrayIPcLm2EELi4E23TrivialOffsetCalculatorILi1EjESD_NS0_6memory12LoadWithCastILi1EEENSE_13StoreWithCastILi1EEEEEviT_T0_T2_T3_T4_T5_,@"STO_CUDA_ENTRY STV_DEFAULT"
_ZN2at6native27unrolled_elementwise_kernelIZZZNS0_19signbit_kernel_cudaERNS_18TensorIteratorBaseEENKUlvE0_clEvENKUlvE1_clEvEUlN3c108BFloat16EE_St5arrayIPcLm2EELi4E23TrivialOffsetCalculatorILi1EjESD_NS0_6memory12LoadWithCastILi1EEENSE_13StoreWithCastILi1EEEEEviT_T0_T2_T3_T4_T5_:
.text._ZN2at6native27unrolled_elementwise_kernelIZZZNS0_19signbit_kernel_cudaERNS_18TensorIteratorBaseEENKUlvE0_clEvENKUlvE1_clEvEUlN3c108BFloat16EE_St5arrayIPcLm2EELi4E23TrivialOffsetCalculatorILi1EjESD_NS0_6memory12LoadWithCastILi1EEENSE_13StoreWithCastILi1EEEEEviT_T0_T2_T3_T4_T5_:
        /* <DEDUP_REMOVED lines=31> */
[----:B0-----:R-:W-:-:S04]  /*01f0*/  F2FP.BF16.F32.PACK_AB R0, RZ, R0 ;  /* 0x00000000ff00723e */ /* 0x001fc800000010ff */
[----:B------:R-:W-:Y:S01]  /*0200*/  PRMT R19, R0, 0x7610, R19 ;  /* 0x0000761000137816 */ /* 0x000fe20000000013 */
[----:B------:R-:W-:Y:S06]  /*0210*/  BRA `(.L_x_885) ;  /* 0x0000000c00d87947 */ /* 0x000fec0003800000 */
.L_x_883:
[----:B------:R-:W2:Y:S02]  /*0220*/  LDG.E.U8 R4, desc[UR36][R4.64] ;  /* 0x0000002404047981 */ /* 0x000ea4000c1e1100 */
[----:B--2---:R-:W-:-:S04]  /*0230*/  I2FP.F32.U32 R0, R4 ;  /* 0x0000000400007245 */ /* 0x004fc80000201000 */
[----:B------:R-:W-:-:S04]  /*0240*/  F2FP.BF16.F32.PACK_AB R0, RZ, R0 ;  /* 0x00000000ff00723e */ /* 0x000fc800000010ff */
[----:B------:R-:W-:Y:S01]  /*0250*/  PRMT R19, R0, 0x7610, R19 ;  /* 0x0000761000137816 */ /* 0x000fe20000000013 */
[----:B------:R-:W-:Y:S06]  /*0260*/  BRA `(.L_x_885) ;  /* 0x0000000c00c47947 */ /* 0x000fec0003800000 */
.L_x_882:
        /* <DEDUP_REMOVED lines=8> */
[----:B0-----:R-:W-:-:S04]  /*02f0*/  F2FP.BF16.F32.PACK_AB R0, RZ, R0 ;  /* 0x00000000ff00723e */ /* 0x001fc800000010ff */
[----:B------:R-:W-:Y:S01]  /*0300*/  PRMT R19, R0, 0x7610, R19 ;  /* 0x0000761000137816 */ /* 0x000fe20000000013 */
[----:B------:R-:W-:Y:S06]  /*0310*/  BRA `(.L_x_885) ;  /* 0x0000000c00987947 */ /* 0x000fec0003800000 */
.L_x_887:
[----:B------:R-:W2:Y:S02]  /*0320*/  LDG.E R4, desc[UR36][R4.64] ;  /* 0x0000002404047981 */ /* 0x000ea4000c1e1900 */
[----:B--2---:R-:W-:-:S04]  /*0330*/  I2FP.F32.S32 R0, R4 ;  /* 0x0000000400007245 */ /* 0x004fc80000201400 */
[----:B------:R-:W-:-:S04]  /*0340*/  F2FP.BF16.F32.PACK_AB R0, RZ, R0 ;  /* 0x00000000ff00723e */ /* 0x000fc800000010ff */
[----:B------:R-:W-:Y:S01]  /*0350*/  PRMT R19, R0, 0x7610, R19 ;  /* 0x0000761000137816 */ /* 0x000fe20000000013 */
[----:B------:R-:W-:Y:S06]  /*0360*/  BRA `(.L_x_885) ;  /* 0x0000000c00847947 */ /* 0x000fec0003800000 */
.L_x_886:
[----:B------:R-:W2:Y:S02]  /*0370*/  LDG.E.U16 R4, desc[UR36][R4.64] ;  /* 0x0000002404047981 */ /* 0x000ea4000c1e1500 */
[----:B--2---:R-:W0:Y:S02]  /*0380*/  I2F.S16 R0, R4 ;  /* 0x0000000400007306 */ /* 0x004e240000101400 */
[----:B0-----:R-:W-:-:S04]  /*0390*/  F2FP.BF16.F32.PACK_AB R0, RZ, R0 ;  /* 0x00000000ff00723e */ /* 0x001fc800000010ff */
[----:B------:R-:W-:Y:S01]  /*03a0*/  PRMT R19, R0, 0x7610, R19 ;  /* 0x0000761000137816 */ /* 0x000fe20000000013 */
[----:B------:R-:W-:Y:S06]  /*03b0*/  BRA `(.L_x_885) ;  /* 0x0000000c00707947 */ /* 0x000fec0003800000 */
.L_x_881:
        /* <DEDUP_REMOVED lines=9> */
.L_x_889:
[----:B------:R-:W2:Y:S02]  /*0450*/  LDG.E.U16 R0, desc[UR36][R4.64] ;  /* 0x0000002404007981 */ /* 0x000ea4000c1e1500 */
[----:B--2---:R-:W-:-:S05]  /*0460*/  HADD2.F32 R0, -RZ, R0.H0_H0 ;  /* 0x20000000ff007230 */ /* 0x004fca0000004100 */
[----:B------:R-:W-:-:S04]  /*0470*/  F2FP.BF16.F32.PACK_AB R0, RZ, R0 ;  /* 0x00000000ff00723e */ /* 0x000fc800000010ff */
[----:B------:R-:W-:Y:S01]  /*0480*/  PRMT R19, R0, 0x7610, R19 ;  /* 0x0000761000137816 */ /* 0x000fe20000000013 */
[----:B------:R-:W-:Y:S06]  /*0490*/  BRA `(.L_x_885) ;  /* 0x0000000c00387947 */ /* 0x000fec0003800000 */
.L_x_888:
        /* <DEDUP_REMOVED lines=9> */
.L_x_891:
[----:B------:R-:W2:Y:S02]  /*0530*/  LDG.E.U16 R4, desc[UR36][R4.64] ;  /* 0x0000002404047981 */ /* 0x000ea4000c1e1500 */
[----:B--2---:R-:W-:-:S05]  /*0540*/  HADD2.F32 R0, -RZ, R4.H0_H0 ;  /* 0x20000004ff007230 */ /* 0x004fca0000004100 */
[----:B------:R-:W-:-:S04]  /*0550*/  F2FP.BF16.F32.PACK_AB R0, RZ, R0 ;  /* 0x00000000ff00723e */ /* 0x000fc800000010ff */
[----:B------:R-:W-:Y:S01]  /*0560*/  PRMT R19, R0, 0x7610, R19 ;  /* 0x0000761000137816 */ /* 0x000fe20000000013 */
[----:B------:R-:W-:Y:S06]  /*0570*/  BRA `(.L_x_885) ;  /* 0x0000000c00007947 */ /* 0x000fec0003800000 */
.L_x_890:
[----:B------:R-:W2:Y:S01]  /*0580*/  LDG.E.64 R4, desc[UR36][R4.64] ;  /* 0x0000002404047981 */ /* 0x000ea2000c1e1b00 */
[----:B------:R-:W-:Y:S01]  /*0590*/  UMOV UR4, 0xf0000000 ;  /* 0xf000000000047882 */ /* 0x000fe20000000000 */
[----:B------:R-:W-:Y:S01]  /*05a0*/  UMOV UR5, 0x380fffff ;  /* 0x380fffff00057882 */ /* 0x000fe20000000000 */
[----:B--2---:R-:W0:Y:S01]  /*05b0*/  F2F.F32.F64 R0, R4 ;  /* 0x0000000400007310 */ /* 0x004e220000301000 */
[----:B------:R-:W-:-:S14]  /*05c0*/  DSETP.GEU.AND P0, PT, |R4|, UR4, PT ;  /* 0x0000000404007e2a */ /* 0x000fdc000bf0e200 */
[----:B0-----:R-:W-:-:S05]  /*05d0*/  @!P0 FMUL R0, R0, 1.175494350822287508e-38 ;  /* 0x0080000000008820 */ /* 0x001fca0000400000 */
[----:B------:R-:W-:-:S04]  /*05e0*/  F2FP.BF16.F32.PACK_AB R0, RZ, R0 ;  /* 0x00000000ff00723e */ /* 0x000fc800000010ff */
[----:B------:R-:W-:Y:S01]  /*05f0*/  PRMT R19, R0, 0x7610, R19 ;  /* 0x0000761000137816 */ /* 0x000fe20000000013 */
[----:B------:R-:W-:Y:S06]  /*0600*/  BRA `(.L_x_885) ;  /* 0x0000000800dc7947 */ /* 0x000fec0003800000 */
.L_x_880:
        /* <DEDUP_REMOVED lines=11> */
[----:B------:R-:W-:-:S04]  /*06c0*/  F2FP.BF16.F32.PACK_AB R0, RZ, R0 ;  /* 0x00000000ff00723e */ /* 0x000fc800000010ff */
[----:B------:R-:W-:Y:S01]  /*06d0*/  PRMT R19, R0, 0x7610, R19 ;  /* 0x0000761000137816 */ /* 0x000fe20000000013 */
[----:B------:R-:W-:Y:S06]  /*06e0*/  BRA `(.L_x_885) ;  /* 0x0000000800a47947 */ /* 0x000fec0003800000 */
.L_x_894:
        /* <DEDUP_REMOVED lines=9> */
.L_x_893:
        /* <DEDUP_REMOVED lines=27> */
.L_x_896:
        /* <DEDUP_REMOVED lines=12> */
[----:B------:R-:W-:-:S04]  /*09f0*/  F2FP.BF16.F32.PACK_AB R0, RZ, R0 ;  /* 0x00000000ff00723e */ /* 0x000fc800000010ff */
[----:B------:R-:W-:Y:S01]  /*0a00*/  PRMT R19, R0, 0x7610, R19 ;  /* 0x0000761000137816 */ /* 0x000fe20000000013 */
[----:B------:R-:W-:Y:S06]  /*0a10*/  BRA `(.L_x_885) ;  /* 0x0000000400d87947 */ /* 0x000fec0003800000 */
.L_x_895:
[----:B------:R0:W5:Y:S01]  /*0a20*/  LDG.E.U16 R19, desc[UR36][R4.64] ;  /* 0x0000002404137981 */ /* 0x000162000c1e1500 */
[----:B------:R-:W-:Y:S05]  /*0a30*/  BRA `(.L_x_885) ;  /* 0x0000000400d07947 */ /* 0x000fea0003800000 */
.L_x_892:
        /* <DEDUP_REMOVED lines=10> */
[----:B------:R-:W-:-:S04]  /*0ae0*/  F2FP.BF16.F32.PACK_AB R0, RZ, R0 ;  /* 0x00000000ff00723e */ /* 0x000fc800000010ff */
[----:B------:R-:W-:Y:S01]  /*0af0*/  PRMT R19, R0, 0x7610, R19 ;  /* 0x0000761000137816 */ /* 0x000fe20000000013 */
[----:B------:R-:W-:Y:S06]  /*0b00*/  BRA `(.L_x_885) ;  /* 0x00000004009c7947 */ /* 0x000fec0003800000 */
.L_x_899:
        /* <DEDUP_REMOVED lines=21> */
.L_x_903:
[----:B------:R-:W-:Y:S05]  /*0c60*/  BSYNC.RECONVERGENT B1 ;  /* 0x0000000000017941 */ /* 0x000fea0003800200 */
.L_x_902:
[----:B------:R-:W-:Y:S01]  /*0c70*/  IMAD.SHL.U32 R0, R0, 0x100000, RZ ;  /* 0x0010000000007824 */ /* 0x000fe200078e00ff */
[----:B------:R-:W-:-:S04]  /*0c80*/  LEA R3, R3, 0x3b800000, 0x17 ;  /* 0x3b80000003037811 */ /* 0x000fc800078eb8ff */
[----:B------:R-:W-:-:S07]  /*0c90*/  LOP3.LUT R0, R3, R0, R7, 0xfe, !PT ;  /* 0x0000000003007212 */ /* 0x000fce00078efe07 */
.L_x_901:
[----:B------:R-:W-:Y:S05]  /*0ca0*/  BSYNC.RECONVERGENT B0 ;  /* 0x0000000000007941 */ /* 0x000fea0003800200 */
.L_x_900:
[----:B------:R-:W-:-:S04]  /*0cb0*/  F2FP.BF16.F32.PACK_AB R0, RZ, R0 ;  /* 0x00000000ff00723e */ /* 0x000fc800000010ff */
[----:B------:R-:W-:Y:S01]  /*0cc0*/  PRMT R19, R0, 0x7610, R19 ;  /* 0x0000761000137816 */ /* 0x000fe20000000013 */
[----:B------:R-:W-:Y:S06]  /*0cd0*/  BRA `(.L_x_885) ;  /* 0x0000000400287947 */ /* 0x000fec0003800000 */
.L_x_898:
        /* <DEDUP_REMOVED lines=21> */
.L_x_907:
[----:B------:R-:W-:Y:S05]  /*0e30*/  BSYNC.RECONVERGENT B1 ;  /* 0x0000000000017941 */ /* 0x000fea0003800200 */
.L_x_906:
[----:B------:R-:W-:Y:S01]  /*0e40*/  IMAD.SHL.U32 R0, R0, 0x200000, RZ ;  /* 0x0020000000007824 */ /* 0x000fe200078e00ff */
[----:B------:R-:W-:-:S04]  /*0e50*/  LEA R3, R3, 0x37800000, 0x17 ;  /* 0x3780000003037811 */ /* 0x000fc800078eb8ff */
[----:B------:R-:W-:-:S07]  /*0e60*/  LOP3.LUT R0, R3, R0, R7, 0xfe, !PT ;  /* 0x0000000003007212 */ /* 0x000fce00078efe07 */
.L_x_905:
[----:B------:R-:W-:Y:S05]  /*0e70*/  BSYNC.RECONVERGENT B0 ;  /* 0x0000000000007941 */ /* 0x000fea0003800200 */
.L_x_904:
[----:B------:R-:W-:-:S04]  /*0e80*/  F2FP.BF16.F32.PACK_AB R0, RZ, R0 ;  /* 0x00000000ff00723e */ /* 0x000fc800000010ff */
[----:B------:R-:W-:Y:S01]  /*0e90*/  PRMT R19, R0, 0x7610, R19 ;  /* 0x0000761000137816 */ /* 0x000fe20000000013 */
[----:B------:R-:W-:Y:S06]  /*0ea0*/  BRA `(.L_x_885) ;  /* 0x0000000000b47947 */ /* 0x000fec0003800000 */
.L_x_897:
[----:B------:R-:W-:-:S09]  /*0eb0*/  UISETP.NE.AND UP0, UPT, UR4, 0x1c, UPT ;  /* 0x0000001c0400788c */ /* 0x000fd2000bf05270 */
[----:B------:R-:W-:Y:S05]  /*0ec0*/  BRA.U !UP0, `(.L_x_908) ;  /* 0x00000001089c7547 */ /* 0x000fea000b800000 */
[----:B------:R-:W-:-:S09]  /*0ed0*/  UISETP.NE.AND UP0, UPT, UR4, 0x1d, UPT ;  /* 0x0000001d0400788c */ /* 0x000fd2000bf05270 */
[----:B------:R-:W-:Y:S05]  /*0ee0*/  BRA.U !UP0, `(.L_x_909) ;  /* 0x0000000108807547 */ /* 0x000fea000b800000 */
[----:B------:R-:W-:-:S09]  /*0ef0*/  UISETP.NE.AND UP0, UPT, UR4, 0x2c, UPT ;  /* 0x0000002c0400788c */ /* 0x000fd2000bf05270 */
[----:B------:R-:W-:Y:S05]  /*0f00*/  BRA.U !UP0, `(.L_x_910) ;  /* 0x0000000108487547 */ /* 0x000fea000b800000 */
.L_x_884:
        /* <DEDUP_REMOVED lines=16> */
.L_x_911:
[----:B------:R-:W-:Y:S01]  /*1010*/  PRMT R19, RZ, 0x7610, R19 ;  /* 0x00007610ff137816 */ /* 0x000fe20000000013 */
[----:B------:R-:W-:Y:S06]  /*1020*/  BRA `(.L_x_885) ;  /* 0x0000000000547947 */ /* 0x000fec0003800000 */
.L_x_910:
        /* <DEDUP_REMOVED lines=8> */
.L_x_913:
[----:B------:R-:W-:Y:S05]  /*10b0*/  BSYNC.RECONVERGENT B0 ;  /* 0x0000000000007941 */ /* 0x000fea0003800200 */
.L_x_912:
[----:B------:R-:W-:-:S04]  /*10c0*/  F2FP.BF16.F32.PACK_AB R0, RZ, R0 ;  /* 0x00000000ff00723e */ /* 0x000fc800000010ff */
[----:B------:R-:W-:Y:S01]  /*10d0*/  PRMT R19, R0, 0x7610, R19 ;  /* 0x0000761000137816 */ /* 0x000fe20000000013 */
[----:B------:R-:W-:Y:S06]  /*10e0*/  BRA `(.L_x_885) ;  /* 0x0000000000247947 */ /* 0x000fec0003800000 */
.L_x_909:
[----:B------:R-:W2:Y:S02]  /*10f0*/  LDG.E.64 R4, desc[UR36][R4.64] ;  /* 0x0000002404047981 */ /* 0x000ea4000c1e1b00 */
[----:B--2---:R-:W0:Y:S02]  /*1100*/  I2F.U64 R0, R4 ;  /* 0x0000000400007312 */ /* 0x004e240000301000 */
[----:B0-----:R-:W-:-:S04]  /*1110*/  F2FP.BF16.F32.PACK_AB R0, RZ, R0 ;  /* 0x00000000ff00723e */ /* 0x001fc800000010ff */
[----:B------:R-:W-:Y:S01]  /*1120*/  PRMT R19, R0, 0x7610, R19 ;  /* 0x0000761000137816 */ /* 0x000fe20000000013 */
[----:B------:R-:W-:Y:S06]  /*1130*/  BRA `(.L_x_885) ;  /* 0x0000000000107947 */ /* 0x000fec0003800000 */
.L_x_908:
[----:B------:R-:W2:Y:S02]  /*1140*/  LDG.E R4, desc[UR36][R4.64] ;  /* 0x0000002404047981 */ /* 0x000ea4000c1e1900 */
[----:B--2---:R-:W-:-:S04]  /*1150*/  I2FP.F32.U32 R0, R4 ;  /* 0x0000000400007245 */ /* 0x004fc80000201000 */
[----:B------:R-:W-:-:S04]  /*1160*/  F2FP.BF16.F32.PACK_AB R0, RZ, R0 ;  /* 0x00000000ff00723e */ /* 0x000fc800000010ff */
[----:B------:R-:W-:-:S07]  /*1170*/  PRMT R19, R0, 0x7610, R19 ;  /* 0x0000761000137816 */ /* 0x000fce0000000013 */
.L_x_885:
[----:B------:R-:W-:-:S07]  /*1180*/  VIADD R17, R25, 0x80 ;  /* 0x0000008019117836 */ /* 0x000fce0000000000 */
.L_x_879:
[----:B------:R-:W-:Y:S05]  /*1190*/  BSYNC.RECONVERGENT B6 ;  /* 0x0000000000067941 */ /* 0x000fea0003800200 */
.L_x_878:
[----:B------:R-:W-:Y:S01]  /*11a0*/  ISETP.GE.AND P0, PT, R17, R16, PT ;  /* 0x000000101100720c */ /* 0x000fe20003f06270 */
[----:B------:R-:W-:Y:S01]  /*11b0*/  BSSY.RECONVERGENT B6, `(.L_x_914) ;  /* 0x0000110000067945 */ /* 0x000fe20003800200 */
[----:B------:R-:W-:-:S11]  /*11c0*/  PRMT R18, RZ, 0x7610, R18 ;  /* 0x00007610ff127816 */ /* 0x000fd60000000012 */
[----:B------:R-:W-:Y:S05]  /*11d0*/  @P0 BRA `(.L_x_915) ;  /* 0x0000001000340947 */ /* 0x000fea0003800000 */
[----:B0-----:R-:W0:Y:S01]  /*11e0*/  LDC.64 R4, c[0x0][0x390] ;  /* 0x0000e400ff047b82 */ /* 0x001e220000000a00 */
        /* <DEDUP_REMOVED lines=21> */
.L_x_919:
[----:B------:R-:W2:Y:S02]  /*1340*/  LDG.E.U8 R4, desc[UR36][R4.64] ;  /* 0x0000002404047981 */ /* 0x000ea4000c1e1100 */
[----:B--2---:R-:W-:-:S04]  /*1350*/  I2FP.F32.U32 R0, R4 ;  /* 0x0000000400007245 */ /* 0x004fc80000201000 */
[----:B------:R-:W-:-:S04]  /*1360*/  F2FP.BF16.F32.PACK_AB R0, RZ, R0 ;  /* 0x00000000ff00723e */ /* 0x000fc800000010ff */
[----:B------:R-:W-:Y:S01]  /*1370*/  PRMT R18, R0, 0x7610, R18 ;  /* 0x0000761000127816 */ /* 0x000fe20000000012 */
[----:B------:R-:W-:Y:S06]  /*1380*/  BRA `(.L_x_921) ;  /* 0x0000000c00c47947 */ /* 0x000fec0003800000 */
.L_x_918:
        /* <DEDUP_REMOVED lines=11> */
.L_x_923:
[----:B------:R-:W2:Y:S02]  /*1440*/  LDG.E R4, desc[UR36][R4.64] ;  /* 0x0000002404047981 */ /* 0x000ea4000c1e1900 */
[----:B--2---:R-:W-:-:S04]  /*1450*/  I2FP.F32.S32 R0, R4 ;  /* 0x0000000400007245 */ /* 0x004fc80000201400 */
[----:B------:R-:W-:-:S04]  /*1460*/  F2FP.BF16.F32.PACK_AB R0, RZ, R0 ;  /* 0x00000000ff00723e */ /* 0x000fc800000010ff */
[----:B------:R-:W-:Y:S01]  /*1470*/  PRMT R18, R0, 0x7610, R18 ;  /* 0x0000761000127816 */ /* 0x000fe20000000012 */
[----:B------:R-:W-:Y:S06]  /*1480*/  BRA `(.L_x_921) ;  /* 0x0000000c00847947 */ /* 0x000fec0003800000 */
.L_x_922:
[----:B------:R-:W2:Y:S02]  /*1490*/  LDG.E.U16 R4, desc[UR36][R4.64] ;  /* 0x0000002404047981 */ /* 0x000ea4000c1e1500 */
[----:B--2---:R-:W0:Y:S02]  /*14a0*/  I2F.S16 R0, R4 ;  /* 0x0000000400007306 */ /* 0x004e240000101400 */
[----:B0-----:R-:W-:-:S04]  /*14b0*/  F2FP.BF16.F32.PACK_AB R0, RZ, R0 ;  /* 0x00000000ff00723e */ /* 0x001fc800000010ff */
[----:B------:R-:W-:Y:S01]  /*14c0*/  PRMT R18, R0, 0x7610, R18 ;  /* 0x0000761000127816 */ /* 0x000fe20000000012 */
[----:B------:R-:W-:Y:S06]  /*14d0*/  BRA `(.L_x_921) ;  /* 0x0000000c00707947 */ /* 0x000fec0003800000 */
.L_x_917:
        /* <DEDUP_REMOVED lines=9> */
.L_x_925:
[----:B------:R-:W2:Y:S02]  /*1570*/  LDG.E.U16 R0, desc[UR36][R4.64] ;  /* 0x0000002404007981 */ /* 0x000ea4000c1e1500 */
[----:B--2---:R-:W-:-:S05]  /*1580*/  HADD2.F32 R0, -RZ, R0.H0_H0 ;  /* 0x20000000ff007230 */ /* 0x004fca0000004100 */
[----:B------:R-:W-:-:S04]  /*1590*/  F2FP.BF16.F32.PACK_AB R0, RZ, R0 ;  /* 0x00000000ff00723e */ /* 0x000fc800000010ff */
[----:B------:R-:W-:Y:S01]  /*15a0*/  PRMT R18, R0, 0x7610, R18 ;  /* 0x0000761000127816 */ /* 0x000fe20000000012 */
[----:B------:R-:W-:Y:S06]  /*15b0*/  BRA `(.L_x_921) ;  /* 0x0000000c00387947 */ /* 0x000fec0003800000 */
.L_x_924:
        /* <DEDUP_REMOVED lines=9> */
.L_x_927:
[----:B------:R-:W2:Y:S02]  /*1650*/  LDG.E.U16 R4, desc[UR36][R4.64] ;  /* 0x0000002404047981 */ /* 0x000ea4000c1e1500 */
[----:B--2---:R-:W-:-:S05]  /*1660*/  HADD2.F32 R0, -RZ, R4.H0_H0 ;  /* 0x20000004ff007230 */ /* 0x004fca0000004100 */
[----:B------:R-:W-:-:S04]  /*1670*/  F2FP.BF16.F32.PACK_AB R0, RZ, R0 ;  /* 0x00000000ff00723e */ /* 0x000fc800000010ff */
[----:B------:R-:W-:Y:S01]  /*1680*/  PRMT R18, R0, 0x7610, R18 ;  /* 0x0000761000127816 */ /* 0x000fe20000000012 */
[----:B------:R-:W-:Y:S06]  /*1690*/  BRA `(.L_x_921) ;  /* 0x0000000c00007947 */ /* 0x000fec0003800000 */
.L_x_926:
        /* <DEDUP_REMOVED lines=9> */
.L_x_916:
        /* <DEDUP_REMOVED lines=14> */
.L_x_930:
        /* <DEDUP_REMOVED lines=9> */
.L_x_929:
        /* <DEDUP_REMOVED lines=27> */
.L_x_932:
        /* <DEDUP_REMOVED lines=12> */
[----:B------:R-:W-:-:S04]  /*1b10*/  F2FP.BF16.F32.PACK_AB R0, RZ, R0 ;  /* 0x00000000ff00723e */ /* 0x000fc800000010ff */
[----:B------:R-:W-:Y:S01]  /*1b20*/  PRMT R18, R0, 0x7610, R18 ;  /* 0x0000761000127816 */ /* 0x000fe20000000012 */
[----:B------:R-:W-:Y:S06]  /*1b30*/  BRA `(.L_x_921) ;  /* 0x0000000400d87947 */ /* 0x000fec0003800000 */
.L_x_931:
[----:B------:R0:W5:Y:S01]  /*1b40*/  LDG.E.U16 R18, desc[UR36][R4.64] ;  /* 0x0000002404127981 */ /* 0x000162000c1e1500 */
[----:B------:R-:W-:Y:S05]  /*1b50*/  BRA `(.L_x_921) ;  /* 0x0000000400d07947 */ /* 0x000fea0003800000 */
.L_x_928:
        /* <DEDUP_REMOVED lines=13> */
.L_x_935:
        /* <DEDUP_REMOVED lines=21> */
.L_x_939:
[----:B------:R-:W-:Y:S05]  /*1d80*/  BSYNC.RECONVERGENT B1 ;  /* 0x0000000000017941 */ /* 0x000fea0003800200 */
.L_x_938:
[----:B------:R-:W-:Y:S01]  /*1d90*/  IMAD.SHL.U32 R0, R0, 0x100000, RZ ;  /* 0x0010000000007824 */ /* 0x000fe200078e00ff */
[----:B------:R-:W-:-:S04]  /*1da0*/  LEA R3, R3, 0x3b800000, 0x17 ;  /* 0x3b80000003037811 */ /* 0x000fc800078eb8ff */
[----:B------:R-:W-:-:S07]  /*1db0*/  LOP3.LUT R0, R3, R0, R7, 0xfe, !PT ;  /* 0x0000000003007212 */ /* 0x000fce00078efe07 */
.L_x_937:
[----:B------:R-:W-:Y:S05]  /*1dc0*/  BSYNC.RECONVERGENT B0 ;  /* 0x0000000000007941 */ /* 0x000fea0003800200 */
.L_x_936:
[----:B------:R-:W-:-:S04]  /*1dd0*/  F2FP.BF16.F32.PACK_AB R0, RZ, R0 ;  /* 0x00000000ff00723e */ /* 0x000fc800000010ff */
[----:B------:R-:W-:Y:S01]  /*1de0*/  PRMT R18, R0, 0x7610, R18 ;  /* 0x0000761000127816 */ /* 0x000fe20000000012 */
[----:B------:R-:W-:Y:S06]  /*1df0*/  BRA `(.L_x_921) ;  /* 0x0000000400287947 */ /* 0x000fec0003800000 */
.L_x_934:
        /* <DEDUP_REMOVED lines=21> */
.L_x_943:
[----:B------:R-:W-:Y:S05]  /*1f50*/  BSYNC.RECONVERGENT B1 ;  /* 0x0000000000017941 */ /* 0x000fea0003800200 */
.L_x_942:
[----:B------:R-:W-:Y:S01]  /*1f60*/  IMAD.SHL.U32 R0, R0, 0x200000, RZ ;  /* 0x0020000000007824 */ /* 0x000fe200078e00ff */
[----:B------:R-:W-:-:S04]  /*1f70*/  LEA R3, R3, 0x37800000, 0x17 ;  /* 0x3780000003037811 */ /* 0x000fc800078eb8ff */
[----:B------:R-:W-:-:S07]  /*1f80*/  LOP3.LUT R0, R3, R0, R7, 0xfe, !PT ;  /* 0x0000000003007212 */ /* 0x000fce00078efe07 */
.L_x_941:
[----:B------:R-:W-:Y:S05]  /*1f90*/  BSYNC.RECONVERGENT B0 ;  /* 0x0000000000007941 */ /* 0x000fea0003800200 */
.L_x_940:
[----:B------:R-:W-:-:S04]  /*1fa0*/  F2FP.BF16.F32.PACK_AB R0, RZ, R0 ;  /* 0x00000000ff00723e */ /* 0x000fc800000010ff */
[----:B------:R-:W-:Y:S01]  /*1fb0*/  PRMT R18, R0, 0x7610, R18 ;  /* 0x0000761000127816 */ /* 0x000fe20000000012 */
[----:B------:R-:W-:Y:S06]  /*1fc0*/  BRA `(.L_x_921) ;  /* 0x0000000000b47947 */ /* 0x000fec0003800000 */
.L_x_933:
        /* <DEDUP_REMOVED lines=14> */
.L_x_947:
[----:B------:R-:W-:Y:S05]  /*20b0*/  BSYNC.RECONVERGENT B0 ;  /* 0x0000000000007941 */ /* 0x000fea0003800200 */
.L_x_946:
[----:B------:R-:W-:-:S04]  /*20c0*/  F2FP.BF16.F32.PACK_AB R0, RZ, R0 ;  /* 0x00000000ff00723e */ /* 0x000fc800000010ff */
[----:B------:R-:W-:Y:S01]  /*20d0*/  PRMT R18, R0, 0x7610, R18 ;  /* 0x0000761000127816 */ /* 0x000fe20000000012 */
[----:B------:R-:W-:Y:S06]  /*20e0*/  BRA `(.L_x_921) ;  /* 0x00000000006c7947 */ /* 0x000fec0003800000 */
.L_x_920:
        /* <DEDUP_REMOVED lines=16> */
.L_x_948:
[----:B------:R-:W-:Y:S01]  /*21f0*/  PRMT R18, RZ, 0x7610, R18 ;  /* 0x00007610ff127816 */ /* 0x000fe20000000012 */
[----:B------:R-:W-:Y:S06]  /*2200*/  BRA `(.L_x_921) ;  /* 0x0000000000247947 */ /* 0x000fec0003800000 */
.L_x_945:
[----:B------:R-:W2:Y:S02]  /*2210*/  LDG.E.64 R4, desc[UR36][R4.64] ;  /* 0x0000002404047981 */ /* 0x000ea4000c1e1b00 */
[----:B--2---:R-:W0:Y:S02]  /*2220*/  I2F.U64 R0, R4 ;  /* 0x0000000400007312 */ /* 0x004e240000301000 */
[----:B0-----:R-:W-:-:S04]  /*2230*/  F2FP.BF16.F32.PACK_AB R0, RZ, R0 ;  /* 0x00000000ff00723e */ /* 0x001fc800000010ff */
[----:B------:R-:W-:Y:S01]  /*2240*/  PRMT R18, R0, 0x7610, R18 ;  /* 0x0000761000127816 */ /* 0x000fe20000000012 */
[----:B------:R-:W-:Y:S06]  /*2250*/  BRA `(.L_x_921) ;  /* 0x0000000000107947 */ /* 0x000fec0003800000 */
.L_x_944:
[----:B------:R-:W2:Y:S02]  /*2260*/  LDG.E R4, desc[UR36][R4.64] ;  /* 0x0000002404047981 */ /* 0x000ea4000c1e1900 */
[----:B--2---:R-:W-:-:S04]  /*2270*/  I2FP.F32.U32 R0, R4 ;  /* 0x0000000400007245 */ /* 0x004fc80000201000 */
[----:B------:R-:W-:-:S04]  /*2280*/  F2FP.BF16.F32.PACK_AB R0, RZ, R0 ;  /* 0x00000000ff00723e */ /* 0x000fc800000010ff */
[----:B------:R-:W-:-:S07]  /*2290*/  PRMT R18, R0, 0x7610, R18 ;  /* 0x0000761000127816 */ /* 0x000fce0000000012 */
.L_x_921:
[----:B------:R-:W-:-:S07]  /*22a0*/  VIADD R17, R17, 0x80 ;  /* 0x0000008011117836 */ /* 0x000fce0000000000 */
.L_x_915:
[----:B------:R-:W-:Y:S05]  /*22b0*/  BSYNC.RECONVERGENT B6 ;  /* 0x0000000000067941 */ /* 0x000fea0003800200 */
.L_x_914:
        /* <DEDUP_REMOVED lines=26> */
.L_x_954:
[----:B------:R-:W2:Y:S02]  /*2460*/  LDG.E.U8 R4, desc[UR36][R4.64] ;  /* 0x0000002404047981 */ /* 0x000ea4000c1e1100 */
[----:B--2---:R-:W-:-:S04]  /*2470*/  I2FP.F32.U32 R0, R4 ;  /* 0x0000000400007245 */ /* 0x004fc80000201000 */
[----:B------:R-:W-:-:S04]  /*2480*/  F2FP.BF16.F32.PACK_AB R0, RZ, R0 ;  /* 0x00000000ff00723e */ /* 0x000fc800000010ff */
[----:B------:R-:W-:Y:S01]  /*2490*/  PRMT R22, R0, 0x7610, R22 ;  /* 0x0000761000167816 */ /* 0x000fe20000000016 */
[----:B------:R-:W-:Y:S06]  /*24a0*/  BRA `(.L_x_956) ;  /* 0x0000000c00c47947 */ /* 0x000fec0003800000 */
.L_x_953:
        /* <DEDUP_REMOVED lines=11> */
.L_x_958:
[----:B------:R-:W2:Y:S02]  /*2560*/  LDG.E R4, desc[UR36][R4.64] ;  /* 0x0000002404047981 */ /* 0x000ea4000c1e1900 */
[----:B--2---:R-:W-:-:S04]  /*2570*/  I2FP.F32.S32 R0, R4 ;  /* 0x0000000400007245 */ /* 0x004fc80000201400 */
[----:B------:R-:W-:-:S04]  /*2580*/  F2FP.BF16.F32.PACK_AB R0, RZ, R0 ;  /* 0x00000000ff00723e */ /* 0x000fc800000010ff */
[----:B------:R-:W-:Y:S01]  /*2590*/  PRMT R22, R0, 0x7610, R22 ;  /* 0x0000761000167816 */ /* 0x000fe20000000016 */
[----:B------:R-:W-:Y:S06]  /*25a0*/  BRA `(.L_x_956) ;  /* 0x0000000c00847947 */ /* 0x000fec0003800000 */
.L_x_957:
[----:B------:R-:W2:Y:S02]  /*25b0*/  LDG.E.U16 R4, desc[UR36][R4.64] ;  /* 0x0000002404047981 */ /* 0x000ea4000c1e1500 */
[----:B--2---:R-:W0:Y:S02]  /*25c0*/  I2F.S16 R0, R4 ;  /* 0x0000000400007306 */ /* 0x004e240000101400 */
[----:B0-----:R-:W-:-:S04]  /*25d0*/  F2FP.BF16.F32.PACK_AB R0, RZ, R0 ;  /* 0x00000000ff00723e */ /* 0x001fc800000010ff */
[----:B------:R-:W-:Y:S01]  /*25e0*/  PRMT R22, R0, 0x7610, R22 ;  /* 0x0000761000167816 */ /* 0x000fe20000000016 */
[----:B------:R-:W-:Y:S06]  /*25f0*/  BRA `(.L_x_956) ;  /* 0x0000000c00707947 */ /* 0x000fec0003800000 */
.L_x_952:
        /* <DEDUP_REMOVED lines=9> */
.L_x_960:
[----:B------:R-:W2:Y:S02]  /*2690*/  LDG.E.U16 R0, desc[UR36][R4.64] ;  /* 0x0000002404007981 */ /* 0x000ea4000c1e1500 */
[----:B--2---:R-:W-:-:S05]  /*26a0*/  HADD2.F32 R0, -RZ, R0.H0_H0 ;  /* 0x20000000ff007230 */ /* 0x004fca0000004100 */
[----:B------:R-:W-:-:S04]  /*26b0*/  F2FP.BF16.F32.PACK_AB R0, RZ, R0 ;  /* 0x00000000ff00723e */ /* 0x000fc800000010ff */
[----:B------:R-:W-:Y:S01]  /*26c0*/  PRMT R22, R0, 0x7610, R22 ;  /* 0x0000761000167816 */ /* 0x000fe20000000016 */
[----:B------:R-:W-:Y:S06]  /*26d0*/  BRA `(.L_x_956) ;  /* 0x0000000c00387947 */ /* 0x000fec0003800000 */
.L_x_959:
        /* <DEDUP_REMOVED lines=9> */
.L_x_962:
[----:B------:R-:W2:Y:S02]  /*2770*/  LDG.E.U16 R4, desc[UR36][R4.64] ;  /* 0x0000002404047981 */ /* 0x000ea4000c1e1500 */
[----:B--2---:R-:W-:-:S05]  /*2780*/  HADD2.F32 R0, -RZ, R4.H0_H0 ;  /* 0x20000004ff007230 */ /* 0x004fca0000004100 */
[----:B------:R-:W-:-:S04]  /*2790*/  F2FP.BF16.F32.PACK_AB R0, RZ, R0 ;  /* 0x00000000ff00723e */ /* 0x000fc800000010ff */
[----:B------:R-:W-:Y:S01]  /*27a0*/  PRMT R22, R0, 0x7610, R22 ;  /* 0x0000761000167816 */ /* 0x000fe20000000016 */
[----:B------:R-:W-:Y:S06]  /*27b0*/  BRA `(.L_x_956) ;  /* 0x0000000c00007947 */ /* 0x000fec0003800000 */
.L_x_961:
        /* <DEDUP_REMOVED lines=9> */
.L_x_951:
        /* <DEDUP_REMOVED lines=14> */
.L_x_965:
        /* <DEDUP_REMOVED lines=9> */
.L_x_964:
        /* <DEDUP_REMOVED lines=27> */
.L_x_967:
        /* <DEDUP_REMOVED lines=15> */
.L_x_966:
[----:B------:R0:W5:Y:S01]  /*2c60*/  LDG.E.U16 R22, desc[UR36][R4.64] ;  /* 0x0000002404167981 */ /* 0x000162000c1e1500 */
[----:B------:R-:W-:Y:S05]  /*2c70*/  BRA `(.L_x_956) ;  /* 0x0000000400d07947 */ /* 0x000fea0003800000 */
.L_x_963:
        /* <DEDUP_REMOVED lines=13> */
.L_x_970:
        /* <DEDUP_REMOVED lines=21> */
.L_x_974:
[----:B------:R-:W-:Y:S05]  /*2ea0*/  BSYNC.RECONVERGENT B1 ;  /* 0x0000000000017941 */ /* 0x000fea0003800200 */
.L_x_973:
[----:B------:R-:W-:Y:S01]  /*2eb0*/  IMAD.SHL.U32 R0, R0, 0x100000, RZ ;  /* 0x0010000000007824 */ /* 0x000fe200078e00ff */
[----:B------:R-:W-:-:S04]  /*2ec0*/  LEA R3, R3, 0x3b800000, 0x17 ;  /* 0x3b80000003037811 */ /* 0x000fc800078eb8ff */
[----:B------:R-:W-:-:S07]  /*2ed0*/  LOP3.LUT R0, R3, R0, R7, 0xfe, !PT ;  /* 0x0000000003007212 */ /* 0x000fce00078efe07 */
.L_x_972:
[----:B------:R-:W-:Y:S05]  /*2ee0*/  BSYNC.RECONVERGENT B0 ;  /* 0x0000000000007941 */ /* 0x000fea0003800200 */
.L_x_971:
[----:B------:R-:W-:-:S04]  /*2ef0*/  F2FP.BF16.F32.PACK_AB R0, RZ, R0 ;  /* 0x00000000ff00723e */ /* 0x000fc800000010ff */
[----:B------:R-:W-:Y:S01]  /*2f00*/  PRMT R22, R0, 0x7610, R22 ;  /* 0x0000761000167816 */ /* 0x000fe20000000016 */
[----:B------:R-:W-:Y:S06]  /*2f10*/  BRA `(.L_x_956) ;  /* 0x0000000400287947 */ /* 0x000fec0003800000 */
.L_x_969:
        /* <DEDUP_REMOVED lines=21> */
.L_x_978:
[----:B------:R-:W-:Y:S05]  /*3070*/  BSYNC.RECONVERGENT B1 ;  /* 0x0000000000017941 */ /* 0x000fea0003800200 */
.L_x_977:
[----:B------:R-:W-:Y:S01]  /*3080*/  IMAD.SHL.U32 R0, R0, 0x200000, RZ ;  /* 0x0020000000007824 */ /* 0x000fe200078e00ff */
[----:B------:R-:W-:-:S04]  /*3090*/  LEA R3, R3, 0x37800000, 0x17 ;  /* 0x3780000003037811 */ /* 0x000fc800078eb8ff */
[----:B------:R-:W-:-:S07]  /*30a0*/  LOP3.LUT R0, R3, R0, R7, 0xfe, !PT ;  /* 0x0000000003007212 */ /* 0x000fce00078efe07 */
.L_x_976:
[----:B------:R-:W-:Y:S05]  /*30b0*/  BSYNC.RECONVERGENT B0 ;  /* 0x0000000000007941 */ /* 0x000fea0003800200 */
.L_x_975:
[----:B------:R-:W-:-:S04]  /*30c0*/  F2FP.BF16.F32.PACK_AB R0, RZ, R0 ;  /* 0x00000000ff00723e */ /* 0x000fc800000010ff */
[----:B------:R-:W-:Y:S01]  /*30d0*/  PRMT R22, R0, 0x7610, R22 ;  /* 0x0000761000167816 */ /* 0x000fe20000000016 */
[----:B------:R-:W-:Y:S06]  /*30e0*/  BRA `(.L_x_956) ;  /* 0x0000000000b47947 */ /* 0x000fec0003800000 */
.L_x_968:
        /* <DEDUP_REMOVED lines=14> */
.L_x_982:
[----:B------:R-:W-:Y:S05]  /*31d0*/  BSYNC.RECONVERGENT B0 ;  /* 0x0000000000007941 */ /* 0x000fea0003800200 */
.L_x_981:
[----:B------:R-:W-:-:S04]  /*31e0*/  F2FP.BF16.F32.PACK_AB R0, RZ, R0 ;  /* 0x00000000ff00723e */ /* 0x000fc800000010ff */
[----:B------:R-:W-:Y:S01]  /*31f0*/  PRMT R22, R0, 0x7610, R22 ;  /* 0x0000761000167816 */ /* 0x000fe20000000016 */
[----:B------:R-:W-:Y:S06]  /*3200*/  BRA `(.L_x_956) ;  /* 0x00000000006c7947 */ /* 0x000fec0003800000 */
.L_x_955:
        /* <DEDUP_REMOVED lines=16> */
.L_x_983:
[----:B------:R-:W-:Y:S01]  /*3310*/  PRMT R22, RZ, 0x7610, R22 ;  /* 0x00007610ff167816 */ /* 0x000fe20000000016 */
[----:B------:R-:W-:Y:S06]  /*3320*/  BRA `(.L_x_956) ;  /* 0x0000000000247947 */ /* 0x000fec0003800000 */
.L_x_980:
[----:B------:R-:W2:Y:S02]  /*3330*/  LDG.E.64 R4, desc[UR36][R4.64] ;  /* 0x0000002404047981 */ /* 0x000ea4000c1e1b00 */
[----:B--2---:R-:W0:Y:S02]  /*3340*/  I2F.U64 R0, R4 ;  /* 0x0000000400007312 */ /* 0x004e240000301000 */
[----:B0-----:R-:W-:-:S04]  /*3350*/  F2FP.BF16.F32.PACK_AB R0, RZ, R0 ;  /* 0x00000000ff00723e */ /* 0x001fc800000010ff */
[----:B------:R-:W-:Y:S01]  /*3360*/  PRMT R22, R0, 0x7610, R22 ;  /* 0x0000761000167816 */ /* 0x000fe20000000016 */
[----:B------:R-:W-:Y:S06]  /*3370*/  BRA `(.L_x_956) ;  /* 0x0000000000107947 */ /* 0x000fec0003800000 */
.L_x_979:
[----:B------:R-:W2:Y:S02]  /*3380*/  LDG.E R4, desc[UR36][R4.64] ;  /* 0x0000002404047981 */ /* 0x000ea4000c1e1900 */
[----:B--2---:R-:W-:-:S04]  /*3390*/  I2FP.F32.U32 R0, R4 ;  /* 0x0000000400007245 */ /* 0x004fc80000201000 */
[----:B------:R-:W-:-:S04]  /*33a0*/  F2FP.BF16.F32.PACK_AB R0, RZ, R0 ;  /* 0x00000000ff00723e */ /* 0x000fc800000010ff */
[----:B------:R-:W-:-:S07]  /*33b0*/  PRMT R22, R0, 0x7610, R22 ;  /* 0x0000761000167816 */ /* 0x000fce0000000016 */
.L_x_956:
[----:B------:R-:W-:-:S07]  /*33c0*/  VIADD R17, R17, 0x80 ;  /* 0x0000008011117836 */ /* 0x000fce0000000000 */
.L_x_950:
[----:B------:R-:W-:Y:S05]  /*33d0*/  BSYNC.RECONVERGENT B6 ;  /* 0x0000000000067941 */ /* 0x000fea0003800200 */
.L_x_949:
        /* <DEDUP_REMOVED lines=25> */
.L_x_989:
[----:B------:R-:W2:Y:S02]  /*3570*/  LDG.E.U8 R4, desc[UR36][R4.64] ;  /* 0x0000002404047981 */ /* 0x000ea4000c1e1100 */
[----:B--2---:R-:W-:-:S04]  /*3580*/  I2FP.F32.U32 R0, R4 ;  /* 0x0000000400007245 */ /* 0x004fc80000201000 */
[----:B------:R-:W-:Y:S01]  /*3590*/  F2FP.BF16.F32.PACK_AB R0, RZ, R0 ;  /* 0x00000000ff00723e */ /* 0x000fe200000010ff */
[----:B------:R-:W-:Y:S06]  /*35a0*/  BRA `(.L_x_985) ;  /* 0x0000000c00887947 */ /* 0x000fec0003800000 */
.L_x_988:
        /* <DEDUP_REMOVED lines=10> */
.L_x_992:
[----:B------:R-:W2:Y:S02]  /*3650*/  LDG.E R4, desc[UR36][R4.64] ;  /* 0x0000002404047981 */ /* 0x000ea4000c1e1900 */
[----:B--2---:R-:W-:-:S04]  /*3660*/  I2FP.F32.S32 R0, R4 ;  /* 0x0000000400007245 */ /* 0x004fc80000201400 */
[----:B------:R-:W-:Y:S01]  /*3670*/  F2FP.BF16.F32.PACK_AB R0, RZ, R0 ;  /* 0x00000000ff00723e */ /* 0x000fe200000010ff */
[----:B------:R-:W-:Y:S06]  /*3680*/  BRA `(.L_x_985) ;  /* 0x0000000c00507947 */ /* 0x000fec0003800000 */
.L_x_991:
[----:B------:R-:W2:Y:S02]  /*3690*/  LDG.E.U16 R4, desc[UR36][R4.64] ;  /* 0x0000002404047981 */ /* 0x000ea4000c1e1500 */
[----:B--2---:R-:W0:Y:S02]  /*36a0*/  I2F.S16 R0, R4 ;  /* 0x0000000400007306 */ /* 0x004e240000101400 */
[----:B0-----:R-:W-:Y:S01]  /*36b0*/  F2FP.BF16.F32.PACK_AB R0, RZ, R0 ;  /* 0x00000000ff00723e */ /* 0x001fe200000010ff */
[----:B------:R-:W-:Y:S06]  /*36c0*/  BRA `(.L_x_985) ;  /* 0x0000000c00407947 */ /* 0x000fec0003800000 */
.L_x_987:
        /* <DEDUP_REMOVED lines=9> */
.L_x_994:
[----:B------:R-:W2:Y:S02]  /*3760*/  LDG.E.U16 R0, desc[UR36][R4.64] ;  /* 0x0000002404007981 */ /* 0x000ea4000c1e1500 */
[----:B--2---:R-:W-:-:S05]  /*3770*/  HADD2.F32 R0, -RZ, R0.H0_H0 ;  /* 0x20000000ff007230 */ /* 0x004fca0000004100 */
[----:B------:R-:W-:Y:S01]  /*3780*/  F2FP.BF16.F32.PACK_AB R0, RZ, R0 ;  /* 0x00000000ff00723e */ /* 0x000fe200000010ff */
[----:B------:R-:W-:Y:S06]  /*3790*/  BRA `(.L_x_985) ;  /* 0x0000000c000c7947 */ /* 0x000fec0003800000 */
.L_x_993:
        /* <DEDUP_REMOVED lines=9> */
.L_x_996:
[----:B------:R-:W2:Y:S02]  /*3830*/  LDG.E.U16 R4, desc[UR36][R4.64] ;  /* 0x0000002404047981 */ /* 0x000ea4000c1e1500 */
[----:B--2---:R-:W-:-:S05]  /*3840*/  HADD2.F32 R0, -RZ, R4.H0_H0 ;  /* 0x20000004ff007230 */ /* 0x004fca0000004100 */
[----:B------:R-:W-:Y:S01]  /*3850*/  F2FP.BF16.F32.PACK_AB R0, RZ, R0 ;  /* 0x00000000ff00723e */ /* 0x000fe200000010ff */
[----:B------:R-:W-:Y:S06]  /*3860*/  BRA `(.L_x_985) ;  /* 0x0000000800d87947 */ /* 0x000fec0003800000 */
.L_x_995:
        /* <DEDUP_REMOVED lines=8> */
.L_x_986:
        /* <DEDUP_REMOVED lines=13> */
.L_x_999:
        /* <DEDUP_REMOVED lines=8> */
.L_x_998:
        /* <DEDUP_REMOVED lines=27> */
.L_x_1001:
        /* <DEDUP_REMOVED lines=12> */
[----:B------:R-:W-:Y:S01]  /*3cb0*/  F2FP.BF16.F32.PACK_AB R0, RZ, R0 ;  /* 0x00000000ff00723e */ /* 0x000fe200000010ff */
[----:B------:R-:W-:Y:S06]  /*3cc0*/  BRA `(.L_x_985) ;  /* 0x0000000400c07947 */ /* 0x000fec0003800000 */
.L_x_1000:
[----:B------:R1:W5:Y:S01]  /*3cd0*/  LDG.E.U16 R0, desc[UR36][R4.64] ;  /* 0x0000002404007981 */ /* 0x000362000c1e1500 */
[----:B------:R-:W-:Y:S05]  /*3ce0*/  BRA `(.L_x_985) ;  /* 0x0000000400b87947 */ /* 0x000fea0003800000 */
.L_x_997:
        /* <DEDUP_REMOVED lines=12> */
.L_x_1004:
        /* <DEDUP_REMOVED lines=21> */
.L_x_1008:
[----:B------:R-:W-:Y:S05]  /*3f00*/  BSYNC.RECONVERGENT B1 ;  /* 0x0000000000017941 */ /* 0x000fea0003800200 */
.L_x_1007:
[----:B------:R-:W-:Y:S01]  /*3f10*/  IMAD.SHL.U32 R0, R0, 0x100000, RZ ;  /* 0x0010000000007824 */ /* 0x000fe200078e00ff */
[----:B------:R-:W-:-:S04]  /*3f20*/  LEA R3, R3, 0x3b800000, 0x17 ;  /* 0x3b80000003037811 */ /* 0x000fc800078eb8ff */
[----:B------:R-:W-:-:S07]  /*3f30*/  LOP3.LUT R0, R3, R0, R7, 0xfe, !PT ;  /* 0x0000000003007212 */ /* 0x000fce00078efe07 */
.L_x_1006:
[----:B------:R-:W-:Y:S05]  /*3f40*/  BSYNC.RECONVERGENT B0 ;  /* 0x0000000000007941 */ /* 0x000fea0003800200 */
.L_x_1005:
[----:B------:R-:W-:Y:S01]  /*3f50*/  F2FP.BF16.F32.PACK_AB R0, RZ, R0 ;  /* 0x00000000ff00723e */ /* 0x000fe200000010ff */
[----:B------:R-:W-:Y:S06]  /*3f60*/  BRA `(.L_x_985) ;  /* 0x0000000400187947 */ /* 0x000fec0003800000 */
.L_x_1003:
        /* <DEDUP_REMOVED lines=21> */
.L_x_1012:
[----:B------:R-:W-:Y:S05]  /*40c0*/  BSYNC.RECONVERGENT B1 ;  /* 0x0000000000017941 */ /* 0x000fea0003800200 */
.L_x_1011:
[----:B------:R-:W-:Y:S01]  /*40d0*/  IMAD.SHL.U32 R0, R0, 0x200000, RZ ;  /* 0x0020000000007824 */ /* 0x000fe200078e00ff */
[----:B------:R-:W-:-:S04]  /*40e0*/  LEA R3, R3, 0x37800000, 0x17 ;  /* 0x3780000003037811 */ /* 0x000fc800078eb8ff */
[----:B------:R-:W-:-:S07]  /*40f0*/  LOP3.LUT R0, R3, R0, R7, 0xfe, !PT ;  /* 0x0000000003007212 */ /* 0x000fce00078efe07 */
.L_x_1010:
[----:B------:R-:W-:Y:S05]  /*4100*/  BSYNC.RECONVERGENT B0 ;  /* 0x0000000000007941 */ /* 0x000fea0003800200 */
.L_x_1009:
[----:B------:R-:W-:Y:S01]  /*4110*/  F2FP.BF16.F32.PACK_AB R0, RZ, R0 ;  /* 0x00000000ff00723e */ /* 0x000fe200000010ff */
[----:B------:R-:W-:Y:S06]  /*4120*/  BRA `(.L_x_985) ;  /* 0x0000000000a87947 */ /* 0x000fec0003800000 */
.L_x_1002:
        /* <DEDUP_REMOVED lines=14> */
.L_x_1016:
[----:B------:R-:W-:Y:S05]  /*4210*/  BSYNC.RECONVERGENT B0 ;  /* 0x0000000000007941 */ /* 0x000fea0003800200 */
.L_x_1015:
[----:B------:R-:W-:Y:S01]  /*4220*/  F2FP.BF16.F32.PACK_AB R0, RZ, R0 ;  /* 0x00000000ff00723e */ /* 0x000fe200000010ff */
[----:B------:R-:W-:Y:S06]  /*4230*/  BRA `(.L_x_985) ;  /* 0x0000000000647947 */ /* 0x000fec0003800000 */
.L_x_990:
        /* <DEDUP_REMOVED lines=16> */
.L_x_1017:
[----:B------:R-:W-:Y:S01]  /*4340*/  PRMT R0, RZ, 0x7610, R0 ;  /* 0x00007610ff007816 */ /* 0x000fe20000000000 */
[----:B------:R-:W-:Y:S06]  /*4350*/  BRA `(.L_x_985) ;  /* 0x00000000001c7947 */ /* 0x000fec0003800000 */
.L_x_1014:
[----:B------:R-:W2:Y:S02]  /*4360*/  LDG.E.64 R4, desc[UR36][R4.64] ;  /* 0x0000002404047981 */ /* 0x000ea4000c1e1b00 */
[----:B--2---:R-:W0:Y:S02]  /*4370*/  I2F.U64 R0, R4 ;  /* 0x0000000400007312 */ /* 0x004e240000301000 */
[----:B0-----:R-:W-:Y:S01]  /*4380*/  F2FP.BF16.F32.PACK_AB R0, RZ, R0 ;  /* 0x00000000ff00723e */ /* 0x001fe200000010ff */
[----:B------:R-:W-:Y:S06]  /*4390*/  BRA `(.L_x_985) ;  /* 0x00000000000c7947 */ /* 0x000fec0003800000 */
.L_x_1013:
[----:B------:R-:W2:Y:S02]  /*43a0*/  LDG.E R4, desc[UR36][R4.64] ;  /* 0x0000002404047981 */ /* 0x000ea4000c1e1900 */
[----:B--2---:R-:W-:-:S04]  /*43b0*/  I2FP.F32.U32 R0, R4 ;  /* 0x0000000400007245 */ /* 0x004fc80000201000 */
[----:B------:R-:W-:-:S07]  /*43c0*/  F2FP.BF16.F32.PACK_AB R0, RZ, R0 ;  /* 0x00000000ff00723e */ /* 0x000fce00000010ff */
.L_x_985:
[----:B------:R-:W-:Y:S05]  /*43d0*/  BSYNC.RECONVERGENT B6 ;  /* 0x0000000000067941 */ /* 0x000fea0003800200 */
.L_x_984:
[C---:B------:R-:W-:Y:S01]  /*43e0*/  VIADD R7, R25.reuse, 0x180 ;  /* 0x0000018019077836 */ /* 0x040fe20000000000 */
[----:B------:R-:W2:Y:S01]  /*43f0*/  LDC.U8 R17, c[0x0][0x3a4] ;  /* 0x0000e900ff117b82 */ /* 0x000ea20000000000 */
[C---:B------:R-:W-:Y:S01]  /*4400*/  VIADD R3, R25.reuse, 0x100 ;  /* 0x0000010019037836 */ /* 0x040fe20000000000 */
[CC--:B------:R-:W-:Y:S01]  /*4410*/  ISETP.GE.AND P0, PT, R25.reuse, R16.reuse, PT ;  /* 0x000000101900720c */ /* 0x0c0fe20003f06270 */
[----:B------:R-:W-:Y:S01]  /*4420*/  VIADD R23, R25, 0x80 ;  /* 0x0000008019177836 */ /* 0x000fe20000000000 */
[-C--:B------:R-:W-:Y:S01]  /*4430*/  ISETP.GE.AND P3, PT, R7, R16.reuse, PT ;  /* 0x000000100700720c */ /* 0x080fe20003f66270 */
[----:B------:R-:W-:Y:S01]  /*4440*/  BSSY.RECONVERGENT B6, `(.L_x_1018) ;  /* 0x0000115000067945 */ /* 0x000fe20003800200 */
[-C--:B------:R-:W-:Y:S02]  /*4450*/  ISETP.GE.AND P2, PT, R3, R16.reuse, PT ;  /* 0x000000100300720c */ /* 0x080fe40003f46270 */
[----:B------:R-:W-:-:S07]  /*4460*/  ISETP.GE.AND P1, PT, R23, R16, PT ;  /* 0x000000101700720c */ /* 0x000fce0003f26270 */
[----:B-----5:R-:W-:Y:S02]  /*4470*/  @!P0 IMAD.U32 R3, R19, 0x10000, RZ ;  /* 0x0001000013038824 */ /* 0x020fe400078e00ff */
[----:B------:R-:W-:Y:S02]  /*4480*/  @!P3 IMAD.U32 R6, R0, 0x10000, RZ ;  /* 0x000100000006b824 */ /* 0x000fe400078e00ff */
[----:B01----:R-:W-:Y:S01]  /*4490*/  @!P2 IMAD.U32 R4, R22, 0x10000, RZ ;  /* 0x000100001604a824 */ /* 0x003fe200078e00ff */
[----:B------:R-:W-:Y:S01]  /*44a0*/  @!P0 SHF.R.U32.HI R5, RZ, 0x1f, R3 ;  /* 0x0000001fff058819 */ /* 0x000fe20000011603 */
[----:B------:R-:W-:Y:S01]  /*44b0*/  @!P1 IMAD.U32 R0, R18, 0x10000, RZ ;  /* 0x0001000012009824 */ /* 0x000fe200078e00ff */
[----:B------:R-:W-:Y:S02]  /*44c0*/  @!P3 SHF.R.U32.HI R19, RZ, 0x1f, R6 ;  /* 0x0000001fff13b819 */ /* 0x000fe40000011606 */
[----:B------:R-:W-:Y:S02]  /*44d0*/  @!P2 SHF.R.U32.HI R18, RZ, 0x1f, R4 ;  /* 0x0000001fff12a819 */ /* 0x000fe40000011604 */
[----:B------:R-:W-:Y:S01]  /*44e0*/  @!P1 SHF.R.U32.HI R22, RZ, 0x1f, R0 ;  /* 0x0000001fff169819 */ /* 0x000fe20000011600 */
[----:B------:R-:W-:Y:S06]  /*44f0*/  @P0 BRA `(.L_x_1019) ;  /* 0x0000001000240947 */ /* 0x000fec0003800000 */
[----:B------:R-:W0:Y:S01]  /*4500*/  LDCU UR4, c[0x0][0x3a8] ;  /* 0x00007500ff0477ac */ /* 0x000e220008000800 */
[----:B------:R-:W1:Y:S01]  /*4510*/  LDC.64 R8, c[0x0][0x388] ;  /* 0x0000e200ff087b82 */ /* 0x000e620000000a00 */
[----:B------:R-:W-:Y:S01]  /*4520*/  IMAD R0, R2, 0x200, R25 ;  /* 0x0000020002007824 */ /* 0x000fe200078e0219 */
[----:B--2---:R-:W-:-:S03]  /*4530*/  PRMT R4, R17, 0x9910, RZ ;  /* 0x0000991011047816 */ /* 0x004fc600000000ff */
        /* <DEDUP_REMOVED lines=17> */
.L_x_1023:
[----:B------:R0:W-:Y:S01]  /*4650*/  STG.E.U8 desc[UR36][R8.64], R5 ;  /* 0x0000000508007986 */ /* 0x0001e2000c101124 */
[----:B------:R-:W-:Y:S01]  /*4660*/  IMAD.MOV.U32 R25, RZ, RZ, R23 ;  /* 0x000000ffff197224 */ /* 0x000fe200078e0017 */
[----:B------:R-:W-:Y:S06]  /*4670*/  BRA `(.L_x_1019) ;  /* 0x0000000c00c47947 */ /* 0x000fec0003800000 */
.L_x_1022:
        /* <DEDUP_REMOVED lines=12> */
.L_x_1026:
[----:B------:R-:W-:Y:S01]  /*4740*/  PRMT R3, R5, 0x8880, RZ ;  /* 0x0000888005037816 */ /* 0x000fe200000000ff */
[----:B------:R-:W-:-:S04]  /*4750*/  IMAD.MOV.U32 R25, RZ, RZ, R23 ;  /* 0x000000ffff197224 */ /* 0x000fc800078e0017 */
[----:B------:R0:W-:Y:S01]  /*4760*/  STG.E desc[UR36][R8.64], R3 ;  /* 0x0000000308007986 */ /* 0x0001e2000c101924 */
[----:B------:R-:W-:Y:S05]  /*4770*/  BRA `(.L_x_1019) ;  /* 0x0000000c00847947 */ /* 0x000fea0003800000 */
.L_x_1025:
[----:B------:R-:W-:Y:S01]  /*4780*/  PRMT R3, R5, 0x8880, RZ ;  /* 0x0000888005037816 */ /* 0x000fe200000000ff */
[----:B------:R-:W-:-:S03]  /*4790*/  IMAD.MOV.U32 R25, RZ, RZ, R23 ;  /* 0x000000ffff197224 */ /* 0x000fc600078e0017 */
[----:B------:R-:W-:-:S05]  /*47a0*/  PRMT R3, R3, 0x7710, RZ ;  /* 0x0000771003037816 */ /* 0x000fca00000000ff */
[----:B------:R0:W-:Y:S01]  /*47b0*/  STG.E.U16 desc[UR36][R8.64], R3 ;  /* 0x0000000308007986 */ /* 0x0001e2000c101524 */
[----:B------:R-:W-:Y:S05]  /*47c0*/  BRA `(.L_x_1019) ;  /* 0x0000000c00707947 */ /* 0x000fea0003800000 */
.L_x_1021:
        /* <DEDUP_REMOVED lines=10> */
.L_x_1028:
[----:B------:R-:W0:Y:S01]  /*4870*/  I2F.S8 R0, R5 ;  /* 0x0000000500007306 */ /* 0x000e220000001400 */
[----:B------:R-:W-:Y:S01]  /*4880*/  IMAD.MOV.U32 R25, RZ, RZ, R23 ;  /* 0x000000ffff197224 */ /* 0x000fe200078e0017 */
[----:B0-----:R-:W-:-:S05]  /*4890*/  F2FP.F16.F32.PACK_AB R0, RZ, R0 ;  /* 0x00000000ff00723e */ /* 0x001fca00000000ff */
[----:B------:R0:W-:Y:S01]  /*48a0*/  STG.E.U16 desc[UR36][R8.64], R0 ;  /* 0x0000000008007986 */ /* 0x0001e2000c101524 */
[----:B------:R-:W-:Y:S05]  /*48b0*/  BRA `(.L_x_1019) ;  /* 0x0000000c00347947 */ /* 0x000fea0003800000 */
.L_x_1027:
        /* <DEDUP_REMOVED lines=11> */
.L_x_1030:
[----:B------:R-:W0:Y:S01]  /*4970*/  I2F.S8 R5, R5 ;  /* 0x0000000500057306 */ /* 0x000e220000001400 */
[----:B------:R-:W-:Y:S01]  /*4980*/  IMAD.MOV.U32 R25, RZ, RZ, R23 ;  /* 0x000000ffff197224 */ /* 0x000fe200078e0017 */
[----:B0-----:R-:W-:-:S04]  /*4990*/  F2FP.F16.F32.PACK_AB R3, RZ, R5 ;  /* 0x00000005ff03723e */ /* 0x001fc800000000ff */
[----:B------:R-:W-:-:S05]  /*49a0*/  PRMT R3, R3, 0x5410, RZ ;  /* 0x0000541003037816 */ /* 0x000fca00000000ff */
[----:B------:R0:W-:Y:S01]  /*49b0*/  STG.E desc[UR36][R8.64], R3 ;  /* 0x0000000308007986 */ /* 0x0001e2000c101924 */
[----:B------:R-:W-:Y:S05]  /*49c0*/  BRA `(.L_x_1019) ;  /* 0x0000000800f07947 */ /* 0x000fea0003800000 */
.L_x_1029:
[----:B------:R-:W-:Y:S01]  /*49d0*/  PRMT R4, R5, 0x8880, RZ ;  /* 0x0000888005047816 */ /* 0x000fe200000000ff */
[----:B------:R-:W-:-:S03]  /*49e0*/  IMAD.MOV.U32 R25, RZ, RZ, R23 ;  /* 0x000000ffff197224 */ /* 0x000fc600078e0017 */
[----:B------:R-:W-:-:S06]  /*49f0*/  PRMT R4, R4, 0x7710, RZ ;  /* 0x0000771004047816 */ /* 0x000fcc00000000ff */
[----:B------:R-:W0:Y:S02]  /*4a00*/  I2F.F64.S16 R4, R4 ;  /* 0x0000000400047312 */ /* 0x000e240000101c00 */
[----:B0-----:R0:W-:Y:S01]  /*4a10*/  STG.E.64 desc[UR36][R8.64], R4 ;  /* 0x0000000408007986 */ /* 0x0011e2000c101b24 */
[----:B------:R-:W-:Y:S05]  /*4a20*/  BRA `(.L_x_1019) ;  /* 0x0000000800d87947 */ /* 0x000fea0003800000 */
.L_x_1020:
        /* <DEDUP_REMOVED lines=13> */
.L_x_1033:
[----:B------:R-:W-:Y:S02]  /*4b00*/  PRMT R4, R5, 0x8880, RZ ;  /* 0x0000888005047816 */ /* 0x000fe400000000ff */
[----:B------:R-:W-:Y:S01]  /*4b10*/  CS2R R6, SRZ ;  /* 0x0000000000067805 */ /* 0x000fe2000001ff00 */
[----:B------:R-:W-:Y:S01]  /*4b20*/  IMAD.MOV.U32 R25, RZ, RZ, R23 ;  /* 0x000000ffff197224 */ /* 0x000fe200078e0017 */
[----:B------:R-:W-:-:S06]  /*4b30*/  PRMT R4, R4, 0x7710, RZ ;  /* 0x0000771004047816 */ /* 0x000fcc00000000ff */
[----:B------:R-:W0:Y:S02]  /*4b40*/  I2F.F64.S16 R4, R4 ;  /* 0x0000000400047312 */ /* 0x000e240000101c00 */
[----:B0-----:R4:W-:Y:S01]  /*4b50*/  STG.E.128 desc[UR36][R8.64], R4 ;  /* 0x0000000408007986 */ /* 0x0019e2000c101d24 */
[----:B------:R-:W-:Y:S05]  /*4b60*/  BRA `(.L_x_1019) ;  /* 0x0000000800887947 */ /* 0x000fea0003800000 */
.L_x_1032:
        /* <DEDUP_REMOVED lines=19> */
.L_x_1037:
[----:B------:R-:W-:Y:S05]  /*4ca0*/  BSYNC.RECONVERGENT B0 ;  /* 0x0000000000007941 */ /* 0x000fea0003800200 */
.L_x_1036:
[----:B------:R-:W-:Y:S01]  /*4cb0*/  LOP3.LUT R7, R0, 0x80, R7, 0xf8, !PT ;  /* 0x0000008000077812 */ /* 0x000fe200078ef807 */
[----:B------:R-:W-:-:S04]  /*4cc0*/  IMAD.MOV.U32 R25, RZ, RZ, R23 ;  /* 0x000000ffff197224 */ /* 0x000fc800078e0017 */
[----:B------:R3:W-:Y:S01]  /*4cd0*/  STG.E.U8 desc[UR36][R8.64], R7 ;  /* 0x0000000708007986 */ /* 0x0007e2000c101124 */
[----:B------:R-:W-:Y:S05]  /*4ce0*/  BRA `(.L_x_1019) ;  /* 0x0000000800287947 */ /* 0x000fea0003800000 */
.L_x_1035:
        /* <DEDUP_REMOVED lines=15> */
.L_x_1039:
[----:B------:R-:W-:Y:S05]  /*4de0*/  BSYNC.RECONVERGENT B0 ;  /* 0x0000000000007941 */ /* 0x000fea0003800200 */
.L_x_1038:
[----:B------:R-:W-:Y:S01]  /*4df0*/  LOP3.LUT R7, R0, 0x80, R7, 0xf8, !PT ;  /* 0x0000008000077812 */ /* 0x000fe200078ef807 */
[----:B------:R-:W-:-:S04]  /*4e00*/  IMAD.MOV.U32 R25, RZ, RZ, R23 ;  /* 0x000000ffff197224 */ /* 0x000fc800078e0017 */
[----:B------:R1:W-:Y:S01]  /*4e10*/  STG.E.U8 desc[UR36][R8.64], R7 ;  /* 0x0000000708007986 */ /* 0x0003e2000c101124 */
[----:B------:R-:W-:Y:S05]  /*4e20*/  BRA `(.L_x_1019) ;  /* 0x0000000400d87947 */ /* 0x000fea0003800000 */
.L_x_1034:
[----:B------:R-:W0:Y:S01]  /*4e30*/  I2F.S8 R0, R5 ;  /* 0x0000000500007306 */ /* 0x000e220000001400 */
[----:B------:R-:W-:Y:S01]  /*4e40*/  IMAD.MOV.U32 R25, RZ, RZ, R23 ;  /* 0x000000ffff197224 */ /* 0x000fe200078e0017 */
[----:B0-----:R-:W-:-:S05]  /*4e50*/  F2FP.BF16.F32.PACK_AB R0, RZ, R0 ;  /* 0x00000000ff00723e */ /* 0x001fca00000010ff */
[----:B------:R0:W-:Y:S01]  /*4e60*/  STG.E.U16 desc[UR36][R8.64], R0 ;  /* 0x0000000008007986 */ /* 0x0001e2000c101524 */
[----:B------:R-:W-:Y:S05]  /*4e70*/  BRA `(.L_x_1019) ;  /* 0x0000000400c47947 */ /* 0x000fea0003800000 */
.L_x_1031:
        /* <DEDUP_REMOVED lines=13> */
.L_x_1042:
        /* <DEDUP_REMOVED lines=13> */
.L_x_1045:
[----:B------:R-:W-:-:S04]  /*5020*/  SHF.R.U32.HI R0, RZ, 0x14, R3 ;  /* 0x00000014ff007819 */ /* 0x000fc80000011603 */
[----:B------:R-:W-:-:S04]  /*5030*/  LOP3.LUT R0, R0, 0x1, RZ, 0xc0, !PT ;  /* 0x0000000100007812 */ /* 0x000fc800078ec0ff */
[----:B------:R-:W-:-:S04]  /*5040*/  IADD3 R0, PT, PT, R3, 0x487ffff, R0 ;  /* 0x0487ffff03007810 */ /* 0x000fc80007ffe000 */
[----:B------:R-:W-:-:S04]  /*5050*/  SHF.R.U32.HI R0, RZ, 0x14, R0 ;  /* 0x00000014ff007819 */ /* 0x000fc80000011600 */
[----:B------:R-:W-:-:S07]  /*5060*/  LOP3.LUT R0, R0, 0xff, RZ, 0xc0, !PT ;  /* 0x000000ff00007812 */ /* 0x000fce00078ec0ff */
.L_x_1046:
[----:B------:R-:W-:-:S04]  /*5070*/  SHF.R.U32.HI R3, RZ, 0x18, R3 ;  /* 0x00000018ff037819 */ /* 0x000fc80000011603 */
[----:B------:R-:W-:-:S04]  /*5080*/  LOP3.LUT R0, R0, 0x80, R3, 0xf8, !PT ;  /* 0x0000008000007812 */ /* 0x000fc800078ef803 */
[----:B------:R-:W-:-:S07]  /*5090*/  PRMT R4, R0, 0x7610, R4 ;  /* 0x0000761000047816 */ /* 0x000fce0000000004 */
.L_x_1044:
[----:B------:R-:W-:Y:S05]  /*50a0*/  BSYNC.RECONVERGENT B0 ;  /* 0x0000000000007941 */ /* 0x000fea0003800200 */
.L_x_1043:
[----:B------:R0:W-:Y:S01]  /*50b0*/  STG.E.U8 desc[UR36][R8.64], R4 ;  /* 0x0000000408007986 */ /* 0x0001e2000c101124 */
[----:B------:R-:W-:Y:S01]  /*50c0*/  IMAD.MOV.U32 R25, RZ, RZ, R23 ;  /* 0x000000ffff197224 */ /* 0x000fe200078e0017 */
[----:B------:R-:W-:Y:S06]  /*50d0*/  BRA `(.L_x_1019) ;  /* 0x00000004002c7947 */ /* 0x000fec0003800000 */
.L_x_1041:
        /* <DEDUP_REMOVED lines=13> */
.L_x_1049:
[----:B------:R-:W-:-:S04]  /*51b0*/  SHF.R.U32.HI R0, RZ, 0x15, R3 ;  /* 0x00000015ff007819 */ /* 0x000fc80000011603 */
[----:B------:R-:W-:-:S04]  /*51c0*/  LOP3.LUT R0, R0, 0x1, RZ, 0xc0, !PT ;  /* 0x0000000100007812 */ /* 0x000fc800078ec0ff */
[----:B------:R-:W-:-:S04]  /*51d0*/  IADD3 R0, PT, PT, R3, 0x88fffff, R0 ;  /* 0x088fffff03007810 */ /* 0x000fc80007ffe000 */
[----:B------:R-:W-:-:S04]  /*51e0*/  SHF.R.U32.HI R0, RZ, 0x15, R0 ;  /* 0x00000015ff007819 */ /* 0x000fc80000011600 */
[----:B------:R-:W-:-:S07]  /*51f0*/  LOP3.LUT R0, R0, 0xff, RZ, 0xc0, !PT ;  /* 0x000000ff00007812 */ /* 0x000fce00078ec0ff */
.L_x_1050:
[----:B------:R-:W-:-:S04]  /*5200*/  SHF.R.U32.HI R3, RZ, 0x18, R3 ;  /* 0x00000018ff037819 */ /* 0x000fc80000011603 */
[----:B------:R-:W-:-:S04]  /*5210*/  LOP3.LUT R0, R0, 0x80, R3, 0xf8, !PT ;  /* 0x0000008000007812 */ /* 0x000fc800078ef803 */
[----:B------:R-:W-:-:S07]  /*5220*/  PRMT R4, R0, 0x7610, R4 ;  /* 0x0000761000047816 */ /* 0x000fce0000000004 */
.L_x_1048:
[----:B------:R-:W-:Y:S05]  /*5230*/  BSYNC.RECONVERGENT B0 ;  /* 0x0000000000007941 */ /* 0x000fea0003800200 */
.L_x_1047:
[----:B------:R0:W-:Y:S01]  /*5240*/  STG.E.U8 desc[UR36][R8.64], R4 ;  /* 0x0000000408007986 */ /* 0x0001e2000c101124 */
[----:B------:R-:W-:Y:S01]  /*5250*/  IMAD.MOV.U32 R25, RZ, RZ, R23 ;  /* 0x000000ffff197224 */ /* 0x000fe200078e0017 */
[----:B------:R-:W-:Y:S06]  /*5260*/  BRA `(.L_x_1019) ;  /* 0x0000000000c87947 */ /* 0x000fec0003800000 */
.L_x_1040:
[----:B------:R-:W-:-:S13]  /*5270*/  ISETP.NE.AND P0, PT, R0, 0x1c, PT ;  /* 0x0000001c0000780c */ /* 0x000fda0003f05270 */
[----:B------:R-:W-:Y:S05]  /*5280*/  @!P0 BRA `(.L_x_1051) ;  /* 0x0000000000b48947 */ /* 0x000fea0003800000 */
[----:B------:R-:W-:-:S13]  /*5290*/  ISETP.NE.AND P0, PT, R0, 0x1d, PT ;  /* 0x0000001d0000780c */ /* 0x000fda0003f05270 */
[----:B------:R-:W-:Y:S05]  /*52a0*/  @!P0 BRA `(.L_x_1052) ;  /* 0x0000000000948947 */ /* 0x000fea0003800000 */
[----:B------:R-:W-:-:S13]  /*52b0*/  ISETP.NE.AND P0, PT, R0, 0x2c, PT ;  /* 0x0000002c0000780c */ /* 0x000fda0003f05270 */
[----:B------:R-:W-:Y:S05]  /*52c0*/  @!P0 BRA `(.L_x_1053) ;  /* 0x0000000000488947 */ /* 0x000fea0003800000 */
.L_x_1024:
        /* <DEDUP_REMOVED lines=16> */
.L_x_1054:
[----:B------:R-:W-:Y:S01]  /*53d0*/  IMAD.MOV.U32 R25, RZ, RZ, R23 ;  /* 0x000000ffff197224 */ /* 0x000fe200078e0017 */
[----:B------:R-:W-:Y:S06]  /*53e0*/  BRA `(.L_x_1019) ;  /* 0x0000000000687947 */ /* 0x000fec0003800000 */
.L_x_1053:
        /* <DEDUP_REMOVED lines=17> */
.L_x_1052:
[----:B------:R-:W-:Y:S01]  /*5500*/  PRMT R5, R5, 0x8880, RZ ;  /* 0x0000888005057816 */ /* 0x000fe200000000ff */
[----:B------:R-:W-:-:S04]  /*5510*/  IMAD.MOV.U32 R25, RZ, RZ, R23 ;  /* 0x000000ffff197224 */ /* 0x000fc800078e0017 */
[----:B------:R-:W-:-:S05]  /*5520*/  IMAD.MOV.U32 R4, RZ, RZ, R5 ;  /* 0x000000ffff047224 */ /* 0x000fca00078e0005 */
[----:B------:R-:W-:-:S05]  /*5530*/  SHF.R.S32.HI R5, RZ, 0x1f, R4 ;  /* 0x0000001fff057819 */ /* 0x000fca0000011404 */
[----:B------:R0:W-:Y:S01]  /*5540*/  STG.E.64 desc[UR36][R8.64], R4 ;  /* 0x0000000408007986 */ /* 0x0001e2000c101b24 */
[----:B------:R-:W-:Y:S05]  /*5550*/  BRA `(.L_x_1019) ;  /* 0x00000000000c7947 */ /* 0x000fea0003800000 */
.L_x_1051:
[----:B------:R-:W-:Y:S01]  /*5560*/  PRMT R3, R5, 0x8880, RZ ;  /* 0x0000888005037816 */ /* 0x000fe200000000ff */
[----:B------:R-:W-:-:S04]  /*5570*/  IMAD.MOV.U32 R25, RZ, RZ, R23 ;  /* 0x000000ffff197224 */ /* 0x000fc800078e0017 */
[----:B------:R0:W-:Y:S03]  /*5580*/  STG.E desc[UR36][R8.64], R3 ;  /* 0x0000000308007986 */ /* 0x0001e6000c101924 */
.L_x_1019:
[----:B------:R-:W-:Y:S05]  /*5590*/  BSYNC.RECONVERGENT B6 ;  /* 0x0000000000067941 */ /* 0x000fea0003800200 */
.L_x_1018:
[----:B------:R-:W-:Y:S01]  /*55a0*/  ISETP.GE.AND P0, PT, R25, R16, PT ;  /* 0x000000101900720c */ /* 0x000fe20003f06270 */
[----:B------:R-:W-:-:S12]  /*55b0*/  BSSY.RECONVERGENT B6, `(.L_x_1055) ;  /* 0x00001e6000067945 */ /* 0x000fd80003800200 */
[----:B------:R-:W-:Y:S05]  /*55c0*/  @P0 BRA `(.L_x_1056) ;  /* 0x0000001c00900947 */ /* 0x000fea0003800000 */
[----:B------:R-:W5:Y:S01]  /*55d0*/  LDCU UR4, c[0x0][0x3a8] ;  /* 0x00007500ff0477ac */ /* 0x000f620008000800 */
[----:B01-34-:R-:W0:Y:S01]  /*55e0*/  LDC.64 R8, c[0x0][0x388] ;  /* 0x0000e200ff087b82 */ /* 0x01be220000000a00 */
[----:B------:R-:W-:Y:S01]  /*55f0*/  IMAD R0, R2, 0x200, R25 ;  /* 0x0000020002007824 */ /* 0x000fe200078e0219 */
[----:B--2---:R-:W-:-:S03]  /*5600*/  PRMT R4, R17, 0x9910, RZ ;  /* 0x0000991011047816 */ /* 0x004fc600000000ff */
        /* <DEDUP_REMOVED lines=16> */
.L_x_1060:
[----:B------:R0:W-:Y:S01]  /*5710*/  STG.E.U8 desc[UR36][R8.64], R22 ;  /* 0x0000001608007986 */ /* 0x0001e2000c101124 */
[----:B------:R-:W-:Y:S05]  /*5720*/  BRA `(.L_x_1062) ;  /* 0x0000000c00687947 */ /* 0x000fea0003800000 */
.L_x_1059:
        /* <DEDUP_REMOVED lines=10> */
.L_x_1064:
[----:B------:R-:W-:-:S05]  /*57d0*/  PRMT R3, R22, 0x8880, RZ ;  /* 0x0000888016037816 */ /* 0x000fca00000000ff */
[----:B------:R0:W-:Y:S01]  /*57e0*/  STG.E desc[UR36][R8.64], R3 ;  /* 0x0000000308007986 */ /* 0x0001e2000c101924 */
[----:B------:R-:W-:Y:S05]  /*57f0*/  BRA `(.L_x_1062) ;  /* 0x0000000c00347947 */ /* 0x000fea0003800000 */
.L_x_1063:
[----:B------:R-:W-:-:S04]  /*5800*/  PRMT R3, R22, 0x8880, RZ ;  /* 0x0000888016037816 */ /* 0x000fc800000000ff */
[----:B------:R-:W-:-:S05]  /*5810*/  PRMT R3, R3, 0x7710, RZ ;  /* 0x0000771003037816 */ /* 0x000fca00000000ff */
[----:B------:R0:W-:Y:S01]  /*5820*/  STG.E.U16 desc[UR36][R8.64], R3 ;  /* 0x0000000308007986 */ /* 0x0001e2000c101524 */
[----:B------:R-:W-:Y:S05]  /*5830*/  BRA `(.L_x_1062) ;  /* 0x0000000c00247947 */ /* 0x000fea0003800000 */
.L_x_1058:
        /* <DEDUP_REMOVED lines=9> */
.L_x_1066:
[----:B------:R-:W0:Y:S02]  /*58d0*/  I2F.S8 R0, R22 ;  /* 0x0000001600007306 */ /* 0x000e240000001400 */
[----:B0-----:R-:W-:-:S05]  /*58e0*/  F2FP.F16.F32.PACK_AB R0, RZ, R0 ;  /* 0x00000000ff00723e */ /* 0x001fca00000000ff */
[----:B------:R0:W-:Y:S01]  /*58f0*/  STG.E.U16 desc[UR36][R8.64], R0 ;  /* 0x0000000008007986 */ /* 0x0001e2000c101524 */
[----:B------:R-:W-:Y:S05]  /*5900*/  BRA `(.L_x_1062) ;  /* 0x0000000800f07947 */ /* 0x000fea0003800000 */
.L_x_1065:
        /* <DEDUP_REMOVED lines=10> */
.L_x_1068:
[----:B------:R-:W0:Y:S02]  /*59b0*/  I2F.S8 R22, R22 ;  /* 0x0000001600167306 */ /* 0x000e240000001400 */
[----:B0-----:R-:W-:-:S04]  /*59c0*/  F2FP.F16.F32.PACK_AB R3, RZ, R22 ;  /* 0x00000016ff03723e */ /* 0x001fc800000000ff */
[----:B------:R-:W-:-:S05]  /*59d0*/  PRMT R3, R3, 0x5410, RZ ;  /* 0x0000541003037816 */ /* 0x000fca00000000ff */
[----:B------:R0:W-:Y:S01]  /*59e0*/  STG.E desc[UR36][R8.64], R3 ;  /* 0x0000000308007986 */ /* 0x0001e2000c101924 */
[----:B------:R-:W-:Y:S05]  /*59f0*/  BRA `(.L_x_1062) ;  /* 0x0000000800b47947 */ /* 0x000fea0003800000 */
.L_x_1067:
[----:B------:R-:W-:-:S04]  /*5a00*/  PRMT R4, R22, 0x8880, RZ ;  /* 0x0000888016047816 */ /* 0x000fc800000000ff */
[----:B------:R-:W-:-:S06]  /*5a10*/  PRMT R4, R4, 0x7710, RZ ;  /* 0x0000771004047816 */ /* 0x000fcc00000000ff */
[----:B------:R-:W0:Y:S02]  /*5a20*/  I2F.F64.S16 R4, R4 ;  /* 0x0000000400047312 */ /* 0x000e240000101c00 */
[----:B0-----:R0:W-:Y:S01]  /*5a30*/  STG.E.64 desc[UR36][R8.64], R4 ;  /* 0x0000000408007986 */ /* 0x0011e2000c101b24 */
[----:B------:R-:W-:Y:S05]  /*5a40*/  BRA `(.L_x_1062) ;  /* 0x0000000800a07947 */ /* 0x000fea0003800000 */
.L_x_1057:
        /* <DEDUP_REMOVED lines=14> */
.L_x_1072:
        /* <DEDUP_REMOVED lines=17> */
.L_x_1075:
[----:B------:R-:W-:-:S04]  /*5c40*/  SHF.R.U32.HI R3, RZ, 0x18, R5 ;  /* 0x00000018ff037819 */ /* 0x000fc80000011605 */
[----:B------:R-:W-:-:S04]  /*5c50*/  LOP3.LUT R0, R0, 0x80, R3, 0xf8, !PT ;  /* 0x0000008000007812 */ /* 0x000fc800078ef803 */
[----:B------:R-:W-:-:S07]  /*5c60*/  PRMT R4, R0, 0x7610, R4 ;  /* 0x0000761000047816 */ /* 0x000fce0000000004 */
.L_x_1074:
[----:B------:R-:W-:Y:S05]  /*5c70*/  BSYNC.RECONVERGENT B0 ;  /* 0x0000000000007941 */ /* 0x000fea0003800200 */
.L_x_1073:
[----:B------:R0:W-:Y:S01]  /*5c80*/  STG.E.U8 desc[UR36][R8.64], R4 ;  /* 0x0000000408007986 */ /* 0x0001e2000c101124 */
[----:B------:R-:W-:Y:S05]  /*5c90*/  BRA `(.L_x_1062) ;  /* 0x00000008000c7947 */ /* 0x000fea0003800000 */
.L_x_1071:
        /* <DEDUP_REMOVED lines=17> */
.L_x_1078:
[----:B------:R-:W-:-:S04]  /*5db0*/  SHF.R.U32.HI R3, RZ, 0x18, R5 ;  /* 0x00000018ff037819 */ /* 0x000fc80000011605 */
[----:B------:R-:W-:-:S04]  /*5dc0*/  LOP3.LUT R0, R0, 0x80, R3, 0xf8, !PT ;  /* 0x0000008000007812 */ /* 0x000fc800078ef803 */
[----:B------:R-:W-:-:S07]  /*5dd0*/  PRMT R4, R0, 0x7610, R4 ;  /* 0x0000761000047816 */ /* 0x000fce0000000004 */
.L_x_1077:
[----:B------:R-:W-:Y:S05]  /*5de0*/  BSYNC.RECONVERGENT B0 ;  /* 0x0000000000007941 */ /* 0x000fea0003800200 */
.L_x_1076:
[----:B------:R0:W-:Y:S01]  /*5df0*/  STG.E.U8 desc[UR36][R8.64], R4 ;  /* 0x0000000408007986 */ /* 0x0001e2000c101124 */
[----:B------:R-:W-:Y:S05]  /*5e00*/  BRA `(.L_x_1062) ;  /* 0x0000000400b07947 */ /* 0x000fea0003800000 */
.L_x_1070:
        /* <DEDUP_REMOVED lines=22> */
.L_x_1080:
[----:B------:R-:W-:-:S04]  /*5f70*/  PRMT R4, R22, 0x8880, RZ ;  /* 0x0000888016047816 */ /* 0x000fc800000000ff */
[----:B------:R-:W-:-:S05]  /*5f80*/  SHF.R.S32.HI R5, RZ, 0x1f, R4 ;  /* 0x0000001fff057819 */ /* 0x000fca0000011404 */
[----:B------:R0:W-:Y:S01]  /*5f90*/  STG.E.64 desc[UR36][R8.64], R4 ;  /* 0x0000000408007986 */ /* 0x0001e2000c101b24 */
[----:B------:R-:W-:Y:S05]  /*5fa0*/  BRA `(.L_x_1062) ;  /* 0x0000000400487947 */ /* 0x000fea0003800000 */
.L_x_1079:
[----:B------:R-:W-:-:S05]  /*5fb0*/  PRMT R3, R22, 0x8880, RZ ;  /* 0x0000888016037816 */ /* 0x000fca00000000ff */
[----:B------:R0:W-:Y:S01]  /*5fc0*/  STG.E desc[UR36][R8.64], R3 ;  /* 0x0000000308007986 */ /* 0x0001e2000c101924 */
[----:B------:R-:W-:Y:S05]  /*5fd0*/  BRA `(.L_x_1062) ;  /* 0x00000004003c7947 */ /* 0x000fea0003800000 */
.L_x_1069:
        /* <DEDUP_REMOVED lines=10> */
.L_x_1082:
[----:B------:R-:W-:Y:S02]  /*6080*/  PRMT R4, R22, 0x8880, RZ ;  /* 0x0000888016047816 */ /* 0x000fe400000000ff */
[----:B------:R-:W-:Y:S02]  /*6090*/  CS2R R6, SRZ ;  /* 0x0000000000067805 */ /* 0x000fe4000001ff00 */
[----:B------:R-:W-:-:S06]  /*60a0*/  PRMT R4, R4, 0x7710, RZ ;  /* 0x0000771004047816 */ /* 0x000fcc00000000ff */
[----:B------:R-:W0:Y:S02]  /*60b0*/  I2F.F64.S16 R4, R4 ;  /* 0x0000000400047312 */ /* 0x000e240000101c00 */
[----:B0-----:R4:W-:Y:S01]  /*60c0*/  STG.E.128 desc[UR36][R8.64], R4 ;  /* 0x0000000408007986 */ /* 0x0019e2000c101d24 */
[----:B------:R-:W-:Y:S05]  /*60d0*/  BRA `(.L_x_1062) ;  /* 0x0000000000fc7947 */ /* 0x000fea0003800000 */
.L_x_1081:
[----:B------:R-:W-:-:S13]  /*60e0*/  ISETP.NE.AND P0, PT, R0, 0xf, PT ;  /* 0x0000000f0000780c */ /* 0x000fda0003f05270 */
[----:B------:R-:W-:Y:S05]  /*60f0*/  @!P0 BRA `(.L_x_1083) ;  /* 0x0000000000e88947 */ /* 0x000fea0003800000 */
[----:B------:R-:W-:-:S13]  /*6100*/  ISETP.NE.AND P0, PT, R0, 0x17, PT ;  /* 0x000000170000780c */ /* 0x000fda0003f05270 */
[----:B------:R-:W-:Y:S05]  /*6110*/  @!P0 BRA `(.L_x_1084) ;  /* 0x0000000000908947 */ /* 0x000fea0003800000 */
[----:B------:R-:W-:-:S13]  /*6120*/  ISETP.NE.AND P0, PT, R0, 0x18, PT ;  /* 0x000000180000780c */ /* 0x000fda0003f05270 */
[----:B------:R-:W-:Y:S05]  /*6130*/  @!P0 BRA `(.L_x_1085) ;  /* 0x0000000000448947 */ /* 0x000fea0003800000 */
.L_x_1061:
        /* <DEDUP_REMOVED lines=16> */
.L_x_1086:
[----:B------:R-:W-:Y:S05]  /*6240*/  BRA `(.L_x_1062) ;  /* 0x0000000000a07947 */ /* 0x000fea0003800000 */
.L_x_1085:
        /* <DEDUP_REMOVED lines=13> */
.L_x_1088:
[----:B------:R-:W-:Y:S05]  /*6320*/  BSYNC.RECONVERGENT B0 ;  /* 0x0000000000007941 */ /* 0x000fea0003800200 */
.L_x_1087:
[----:B------:R-:W-:-:S05]  /*6330*/  LOP3.LUT R3, R0, 0x80, R3, 0xf8, !PT ;  /* 0x0000008000037812 */ /* 0x000fca00078ef803 */
[----:B------:R2:W-:Y:S01]  /*6340*/  STG.E.U8 desc[UR36][R8.64], R3 ;  /* 0x0000000308007986 */ /* 0x0005e2000c101124 */
[----:B------:R-:W-:Y:S05]  /*6350*/  BRA `(.L_x_1062) ;  /* 0x00000000005c7947 */ /* 0x000fea0003800000 */
.L_x_1084:
        /* <DEDUP_REMOVED lines=12> */
.L_x_1090:
[----:B------:R-:W-:Y:S01]  /*6420*/  IMAD.MOV.U32 R0, RZ, RZ, 0x7f ;  /* 0x0000007fff007424 */ /* 0x000fe200078e00ff */
[----:B------:R-:W-:-:S04]  /*6430*/  ISETP.GT.U32.AND P0, PT, R3, 0x7f800000, PT ;  /* 0x7f8000000300780c */ /* 0x000fc80003f04070 */
[----:B------:R-:W-:-:S09]  /*6440*/  SEL R0, R0, 0x7c, P0 ;  /* 0x0000007c00007807 */ /* 0x000fd20000000000 */
.L_x_1091:
[----:B------:R-:W-:Y:S05]  /*6450*/  BSYNC.RECONVERGENT B0 ;  /* 0x0000000000007941 */ /* 0x000fea0003800200 */
.L_x_1089:
[----:B------:R-:W-:-:S04]  /*6460*/  SHF.R.U32.HI R3, RZ, 0x18, R5 ;  /* 0x00000018ff037819 */ /* 0x000fc80000011605 */
[----:B------:R-:W-:-:S05]  /*6470*/  LOP3.LUT R3, R0, 0x80, R3, 0xf8, !PT ;  /* 0x0000008000037812 */ /* 0x000fca00078ef803 */
[----:B------:R1:W-:Y:S01]  /*6480*/  STG.E.U8 desc[UR36][R8.64], R3 ;  /* 0x0000000308007986 */ /* 0x0003e2000c101124 */
[----:B------:R-:W-:Y:S05]  /*6490*/  BRA `(.L_x_1062) ;  /* 0x00000000000c7947 */ /* 0x000fea0003800000 */
.L_x_1083:
[----:B------:R-:W0:Y:S02]  /*64a0*/  I2F.S8 R0, R22 ;  /* 0x0000001600007306 */ /* 0x000e240000001400 */
[----:B0-----:R-:W-:-:S05]  /*64b0*/  F2FP.BF16.F32.PACK_AB R0, RZ, R0 ;  /* 0x00000000ff00723e */ /* 0x001fca00000010ff */
[----:B------:R0:W-:Y:S02]  /*64c0*/  STG.E.U16 desc[UR36][R8.64], R0 ;  /* 0x0000000008007986 */ /* 0x0001e4000c101524 */
.L_x_1062:
        /* <DEDUP_REMOVED lines=23> */
.L_x_1095:
[----:B------:R0:W-:Y:S01]  /*6640*/  STG.E.U8 desc[UR36][R8.64], R18 ;  /* 0x0000001208007986 */ /* 0x0001e2000c101124 */
[----:B------:R-:W-:Y:S05]  /*6650*/  BRA `(.L_x_1097) ;  /* 0x0000000c00687947 */ /* 0x000fea0003800000 */
.L_x_1094:
        /* <DEDUP_REMOVED lines=10> */
.L_x_1099:
[----:B------:R-:W-:-:S05]  /*6700*/  PRMT R3, R18, 0x8880, RZ ;  /* 0x0000888012037816 */ /* 0x000fca00000000ff */
[----:B------:R3:W-:Y:S01]  /*6710*/  STG.E desc[UR36][R8.64], R3 ;  /* 0x0000000308007986 */ /* 0x0007e2000c101924 */
[----:B------:R-:W-:Y:S05]  /*6720*/  BRA `(.L_x_1097) ;  /* 0x0000000c00347947 */ /* 0x000fea0003800000 */
.L_x_1098:
[----:B------:R-:W-:-:S04]  /*6730*/  PRMT R3, R18, 0x8880, RZ ;  /* 0x0000888012037816 */ /* 0x000fc800000000ff */
[----:B------:R-:W-:-:S05]  /*6740*/  PRMT R3, R3, 0x7710, RZ ;  /* 0x0000771003037816 */ /* 0x000fca00000000ff */
[----:B------:R2:W-:Y:S01]  /*6750*/  STG.E.U16 desc[UR36][R8.64], R3 ;  /* 0x0000000308007986 */ /* 0x0005e2000c101524 */
[----:B------:R-:W-:Y:S05]  /*6760*/  BRA `(.L_x_1097) ;  /* 0x0000000c00247947 */ /* 0x000fea0003800000 */
.L_x_1093:
        /* <DEDUP_REMOVED lines=9> */
.L_x_1101:
[----:B------:R-:W0:Y:S02]  /*6800*/  I2F.S8 R0, R18 ;  /* 0x0000001200007306 */ /* 0x000e240000001400 */
[----:B0-----:R-:W-:-:S05]  /*6810*/  F2FP.F16.F32.PACK_AB R0, RZ, R0 ;  /* 0x00000000ff00723e */ /* 0x001fca00000000ff */
[----:B------:R0:W-:Y:S01]  /*6820*/  STG.E.U16 desc[UR36][R8.64], R0 ;  /* 0x0000000008007986 */ /* 0x0001e2000c101524 */
[----:B------:R-:W-:Y:S05]  /*6830*/  BRA `(.L_x_1097) ;  /* 0x0000000800f07947 */ /* 0x000fea0003800000 */
.L_x_1100:
        /* <DEDUP_REMOVED lines=10> */
.L_x_1103:
[----:B------:R-:W0:Y:S02]  /*68e0*/  I2F.S8 R18, R18 ;  /* 0x0000001200127306 */ /* 0x000e240000001400 */
[----:B0-----:R-:W-:-:S04]  /*68f0*/  F2FP.F16.F32.PACK_AB R3, RZ, R18 ;  /* 0x00000012ff03723e */ /* 0x001fc800000000ff */
[----:B------:R-:W-:-:S05]  /*6900*/  PRMT R3, R3, 0x5410, RZ ;  /* 0x0000541003037816 */ /* 0x000fca00000000ff */
[----:B------:R0:W-:Y:S01]  /*6910*/  STG.E desc[UR36][R8.64], R3 ;  /* 0x0000000308007986 */ /* 0x0001e2000c101924 */
[----:B------:R-:W-:Y:S05]  /*6920*/  BRA `(.L_x_1097) ;  /* 0x0000000800b47947 */ /* 0x000fea0003800000 */
.L_x_1102:
[----:B------:R-:W-:-:S04]  /*6930*/  PRMT R4, R18, 0x8880, RZ ;  /* 0x0000888012047816 */ /* 0x000fc800000000ff */
[----:B------:R-:W-:-:S06]  /*6940*/  PRMT R4, R4, 0x7710, RZ ;  /* 0x0000771004047816 */ /* 0x000fcc00000000ff */
[----:B------:R-:W0:Y:S02]  /*6950*/  I2F.F64.S16 R4, R4 ;  /* 0x0000000400047312 */ /* 0x000e240000101c00 */
[----:B0-----:R0:W-:Y:S01]  /*6960*/  STG.E.64 desc[UR36][R8.64], R4 ;  /* 0x0000000408007986 */ /* 0x0011e2000c101b24 */
[----:B------:R-:W-:Y:S05]  /*6970*/  BRA `(.L_x_1097) ;  /* 0x0000000800a07947 */ /* 0x000fea0003800000 */
.L_x_1092:
        /* <DEDUP_REMOVED lines=14> */
.L_x_1107:
        /* <DEDUP_REMOVED lines=17> */
.L_x_1110:
[----:B------:R-:W-:-:S04]  /*6b70*/  SHF.R.U32.HI R3, RZ, 0x18, R5 ;  /* 0x00000018ff037819 */ /* 0x000fc80000011605 */
[----:B------:R-:W-:-:S04]  /*6b80*/  LOP3.LUT R0, R0, 0x80, R3, 0xf8, !PT ;  /* 0x0000008000007812 */ /* 0x000fc800078ef803 */
[----:B------:R-:W-:-:S07]  /*6b90*/  PRMT R4, R0, 0x7610, R4 ;  /* 0x0000761000047816 */ /* 0x000fce0000000004 */
.L_x_1109:
[----:B------:R-:W-:Y:S05]  /*6ba0*/  BSYNC.RECONVERGENT B0 ;  /* 0x0000000000007941 */ /* 0x000fea0003800200 */
.L_x_1108:
[----:B------:R0:W-:Y:S01]  /*6bb0*/  STG.E.U8 desc[UR36][R8.64], R4 ;  /* 0x0000000408007986 */ /* 0x0001e2000c101124 */
[----:B------:R-:W-:Y:S05]  /*6bc0*/  BRA `(.L_x_1097) ;  /* 0x00000008000c7947 */ /* 0x000fea0003800000 */
.L_x_1106:
        /* <DEDUP_REMOVED lines=17> */
.L_x_1113:
[----:B------:R-:W-:-:S04]  /*6ce0*/  SHF.R.U32.HI R3, RZ, 0x18, R5 ;  /* 0x00000018ff037819 */ /* 0x000fc80000011605 */
[----:B------:R-:W-:-:S04]  /*6cf0*/  LOP3.LUT R0, R0, 0x80, R3, 0xf8, !PT ;  /* 0x0000008000007812 */ /* 0x000fc800078ef803 */
[----:B------:R-:W-:-:S07]  /*6d00*/  PRMT R4, R0, 0x7610, R4 ;  /* 0x0000761000047816 */ /* 0x000fce0000000004 */
.L_x_1112:
[----:B------:R-:W-:Y:S05]  /*6d10*/  BSYNC.RECONVERGENT B0 ;  /* 0x0000000000007941 */ /* 0x000fea0003800200 */
.L_x_1111:
[----:B------:R0:W-:Y:S01]  /*6d20*/  STG.E.U8 desc[UR36][R8.64], R4 ;  /* 0x0000000408007986 */ /* 0x0001e2000c101124 */
[----:B------:R-:W-:Y:S05]  /*6d30*/  BRA `(.L_x_1097) ;  /* 0x0000000400b07947 */ /* 0x000fea0003800000 */
.L_x_1105:
        /* <DEDUP_REMOVED lines=22> */
.L_x_1115:
[----:B------:R-:W-:-:S04]  /*6ea0*/  PRMT R4, R18, 0x8880, RZ ;  /* 0x0000888012047816 */ /* 0x000fc800000000ff */
[----:B------:R-:W-:-:S05]  /*6eb0*/  SHF.R.S32.HI R5, RZ, 0x1f, R4 ;  /* 0x0000001fff057819 */ /* 0x000fca0000011404 */
[----:B------:R0:W-:Y:S01]  /*6ec0*/  STG.E.64 desc[UR36][R8.64], R4 ;  /* 0x0000000408007986 */ /* 0x0001e2000c101b24 */
[----:B------:R-:W-:Y:S05]  /*6ed0*/  BRA `(.L_x_1097) ;  /* 0x0000000400487947 */ /* 0x000fea0003800000 */
.L_x_1114:
[----:B------:R-:W-:-:S05]  /*6ee0*/  PRMT R3, R18, 0x8880, RZ ;  /* 0x0000888012037816 */ /* 0x000fca00000000ff */
[----:B------:R0:W-:Y:S01]  /*6ef0*/  STG.E desc[UR36][R8.64], R3 ;  /* 0x0000000308007986 */ /* 0x0001e2000c101924 */
[----:B------:R-:W-:Y:S05]  /*6f00*/  BRA `(.L_x_1097) ;  /* 0x00000004003c7947 */ /* 0x000fea0003800000 */
.L_x_1104:
        /* <DEDUP_REMOVED lines=10> */
.L_x_1117:
[----:B------:R-:W-:Y:S02]  /*6fb0*/  PRMT R4, R18, 0x8880, RZ ;  /* 0x0000888012047816 */ /* 0x000fe400000000ff */
[----:B------:R-:W-:Y:S02]  /*6fc0*/  CS2R R6, SRZ ;  /* 0x0000000000067805 */ /* 0x000fe4000001ff00 */
[----:B------:R-:W-:-:S06]  /*6fd0*/  PRMT R4, R4, 0x7710, RZ ;  /* 0x0000771004047816 */ /* 0x000fcc00000000ff */
[----:B------:R-:W0:Y:S02]  /*6fe0*/  I2F.F64.S16 R4, R4 ;  /* 0x0000000400047312 */ /* 0x000e240000101c00 */
[----:B0-----:R0:W-:Y:S01]  /*6ff0*/  STG.E.128 desc[UR36][R8.64], R4 ;  /* 0x0000000408007986 */ /* 0x0011e2000c101d24 */
[----:B------:R-:W-:Y:S05]  /*7000*/  BRA `(.L_x_1097) ;  /* 0x0000000000fc7947 */ /* 0x000fea0003800000 */
.L_x_1116:
[----:B------:R-:W-:-:S13]  /*7010*/  ISETP.NE.AND P0, PT, R0, 0xf, PT ;  /* 0x0000000f0000780c */ /* 0x000fda0003f05270 */
[----:B------:R-:W-:Y:S05]  /*7020*/  @!P0 BRA `(.L_x_1118) ;  /* 0x0000000000e88947 */ /* 0x000fea0003800000 */
[----:B------:R-:W-:-:S13]  /*7030*/  ISETP.NE.AND P0, PT, R0, 0x17, PT ;  /* 0x000000170000780c */ /* 0x000fda0003f05270 */
[----:B------:R-:W-:Y:S05]  /*7040*/  @!P0 BRA `(.L_x_1119) ;  /* 0x0000000000908947 */ /* 0x000fea0003800000 */
[----:B------:R-:W-:-:S13]  /*7050*/  ISETP.NE.AND P0, PT, R0, 0x18, PT ;  /* 0x000000180000780c */ /* 0x000fda0003f05270 */
[----:B------:R-:W-:Y:S05]  /*7060*/  @!P0 BRA `(.L_x_1120) ;  /* 0x0000000000448947 */ /* 0x000fea0003800000 */
.L_x_1096:
        /* <DEDUP_REMOVED lines=16> */
.L_x_1121:
[----:B------:R-:W-:Y:S05]  /*7170*/  BRA `(.L_x_1097) ;  /* 0x0000000000a07947 */ /* 0x000fea0003800000 */
.L_x_1120:
        /* <DEDUP_REMOVED lines=13> */
.L_x_1123:
[----:B------:R-:W-:Y:S05]  /*7250*/  BSYNC.RECONVERGENT B0 ;  /* 0x0000000000007941 */ /* 0x000fea0003800200 */
.L_x_1122:
[----:B------:R-:W-:-:S05]  /*7260*/  LOP3.LUT R3, R0, 0x80, R3, 0xf8, !PT ;  /* 0x0000008000037812 */ /* 0x000fca00078ef803 */
[----:B------:R0:W-:Y:S01]  /*7270*/  STG.E.U8 desc[UR36][R8.64], R3 ;  /* 0x0000000308007986 */ /* 0x0001e2000c101124 */
[----:B------:R-:W-:Y:S05]  /*7280*/  BRA `(.L_x_1097) ;  /* 0x00000000005c7947 */ /* 0x000fea0003800000 */
.L_x_1119:
        /* <DEDUP_REMOVED lines=12> */
.L_x_1125:
[----:B------:R-:W-:Y:S01]  /*7350*/  IMAD.MOV.U32 R0, RZ, RZ, 0x7f ;  /* 0x0000007fff007424 */ /* 0x000fe200078e00ff */
[----:B------:R-:W-:-:S04]  /*7360*/  ISETP.GT.U32.AND P0, PT, R3, 0x7f800000, PT ;  /* 0x7f8000000300780c */ /* 0x000fc80003f04070 */
[----:B------:R-:W-:-:S09]  /*7370*/  SEL R0, R0, 0x7c, P0 ;  /* 0x0000007c00007807 */ /* 0x000fd20000000000 */
.L_x_1126:
[----:B------:R-:W-:Y:S05]  /*7380*/  BSYNC.RECONVERGENT B0 ;  /* 0x0000000000007941 */ /* 0x000fea0003800200 */
.L_x_1124:
[----:B------:R-:W-:-:S04]  /*7390*/  SHF.R.U32.HI R3, RZ, 0x18, R5 ;  /* 0x00000018ff037819 */ /* 0x000fc80000011605 */
[----:B------:R-:W-:-:S05]  /*73a0*/  LOP3.LUT R3, R0, 0x80, R3, 0xf8, !PT ;  /* 0x0000008000037812 */ /* 0x000fca00078ef803 */
[----:B------:R0:W-:Y:S01]  /*73b0*/  STG.E.U8 desc[UR36][R8.64], R3 ;  /* 0x0000000308007986 */ /* 0x0001e2000c101124 */
[----:B------:R-:W-:Y:S05]  /*73c0*/  BRA `(.L_x_1097) ;  /* 0x00000000000c7947 */ /* 0x000fea0003800000 */
.L_x_1118:
[----:B------:R-:W0:Y:S02]  /*73d0*/  I2F.S8 R0, R18 ;  /* 0x0000001200007306 */ /* 0x000e240000001400 */
[----:B0-----:R-:W-:-:S05]  /*73e0*/  F2FP.BF16.F32.PACK_AB R0, RZ, R0 ;  /* 0x00000000ff00723e */ /* 0x001fca00000010ff */
[----:B------:R0:W-:Y:S02]  /*73f0*/  STG.E.U16 desc[UR36][R8.64], R0 ;  /* 0x0000000008007986 */ /* 0x0001e4000c101524 */
.L_x_1097:
[----:B------:R-:W-:-:S07]  /*7400*/  VIADD R25, R25, 0x80 ;  /* 0x0000008019197836 */ /* 0x000fce0000000000 */
.L_x_1056:
[----:B------:R-:W-:Y:S05]  /*7410*/  BSYNC.RECONVERGENT B6 ;  /* 0x0000000000067941 */ /* 0x000fea0003800200 */
.L_x_1055:
[----:B------:R-:W-:-:S13]  /*7420*/  ISETP.GE.AND P0, PT, R25, R16, PT ;  /* 0x000000101900720c */ /* 0x000fda0003f06270 */
[----:B------:R-:W-:Y:S05]  /*7430*/  @P0 EXIT ;  /* 0x000000000000094d */ /* 0x000fea0003800000 */
[----:B0---4-:R-:W0:Y:S01]  /*7440*/  LDC.64 R4, c[0x0][0x388] ;  /* 0x0000e200ff047b82 */ /* 0x011e220000000a00 */
[----:B------:R-:W1:Y:S01]  /*7450*/  LDCU UR4, c[0x0][0x3a8] ;  /* 0x00007500ff0477ac */ /* 0x000e620008000800 */
[----:B--2---:R-:W-:Y:S01]  /*7460*/  PRMT R0, R17, 0x9910, RZ ;  /* 0x0000991011007816 */ /* 0x004fe200000000ff */
[----:B------:R-:W-:-:S03]  /*7470*/  IMAD R2, R2, 0x200, R25 ;  /* 0x0000020002027824 */ /* 0x000fc600078e0219 */
[----:B------:R-:W-:Y:S01]  /*7480*/  ISETP.GT.AND P1, PT, R0, 0x9, PT ;  /* 0x000000090000780c */ /* 0x000fe20003f24270 */
[----:B-1-3--:R-:W-:-:S05]  /*7490*/  IMAD R3, R2, UR4, RZ ;  /* 0x0000000402037c24 */ /* 0x00afca000f8e02ff */
        /* <DEDUP_REMOVED lines=13> */
.L_x_1130:
[----:B------:R-:W-:Y:S01]  /*7570*/  STG.E.U8 desc[UR36][R2.64], R19 ;  /* 0x0000001302007986 */ /* 0x000fe2000c101124 */
[----:B------:R-:W-:Y:S05]  /*7580*/  EXIT ;  /* 0x000000000000794d */ /* 0x000fea0003800000 */
.L_x_1129:
        /* <DEDUP_REMOVED lines=10> */
.L_x_1133:
[----:B------:R-:W-:-:S05]  /*7630*/  PRMT R5, R19, 0x8880, RZ ;  /* 0x0000888013057816 */ /* 0x000fca00000000ff */
[----:B------:R-:W-:Y:S01]  /*7640*/  STG.E desc[UR36][R2.64], R5 ;  /* 0x0000000502007986 */ /* 0x000fe2000c101924 */
[----:B------:R-:W-:Y:S05]  /*7650*/  EXIT ;  /* 0x000000000000794d */ /* 0x000fea0003800000 */
.L_x_1132:
[----:B------:R-:W-:-:S04]  /*7660*/  PRMT R5, R19, 0x8880, RZ ;  /* 0x0000888013057816 */ /* 0x000fc800000000ff */
[----:B------:R-:W-:-:S05]  /*7670*/  PRMT R5, R5, 0x7710, RZ ;  /* 0x0000771005057816 */ /* 0x000fca00000000ff */
[----:B------:R-:W-:Y:S01]  /*7680*/  STG.E.U16 desc[UR36][R2.64], R5 ;  /* 0x0000000502007986 */ /* 0x000fe2000c101524 */
[----:B------:R-:W-:Y:S05]  /*7690*/  EXIT ;  /* 0x000000000000794d */ /* 0x000fea0003800000 */
.L_x_1128:
        /* <DEDUP_REMOVED lines=9> */
.L_x_1135:
[----:B------:R-:W0:Y:S02]  /*7730*/  I2F.S8 R0, R19 ;  /* 0x0000001300007306 */ /* 0x000e240000001400 */
[----:B0-----:R-:W-:-:S05]  /*7740*/  F2FP.F16.F32.PACK_AB R0, RZ, R0 ;  /* 0x00000000ff00723e */ /* 0x001fca00000000ff */
[----:B------:R-:W-:Y:S01]  /*7750*/  STG.E.U16 desc[UR36][R2.64], R0 ;  /* 0x0000000002007986 */ /* 0x000fe2000c101524 */
[----:B------:R-:W-:Y:S05]  /*7760*/  EXIT ;  /* 0x000000000000794d */ /* 0x000fea0003800000 */
.L_x_1134:
        /* <DEDUP_REMOVED lines=10> */
.L_x_1137:
[----:B------:R-:W0:Y:S02]  /*7810*/  I2F.S8 R19, R19 ;  /* 0x0000001300137306 */ /* 0x000e240000001400 */
[----:B0-----:R-:W-:-:S04]  /*7820*/  F2FP.F16.F32.PACK_AB R5, RZ, R19 ;  /* 0x00000013ff05723e */ /* 0x001fc800000000ff */
[----:B------:R-:W-:-:S05]  /*7830*/  PRMT R5, R5, 0x5410, RZ ;  /* 0x0000541005057816 */ /* 0x000fca00000000ff */
[----:B------:R-:W-:Y:S01]  /*7840*/  STG.E desc[UR36][R2.64], R5 ;  /* 0x0000000502007986 */ /* 0x000fe2000c101924 */
[----:B------:R-:W-:Y:S05]  /*7850*/  EXIT ;  /* 0x000000000000794d */ /* 0x000fea0003800000 */
.L_x_1136:
[----:B------:R-:W-:-:S04]  /*7860*/  PRMT R4, R19, 0x8880, RZ ;  /* 0x0000888013047816 */ /* 0x000fc800000000ff */
[----:B------:R-:W-:-:S06]  /*7870*/  PRMT R4, R4, 0x7710, RZ ;  /* 0x0000771004047816 */ /* 0x000fcc00000000ff */
[----:B------:R-:W0:Y:S02]  /*7880*/  I2F.F64.S16 R4, R4 ;  /* 0x0000000400047312 */ /* 0x000e240000101c00 */
[----:B0-----:R-:W-:Y:S01]  /*7890*/  STG.E.64 desc[UR36][R2.64], R4 ;  /* 0x0000000402007986 */ /* 0x001fe2000c101b24 */
[----:B------:R-:W-:Y:S05]  /*78a0*/  EXIT ;  /* 0x000000000000794d */ /* 0x000fea0003800000 */
.L_x_1127:
        /* <DEDUP_REMOVED lines=14> */
.L_x_1141:
        /* <DEDUP_REMOVED lines=18> */
.L_x_1144:
[----:B------:R-:W-:-:S04]  /*7ab0*/  SHF.R.U32.HI R5, RZ, 0x18, R5 ;  /* 0x00000018ff057819 */ /* 0x000fc80000011605 */
[----:B------:R-:W-:-:S07]  /*7ac0*/  LOP3.LUT R0, R0, 0x80, R5, 0xf8, !PT ;  /* 0x0000008000007812 */ /* 0x000fce00078ef805 */
.L_x_1143:
[----:B------:R-:W-:Y:S05]  /*7ad0*/  BSYNC.RECONVERGENT B0 ;  /* 0x0000000000007941 */ /* 0x000fea0003800200 */
.L_x_1142:
[----:B------:R-:W-:Y:S01]  /*7ae0*/  STG.E.U8 desc[UR36][R2.64], R0 ;  /* 0x0000000002007986 */ /* 0x000fe2000c101124 */
[----:B------:R-:W-:Y:S05]  /*7af0*/  EXIT ;  /* 0x000000000000794d */ /* 0x000fea0003800000 */
.L_x_1140:
        /* <DEDUP_REMOVED lines=18> */
.L_x_1147:
[----:B------:R-:W-:-:S04]  /*7c20*/  SHF.R.U32.HI R5, RZ, 0x18, R5 ;  /* 0x00000018ff057819 */ /* 0x000fc80000011605 */
[----:B------:R-:W-:-:S07]  /*7c30*/  LOP3.LUT R0, R0, 0x80, R5, 0xf8, !PT ;  /* 0x0000008000007812 */ /* 0x000fce00078ef805 */
.L_x_1146:
[----:B------:R-:W-:Y:S05]  /*7c40*/  BSYNC.RECONVERGENT B0 ;  /* 0x0000000000007941 */ /* 0x000fea0003800200 */
.L_x_1145:
[----:B------:R-:W-:Y:S01]  /*7c50*/  STG.E.U8 desc[UR36][R2.64], R0 ;  /* 0x0000000002007986 */ /* 0x000fe2000c101124 */
[----:B------:R-:W-:Y:S05]  /*7c60*/  EXIT ;  /* 0x000000000000794d */ /* 0x000fea0003800000 */
.L_x_1139:
        /* <DEDUP_REMOVED lines=22> */
.L_x_1149:
[----:B------:R-:W-:-:S04]  /*7dd0*/  PRMT R4, R19, 0x8880, RZ ;  /* 0x0000888013047816 */ /* 0x000fc800000000ff */
[----:B------:R-:W-:-:S05]  /*7de0*/  SHF.R.S32.HI R5, RZ, 0x1f, R4 ;  /* 0x0000001fff057819 */ /* 0x000fca0000011404 */
[----:B------:R-:W-:Y:S01]  /*7df0*/  STG.E.64 desc[UR36][R2.64], R4 ;  /* 0x0000000402007986 */ /* 0x000fe2000c101b24 */
[----:B------:R-:W-:Y:S05]  /*7e00*/  EXIT ;  /* 0x000000000000794d */ /* 0x000fea0003800000 */
.L_x_1148:
[----:B------:R-:W-:-:S05]  /*7e10*/  PRMT R5, R19, 0x8880, RZ ;  /* 0x0000888013057816 */ /* 0x000fca00000000ff */
[----:B------:R-:W-:Y:S01]  /*7e20*/  STG.E desc[UR36][R2.64], R5 ;  /* 0x0000000502007986 */ /* 0x000fe2000c101924 */
[----:B------:R-:W-:Y:S05]  /*7e30*/  EXIT ;  /* 0x000000000000794d */ /* 0x000fea0003800000 */
.L_x_1138:
        /* <DEDUP_REMOVED lines=10> */
.L_x_1151:
[----:B------:R-:W-:Y:S02]  /*7ee0*/  PRMT R4, R19, 0x8880, RZ ;  /* 0x0000888013047816 */ /* 0x000fe400000000ff */
[----:B------:R-:W-:Y:S02]  /*7ef0*/  CS2R R6, SRZ ;  /* 0x0000000000067805 */ /* 0x000fe4000001ff00 */
[----:B------:R-:W-:-:S06]  /*7f00*/  PRMT R4, R4, 0x7710, RZ ;  /* 0x0000771004047816 */ /* 0x000fcc00000000ff */
[----:B------:R-:W0:Y:S02]  /*7f10*/  I2F.F64.S16 R4, R4 ;  /* 0x0000000400047312 */ /* 0x000e240000101c00 */
[----:B0-----:R-:W-:Y:S01]  /*7f20*/  STG.E.128 desc[UR36][R2.64], R4 ;  /* 0x0000000402007986 */ /* 0x001fe2000c101d24 */
[----:B------:R-:W-:Y:S05]  /*7f30*/  EXIT ;  /* 0x000000000000794d */ /* 0x000fea0003800000 */
.L_x_1150:
[----:B------:R-:W-:-:S13]  /*7f40*/  ISETP.NE.AND P0, PT, R0, 0xf, PT ;  /* 0x0000000f0000780c */ /* 0x000fda0003f05270 */
[----:B------:R-:W-:Y:S05]  /*7f50*/  @!P0 BRA `(.L_x_1152) ;  /* 0x0000000000e88947 */ /* 0x000fea0003800000 */
[----:B------:R-:W-:-:S13]  /*7f60*/  ISETP.NE.AND P0, PT, R0, 0x17, PT ;  /* 0x000000170000780c */ /* 0x000fda0003f05270 */
[----:B------:R-:W-:Y:S05]  /*7f70*/  @!P0 BRA `(.L_x_1153) ;  /* 0x0000000000908947 */ /* 0x000fea0003800000 */
[----:B------:R-:W-:-:S13]  /*7f80*/  ISETP.NE.AND P0, PT, R0, 0x18, PT ;  /* 0x000000180000780c */ /* 0x000fda0003f05270 */
[----:B------:R-:W-:Y:S05]  /*7f90*/  @!P0 BRA `(.L_x_1154) ;  /* 0x0000000000448947 */ /* 0x000fea0003800000 */
.L_x_1131:
        /* <DEDUP_REMOVED lines=16> */
.L_x_1155:
[----:B------:R-:W-:Y:S05]  /*80a0*/  EXIT ;  /* 0x000000000000794d */ /* 0x000fea0003800000 */
.L_x_1154:
        /* <DEDUP_REMOVED lines=13> */
.L_x_1157:
[----:B------:R-:W-:Y:S05]  /*8180*/  BSYNC.RECONVERGENT B0 ;  /* 0x0000000000007941 */ /* 0x000fea0003800200 */
.L_x_1156:
[----:B------:R-:W-:-:S05]  /*8190*/  LOP3.LUT R5, R0, 0x80, R5, 0xf8, !PT ;  /* 0x0000008000057812 */ /* 0x000fca00078ef805 */
[----:B------:R-:W-:Y:S01]  /*81a0*/  STG.E.U8 desc[UR36][R2.64], R5 ;  /* 0x0000000502007986 */ /* 0x000fe2000c101124 */
[----:B------:R-:W-:Y:S05]  /*81b0*/  EXIT ;  /* 0x000000000000794d */ /* 0x000fea0003800000 */
.L_x_1153:
        /* <DEDUP_REMOVED lines=12> */
.L_x_1159:
[----:B------:R-:W-:Y:S01]  /*8280*/  IMAD.MOV.U32 R0, RZ, RZ, 0x7f ;  /* 0x0000007fff007424 */ /* 0x000fe200078e00ff */
[----:B------:R-:W-:-:S04]  /*8290*/  ISETP.GT.U32.AND P0, PT, R4, 0x7f800000, PT ;  /* 0x7f8000000400780c */ /* 0x000fc80003f04070 */
[----:B------:R-:W-:-:S09]  /*82a0*/  SEL R0, R0, 0x7c, P0 ;  /* 0x0000007c00007807 */ /* 0x000fd20000000000 */
.L_x_1160:
[----:B------:R-:W-:Y:S05]  /*82b0*/  BSYNC.RECONVERGENT B0 ;  /* 0x0000000000007941 */ /* 0x000fea0003800200 */
.L_x_1158:
[----:B------:R-:W-:-:S04]  /*82c0*/  SHF.R.U32.HI R5, RZ, 0x18, R5 ;  /* 0x00000018ff057819 */ /* 0x000fc80000011605 */
[----:B------:R-:W-:-:S05]  /*82d0*/  LOP3.LUT R5, R0, 0x80, R5, 0xf8, !PT ;  /* 0x0000008000057812 */ /* 0x000fca00078ef805 */
[----:B------:R-:W-:Y:S01]  /*82e0*/  STG.E.U8 desc[UR36][R2.64], R5 ;  /* 0x0000000502007986 */ /* 0x000fe2000c101124 */
[----:B------:R-:W-:Y:S05]  /*82f0*/  EXIT ;  /* 0x000000000000794d */ /* 0x000fea0003800000 */
.L_x_1152:
[----:B------:R-:W0:Y:S02]  /*8300*/  I2F.S8 R0, R19 ;  /* 0x0000001300007306 */ /* 0x000e240000001400 */
[----:B0-----:R-:W-:-:S05]  /*8310*/  F2FP.BF16.F32.PACK_AB R0, RZ, R0 ;  /* 0x00000000ff00723e */ /* 0x001fca00000010ff */
[----:B------:R-:W-:Y:S01]  /*8320*/  STG.E.U16 desc[UR36][R2.64], R0 ;  /* 0x0000000002007986 */ /* 0x000fe2000c101524 */
[----:B------:R-:W-:Y:S05]  /*8330*/  EXIT ;  /* 0x000000000000794d */ /* 0x000fea0003800000 */
.L_x_1161:
        /* <DEDUP_REMOVED lines=12> */
.L_x_23604:


//--------------------- .text._ZN2at6native18elementwise_kernelILi128ELi4EZNS0_22gpu_kernel_impl_nocastIZZZNS0_19signbit_kernel_cudaERNS_18TensorIteratorBaseEENKUlvE0_clEvENKUlvE1_clEvEUlN3c108BFloat16EE_EEvS4_RKT_EUliE_EEviT1_ --------------------------
	.section	.text._ZN2at6native18elementwise_kernelILi128ELi4EZNS0_22gpu_kernel_impl_nocastIZZZNS0_19signbit_kernel_cudaERNS_18TensorIteratorBaseEENKUlvE0_clEvENKUlvE1_clEvEUlN3c108BFloat16EE_EEvS4_RKT_EUliE_EEviT1_,"ax",@progbits
	.align	128
        .global         _ZN2at6native18elementwise_kernelILi128ELi4EZNS0_22gpu_kernel_impl_nocastIZZZNS0_19signbit_kernel_cudaERNS_18TensorIteratorBaseEENKUlvE0_clEvENKUlvE1_clEvEUlN3c108BFloat16EE_EEvS4_RKT_EUliE_EEviT1_
        .type           _ZN2at6native18elementwise_kernelILi128ELi4EZNS0_22gpu_kernel_impl_nocastIZZZNS0_19signbit_kernel_cudaERNS_18TensorIteratorBaseEENKUlvE0_clEvENKUlvE1_clEvEUlN3c108BFloat16EE_EEvS4_RKT_EUliE_EEviT1_,@function
        .size           _ZN2at6native18elementwise_kernelILi128ELi4EZNS0_22gpu_kernel_impl_nocastIZZZNS0_19signbit_kernel_cudaERNS_18TensorIteratorBaseEENKUlvE0_clEvENKUlvE1_clEvEUlN3c108BFloat16EE_EEvS4_RKT_EUliE_EEviT1_,(.L_x_23605 - _ZN2at6native18elementwise_kernelILi128ELi4EZNS0_22gpu_kernel_impl_nocastIZZZNS0_19signbit_kernel_cudaERNS_18TensorIteratorBaseEENKUlvE0_clEvENKUlvE1_clEvEUlN3c108BFloat16EE_EEvS4_RKT_EUliE_EEviT1_)
        .other          _ZN2at6native18elementwise_kernelILi128ELi4EZNS0_22gpu_kernel_impl_nocastIZZZNS0_19signbit_kernel_cudaERNS_18TensorIteratorBaseEENKUlvE0_clEvENKUlvE1_clEvEUlN3c108BFloat16EE_EEvS4_RKT_EUliE_EEviT1_,@"STO_CUDA_ENTRY STV_DEFAULT"
_ZN2at6native18elementwise_kernelILi128ELi4EZNS0_22gpu_kernel_impl_nocastIZZZNS0_19signbit_kernel_cudaERNS_18TensorIteratorBaseEENKUlvE0_clEvENKUlvE1_clEvEUlN3c108BFloat16EE_EEvS4_RKT_EUliE_EEviT1_:
.text._ZN2at6native18elementwise_kernelILi128ELi4EZNS0_22gpu_kernel_impl_nocastIZZZNS0_19signbit_kernel_cudaERNS_18TensorIteratorBaseEENKUlvE0_clEvENKUlvE1_clEvEUlN3c108BFloat16EE_EEvS4_RKT_EUliE_EEviT1_:
        /* <DEDUP_REMOVED lines=20> */
[----:B--2---:R-:W-:-:S04]  /*0140*/  SHF.L.U32 R0, R4, 0x10, RZ ;  /* 0x0000001004007819 */ /* 0x004fc800000006ff */
[----:B------:R-:W-:-:S05]  /*0150*/  SHF.R.U32.HI R9, RZ, 0x1f, R0 ;  /* 0x0000001fff097819 */ /* 0x000fca0000011600 */
[----:B0-----:R0:W-:Y:S01]  /*0160*/  STG.E.U8 desc[UR6][R6.64], R9 ;  /* 0x0000000906007986 */ /* 0x0011e2000c101106 */
[----:B------:R-:W-:Y:S05]  /*0170*/  @P0 BRA `(.L_x_1166) ;  /* 0x0000000000480947 */ /* 0x000fea0003800000 */
[----:B------:R-:W1:Y:S02]  /*0180*/  LDC.64 R4, c[0x0][0x588] ;  /* 0x00016200ff047b82 */ /* 0x000e640000000a00 */
[----:B-1----:R-:W2:Y:S06]  /*0190*/  LDG.E.U16 R4, desc[UR6][R4.64] ;  /* 0x0000000604047981 */ /* 0x002eac000c1e1500 */
[----:B0-----:R-:W0:Y:S01]  /*01a0*/  LDC.64 R6, c[0x0][0x580] ;  /* 0x00016000ff067b82 */ /* 0x001e220000000a00 */
[----:B------:R-:W-:Y:S02]  /*01b0*/  IADD3 R3, PT, PT, R3, 0x80, RZ ;  /* 0x0000008003037810 */ /* 0x000fe40007ffe0ff */
[----:B--2---:R-:W-:-:S04]  /*01c0*/  SHF.L.U32 R0, R4, 0x10, RZ ;  /* 0x0000001004007819 */ /* 0x004fc800000006ff */
[----:B------:R-:W-:-:S05]  /*01d0*/  SHF.R.U32.HI R9, RZ, 0x1f, R0 ;  /* 0x0000001fff097819 */ /* 0x000fca0000011600 */
[----:B0-----:R0:W-:Y:S02]  /*01e0*/  STG.E.U8 desc[UR6][R6.64], R9 ;  /* 0x0000000906007986 */ /* 0x0011e4000c101106 */
.L_x_1165:
[----:B------:R-:W-:-:S13]  /*01f0*/  ISETP.GE.AND P0, PT, R3, UR4, PT ;  /* 0x0000000403007c0c */ /* 0x000fda000bf06270 */
[----:B------:R-:W-:Y:S05]  /*0200*/  @P0 BREAK.RELIABLE B1 ;  /* 0x0000000000010942 */ /* 0x000fea0003800100 */
[----:B------:R-:W-:Y:S05]  /*0210*/  @P0 BRA `(.L_x_1166) ;  /* 0x0000000000200947 */ /* 0x000fea0003800000 */
[----:B------:R-:W-:Y:S05]  /*0220*/  BSYNC.RELIABLE B1 ;  /* 0x0000000000017941 */ /* 0x000fea0003800100 */
.L_x_1164:
[----:B------:R-:W1:Y:S02]  /*0230*/  LDC.64 R4, c[0x0][0x588] ;  /* 0x00016200ff047b82 */ /* 0x000e640000000a00 */
[----:B-1----:R-:W2:Y:S06]  /*0240*/  LDG.E.U16 R4, desc[UR6][R4.64] ;  /* 0x0000000604047981 */ /* 0x002eac000c1e1500 */
[----:B0-----:R-:W0:Y:S01]  /*0250*/  LDC.64 R6, c[0x0][0x580] ;  /* 0x00016000ff067b82 */ /* 0x001e220000000a00 */
[----:B------:R-:W-:Y:S02]  /*0260*/  IADD3 R3, PT, PT, R3, 0x80, RZ ;  /* 0x0000008003037810 */ /* 0x000fe40007ffe0ff */
[----:B--2---:R-:W-:-:S04]  /*0270*/  SHF.L.U32 R0, R4, 0x10, RZ ;  /* 0x0000001004007819 */ /* 0x004fc800000006ff */
[----:B------:R-:W-:-:S05]  /*0280*/  SHF.R.U32.HI R9, RZ, 0x1f, R0 ;  /* 0x0000001fff097819 */ /* 0x000fca0000011600 */
[----:B0-----:R1:W-:Y:S02]  /*0290*/  STG.E.U8 desc[UR6][R6.64], R9 ;  /* 0x0000000906007986 */ /* 0x0013e4000c101106 */
.L_x_1166:
[----:B------:R-:W-:Y:S05]  /*02a0*/  BSYNC.RECONVERGENT B0 ;  /* 0x0000000000007941 */ /* 0x000fea0003800200 */
.L_x_1163:
[----:B------:R-:W-:Y:S05]  /*02b0*/  WARPSYNC.ALL ;  /* 0x0000000000007948 */ /* 0x000fea0003800000 */
[----:B------:R-:W-:-:S13]  /*02c0*/  ISETP.GE.AND P0, PT, R3, UR4, PT ;  /* 0x0000000403007c0c */ /* 0x000fda000bf06270 */
[----:B------:R-:W-:Y:S05]  /*02d0*/  @P0 EXIT ;  /* 0x000000000000094d */ /* 0x000fea0003800000 */
[----:B------:R-:W2:Y:S02]  /*02e0*/  LDC.64 R2, c[0x0][0x588] ;  /* 0x00016200ff027b82 */ /* 0x000ea40000000a00 */
[----:B--2---:R-:W2:Y:S06]  /*02f0*/  LDG.E.U16 R2, desc[UR6][R2.64] ;  /* 0x0000000602027981 */ /* 0x004eac000c1e1500 */
[----:B------:R-:W3:Y:S01]  /*0300*/  LDC.64 R4, c[0x0][0x580] ;  /* 0x00016000ff047b82 */ /* 0x000ee20000000a00 */
[----:B--2---:R-:W-:-:S04]  /*0310*/  SHF.L.U32 R0, R2, 0x10, RZ ;  /* 0x0000001002007819 */ /* 0x004fc800000006ff */
[----:B01----:R-:W-:-:S05]  /*0320*/  SHF.R.U32.HI R7, RZ, 0x1f, R0 ;  /* 0x0000001fff077819 */ /* 0x003fca0000011600 */
[----:B---3--:R-:W-:Y:S01]  /*0330*/  STG.E.U8 desc[UR6][R4.64], R7 ;  /* 0x0000000704007986 */ /* 0x008fe2000c101106 */
[----:B------:R-:W-:Y:S05]  /*0340*/  EXIT ;  /* 0x000000000000794d */ /* 0x000fea0003800000 */
.L_x_1162:
[----:B------:R-:W0:Y:S01]  /*0350*/  LDCU UR4, c[0x0][0x380] ;  /* 0x00007000ff0477ac */ /* 0x000e220008000800 */
[----:B------:R-:W-:Y:S01]  /*0360*/  IADD3 R2, PT, PT, R2, -0x1, RZ ;  /* 0xffffffff02027810 */ /* 0x000fe20007ffe0ff */
[----:B------:R-:W-:Y:S04]  /*0370*/  BSSY.RECONVERGENT B0, `(.L_x_1167) ;  /* 0x00003a9000007945 */ /* 0x000fe80003800200 */
[----:B------:R-:W-:Y:S01]  /*0380*/  BSSY.RELIABLE B1, `(.L_x_1168) ;  /* 0x0000273000017945 */ /* 0x000fe20003800100 */
[----:B------:R-:W-:-:S05]  /*0390*/  VIMNMX.U32 R0, PT, PT, R2, 0x18, PT ;  /* 0x0000001802007848 */ /* 0x000fca0003fe0000 */
[----:B------:R-:W-:Y:S01]  /*03a0*/  VIADD R0, R0, 0x1 ;  /* 0x0000000100007836 */ /* 0x000fe20000000000 */
        /* <DEDUP_REMOVED lines=300> */
.L_x_1170:
        /* <DEDUP_REMOVED lines=9> */
[----:B--2---:R-:W-:-:S04]  /*1700*/  SHF.L.U32 R8, R6, 0x10, RZ ;  /* 0x0000001006087819 */ /* 0x004fc800000006ff */
[----:B------:R-:W-:-:S05]  /*1710*/  SHF.R.U32.HI R9, RZ, 0x1f, R8 ;  /* 0x0000001fff097819 */ /* 0x000fca0000011608 */
[----:B------:R0:W-:Y:S01]  /*1720*/  STG.E.U8 desc[UR6][R4.64], R9 ;  /* 0x0000000904007986 */ /* 0x0001e2000c101106 */
[----:B------:R-:W-:Y:S05]  /*1730*/  @P0 BRA `(.L_x_1171) ;  /* 0x0000002400b00947 */ /* 0x000fea0003800000 */
[----:B------:R-:W1:Y:S01]  /*1740*/  LDCU.64 UR8, c[0x0][0x390] ;  /* 0x00007200ff0877ac */ /* 0x000e620008000a00 */
[----:B0-----:R-:W-:Y:S01]  /*1750*/  HFMA2 R4, -RZ, RZ, 0, 0 ;  /* 0x00000000ff047431 */ /* 0x001fe200000001ff */
[----:B------:R-:W-:Y:S01]  /*1760*/  MOV R5, R3 ;  /* 0x0000000300057202 */ /* 0x000fe20000000f00 */
[----:B------:R-:W0:Y:S01]  /*1770*/  LDCU UR5, c[0x0][0x38c] ;  /* 0x00007180ff0577ac */ /* 0x000e220008000800 */
[----:B------:R-:W-:Y:S01]  /*1780*/  ISETP.NE.AND P0, PT, R2, RZ, PT ;  /* 0x000000ff0200720c */ /* 0x000fe20003f05270 */
[----:B------:R-:W2:Y:S01]  /*1790*/  LDCU.64 UR10, c[0x0][0x4b8] ;  /* 0x00009700ff0a77ac */ /* 0x000ea20008000a00 */
[----:B-1----:R-:W-:-:S05]  /*17a0*/  IMAD.HI.U32 R6, R3, UR8, R4 ;  /* 0x0000000803067c27 */ /* 0x002fca000f8e0004 */
[----:B------:R-:W-:-:S05]  /*17b0*/  SHF.R.U32.HI R7, RZ, UR9, R6 ;  /* 0x00000009ff077c19 */ /* 0x000fca0008011606 */
[----:B------:R-:W-:-:S04]  /*17c0*/  IMAD.MOV R4, RZ, RZ, -R7 ;  /* 0x000000ffff047224 */ /* 0x000fc800078e0a07 */
[----:B0-----:R-:W-:-:S04]  /*17d0*/  IMAD R4, R4, UR5, R3 ;  /* 0x0000000504047c24 */ /* 0x001fc8000f8e0203 */
        /* <DEDUP_REMOVED lines=269> */
[----:B------:R-:W-:Y:S01]  /*28b0*/  IMAD.MOV.U32 R6, RZ, RZ, RZ ;  /* 0x000000ffff067224 */ /* 0x000fe200078e00ff */
        /* <DEDUP_REMOVED lines=18> */
.L_x_1172:
[----:B------:R-:W0:Y:S02]  /*29e0*/  LDCU.128 UR8, c[0x0][0x580] ;  /* 0x0000b000ff0877ac */ /* 0x000e240008000c00 */
[----:B0-----:R-:W-:-:S04]  /*29f0*/  IADD3 R6, P0, PT, R4, UR10, RZ ;  /* 0x0000000a04067c10 */ /* 0x001fc8000ff1e0ff */
[----:B------:R-:W-:-:S05]  /*2a00*/  IADD3.X R7, PT, PT, RZ, UR11, RZ, P0, !PT ;  /* 0x0000000bff077c10 */ /* 0x000fca00087fe4ff */
[----:B------:R-:W2:Y:S01]  /*2a10*/  LDG.E.U16 R6, desc[UR6][R6.64] ;  /* 0x0000000606067981 */ /* 0x000ea2000c1e1500 */
[----:B------:R-:W-:Y:S02]  /*2a20*/  IADD3 R4, P0, PT, R5, UR8, RZ ;  /* 0x0000000805047c10 */ /* 0x000fe4000ff1e0ff */
[----:B------:R-:W-:Y:S02]  /*2a30*/  IADD3 R3, PT, PT, R3, 0x80, RZ ;  /* 0x0000008003037810 */ /* 0x000fe40007ffe0ff */
[----:B------:R-:W-:Y:S02]  /*2a40*/  IADD3.X R5, PT, PT, RZ, UR9, RZ, P0, !PT ;  /* 0x00000009ff057c10 */ /* 0x000fe400087fe4ff */
[----:B--2---:R-:W-:-:S04]  /*2a50*/  SHF.L.U32 R8, R6, 0x10, RZ ;  /* 0x0000001006087819 */ /* 0x004fc800000006ff */
[----:B------:R-:W-:-:S05]  /*2a60*/  SHF.R.U32.HI R9, RZ, 0x1f, R8 ;  /* 0x0000001fff097819 */ /* 0x000fca0000011608 */
[----:B------:R0:W-:Y:S02]  /*2a70*/  STG.E.U8 desc[UR6][R4.64], R9 ;  /* 0x0000000904007986 */ /* 0x0001e4000c101106 */
.L_x_1169:
[----:B------:R-:W-:-:S13]  /*2a80*/  ISETP.GE.AND P0, PT, R3, UR4, PT ;  /* 0x0000000403007c0c */ /* 0x000fda000bf06270 */
[----:B------:R-:W-:Y:S05]  /*2a90*/  @P0 BREAK.RELIABLE B1 ;  /* 0x0000000000010942 */ /* 0x000fea0003800100 */
[----:B------:R-:W-:Y:S05]  /*2aa0*/  @P0 BRA `(.L_x_1171) ;  /* 0x0000001000d40947 */ /* 0x000fea0003800000 */
[----:B------:R-:W-:Y:S05]  /*2ab0*/  BSYNC.RELIABLE B1 ;  /* 0x0000000000017941 */ /* 0x000fea0003800100 */
.L_x_1168:
[----:B------:R-:W1:Y:S01]  /*2ac0*/  LDCU.64 UR8, c[0x0][0x390] ;  /* 0x00007200ff0877ac */ /* 0x000e620008000a00 */
[----:B0-----:R-:W-:Y:S01]  /*2ad0*/  MOV R4, RZ ;  /* 0x000000ff00047202 */ /* 0x001fe20000000f00 */
[----:B------:R-:W-:Y:S01]  /*2ae0*/  IMAD.MOV.U32 R5, RZ, RZ, R3 ;  /* 0x000000ffff057224 */ /* 0x000fe200078e0003 */
        /* <DEDUP_REMOVED lines=295> */
.L_x_1173:
        /* <DEDUP_REMOVED lines=10> */
.L_x_1171:
[----:B------:R-:W-:Y:S05]  /*3e00*/  BSYNC.RECONVERGENT B0 ;  /* 0x0000000000007941 */ /* 0x000fea0003800200 */
.L_x_1167:
[----:B------:R-:W-:Y:S05]  /*3e10*/  WARPSYNC.ALL ;  /* 0x0000000000007948 */ /* 0x000fea0003800000 */
[----:B------:R-:W-:-:S13]  /*3e20*/  ISETP.GE.AND P0, PT, R3, UR4, PT ;  /* 0x0000000403007c0c */ /* 0x000fda000bf06270 */
[----:B------:R-:W-:Y:S05]  /*3e30*/  @P0 EXIT ;  /* 0x000000000000094d */ /* 0x000fea0003800000 */
[----:B------:R-:W2:Y:S01]  /*3e40*/  LDCU.64 UR4, c[0x0][0x390] ;  /* 0x00007200ff0477ac */ /* 0x000ea20008000a00 */
[----:B01----:R-:W-:Y:S01]  /*3e50*/  MOV R5, R3 ;  /* 0x0000000300057202 */ /* 0x003fe20000000f00 */
[----:B------:R-:W-:Y:S01]  /*3e60*/  IMAD.MOV.U32 R4, RZ, RZ, RZ ;  /* 0x000000ffff047224 */ /* 0x000fe200078e00ff */
        /* <DEDUP_REMOVED lines=295> */
.L_x_1174:
[----:B------:R-:W0:Y:S02]  /*50e0*/  LDCU.128 UR8, c[0x0][0x580] ;  /* 0x0000b000ff0877ac */ /* 0x000e240008000c00 */
[----:B0-----:R-:W-:-:S04]  /*50f0*/  IADD3 R4, P0, PT, R2, UR10, RZ ;  /* 0x0000000a02047c10 */ /* 0x001fc8000ff1e0ff */
[----:B------:R-:W-:-:S05]  /*5100*/  IADD3.X R5, PT, PT, RZ, UR11, RZ, P0, !PT ;  /* 0x0000000bff057c10 */ /* 0x000fca00087fe4ff */
[----:B------:R-:W2:Y:S01]  /*5110*/  LDG.E.U16 R4, desc[UR6][R4.64] ;  /* 0x0000000604047981 */ /* 0x000ea2000c1e1500 */
[----:B------:R-:W-:-:S04]  /*5120*/  IADD3 R2, P0, PT, R3, UR8, RZ ;  /* 0x0000000803027c10 */ /* 0x000fc8000ff1e0ff */
[----:B------:R-:W-:Y:S02]  /*5130*/  IADD3.X R3, PT, PT, RZ, UR9, RZ, P0, !PT ;  /* 0x00000009ff037c10 */ /* 0x000fe400087fe4ff */
[----:B--2---:R-:W-:-:S04]  /*5140*/  SHF.L.U32 R0, R4, 0x10, RZ ;  /* 0x0000001004007819 */ /* 0x004fc800000006ff */
[----:B------:R-:W-:-:S05]  /*5150*/  SHF.R.U32.HI R7, RZ, 0x1f, R0 ;  /* 0x0000001fff077819 */ /* 0x000fca0000011600 */
[----:B------:R-:W-:Y:S01]  /*5160*/  STG.E.U8 desc[UR6][R2.64], R7 ;  /* 0x0000000702007986 */ /* 0x000fe2000c101106 */
[----:B------:R-:W-:Y:S05]  /*5170*/  EXIT ;  /* 0x000000000000794d */ /* 0x000fea0003800000 */
.L_x_1175:
        /* <DEDUP_REMOVED lines=16> */
.L_x_23605:


//--------------------- .text._ZN2at6native27unrolled_elementwise_kernelIZZZNS0_19signbit_kernel_cudaERNS_18TensorIteratorBaseEENKUlvE0_clEvENKUlvE1_clEvEUlN3c108BFloat16EE_St5arrayIPcLm2EELi4E23TrivialOffsetCalculatorILi1EjESD_NS0_6memory15LoadWithoutCastENSE_16StoreWithoutCastEEEviT_T0_T2_T3_T4_T5_ --------------------------
	.section	.text._ZN2at6native27unrolled_elementwise_kernelIZZZNS0_19signbit_kernel_cudaERNS_18TensorIteratorBaseEENKUlvE0_clEvENKUlvE1_clEvEUlN3c108BFloat16EE_St5arrayIPcLm2EELi4E23TrivialOffsetCalculatorILi1EjESD_NS0_6memory15LoadWithoutCastENSE_16StoreWithoutCastEEEviT_T0_T2_T3_T4_T5_,"ax",@progbits
	.align	128
        .global         _ZN2at6native27unrolled_elementwise_kernelIZZZNS0_19signbit_kernel_cudaERNS_18TensorIteratorBaseEENKUlvE0_clEvENKUlvE1_clEvEUlN3c108BFloat16EE_St5arrayIPcLm2EELi4E23TrivialOffsetCalculatorILi1EjESD_NS0_6memory15LoadWithoutCastENSE_16StoreWithoutCastEEEviT_T0_T2_T3_T4_T5_
        .type           _ZN2at6native27unrolled_elementwise_kernelIZZZNS0_19signbit_kernel_cudaERNS_18TensorIteratorBaseEENKUlvE0_clEvENKUlvE1_clEvEUlN3c108BFloat16EE_St5arrayIPcLm2EELi4E23TrivialOffsetCalculatorILi1EjESD_NS0_6memory15LoadWithoutCastENSE_16StoreWithoutCastEEEviT_T0_T2_T3_T4_T5_,@function
        .size           _ZN2at6native27unrolled_elementwise_kernelIZZZNS0_19signbit_kernel_cudaERNS_18TensorIteratorBaseEENKUlvE0_clEvENKUlvE1_clEvEUlN3c108BFloat16EE_St5arrayIPcLm2EELi4E23TrivialOffsetCalculatorILi1EjESD_NS0_6memory15LoadWithoutCastENSE_16StoreWithoutCastEEEviT_T0_T2_T3_T4_T5_,(.L_x_23606 - _ZN2at6native27unrolled_elementwise_kernelIZZZNS0_19signbit_kernel_cudaERNS_18TensorIteratorBaseEENKUlvE0_clEvENKUlvE1_clEvEUlN3c108BFloat16EE_St5arrayIPcLm2EELi4E23TrivialOffsetCalculatorILi1EjESD_NS0_6memory15LoadWithoutCastENSE_16StoreWithoutCastEEEviT_T0_T2_T3_T4_T5_)
        .other          _ZN2at6native27unrolled_elementwise_kernelIZZZNS0_19signbit_kernel_cudaERNS_18TensorIteratorBaseEENKUlvE0_clEvENKUlvE1_clEvEUlN3c108BFloat16EE_St5arrayIPcLm2EELi4E23TrivialOffsetCalculatorILi1EjESD_NS0_6memory15LoadWithoutCastENSE_16StoreWithoutCastEEEviT_T0_T2_T3_T4_T5_,@"STO_CUDA_ENTRY STV_DEFAULT"
_ZN2at6native27unrolled_elementwise_kernelIZZZNS0_19signbit_kernel_cudaERNS_18TensorIteratorBaseEENKUlvE0_clEvENKUlvE1_clEvEUlN3c108BFloat16EE_St5arrayIPcLm2EELi4E23TrivialOffsetCalculatorILi1EjESD_NS0_6memory15LoadWithoutCastENSE_16StoreWithoutCastEEEviT_T0_T2_T3_T4_T5_:
.text._ZN2at6native27unrolled_elementwise_kernelIZZZNS0_19signbit_kernel_cudaERNS_18TensorIteratorBaseEENKUlvE0_clEvENKUlvE1_clEvEUlN3c108BFloat16EE_St5arrayIPcLm2EELi4E23TrivialOffsetCalculatorILi1EjESD_NS0_6memory15LoadWithoutCastENSE_16StoreWithoutCastEEEviT_T0_T2_T3_T4_T5_:
        /* <DEDUP_REMOVED lines=11> */
[----:B------:R-:W-:-:S03]  /*00b0*/  @!P0 IMAD R7, R0, 0x200, R3 ;  /* 0x0000020000078824 */ /* 0x000fc600078e0203 */
        /* <DEDUP_REMOVED lines=9> */
[----:B------:R-:W-:Y:S01]  /*0150*/  @!P2 LEA R19, R0, R15, 0x9 ;  /* 0x0000000f0013a211 */ /* 0x000fe200078e48ff */
[----:B--2---:R-:W-:-:S04]  /*0160*/  @!P1 IMAD.WIDE.U32 R12, R17, 0x2, R12 ;  /* 0x00000002110c9825 */ /* 0x004fc800078e000c */
[----:B-1----:R-:W-:Y:S01]  /*0170*/  @!P2 IMAD.WIDE.U32 R18, R19, 0x2, R10 ;  /* 0x000000021312a825 */ /* 0x002fe200078e000a */
[----:B------:R-:W-:-:S04]  /*0180*/  PRMT R10, RZ, 0x7610, R10 ;  /* 0x00007610ff0a7816 */ /* 0x000fc8000000000a */
[----:B------:R-:W2:Y:S04]  /*0190*/  @!P2 LDG.E.U16 R7, desc[UR4][R18.64] ;  /* 0x000000041207a981 */ /* 0x000ea8000c1e1500 */
        /* <DEDUP_REMOVED lines=10> */
[----:B-1----:R-:W-:-:S05]  /*0240*/  VIADD R13, R3, 0x100 ;  /* 0x00000100030d7836 */ /* 0x002fca0000000000 */
[----:B------:R-:W-:Y:S02]  /*0250*/  ISETP.GE.AND P1, PT, R13, R2, PT ;  /* 0x000000020d00720c */ /* 0x000fe40003f26270 */
[----:B------:R-:W-:Y:S01]  /*0260*/  @!P0 LEA R13, R0, R3, 0x9 ;  /* 0x00000003000d8211 */ /* 0x000fe200078e48ff */
[----:B------:R-:W-:-:S03]  /*0270*/  VIADD R15, R3, 0x80 ;  /* 0x00000080030f7836 */ /* 0x000fc60000000000 */
[----:B0-----:R-:W-:Y:S01]  /*0280*/  @!P0 IADD3 R8, P3, PT, R13, R8, RZ ;  /* 0x000000080d088210 */ /* 0x001fe20007f7e0ff */
[----:B------:R-:W-:-:S04]  /*0290*/  VIADD R13, R3, 0x180 ;  /* 0x00000180030d7836 */ /* 0x000fc80000000000 */
[----:B------:R-:W-:Y:S02]  /*02a0*/  @!P0 IMAD.X R9, RZ, RZ, R9, P3 ;  /* 0x000000ffff098224 */ /* 0x000fe400018e0609 */
[----:B------:R-:W-:Y:S01]  /*02b0*/  @!P0 IMAD.MOV.U32 R3, RZ, RZ, R15 ;  /* 0x000000ffff038224 */ /* 0x000fe200078e000f */
[----:B------:R-:W-:-:S04]  /*02c0*/  ISETP.GE.AND P2, PT, R15, R2, PT ;  /* 0x000000020f00720c */ /* 0x000fc80003f46270 */
[----:B------:R-:W-:Y:S01]  /*02d0*/  ISETP.GE.AND P3, PT, R3, R2, PT ;  /* 0x000000020300720c */ /* 0x000fe20003f66270 */
[----:B------:R-:W-:Y:S01]  /*02e0*/  BSSY.RECONVERGENT B0, `(.L_x_1176) ;  /* 0x0000015000007945 */ /* 0x000fe20003800200 */
[----:B---3--:R-:W-:-:S05]  /*02f0*/  @!P0 IMAD.U32 R14, R14, 0x10000, RZ ;  /* 0x000100000e0e8824 */ /* 0x008fca00078e00ff */
[----:B------:R-:W-:-:S05]  /*0300*/  @!P0 SHF.R.U32.HI R6, RZ, 0x1f, R14 ;  /* 0x0000001fff068819 */ /* 0x000fca000001160e */
[----:B------:R0:W-:Y:S01]  /*0310*/  @!P0 STG.E.U8 desc[UR4][R8.64], R6 ;  /* 0x0000000608008986 */ /* 0x0001e2000c101104 */
[----:B--2---:R-:W-:Y:S01]  /*0320*/  @!P1 IMAD.U32 R7, R7, 0x10000, RZ ;  /* 0x0001000007079824 */ /* 0x004fe200078e00ff */
[----:B----4-:R-:W-:-:S04]  /*0330*/  @!P2 SHF.L.U32 R10, R10, 0x10, RZ ;  /* 0x000000100a0aa819 */ /* 0x010fc800000006ff */
[----:B------:R-:W-:Y:S02]  /*0340*/  @!P1 SHF.R.U32.HI R5, RZ, 0x1f, R7 ;  /* 0x0000001fff059819 */ /* 0x000fe40000011607 */
        /* <DEDUP_REMOVED lines=14> */
.L_x_1177:
[----:B------:R-:W-:Y:S05]  /*0430*/  BSYNC.RECONVERGENT B0 ;  /* 0x0000000000007941 */ /* 0x000fea0003800200 */
.L_x_1176:
[----:B------:R-:W-:-:S13]  /*0440*/  ISETP.GE.AND P0, PT, R3, R2, PT ;  /* 0x000000020300720c */ /* 0x000fda0003f06270 */
[----:B------:R-:W-:Y:S05]  /*0450*/  @P0 EXIT ;  /* 0x000000000000094d */ /* 0x000fea0003800000 */
[----:B------:R-:W1:Y:S01]  /*0460*/  LDCU.64 UR6, c[0x0][0x388] ;  /* 0x00007100ff0677ac */ /* 0x000e620008000a00 */
[----:B------:R-:W-:Y:S02]  /*0470*/  ISETP.GE.AND P0, PT, R13, R2, PT ;  /* 0x000000020d00720c */ /* 0x000fe40003f06270 */
[----:B------:R-:W-:-:S11]  /*0480*/  LEA R3, R0, R3, 0x9 ;  /* 0x0000000300037211 */ /* 0x000fd600078e48ff */
[----:B-----5:R-:W-:Y:S01]  /*0490*/  @!P0 IMAD.U32 R11, R11, 0x10000, RZ ;  /* 0x000100000b0b8824 */ /* 0x020fe200078e00ff */
[----:B-1----:R-:W-:-:S04]  /*04a0*/  IADD3 R2, P1, PT, R3, UR6, RZ ;  /* 0x0000000603027c10 */ /* 0x002fc8000ff3e0ff */
[----:B0-----:R-:W-:Y:S01]  /*04b0*/  @!P0 SHF.R.U32.HI R5, RZ, 0x1f, R11 ;  /* 0x0000001fff058819 */ /* 0x001fe2000001160b */
[----:B------:R-:W-:-:S05]  /*04c0*/  IMAD.X R3, RZ, RZ, UR7, P1 ;  /* 0x00000007ff037e24 */ /* 0x000fca00088e06ff */
[----:B------:R-:W-:Y:S01]  /*04d0*/  STG.E.U8 desc[UR4][R2.64], R5 ;  /* 0x0000000502007986 */ /* 0x000fe2000c101104 */
[----:B------:R-:W-:Y:S05]  /*04e0*/  EXIT ;  /* 0x000000000000794d */ /* 0x000fea0003800000 */
.L_x_1178:
        /* <DEDUP_REMOVED lines=9> */
.L_x_23606:


//--------------------- .text._ZN2at6native29vectorized_elementwise_kernelILi2EZZZNS0_19signbit_kernel_cudaERNS_18TensorIteratorBaseEENKUlvE0_clEvENKUlvE1_clEvEUlN3c108BFloat16EE_St5arrayIPcLm2EEEEviT0_T1_ --------------------------
	.section	.text._ZN2at6native29vectorized_elementwise_kernelILi2EZZZNS0_19signbit_kernel_cudaERNS_18TensorIteratorBaseEENKUlvE0_clEvENKUlvE1_clEvEUlN3c108BFloat16EE_St5arrayIPcLm2EEEEviT0_T1_,"ax",@progbits
	.align	128
        .global         _ZN2at6native29vectorized_elementwise_kernelILi2EZZZNS0_19signbit_kernel_cudaERNS_18TensorIteratorBaseEENKUlvE0_clEvENKUlvE1_clEvEUlN3c108BFloat16EE_St5arrayIPcLm2EEEEviT0_T1_
        .type           _ZN2at6native29vectorized_elementwise_kernelILi2EZZZNS0_19signbit_kernel_cudaERNS_18TensorIteratorBaseEENKUlvE0_clEvENKUlvE1_clEvEUlN3c108BFloat16EE_St5arrayIPcLm2EEEEviT0_T1_,@function
        .size           _ZN2at6native29vectorized_elementwise_kernelILi2EZZZNS0_19signbit_kernel_cudaERNS_18TensorIteratorBaseEENKUlvE0_clEvENKUlvE1_clEvEUlN3c108BFloat16EE_St5arrayIPcLm2EEEEviT0_T1_,(.L_x_23607 - _ZN2at6native29vectorized_elementwise_kernelILi2EZZZNS0_19signbit_kernel_cudaERNS_18TensorIteratorBaseEENKUlvE0_clEvENKUlvE1_clEvEUlN3c108BFloat16EE_St5arrayIPcLm2EEEEviT0_T1_)
        .other          _ZN2at6native29vectorized_elementwise_kernelILi2EZZZNS0_19signbit_kernel_cudaERNS_18TensorIteratorBaseEENKUlvE0_clEvENKUlvE1_clEvEUlN3c108BFloat16EE_St5arrayIPcLm2EEEEviT0_T1_,@"STO_CUDA_ENTRY STV_DEFAULT"
_ZN2at6native29vectorized_elementwise_kernelILi2EZZZNS0_19signbit_kernel_cudaERNS_18TensorIteratorBaseEENKUlvE0_clEvENKUlvE1_clEvEUlN3c108BFloat16EE_St5arrayIPcLm2EEEEviT0_T1_:
.text._ZN2at6native29vectorized_elementwise_kernelILi2EZZZNS0_19signbit_kernel_cudaERNS_18TensorIteratorBaseEENKUlvE0_clEvENKUlvE1_clEvEUlN3c108BFloat16EE_St5arrayIPcLm2EEEEviT0_T1_:
        /* <DEDUP_REMOVED lines=22> */
[----:B------:R-:W-:Y:S02]  /*0160*/  @!P0 IMAD.IADD R16, R2, 0x1, R29 ;  /* 0x0000000102108824 */ /* 0x000fe400078e021d */
[----:B------:R-:W-:Y:S01]  /*0170*/  @!P0 VIADD R29, R29, 0x80 ;  /* 0x000000801d1d8836 */ /* 0x000fe20000000000 */
[----:B0-----:R-:W0:Y:S04]  /*0180*/  @!P0 LDC.64 R12, c[0x0][0x390] ;  /* 0x0000e400ff0c8b82 */ /* 0x001e280000000a00 */
[----:B------:R-:W-:-:S13]  /*0190*/  ISETP.GE.U32.AND P3, PT, R29, R0, PT ;  /* 0x000000001d00720c */ /* 0x000fda0003f66070 */
[----:B------:R-:W-:Y:S01]  /*01a0*/  @!P3 IMAD.IADD R25, R2, 0x1, R29 ;  /* 0x000000010219b824 */ /* 0x000fe200078e021d */
[----:B------:R-:W3:Y:S01]  /*01b0*/  @!P3 LDC.64 R20, c[0x0][0x390] ;  /* 0x0000e400ff14bb82 */ /* 0x000ee20000000a00 */
[----:B------:R-:W-:-:S05]  /*01c0*/  @!P3 VIADD R29, R29, 0x80 ;  /* 0x000000801d1db836 */ /* 0x000fca0000000000 */
[----:B------:R-:W-:-:S13]  /*01d0*/  ISETP.GE.U32.AND P2, PT, R29, R0, PT ;  /* 0x000000001d00720c */ /* 0x000fda0003f46070 */
[----:B------:R-:W-:Y:S01]  /*01e0*/  @!P2 IMAD.IADD R17, R2, 0x1, R29 ;  /* 0x000000010211a824 */ /* 0x000fe200078e021d */
[----:B------:R-:W-:Y:S01]  /*01f0*/  @!P2 IADD3 R29, PT, PT, R29, 0x80, RZ ;  /* 0x000000801d1da810 */ /* 0x000fe20007ffe0ff */
[----:B------:R-:W4:Y:S03]  /*0200*/  @!P2 LDC.64 R22, c[0x0][0x390] ;  /* 0x0000e400ff16ab82 */ /* 0x000f260000000a00 */
[----:B------:R-:W-:-:S13]  /*0210*/  ISETP.GE.U32.AND P1, PT, R29, R0, PT ;  /* 0x000000001d00720c */ /* 0x000fda0003f26070 */
[----:B------:R-:W-:Y:S02]  /*0220*/  @!P1 IMAD.IADD R27, R2, 0x1, R29 ;  /* 0x00000001021b9824 */ /* 0x000fe400078e021d */
        /* <DEDUP_REMOVED lines=16> */
[----:B------:R-:W-:-:S06]  /*0330*/  PRMT R25, RZ, 0x7610, R25 ;  /* 0x00007610ff197816 */ /* 0x000fcc0000000019 */
[----:B------:R1:W3:Y:S01]  /*0340*/  @!P3 LDG.E.U16 R25, desc[UR4][R20.64] ;  /* 0x000000041419b981 */ /* 0x0002e2000c1e1500 */
[----:B------:R-:W-:Y:S01]  /*0350*/  @!P4 IMAD.IADD R29, R2, 0x1, R29 ;  /* 0x00000001021dc824 */ /* 0x000fe200078e021d */
[----:B------:R-:W-:-:S03]  /*0360*/  PRMT R26, RZ, 0x7610, R26 ;  /* 0x00007610ff1a7816 */ /* 0x000fc6000000001a */
[----:B------:R-:W-:Y:S01]  /*0370*/  @!P4 IMAD.WIDE.U32 R16, R29, 0x2, R16 ;  /* 0x000000021d10c825 */ /* 0x000fe200078e0010 */
[----:B------:R-:W-:Y:S02]  /*0380*/  PRMT R29, RZ, 0x7610, R29 ;  /* 0x00007610ff1d7816 */ /* 0x000fe4000000001d */
[----:B------:R1:W3:Y:S01]  /*0390*/  @!P2 LDG.E.U16 R26, desc[UR4][R22.64] ;  /* 0x00000004161aa981 */ /* 0x0002e2000c1e1500 */
[----:B0-----:R-:W-:Y:S01]  /*03a0*/  @!P6 IMAD.WIDE.U32 R14, R28, 0x2, R14 ;  /* 0x000000021c0ee825 */ /* 0x001fe200078e000e */
[----:B------:R-:W-:-:S04]  /*03b0*/  PRMT R28, RZ, 0x7610, R28 ;  /* 0x00007610ff1c7816 */ /* 0x000fc8000000001c */
[----:B------:R-:W3:Y:S01]  /*03c0*/  @!P6 LDG.E.U16 R29, desc[UR4][R14.64] ;  /* 0x000000040e1de981 */ /* 0x000ee2000c1e1500 */
[----:B-1----:R-:W-:Y:S01]  /*03d0*/  @!P1 IMAD.WIDE.U32 R20, R27, 0x2, R12 ;  /* 0x000000021b149825 */ /* 0x002fe200078e000c */
[----:B------:R-:W-:Y:S02]  /*03e0*/  PRMT R27, RZ, 0x7610, R27 ;  /* 0x00007610ff1b7816 */ /* 0x000fe4000000001b */
[----:B------:R-:W3:Y:S04]  /*03f0*/  @!P4 LDG.E.U16 R28, desc[UR4][R16.64] ;  /* 0x00000004101cc981 */ /* 0x000ee8000c1e1500 */
[----:B------:R0:W3:Y:S01]  /*0400*/  @!P1 LDG.E.U16 R27, desc[UR4][R20.64] ;  /* 0x00000004141b9981 */ /* 0x0000e2000c1e1500 */
[C---:B------:R-:W-:Y:S01]  /*0410*/  ISETP.GE.U32.AND P5, PT, R3.reuse, R0, PT ;  /* 0x000000000300720c */ /* 0x040fe20003fa6070 */
[----:B------:R-:W-:-:S12]  /*0420*/  VIADD R23, R3, 0x80 ;  /* 0x0000008003177836 */ /* 0x000fd80000000000 */
[----:B------:R-:W1:Y:S01]  /*0430*/  @!P5 LDC.64 R12, c[0x0][0x388] ;  /* 0x0000e200ff0cdb82 */ /* 0x000e620000000a00 */
[----:B------:R-:W-:Y:S02]  /*0440*/  ISETP.GE.U32.AND P6, PT, R23, R0, PT ;  /* 0x000000001700720c */ /* 0x000fe40003fc6070 */
[----:B0-----:R-:W-:Y:S01]  /*0450*/  IADD3 R21, PT, PT, R3, 0x180, RZ ;  /* 0x0000018003157810 */ /* 0x001fe20007ffe0ff */
[----:B------:R-:W-:-:S03]  /*0460*/  @!P5 IMAD.IADD R15, R2, 0x1, R3 ;  /* 0x00000001020fd824 */ /* 0x000fc600078e0203 */
[----:B------:R-:W-:Y:S01]  /*0470*/  ISETP.GE.U32.AND P3, PT, R21, R0, PT ;  /* 0x000000001500720c */ /* 0x000fe20003f66070 */
[C---:B------:R-:W-:Y:S02]  /*0480*/  VIADD R17, R3.reuse, 0x280 ;  /* 0x0000028003117836 */ /* 0x040fe40000000000 */
[----:B------:R-:W-:-:S03]  /*0490*/  VIADD R22, R3, 0x100 ;  /* 0x0000010003167836 */ /* 0x000fc60000000000 */
[----:B------:R-:W-:Y:S01]  /*04a0*/  ISETP.GE.U32.AND P2, PT, R17, R0, PT ;  /* 0x000000001100720c */ /* 0x000fe20003f46070 */
[----:B------:R-:W-:Y:S01]  /*04b0*/  VIADD R17, R3, 0x380 ;  /* 0x0000038003117836 */ /* 0x000fe20000000000 */
[----:B-1----:R-:W-:Y:S01]  /*04c0*/  @!P5 IADD3 R12, P1, PT, R15, R12, RZ ;  /* 0x0000000c0f0cd210 */ /* 0x002fe20007f3e0ff */
[----:B------:R-:W-:-:S04]  /*04d0*/  VIADD R15, R3, 0x200 ;  /* 0x00000200030f7836 */ /* 0x000fc80000000000 */
[----:B------:R-:W-:Y:S01]  /*04e0*/  @!P5 IMAD.X R13, RZ, RZ, R13, P1 ;  /* 0x000000ffff0dd224 */ /* 0x000fe200008e060d */
[-C--:B------:R-:W-:Y:S01]  /*04f0*/  ISETP.GE.U32.AND P0, PT, R15, R0.reuse, PT ;  /* 0x000000000f00720c */ /* 0x080fe20003f06070 */
[----:B------:R-:W-:Y:S02]  /*0500*/  VIADD R15, R3, 0x300 ;  /* 0x00000300030f7836 */ /* 0x000fe40000000000 */
[----:B------:R-:W-:Y:S01]  /*0510*/  @!P5 IMAD.MOV.U32 R3, RZ, RZ, R23 ;  /* 0x000000ffff03d224 */ /* 0x000fe200078e0017 */
[-C--:B------:R-:W-:Y:S02]  /*0520*/  ISETP.GE.U32.AND P4, PT, R22, R0.reuse, PT ;  /* 0x000000001600720c */ /* 0x080fe40003f86070 */
[----:B------:R-:W-:Y:S01]  /*0530*/  ISETP.GE.U32.AND P1, PT, R15, R0, PT ;  /* 0x000000000f00720c */ /* 0x000fe20003f26070 */
[----:B------:R-:W-:Y:S04]  /*0540*/  BSSY.RECONVERGENT B0, `(.L_x_1180) ;  /* 0x0000045000007945 */ /* 0x000fe80003800200 */
[----:B------:R-:W-:Y:S01]  /*0550*/  BSSY.RELIABLE B1, `(.L_x_1181) ;  /* 0x000003c000017945 */ /* 0x000fe20003800100 */
[----:B--2---:R-:W-:-:S05]  /*0560*/  @!P5 IMAD.U32 R18, R18, 0x10000, RZ ;  /* 0x000100001212d824 */ /* 0x004fca00078e00ff */
[----:B------:R-:W-:-:S05]  /*0570*/  @!P5 SHF.R.U32.HI R4, RZ, 0x1f, R18 ;  /* 0x0000001fff04d819 */ /* 0x000fca0000011612 */
[----:B------:R0:W-:Y:S01]  /*0580*/  @!P5 STG.E.U8 desc[UR4][R12.64], R4 ;  /* 0x000000040c00d986 */ /* 0x0001e2000c101104 */
[----:B----4-:R-:W-:-:S05]  /*0590*/  @!P6 IMAD.U32 R19, R19, 0x10000, RZ ;  /* 0x000100001313e824 */ /* 0x010fca00078e00ff */
[----:B------:R-:W-:Y:S02]  /*05a0*/  @!P6 SHF.R.U32.HI R5, RZ, 0x1f, R19 ;  /* 0x0000001fff05e819 */ /* 0x000fe40000011613 */
[----:B------:R-:W-:Y:S01]  /*05b0*/  ISETP.GE.U32.AND P6, PT, R17, R0, PT ;  /* 0x000000001100720c */ /* 0x000fe20003fc6070 */
[----:B-----5:R-:W-:Y:S01]  /*05c0*/  @!P4 IMAD.U32 R24, R24, 0x10000, RZ ;  /* 0x000100001818c824 */ /* 0x020fe200078e00ff */
[----:B---3--:R-:W-:-:S04]  /*05d0*/  @!P3 SHF.L.U32 R25, R25, 0x10, RZ ;  /* 0x000000101919b819 */ /* 0x008fc800000006ff */
[----:B------:R-:W-:Y:S02]  /*05e0*/  @!P3 SHF.R.U32.HI R7, RZ, 0x1f, R25 ;  /* 0x0000001fff07b819 */ /* 0x000fe40000011619 */
[----:B------:R-:W-:Y:S01]  /*05f0*/  ISETP.GE.U32.AND P3, PT, R3, R0, PT ;  /* 0x000000000300720c */ /* 0x000fe20003f66070 */
[----:B------:R-:W-:Y:S01]  /*0600*/  @!P0 IMAD.U32 R26, R26, 0x10000, RZ ;  /* 0x000100001a1a8824 */ /* 0x000fe200078e00ff */
[----:B------:R-:W-:Y:S01]  /*0610*/  @!P4 SHF.R.U32.HI R6, RZ, 0x1f, R24 ;  /* 0x0000001fff06c819 */ /* 0x000fe20000011618 */
[----:B------:R-:W-:Y:S02]  /*0620*/  @!P1 IMAD.U32 R29, R29, 0x10000, RZ ;  /* 0x000100001d1d9824 */ /* 0x000fe400078e00ff */
[----:B------:R-:W-:Y:S02]  /*0630*/  @!P6 IMAD.U32 R28, R28, 0x10000, RZ ;  /* 0x000100001c1ce824 */ /* 0x000fe400078e00ff */
[----:B------:R-:W-:Y:S01]  /*0640*/  @!P2 IMAD.U32 R27, R27, 0x10000, RZ ;  /* 0x000100001b1ba824 */ /* 0x000fe200078e00ff */
[----:B------:R-:W-:-:S02]  /*0650*/  @!P0 SHF.R.U32.HI R8, RZ, 0x1f, R26 ;  /* 0x0000001fff088819 */ /* 0x000fc4000001161a */
        /* <DEDUP_REMOVED lines=13> */
[----:B------:R-:W-:Y:S01]  /*0730*/  IADD3 R4, PT, PT, R2, R3, RZ ;  /* 0x0000000302047210 */ /* 0x000fe20007ffe0ff */
[----:B------:R-:W-:-:S03]  /*0740*/  VIADD R3, R3, 0x80 ;  /* 0x0000008003037836 */ /* 0x000fc60000000000 */
[----:B-1----:R-:W-:-:S05]  /*0750*/  IADD3 R4, P0, PT, R4, UR6, RZ ;  /* 0x0000000604047c10 */ /* 0x002fca000ff1e0ff */
[----:B0-----:R-:W-:-:S05]  /*0760*/  IMAD.X R5, RZ, RZ, UR7, P0 ;  /* 0x00000007ff057e24 */ /* 0x001fca00080e06ff */
[----:B------:R0:W-:Y:S03]  /*0770*/  STG.E.U8 desc[UR4][R4.64], R6 ;  /* 0x0000000604007986 */ /* 0x0001e6000c101104 */
.L_x_1182:
        /* <DEDUP_REMOVED lines=8> */
.L_x_1183:
        /* <DEDUP_REMOVED lines=8> */
.L_x_1184:
        /* <DEDUP_REMOVED lines=9> */
.L_x_1185:
[----:B------:R-:W-:Y:S05]  /*0910*/  BSYNC.RELIABLE B1 ;  /* 0x0000000000017941 */ /* 0x000fea0003800100 */
.L_x_1181:
[----:B------:R-:W-:-:S13]  /*0920*/  ISETP.GE.U32.AND P0, PT, R3, R0, PT ;  /* 0x000000000300720c */ /* 0x000fda0003f06070 */
[----:B-1----:R-:W1:Y:S01]  /*0930*/  @!P0 LDC.64 R6, c[0x0][0x388] ;  /* 0x0000e200ff068b82 */ /* 0x002e620000000a00 */
[----:B0-2---:R-:W-:Y:S02]  /*0940*/  @!P0 IMAD.IADD R5, R2, 0x1, R3 ;  /* 0x0000000102058824 */ /* 0x005fe400078e0203 */
[----:B------:R-:W-:-:S03]  /*0950*/  @!P0 VIADD R3, R3, 0x80 ;  /* 0x0000008003038836 */ /* 0x000fc60000000000 */
[----:B-1----:R-:W-:-:S05]  /*0960*/  @!P0 IADD3 R4, P1, PT, R5, R6, RZ ;  /* 0x0000000605048210 */ /* 0x002fca0007f3e0ff */
[----:B------:R-:W-:-:S05]  /*0970*/  @!P0 IMAD.X R5, RZ, RZ, R7, P1 ;  /* 0x000000ffff058224 */ /* 0x000fca00008e0607 */
[----:B------:R2:W-:Y:S03]  /*0980*/  @!P0 STG.E.U8 desc[UR4][R4.64], R10 ;  /* 0x0000000a04008986 */ /* 0x0005e6000c101104 */
.L_x_1186:
[----:B------:R-:W-:Y:S05]  /*0990*/  BSYNC.RECONVERGENT B0 ;  /* 0x0000000000007941 */ /* 0x000fea0003800200 */
.L_x_1180:
        /* <DEDUP_REMOVED lines=9> */
.L_x_1179:
        /* <DEDUP_REMOVED lines=11> */
[----:B------:R-:W-:Y:S01]  /*0ae0*/  IMAD.WIDE.U32 R2, R11, 0x2, R2 ;  /* 0x000000020b027825 */ /* 0x000fe200078e0002 */
[C---:B---3--:R-:W-:Y:S02]  /*0af0*/  PRMT R6, R0.reuse, 0x7632, R6 ;  /* 0x0000763200067816 */ /* 0x048fe40000000006 */
[----:B------:R-:W-:Y:S02]  /*0b00*/  SHF.L.U32 R10, R0, 0x10, RZ ;  /* 0x00000010000a7819 */ /* 0x000fe400000006ff */
[C---:B----4-:R-:W-:Y:S01]  /*0b10*/  PRMT R0, R7.reuse, 0x7632, R0 ;  /* 0x0000763207007816 */ /* 0x050fe20000000000 */
[----:B------:R-:W-:Y:S01]  /*0b20*/  IMAD.U32 R11, R7, 0x10000, RZ ;  /* 0x00010000070b7824 */ /* 0x000fe200078e00ff */
[----:B------:R-:W-:Y:S01]  /*0b30*/  SHF.R.U32.HI R10, RZ, 0x1f, R10 ;  /* 0x0000001fff0a7819 */ /* 0x000fe2000001160a */
[----:B------:R-:W-:Y:S01]  /*0b40*/  IMAD.U32 R6, R6, 0x10000, RZ ;  /* 0x0001000006067824 */ /* 0x000fe200078e00ff */
[C---:B-----5:R-:W-:Y:S01]  /*0b50*/  PRMT R7, R8.reuse, 0x7632, R7 ;  /* 0x0000763208077816 */ /* 0x060fe20000000007 */
[----:B------:R-:W-:Y:S01]  /*0b60*/  IMAD.U32 R8, R8, 0x10000, RZ ;  /* 0x0001000008087824 */ /* 0x000fe200078e00ff */
[----:B------:R-:W-:Y:S01]  /*0b70*/  SHF.R.U32.HI R11, RZ, 0x1f, R11 ;  /* 0x0000001fff0b7819 */ /* 0x000fe2000001160b */
[----:B------:R-:W-:Y:S01]  /*0b80*/  IMAD.U32 R0, R0, 0x10000, RZ ;  /* 0x0001000000007824 */ /* 0x000fe200078e00ff */
[C---:B------:R-:W-:Y:S01]  /*0b90*/  PRMT R4, R9.reuse, 0x7632, R4 ;  /* 0x0000763209047816 */ /* 0x040fe20000000004 */
[----:B------:R-:W-:Y:S01]  /*0ba0*/  IMAD.U32 R9, R9, 0x10000, RZ ;  /* 0x0001000009097824 */ /* 0x000fe200078e00ff */
[----:B------:R-:W-:Y:S01]  /*0bb0*/  SHF.R.U32.HI R8, RZ, 0x1f, R8 ;  /* 0x0000001fff087819 */ /* 0x000fe20000011608 */
[----:B------:R-:W-:Y:S01]  /*0bc0*/  IMAD.U32 R7, R7, 0x10000, RZ ;  /* 0x0001000007077824 */ /* 0x000fe200078e00ff */
[----:B------:R-:W-:Y:S01]  /*0bd0*/  SHF.R.U32.HI R5, RZ, 0x1f, R6 ;  /* 0x0000001fff057819 */ /* 0x000fe20000011606 */
[----:B------:R-:W-:Y:S01]  /*0be0*/  IMAD.U32 R4, R4, 0x10000, RZ ;  /* 0x0001000004047824 */ /* 0x000fe200078e00ff */
[----:B------:R-:W-:-:S02]  /*0bf0*/  SHF.R.U32.HI R9, RZ, 0x1f, R9 ;  /* 0x0000001fff097819 */ /* 0x000fc40000011609 */
[----:B------:R-:W-:Y:S02]  /*0c00*/  SHF.R.U32.HI R0, RZ, 0x1f, R0 ;  /* 0x0000001fff007819 */ /* 0x000fe40000011600 */
[----:B------:R-:W-:Y:S02]  /*0c10*/  SHF.R.U32.HI R7, RZ, 0x1f, R7 ;  /* 0x0000001fff077819 */ /* 0x000fe40000011607 */
[----:B------:R-:W-:Y:S02]  /*0c20*/  SHF.R.U32.HI R4, RZ, 0x1f, R4 ;  /* 0x0000001fff047819 */ /* 0x000fe40000011604 */
[----:B------:R-:W-:Y:S02]  /*0c30*/  PRMT R5, R5, 0x7604, R10 ;  /* 0x0000760405057816 */ /* 0x000fe4000000000a */
[----:B------:R-:W-:Y:S02]  /*0c40*/  PRMT R11, R0, 0x7604, R11 ;  /* 0x00007604000b7816 */ /* 0x000fe4000000000b */
[----:B------:R-:W-:Y:S01]  /*0c50*/  PRMT R7, R7, 0x7604, R8 ;  /* 0x0000760407077816 */ /* 0x000fe20000000008 */
[----:B------:R-:W-:Y:S01]  /*0c60*/  STG.E.U16 desc[UR4][R2.64], R5 ;  /* 0x0000000502007986 */ /* 0x000fe2000c101504 */
[----:B------:R-:W-:-:S03]  /*0c70*/  PRMT R9, R4, 0x7604, R9 ;  /* 0x0000760404097816 */ /* 0x000fc60000000009 */
[----:B------:R-:W-:Y:S04]  /*0c80*/  STG.E.U16 desc[UR4][R2.64+0x100], R11 ;  /* 0x0001000b02007986 */ /* 0x000fe8000c101504 */
[----:B------:R-:W-:Y:S04]  /*0c90*/  STG.E.U16 desc[UR4][R2.64+0x200], R7 ;  /* 0x0002000702007986 */ /* 0x000fe8000c101504 */
[----:B------:R-:W-:Y:S01]  /*0ca0*/  STG.E.U16 desc[UR4][R2.64+0x300], R9 ;  /* 0x0003000902007986 */ /* 0x000fe2000c101504 */
[----:B------:R-:W-:Y:S05]  /*0cb0*/  EXIT ;  /* 0x000000000000794d */ /* 0x000fea0003800000 */
.L_x_1187:
        /* <DEDUP_REMOVED lines=12> */
.L_x_23607:


//--------------------- .text._ZN2at6native29vectorized_elementwise_kernelILi4EZZZNS0_19signbit_kernel_cudaERNS_18TensorIteratorBaseEENKUlvE0_clEvENKUlvE1_clEvEUlN3c108BFloat16EE_St5arrayIPcLm2EEEEviT0_T1_ --------------------------
	.section	.text._ZN2at6native29vectorized_elementwise_kernelILi4EZZZNS0_19signbit_kernel_cudaERNS_18TensorIteratorBaseEENKUlvE0_clEvENKUlvE1_clEvEUlN3c108BFloat16EE_St5arrayIPcLm2EEEEviT0_T1_,"ax",@progbits
	.align	128
        .global         _ZN2at6native29vectorized_elementwise_kernelILi4EZZZNS0_19signbit_kernel_cudaERNS_18TensorIteratorBaseEENKUlvE0_clEvENKUlvE1_clEvEUlN3c108BFloat16EE_St5arrayIPcLm2EEEEviT0_T1_
        .type           _ZN2at6native29vectorized_elementwise_kernelILi4EZZZNS0_19signbit_kernel_cudaERNS_18TensorIteratorBaseEENKUlvE0_clEvENKUlvE1_clEvEUlN3c108BFloat16EE_St5arrayIPcLm2EEEEviT0_T1_,@function
        .size           _ZN2at6native29vectorized_elementwise_kernelILi4EZZZNS0_19signbit_kernel_cudaERNS_18TensorIteratorBaseEENKUlvE0_clEvENKUlvE1_clEvEUlN3c108BFloat16EE_St5arrayIPcLm2EEEEviT0_T1_,(.L_x_23608 - _ZN2at6native29vectorized_elementwise_kernelILi4EZZZNS0_19signbit_kernel_cudaERNS_18TensorIteratorBaseEENKUlvE0_clEvENKUlvE1_clEvEUlN3c108BFloat16EE_St5arrayIPcLm2EEEEviT0_T1_)
        .other          _ZN2at6native29vectorized_elementwise_kernelILi4EZZZNS0_19signbit_kernel_cudaERNS_18TensorIteratorBaseEENKUlvE0_clEvENKUlvE1_clEvEUlN3c108BFloat16EE_St5arrayIPcLm2EEEEviT0_T1_,@"STO_CUDA_ENTRY STV_DEFAULT"
_ZN2at6native29vectorized_elementwise_kernelILi4EZZZNS0_19signbit_kernel_cudaERNS_18TensorIteratorBaseEENKUlvE0_clEvENKUlvE1_clEvEUlN3c108BFloat16EE_St5arrayIPcLm2EEEEviT0_T1_:
.text._ZN2at6native29vectorized_elementwise_kernelILi4EZZZNS0_19signbit_kernel_cudaERNS_18TensorIteratorBaseEENKUlvE0_clEvENKUlvE1_clEvEUlN3c108BFloat16EE_St5arrayIPcLm2EEEEviT0_T1_:
        /* <DEDUP_REMOVED lines=47> */
[----:B------:R-:W1:Y:S08]  /*02f0*/  @!P4 LDC.64 R16, c[0x0][0x390] ;  /* 0x0000e400ff10cb82 */ /* 0x000e700000000a00 */
[----:B0-----:R-:W0:Y:S01]  /*0300*/  @!P1 LDC.64 R12, c[0x0][0x390] ;  /* 0x0000e400ff0c9b82 */ /* 0x001e220000000a00 */
[----:B---3--:R-:W-:-:S07]  /*0310*/  @!P3 IMAD.WIDE.U32 R20, R25, 0x2, R20 ;  /* 0x000000021914b825 */ /* 0x008fce00078e0014 */
[----:B-1----:R-:W1:Y:S01]  /*0320*/  @!P6 LDC.64 R14, c[0x0][0x390] ;  /* 0x0000e400ff0eeb82 */ /* 0x002e620000000a00 */
[----:B------:R-:W-:Y:S01]  /*0330*/  PRMT R25, RZ, 0x7610, R25 ;  /* 0x00007610ff197816 */ /* 0x000fe20000000019 */
[----:B------:R-:W-:-:S05]  /*0340*/  @!P4 IMAD.IADD R29, R2, 0x1, R29 ;  /* 0x00000001021dc824 */ /* 0x000fca00078e021d */
[----:B------:R0:W3:Y:S01]  /*0350*/  @!P3 LDG.E.U16 R25, desc[UR4][R20.64] ;  /* 0x000000041419b981 */ /* 0x0000e2000c1e1500 */
[----:B------:R-:W-:Y:S01]  /*0360*/  @!P4 IMAD.WIDE.U32 R16, R29, 0x2, R16 ;  /* 0x000000021d10c825 */ /* 0x000fe200078e0010 */
[----:B------:R-:W-:Y:S02]  /*0370*/  PRMT R26, RZ, 0x7610, R26 ;  /* 0x00007610ff1a7816 */ /* 0x000fe4000000001a */
[----:B------:R-:W-:-:S04]  /*0380*/  PRMT R29, RZ, 0x7610, R29 ;  /* 0x00007610ff1d7816 */ /* 0x000fc8000000001d */
[----:B------:R1:W3:Y:S01]  /*0390*/  @!P2 LDG.E.U16 R26, desc[UR4][R22.64] ;  /* 0x00000004161aa981 */ /* 0x0002e2000c1e1500 */
[----:B0-----:R-:W-:Y:S01]  /*03a0*/  @!P1 IMAD.WIDE.U32 R20, R27, 0x2, R12 ;  /* 0x000000021b149825 */ /* 0x001fe200078e000c */
[----:B------:R-:W-:-:S03]  /*03b0*/  PRMT R27, RZ, 0x7610, R27 ;  /* 0x00007610ff1b7816 */ /* 0x000fc6000000001b */
[----:B-1----:R-:W-:Y:S01]  /*03c0*/  @!P6 IMAD.WIDE.U32 R14, R28, 0x2, R14 ;  /* 0x000000021c0ee825 */ /* 0x002fe200078e000e */
[----:B------:R-:W-:Y:S02]  /*03d0*/  PRMT R28, RZ, 0x7610, R28 ;  /* 0x00007610ff1c7816 */ /* 0x000fe4000000001c */
[----:B------:R0:W3:Y:S04]  /*03e0*/  @!P1 LDG.E.U16 R27, desc[UR4][R20.64] ;  /* 0x00000004141b9981 */ /* 0x0000e8000c1e1500 */
[----:B------:R1:W3:Y:S04]  /*03f0*/  @!P6 LDG.E.U16 R29, desc[UR4][R14.64] ;  /* 0x000000040e1de981 */ /* 0x0002e8000c1e1500 */
[----:B------:R1:W3:Y:S01]  /*0400*/  @!P4 LDG.E.U16 R28, desc[UR4][R16.64] ;  /* 0x00000004101cc981 */ /* 0x0002e2000c1e1500 */
[----:B------:R-:W-:-:S13]  /*0410*/  ISETP.GE.U32.AND P5, PT, R3, R0, PT ;  /* 0x000000000300720c */ /* 0x000fda0003fa6070 */
[----:B------:R-:W1:Y:S01]  /*0420*/  @!P5 LDC.64 R12, c[0x0][0x388] ;  /* 0x0000e200ff0cdb82 */ /* 0x000e620000000a00 */
[C---:B------:R-:W-:Y:S02]  /*0430*/  VIADD R23, R3.reuse, 0x80 ;  /* 0x0000008003177836 */ /* 0x040fe40000000000 */
[----:B0-----:R-:W-:Y:S02]  /*0440*/  VIADD R21, R3, 0x180 ;  /* 0x0000018003157836 */ /* 0x001fe40000000000 */
[----:B-1----:R-:W-:Y:S01]  /*0450*/  @!P5 IMAD.IADD R15, R2, 0x1, R3 ;  /* 0x00000001020fd824 */ /* 0x002fe200078e0203 */
[-C--:B------:R-:W-:Y:S02]  /*0460*/  ISETP.GE.U32.AND P6, PT, R23, R0.reuse, PT ;  /* 0x000000001700720c */ /* 0x080fe40003fc6070 */
[----:B------:R-:W-:Y:S01]  /*0470*/  ISETP.GE.U32.AND P3, PT, R21, R0, PT ;  /* 0x000000001500720c */ /* 0x000fe20003f66070 */
[C---:B------:R-:W-:Y:S02]  /*0480*/  VIADD R17, R3.reuse, 0x280 ;  /* 0x0000028003117836 */ /* 0x040fe40000000000 */
[----:B------:R-:W-:-:S03]  /*0490*/  VIADD R22, R3, 0x100 ;  /* 0x0000010003167836 */ /* 0x000fc60000000000 */
[----:B------:R-:W-:Y:S01]  /*04a0*/  ISETP.GE.U32.AND P2, PT, R17, R0, PT ;  /* 0x000000001100720c */ /* 0x000fe20003f46070 */
[----:B------:R-:W-:Y:S01]  /*04b0*/  VIADD R17, R3, 0x380 ;  /* 0x0000038003117836 */ /* 0x000fe20000000000 */
[----:B------:R-:W-:Y:S01]  /*04c0*/  @!P5 IADD3 R12, P1, PT, R15, R12, RZ ;  /* 0x0000000c0f0cd210 */ /* 0x000fe20007f3e0ff */
[----:B------:R-:W-:-:S03]  /*04d0*/  VIADD R15, R3, 0x200 ;  /* 0x00000200030f7836 */ /* 0x000fc60000000000 */
[----:B------:R-:W-:Y:S02]  /*04e0*/  @!P5 IADD3.X R13, PT, PT, RZ, R13, RZ, P1, !PT ;  /* 0x0000000dff0dd210 */ /* 0x000fe40000ffe4ff */
        /* <DEDUP_REMOVED lines=10> */
[----:B-----5:R-:W-:-:S05]  /*0590*/  @!P6 IMAD.U32 R19, R19, 0x10000, RZ ;  /* 0x000100001313e824 */ /* 0x020fca00078e00ff */
[----:B------:R-:W-:Y:S02]  /*05a0*/  @!P6 SHF.R.U32.HI R5, RZ, 0x1f, R19 ;  /* 0x0000001fff05e819 */ /* 0x000fe40000011613 */
[----:B------:R-:W-:Y:S01]  /*05b0*/  ISETP.GE.U32.AND P6, PT, R17, R0, PT ;  /* 0x000000001100720c */ /* 0x000fe20003fc6070 */
[----:B----4-:R-:W-:Y:S02]  /*05c0*/  @!P4 IMAD.U32 R24, R24, 0x10000, RZ ;  /* 0x000100001818c824 */ /* 0x010fe400078e00ff */
[----:B---3--:R-:W-:-:S05]  /*05d0*/  @!P3 IMAD.U32 R25, R25, 0x10000, RZ ;  /* 0x000100001919b824 */ /* 0x008fca00078e00ff */
[----:B------:R-:W-:Y:S02]  /*05e0*/  @!P3 SHF.R.U32.HI R7, RZ, 0x1f, R25 ;  /* 0x0000001fff07b819 */ /* 0x000fe40000011619 */
[----:B------:R-:W-:Y:S01]  /*05f0*/  ISETP.GE.U32.AND P3, PT, R3, R0, PT ;  /* 0x000000000300720c */ /* 0x000fe20003f66070 */
[----:B------:R-:W-:Y:S01]  /*0600*/  @!P0 IMAD.U32 R26, R26, 0x10000, RZ ;  /* 0x000100001a1a8824 */ /* 0x000fe200078e00ff */
[----:B------:R-:W-:-:S04]  /*0610*/  @!P4 SHF.R.U32.HI R6, RZ, 0x1f, R24 ;  /* 0x0000001fff06c819 */ /* 0x000fc80000011618 */
[----:B------:R-:W-:Y:S01]  /*0620*/  @!P0 SHF.R.U32.HI R8, RZ, 0x1f, R26 ;  /* 0x0000001fff088819 */ /* 0x000fe2000001161a */
[----:B------:R-:W-:Y:S02]  /*0630*/  @!P2 IMAD.U32 R27, R27, 0x10000, RZ ;  /* 0x000100001b1ba824 */ /* 0x000fe400078e00ff */
[----:B------:R-:W-:Y:S01]  /*0640*/  @!P1 IMAD.U32 R29, R29, 0x10000, RZ ;  /* 0x000100001d1d9824 */ /* 0x000fe200078e00ff */
[----:B------:R-:W-:Y:S02]  /*0650*/  @!P6 SHF.L.U32 R28, R28, 0x10, RZ ;  /* 0x000000101c1ce819 */ /* 0x000fe400000006ff */
        /* <DEDUP_REMOVED lines=18> */
.L_x_1191:
        /* <DEDUP_REMOVED lines=8> */
.L_x_1192:
        /* <DEDUP_REMOVED lines=8> */
.L_x_1193:
        /* <DEDUP_REMOVED lines=9> */
.L_x_1194:
[----:B------:R-:W-:Y:S05]  /*0910*/  BSYNC.RELIABLE B1 ;  /* 0x0000000000017941 */ /* 0x000fea0003800100 */
.L_x_1190:
[----:B------:R-:W-:-:S13]  /*0920*/  ISETP.GE.U32.AND P0, PT, R3, R0, PT ;  /* 0x000000000300720c */ /* 0x000fda0003f06070 */
[----:B-1----:R-:W1:Y:S01]  /*0930*/  @!P0 LDC.64 R6, c[0x0][0x388] ;  /* 0x0000e200ff068b82 */ /* 0x002e620000000a00 */
[----:B0-2---:R-:W-:Y:S02]  /*0940*/  @!P0 IMAD.IADD R5, R2, 0x1, R3 ;  /* 0x0000000102058824 */ /* 0x005fe400078e0203 */
[----:B------:R-:W-:-:S03]  /*0950*/  @!P0 VIADD R3, R3, 0x80 ;  /* 0x0000008003038836 */ /* 0x000fc60000000000 */
[----:B-1----:R-:W-:-:S05]  /*0960*/  @!P0 IADD3 R4, P1, PT, R5, R6, RZ ;  /* 0x0000000605048210 */ /* 0x002fca0007f3e0ff */
[----:B------:R-:W-:-:S05]  /*0970*/  @!P0 IMAD.X R5, RZ, RZ, R7, P1 ;  /* 0x000000ffff058224 */ /* 0x000fca00008e0607 */
[----:B------:R2:W-:Y:S03]  /*0980*/  @!P0 STG.E.U8 desc[UR4][R4.64], R10 ;  /* 0x0000000a04008986 */ /* 0x0005e6000c101104 */
.L_x_1195:
[----:B------:R-:W-:Y:S05]  /*0990*/  BSYNC.RECONVERGENT B0 ;  /* 0x0000000000007941 */ /* 0x000fea0003800200 */
.L_x_1189:
        /* <DEDUP_REMOVED lines=9> */
.L_x_1188:
[----:B------:R-:W0:Y:S01]  /*0a30*/  S2R R5, SR_TID.X ;  /* 0x0000000000057919 */ /* 0x000e220000002100 */
[----:B------:R-:W1:Y:S01]  /*0a40*/  LDC.64 R6, c[0x0][0x390] ;  /* 0x0000e400ff067b82 */ /* 0x000e620000000a00 */
[----:B------:R-:W2:Y:S01]  /*0a50*/  LDCU.64 UR6, c[0x0][0x388] ;  /* 0x00007100ff0677ac */ /* 0x000ea20008000a00 */
[----:B-1----:R-:W-:-:S04]  /*0a60*/  IMAD.WIDE.U32 R6, R2, 0x2, R6 ;  /* 0x0000000202067825 */ /* 0x002fc800078e0006 */
[----:B0-----:R-:W-:-:S05]  /*0a70*/  IMAD.WIDE.U32 R6, R5, 0x8, R6 ;  /* 0x0000000805067825 */ /* 0x001fca00078e0006 */
[----:B------:R-:W3:Y:S04]  /*0a80*/  LDG.E.64 R10, desc[UR4][R6.64] ;  /* 0x00000004060a7981 */ /* 0x000ee8000c1e1b00 */
[----:B------:R-:W4:Y:S01]  /*0a90*/  LDG.E.64 R12, desc[UR4][R6.64+0x400] ;  /* 0x00040004060c7981 */ /* 0x000f22000c1e1b00 */
[----:B--2---:R-:W-:-:S04]  /*0aa0*/  IADD3 R2, P0, PT, R2, UR6, RZ ;  /* 0x0000000602027c10 */ /* 0x004fc8000ff1e0ff */
[----:B------:R-:W-:-:S03]  /*0ab0*/  IADD3.X R3, PT, PT, RZ, UR7, RZ, P0, !PT ;  /* 0x00000007ff037c10 */ /* 0x000fc600087fe4ff */
[----:B------:R-:W-:Y:S01]  /*0ac0*/  IMAD.WIDE.U32 R2, R5, 0x4, R2 ;  /* 0x0000000405027825 */ /* 0x000fe200078e0002 */
[----:B---3--:R-:W-:-:S03]  /*0ad0*/  PRMT R0, R10, 0x7632, R0 ;  /* 0x000076320a007816 */ /* 0x008fc60000000000 */
[----:B------:R-:W-:Y:S01]  /*0ae0*/  IMAD.U32 R10, R10, 0x10000, RZ ;  /* 0x000100000a0a7824 */ /* 0x000fe200078e00ff */
[C---:B------:R-:W-:Y:S01]  /*0af0*/  PRMT R4, R11.reuse, 0x7632, R4 ;  /* 0x000076320b047816 */ /* 0x040fe20000000004 */
[----:B------:R-:W-:Y:S01]  /*0b00*/  IMAD.U32 R11, R11, 0x10000, RZ ;  /* 0x000100000b0b7824 */ /* 0x000fe200078e00ff */
[C---:B----4-:R-:W-:Y:S01]  /*0b10*/  PRMT R8, R12.reuse, 0x7632, R8 ;  /* 0x000076320c087816 */ /* 0x050fe20000000008 */
[C---:B------:R-:W-:Y:S01]  /*0b20*/  IMAD.U32 R6, R13.reuse, 0x10000, RZ ;  /* 0x000100000d067824 */ /* 0x040fe200078e00ff */
[----:B------:R-:W-:Y:S01]  /*0b30*/  PRMT R9, R13, 0x7632, R9 ;  /* 0x000076320d097816 */ /* 0x000fe20000000009 */
[----:B------:R-:W-:Y:S01]  /*0b40*/  IMAD.U32 R12, R12, 0x10000, RZ ;  /* 0x000100000c0c7824 */ /* 0x000fe200078e00ff */
[----:B------:R-:W-:Y:S01]  /*0b50*/  SHF.R.U32.HI R10, RZ, 0x1f, R10 ;  /* 0x0000001fff0a7819 */ /* 0x000fe2000001160a */
[----:B------:R-:W-:Y:S01]  /*0b60*/  IMAD.U32 R0, R0, 0x10000, RZ ;  /* 0x0001000000007824 */ /* 0x000fe200078e00ff */
[----:B------:R-:W-:Y:S01]  /*0b70*/  SHF.R.U32.HI R11, RZ, 0x1f, R11 ;  /* 0x0000001fff0b7819 */ /* 0x000fe2000001160b */
        /* <DEDUP_REMOVED lines=11> */
[----:B------:R-:W-:-:S02]  /*0c30*/  PRMT R9, R12, 0x3340, R9 ;  /* 0x000033400c097816 */ /* 0x000fc40000000009 */
[----:B------:R-:W-:Y:S02]  /*0c40*/  PRMT R6, R6, 0x3340, R13 ;  /* 0x0000334006067816 */ /* 0x000fe4000000000d */
[----:B------:R-:W-:Y:S02]  /*0c50*/  PRMT R7, R7, 0x5410, R4 ;  /* 0x0000541007077816 */ /* 0x000fe40000000004 */
[----:B------:R-:W-:-:S03]  /*0c60*/  PRMT R9, R9, 0x5410, R6 ;  /* 0x0000541009097816 */ /* 0x000fc60000000006 */
[----:B------:R-:W-:Y:S04]  /*0c70*/  STG.E desc[UR4][R2.64], R7 ;  /* 0x0000000702007986 */ /* 0x000fe8000c101904 */
[----:B------:R-:W-:Y:S01]  /*0c80*/  STG.E desc[UR4][R2.64+0x200], R9 ;  /* 0x0002000902007986 */ /* 0x000fe2000c101904 */
[----:B------:R-:W-:Y:S05]  /*0c90*/  EXIT ;  /* 0x000000000000794d */ /* 0x000fea0003800000 */
.L_x_1196:
        /* <DEDUP_REMOVED lines=14> */
.L_x_23608:


//--------------------- .text._ZN2at6native29vectorized_elementwise_kernelILi8EZZZNS0_19signbit_kernel_cudaERNS_18TensorIteratorBaseEENKUlvE0_clEvENKUlvE1_clEvEUlN3c108BFloat16EE_St5arrayIPcLm2EEEEviT0_T1_ --------------------------
	.section	.text._ZN2at6native29vectorized_elementwise_kernelILi8EZZZNS0_19signbit_kernel_cudaERNS_18TensorIteratorBaseEENKUlvE0_clEvENKUlvE1_clEvEUlN3c108BFloat16EE_St5arrayIPcLm2EEEEviT0_T1_,"ax",@progbits
	.align	128
        .global         _ZN2at6native29vectorized_elementwise_kernelILi8EZZZNS0_19signbit_kernel_cudaERNS_18TensorIteratorBaseEENKUlvE0_clEvENKUlvE1_clEvEUlN3c108BFloat16EE_St5arrayIPcLm2EEEEviT0_T1_
        .type           _ZN2at6native29vectorized_elementwise_kernelILi8EZZZNS0_19signbit_kernel_cudaERNS_18TensorIteratorBaseEENKUlvE0_clEvENKUlvE1_clEvEUlN3c108BFloat16EE_St5arrayIPcLm2EEEEviT0_T1_,@function
        .size           _ZN2at6native29vectorized_elementwise_kernelILi8EZZZNS0_19signbit_kernel_cudaERNS_18TensorIteratorBaseEENKUlvE0_clEvENKUlvE1_clEvEUlN3c108BFloat16EE_St5arrayIPcLm2EEEEviT0_T1_,(.L_x_23609 - _ZN2at6native29vectorized_elementwise_kernelILi8EZZZNS0_19signbit_kernel_cudaERNS_18TensorIteratorBaseEENKUlvE0_clEvENKUlvE1_clEvEUlN3c108BFloat16EE_St5arrayIPcLm2EEEEviT0_T1_)
        .other          _ZN2at6native29vectorized_elementwise_kernelILi8EZZZNS0_19signbit_kernel_cudaERNS_18TensorIteratorBaseEENKUlvE0_clEvENKUlvE1_clEvEUlN3c108BFloat16EE_St5arrayIPcLm2EEEEviT0_T1_,@"STO_CUDA_ENTRY STV_DEFAULT"
_ZN2at6native29vectorized_elementwise_kernelILi8EZZZNS0_19signbit_kernel_cudaERNS_18TensorIteratorBaseEENKUlvE0_clEvENKUlvE1_clEvEUlN3c108BFloat16EE_St5arrayIPcLm2EEEEviT0_T1_:
.text._ZN2at6native29vectorized_elementwise_kernelILi8EZZZNS0_19signbit_kernel_cudaERNS_18TensorIteratorBaseEENKUlvE0_clEvENKUlvE1_clEvEUlN3c108BFloat16EE_St5arrayIPcLm2EEEEviT0_T1_:
        /* <DEDUP_REMOVED lines=120> */
.L_x_1200:
        /* <DEDUP_REMOVED lines=8> */
.L_x_1201:
        /* <DEDUP_REMOVED lines=8> */
.L_x_1202:
        /* <DEDUP_REMOVED lines=9> */
.L_x_1203:
[----:B------:R-:W-:Y:S05]  /*0910*/  BSYNC.RELIABLE B1 ;  /* 0x0000000000017941 */ /* 0x000fea0003800100 */
.L_x_1199:
[----:B------:R-:W-:-:S13]  /*0920*/  ISETP.GE.U32.AND P0, PT, R3, R0, PT ;  /* 0x000000000300720c */ /* 0x000fda0003f06070 */
[----:B-1----:R-:W1:Y:S01]  /*0930*/  @!P0 LDC.64 R6, c[0x0][0x388] ;  /* 0x0000e200ff068b82 */ /* 0x002e620000000a00 */
[----:B0-2---:R-:W-:Y:S02]  /*0940*/  @!P0 IMAD.IADD R5, R2, 0x1, R3 ;  /* 0x0000000102058824 */ /* 0x005fe400078e0203 */
[----:B------:R-:W-:-:S03]  /*0950*/  @!P0 VIADD R3, R3, 0x80 ;  /* 0x0000008003038836 */ /* 0x000fc60000000000 */
[----:B-1----:R-:W-:-:S05]  /*0960*/  @!P0 IADD3 R4, P1, PT, R5, R6, RZ ;  /* 0x0000000605048210 */ /* 0x002fca0007f3e0ff */
[----:B------:R-:W-:-:S05]  /*0970*/  @!P0 IMAD.X R5, RZ, RZ, R7, P1 ;  /* 0x000000ffff058224 */ /* 0x000fca00008e0607 */
[----:B------:R2:W-:Y:S03]  /*0980*/  @!P0 STG.E.U8 desc[UR4][R4.64], R10 ;  /* 0x0000000a04008986 */ /* 0x0005e6000c101104 */
.L_x_1204:
[----:B------:R-:W-:Y:S05]  /*0990*/  BSYNC.RECONVERGENT B0 ;  /* 0x0000000000007941 */ /* 0x000fea0003800200 */
.L_x_1198:
        /* <DEDUP_REMOVED lines=9> */
.L_x_1197:
        /* <DEDUP_REMOVED lines=8> */
[----:B------:R-:W-:Y:S01]  /*0ab0*/  IMAD.WIDE.U32 R2, R9, 0x8, R2 ;  /* 0x0000000809027825 */ /* 0x000fe200078e0002 */
[----:B---3--:R-:W-:-:S03]  /*0ac0*/  PRMT R0, R7, 0x7632, R0 ;  /* 0x0000763207007816 */ /* 0x008fc60000000000 */
[C---:B------:R-:W-:Y:S01]  /*0ad0*/  IMAD.U32 R12, R6.reuse, 0x10000, RZ ;  /* 0x00010000060c7824 */ /* 0x040fe200078e00ff */
[----:B------:R-:W-:Y:S01]  /*0ae0*/  SHF.L.U32 R13, R7, 0x10, RZ ;  /* 0x00000010070d7819 */ /* 0x000fe200000006ff */
[C---:B------:R-:W-:Y:S01]  /*0af0*/  IMAD.U32 R11, R5.reuse, 0x10000, RZ ;  /* 0x00010000050b7824 */ /* 0x040fe200078e00ff */
[----:B------:R-:W-:Y:S01]  /*0b00*/  PRMT R7, R6, 0x7632, R7 ;  /* 0x0000763206077816 */ /* 0x000fe20000000007 */
[----:B------:R-:W-:Y:S01]  /*0b10*/  IMAD.U32 R10, R4, 0x10000, RZ ;  /* 0x00010000040a7824 */ /* 0x000fe200078e00ff */
[----:B------:R-:W-:Y:S01]  /*0b20*/  PRMT R6, R5, 0x7632, R6 ;  /* 0x0000763205067816 */ /* 0x000fe20000000006 */
[----:B------:R-:W-:Y:S01]  /*0b30*/  IMAD.U32 R0, R0, 0x10000, RZ ;  /* 0x0001000000007824 */ /* 0x000fe200078e00ff */
[----:B------:R-:W-:Y:S01]  /*0b40*/  PRMT R8, R4, 0x7632, R8 ;  /* 0x0000763204087816 */ /* 0x000fe20000000008 */
        /* <DEDUP_REMOVED lines=9> */
[----:B------:R-:W-:Y:S02]  /*0be0*/  SHF.R.U32.HI R6, RZ, 0x1f, R6 ;  /* 0x0000001fff067819 */ /* 0x000fe40000011606 */
[----:B------:R-:W-:Y:S02]  /*0bf0*/  SHF.R.U32.HI R5, RZ, 0x1f, R8 ;  /* 0x0000001fff057819 */ /* 0x000fe40000011608 */
[----:B------:R-:W-:-:S02]  /*0c00*/  PRMT R0, R13, 0x3340, R0 ;  /* 0x000033400d007816 */ /* 0x000fc40000000000 */
[----:B------:R-:W-:Y:S02]  /*0c10*/  PRMT R7, R12, 0x3340, R7 ;  /* 0x000033400c077816 */ /* 0x000fe40000000007 */
[----:B------:R-:W-:Y:S02]  /*0c20*/  PRMT R6, R11, 0x3340, R6 ;  /* 0x000033400b067816 */ /* 0x000fe40000000006 */
[----:B------:R-:W-:Y:S02]  /*0c30*/  PRMT R5, R10, 0x3340, R5 ;  /* 0x000033400a057816 */ /* 0x000fe40000000005 */
[----:B------:R-:W-:Y:S02]  /*0c40*/  PRMT R7, R7, 0x5410, R0 ;  /* 0x0000541007077816 */ /* 0x000fe40000000000 */
[----:B------:R-:W-:-:S05]  /*0c50*/  PRMT R6, R5, 0x5410, R6 ;  /* 0x0000541005067816 */ /* 0x000fca0000000006 */
[----:B------:R-:W-:Y:S01]  /*0c60*/  STG.E.64 desc[UR4][R2.64], R6 ;  /* 0x0000000602007986 */ /* 0x000fe2000c101b04 */
[----:B------:R-:W-:Y:S05]  /*0c70*/  EXIT ;  /* 0x000000000000794d */ /* 0x000fea0003800000 */
.L_x_1205:
        /* <DEDUP_REMOVED lines=16> */
.L_x_23609:


//--------------------- .text._ZN2at6native18elementwise_kernelILi128ELi4EZNS0_15gpu_kernel_implIZZZNS0_19signbit_kernel_cudaERNS_18TensorIteratorBaseEENKUlvE0_clEvENKUlvE0_clEvEUlfE_EEvS4_RKT_EUliE_EEviT1_ --------------------------
	.section	.text._ZN2at6native18elementwise_kernelILi128ELi4EZNS0_15gpu_kernel_implIZZZNS0_19signbit_kernel_cudaERNS_18TensorIteratorBaseEENKUlvE0_clEvENKUlvE0_clEvEUlfE_EEvS4_RKT_EUliE_EEviT1_,"ax",@progbits
	.align	128
        .global         _ZN2at6native18elementwise_kernelILi128ELi4EZNS0_15gpu_kernel_implIZZZNS0_19signbit_kernel_cudaERNS_18TensorIteratorBaseEENKUlvE0_clEvENKUlvE0_clEvEUlfE_EEvS4_RKT_EUliE_EEviT1_
        .type           _ZN2at6native18elementwise_kernelILi128ELi4EZNS0_15gpu_kernel_implIZZZNS0_19signbit_kernel_cudaERNS_18TensorIteratorBaseEENKUlvE0_clEvENKUlvE0_clEvEUlfE_EEvS4_RKT_EUliE_EEviT1_,@function
        .size           _ZN2at6native18elementwise_kernelILi128ELi4EZNS0_15gpu_kernel_implIZZZNS0_19signbit_kernel_cudaERNS_18TensorIteratorBaseEENKUlvE0_clEvENKUlvE0_clEvEUlfE_EEvS4_RKT_EUliE_EEviT1_,(.L_x_23610 - _ZN2at6native18elementwise_kernelILi128ELi4EZNS0_15gpu_kernel_implIZZZNS0_19signbit_kernel_cudaERNS_18TensorIteratorBaseEENKUlvE0_clEvENKUlvE0_clEvEUlfE_EEvS4_RKT_EUliE_EEviT1_)
        .other          _ZN2at6native18elementwise_kernelILi128ELi4EZNS0_15gpu_kernel_implIZZZNS0_19signbit_kernel_cudaERNS_18TensorIteratorBaseEENKUlvE0_clEvENKUlvE0_clEvEUlfE_EEvS4_RKT_EUliE_EEviT1_,@"STO_CUDA_ENTRY STV_DEFAULT"
_ZN2at6native18elementwise_kernelILi128ELi4EZNS0_15gpu_kernel_implIZZZNS0_19signbit_kernel_cudaERNS_18TensorIteratorBaseEENKUlvE0_clEvENKUlvE0_clEvEUlfE_EEvS4_RKT_EUliE_EEviT1_:
.text._ZN2at6native18elementwise_kernelILi128ELi4EZNS0_15gpu_kernel_implIZZZNS0_19signbit_kernel_cudaERNS_18TensorIteratorBaseEENKUlvE0_clEvENKUlvE0_clEvEUlfE_EEvS4_RKT_EUliE_EEviT1_:
        /* <DEDUP_REMOVED lines=22> */
[----:B------:R-:W-:Y:S01]  /*0160*/  HFMA2 R16, -RZ, RZ, 0, 0 ;  /* 0x00000000ff107431 */ /* 0x000fe200000001ff */
[----:B------:R-:W1:Y:S01]  /*0170*/  LDCU UR6, c[0x0][0x38c] ;  /* 0x00007180ff0677ac */ /* 0x000e620008000800 */
[----:B------:R-:W2:Y:S01]  /*0180*/  LDCU.64 UR8, c[0x0][0x4b8] ;  /* 0x00009700ff0877ac */ /* 0x000ea20008000a00 */
[----:B------:R-:W-:Y:S02]  /*0190*/  UISETP.NE.AND UP0, UPT, UR40, URZ, UPT ;  /* 0x000000ff2800728c */ /* 0x000fe4000bf05270 */
[----:B0-----:R-:W-:-:S05]  /*01a0*/  IMAD.HI.U32 R2, R17, UR4, R16 ;  /* 0x0000000411027c27 */ /* 0x001fca000f8e0010 */
[----:B------:R-:W-:-:S05]  /*01b0*/  SHF.R.U32.HI R3, RZ, UR5, R2 ;  /* 0x00000005ff037c19 */ /* 0x000fca0008011602 */
[----:B------:R-:W-:-:S04]  /*01c0*/  IMAD.MOV R0, RZ, RZ, -R3 ;  /* 0x000000ffff007224 */ /* 0x000fc800078e0a03 */
        /* <DEDUP_REMOVED lines=283> */
[----:B------:R-:W2:Y:S03]  /*1380*/  LDCU.64 UR8, c[0x0][0x578] ;  /* 0x0000af00ff0877ac */ /* 0x000ea60008000a00 */
[----:B0-----:R-:W-:-:S05]  /*1390*/  IMAD.HI.U32 R2, R5, UR4, R4 ;  /* 0x0000000405027c27 */ /* 0x001fca000f8e0004 */
[----:B------:R-:W-:-:S05]  /*13a0*/  SHF.R.U32.HI R2, RZ, UR5, R2 ;  /* 0x00000005ff027c19 */ /* 0x000fca0008011602 */
[----:B------:R-:W-:-:S04]  /*13b0*/  IMAD.MOV R3, RZ, RZ, -R2 ;  /* 0x000000ffff037224 */ /* 0x000fc800078e0a02 */
[----:B-1----:R-:W-:-:S04]  /*13c0*/  IMAD R5, R3, UR6, R5 ;  /* 0x0000000603057c24 */ /* 0x002fc8000f8e0205 */
[C---:B--2---:R-:W-:Y:S02]  /*13d0*/  IMAD R16, R5.reuse, UR8, R16 ;  /* 0x0000000805107c24 */ /* 0x044fe4000f8e0210 */
[----:B------:R-:W-:-:S07]  /*13e0*/  IMAD R0, R5, UR9, R0 ;  /* 0x0000000905007c24 */ /* 0x000fce000f8e0200 */
.L_x_1208:
[----:B------:R-:W0:Y:S01]  /*13f0*/  LDCU.64 UR6, c[0x0][0x588] ;  /* 0x0000b100ff0677ac */ /* 0x000e220008000a00 */
[----:B------:R-:W-:Y:S01]  /*1400*/  BSSY.RECONVERGENT B6, `(.L_x_1209) ;  /* 0x00000dd000067945 */ /* 0x000fe20003800200 */
        /* <DEDUP_REMOVED lines=14> */
[----:B--2---:R0:W1:Y:S01]  /*14f0*/  I2F.S16 R0, R2 ;  /* 0x0000000200007306 */ /* 0x0040620000101400 */
[----:B------:R-:W-:Y:S05]  /*1500*/  BRA `(.L_x_1215) ;  /* 0x0000000c00307947 */ /* 0x000fea0003800000 */
.L_x_1213:
[----:B------:R-:W2:Y:S02]  /*1510*/  LDG.E.U8 R0, desc[UR36][R2.64] ;  /* 0x0000002402007981 */ /* 0x000ea4000c1e1100 */
[----:B--2---:R-:W-:Y:S01]  /*1520*/  I2FP.F32.U32 R0, R0 ;  /* 0x0000000000007245 */ /* 0x004fe20000201000 */
[----:B------:R-:W-:Y:S06]  /*1530*/  BRA `(.L_x_1215) ;  /* 0x0000000c00247947 */ /* 0x000fec0003800000 */
.L_x_1212:
[----:B------:R-:W-:-:S09]  /*1540*/  UISETP.NE.AND UP0, UPT, UR4, 0x2, UPT ;  /* 0x000000020400788c */ /* 0x000fd2000bf05270 */
[----:B------:R-:W-:Y:S05]  /*1550*/  BRA.U !UP0, `(.L_x_1216) ;  /* 0x0000000108287547 */ /* 0x000fea000b800000 */
[----:B------:R-:W-:-:S09]  /*1560*/  UISETP.NE.AND UP0, UPT, UR4, 0x3, UPT ;  /* 0x000000030400788c */ /* 0x000fd2000bf05270 */
[----:B------:R-:W-:Y:S05]  /*1570*/  BRA.U !UP0, `(.L_x_1217) ;  /* 0x0000000108147547 */ /* 0x000fea000b800000 */
[----:B------:R-:W-:-:S09]  /*1580*/  UISETP.NE.AND UP0, UPT, UR4, 0x4, UPT ;  /* 0x000000040400788c */ /* 0x000fd2000bf05270 */
[----:B------:R-:W-:Y:S05]  /*1590*/  BRA.U UP0, `(.L_x_1214) ;  /* 0x0000000900907547 */ /* 0x000fea000b800000 */
[----:B------:R-:W2:Y:S02]  /*15a0*/  LDG.E.64 R2, desc[UR36][R2.64] ;  /* 0x0000002402027981 */ /* 0x000ea4000c1e1b00 */
[----:B--2---:R4:W0:Y:S01]  /*15b0*/  I2F.S64 R0, R2 ;  /* 0x0000000200007312 */ /* 0x0048220000301400 */
[----:B------:R-:W-:Y:S05]  /*15c0*/  BRA `(.L_x_1215) ;  /* 0x0000000c00007947 */ /* 0x000fea0003800000 */
.L_x_1217:
[----:B------:R-:W2:Y:S02]  /*15d0*/  LDG.E R0, desc[UR36][R2.64] ;  /* 0x0000002402007981 */ /* 0x000ea4000c1e1900 */
[----:B--2---:R-:W-:Y:S01]  /*15e0*/  I2FP.F32.S32 R0, R0 ;  /* 0x0000000000007245 */ /* 0x004fe20000201400 */
[----:B------:R-:W-:Y:S06]  /*15f0*/  BRA `(.L_x_1215) ;  /* 0x0000000800f47947 */ /* 0x000fec0003800000 */
.L_x_1216:
[----:B------:R-:W2:Y:S02]  /*1600*/  LDG.E.U16 R0, desc[UR36][R2.64] ;  /* 0x0000002402007981 */ /* 0x000ea4000c1e1500 */
[----:B--2---:R-:W0:Y:S01]  /*1610*/  I2F.S16 R0, R0 ;  /* 0x0000000000007306 */ /* 0x004e220000101400 */
[----:B------:R-:W-:Y:S05]  /*1620*/  BRA `(.L_x_1215) ;  /* 0x0000000800e87947 */ /* 0x000fea0003800000 */
.L_x_1211:
[----:B------:R-:W-:-:S09]  /*1630*/  UISETP.GT.AND UP0, UPT, UR4, 0x6, UPT ;  /* 0x000000060400788c */ /* 0x000fd2000bf04270 */
[----:B------:R-:W-:Y:S05]  /*1640*/  BRA.U UP0, `(.L_x_1218) ;  /* 0x0000000100247547 */ /* 0x000fea000b800000 */
[----:B------:R-:W-:-:S09]  /*1650*/  UISETP.NE.AND UP0, UPT, UR4, 0x5, UPT ;  /* 0x000000050400788c */ /* 0x000fd2000bf05270 */
[----:B------:R-:W-:Y:S05]  /*1660*/  BRA.U !UP0, `(.L_x_1219) ;  /* 0x0000000108107547 */ /* 0x000fea000b800000 */
[----:B------:R-:W-:-:S09]  /*1670*/  UISETP.NE.AND UP0, UPT, UR4, 0x6, UPT ;  /* 0x000000060400788c */ /* 0x000fd2000bf05270 */
[----:B------:R-:W-:Y:S05]  /*1680*/  BRA.U UP0, `(.L_x_1214) ;  /* 0x0000000900547547 */ /* 0x000fea000b800000 */
[----:B------:R2:W5:Y:S01]  /*1690*/  LDG.E R0, desc[UR36][R2.64] ;  /* 0x0000002402007981 */ /* 0x000562000c1e1900 */
[----:B------:R-:W-:Y:S05]  /*16a0*/  BRA `(.L_x_1215) ;  /* 0x0000000800c87947 */ /* 0x000fea0003800000 */
.L_x_1219:
[----:B------:R-:W2:Y:S02]  /*16b0*/  LDG.E.U16 R0, desc[UR36][R2.64] ;  /* 0x0000002402007981 */ /* 0x000ea4000c1e1500 */
[----:B--2---:R-:W-:Y:S01]  /*16c0*/  HADD2.F32 R0, -RZ, R0.H0_H0 ;  /* 0x20000000ff007230 */ /* 0x004fe20000004100 */
[----:B------:R-:W-:Y:S06]  /*16d0*/  BRA `(.L_x_1215) ;  /* 0x0000000800bc7947 */ /* 0x000fec0003800000 */
.L_x_1218:
[----:B------:R-:W-:-:S09]  /*16e0*/  UISETP.NE.AND UP0, UPT, UR4, 0x7, UPT ;  /* 0x000000070400788c */ /* 0x000fd2000bf05270 */
[----:B------:R-:W-:Y:S05]  /*16f0*/  BRA.U !UP0, `(.L_x_1220) ;  /* 0x0000000108247547 */ /* 0x000fea000b800000 */
[----:B------:R-:W-:-:S09]  /*1700*/  UISETP.NE.AND UP0, UPT, UR4, 0x8, UPT ;  /* 0x000000080400788c */ /* 0x000fd2000bf05270 */
[----:B------:R-:W-:Y:S05]  /*1710*/  BRA.U !UP0, `(.L_x_1221) ;  /* 0x0000000108107547 */ /* 0x000fea000b800000 */
[----:B------:R-:W-:-:S09]  /*1720*/  UISETP.NE.AND UP0, UPT, UR4, 0x9, UPT ;  /* 0x000000090400788c */ /* 0x000fd2000bf05270 */
[----:B------:R-:W-:Y:S05]  /*1730*/  BRA.U UP0, `(.L_x_1214) ;  /* 0x0000000900287547 */ /* 0x000fea000b800000 */
[----:B------:R3:W5:Y:S01]  /*1740*/  LDG.E R0, desc[UR36][R2.64] ;  /* 0x0000002402007981 */ /* 0x000762000c1e1900 */
[----:B------:R-:W-:Y:S05]  /*1750*/  BRA `(.L_x_1215) ;  /* 0x00000008009c7947 */ /* 0x000fea0003800000 */
.L_x_1221:
[----:B------:R-:W2:Y:S02]  /*1760*/  LDG.E.U16 R0, desc[UR36][R2.64] ;  /* 0x0000002402007981 */ /* 0x000ea4000c1e1500 */
[----:B--2---:R-:W-:Y:S01]  /*1770*/  HADD2.F32 R0, -RZ, R0.H0_H0 ;  /* 0x20000000ff007230 */ /* 0x004fe20000004100 */
[----:B------:R-:W-:Y:S06]  /*1780*/  BRA `(.L_x_1215) ;  /* 0x0000000800907947 */ /* 0x000fec0003800000 */
.L_x_1220:
[----:B------:R-:W2:Y:S01]  /*1790*/  LDG.E.64 R2, desc[UR36][R2.64] ;  /* 0x0000002402027981 */ /* 0x000ea2000c1e1b00 */
[----:B------:R-:W-:Y:S01]  /*17a0*/  UMOV UR4, 0xf0000000 ;  /* 0xf000000000047882 */ /* 0x000fe20000000000 */
[----:B------:R-:W-:Y:S01]  /*17b0*/  UMOV UR5, 0x380fffff ;  /* 0x380fffff00057882 */ /* 0x000fe20000000000 */
[----:B--2---:R-:W0:Y:S01]  /*17c0*/  F2F.F32.F64 R0, R2 ;  /* 0x0000000200007310 */ /* 0x004e220000301000 */
[----:B------:R-:W-:-:S14]  /*17d0*/  DSETP.GEU.AND P0, PT, |R2|, UR4, PT ;  /* 0x0000000402007e2a */ /* 0x000fdc000bf0e200 */
[----:B0-----:R-:W-:Y:S01]  /*17e0*/  @!P0 FMUL R0, R0, 1.175494350822287508e-38 ;  /* 0x0080000000008820 */ /* 0x001fe20000400000 */
[----:B------:R-:W-:Y:S06]  /*17f0*/  BRA `(.L_x_1215) ;  /* 0x0000000800747947 */ /* 0x000fec0003800000 */
.L_x_1210:
        /* <DEDUP_REMOVED lines=10> */
[----:B------:R-:W-:Y:S01]  /*18a0*/  FSEL R0, RZ, 1, !P0 ;  /* 0x3f800000ff007808 */ /* 0x000fe20004000000 */
[----:B------:R-:W-:Y:S08]  /*18b0*/  BRA `(.L_x_1215) ;  /* 0x0000000800447947 */ /* 0x000ff00003800000 */
.L_x_1224:
[----:B------:R-:W2:Y:S01]  /*18c0*/  LDG.E.64 R2, desc[UR36][R2.64] ;  /* 0x0000002402027981 */ /* 0x000ea2000c1e1b00 */
[----:B------:R-:W-:Y:S01]  /*18d0*/  UMOV UR4, 0xf0000000 ;  /* 0xf000000000047882 */ /* 0x000fe20000000000 */
[----:B------:R-:W-:Y:S01]  /*18e0*/  UMOV UR5, 0x380fffff ;  /* 0x380fffff00057882 */ /* 0x000fe20000000000 */
[----:B--2---:R-:W0:Y:S01]  /*18f0*/  F2F.F32.F64 R0, R2 ;  /* 0x0000000200007310 */ /* 0x004e220000301000 */
[----:B------:R-:W-:-:S14]  /*1900*/  DSETP.GEU.AND P0, PT, |R2|, UR4, PT ;  /* 0x0000000402007e2a */ /* 0x000fdc000bf0e200 */
[----:B0-----:R-:W-:Y:S01]  /*1910*/  @!P0 FMUL R0, R0, 1.175494350822287508e-38 ;  /* 0x0080000000008820 */ /* 0x001fe20000400000 */
[----:B------:R-:W-:Y:S06]  /*1920*/  BRA `(.L_x_1215) ;  /* 0x0000000800287947 */ /* 0x000fec0003800000 */
.L_x_1223:
[----:B------:R-:W-:-:S09]  /*1930*/  UISETP.NE.AND UP0, UPT, UR4, 0xf, UPT ;  /* 0x0000000f0400788c */ /* 0x000fd2000bf05270 */
[----:B------:R-:W-:Y:S05]  /*1940*/  BRA.U !UP0, `(.L_x_1225) ;  /* 0x00000001088c7547 */ /* 0x000fea000b800000 */
[----:B------:R-:W-:-:S09]  /*1950*/  UISETP.NE.AND UP0, UPT, UR4, 0x17, UPT ;  /* 0x000000170400788c */ /* 0x000fd2000bf05270 */
[----:B------:R-:W-:Y:S05]  /*1960*/  BRA.U !UP0, `(.L_x_1226) ;  /* 0x0000000108547547 */ /* 0x000fea000b800000 */
[----:B------:R-:W-:-:S09]  /*1970*/  UISETP.NE.AND UP0, UPT, UR4, 0x18, UPT ;  /* 0x000000180400788c */ /* 0x000fd2000bf05270 */
[----:B------:R-:W-:Y:S05]  /*1980*/  BRA.U UP0, `(.L_x_1214) ;  /* 0x0000000500947547 */ /* 0x000fea000b800000 */
[----:B------:R-:W2:Y:S01]  /*1990*/  LDG.E.U8 R0, desc[UR36][R2.64] ;  /* 0x0000002402007981 */ /* 0x000ea2000c1e1100 */
[----:B------:R-:W-:Y:S01]  /*19a0*/  IMAD.MOV.U32 R6, RZ, RZ, 0x1f ;  /* 0x0000001fff067424 */ /* 0x000fe200078e00ff */
[----:B--2---:R-:W-:-:S04]  /*19b0*/  SHF.L.U32 R0, R0, 0x18, RZ ;  /* 0x0000001800007819 */ /* 0x004fc800000006ff */
[C---:B------:R-:W-:Y:S02]  /*19c0*/  LOP3.LUT R4, R0.reuse, 0x7f000000, RZ, 0xc0, !PT ;  /* 0x7f00000000047812 */ /* 0x040fe400078ec0ff */
[----:B------:R-:W-:Y:S02]  /*19d0*/  LOP3.LUT P0, RZ, R0, 0x7f000000, RZ, 0xc0, !PT ;  /* 0x7f00000000ff7812 */ /* 0x000fe4000780c0ff */
[----:B------:R-:W0:Y:S02]  /*19e0*/  FLO.U32 R5, R4 ;  /* 0x0000000400057300 */ /* 0x000e2400000e0000 */
[----:B0-----:R-:W-:-:S05]  /*19f0*/  IMAD.MOV R5, RZ, RZ, -R5 ;  /* 0x000000ffff057224 */ /* 0x001fca00078e0a05 */
[----:B------:R-:W-:-:S04]  /*1a00*/  VIADDMNMX.U32 R5, R5, R6, 0x4, !PT ;  /* 0x0000000405057446 */ /* 0x000fc80007800006 */
[----:B------:R-:W-:-:S04]  /*1a10*/  IADD3 R5, PT, PT, R5, -0x4, RZ ;  /* 0xfffffffc05057810 */ /* 0x000fc80007ffe0ff */
[C---:B------:R-:W-:Y:S01]  /*1a20*/  SHF.L.U32 R6, R4.reuse, R5, RZ ;  /* 0x0000000504067219 */ /* 0x040fe200000006ff */
[----:B------:R-:W-:Y:S02]  /*1a30*/  IMAD.SHL.U32 R7, R5, 0x800000, RZ ;  /* 0x0080000005077824 */ /* 0x000fe400078e00ff */
[----:B------:R-:W-:-:S03]  /*1a40*/  VIADD R5, R4, 0x1000000 ;  /* 0x0100000004057836 */ /* 0x000fc60000000000 */
[----:B------:R-:W-:Y:S02]  /*1a50*/  LEA.HI R6, R6, -R7, RZ, 0x1c ;  /* 0x8000000706067211 */ /* 0x000fe400078fe0ff */
[----:B------:R-:W-:Y:S02]  /*1a60*/  SHF.R.S32.HI R5, RZ, 0x8, R5 ;  /* 0x00000008ff057819 */ /* 0x000fe40000011405 */
[----:B------:R-:W-:-:S04]  /*1a70*/  IADD3 R6, PT, PT, R6, 0x3c000000, RZ ;  /* 0x3c00000006067810 */ /* 0x000fc80007ffe0ff */
[----:B------:R-:W-:-:S04]  /*1a80*/  LOP3.LUT R5, R6, 0x7f800000, R5, 0xf8, !PT ;  /* 0x7f80000006057812 */ /* 0x000fc800078ef805 */
[----:B------:R-:W-:-:S04]  /*1a90*/  SEL R5, R5, RZ, P0 ;  /* 0x000000ff05057207 */ /* 0x000fc80000000000 */
[----:B------:R-:W-:Y:S01]  /*1aa0*/  LOP3.LUT R0, R5, 0x80000000, R0, 0xf8, !PT ;  /* 0x8000000005007812 */ /* 0x000fe200078ef800 */
[----:B------:R-:W-:Y:S06]  /*1ab0*/  BRA `(.L_x_1215) ;  /* 0x0000000400c47947 */ /* 0x000fec0003800000 */
.L_x_1226:
        /* <DEDUP_REMOVED lines=10> */
[----:B------:R-:W-:Y:S01]  /*1b60*/  LOP3.LUT R0, R0, 0x80000000, R5, 0xf8, !PT ;  /* 0x8000000000007812 */ /* 0x000fe200078ef805 */
[----:B------:R-:W-:Y:S06]  /*1b70*/  BRA `(.L_x_1215) ;  /* 0x0000000400947947 */ /* 0x000fec0003800000 */
.L_x_1225:
[----:B------:R-:W2:Y:S02]  /*1b80*/  LDG.E.U16 R0, desc[UR36][R2.64] ;  /* 0x0000002402007981 */ /* 0x000ea4000c1e1500 */
[----:B--2---:R-:W-:Y:S01]  /*1b90*/  SHF.L.U32 R0, R0, 0x10, RZ ;  /* 0x0000001000007819 */ /* 0x004fe200000006ff */
[----:B------:R-:W-:Y:S06]  /*1ba0*/  BRA `(.L_x_1215) ;  /* 0x0000000400887947 */ /* 0x000fec0003800000 */
.L_x_1222:
        /* <DEDUP_REMOVED lines=9> */
[----:B--2---:R-:W-:Y:S01]  /*1c40*/  I2FP.F32.U32 R0, R0 ;  /* 0x0000000000007245 */ /* 0x004fe20000201000 */
[----:B------:R-:W-:Y:S06]  /*1c50*/  BRA `(.L_x_1215) ;  /* 0x00000004005c7947 */ /* 0x000fec0003800000 */
.L_x_1229:
[----:B------:R-:W2:Y:S01]  /*1c60*/  LDG.E.U8 R3, desc[UR36][R2.64] ;  /* 0x0000002402037981 */ /* 0x000ea2000c1e1100 */
        /* <DEDUP_REMOVED lines=19> */
.L_x_1231:
[----:B------:R-:W-:Y:S05]  /*1da0*/  BSYNC.RECONVERGENT B0 ;  /* 0x0000000000007941 */ /* 0x000fea0003800200 */
.L_x_1230:
[----:B------:R-:W-:Y:S01]  /*1db0*/  IMAD.SHL.U32 R0, R0, 0x100000, RZ ;  /* 0x0010000000007824 */ /* 0x000fe200078e00ff */
[----:B------:R-:W-:-:S04]  /*1dc0*/  LEA R2, R2, 0x3b800000, 0x17 ;  /* 0x3b80000002027811 */ /* 0x000fc800078eb8ff */
[----:B------:R-:W-:Y:S01]  /*1dd0*/  LOP3.LUT R0, R2, R0, R7, 0xfe, !PT ;  /* 0x0000000002007212 */ /* 0x000fe200078efe07 */
[----:B------:R-:W-:Y:S06]  /*1de0*/  BRA `(.L_x_1215) ;  /* 0x0000000000f87947 */ /* 0x000fec0003800000 */
.L_x_1228:
[----:B------:R-:W2:Y:S01]  /*1df0*/  LDG.E.U8 R3, desc[UR36][R2.64] ;  /* 0x0000002402037981 */ /* 0x000ea2000c1e1100 */
        /* <DEDUP_REMOVED lines=19> */
.L_x_1233:
[----:B------:R-:W-:Y:S05]  /*1f30*/  BSYNC.RECONVERGENT B0 ;  /* 0x0000000000007941 */ /* 0x000fea0003800200 */
.L_x_1232:
[----:B------:R-:W-:Y:S01]  /*1f40*/  IMAD.SHL.U32 R0, R0, 0x200000, RZ ;  /* 0x0020000000007824 */ /* 0x000fe200078e00ff */
[----:B------:R-:W-:-:S04]  /*1f50*/  LEA R2, R2, 0x37800000, 0x17 ;  /* 0x3780000002027811 */ /* 0x000fc800078eb8ff */
[----:B------:R-:W-:Y:S01]  /*1f60*/  LOP3.LUT R0, R2, R0, R7, 0xfe, !PT ;  /* 0x0000000002007212 */ /* 0x000fe200078efe07 */
[----:B------:R-:W-:Y:S06]  /*1f70*/  BRA `(.L_x_1215) ;  /* 0x0000000000947947 */ /* 0x000fec0003800000 */
.L_x_1227:
[----:B------:R-:W-:-:S09]  /*1f80*/  UISETP.NE.AND UP0, UPT, UR4, 0x1c, UPT ;  /* 0x0000001c0400788c */ /* 0x000fd2000bf05270 */
[----:B------:R-:W-:Y:S05]  /*1f90*/  BRA.U !UP0, `(.L_x_1234) ;  /* 0x0000000108847547 */ /* 0x000fea000b800000 */
[----:B------:R-:W-:-:S09]  /*1fa0*/  UISETP.NE.AND UP0, UPT, UR4, 0x1d, UPT ;  /* 0x0000001d0400788c */ /* 0x000fd2000bf05270 */
[----:B------:R-:W-:Y:S05]  /*1fb0*/  BRA.U !UP0, `(.L_x_1235) ;  /* 0x0000000108707547 */ /* 0x000fea000b800000 */
[----:B------:R-:W-:-:S09]  /*1fc0*/  UISETP.NE.AND UP0, UPT, UR4, 0x2c, UPT ;  /* 0x0000002c0400788c */ /* 0x000fd2000bf05270 */
[----:B------:R-:W-:Y:S05]  /*1fd0*/  BRA.U !UP0, `(.L_x_1236) ;  /* 0x0000000108487547 */ /* 0x000fea000b800000 */
.L_x_1214:
        /* <DEDUP_REMOVED lines=16> */
.L_x_1237:
[----:B------:R-:W-:Y:S01]  /*20e0*/  IMAD.MOV.U32 R0, RZ, RZ, RZ ;  /* 0x000000ffff007224 */ /* 0x000fe200078e00ff */
[----:B------:R-:W-:Y:S06]  /*20f0*/  BRA `(.L_x_1215) ;  /* 0x0000000000347947 */ /* 0x000fec0003800000 */
.L_x_1236:
[----:B------:R-:W2:Y:S01]  /*2100*/  LDG.E.U8 R2, desc[UR36][R2.64] ;  /* 0x0000002402027981 */ /* 0x000ea2000c1e1100 */
[----:B------:R-:W-:Y:S02]  /*2110*/  MOV R0, 0x400000 ;  /* 0x0040000000007802 */ /* 0x000fe40000000f00 */
[----:B--2---:R-:W-:-:S13]  /*2120*/  ISETP.NE.AND P0, PT, R2, RZ, PT ;  /* 0x000000ff0200720c */ /* 0x004fda0003f05270 */
[----:B------:R-:W-:Y:S05]  /*2130*/  @!P0 BRA `(.L_x_1215) ;  /* 0x0000000000248947 */ /* 0x000fea0003800000 */
[----:B------:R-:W-:-:S13]  /*2140*/  ISETP.NE.AND P0, PT, R2, 0xff, PT ;  /* 0x000000ff0200780c */ /* 0x000fda0003f05270 */
[----:B------:R-:W-:Y:S02]  /*2150*/  @!P0 IMAD.MOV.U32 R0, RZ, RZ, 0x7f800001 ;  /* 0x7f800001ff008424 */ /* 0x000fe400078e00ff */
[----:B------:R-:W-:Y:S01]  /*2160*/  @P0 IMAD.SHL.U32 R0, R2, 0x800000, RZ ;  /* 0x0080000002000824 */ /* 0x000fe200078e00ff */
[----:B------:R-:W-:Y:S06]  /*2170*/  BRA `(.L_x_1215) ;  /* 0x0000000000147947 */ /* 0x000fec0003800000 */
.L_x_1235:
[----:B------:R-:W2:Y:S02]  /*2180*/  LDG.E.64 R2, desc[UR36][R2.64] ;  /* 0x0000002402027981 */ /* 0x000ea4000c1e1b00 */
[----:B--2---:R0:W1:Y:S01]  /*2190*/  I2F.U64 R0, R2 ;  /* 0x0000000200007312 */ /* 0x0040620000301000 */
[----:B------:R-:W-:Y:S05]  /*21a0*/  BRA `(.L_x_1215) ;  /* 0x0000000000087947 */ /* 0x000fea0003800000 */
.L_x_1234:
[----:B------:R-:W2:Y:S02]  /*21b0*/  LDG.E R0, desc[UR36][R2.64] ;  /* 0x0000002402007981 */ /* 0x000ea4000c1e1900 */
[----:B--2---:R-:W-:-:S07]  /*21c0*/  I2FP.F32.U32 R0, R0 ;  /* 0x0000000000007245 */ /* 0x004fce0000201000 */
.L_x_1215:
[----:B------:R-:W-:Y:S05]  /*21d0*/  BSYNC.RECONVERGENT B6 ;  /* 0x0000000000067941 */ /* 0x000fea0003800200 */
.L_x_1209:
[----:B------:R-:W2:Y:S01]  /*21e0*/  LDCU.64 UR6, c[0x0][0x580] ;  /* 0x0000b000ff0677ac */ /* 0x000ea20008000a00 */
[----:B------:R-:W-:Y:S01]  /*21f0*/  BSSY.RECONVERGENT B6, `(.L_x_1238) ;  /* 0x00000d5000067945 */ /* 0x000fe20003800200 */
[----:B01---5:R-:W-:Y:S01]  /*2200*/  SHF.R.U32.HI R4, RZ, 0x1f, R0 ;  /* 0x0000001fff047819 */ /* 0x023fe20000011600 */
[----:B------:R-:W-:-:S04]  /*2210*/  UPRMT UR4, UR42, 0x9910, URZ ;  /* 0x000099102a047896 */ /* 0x000fc800080000ff */
[----:B------:R-:W-:Y:S01]  /*2220*/  UISETP.GT.AND UP0, UPT, UR4, 0x9, UPT ;  /* 0x000000090400788c */ /* 0x000fe2000bf04270 */
[----:B--234-:R-:W-:-:S04]  /*2230*/  IADD3 R2, P0, PT, R16, UR6, RZ ;  /* 0x0000000610027c10 */ /* 0x01cfc8000ff1e0ff */
        /* <DEDUP_REMOVED lines=12> */
.L_x_1242:
[----:B------:R0:W-:Y:S01]  /*2300*/  STG.E.U8 desc[UR36][R2.64], R4 ;  /* 0x0000000402007986 */ /* 0x0001e2000c101124 */
[----:B------:R-:W-:Y:S05]  /*2310*/  BRA `(.L_x_1244) ;  /* 0x0000000c00087947 */ /* 0x000fea0003800000 */
.L_x_1241:
        /* <DEDUP_REMOVED lines=9> */
.L_x_1246:
[----:B------:R0:W-:Y:S01]  /*23b0*/  STG.E desc[UR36][R2.64], R4 ;  /* 0x0000000402007986 */ /* 0x0001e2000c101924 */
[----:B------:R-:W-:Y:S05]  /*23c0*/  BRA `(.L_x_1244) ;  /* 0x0000000800dc7947 */ /* 0x000fea0003800000 */
.L_x_1245:
[----:B------:R0:W-:Y:S01]  /*23d0*/  STG.E.U16 desc[UR36][R2.64], R4 ;  /* 0x0000000402007986 */ /* 0x0001e2000c101524 */
[----:B------:R-:W-:Y:S05]  /*23e0*/  BRA `(.L_x_1244) ;  /* 0x0000000800d47947 */ /* 0x000fea0003800000 */
.L_x_1240:
        /* <DEDUP_REMOVED lines=9> */
.L_x_1248:
[----:B------:R-:W0:Y:S02]  /*2480*/  I2F.U16 R0, R4 ;  /* 0x0000000400007306 */ /* 0x000e240000101000 */
[----:B0-----:R-:W-:-:S05]  /*2490*/  F2FP.F16.F32.PACK_AB R0, RZ, R0 ;  /* 0x00000000ff00723e */ /* 0x001fca00000000ff */
[----:B------:R0:W-:Y:S01]  /*24a0*/  STG.E.U16 desc[UR36][R2.64], R0 ;  /* 0x0000000002007986 */ /* 0x0001e2000c101524 */
[----:B------:R-:W-:Y:S05]  /*24b0*/  BRA `(.L_x_1244) ;  /* 0x0000000800a07947 */ /* 0x000fea0003800000 */
.L_x_1247:
        /* <DEDUP_REMOVED lines=10> */
.L_x_1250:
[----:B------:R-:W0:Y:S02]  /*2560*/  I2F.U16 R4, R4 ;  /* 0x0000000400047306 */ /* 0x000e240000101000 */
[----:B0-----:R-:W-:-:S04]  /*2570*/  F2FP.F16.F32.PACK_AB R5, RZ, R4 ;  /* 0x00000004ff05723e */ /* 0x001fc800000000ff */
[----:B------:R-:W-:-:S05]  /*2580*/  PRMT R5, R5, 0x5410, RZ ;  /* 0x0000541005057816 */ /* 0x000fca00000000ff */
[----:B------:R0:W-:Y:S01]  /*2590*/  STG.E desc[UR36][R2.64], R5 ;  /* 0x0000000502007986 */ /* 0x0001e2000c101924 */
[----:B------:R-:W-:Y:S05]  /*25a0*/  BRA `(.L_x_1244) ;  /* 0x0000000800647947 */ /* 0x000fea0003800000 */
.L_x_1249:
[----:B------:R-:W0:Y:S02]  /*25b0*/  I2F.F64.U16 R4, R4 ;  /* 0x0000000400047312 */ /* 0x000e240000101800 */
[----:B0-----:R0:W-:Y:S01]  /*25c0*/  STG.E.64 desc[UR36][R2.64], R4 ;  /* 0x0000000402007986 */ /* 0x0011e2000c101b24 */
[----:B------:R-:W-:Y:S05]  /*25d0*/  BRA `(.L_x_1244) ;  /* 0x0000000800587947 */ /* 0x000fea0003800000 */
.L_x_1239:
        /* <DEDUP_REMOVED lines=10> */
.L_x_1253:
[----:B------:R-:W0:Y:S01]  /*2680*/  I2F.F64.U16 R4, R4 ;  /* 0x0000000400047312 */ /* 0x000e220000101800 */
[----:B------:R-:W-:-:S05]  /*2690*/  CS2R R6, SRZ ;  /* 0x0000000000067805 */ /* 0x000fca000001ff00 */
[----:B0-----:R0:W-:Y:S01]  /*26a0*/  STG.E.128 desc[UR36][R2.64], R4 ;  /* 0x0000000402007986 */ /* 0x0011e2000c101d24 */
[----:B------:R-:W-:Y:S05]  /*26b0*/  BRA `(.L_x_1244) ;  /* 0x0000000800207947 */ /* 0x000fea0003800000 */
.L_x_1252:
        /* <DEDUP_REMOVED lines=8> */
[----:B------:R-:W-:Y:S01]  /*2740*/  HFMA2 R5, -RZ, RZ, 0, 7.569789886474609375e-06 ;  /* 0x0000007fff057431 */ /* 0x000fe200000001ff */
        /* <DEDUP_REMOVED lines=8> */
.L_x_1257:
[----:B------:R-:W-:Y:S05]  /*27d0*/  BSYNC.RECONVERGENT B0 ;  /* 0x0000000000007941 */ /* 0x000fea0003800200 */
.L_x_1256:
[----:B------:R0:W-:Y:S01]  /*27e0*/  STG.E.U8 desc[UR36][R2.64], R5 ;  /* 0x0000000502007986 */ /* 0x0001e2000c101124 */
[----:B------:R-:W-:Y:S05]  /*27f0*/  BRA `(.L_x_1244) ;  /* 0x0000000400d07947 */ /* 0x000fea0003800000 */
.L_x_1255:
[----:B------:R-:W0:Y:S02]  /*2800*/  I2F.U16 R7, R4 ;  /* 0x0000000400077306 */ /* 0x000e240000101000 */
[----:B0-----:R-:W-:-:S13]  /*2810*/  ISETP.GE.U32.AND P1, PT, R7, 0x47800000, PT ;  /* 0x478000000700780c */ /* 0x001fda0003f26070 */
[----:B------:R-:W-:Y:S01]  /*2820*/  @P1 IMAD.MOV.U32 R5, RZ, RZ, 0x7f ;  /* 0x0000007fff051424 */ /* 0x000fe200078e00ff */
[----:B------:R-:W-:-:S04]  /*2830*/  @P1 ISETP.GT.U32.AND P0, PT, R7, 0x7f800000, PT ;  /* 0x7f8000000700180c */ /* 0x000fc80003f04070 */
        /* <DEDUP_REMOVED lines=13> */
.L_x_1254:
[----:B------:R-:W0:Y:S02]  /*2910*/  I2F.U16 R0, R4 ;  /* 0x0000000400007306 */ /* 0x000e240000101000 */
[----:B0-----:R-:W-:-:S05]  /*2920*/  F2FP.BF16.F32.PACK_AB R0, RZ, R0 ;  /* 0x00000000ff00723e */ /* 0x001fca00000010ff */
[----:B------:R0:W-:Y:S01]  /*2930*/  STG.E.U16 desc[UR36][R2.64], R0 ;  /* 0x0000000002007986 */ /* 0x0001e2000c101524 */
[----:B------:R-:W-:Y:S05]  /*2940*/  BRA `(.L_x_1244) ;  /* 0x00000004007c7947 */ /* 0x000fea0003800000 */
.L_x_1251:
        /* <DEDUP_REMOVED lines=10> */
.L_x_1260:
[----:B------:R-:W0:Y:S01]  /*29f0*/  I2F.U16 R5, R4 ;  /* 0x0000000400057306 */ /* 0x000e220000101000 */
[----:B------:R-:W-:Y:S01]  /*2a00*/  BSSY.RECONVERGENT B0, `(.L_x_1261) ;  /* 0x0000011000007945 */ /* 0x000fe20003800200 */
[----:B------:R-:W-:Y:S02]  /*2a10*/  MOV R0, 0x80 ;  /* 0x0000008000007802 */ /* 0x000fe40000000f00 */
        /* <DEDUP_REMOVED lines=9> */
.L_x_1263:
[----:B------:R-:W-:-:S04]  /*2ab0*/  SHF.R.U32.HI R0, RZ, 0x14, R5 ;  /* 0x00000014ff007819 */ /* 0x000fc80000011605 */
[----:B------:R-:W-:-:S04]  /*2ac0*/  LOP3.LUT R0, R0, 0x1, RZ, 0xc0, !PT ;  /* 0x0000000100007812 */ /* 0x000fc800078ec0ff */
[----:B------:R-:W-:-:S04]  /*2ad0*/  IADD3 R0, PT, PT, R5, 0x487ffff, R0 ;  /* 0x0487ffff05007810 */ /* 0x000fc80007ffe000 */
[----:B------:R-:W-:-:S04]  /*2ae0*/  SHF.R.U32.HI R0, RZ, 0x14, R0 ;  /* 0x00000014ff007819 */ /* 0x000fc80000011600 */
[----:B------:R-:W-:-:S07]  /*2af0*/  LOP3.LUT R4, R0, 0xff, RZ, 0xc0, !PT ;  /* 0x000000ff00047812 */ /* 0x000fce00078ec0ff */
.L_x_1264:
[----:B------:R-:W-:-:S07]  /*2b00*/  PRMT R0, R4, 0x7610, R0 ;  /* 0x0000761004007816 */ /* 0x000fce0000000000 */
.L_x_1262:
[----:B------:R-:W-:Y:S05]  /*2b10*/  BSYNC.RECONVERGENT B0 ;  /* 0x0000000000007941 */ /* 0x000fea0003800200 */
.L_x_1261:
[----:B------:R4:W-:Y:S01]  /*2b20*/  STG.E.U8 desc[UR36][R2.64], R0 ;  /* 0x0000000002007986 */ /* 0x0009e2000c101124 */
[----:B------:R-:W-:Y:S05]  /*2b30*/  BRA `(.L_x_1244) ;  /* 0x0000000400007947 */ /* 0x000fea0003800000 */
.L_x_1259:
[----:B------:R-:W0:Y:S01]  /*2b40*/  I2F.U16 R5, R4 ;  /* 0x0000000400057306 */ /* 0x000e220000101000 */
[----:B------:R-:W-:Y:S01]  /*2b50*/  BSSY.RECONVERGENT B0, `(.L_x_1265) ;  /* 0x0000012000007945 */ /* 0x000fe20003800200 */
[----:B------:R-:W-:Y:S01]  /*2b60*/  IMAD.MOV.U32 R0, RZ, RZ, 0x80 ;  /* 0x00000080ff007424 */ /* 0x000fe200078e00ff */
        /* <DEDUP_REMOVED lines=10> */
.L_x_1267:
[----:B------:R-:W-:-:S04]  /*2c10*/  SHF.R.U32.HI R0, RZ, 0x15, R5 ;  /* 0x00000015ff007819 */ /* 0x000fc80000011605 */
[----:B------:R-:W-:-:S04]  /*2c20*/  LOP3.LUT R0, R0, 0x1, RZ, 0xc0, !PT ;  /* 0x0000000100007812 */ /* 0x000fc800078ec0ff */
[----:B------:R-:W-:-:S04]  /*2c30*/  IADD3 R0, PT, PT, R5, 0x88fffff, R0 ;  /* 0x088fffff05007810 */ /* 0x000fc80007ffe000 */
[----:B------:R-:W-:-:S04]  /*2c40*/  SHF.R.U32.HI R0, RZ, 0x15, R0 ;  /* 0x00000015ff007819 */ /* 0x000fc80000011600 */
[----:B------:R-:W-:-:S07]  /*2c50*/  LOP3.LUT R5, R0, 0xff, RZ, 0xc0, !PT ;  /* 0x000000ff00057812 */ /* 0x000fce00078ec0ff */
.L_x_1268:
[----:B------:R-:W-:-:S07]  /*2c60*/  PRMT R0, R5, 0x7610, R0 ;  /* 0x0000761005007816 */ /* 0x000fce0000000000 */
.L_x_1266:
[----:B------:R-:W-:Y:S05]  /*2c70*/  BSYNC.RECONVERGENT B0 ;  /* 0x0000000000007941 */ /* 0x000fea0003800200 */
.L_x_1265:
[----:B------:R3:W-:Y:S01]  /*2c80*/  STG.E.U8 desc[UR36][R2.64], R0 ;  /* 0x0000000002007986 */ /* 0x0007e2000c101124 */
[----:B------:R-:W-:Y:S05]  /*2c90*/  BRA `(.L_x_1244) ;  /* 0x0000000000a87947 */ /* 0x000fea0003800000 */
.L_x_1258:
[----:B------:R-:W-:-:S09]  /*2ca0*/  UISETP.NE.AND UP0, UPT, UR4, 0x1c, UPT ;  /* 0x0000001c0400788c */ /* 0x000fd2000bf05270 */
[----:B------:R-:W-:Y:S05]  /*2cb0*/  BRA.U !UP0, `(.L_x_1269) ;  /* 0x00000001089c7547 */ /* 0x000fea000b800000 */
[----:B------:R-:W-:-:S09]  /*2cc0*/  UISETP.NE.AND UP0, UPT, UR4, 0x1d, UPT ;  /* 0x0000001d0400788c */ /* 0x000fd2000bf05270 */
[----:B------:R-:W-:Y:S05]  /*2cd0*/  BRA.U !UP0, `(.L_x_1270) ;  /* 0x0000000108887547 */ /* 0x000fea000b800000 */
[----:B------:R-:W-:-:S09]  /*2ce0*/  UISETP.NE.AND UP0, UPT, UR4, 0x2c, UPT ;  /* 0x0000002c0400788c */ /* 0x000fd2000bf05270 */
[----:B------:R-:W-:Y:S05]  /*2cf0*/  BRA.U !UP0, `(.L_x_1271) ;  /* 0x0000000108447547 */ /* 0x000fea000b800000 */
.L_x_1243:
[----:B------:R-:W-:Y:S01]  /*2d00*/  MOV R0, 0x0 ;  /* 0x0000000000007802 */ /* 0x000fe20000000f00 */
[----:B------:R-:W0:Y:S01]  /*2d10*/  LDCU.64 UR6, c[0x4][0x198] ;  /* 0x01003300ff0677ac */ /* 0x000e220008000a00 */
[----:B------:R-:W-:Y:S02]  /*2d20*/  HFMA2 R8, -RZ, RZ, 0, 6.020069122314453125e-06 ;  /* 0x00000065ff087431 */ /* 0x000fe400000001ff */
        /* <DEDUP_REMOVED lines=13> */
.L_x_1272:
[----:B------:R-:W-:Y:S05]  /*2e00*/  BRA `(.L_x_1244) ;  /* 0x00000000004c7947 */ /* 0x000fea0003800000 */
.L_x_1271:
        /* <DEDUP_REMOVED lines=13> */
[----:B------:R1:W-:Y:S01]  /*2ee0*/  STG.E.U8 desc[UR36][R2.64], R5 ;  /* 0x0000000502007986 */ /* 0x0003e2000c101124 */
[----:B------:R-:W-:Y:S05]  /*2ef0*/  BRA `(.L_x_1244) ;  /* 0x0000000000107947 */ /* 0x000fea0003800000 */
.L_x_1270:
[----:B------:R-:W-:-:S05]  /*2f00*/  IMAD.MOV.U32 R5, RZ, RZ, RZ ;  /* 0x000000ffff057224 */ /* 0x000fca00078e00ff */
[----:B------:R2:W-:Y:S01]  /*2f10*/  STG.E.64 desc[UR36][R2.64], R4 ;  /* 0x0000000402007986 */ /* 0x0005e2000c101b24 */
[----:B------:R-:W-:Y:S05]  /*2f20*/  BRA `(.L_x_1244) ;  /* 0x0000000000047947 */ /* 0x000fea0003800000 */
.L_x_1269:
[----:B------:R0:W-:Y:S02]  /*2f30*/  STG.E desc[UR36][R2.64], R4 ;  /* 0x0000000402007986 */ /* 0x0001e4000c101924 */
.L_x_1244:
[----:B------:R-:W-:Y:S05]  /*2f40*/  BSYNC.RECONVERGENT B6 ;  /* 0x0000000000067941 */ /* 0x000fea0003800200 */
.L_x_1238:
[----:B------:R-:W-:-:S07]  /*2f50*/  VIADD R17, R17, 0x80 ;  /* 0x0000008011117836 */ /* 0x000fce0000000000 */
.L_x_1207:
[----:B------:R-:W-:Y:S05]  /*2f60*/  BSYNC.RECONVERGENT B7 ;  /* 0x0000000000077941 */ /* 0x000fea0003800200 */
.L_x_1206:
[----:B------:R-:W5:Y:S01]  /*2f70*/  LDCU UR4, c[0x0][0x380] ;  /* 0x00007000ff0477ac */ /* 0x000f620008000800 */
[----:B------:R-:W-:Y:S01]  /*2f80*/  BSSY.RECONVERGENT B7, `(.L_x_1273) ;  /* 0x00002e8000077945 */ /* 0x000fe20003800200 */
[----:B-----5:R-:W-:-:S13]  /*2f90*/  ISETP.GE.AND P0, PT, R17, UR4, PT ;  /* 0x0000000411007c0c */ /* 0x020fda000bf06270 */
[----:B------:R-:W-:Y:S05]  /*2fa0*/  @P0 BRA `(.L_x_1274) ;  /* 0x0000002c00940947 */ /* 0x000fea0003800000 */
[----:B------:R-:W5:Y:S01]  /*2fb0*/  LDCU UR4, c[0x0][0x388] ;  /* 0x00007100ff0477ac */ /* 0x000f620008000800 */
[----:B0--34-:R-:W-:Y:S02]  /*2fc0*/  HFMA2 R0, -RZ, RZ, 0, 0 ;  /* 0x00000000ff007431 */ /* 0x019fe400000001ff */
[----:B------:R-:W-:Y:S01]  /*2fd0*/  IMAD.MOV.U32 R16, RZ, RZ, RZ ;  /* 0x000000ffff107224 */ /* 0x000fe200078e00ff */
[----:B-----5:R-:W-:-:S09]  /*2fe0*/  UISETP.NE.AND UP0, UPT, UR4, URZ, UPT ;  /* 0x000000ff0400728c */ /* 0x020fd2000bf05270 */
[----:B------:R-:W-:Y:S05]  /*2ff0*/  BRA.U !UP0, `(.L_x_1275) ;  /* 0x0000001108a87547 */ /* 0x000fea000b800000 */
[----:B------:R-:W1:Y:S01]  /*3000*/  LDCU.64 UR4, c[0x0][0x390] ;  /* 0x00007200ff0477ac */ /* 0x000e620008000a00 */
[----:B------:R-:W-:Y:S01]  /*3010*/  IMAD.MOV.U32 R16, RZ, RZ, RZ ;  /* 0x000000ffff107224 */ /* 0x000fe200078e00ff */
[----:B------:R-:W0:Y:S01]  /*3020*/  LDCU UR6, c[0x0][0x38c] ;  /* 0x00007180ff0677ac */ /* 0x000e220008000800 */
[----:B------:R-:W3:Y:S01]  /*3030*/  LDCU.64 UR8, c[0x0][0x4b8] ;  /* 0x00009700ff0877ac */ /* 0x000ee20008000a00 */
[----:B------:R-:W-:Y:S01]  /*3040*/  UISETP.NE.AND UP0, UPT, UR40, URZ, UPT ;  /* 0x000000ff2800728c */ /* 0x000fe2000bf05270 */
[----:B-12---:R-:W-:-:S05]  /*3050*/  IMAD.HI.U32 R2, R17, UR4, R16 ;  /* 0x0000000411027c27 */ /* 0x006fca000f8e0010 */
[----:B------:R-:W-:-:S04]  /*3060*/  SHF.R.U32.HI R3, RZ, UR5, R2 ;  /* 0x00000005ff037c19 */ /* 0x000fc80008011602 */
[----:B------:R-:W-:-:S05]  /*3070*/  IADD3 R0, PT, PT, -R3, RZ, RZ ;  /* 0x000000ff03007210 */ /* 0x000fca0007ffe1ff */
[----:B0-----:R-:W-:-:S04]  /*3080*/  IMAD R0, R0, UR6, R17 ;  /* 0x0000000600007c24 */ /* 0x001fc8000f8e0211 */
[C---:B---3--:R-:W-:Y:S02]  /*3090*/  IMAD R16, R0.reuse, UR8, RZ ;  /* 0x0000000800107c24 */ /* 0x048fe4000f8e02ff */
        /* <DEDUP_REMOVED lines=288> */
.L_x_1275:
[----:B------:R-:W1:Y:S01]  /*42a0*/  LDCU.64 UR6, c[0x0][0x588] ;  /* 0x0000b100ff0677ac */ /* 0x000e620008000a00 */
[----:B------:R-:W-:Y:S01]  /*42b0*/  BSSY.RECONVERGENT B6, `(.L_x_1276) ;  /* 0x00000dd000067945 */ /* 0x000fe20003800200 */
[----:B------:R-:W-:-:S04]  /*42c0*/  UPRMT UR4, UR41, 0x9910, URZ ;  /* 0x0000991029047896 */ /* 0x000fc800080000ff */
[----:B------:R-:W-:Y:S01]  /*42d0*/  UISETP.GT.AND UP0, UPT, UR4, 0x9, UPT ;  /* 0x000000090400788c */ /* 0x000fe2000bf04270 */
[----:B-12---:R-:W-:-:S05]  /*42e0*/  IADD3 R2, P0, PT, R0, UR6, RZ ;  /* 0x0000000600027c10 */ /* 0x006fca000ff1e0ff */
        /* <DEDUP_REMOVED lines=11> */
[----:B--2---:R3:W4:Y:S01]  /*43a0*/  I2F.S16 R0, R2 ;  /* 0x0000000200007306 */ /* 0x0047220000101400 */
[----:B------:R-:W-:Y:S05]  /*43b0*/  BRA `(.L_x_1282) ;  /* 0x0000000c00307947 */ /* 0x000fea0003800000 */
.L_x_1280:
[----:B------:R-:W2:Y:S02]  /*43c0*/  LDG.E.U8 R0, desc[UR36][R2.64] ;  /* 0x0000002402007981 */ /* 0x000ea4000c1e1100 */
[----:B--2---:R-:W-:Y:S01]  /*43d0*/  I2FP.F32.U32 R0, R0 ;  /* 0x0000000000007245 */ /* 0x004fe20000201000 */
[----:B------:R-:W-:Y:S06]  /*43e0*/  BRA `(.L_x_1282) ;  /* 0x0000000c00247947 */ /* 0x000fec0003800000 */
.L_x_1279:
[----:B------:R-:W-:-:S09]  /*43f0*/  UISETP.NE.AND UP0, UPT, UR4, 0x2, UPT ;  /* 0x000000020400788c */ /* 0x000fd2000bf05270 */
[----:B------:R-:W-:Y:S05]  /*4400*/  BRA.U !UP0, `(.L_x_1283) ;  /* 0x0000000108287547 */ /* 0x000fea000b800000 */
[----:B------:R-:W-:-:S09]  /*4410*/  UISETP.NE.AND UP0, UPT, UR4, 0x3, UPT ;  /* 0x000000030400788c */ /* 0x000fd2000bf05270 */
[----:B------:R-:W-:Y:S05]  /*4420*/  BRA.U !UP0, `(.L_x_1284) ;  /* 0x0000000108147547 */ /* 0x000fea000b800000 */
[----:B------:R-:W-:-:S09]  /*4430*/  UISETP.NE.AND UP0, UPT, UR4, 0x4, UPT ;  /* 0x000000040400788c */ /* 0x000fd2000bf05270 */
[----:B------:R-:W-:Y:S05]  /*4440*/  BRA.U UP0, `(.L_x_1281) ;  /* 0x0000000900b07547 */ /* 0x000fea000b800000 */
[----:B------:R-:W2:Y:S02]  /*4450*/  LDG.E.64 R2, desc[UR36][R2.64] ;  /* 0x0000002402027981 */ /* 0x000ea4000c1e1b00 */
[----:B--2---:R0:W1:Y:S01]  /*4460*/  I2F.S64 R0, R2 ;  /* 0x0000000200007312 */ /* 0x0040620000301400 */
[----:B------:R-:W-:Y:S05]  /*4470*/  BRA `(.L_x_1282) ;  /* 0x0000000c00007947 */ /* 0x000fea0003800000 */
.L_x_1284:
[----:B------:R-:W2:Y:S02]  /*4480*/  LDG.E R0, desc[UR36][R2.64] ;  /* 0x0000002402007981 */ /* 0x000ea4000c1e1900 */
[----:B--2---:R-:W-:Y:S01]  /*4490*/  I2FP.F32.S32 R0, R0 ;  /* 0x0000000000007245 */ /* 0x004fe20000201400 */
[----:B------:R-:W-:Y:S06]  /*44a0*/  BRA `(.L_x_1282) ;  /* 0x0000000800f47947 */ /* 0x000fec0003800000 */
.L_x_1283:
[----:B------:R-:W2:Y:S02]  /*44b0*/  LDG.E.U16 R0, desc[UR36][R2.64] ;  /* 0x0000002402007981 */ /* 0x000ea4000c1e1500 */
[----:B--2---:R-:W2:Y:S01]  /*44c0*/  I2F.S16 R0, R0 ;  /* 0x0000000000007306 */ /* 0x004ea20000101400 */
[----:B------:R-:W-:Y:S05]  /*44d0*/  BRA `(.L_x_1282) ;  /* 0x0000000800e87947 */ /* 0x000fea0003800000 */
.L_x_1278:
        /* <DEDUP_REMOVED lines=8> */
.L_x_1286:
[----:B------:R-:W2:Y:S02]  /*4560*/  LDG.E.U16 R0, desc[UR36][R2.64] ;  /* 0x0000002402007981 */ /* 0x000ea4000c1e1500 */
[----:B--2---:R-:W-:Y:S01]  /*4570*/  HADD2.F32 R0, -RZ, R0.H0_H0 ;  /* 0x20000000ff007230 */ /* 0x004fe20000004100 */
[----:B------:R-:W-:Y:S06]  /*4580*/  BRA `(.L_x_1282) ;  /* 0x0000000800bc7947 */ /* 0x000fec0003800000 */
.L_x_1285:
        /* <DEDUP_REMOVED lines=8> */
.L_x_1288:
[----:B------:R-:W2:Y:S02]  /*4610*/  LDG.E.U16 R0, desc[UR36][R2.64] ;  /* 0x0000002402007981 */ /* 0x000ea4000c1e1500 */
[----:B--2---:R-:W-:Y:S01]  /*4620*/  HADD2.F32 R0, -RZ, R0.H0_H0 ;  /* 0x20000000ff007230 */ /* 0x004fe20000004100 */
[----:B------:R-:W-:Y:S06]  /*4630*/  BRA `(.L_x_1282) ;  /* 0x0000000800907947 */ /* 0x000fec0003800000 */
.L_x_1287:
[----:B------:R-:W2:Y:S01]  /*4640*/  LDG.E.64 R2, desc[UR36][R2.64] ;  /* 0x0000002402027981 */ /* 0x000ea2000c1e1b00 */
[----:B------:R-:W-:Y:S01]  /*4650*/  UMOV UR4, 0xf0000000 ;  /* 0xf000000000047882 */ /* 0x000fe20000000000 */
[----:B------:R-:W-:Y:S01]  /*4660*/  UMOV UR5, 0x380fffff ;  /* 0x380fffff00057882 */ /* 0x000fe20000000000 */
[----:B--2---:R-:W0:Y:S01]  /*4670*/  F2F.F32.F64 R0, R2 ;  /* 0x0000000200007310 */ /* 0x004e220000301000 */
[----:B------:R-:W-:-:S14]  /*4680*/  DSETP.GEU.AND P0, PT, |R2|, UR4, PT ;  /* 0x0000000402007e2a */ /* 0x000fdc000bf0e200 */
[----:B0-----:R-:W-:Y:S01]  /*4690*/  @!P0 FMUL R0, R0, 1.175494350822287508e-38 ;  /* 0x0080000000008820 */ /* 0x001fe20000400000 */
[----:B------:R-:W-:Y:S06]  /*46a0*/  BRA `(.L_x_1282) ;  /* 0x0000000800747947 */ /* 0x000fec0003800000 */
.L_x_1277:
        /* <DEDUP_REMOVED lines=12> */
.L_x_1291:
[----:B------:R-:W2:Y:S01]  /*4770*/  LDG.E.64 R2, desc[UR36][R2.64] ;  /* 0x0000002402027981 */ /* 0x000ea2000c1e1b00 */
[----:B------:R-:W-:Y:S01]  /*4780*/  UMOV UR4, 0xf0000000 ;  /* 0xf000000000047882 */ /* 0x000fe20000000000 */
[----:B------:R-:W-:Y:S01]  /*4790*/  UMOV UR5, 0x380fffff ;  /* 0x380fffff00057882 */ /* 0x000fe20000000000 */
[----:B--2---:R-:W0:Y:S01]  /*47a0*/  F2F.F32.F64 R0, R2 ;  /* 0x0000000200007310 */ /* 0x004e220000301000 */
[----:B------:R-:W-:-:S14]  /*47b0*/  DSETP.GEU.AND P0, PT, |R2|, UR4, PT ;  /* 0x0000000402007e2a */ /* 0x000fdc000bf0e200 */
[----:B0-----:R-:W-:Y:S01]  /*47c0*/  @!P0 FMUL R0, R0, 1.175494350822287508e-38 ;  /* 0x0080000000008820 */ /* 0x001fe20000400000 */
[----:B------:R-:W-:Y:S06]  /*47d0*/  BRA `(.L_x_1282) ;  /* 0x0000000800287947 */ /* 0x000fec0003800000 */
.L_x_1290:
        /* <DEDUP_REMOVED lines=23> */
[----:B------:R-:W-:Y:S01]  /*4950*/  LOP3.LUT R0, R5, 0x80000000, R0, 0xf8, !PT ;  /* 0x8000000005007812 */ /* 0x000fe200078ef800 */
[----:B------:R-:W-:Y:S06]  /*4960*/  BRA `(.L_x_1282) ;  /* 0x0000000400c47947 */ /* 0x000fec0003800000 */
.L_x_1293:
        /* <DEDUP_REMOVED lines=10> */
[----:B------:R-:W-:Y:S01]  /*4a10*/  LOP3.LUT R0, R0, 0x80000000, R5, 0xf8, !PT ;  /* 0x8000000000007812 */ /* 0x000fe200078ef805 */
[----:B------:R-:W-:Y:S06]  /*4a20*/  BRA `(.L_x_1282) ;  /* 0x0000000400947947 */ /* 0x000fec0003800000 */
.L_x_1292:
[----:B------:R-:W2:Y:S02]  /*4a30*/  LDG.E.U16 R0, desc[UR36][R2.64] ;  /* 0x0000002402007981 */ /* 0x000ea4000c1e1500 */
[----:B--2---:R-:W-:Y:S01]  /*4a40*/  IMAD.U32 R0, R0, 0x10000, RZ ;  /* 0x0001000000007824 */ /* 0x004fe200078e00ff */
[----:B------:R-:W-:Y:S06]  /*4a50*/  BRA `(.L_x_1282) ;  /* 0x0000000400887947 */ /* 0x000fec0003800000 */
.L_x_1289:
        /* <DEDUP_REMOVED lines=11> */
.L_x_1296:
[----:B------:R-:W2:Y:S01]  /*4b10*/  LDG.E.U8 R3, desc[UR36][R2.64] ;  /* 0x0000002402037981 */ /* 0x000ea2000c1e1100 */
        /* <DEDUP_REMOVED lines=19> */
.L_x_1298:
[----:B------:R-:W-:Y:S05]  /*4c50*/  BSYNC.RECONVERGENT B0 ;  /* 0x0000000000007941 */ /* 0x000fea0003800200 */
.L_x_1297:
[----:B------:R-:W-:Y:S01]  /*4c60*/  IMAD.SHL.U32 R0, R0, 0x100000, RZ ;  /* 0x0010000000007824 */ /* 0x000fe200078e00ff */
[----:B------:R-:W-:-:S04]  /*4c70*/  LEA R2, R2, 0x3b800000, 0x17 ;  /* 0x3b80000002027811 */ /* 0x000fc800078eb8ff */
[----:B------:R-:W-:Y:S01]  /*4c80*/  LOP3.LUT R0, R2, R0, R7, 0xfe, !PT ;  /* 0x0000000002007212 */ /* 0x000fe200078efe07 */
[----:B------:R-:W-:Y:S06]  /*4c90*/  BRA `(.L_x_1282) ;  /* 0x0000000000f87947 */ /* 0x000fec0003800000 */
.L_x_1295:
[----:B------:R-:W2:Y:S01]  /*4ca0*/  LDG.E.U8 R3, desc[UR36][R2.64] ;  /* 0x0000002402037981 */ /* 0x000ea2000c1e1100 */
        /* <DEDUP_REMOVED lines=19> */
.L_x_1300:
[----:B------:R-:W-:Y:S05]  /*4de0*/  BSYNC.RECONVERGENT B0 ;  /* 0x0000000000007941 */ /* 0x000fea0003800200 */
.L_x_1299:
[----:B------:R-:W-:Y:S02]  /*4df0*/  SHF.L.U32 R0, R0, 0x15, RZ ;  /* 0x0000001500007819 */ /* 0x000fe400000006ff */
[----:B------:R-:W-:-:S04]  /*4e00*/  LEA R2, R2, 0x37800000, 0x17 ;  /* 0x3780000002027811 */ /* 0x000fc800078eb8ff */
[----:B------:R-:W-:Y:S01]  /*4e10*/  LOP3.LUT R0, R2, R0, R7, 0xfe, !PT ;  /* 0x0000000002007212 */ /* 0x000fe200078efe07 */
[----:B------:R-:W-:Y:S06]  /*4e20*/  BRA `(.L_x_1282) ;  /* 0x0000000000947947 */ /* 0x000fec0003800000 */
.L_x_1294:
        /* <DEDUP_REMOVED lines=8> */
[----:B--2---:R-:W-:-:S13]  /*4eb0*/  ISETP.NE.AND P0, PT, R2, RZ, PT ;  /* 0x000000ff0200720c */ /* 0x004fda0003f05270 */
[----:B------:R-:W-:Y:S05]  /*4ec0*/  @!P0 BRA `(.L_x_1282) ;  /* 0x00000000006c8947 */ /* 0x000fea0003800000 */
[----:B------:R-:W-:-:S13]  /*4ed0*/  ISETP.NE.AND P0, PT, R2, 0xff, PT ;  /* 0x000000ff0200780c */ /* 0x000fda0003f05270 */
[----:B------:R-:W-:Y:S01]  /*4ee0*/  @!P0 IMAD.MOV.U32 R0, RZ, RZ, 0x7f800001 ;  /* 0x7f800001ff008424 */ /* 0x000fe200078e00ff */
[----:B------:R-:W-:Y:S01]  /*4ef0*/  @P0 SHF.L.U32 R0, R2, 0x17, RZ ;  /* 0x0000001702000819 */ /* 0x000fe200000006ff */
[----:B------:R-:W-:Y:S06]  /*4f00*/  BRA `(.L_x_1282) ;  /* 0x00000000005c7947 */ /* 0x000fec0003800000 */
.L_x_1281:
        /* <DEDUP_REMOVED lines=16> */
.L_x_1303:
[----:B------:R-:W-:Y:S01]  /*5010*/  IMAD.MOV.U32 R0, RZ, RZ, RZ ;  /* 0x000000ffff007224 */ /* 0x000fe200078e00ff */
[----:B------:R-:W-:Y:S06]  /*5020*/  BRA `(.L_x_1282) ;  /* 0x0000000000147947 */ /* 0x000fec0003800000 */
.L_x_1302:
[----:B------:R-:W2:Y:S02]  /*5030*/  LDG.E.64 R2, desc[UR36][R2.64] ;  /* 0x0000002402027981 */ /* 0x000ea4000c1e1b00 */
[----:B--2---:R0:W1:Y:S01]  /*5040*/  I2F.U64 R0, R2 ;  /* 0x0000000200007312 */ /* 0x0040620000301000 */
[----:B------:R-:W-:Y:S05]  /*5050*/  BRA `(.L_x_1282) ;  /* 0x0000000000087947 */ /* 0x000fea0003800000 */
.L_x_1301:
[----:B------:R-:W2:Y:S02]  /*5060*/  LDG.E R0, desc[UR36][R2.64] ;  /* 0x0000002402007981 */ /* 0x000ea4000c1e1900 */
[----:B--2---:R-:W-:-:S07]  /*5070*/  I2FP.F32.U32 R0, R0 ;  /* 0x0000000000007245 */ /* 0x004fce0000201000 */
.L_x_1282:
[----:B------:R-:W-:Y:S05]  /*5080*/  BSYNC.RECONVERGENT B6 ;  /* 0x0000000000067941 */ /* 0x000fea0003800200 */
.L_x_1276:
[----:B------:R-:W0:Y:S01]  /*5090*/  LDCU.64 UR6, c[0x0][0x580] ;  /* 0x0000b000ff0677ac */ /* 0x000e220008000a00 */
[----:B------:R-:W-:Y:S01]  /*50a0*/  BSSY.RECONVERGENT B6, `(.L_x_1304) ;  /* 0x00000d4000067945 */ /* 0x000fe20003800200 */
[----:B-12-45:R-:W-:Y:S01]  /*50b0*/  SHF.R.U32.HI R4, RZ, 0x1f, R0 ;  /* 0x0000001fff047819 */ /* 0x036fe20000011600 */
[----:B------:R-:W-:-:S04]  /*50c0*/  UPRMT UR4, UR42, 0x9910, URZ ;  /* 0x000099102a047896 */ /* 0x000fc800080000ff */
[----:B------:R-:W-:Y:S01]  /*50d0*/  UISETP.GT.AND UP0, UPT, UR4, 0x9, UPT ;  /* 0x000000090400788c */ /* 0x000fe2000bf04270 */
[----:B0--3--:R-:W-:-:S05]  /*50e0*/  IADD3 R2, P0, PT, R16, UR6, RZ ;  /* 0x0000000610027c10 */ /* 0x009fca000ff1e0ff */
        /* <DEDUP_REMOVED lines=12> */
.L_x_1308:
[----:B------:R0:W-:Y:S01]  /*51b0*/  STG.E.U8 desc[UR36][R2.64], R4 ;  /* 0x0000000402007986 */ /* 0x0001e2000c101124 */
[----:B------:R-:W-:Y:S05]  /*51c0*/  BRA `(.L_x_1310) ;  /* 0x0000000c00047947 */ /* 0x000fea0003800000 */
.L_x_1307:
        /* <DEDUP_REMOVED lines=9> */
.L_x_1312:
[----:B------:R0:W-:Y:S01]  /*5260*/  STG.E desc[UR36][R2.64], R4 ;  /* 0x0000000402007986 */ /* 0x0001e2000c101924 */
[----:B------:R-:W-:Y:S05]  /*5270*/  BRA `(.L_x_1310) ;  /* 0x0000000800d87947 */ /* 0x000fea0003800000 */
.L_x_1311:
[----:B------:R0:W-:Y:S01]  /*5280*/  STG.E.U16 desc[UR36][R2.64], R4 ;  /* 0x0000000402007986 */ /* 0x0001e2000c101524 */
[----:B------:R-:W-:Y:S05]  /*5290*/  BRA `(.L_x_1310) ;  /* 0x0000000800d07947 */ /* 0x000fea0003800000 */
.L_x_1306:
        /* <DEDUP_REMOVED lines=9> */
.L_x_1314:
[----:B------:R-:W0:Y:S02]  /*5330*/  I2F.U16 R0, R4 ;  /* 0x0000000400007306 */ /* 0x000e240000101000 */
[----:B0-----:R-:W-:-:S05]  /*5340*/  F2FP.F16.F32.PACK_AB R0, RZ, R0 ;  /* 0x00000000ff00723e */ /* 0x001fca00000000ff */
[----:B------:R0:W-:Y:S01]  /*5350*/  STG.E.U16 desc[UR36][R2.64], R0 ;  /* 0x0000000002007986 */ /* 0x0001e2000c101524 */
[----:B------:R-:W-:Y:S05]  /*5360*/  BRA `(.L_x_1310) ;  /* 0x00000008009c7947 */ /* 0x000fea0003800000 */
.L_x_1313:
        /* <DEDUP_REMOVED lines=10> */
.L_x_1316:
[----:B------:R-:W0:Y:S02]  /*5410*/  I2F.U16 R4, R4 ;  /* 0x0000000400047306 */ /* 0x000e240000101000 */
[----:B0-----:R-:W-:-:S04]  /*5420*/  F2FP.F16.F32.PACK_AB R5, RZ, R4 ;  /* 0x00000004ff05723e */ /* 0x001fc800000000ff */
[----:B------:R-:W-:-:S05]  /*5430*/  PRMT R5, R5, 0x5410, RZ ;  /* 0x0000541005057816 */ /* 0x000fca00000000ff */
[----:B------:R0:W-:Y:S01]  /*5440*/  STG.E desc[UR36][R2.64], R5 ;  /* 0x0000000502007986 */ /* 0x0001e2000c101924 */
[----:B------:R-:W-:Y:S05]  /*5450*/  BRA `(.L_x_1310) ;  /* 0x0000000800607947 */ /* 0x000fea0003800000 */
.L_x_1315:
[----:B------:R-:W0:Y:S02]  /*5460*/  I2F.F64.U16 R4, R4 ;  /* 0x0000000400047312 */ /* 0x000e240000101800 */
[----:B0-----:R0:W-:Y:S01]  /*5470*/  STG.E.64 desc[UR36][R2.64], R4 ;  /* 0x0000000402007986 */ /* 0x0011e2000c101b24 */
[----:B------:R-:W-:Y:S05]  /*5480*/  BRA `(.L_x_1310) ;  /* 0x0000000800547947 */ /* 0x000fea0003800000 */
.L_x_1305:
        /* <DEDUP_REMOVED lines=12> */
.L_x_1320:
        /* <DEDUP_REMOVED lines=16> */
[----:B------:R-:W-:-:S07]  /*5650*/  MOV R0, R4 ;  /* 0x0000000400007202 */ /* 0x000fce0000000f00 */
.L_x_1322:
[----:B------:R-:W-:Y:S05]  /*5660*/  BSYNC.RECONVERGENT B0 ;  /* 0x0000000000007941 */ /* 0x000fea0003800200 */
.L_x_1321:
[----:B------:R0:W-:Y:S01]  /*5670*/  STG.E.U8 desc[UR36][R2.64], R0 ;  /* 0x0000000002007986 */ /* 0x0001e2000c101124 */
[----:B------:R-:W-:Y:S05]  /*5680*/  BRA `(.L_x_1310) ;  /* 0x0000000400d47947 */ /* 0x000fea0003800000 */
.L_x_1319:
        /* <DEDUP_REMOVED lines=17> */
[----:B------:R-:W-:-:S07]  /*57a0*/  MOV R0, R5 ;  /* 0x0000000500007202 */ /* 0x000fce0000000f00 */
.L_x_1324:
[----:B------:R-:W-:Y:S05]  /*57b0*/  BSYNC.RECONVERGENT B0 ;  /* 0x0000000000007941 */ /* 0x000fea0003800200 */
.L_x_1323:
[----:B------:R0:W-:Y:S01]  /*57c0*/  STG.E.U8 desc[UR36][R2.64], R0 ;  /* 0x0000000002007986 */ /* 0x0001e2000c101124 */
[----:B------:R-:W-:Y:S05]  /*57d0*/  BRA `(.L_x_1310) ;  /* 0x0000000400807947 */ /* 0x000fea0003800000 */
.L_x_1318:
        /* <DEDUP_REMOVED lines=17> */
[----:B------:R-:W-:-:S05]  /*58f0*/  @!P0 IADD3 R0, PT, PT, R6, RZ, RZ ;  /* 0x000000ff06008210 */ /* 0x000fca0007ffe0ff */
[----:B------:R-:W-:-:S05]  /*5900*/  @P1 IMAD.MOV.U32 R5, RZ, RZ, R0 ;  /* 0x000000ffff051224 */ /* 0x000fca00078e0000 */
[----:B------:R0:W-:Y:S01]  /*5910*/  STG.E.U8 desc[UR36][R2.64], R5 ;  /* 0x0000000502007986 */ /* 0x0001e2000c101124 */
[----:B------:R-:W-:Y:S05]  /*5920*/  BRA `(.L_x_1310) ;  /* 0x00000004002c7947 */ /* 0x000fea0003800000 */
.L_x_1326:
[----:B------:R-:W-:-:S05]  /*5930*/  IMAD.MOV.U32 R5, RZ, RZ, RZ ;  /* 0x000000ffff057224 */ /* 0x000fca00078e00ff */
[----:B------:R0:W-:Y:S01]  /*5940*/  STG.E.64 desc[UR36][R2.64], R4 ;  /* 0x0000000402007986 */ /* 0x0001e2000c101b24 */
[----:B------:R-:W-:Y:S05]  /*5950*/  BRA `(.L_x_1310) ;  /* 0x0000000400207947 */ /* 0x000fea0003800000 */
.L_x_1325:
[----:B------:R0:W-:Y:S01]  /*5960*/  STG.E desc[UR36][R2.64], R4 ;  /* 0x0000000402007986 */ /* 0x0001e2000c101924 */
[----:B------:R-:W-:Y:S05]  /*5970*/  BRA `(.L_x_1310) ;  /* 0x0000000400187947 */ /* 0x000fea0003800000 */
.L_x_1317:
        /* <DEDUP_REMOVED lines=8> */
.L_x_1328:
[----:B------:R-:W0:Y:S01]  /*5a00*/  I2F.F64.U16 R4, R4 ;  /* 0x0000000400047312 */ /* 0x000e220000101800 */
[----:B------:R-:W-:-:S05]  /*5a10*/  CS2R R6, SRZ ;  /* 0x0000000000067805 */ /* 0x000fca000001ff00 */
[----:B0-----:R0:W-:Y:S01]  /*5a20*/  STG.E.128 desc[UR36][R2.64], R4 ;  /* 0x0000000402007986 */ /* 0x0011e2000c101d24 */
[----:B------:R-:W-:Y:S05]  /*5a30*/  BRA `(.L_x_1310) ;  /* 0x0000000000e87947 */ /* 0x000fea0003800000 */
.L_x_1327:
[----:B------:R-:W-:-:S09]  /*5a40*/  UISETP.NE.AND UP0, UPT, UR4, 0xf, UPT ;  /* 0x0000000f0400788c */ /* 0x000fd2000bf05270 */
[----:B------:R-:W-:Y:S05]  /*5a50*/  BRA.U !UP0, `(.L_x_1329) ;  /* 0x0000000108d47547 */ /* 0x000fea000b800000 */
[----:B------:R-:W-:-:S09]  /*5a60*/  UISETP.NE.AND UP0, UPT, UR4, 0x17, UPT ;  /* 0x000000170400788c */ /* 0x000fd2000bf05270 */
[----:B------:R-:W-:Y:S05]  /*5a70*/  BRA.U !UP0, `(.L_x_1330) ;  /* 0x0000000108847547 */ /* 0x000fea000b800000 */
[----:B------:R-:W-:-:S09]  /*5a80*/  UISETP.NE.AND UP0, UPT, UR4, 0x18, UPT ;  /* 0x000000180400788c */ /* 0x000fd2000bf05270 */
[----:B------:R-:W-:Y:S05]  /*5a90*/  BRA.U !UP0, `(.L_x_1331) ;  /* 0x0000000108447547 */ /* 0x000fea000b800000 */
.L_x_1309:
        /* <DEDUP_REMOVED lines=12> */
[----:B----4-:R-:W-:Y:S01]  /*5b60*/  IMAD.U32 R10, RZ, RZ, UR8 ;  /* 0x00000008ff0a7e24 */ /* 0x010fe2000f8e00ff */
[----:B-1----:R-:W-:-:S07]  /*5b70*/  MOV R11, UR9 ;  /* 0x00000009000b7c02 */ /* 0x002fce0008000f00 */
[----:B------:R-:W-:-:S07]  /*5b80*/  LEPC R20, `(.L_x_1332) ;  /* 0x000000001014794e */ /* 0x000fce0000000000 */
[----:B--2---:R-:W-:Y:S05]  /*5b90*/  CALL.ABS.NOINC R2 ;  /* 0x0000000002007343 */ /* 0x004fea0003c00000 */
.L_x_1332:
[----:B------:R-:W-:Y:S05]  /*5ba0*/  BRA `(.L_x_1310) ;  /* 0x00000000008c7947 */ /* 0x000fea0003800000 */
.L_x_1331:
        /* <DEDUP_REMOVED lines=11> */
.L_x_1334:
[----:B------:R-:W-:Y:S05]  /*5c60*/  BSYNC.RECONVERGENT B0 ;  /* 0x0000000000007941 */ /* 0x000fea0003800200 */
.L_x_1333:
[----:B------:R1:W-:Y:S01]  /*5c70*/  STG.E.U8 desc[UR36][R2.64], R5 ;  /* 0x0000000502007986 */ /* 0x0003e2000c101124 */
[----:B------:R-:W-:Y:S05]  /*5c80*/  BRA `(.L_x_1310) ;  /* 0x0000000000547947 */ /* 0x000fea0003800000 */
.L_x_1330:
        /* <DEDUP_REMOVED lines=13> */
.L_x_1335:
[----:B------:R-:W-:Y:S01]  /*5d60*/  ISETP.GT.U32.AND P0, PT, R5, 0x7f800000, PT ;  /* 0x7f8000000500780c */ /* 0x000fe20003f04070 */
[----:B------:R-:W-:-:S05]  /*5d70*/  HFMA2 R5, -RZ, RZ, 0, 7.569789886474609375e-06 ;  /* 0x0000007fff057431 */ /* 0x000fca00000001ff */
[----:B------:R-:W-:-:S05]  /*5d80*/  SEL R5, R5, 0x7c, P0 ;  /* 0x0000007c05057807 */ /* 0x000fca0000000000 */
[----:B------:R2:W-:Y:S01]  /*5d90*/  STG.E.U8 desc[UR36][R2.64], R5 ;  /* 0x0000000502007986 */ /* 0x0005e2000c101124 */
[----:B------:R-:W-:Y:S05]  /*5da0*/  BRA `(.L_x_1310) ;  /* 0x00000000000c7947 */ /* 0x000fea0003800000 */
.L_x_1329:
[----:B------:R-:W0:Y:S02]  /*5db0*/  I2F.U16 R0, R4 ;  /* 0x0000000400007306 */ /* 0x000e240000101000 */
[----:B0-----:R-:W-:-:S05]  /*5dc0*/  F2FP.BF16.F32.PACK_AB R0, RZ, R0 ;  /* 0x00000000ff00723e */ /* 0x001fca00000010ff */
[----:B------:R0:W-:Y:S02]  /*5dd0*/  STG.E.U16 desc[UR36][R2.64], R0 ;  /* 0x0000000002007986 */ /* 0x0001e4000c101524 */
.L_x_1310:
[----:B------:R-:W-:Y:S05]  /*5de0*/  BSYNC.RECONVERGENT B6 ;  /* 0x0000000000067941 */ /* 0x000fea0003800200 */
.L_x_1304:
[----:B------:R-:W-:-:S07]  /*5df0*/  VIADD R17, R17, 0x80 ;  /* 0x0000008011117836 */ /* 0x000fce0000000000 */
.L_x_1274:
[----:B------:R-:W-:Y:S05]  /*5e00*/  BSYNC.RECONVERGENT B7 ;  /* 0x0000000000077941 */ /* 0x000fea0003800200 */
.L_x_1273:
[----:B------:R-:W5:Y:S01]  /*5e10*/  LDCU UR4, c[0x0][0x380] ;  /* 0x00007000ff0477ac */ /* 0x000f620008000800 */
[----:B------:R-:W-:Y:S01]  /*5e20*/  BSSY.RECONVERGENT B7, `(.L_x_1336) ;  /* 0x00002e8000077945 */ /* 0x000fe20003800200 */
[----:B-----5:R-:W-:-:S13]  /*5e30*/  ISETP.GE.AND P0, PT, R17, UR4, PT ;  /* 0x0000000411007c0c */ /* 0x020fda000bf06270 */
[----:B------:R-:W-:Y:S05]  /*5e40*/  @P0 BRA `(.L_x_1337) ;  /* 0x0000002c00940947 */ /* 0x000fea0003800000 */
[----:B------:R-:W5:Y:S01]  /*5e50*/  LDCU UR4, c[0x0][0x388] ;  /* 0x00007100ff0477ac */ /* 0x000f620008000800 */
[----:B0--34-:R-:W-:Y:S01]  /*5e60*/  MOV R0, RZ ;  /* 0x000000ff00007202 */ /* 0x019fe20000000f00 */
[----:B------:R-:W-:Y:S01]  /*5e70*/  IMAD.MOV.U32 R16, RZ, RZ, RZ ;  /* 0x000000ffff107224 */ /* 0x000fe200078e00ff */
[----:B-----5:R-:W-:-:S09]  /*5e80*/  UISETP.NE.AND UP0, UPT, UR4, URZ, UPT ;  /* 0x000000ff0400728c */ /* 0x020fd2000bf05270 */
[----:B------:R-:W-:Y:S05]  /*5e90*/  BRA.U !UP0, `(.L_x_1338) ;  /* 0x0000001108a87547 */ /* 0x000fea000b800000 */
[----:B------:R-:W1:Y:S01]  /*5ea0*/  LDCU.64 UR4, c[0x0][0x390] ;  /* 0x00007200ff0477ac */ /* 0x000e620008000a00 */
[----:B------:R-:W-:Y:S01]  /*5eb0*/  HFMA2 R16, -RZ, RZ, 0, 0 ;  /* 0x00000000ff107431 */ /* 0x000fe200000001ff */
[----:B------:R-:W0:Y:S01]  /*5ec0*/  LDCU UR6, c[0x0][0x38c] ;  /* 0x00007180ff0677ac */ /* 0x000e220008000800 */
[----:B------:R-:W3:Y:S01]  /*5ed0*/  LDCU.64 UR8, c[0x0][0x4b8] ;  /* 0x00009700ff0877ac */ /* 0x000ee20008000a00 */
[----:B------:R-:W-:Y:S02]  /*5ee0*/  UISETP.NE.AND UP0, UPT, UR40, URZ, UPT ;  /* 0x000000ff2800728c */ /* 0x000fe4000bf05270 */
[----:B-12---:R-:W-:-:S05]  /*5ef0*/  IMAD.HI.U32 R2, R17, UR4, R16 ;  /* 0x0000000411027c27 */ /* 0x006fca000f8e0010 */
[----:B------:R-:W-:-:S05]  /*5f00*/  SHF.R.U32.HI R3, RZ, UR5, R2 ;  /* 0x00000005ff037c19 */ /* 0x000fca0008011602 */
[----:B------:R-:W-:-:S04]  /*5f10*/  IMAD.MOV R0, RZ, RZ, -R3 ;  /* 0x000000ffff007224 */ /* 0x000fc800078e0a03 */
[----:B0-----:R-:W-:-:S04]  /*5f20*/  IMAD R0, R0, UR6, R17 ;  /* 0x0000000600007c24 */ /* 0x001fc8000f8e0211 */
[C---:B---3--:R-:W-:Y:S02]  /*5f30*/  IMAD R16, R0.reuse, UR8, RZ ;  /* 0x0000000800107c24 */ /* 0x048fe4000f8e02ff */
        /* <DEDUP_REMOVED lines=288> */
.L_x_1338:
[----:B------:R-:W1:Y:S01]  /*7140*/  LDCU.64 UR6, c[0x0][0x588] ;  /* 0x0000b100ff0677ac */ /* 0x000e620008000a00 */
[----:B------:R-:W-:Y:S01]  /*7150*/  BSSY.RECONVERGENT B6, `(.L_x_1339) ;  /* 0x00000dd000067945 */ /* 0x000fe20003800200 */
[----:B------:R-:W-:-:S04]  /*7160*/  UPRMT UR4, UR41, 0x9910, URZ ;  /* 0x0000991029047896 */ /* 0x000fc800080000ff */
[----:B------:R-:W-:Y:S01]  /*7170*/  UISETP.GT.AND UP0, UPT, UR4, 0x9, UPT ;  /* 0x000000090400788c */ /* 0x000fe2000bf04270 */
[----:B-12---:R-:W-:-:S04]  /*7180*/  IADD3 R2, P0, PT, R0, UR6, RZ ;  /* 0x0000000600027c10 */ /* 0x006fc8000ff1e0ff */
        /* <DEDUP_REMOVED lines=11> */
[----:B--2---:R4:W0:Y:S01]  /*7240*/  I2F.S16 R0, R2 ;  /* 0x0000000200007306 */ /* 0x0048220000101400 */
[----:B------:R-:W-:Y:S05]  /*7250*/  BRA `(.L_x_1345) ;  /* 0x0000000c00307947 */ /* 0x000fea0003800000 */
.L_x_1343:
[----:B------:R-:W2:Y:S02]  /*7260*/  LDG.E.U8 R0, desc[UR36][R2.64] ;  /* 0x0000002402007981 */ /* 0x000ea4000c1e1100 */
[----:B--2---:R-:W-:Y:S01]  /*7270*/  I2FP.F32.U32 R0, R0 ;  /* 0x0000000000007245 */ /* 0x004fe20000201000 */
[----:B------:R-:W-:Y:S06]  /*7280*/  BRA `(.L_x_1345) ;  /* 0x0000000c00247947 */ /* 0x000fec0003800000 */
.L_x_1342:
        /* <DEDUP_REMOVED lines=9> */
.L_x_1347:
[----:B------:R-:W2:Y:S02]  /*7320*/  LDG.E R0, desc[UR36][R2.64] ;  /* 0x0000002402007981 */ /* 0x000ea4000c1e1900 */
[----:B--2---:R-:W-:Y:S01]  /*7330*/  I2FP.F32.S32 R0, R0 ;  /* 0x0000000000007245 */ /* 0x004fe20000201400 */
[----:B------:R-:W-:Y:S06]  /*7340*/  BRA `(.L_x_1345) ;  /* 0x0000000800f47947 */ /* 0x000fec0003800000 */
.L_x_1346:
[----:B------:R-:W2:Y:S02]  /*7350*/  LDG.E.U16 R0, desc[UR36][R2.64] ;  /* 0x0000002402007981 */ /* 0x000ea4000c1e1500 */
[----:B--2---:R-:W0:Y:S01]  /*7360*/  I2F.S16 R0, R0 ;  /* 0x0000000000007306 */ /* 0x004e220000101400 */
[----:B------:R-:W-:Y:S05]  /*7370*/  BRA `(.L_x_1345) ;  /* 0x0000000800e87947 */ /* 0x000fea0003800000 */
.L_x_1341:
        /* <DEDUP_REMOVED lines=8> */
.L_x_1349:
[----:B------:R-:W2:Y:S02]  /*7400*/  LDG.E.U16 R0, desc[UR36][R2.64] ;  /* 0x0000002402007981 */ /* 0x000ea4000c1e1500 */
[----:B--2---:R-:W-:Y:S01]  /*7410*/  HADD2.F32 R0, -RZ, R0.H0_H0 ;  /* 0x20000000ff007230 */ /* 0x004fe20000004100 */
[----:B------:R-:W-:Y:S06]  /*7420*/  BRA `(.L_x_1345) ;  /* 0x0000000800bc7947 */ /* 0x000fec0003800000 */
.L_x_1348:
        /* <DEDUP_REMOVED lines=8> */
.L_x_1351:
[----:B------:R-:W2:Y:S02]  /*74b0*/  LDG.E.U16 R0, desc[UR36][R2.64] ;  /* 0x0000002402007981 */ /* 0x000ea4000c1e1500 */
[----:B--2---:R-:W-:Y:S01]  /*74c0*/  HADD2.F32 R0, -RZ, R0.H0_H0 ;  /* 0x20000000ff007230 */ /* 0x004fe20000004100 */
[----:B------:R-:W-:Y:S06]  /*74d0*/  BRA `(.L_x_1345) ;  /* 0x0000000800907947 */ /* 0x000fec0003800000 */
.L_x_1350:
[----:B------:R-:W2:Y:S01]  /*74e0*/  LDG.E.64 R2, desc[UR36][R2.64] ;  /* 0x0000002402027981 */ /* 0x000ea2000c1e1b00 */
[----:B------:R-:W-:Y:S01]  /*74f0*/  UMOV UR4, 0xf0000000 ;  /* 0xf000000000047882 */ /* 0x000fe20000000000 */
[----:B------:R-:W-:Y:S01]  /*7500*/  UMOV UR5, 0x380fffff ;  /* 0x380fffff00057882 */ /* 0x000fe20000000000 */
[----:B--2---:R-:W0:Y:S01]  /*7510*/  F2F.F32.F64 R0, R2 ;  /* 0x0000000200007310 */ /* 0x004e220000301000 */
[----:B------:R-:W-:-:S14]  /*7520*/  DSETP.GEU.AND P0, PT, |R2|, UR4, PT ;  /* 0x0000000402007e2a */ /* 0x000fdc000bf0e200 */
[----:B0-----:R-:W-:Y:S01]  /*7530*/  @!P0 FMUL R0, R0, 1.175494350822287508e-38 ;  /* 0x0080000000008820 */ /* 0x001fe20000400000 */
[----:B------:R-:W-:Y:S06]  /*7540*/  BRA `(.L_x_1345) ;  /* 0x0000000800747947 */ /* 0x000fec0003800000 */
.L_x_1340:
        /* <DEDUP_REMOVED lines=12> */
.L_x_1354:
[----:B------:R-:W2:Y:S01]  /*7610*/  LDG.E.64 R2, desc[UR36][R2.64] ;  /* 0x0000002402027981 */ /* 0x000ea2000c1e1b00 */
[----:B------:R-:W-:Y:S01]  /*7620*/  UMOV UR4, 0xf0000000 ;  /* 0xf000000000047882 */ /* 0x000fe20000000000 */
[----:B------:R-:W-:Y:S01]  /*7630*/  UMOV UR5, 0x380fffff ;  /* 0x380fffff00057882 */ /* 0x000fe20000000000 */
[----:B--2---:R-:W0:Y:S01]  /*7640*/  F2F.F32.F64 R0, R2 ;  /* 0x0000000200007310 */ /* 0x004e220000301000 */
[----:B------:R-:W-:-:S14]  /*7650*/  DSETP.GEU.AND P0, PT, |R2|, UR4, PT ;  /* 0x0000000402007e2a */ /* 0x000fdc000bf0e200 */
[----:B0-----:R-:W-:Y:S01]  /*7660*/  @!P0 FMUL R0, R0, 1.175494350822287508e-38 ;  /* 0x0080000000008820 */ /* 0x001fe20000400000 */
[----:B------:R-:W-:Y:S06]  /*7670*/  BRA `(.L_x_1345) ;  /* 0x0000000800287947 */ /* 0x000fec0003800000 */
.L_x_1353:
        /* <DEDUP_REMOVED lines=13> */
[----:B------:R-:W-:-:S04]  /*7750*/  VIADDMNMX.U32 R5, R5, R6, 0x4, !PT ;  /* 0x0000000405057446 */ /* 0x000fc80007800006 */
[----:B------:R-:W-:-:S04]  /*7760*/  IADD3 R5, PT, PT, R5, -0x4, RZ ;  /* 0xfffffffc05057810 */ /* 0x000fc80007ffe0ff */
[C---:B------:R-:W-:Y:S01]  /*7770*/  SHF.L.U32 R6, R4.reuse, R5, RZ ;  /* 0x0000000504067219 */ /* 0x040fe200000006ff */
[----:B------:R-:W-:Y:S01]  /*7780*/  IMAD.SHL.U32 R7, R5, 0x800000, RZ ;  /* 0x0080000005077824 */ /* 0x000fe200078e00ff */
[----:B------:R-:W-:-:S04]  /*7790*/  IADD3 R5, PT, PT, R4, 0x1000000, RZ ;  /* 0x0100000004057810 */ /* 0x000fc80007ffe0ff */
[----:B------:R-:W-:Y:S02]  /*77a0*/  LEA.HI R6, R6, -R7, RZ, 0x1c ;  /* 0x8000000706067211 */ /* 0x000fe400078fe0ff */
[----:B------:R-:W-:-:S03]  /*77b0*/  SHF.R.S32.HI R5, RZ, 0x8, R5 ;  /* 0x00000008ff057819 */ /* 0x000fc60000011405 */
[----:B------:R-:W-:-:S05]  /*77c0*/  VIADD R6, R6, 0x3c000000 ;  /* 0x3c00000006067836 */ /* 0x000fca0000000000 */
[----:B------:R-:W-:-:S04]  /*77d0*/  LOP3.LUT R5, R6, 0x7f800000, R5, 0xf8, !PT ;  /* 0x7f80000006057812 */ /* 0x000fc800078ef805 */
[----:B------:R-:W-:-:S04]  /*77e0*/  SEL R5, R5, RZ, P0 ;  /* 0x000000ff05057207 */ /* 0x000fc80000000000 */
[----:B------:R-:W-:Y:S01]  /*77f0*/  LOP3.LUT R0, R5, 0x80000000, R0, 0xf8, !PT ;  /* 0x8000000005007812 */ /* 0x000fe200078ef800 */
[----:B------:R-:W-:Y:S06]  /*7800*/  BRA `(.L_x_1345) ;  /* 0x0000000400c47947 */ /* 0x000fec0003800000 */
.L_x_1356:
        /* <DEDUP_REMOVED lines=12> */
.L_x_1355:
[----:B------:R-:W2:Y:S02]  /*78d0*/  LDG.E.U16 R0, desc[UR36][R2.64] ;  /* 0x0000002402007981 */ /* 0x000ea4000c1e1500 */
[----:B--2---:R-:W-:Y:S01]  /*78e0*/  SHF.L.U32 R0, R0, 0x10, RZ ;  /* 0x0000001000007819 */ /* 0x004fe200000006ff */
[----:B------:R-:W-:Y:S06]  /*78f0*/  BRA `(.L_x_1345) ;  /* 0x0000000400887947 */ /* 0x000fec0003800000 */
.L_x_1352:
        /* <DEDUP_REMOVED lines=11> */
.L_x_1359:
        /* <DEDUP_REMOVED lines=20> */
.L_x_1361:
[----:B------:R-:W-:Y:S05]  /*7af0*/  BSYNC.RECONVERGENT B0 ;  /* 0x0000000000007941 */ /* 0x000fea0003800200 */
.L_x_1360:
[----:B------:R-:W-:Y:S01]  /*7b00*/  IMAD.SHL.U32 R0, R0, 0x100000, RZ ;  /* 0x0010000000007824 */ /* 0x000fe200078e00ff */
[----:B------:R-:W-:-:S04]  /*7b10*/  LEA R2, R2, 0x3b800000, 0x17 ;  /* 0x3b80000002027811 */ /* 0x000fc800078eb8ff */
[----:B------:R-:W-:Y:S01]  /*7b20*/  LOP3.LUT R0, R2, R0, R7, 0xfe, !PT ;  /* 0x0000000002007212 */ /* 0x000fe200078efe07 */
[----:B------:R-:W-:Y:S06]  /*7b30*/  BRA `(.L_x_1345) ;  /* 0x0000000000f87947 */ /* 0x000fec0003800000 */
.L_x_1358:
        /* <DEDUP_REMOVED lines=20> */
.L_x_1363:
[----:B------:R-:W-:Y:S05]  /*7c80*/  BSYNC.RECONVERGENT B0 ;  /* 0x0000000000007941 */ /* 0x000fea0003800200 */
.L_x_1362:
[----:B------:R-:W-:Y:S02]  /*7c90*/  SHF.L.U32 R0, R0, 0x15, RZ ;  /* 0x0000001500007819 */ /* 0x000fe400000006ff */
[----:B------:R-:W-:-:S04]  /*7ca0*/  LEA R2, R2, 0x37800000, 0x17 ;  /* 0x3780000002027811 */ /* 0x000fc800078eb8ff */
[----:B------:R-:W-:Y:S01]  /*7cb0*/  LOP3.LUT R0, R2, R0, R7, 0xfe, !PT ;  /* 0x0000000002007212 */ /* 0x000fe200078efe07 */
[----:B------:R-:W-:Y:S06]  /*7cc0*/  BRA `(.L_x_1345) ;  /* 0x0000000000947947 */ /* 0x000fec0003800000 */
.L_x_1357:
        /* <DEDUP_REMOVED lines=11> */
[----:B------:R-:W-:Y:S01]  /*7d80*/  @!P0 MOV R0, 0x7f800001 ;  /* 0x7f80000100008802 */ /* 0x000fe20000000f00 */
[----:B------:R-:W-:Y:S01]  /*7d90*/  @P0 IMAD.SHL.U32 R0, R2, 0x800000, RZ ;  /* 0x0080000002000824 */ /* 0x000fe200078e00ff */
[----:B------:R-:W-:Y:S06]  /*7da0*/  BRA `(.L_x_1345) ;  /* 0x00000000005c7947 */ /* 0x000fec0003800000 */
.L_x_1344:
[----:B------:R-:W-:Y:S01]  /*7db0*/  MOV R2, 0x0 ;  /* 0x0000000000027802 */ /* 0x000fe20000000f00 */
[----:B------:R-:W0:Y:S01]  /*7dc0*/  LDCU.64 UR4, c[0x4][0x198] ;  /* 0x01003300ff0477ac */ /* 0x000e220008000a00 */
[----:B------:R-:W-:Y:S02]  /*7dd0*/  HFMA2 R8, -RZ, RZ, 0, 4.64916229248046875e-06 ;  /* 0x0000004eff087431 */ /* 0x000fe400000001ff */
[----:B------:R-:W-:Y:S01]  /*7de0*/  IMAD.MOV.U32 R12, RZ, RZ, 0x1 ;  /* 0x00000001ff0c7424 */ /* 0x000fe200078e00ff */
[----:B------:R-:W-:Y:S01]  /*7df0*/  MOV R13, RZ ;  /* 0x000000ff000d7202 */ /* 0x000fe20000000f00 */
[----:B------:R-:W1:Y:S01]  /*7e00*/  LDCU.64 UR6, c[0x4][0x1a0] ;  /* 0x01003400ff0677ac */ /* 0x000e620008000a00 */
[----:B------:R-:W2:Y:S01]  /*7e10*/  LDC.64 R2, c[0x4][R2] ;  /* 0x0100000002027b82 */ /* 0x000ea20000000a00 */
[----:B------:R-:W3:Y:S01]  /*7e20*/  LDCU.64 UR8, c[0x4][0x40] ;  /* 0x01000800ff0877ac */ /* 0x000ee20008000a00 */
[----:B0-----:R-:W-:Y:S01]  /*7e30*/  MOV R4, UR4 ;  /* 0x0000000400047c02 */ /* 0x001fe20008000f00 */
[----:B------:R-:W-:Y:S01]  /*7e40*/  IMAD.U32 R5, RZ, RZ, UR5 ;  /* 0x00000005ff057e24 */ /* 0x000fe2000f8e00ff */
[----:B-1----:R-:W-:Y:S01]  /*7e50*/  MOV R6, UR6 ;  /* 0x0000000600067c02 */ /* 0x002fe20008000f00 */
[----:B------:R-:W-:Y:S01]  /*7e60*/  IMAD.U32 R7, RZ, RZ, UR7 ;  /* 0x00000007ff077e24 */ /* 0x000fe2000f8e00ff */
[----:B---3--:R-:W-:Y:S01]  /*7e70*/  MOV R10, UR8 ;  /* 0x00000008000a7c02 */ /* 0x008fe20008000f00 */
[----:B------:R-:W-:-:S07]  /*7e80*/  IMAD.U32 R11, RZ, RZ, UR9 ;  /* 0x00000009ff0b7e24 */ /* 0x000fce000f8e00ff */
[----:B------:R-:W-:-:S07]  /*7e90*/  LEPC R20, `(.L_x_1366) ;  /* 0x000000001014794e */ /* 0x000fce0000000000 */
[----:B--2---:R-:W-:Y:S05]  /*7ea0*/  CALL.ABS.NOINC R2 ;  /* 0x0000000002007343 */ /* 0x004fea0003c00000 */
.L_x_1366:
[----:B------:R-:W-:Y:S01]  /*7eb0*/  IMAD.MOV.U32 R0, RZ, RZ, RZ ;  /* 0x000000ffff007224 */ /* 0x000fe200078e00ff */
[----:B------:R-:W-:Y:S06]  /*7ec0*/  BRA `(.L_x_1345) ;  /* 0x0000000000147947 */ /* 0x000fec0003800000 */
.L_x_1365:
[----:B------:R-:W2:Y:S02]  /*7ed0*/  LDG.E.64 R2, desc[UR36][R2.64] ;  /* 0x0000002402027981 */ /* 0x000ea4000c1e1b00 */
[----:B--2---:R0:W1:Y:S01]  /*7ee0*/  I2F.U64 R0, R2 ;  /* 0x0000000200007312 */ /* 0x0040620000301000 */
[----:B------:R-:W-:Y:S05]  /*7ef0*/  BRA `(.L_x_1345) ;  /* 0x0000000000087947 */ /* 0x000fea0003800000 */
.L_x_1364:
[----:B------:R-:W2:Y:S02]  /*7f00*/  LDG.E R0, desc[UR36][R2.64] ;  /* 0x0000002402007981 */ /* 0x000ea4000c1e1900 */
[----:B--2---:R-:W-:-:S07]  /*7f10*/  I2FP.F32.U32 R0, R0 ;  /* 0x0000000000007245 */ /* 0x004fce0000201000 */
.L_x_1345:
[----:B------:R-:W-:Y:S05]  /*7f20*/  BSYNC.RECONVERGENT B6 ;  /* 0x0000000000067941 */ /* 0x000fea0003800200 */
.L_x_1339:
        /* <DEDUP_REMOVED lines=18> */
.L_x_1371:
[----:B------:R0:W-:Y:S01]  /*8050*/  STG.E.U8 desc[UR36][R2.64], R4 ;  /* 0x0000000402007986 */ /* 0x0001e2000c101124 */
[----:B------:R-:W-:Y:S05]  /*8060*/  BRA `(.L_x_1373) ;  /* 0x0000000c00047947 */ /* 0x000fea0003800000 */
.L_x_1370:
        /* <DEDUP_REMOVED lines=9> */
.L_x_1375:
[----:B------:R0:W-:Y:S01]  /*8100*/  STG.E desc[UR36][R2.64], R4 ;  /* 0x0000000402007986 */ /* 0x0001e2000c101924 */
[----:B------:R-:W-:Y:S05]  /*8110*/  BRA `(.L_x_1373) ;  /* 0x0000000800d87947 */ /* 0x000fea0003800000 */
.L_x_1374:
[----:B------:R0:W-:Y:S01]  /*8120*/  STG.E.U16 desc[UR36][R2.64], R4 ;  /* 0x0000000402007986 */ /* 0x0001e2000c101524 */
[----:B------:R-:W-:Y:S05]  /*8130*/  BRA `(.L_x_1373) ;  /* 0x0000000800d07947 */ /* 0x000fea0003800000 */
.L_x_1369:
        /* <DEDUP_REMOVED lines=9> */
.L_x_1377:
[----:B------:R-:W0:Y:S02]  /*81d0*/  I2F.U16 R0, R4 ;  /* 0x0000000400007306 */ /* 0x000e240000101000 */
[----:B0-----:R-:W-:-:S05]  /*81e0*/  F2FP.F16.F32.PACK_AB R0, RZ, R0 ;  /* 0x00000000ff00723e */ /* 0x001fca00000000ff */
[----:B------:R0:W-:Y:S01]  /*81f0*/  STG.E.U16 desc[UR36][R2.64], R0 ;  /* 0x0000000002007986 */ /* 0x0001e2000c101524 */
[----:B------:R-:W-:Y:S05]  /*8200*/  BRA `(.L_x_1373) ;  /* 0x00000008009c7947 */ /* 0x000fea0003800000 */
.L_x_1376:
[----:B------:R-:W-:-:S09]  /*8210*/  UISETP.NE.AND UP0, UPT, UR4, 0x7, UPT ;  /* 0x000000070400788c */ /* 0x000fd2000bf05270 */
[----:B------:R-:W-:Y:S05]  /*8220*/  BRA.U !UP0, `(.L_x_1378) ;  /* 0x0000000108347547 */ /* 0x000fea000b800000 */
[----:B------:R-:W-:-:S09]  /*8230*/  UISETP.NE.AND UP0, UPT, UR4, 0x8, UPT ;  /* 0x000000080400788c */ /* 0x000fd2000bf05270 */
[----:B------:R-:W-:Y:S05]  /*8240*/  BRA.U !UP0, `(.L_x_1379) ;  /* 0x0000000108187547 */ /* 0x000fea000b800000 */
[----:B------:R-:W-:-:S09]  /*8250*/  UISETP.NE.AND UP0, UPT, UR4, 0x9, UPT ;  /* 0x000000090400788c */ /* 0x000fd2000bf05270 */
[----:B------:R-:W-:Y:S05]  /*8260*/  BRA.U UP0, `(.L_x_1372) ;  /* 0x0000000500b47547 */ /* 0x000fea000b800000 */
[----:B------:R-:W0:Y:S01]  /*8270*/  I2F.U16 R4, R4 ;  /* 0x0000000400047306 */ /* 0x000e220000101000 */
[----:B------:R-:W-:-:S05]  /*8280*/  HFMA2 R5, -RZ, RZ, 0, 0 ;  /* 0x00000000ff057431 */ /* 0x000fca00000001ff */
[----:B0-----:R0:W-:Y:S01]  /*8290*/  STG.E.64 desc[UR36][R2.64], R4 ;  /* 0x0000000402007986 */ /* 0x0011e2000c101b24 */
[----:B------:R-:W-:Y:S05]  /*82a0*/  BRA `(.L_x_1373) ;  /* 0x0000000800747947 */ /* 0x000fea0003800000 */
.L_x_1379:
[----:B------:R-:W0:Y:S02]  /*82b0*/  I2F.U16 R4, R4 ;  /* 0x0000000400047306 */ /* 0x000e240000101000 */
[----:B0-----:R-:W-:-:S04]  /*82c0*/  F2FP.F16.F32.PACK_AB R5, RZ, R4 ;  /* 0x00000004ff05723e */ /* 0x001fc800000000ff */
[----:B------:R-:W-:-:S05]  /*82d0*/  PRMT R5, R5, 0x5410, RZ ;  /* 0x0000541005057816 */ /* 0x000fca00000000ff */
[----:B------:R0:W-:Y:S01]  /*82e0*/  STG.E desc[UR36][R2.64], R5 ;  /* 0x0000000502007986 */ /* 0x0001e2000c101924 */
[----:B------:R-:W-:Y:S05]  /*82f0*/  BRA `(.L_x_1373) ;  /* 0x0000000800607947 */ /* 0x000fea0003800000 */
.L_x_1378:
[----:B------:R-:W0:Y:S02]  /*8300*/  I2F.F64.U16 R4, R4 ;  /* 0x0000000400047312 */ /* 0x000e240000101800 */
[----:B0-----:R0:W-:Y:S01]  /*8310*/  STG.E.64 desc[UR36][R2.64], R4 ;  /* 0x0000000402007986 */ /* 0x0011e2000c101b24 */
[----:B------:R-:W-:Y:S05]  /*8320*/  BRA `(.L_x_1373) ;  /* 0x0000000800547947 */ /* 0x000fea0003800000 */
.L_x_1368:
        /* <DEDUP_REMOVED lines=12> */
.L_x_1383:
        /* <DEDUP_REMOVED lines=17> */
.L_x_1385:
[----:B------:R-:W-:Y:S05]  /*8500*/  BSYNC.RECONVERGENT B0 ;  /* 0x0000000000007941 */ /* 0x000fea0003800200 */
.L_x_1384:
[----:B------:R0:W-:Y:S01]  /*8510*/  STG.E.U8 desc[UR36][R2.64], R0 ;  /* 0x0000000002007986 */ /* 0x0001e2000c101124 */
[----:B------:R-:W-:Y:S05]  /*8520*/  BRA `(.L_x_1373) ;  /* 0x0000000400d47947 */ /* 0x000fea0003800000 */
.L_x_1382:
        /* <DEDUP_REMOVED lines=18> */
.L_x_1387:
[----:B------:R-:W-:Y:S05]  /*8650*/  BSYNC.RECONVERGENT B0 ;  /* 0x0000000000007941 */ /* 0x000fea0003800200 */
.L_x_1386:
[----:B------:R0:W-:Y:S01]  /*8660*/  STG.E.U8 desc[UR36][R2.64], R0 ;  /* 0x0000000002007986 */ /* 0x0001e2000c101124 */
[----:B------:R-:W-:Y:S05]  /*8670*/  BRA `(.L_x_1373) ;  /* 0x0000000400807947 */ /* 0x000fea0003800000 */
.L_x_1381:
        /* <DEDUP_REMOVED lines=21> */
.L_x_1389:
[----:B------:R-:W-:-:S05]  /*87d0*/  MOV R5, RZ ;  /* 0x000000ff00057202 */ /* 0x000fca0000000f00 */
[----:B------:R0:W-:Y:S01]  /*87e0*/  STG.E.64 desc[UR36][R2.64], R4 ;  /* 0x0000000402007986 */ /* 0x0001e2000c101b24 */
[----:B------:R-:W-:Y:S05]  /*87f0*/  BRA `(.L_x_1373) ;  /* 0x0000000400207947 */ /* 0x000fea0003800000 */
.L_x_1388:
[----:B------:R0:W-:Y:S01]  /*8800*/  STG.E desc[UR36][R2.64], R4 ;  /* 0x0000000402007986 */ /* 0x0001e2000c101924 */
[----:B------:R-:W-:Y:S05]  /*8810*/  BRA `(.L_x_1373) ;  /* 0x0000000400187947 */ /* 0x000fea0003800000 */
.L_x_1380:
        /* <DEDUP_REMOVED lines=8> */
.L_x_1391:
[----:B------:R-:W0:Y:S01]  /*88a0*/  I2F.F64.U16 R4, R4 ;  /* 0x0000000400047312 */ /* 0x000e220000101800 */
[----:B------:R-:W-:-:S05]  /*88b0*/  CS2R R6, SRZ ;  /* 0x0000000000067805 */ /* 0x000fca000001ff00 */
[----:B0-----:R4:W-:Y:S01]  /*88c0*/  STG.E.128 desc[UR36][R2.64], R4 ;  /* 0x0000000402007986 */ /* 0x0019e2000c101d24 */
[----:B------:R-:W-:Y:S05]  /*88d0*/  BRA `(.L_x_1373) ;  /* 0x0000000000e87947 */ /* 0x000fea0003800000 */
.L_x_1390:
[----:B------:R-:W-:-:S09]  /*88e0*/  UISETP.NE.AND UP0, UPT, UR4, 0xf, UPT ;  /* 0x0000000f0400788c */ /* 0x000fd2000bf05270 */
[----:B------:R-:W-:Y:S05]  /*88f0*/  BRA.U !UP0, `(.L_x_1392) ;  /* 0x0000000108d47547 */ /* 0x000fea000b800000 */
[----:B------:R-:W-:-:S09]  /*8900*/  UISETP.NE.AND UP0, UPT, UR4, 0x17, UPT ;  /* 0x000000170400788c */ /* 0x000fd2000bf05270 */
[----:B------:R-:W-:Y:S05]  /*8910*/  BRA.U !UP0, `(.L_x_1393) ;  /* 0x0000000108847547 */ /* 0x000fea000b800000 */
[----:B------:R-:W-:-:S09]  /*8920*/  UISETP.NE.AND UP0, UPT, UR4, 0x18, UPT ;  /* 0x000000180400788c */ /* 0x000fd2000bf05270 */
[----:B------:R-:W-:Y:S05]  /*8930*/  BRA.U !UP0, `(.L_x_1394) ;  /* 0x0000000108447547 */ /* 0x000fea000b800000 */
.L_x_1372:
        /* <DEDUP_REMOVED lines=10> */
[----:B---3--:R-:W-:Y:S01]  /*89e0*/  IMAD.U32 R6, RZ, RZ, UR6 ;  /* 0x00000006ff067e24 */ /* 0x008fe2000f8e00ff */
[----:B------:R-:W-:Y:S01]  /*89f0*/  MOV R7, UR7 ;  /* 0x0000000700077c02 */ /* 0x000fe20008000f00 */
[----:B----4-:R-:W-:Y:S01]  /*8a00*/  IMAD.U32 R10, RZ, RZ, UR8 ;  /* 0x00000008ff0a7e24 */ /* 0x010fe2000f8e00ff */
[----:B-1----:R-:W-:-:S07]  /*8a10*/  MOV R11, UR9 ;  /* 0x00000009000b7c02 */ /* 0x002fce0008000f00 */
[----:B------:R-:W-:-:S07]  /*8a20*/  LEPC R20, `(.L_x_1395) ;  /* 0x000000001014794e */ /* 0x000fce0000000000 */
[----:B--2---:R-:W-:Y:S05]  /*8a30*/  CALL.ABS.NOINC R2 ;  /* 0x0000000002007343 */ /* 0x004fea0003c00000 */
.L_x_1395:
[----:B------:R-:W-:Y:S05]  /*8a40*/  BRA `(.L_x_1373) ;  /* 0x00000000008c7947 */ /* 0x000fea0003800000 */
.L_x_1394:
        /* <DEDUP_REMOVED lines=11> */
.L_x_1397:
[----:B------:R-:W-:Y:S05]  /*8b00*/  BSYNC.RECONVERGENT B0 ;  /* 0x0000000000007941 */ /* 0x000fea0003800200 */
.L_x_1396:
[----:B------:R1:W-:Y:S01]  /*8b10*/  STG.E.U8 desc[UR36][R2.64], R5 ;  /* 0x0000000502007986 */ /* 0x0003e2000c101124 */
[----:B------:R-:W-:Y:S05]  /*8b20*/  BRA `(.L_x_1373) ;  /* 0x0000000000547947 */ /* 0x000fea0003800000 */
.L_x_1393:
        /* <DEDUP_REMOVED lines=13> */
.L_x_1398:
[----:B------:R-:W-:Y:S01]  /*8c00*/  ISETP.GT.U32.AND P0, PT, R5, 0x7f800000, PT ;  /* 0x7f8000000500780c */ /* 0x000fe20003f04070 */
[----:B------:R-:W-:-:S05]  /*8c10*/  HFMA2 R5, -RZ, RZ, 0, 7.569789886474609375e-06 ;  /* 0x0000007fff057431 */ /* 0x000fca00000001ff */
[----:B------:R-:W-:-:S05]  /*8c20*/  SEL R5, R5, 0x7c, P0 ;  /* 0x0000007c05057807 */ /* 0x000fca0000000000 */
[----:B------:R2:W-:Y:S01]  /*8c30*/  STG.E.U8 desc[UR36][R2.64], R5 ;  /* 0x0000000502007986 */ /* 0x0005e2000c101124 */
[----:B------:R-:W-:Y:S05]  /*8c40*/  BRA `(.L_x_1373) ;  /* 0x00000000000c7947 */ /* 0x000fea0003800000 */
.L_x_1392:
[----:B------:R-:W0:Y:S02]  /*8c50*/  I2F.U16 R0, R4 ;  /* 0x0000000400007306 */ /* 0x000e240000101000 */
[----:B0-----:R-:W-:-:S05]  /*8c60*/  F2FP.BF16.F32.PACK_AB R0, RZ, R0 ;  /* 0x00000000ff00723e */ /* 0x001fca00000010ff */
[----:B------:R0:W-:Y:S02]  /*8c70*/  STG.E.U16 desc[UR36][R2.64], R0 ;  /* 0x0000000002007986 */ /* 0x0001e4000c101524 */
.L_x_1373:
[----:B------:R-:W-:Y:S05]  /*8c80*/  BSYNC.RECONVERGENT B6 ;  /* 0x0000000000067941 */ /* 0x000fea0003800200 */
.L_x_1367:
[----:B------:R-:W-:-:S07]  /*8c90*/  VIADD R17, R17, 0x80 ;  /* 0x0000008011117836 */ /* 0x000fce0000000000 */
.L_x_1337:
[----:B------:R-:W-:Y:S05]  /*8ca0*/  BSYNC.RECONVERGENT B7 ;  /* 0x0000000000077941 */ /* 0x000fea0003800200 */
.L_x_1336:
[----:B------:R-:W5:Y:S02]  /*8cb0*/  LDCU UR4, c[0x0][0x380] ;  /* 0x00007000ff0477ac */ /* 0x000f640008000800 */
[----:B-----5:R-:W-:-:S13]  /*8cc0*/  ISETP.GE.AND P0, PT, R17, UR4, PT ;  /* 0x0000000411007c0c */ /* 0x020fda000bf06270 */
[----:B------:R-:W-:Y:S05]  /*8cd0*/  @P0 EXIT ;  /* 0x000000000000094d */ /* 0x000fea0003800000 */
        /* <DEDUP_REMOVED lines=303> */
.L_x_1399:
[----:B------:R-:W1:Y:S01]  /*9fd0*/  LDCU.128 UR8, c[0x0][0x580] ;  /* 0x0000b000ff0877ac */ /* 0x000e620008000c00 */
[----:B------:R-:W-:Y:S01]  /*9fe0*/  BSSY.RECONVERGENT B6, `(.L_x_1400) ;  /* 0x00000df000067945 */ /* 0x000fe20003800200 */
[----:B------:R-:W-:-:S04]  /*9ff0*/  UPRMT UR4, UR41, 0x9910, URZ ;  /* 0x0000991029047896 */ /* 0x000fc800080000ff */
[----:B------:R-:W-:Y:S01]  /*a000*/  UISETP.GT.AND UP0, UPT, UR4, 0x9, UPT ;  /* 0x000000090400788c */ /* 0x000fe2000bf04270 */
[----:B-12---:R-:W-:Y:S02]  /*a010*/  IADD3 R2, P1, PT, R0, UR10, RZ ;  /* 0x0000000a00027c10 */ /* 0x006fe4000ff3e0ff */
        /* <DEDUP_REMOVED lines=13> */
[----:B--2---:R2:W3:Y:S01]  /*a0f0*/  I2F.S16 R0, R2 ;  /* 0x0000000200007306 */ /* 0x0044e20000101400 */
[----:B------:R-:W-:Y:S05]  /*a100*/  BRA `(.L_x_1406) ;  /* 0x0000000c00307947 */ /* 0x000fea0003800000 */
.L_x_1404:
[----:B------:R-:W2:Y:S02]  /*a110*/  LDG.E.U8 R0, desc[UR36][R2.64] ;  /* 0x0000002402007981 */ /* 0x000ea4000c1e1100 */
[----:B--2---:R-:W-:Y:S01]  /*a120*/  I2FP.F32.U32 R0, R0 ;  /* 0x0000000000007245 */ /* 0x004fe20000201000 */
[----:B------:R-:W-:Y:S06]  /*a130*/  BRA `(.L_x_1406) ;  /* 0x0000000c00247947 */ /* 0x000fec0003800000 */
.L_x_1403:
        /* <DEDUP_REMOVED lines=9> */
.L_x_1408:
[----:B------:R-:W2:Y:S02]  /*a1d0*/  LDG.E R0, desc[UR36][R2.64] ;  /* 0x0000002402007981 */ /* 0x000ea4000c1e1900 */
[----:B--2---:R-:W-:Y:S01]  /*a1e0*/  I2FP.F32.S32 R0, R0 ;  /* 0x0000000000007245 */ /* 0x004fe20000201400 */
[----:B------:R-:W-:Y:S06]  /*a1f0*/  BRA `(.L_x_1406) ;  /* 0x0000000800f47947 */ /* 0x000fec0003800000 */
.L_x_1407:
[----:B------:R-:W2:Y:S02]  /*a200*/  LDG.E.U16 R0, desc[UR36][R2.64] ;  /* 0x0000002402007981 */ /* 0x000ea4000c1e1500 */
[----:B--2---:R-:W0:Y:S01]  /*a210*/  I2F.S16 R0, R0 ;  /* 0x0000000000007306 */ /* 0x004e220000101400 */
[----:B------:R-:W-:Y:S05]  /*a220*/  BRA `(.L_x_1406) ;  /* 0x0000000800e87947 */ /* 0x000fea0003800000 */
.L_x_1402:
        /* <DEDUP_REMOVED lines=8> */
.L_x_1410:
[----:B------:R-:W2:Y:S02]  /*a2b0*/  LDG.E.U16 R0, desc[UR36][R2.64] ;  /* 0x0000002402007981 */ /* 0x000ea4000c1e1500 */
[----:B--2---:R-:W-:Y:S01]  /*a2c0*/  HADD2.F32 R0, -RZ, R0.H0_H0 ;  /* 0x20000000ff007230 */ /* 0x004fe20000004100 */
[----:B------:R-:W-:Y:S06]  /*a2d0*/  BRA `(.L_x_1406) ;  /* 0x0000000800bc7947 */ /* 0x000fec0003800000 */
.L_x_1409:
        /* <DEDUP_REMOVED lines=8> */
.L_x_1412:
[----:B------:R-:W2:Y:S02]  /*a360*/  LDG.E.U16 R0, desc[UR36][R2.64] ;  /* 0x0000002402007981 */ /* 0x000ea4000c1e1500 */
[----:B--2---:R-:W-:Y:S01]  /*a370*/  HADD2.F32 R0, -RZ, R0.H0_H0 ;  /* 0x20000000ff007230 */ /* 0x004fe20000004100 */
[----:B------:R-:W-:Y:S06]  /*a380*/  BRA `(.L_x_1406) ;  /* 0x0000000800907947 */ /* 0x000fec0003800000 */
.L_x_1411:
[----:B------:R-:W2:Y:S01]  /*a390*/  LDG.E.64 R2, desc[UR36][R2.64] ;  /* 0x0000002402027981 */ /* 0x000ea2000c1e1b00 */
[----:B------:R-:W-:Y:S01]  /*a3a0*/  UMOV UR4, 0xf0000000 ;  /* 0xf000000000047882 */ /* 0x000fe20000000000 */
[----:B------:R-:W-:Y:S01]  /*a3b0*/  UMOV UR5, 0x380fffff ;  /* 0x380fffff00057882 */ /* 0x000fe20000000000 */
[----:B--2---:R-:W0:Y:S01]  /*a3c0*/  F2F.F32.F64 R0, R2 ;  /* 0x0000000200007310 */ /* 0x004e220000301000 */
[----:B------:R-:W-:-:S14]  /*a3d0*/  DSETP.GEU.AND P0, PT, |R2|, UR4, PT ;  /* 0x0000000402007e2a */ /* 0x000fdc000bf0e200 */
[----:B0-----:R-:W-:Y:S01]  /*a3e0*/  @!P0 FMUL R0, R0, 1.175494350822287508e-38 ;  /* 0x0080000000008820 */ /* 0x001fe20000400000 */
[----:B------:R-:W-:Y:S06]  /*a3f0*/  BRA `(.L_x_1406) ;  /* 0x0000000800747947 */ /* 0x000fec0003800000 */
.L_x_1401:
        /* <DEDUP_REMOVED lines=12> */
.L_x_1415:
[----:B------:R-:W2:Y:S01]  /*a4c0*/  LDG.E.64 R2, desc[UR36][R2.64] ;  /* 0x0000002402027981 */ /* 0x000ea2000c1e1b00 */
[----:B------:R-:W-:Y:S01]  /*a4d0*/  UMOV UR4, 0xf0000000 ;  /* 0xf000000000047882 */ /* 0x000fe20000000000 */
[----:B------:R-:W-:Y:S01]  /*a4e0*/  UMOV UR5, 0x380fffff ;  /* 0x380fffff00057882 */ /* 0x000fe20000000000 */
[----:B--2---:R-:W0:Y:S01]  /*a4f0*/  F2F.F32.F64 R0, R2 ;  /* 0x0000000200007310 */ /* 0x004e220000301000 */
[----:B------:R-:W-:-:S14]  /*a500*/  DSETP.GEU.AND P0, PT, |R2|, UR4, PT ;  /* 0x0000000402007e2a */ /* 0x000fdc000bf0e200 */
[----:B0-----:R-:W-:Y:S01]  /*a510*/  @!P0 FMUL R0, R0, 1.175494350822287508e-38 ;  /* 0x0080000000008820 */ /* 0x001fe20000400000 */
[----:B------:R-:W-:Y:S06]  /*a520*/  BRA `(.L_x_1406) ;  /* 0x0000000800287947 */ /* 0x000fec0003800000 */
.L_x_1414:
        /* <DEDUP_REMOVED lines=12> */
[----:B0-----:R-:W-:-:S04]  /*a5f0*/  IADD3 R5, PT, PT, -R5, RZ, RZ ;  /* 0x000000ff05057210 */ /* 0x001fc80007ffe1ff */
[----:B------:R-:W-:-:S05]  /*a600*/  VIADDMNMX.U32 R5, R5, R6, 0x4, !PT ;  /* 0x0000000405057446 */ /* 0x000fca0007800006 */
[----:B------:R-:W-:-:S05]  /*a610*/  VIADD R5, R5, 0xfffffffc ;  /* 0xfffffffc05057836 */ /* 0x000fca0000000000 */
[C---:B------:R-:W-:Y:S02]  /*a620*/  SHF.L.U32 R6, R4.reuse, R5, RZ ;  /* 0x0000000504067219 */ /* 0x040fe400000006ff */
[----:B------:R-:W-:Y:S01]  /*a630*/  SHF.L.U32 R7, R5, 0x17, RZ ;  /* 0x0000001705077819 */ /* 0x000fe200000006ff */
        /* <DEDUP_REMOVED lines=8> */
.L_x_1417:
        /* <DEDUP_REMOVED lines=12> */
.L_x_1416:
[----:B------:R-:W2:Y:S02]  /*a780*/  LDG.E.U16 R0, desc[UR36][R2.64] ;  /* 0x0000002402007981 */ /* 0x000ea4000c1e1500 */
[----:B--2---:R-:W-:Y:S01]  /*a790*/  IMAD.U32 R0, R0, 0x10000, RZ ;  /* 0x0001000000007824 */ /* 0x004fe200078e00ff */
[----:B------:R-:W-:Y:S06]  /*a7a0*/  BRA `(.L_x_1406) ;  /* 0x0000000400887947 */ /* 0x000fec0003800000 */
.L_x_1413:
        /* <DEDUP_REMOVED lines=11> */
.L_x_1420:
        /* <DEDUP_REMOVED lines=20> */
.L_x_1422:
[----:B------:R-:W-:Y:S05]  /*a9a0*/  BSYNC.RECONVERGENT B0 ;  /* 0x0000000000007941 */ /* 0x000fea0003800200 */
.L_x_1421:
[----:B------:R-:W-:Y:S02]  /*a9b0*/  SHF.L.U32 R0, R0, 0x14, RZ ;  /* 0x0000001400007819 */ /* 0x000fe400000006ff */
[----:B------:R-:W-:-:S04]  /*a9c0*/  LEA R2, R2, 0x3b800000, 0x17 ;  /* 0x3b80000002027811 */ /* 0x000fc800078eb8ff */
[----:B------:R-:W-:Y:S01]  /*a9d0*/  LOP3.LUT R0, R2, R0, R7, 0xfe, !PT ;  /* 0x0000000002007212 */ /* 0x000fe200078efe07 */
[----:B------:R-:W-:Y:S06]  /*a9e0*/  BRA `(.L_x_1406) ;  /* 0x0000000000f87947 */ /* 0x000fec0003800000 */
.L_x_1419:
        /* <DEDUP_REMOVED lines=20> */
.L_x_1424:
[----:B------:R-:W-:Y:S05]  /*ab30*/  BSYNC.RECONVERGENT B0 ;  /* 0x0000000000007941 */ /* 0x000fea0003800200 */
.L_x_1423:
[----:B------:R-:W-:Y:S01]  /*ab40*/  IMAD.SHL.U32 R0, R0, 0x200000, RZ ;  /* 0x0020000000007824 */ /* 0x000fe200078e00ff */
[----:B------:R-:W-:-:S04]  /*ab50*/  LEA R2, R2, 0x37800000, 0x17 ;  /* 0x3780000002027811 */ /* 0x000fc800078eb8ff */
[----:B------:R-:W-:Y:S01]  /*ab60*/  LOP3.LUT R0, R2, R0, R7, 0xfe, !PT ;  /* 0x0000000002007212 */ /* 0x000fe200078efe07 */
[----:B------:R-:W-:Y:S06]  /*ab70*/  BRA `(.L_x_1406) ;  /* 0x0000000000947947 */ /* 0x000fec0003800000 */
.L_x_1418:
[----:B------:R-:W-:-:S09]  /*ab80*/  UISETP.NE.AND UP0, UPT, UR4, 0x1c, UPT ;  /* 0x0000001c0400788c */ /* 0x000fd2000bf05270 */
[----:B------:R-:W-:Y:S05]  /*ab90*/  BRA.U !UP0, `(.L_x_1425) ;  /* 0x0000000108847547 */ /* 0x000fea000b800000 */
[----:B------:R-:W-:-:S09]  /*aba0*/  UISETP.NE.AND UP0, UPT, UR4, 0x1d, UPT ;  /* 0x0000001d0400788c */ /* 0x000fd2000bf05270 */
[----:B------:R-:W-:Y:S05]  /*abb0*/  BRA.U !UP0, `(.L_x_1426) ;  /* 0x0000000108707547 */ /* 0x000fea000b800000 */
[----:B------:R-:W-:-:S09]  /*abc0*/  UISETP.NE.AND UP0, UPT, UR4, 0x2c, UPT ;  /* 0x0000002c0400788c */ /* 0x000fd2000bf05270 */
[----:B------:R-:W-:Y:S05]  /*abd0*/  BRA.U UP0, `(.L_x_1405) ;  /* 0x0000000100207547 */ /* 0x000fea000b800000 */
[----:B------:R-:W2:Y:S01]  /*abe0*/  LDG.E.U8 R2, desc[UR36][R2.64] ;  /* 0x0000002402027981 */ /* 0x000ea2000c1e1100 */
[----:B------:R-:W-:Y:S01]  /*abf0*/  HFMA2 R0, -RZ, RZ, 3.814697265625e-06, 0 ;  /* 0x00400000ff007431 */ /* 0x000fe200000001ff */
[----:B--2---:R-:W-:-:S13]  /*ac00*/  ISETP.NE.AND P0, PT, R2, RZ, PT ;  /* 0x000000ff0200720c */ /* 0x004fda0003f05270 */
[----:B------:R-:W-:Y:S05]  /*ac10*/  @!P0 BRA `(.L_x_1406) ;  /* 0x00000000006c8947 */ /* 0x000fea0003800000 */
[----:B------:R-:W-:-:S13]  /*ac20*/  ISETP.NE.AND P0, PT, R2, 0xff, PT ;  /* 0x000000ff0200780c */ /* 0x000fda0003f05270 */
[----:B------:R-:W-:Y:S01]  /*ac30*/  @!P0 IMAD.MOV.U32 R0, RZ, RZ, 0x7f800001 ;  /* 0x7f800001ff008424 */ /* 0x000fe200078e00ff */
[----:B------:R-:W-:Y:S01]  /*ac40*/  @P0 SHF.L.U32 R0, R2, 0x17, RZ ;  /* 0x0000001702000819 */ /* 0x000fe200000006ff */
[----:B------:R-:W-:Y:S06]  /*ac50*/  BRA `(.L_x_1406) ;  /* 0x00000000005c7947 */ /* 0x000fec0003800000 */
.L_x_1405:
        /* <DEDUP_REMOVED lines=16> */
.L_x_1427:
[----:B------:R-:W-:Y:S01]  /*ad60*/  MOV R0, RZ ;  /* 0x000000ff00007202 */ /* 0x000fe20000000f00 */
[----:B------:R-:W-:Y:S06]  /*ad70*/  BRA `(.L_x_1406) ;  /* 0x0000000000147947 */ /* 0x000fec0003800000 */
.L_x_1426:
[----:B------:R-:W2:Y:S02]  /*ad80*/  LDG.E.64 R2, desc[UR36][R2.64] ;  /* 0x0000002402027981 */ /* 0x000ea4000c1e1b00 */
[----:B--2---:R0:W1:Y:S01]  /*ad90*/  I2F.U64 R0, R2 ;  /* 0x0000000200007312 */ /* 0x0040620000301000 */
[----:B------:R-:W-:Y:S05]  /*ada0*/  BRA `(.L_x_1406) ;  /* 0x0000000000087947 */ /* 0x000fea0003800000 */
.L_x_1425:
[----:B------:R-:W2:Y:S02]  /*adb0*/  LDG.E R0, desc[UR36][R2.64] ;  /* 0x0000002402007981 */ /* 0x000ea4000c1e1900 */
[----:B--2---:R-:W-:-:S07]  /*adc0*/  I2FP.F32.U32 R0, R0 ;  /* 0x0000000000007245 */ /* 0x004fce0000201000 */
.L_x_1406:
[----:B------:R-:W-:Y:S05]  /*add0*/  BSYNC.RECONVERGENT B6 ;  /* 0x0000000000067941 */ /* 0x000fea0003800200 */
.L_x_1400:
[----:B------:R-:W-:Y:S01]  /*ade0*/  UPRMT UR4, UR42, 0x9910, URZ ;  /* 0x000099102a047896 */ /* 0x000fe200080000ff */
[----:B012345:R-:W-:-:S03]  /*adf0*/  SHF.R.U32.HI R2, RZ, 0x1f, R0 ;  /* 0x0000001fff027819 */ /* 0x03ffc60000011600 */
[----:B------:R-:W-:-:S09]  /*ae00*/  UISETP.GT.AND UP0, UPT, UR4, 0x9, UPT ;  /* 0x000000090400788c */ /* 0x000fd2000bf04270 */
        /* <DEDUP_REMOVED lines=11> */
.L_x_1431:
[----:B------:R-:W-:Y:S01]  /*aec0*/  STG.E.U8 desc[UR36][R16.64], R2 ;  /* 0x0000000210007986 */ /* 0x000fe2000c101124 */
[----:B------:R-:W-:Y:S05]  /*aed0*/  EXIT ;  /* 0x000000000000794d */ /* 0x000fea0003800000 */
.L_x_1430:
        /* <DEDUP_REMOVED lines=9> */
.L_x_1434:
[----:B------:R-:W-:Y:S01]  /*af70*/  STG.E desc[UR36][R16.64], R2 ;  /* 0x0000000210007986 */ /* 0x000fe2000c101924 */
[----:B------:R-:W-:Y:S05]  /*af80*/  EXIT ;  /* 0x000000000000794d */ /* 0x000fea0003800000 */
.L_x_1433:
[----:B------:R-:W-:Y:S01]  /*af90*/  STG.E.U16 desc[UR36][R16.64], R2 ;  /* 0x0000000210007986 */ /* 0x000fe2000c101524 */
[----:B------:R-:W-:Y:S05]  /*afa0*/  EXIT ;  /* 0x000000000000794d */ /* 0x000fea0003800000 */
.L_x_1429:
        /* <DEDUP_REMOVED lines=9> */
.L_x_1436:
[----:B------:R-:W0:Y:S02]  /*b040*/  I2F.U16 R0, R2 ;  /* 0x0000000200007306 */ /* 0x000e240000101000 */
[----:B0-----:R-:W-:-:S05]  /*b050*/  F2FP.F16.F32.PACK_AB R0, RZ, R0 ;  /* 0x00000000ff00723e */ /* 0x001fca00000000ff */
[----:B------:R-:W-:Y:S01]  /*b060*/  STG.E.U16 desc[UR36][R16.64], R0 ;  /* 0x0000000010007986 */ /* 0x000fe2000c101524 */
[----:B------:R-:W-:Y:S05]  /*b070*/  EXIT ;  /* 0x000000000000794d */ /* 0x000fea0003800000 */
.L_x_1435:
        /* <DEDUP_REMOVED lines=8> */
[----:B0-----:R-:W-:Y:S01]  /*b100*/  STG.E.64 desc[UR36][R16.64], R2 ;  /* 0x0000000210007986 */ /* 0x001fe2000c101b24 */
[----:B------:R-:W-:Y:S05]  /*b110*/  EXIT ;  /* 0x000000000000794d */ /* 0x000fea0003800000 */
.L_x_1438:
[----:B------:R-:W0:Y:S02]  /*b120*/  I2F.U16 R2, R2 ;  /* 0x0000000200027306 */ /* 0x000e240000101000 */
[----:B0-----:R-:W-:-:S04]  /*b130*/  F2FP.F16.F32.PACK_AB R3, RZ, R2 ;  /* 0x00000002ff03723e */ /* 0x001fc800000000ff */
[----:B------:R-:W-:-:S05]  /*b140*/  PRMT R3, R3, 0x5410, RZ ;  /* 0x0000541003037816 */ /* 0x000fca00000000ff */
[----:B------:R-:W-:Y:S01]  /*b150*/  STG.E desc[UR36][R16.64], R3 ;  /* 0x0000000310007986 */ /* 0x000fe2000c101924 */
[----:B------:R-:W-:Y:S05]  /*b160*/  EXIT ;  /* 0x000000000000794d */ /* 0x000fea0003800000 */
.L_x_1437:
[----:B------:R-:W0:Y:S02]  /*b170*/  I2F.F64.U16 R2, R2 ;  /* 0x0000000200027312 */ /* 0x000e240000101800 */
[----:B0-----:R-:W-:Y:S01]  /*b180*/  STG.E.64 desc[UR36][R16.64], R2 ;  /* 0x0000000210007986 */ /* 0x001fe2000c101b24 */
[----:B------:R-:W-:Y:S05]  /*b190*/  EXIT ;  /* 0x000000000000794d */ /* 0x000fea0003800000 */
.L_x_1428:
        /* <DEDUP_REMOVED lines=12> */
.L_x_1442:
        /* <DEDUP_REMOVED lines=16> */
.L_x_1445:
[----:B------:R-:W-:-:S07]  /*b360*/  PRMT R8, R0, 0x7610, R8 ;  /* 0x0000761000087816 */ /* 0x000fce0000000008 */
.L_x_1444:
[----:B------:R-:W-:Y:S05]  /*b370*/  BSYNC.RECONVERGENT B0 ;  /* 0x0000000000007941 */ /* 0x000fea0003800200 */
.L_x_1443:
[----:B------:R-:W-:Y:S01]  /*b380*/  STG.E.U8 desc[UR36][R16.64], R8 ;  /* 0x0000000810007986 */ /* 0x000fe2000c101124 */
[----:B------:R-:W-:Y:S05]  /*b390*/  EXIT ;  /* 0x000000000000794d */ /* 0x000fea0003800000 */
.L_x_1441:
        /* <DEDUP_REMOVED lines=17> */
.L_x_1448:
[----:B------:R-:W-:-:S07]  /*b4b0*/  PRMT R8, R0, 0x7610, R8 ;  /* 0x0000761000087816 */ /* 0x000fce0000000008 */
.L_x_1447:
[----:B------:R-:W-:Y:S05]  /*b4c0*/  BSYNC.RECONVERGENT B0 ;  /* 0x0000000000007941 */ /* 0x000fea0003800200 */
.L_x_1446:
[----:B------:R-:W-:Y:S01]  /*b4d0*/  STG.E.U8 desc[UR36][R16.64], R8 ;  /* 0x0000000810007986 */ /* 0x000fe2000c101124 */
[----:B------:R-:W-:Y:S05]  /*b4e0*/  EXIT ;  /* 0x000000000000794d */ /* 0x000fea0003800000 */
.L_x_1440:
        /* <DEDUP_REMOVED lines=19> */
[----:B------:R-:W-:Y:S01]  /*b620*/  STG.E.U8 desc[UR36][R16.64], R3 ;  /* 0x0000000310007986 */ /* 0x000fe2000c101124 */
[----:B------:R-:W-:Y:S05]  /*b630*/  EXIT ;  /* 0x000000000000794d */ /* 0x000fea0003800000 */
.L_x_1450:
[----:B------:R-:W-:-:S05]  /*b640*/  MOV R3, RZ ;  /* 0x000000ff00037202 */ /* 0x000fca0000000f00 */
[----:B------:R-:W-:Y:S01]  /*b650*/  STG.E.64 desc[UR36][R16.64], R2 ;  /* 0x0000000210007986 */ /* 0x000fe2000c101b24 */
[----:B------:R-:W-:Y:S05]  /*b660*/  EXIT ;  /* 0x000000000000794d */ /* 0x000fea0003800000 */
.L_x_1449:
[----:B------:R-:W-:Y:S01]  /*b670*/  STG.E desc[UR36][R16.64], R2 ;  /* 0x0000000210007986 */ /* 0x000fe2000c101924 */
[----:B------:R-:W-:Y:S05]  /*b680*/  EXIT ;  /* 0x000000000000794d */ /* 0x000fea0003800000 */
.L_x_1439:
        /* <DEDUP_REMOVED lines=8> */
.L_x_1452:
[----:B------:R-:W0:Y:S01]  /*b710*/  I2F.F64.U16 R4, R2 ;  /* 0x0000000200047312 */ /* 0x000e220000101800 */
[----:B------:R-:W-:-:S05]  /*b720*/  CS2R R6, SRZ ;  /* 0x0000000000067805 */ /* 0x000fca000001ff00 */
[----:B0-----:R-:W-:Y:S01]  /*b730*/  STG.E.128 desc[UR36][R16.64], R4 ;  /* 0x0000000410007986 */ /* 0x001fe2000c101d24 */
[----:B------:R-:W-:Y:S05]  /*b740*/  EXIT ;  /* 0x000000000000794d */ /* 0x000fea0003800000 */
.L_x_1451:
[----:B------:R-:W-:-:S09]  /*b750*/  UISETP.NE.AND UP0, UPT, UR4, 0xf, UPT ;  /* 0x0000000f0400788c */ /* 0x000fd2000bf05270 */
[----:B------:R-:W-:Y:S05]  /*b760*/  BRA.U !UP0, `(.L_x_1453) ;  /* 0x0000000108d87547 */ /* 0x000fea000b800000 */
[----:B------:R-:W-:-:S09]  /*b770*/  UISETP.NE.AND UP0, UPT, UR4, 0x17, UPT ;  /* 0x000000170400788c */ /* 0x000fd2000bf05270 */
[----:B------:R-:W-:Y:S05]  /*b780*/  BRA.U !UP0, `(.L_x_1454) ;  /* 0x0000000108847547 */ /* 0x000fea000b800000 */
[----:B------:R-:W-:-:S09]  /*b790*/  UISETP.NE.AND UP0, UPT, UR4, 0x18, UPT ;  /* 0x000000180400788c */ /* 0x000fd2000bf05270 */
[----:B------:R-:W-:Y:S05]  /*b7a0*/  BRA.U !UP0, `(.L_x_1455) ;  /* 0x0000000108447547 */ /* 0x000fea000b800000 */
.L_x_1432:
        /* <DEDUP_REMOVED lines=16> */
.L_x_1456:
[----:B------:R-:W-:Y:S05]  /*b8b0*/  EXIT ;  /* 0x000000000000794d */ /* 0x000fea0003800000 */
.L_x_1455:
        /* <DEDUP_REMOVED lines=11> */
.L_x_1458:
[----:B------:R-:W-:Y:S05]  /*b970*/  BSYNC.RECONVERGENT B0 ;  /* 0x0000000000007941 */ /* 0x000fea0003800200 */
.L_x_1457:
[----:B------:R-:W-:Y:S01]  /*b980*/  STG.E.U8 desc[UR36][R16.64], R3 ;  /* 0x0000000310007986 */ /* 0x000fe2000c101124 */
[----:B------:R-:W-:Y:S05]  /*b990*/  EXIT ;  /* 0x000000000000794d */ /* 0x000fea0003800000 */
.L_x_1454:
        /* <DEDUP_REMOVED lines=10> */
[----:B------:R-:W-:-:S04]  /*ba40*/  VIADD R0, R2, 0x80 ;  /* 0x0000008002007836 */ /* 0x000fc80000000000 */
[----:B0-----:R-:W0:Y:S02]  /*ba50*/  I2F.U16 R3, R0 ;  /* 0x0000000000037306 */ /* 0x001e240000101000 */
[----:B0-----:R-:W-:Y:S01]  /*ba60*/  STG.E.U8 desc[UR36][R16.64], R3 ;  /* 0x0000000310007986 */ /* 0x001fe2000c101124 */
[----:B------:R-:W-:Y:S05]  /*ba70*/  EXIT ;  /* 0x000000000000794d */ /* 0x000fea0003800000 */
.L_x_1459:
[----:B------:R-:W-:Y:S01]  /*ba80*/  ISETP.GT.U32.AND P0, PT, R3, 0x7f800000, PT ;  /* 0x7f8000000300780c */ /* 0x000fe20003f04070 */
[----:B------:R-:W-:-:S05]  /*ba90*/  HFMA2 R3, -RZ, RZ, 0, 7.569789886474609375e-06 ;  /* 0x0000007fff037431 */ /* 0x000fca00000001ff */
[----:B------:R-:W-:-:S05]  /*baa0*/  SEL R3, R3, 0x7c, P0 ;  /* 0x0000007c03037807 */ /* 0x000fca0000000000 */
[----:B------:R-:W-:Y:S01]  /*bab0*/  STG.E.U8 desc[UR36][R16.64], R3 ;  /* 0x0000000310007986 */ /* 0x000fe2000c101124 */
[----:B------:R-:W-:Y:S05]  /*bac0*/  EXIT ;  /* 0x000000000000794d */ /* 0x000fea0003800000 */
.L_x_1453:
[----:B------:R-:W0:Y:S02]  /*bad0*/  I2F.U16 R0, R2 ;  /* 0x0000000200007306 */ /* 0x000e240000101000 */
[----:B0-----:R-:W-:-:S05]  /*bae0*/  F2FP.BF16.F32.PACK_AB R0, RZ, R0 ;  /* 0x00000000ff00723e */ /* 0x001fca00000010ff */
[----:B------:R-:W-:Y:S01]  /*baf0*/  STG.E.U16 desc[UR36][R16.64], R0 ;  /* 0x0000000010007986 */ /* 0x000fe2000c101524 */
[----:B------:R-:W-:Y:S05]  /*bb00*/  EXIT ;  /* 0x000000000000794d */ /* 0x000fea0003800000 */
.L_x_1460:
        /* <DEDUP_REMOVED lines=15> */
.L_x_23610:


//--------------------- .text._ZN2at6native27unrolled_elementwise_kernelIZZZNS0_19signbit_kernel_cudaERNS_18TensorIteratorBaseEENKUlvE0_clEvENKUlvE0_clEvEUlfE_St5arrayIPcLm2EELi4E23TrivialOffsetCalculatorILi1EjESB_NS0_6memory12LoadWithCastILi1EEENSC_13StoreWithCastILi1EEEEEviT_T0_T2_T3_T4_T5_ --------------------------
	.section	.text._ZN2at6native27unrolled_elementwise_kernelIZZZNS0_19signbit_kernel_cudaERNS_18TensorIteratorBaseEENKUlvE0_clEvENKUlvE0_clEvEUlfE_St5arrayIPcLm2EELi4E23TrivialOffsetCalculatorILi1EjESB_NS0_6memory12LoadWithCastILi1EEENSC_13StoreWithCastILi1EEEEEviT_T0_T2_T3_T4_T5_,"ax",@progbits
	.align	128
        .global         _ZN2at6native27unrolled_elementwise_kernelIZZZNS0_19signbit_kernel_cudaERNS_18TensorIteratorBaseEENKUlvE0_clEvENKUlvE0_clEvEUlfE_St5arrayIPcLm2EELi4E23TrivialOffsetCalculatorILi1EjESB_NS0_6memory12LoadWithCastILi1EEENSC_13StoreWithCastILi1EEEEEviT_T0_T2_T3_T4_T5_
        .type           _ZN2at6native27unrolled_elementwise_kernelIZZZNS0_19signbit_kernel_cudaERNS_18TensorIteratorBaseEENKUlvE0_clEvENKUlvE0_clEvEUlfE_St5arrayIPcLm2EELi4E23TrivialOffsetCalculatorILi1EjESB_NS0_6memory12LoadWithCastILi1EEENSC_13StoreWithCastILi1EEEEEviT_T0_T2_T3_T4_T5_,@function
        .size           _ZN2at6native27unrolled_elementwise_kernelIZZZNS0_19signbit_kernel_cudaERNS_18TensorIteratorBaseEENKUlvE0_clEvENKUlvE0_clEvEUlfE_St5arrayIPcLm2EELi4E23TrivialOffsetCalculatorILi1EjESB_NS0_6memory12LoadWithCastILi1EEENSC_13StoreWithCastILi1EEEEEviT_T0_T2_T3_T4_T5_,(.L_x_23611 - _ZN2at6native27unrolled_elementwise_kernelIZZZNS0_19signbit_kernel_cudaERNS_18TensorIteratorBaseEENKUlvE0_clEvENKUlvE0_clEvEUlfE_St5arrayIPcLm2EELi4E23TrivialOffsetCalculatorILi1EjESB_NS0_6memory12LoadWithCastILi1EEENSC_13StoreWithCastILi1EEEEEviT_T0_T2_T3_T4_T5_)
        .other          _ZN2at6native27unrolled_elementwise_kernelIZZZNS0_19signbit_kernel_cudaERNS_18TensorIteratorBaseEENKUlvE0_clEvENKUlvE0_clEvEUlfE_St5arrayIPcLm2EELi4E23TrivialOffsetCalculatorILi1EjESB_NS0_6memory12LoadWithCastILi1EEENSC_13StoreWithCastILi1EEEEEviT_T0_T2_T3_T4_T5_,@"STO_CUDA_ENTRY STV_DEFAULT"
_ZN2at6native27unrolled_elementwise_kernelIZZZNS0_19signbit_kernel_cudaERNS_18TensorIteratorBaseEENKUlvE0_clEvENKUlvE0_clEvEUlfE_St5arrayIPcLm2EELi4E23TrivialOffsetCalculatorILi1EjESB_NS0_6memory12LoadWithCastILi1EEENSC_13StoreWithCastILi1EEEEEviT_T0_T2_T3_T4_T5_:
.text._ZN2at6native27unrolled_elementwise_kernelIZZZNS0_19signbit_kernel_cudaERNS_18TensorIteratorBaseEENKUlvE0_clEvENKUlvE0_clEvEUlfE_St5arrayIPcLm2EELi4E23TrivialOffsetCalculatorILi1EjESB_NS0_6memory12LoadWithCastILi1EEENSC_13StoreWithCastILi1EEEEEviT_T0_T2_T3_T4_T5_:
[----:B------:R-:W0:Y:S01]  /*0000*/  LDC R1, c[0x0][0x37c] ;  /* 0x0000df00ff017b82 */ /* 0x000e220000000800 */
[----:B------:R-:W1:Y:S07]  /*0010*/  S2R R2, SR_CTAID.X ;  /* 0x0000000000027919 */ /* 0x000e6e0000002500 */
[----:B------:R-:W1:Y:S01]  /*0020*/  LDC R3, c[0x0][0x380] ;  /* 0x0000e000ff037b82 */ /* 0x000e620000000800 */
[----:B------:R-:W2:Y:S01]  /*0030*/  LDCU.64 UR36, c[0x0][0x358] ;  /* 0x00006b00ff2477ac */ /* 0x000ea20008000a00 */
[----:B------:R-:W-:Y:S01]  /*0040*/  BSSY.RECONVERGENT B7, `(.L_x_1461) ;  /* 0x00000ec000077945 */ /* 0x000fe20003800200 */
[----:B------:R-:W3:Y:S01]  /*0050*/  S2R R19, SR_TID.X ;  /* 0x0000000000137919 */ /* 0x000ee20000002100 */
        /* <DEDUP_REMOVED lines=8> */
[----:B------:R-:W-:Y:S01]  /*00e0*/  BSSY.RECONVERGENT B6, `(.L_x_1463) ;  /* 0x00000df000067945 */ /* 0x000fe20003800200 */
        /* <DEDUP_REMOVED lines=17> */
.L_x_1467:
[----:B------:R-:W2:Y:S02]  /*0200*/  LDG.E.U8 R4, desc[UR36][R4.64] ;  /* 0x0000002404047981 */ /* 0x000ea4000c1e1100 */
[----:B--2---:R-:W-:Y:S01]  /*0210*/  I2FP.F32.U32 R24, R4 ;  /* 0x0000000400187245 */ /* 0x004fe20000201000 */
[----:B------:R-:W-:Y:S06]  /*0220*/  BRA `(.L_x_1469) ;  /* 0x0000000c00287947 */ /* 0x000fec0003800000 */
.L_x_1466:
        /* <DEDUP_REMOVED lines=9> */
.L_x_1471:
[----:B------:R-:W2:Y:S02]  /*02c0*/  LDG.E R4, desc[UR36][R4.64] ;  /* 0x0000002404047981 */ /* 0x000ea4000c1e1900 */
[----:B--2---:R-:W-:Y:S01]  /*02d0*/  I2FP.F32.S32 R24, R4 ;  /* 0x0000000400187245 */ /* 0x004fe20000201400 */
[----:B------:R-:W-:Y:S06]  /*02e0*/  BRA `(.L_x_1469) ;  /* 0x0000000800f87947 */ /* 0x000fec0003800000 */
.L_x_1470:
[----:B------:R-:W2:Y:S02]  /*02f0*/  LDG.E.U16 R4, desc[UR36][R4.64] ;  /* 0x0000002404047981 */ /* 0x000ea4000c1e1500 */
[----:B--2---:R2:W3:Y:S01]  /*0300*/  I2F.S16 R24, R4 ;  /* 0x0000000400187306 */ /* 0x0044e20000101400 */
[----:B------:R-:W-:Y:S05]  /*0310*/  BRA `(.L_x_1469) ;  /* 0x0000000800ec7947 */ /* 0x000fea0003800000 */
.L_x_1465:
        /* <DEDUP_REMOVED lines=8> */
.L_x_1473:
[----:B------:R-:W2:Y:S02]  /*03a0*/  LDG.E.U16 R4, desc[UR36][R4.64] ;  /* 0x0000002404047981 */ /* 0x000ea4000c1e1500 */
[----:B--2---:R-:W-:Y:S01]  /*03b0*/  HADD2.F32 R24, -RZ, R4.H0_H0 ;  /* 0x20000004ff187230 */ /* 0x004fe20000004100 */
[----:B------:R-:W-:Y:S06]  /*03c0*/  BRA `(.L_x_1469) ;  /* 0x0000000800c07947 */ /* 0x000fec0003800000 */
.L_x_1472:
        /* <DEDUP_REMOVED lines=8> */
.L_x_1475:
[----:B------:R-:W2:Y:S02]  /*0450*/  LDG.E.U16 R4, desc[UR36][R4.64] ;  /* 0x0000002404047981 */ /* 0x000ea4000c1e1500 */
[----:B--2---:R-:W-:Y:S01]  /*0460*/  HADD2.F32 R24, -RZ, R4.H0_H0 ;  /* 0x20000004ff187230 */ /* 0x004fe20000004100 */
[----:B------:R-:W-:Y:S06]  /*0470*/  BRA `(.L_x_1469) ;  /* 0x0000000800947947 */ /* 0x000fec0003800000 */
.L_x_1474:
[----:B------:R-:W2:Y:S01]  /*0480*/  LDG.E.64 R4, desc[UR36][R4.64] ;  /* 0x0000002404047981 */ /* 0x000ea2000c1e1b00 */
[----:B------:R-:W-:Y:S01]  /*0490*/  UMOV UR4, 0xf0000000 ;  /* 0xf000000000047882 */ /* 0x000fe20000000000 */
[----:B------:R-:W-:Y:S01]  /*04a0*/  UMOV UR5, 0x380fffff ;  /* 0x380fffff00057882 */ /* 0x000fe20000000000 */
[----:B--2---:R-:W0:Y:S01]  /*04b0*/  F2F.F32.F64 R24, R4 ;  /* 0x0000000400187310 */ /* 0x004e220000301000 */
[----:B------:R-:W-:-:S14]  /*04c0*/  DSETP.GEU.AND P0, PT, |R4|, UR4, PT ;  /* 0x0000000404007e2a */ /* 0x000fdc000bf0e200 */
[----:B0-----:R-:W-:Y:S01]  /*04d0*/  @!P0 FMUL R24, R24, 1.175494350822287508e-38 ;  /* 0x0080000018188820 */ /* 0x001fe20000400000 */
[----:B------:R-:W-:Y:S06]  /*04e0*/  BRA `(.L_x_1469) ;  /* 0x0000000800787947 */ /* 0x000fec0003800000 */
.L_x_1464:
        /* <DEDUP_REMOVED lines=12> */
.L_x_1478:
[----:B------:R-:W2:Y:S01]  /*05b0*/  LDG.E.64 R4, desc[UR36][R4.64] ;  /* 0x0000002404047981 */ /* 0x000ea2000c1e1b00 */
[----:B------:R-:W-:Y:S01]  /*05c0*/  UMOV UR4, 0xf0000000 ;  /* 0xf000000000047882 */ /* 0x000fe20000000000 */
[----:B------:R-:W-:Y:S01]  /*05d0*/  UMOV UR5, 0x380fffff ;  /* 0x380fffff00057882 */ /* 0x000fe20000000000 */
[----:B--2---:R-:W0:Y:S01]  /*05e0*/  F2F.F32.F64 R24, R4 ;  /* 0x0000000400187310 */ /* 0x004e220000301000 */
[----:B------:R-:W-:-:S14]  /*05f0*/  DSETP.GEU.AND P0, PT, |R4|, UR4, PT ;  /* 0x0000000404007e2a */ /* 0x000fdc000bf0e200 */
[----:B0-----:R-:W-:Y:S01]  /*0600*/  @!P0 FMUL R24, R24, 1.175494350822287508e-38 ;  /* 0x0080000018188820 */ /* 0x001fe20000400000 */
[----:B------:R-:W-:Y:S06]  /*0610*/  BRA `(.L_x_1469) ;  /* 0x00000008002c7947 */ /* 0x000fec0003800000 */
.L_x_1477:
        /* <DEDUP_REMOVED lines=25> */
.L_x_1480:
        /* <DEDUP_REMOVED lines=11> */
[----:B------:R-:W-:Y:S01]  /*0860*/  LOP3.LUT R24, R6, 0x80000000, R3, 0xf8, !PT ;  /* 0x8000000006187812 */ /* 0x000fe200078ef803 */
[----:B------:R-:W-:Y:S06]  /*0870*/  BRA `(.L_x_1469) ;  /* 0x0000000400947947 */ /* 0x000fec0003800000 */
.L_x_1479:
[----:B------:R-:W2:Y:S02]  /*0880*/  LDG.E.U16 R4, desc[UR36][R4.64] ;  /* 0x0000002404047981 */ /* 0x000ea4000c1e1500 */
[----:B--2---:R-:W-:Y:S01]  /*0890*/  IMAD.U32 R24, R4, 0x10000, RZ ;  /* 0x0001000004187824 */ /* 0x004fe200078e00ff */
[----:B------:R-:W-:Y:S06]  /*08a0*/  BRA `(.L_x_1469) ;  /* 0x0000000400887947 */ /* 0x000fec0003800000 */
.L_x_1476:
        /* <DEDUP_REMOVED lines=11> */
.L_x_1483:
        /* <DEDUP_REMOVED lines=20> */
.L_x_1485:
[----:B------:R-:W-:Y:S05]  /*0aa0*/  BSYNC.RECONVERGENT B0 ;  /* 0x0000000000007941 */ /* 0x000fea0003800200 */
.L_x_1484:
[----:B------:R-:W-:Y:S01]  /*0ab0*/  IMAD.SHL.U32 R0, R0, 0x100000, RZ ;  /* 0x0010000000007824 */ /* 0x000fe200078e00ff */
[----:B------:R-:W-:-:S04]  /*0ac0*/  LEA R3, R3, 0x3b800000, 0x17 ;  /* 0x3b80000003037811 */ /* 0x000fc800078eb8ff */
[----:B------:R-:W-:Y:S01]  /*0ad0*/  LOP3.LUT R24, R3, R0, R7, 0xfe, !PT ;  /* 0x0000000003187212 */ /* 0x000fe200078efe07 */
[----:B------:R-:W-:Y:S06]  /*0ae0*/  BRA `(.L_x_1469) ;  /* 0x0000000000f87947 */ /* 0x000fec0003800000 */
.L_x_1482:
        /* <DEDUP_REMOVED lines=20> */
.L_x_1487:
[----:B------:R-:W-:Y:S05]  /*0c30*/  BSYNC.RECONVERGENT B0 ;  /* 0x0000000000007941 */ /* 0x000fea0003800200 */
.L_x_1486:
[----:B------:R-:W-:Y:S01]  /*0c40*/  IMAD.SHL.U32 R0, R0, 0x200000, RZ ;  /* 0x0020000000007824 */ /* 0x000fe200078e00ff */
[----:B------:R-:W-:-:S04]  /*0c50*/  LEA R3, R3, 0x37800000, 0x17 ;  /* 0x3780000003037811 */ /* 0x000fc800078eb8ff */
[----:B------:R-:W-:Y:S01]  /*0c60*/  LOP3.LUT R24, R3, R0, R24, 0xfe, !PT ;  /* 0x0000000003187212 */ /* 0x000fe200078efe18 */
[----:B------:R-:W-:Y:S06]  /*0c70*/  BRA `(.L_x_1469) ;  /* 0x0000000000947947 */ /* 0x000fec0003800000 */
.L_x_1481:
[----:B------:R-:W-:-:S09]  /*0c80*/  UISETP.NE.AND UP0, UPT, UR4, 0x1c, UPT ;  /* 0x0000001c0400788c */ /* 0x000fd2000bf05270 */
[----:B------:R-:W-:Y:S05]  /*0c90*/  BRA.U !UP0, `(.L_x_1488) ;  /* 0x0000000108847547 */ /* 0x000fea000b800000 */
[----:B------:R-:W-:-:S09]  /*0ca0*/  UISETP.NE.AND UP0, UPT, UR4, 0x1d, UPT ;  /* 0x0000001d0400788c */ /* 0x000fd2000bf05270 */
[----:B------:R-:W-:Y:S05]  /*0cb0*/  BRA.U !UP0, `(.L_x_1489) ;  /* 0x0000000108707547 */ /* 0x000fea000b800000 */
[----:B------:R-:W-:-:S09]  /*0cc0*/  UISETP.NE.AND UP0, UPT, UR4, 0x2c, UPT ;  /* 0x0000002c0400788c */ /* 0x000fd2000bf05270 */
[----:B------:R-:W-:Y:S05]  /*0cd0*/  BRA.U !UP0, `(.L_x_1490) ;  /* 0x0000000108487547 */ /* 0x000fea000b800000 */
.L_x_1468:
        /* <DEDUP_REMOVED lines=16> */
.L_x_1491:
[----:B------:R-:W-:Y:S01]  /*0de0*/  IMAD.MOV.U32 R24, RZ, RZ, RZ ;  /* 0x000000ffff187224 */ /* 0x000fe200078e00ff */
[----:B------:R-:W-:Y:S06]  /*0df0*/  BRA `(.L_x_1469) ;  /* 0x0000000000347947 */ /* 0x000fec0003800000 */
.L_x_1490:
[----:B------:R-:W2:Y:S01]  /*0e00*/  LDG.E.U8 R4, desc[UR36][R4.64] ;  /* 0x0000002404047981 */ /* 0x000ea2000c1e1100 */
[----:B------:R-:W-:Y:S01]  /*0e10*/  IMAD.MOV.U32 R24, RZ, RZ, 0x400000 ;  /* 0x00400000ff187424 */ /* 0x000fe200078e00ff */
[----:B--2---:R-:W-:-:S13]  /*0e20*/  ISETP.NE.AND P0, PT, R4, RZ, PT ;  /* 0x000000ff0400720c */ /* 0x004fda0003f05270 */
[----:B------:R-:W-:Y:S05]  /*0e30*/  @!P0 BRA `(.L_x_1469) ;  /* 0x0000000000248947 */ /* 0x000fea0003800000 */
[----:B------:R-:W-:-:S13]  /*0e40*/  ISETP.NE.AND P0, PT, R4, 0xff, PT ;  /* 0x000000ff0400780c */ /* 0x000fda0003f05270 */
[----:B------:R-:W-:Y:S02]  /*0e50*/  @!P0 IMAD.MOV.U32 R24, RZ, RZ, 0x7f800001 ;  /* 0x7f800001ff188424 */ /* 0x000fe400078e00ff */
[----:B------:R-:W-:Y:S01]  /*0e60*/  @P0 IMAD.SHL.U32 R24, R4, 0x800000, RZ ;  /* 0x0080000004180824 */ /* 0x000fe200078e00ff */
[----:B------:R-:W-:Y:S06]  /*0e70*/  BRA `(.L_x_1469) ;  /* 0x0000000000147947 */ /* 0x000fec0003800000 */
.L_x_1489:
[----:B------:R-:W2:Y:S02]  /*0e80*/  LDG.E.64 R4, desc[UR36][R4.64] ;  /* 0x0000002404047981 */ /* 0x000ea4000c1e1b00 */
[----:B--2---:R0:W1:Y:S01]  /*0e90*/  I2F.U64 R24, R4 ;  /* 0x0000000400187312 */ /* 0x0040620000301000 */
[----:B------:R-:W-:Y:S05]  /*0ea0*/  BRA `(.L_x_1469) ;  /* 0x0000000000087947 */ /* 0x000fea0003800000 */
.L_x_1488:
[----:B------:R-:W2:Y:S02]  /*0eb0*/  LDG.E R4, desc[UR36][R4.64] ;  /* 0x0000002404047981 */ /* 0x000ea4000c1e1900 */
[----:B--2---:R-:W-:-:S07]  /*0ec0*/  I2FP.F32.U32 R24, R4 ;  /* 0x0000000400187245 */ /* 0x004fce0000201000 */
.L_x_1469:
[----:B------:R-:W-:Y:S05]  /*0ed0*/  BSYNC.RECONVERGENT B6 ;  /* 0x0000000000067941 */ /* 0x000fea0003800200 */
.L_x_1463:
[----:B01-3-5:R-:W-:Y:S01]  /*0ee0*/  SHF.R.U32.HI R24, RZ, 0x1f, R24 ;  /* 0x0000001fff187819 */ /* 0x02bfe20000011618 */
[----:B------:R-:W-:-:S07]  /*0ef0*/  VIADD R25, R19, 0x80 ;  /* 0x0000008013197836 */ /* 0x000fce0000000000 */
.L_x_1462:
[----:B------:R-:W-:Y:S05]  /*0f00*/  BSYNC.RECONVERGENT B7 ;  /* 0x0000000000077941 */ /* 0x000fea0003800200 */
.L_x_1461:
[----:B------:R-:W-:Y:S01]  /*0f10*/  ISETP.GE.AND P0, PT, R25, R22, PT ;  /* 0x000000161900720c */ /* 0x000fe20003f06270 */
[----:B------:R-:W-:Y:S01]  /*0f20*/  BSSY.RECONVERGENT B7, `(.L_x_1492) ;  /* 0x00000e9000077945 */ /* 0x000fe20003800200 */
[----:B------:R-:W-:-:S11]  /*0f30*/  PRMT R23, RZ, 0x7610, R23 ;  /* 0x00007610ff177816 */ /* 0x000fd60000000017 */
[----:B------:R-:W-:Y:S05]  /*0f40*/  @P0 BRA `(.L_x_1493) ;  /* 0x0000000c00980947 */ /* 0x000fea0003800000 */
[----:B--2-4-:R-:W0:Y:S01]  /*0f50*/  LDC.64 R4, c[0x0][0x390] ;  /* 0x0000e400ff047b82 */ /* 0x014e220000000a00 */
        /* <DEDUP_REMOVED lines=20> */
.L_x_1498:
[----:B------:R-:W2:Y:S02]  /*10a0*/  LDG.E.U8 R0, desc[UR36][R4.64] ;  /* 0x0000002404007981 */ /* 0x000ea4000c1e1100 */
[----:B--2---:R-:W-:Y:S01]  /*10b0*/  I2FP.F32.U32 R0, R0 ;  /* 0x0000000000007245 */ /* 0x004fe20000201000 */
[----:B------:R-:W-:Y:S06]  /*10c0*/  BRA `(.L_x_1500) ;  /* 0x0000000c00287947 */ /* 0x000fec0003800000 */
.L_x_1497:
        /* <DEDUP_REMOVED lines=9> */
.L_x_1502:
[----:B------:R-:W2:Y:S02]  /*1160*/  LDG.E R0, desc[UR36][R4.64] ;  /* 0x0000002404007981 */ /* 0x000ea4000c1e1900 */
[----:B--2---:R-:W-:Y:S01]  /*1170*/  I2FP.F32.S32 R0, R0 ;  /* 0x0000000000007245 */ /* 0x004fe20000201400 */
[----:B------:R-:W-:Y:S06]  /*1180*/  BRA `(.L_x_1500) ;  /* 0x0000000800f87947 */ /* 0x000fec0003800000 */
.L_x_1501:
[----:B------:R-:W2:Y:S02]  /*1190*/  LDG.E.U16 R0, desc[UR36][R4.64] ;  /* 0x0000002404007981 */ /* 0x000ea4000c1e1500 */
[----:B--2---:R-:W4:Y:S01]  /*11a0*/  I2F.S16 R0, R0 ;  /* 0x0000000000007306 */ /* 0x004f220000101400 */
[----:B------:R-:W-:Y:S05]  /*11b0*/  BRA `(.L_x_1500) ;  /* 0x0000000800ec7947 */ /* 0x000fea0003800000 */
.L_x_1496:
        /* <DEDUP_REMOVED lines=8> */
.L_x_1504:
[----:B------:R-:W2:Y:S02]  /*1240*/  LDG.E.U16 R0, desc[UR36][R4.64] ;  /* 0x0000002404007981 */ /* 0x000ea4000c1e1500 */
[----:B--2---:R-:W-:Y:S01]  /*1250*/  HADD2.F32 R0, -RZ, R0.H0_H0 ;  /* 0x20000000ff007230 */ /* 0x004fe20000004100 */
[----:B------:R-:W-:Y:S06]  /*1260*/  BRA `(.L_x_1500) ;  /* 0x0000000800c07947 */ /* 0x000fec0003800000 */
.L_x_1503:
        /* <DEDUP_REMOVED lines=8> */
.L_x_1506:
[----:B------:R-:W2:Y:S02]  /*12f0*/  LDG.E.U16 R0, desc[UR36][R4.64] ;  /* 0x0000002404007981 */ /* 0x000ea4000c1e1500 */
[----:B--2---:R-:W-:Y:S01]  /*1300*/  HADD2.F32 R0, -RZ, R0.H0_H0 ;  /* 0x20000000ff007230 */ /* 0x004fe20000004100 */
[----:B------:R-:W-:Y:S06]  /*1310*/  BRA `(.L_x_1500) ;  /* 0x0000000800947947 */ /* 0x000fec0003800000 */
.L_x_1505:
[----:B------:R-:W2:Y:S01]  /*1320*/  LDG.E.64 R4, desc[UR36][R4.64] ;  /* 0x0000002404047981 */ /* 0x000ea2000c1e1b00 */
[----:B------:R-:W-:Y:S01]  /*1330*/  UMOV UR4, 0xf0000000 ;  /* 0xf000000000047882 */ /* 0x000fe20000000000 */
[----:B------:R-:W-:Y:S01]  /*1340*/  UMOV UR5, 0x380fffff ;  /* 0x380fffff00057882 */ /* 0x000fe20000000000 */
[----:B--2---:R-:W0:Y:S01]  /*1350*/  F2F.F32.F64 R0, R4 ;  /* 0x0000000400007310 */ /* 0x004e220000301000 */
[----:B------:R-:W-:-:S14]  /*1360*/  DSETP.GEU.AND P0, PT, |R4|, UR4, PT ;  /* 0x0000000404007e2a */ /* 0x000fdc000bf0e200 */
[----:B0-----:R-:W-:Y:S01]  /*1370*/  @!P0 FMUL R0, R0, 1.175494350822287508e-38 ;  /* 0x0080000000008820 */ /* 0x001fe20000400000 */
[----:B------:R-:W-:Y:S06]  /*1380*/  BRA `(.L_x_1500) ;  /* 0x0000000800787947 */ /* 0x000fec0003800000 */
.L_x_1495:
        /* <DEDUP_REMOVED lines=12> */
.L_x_1509:
[----:B------:R-:W2:Y:S01]  /*1450*/  LDG.E.64 R4, desc[UR36][R4.64] ;  /* 0x0000002404047981 */ /* 0x000ea2000c1e1b00 */
[----:B------:R-:W-:Y:S01]  /*1460*/  UMOV UR4, 0xf0000000 ;  /* 0xf000000000047882 */ /* 0x000fe20000000000 */
[----:B------:R-:W-:Y:S01]  /*1470*/  UMOV UR5, 0x380fffff ;  /* 0x380fffff00057882 */ /* 0x000fe20000000000 */
[----:B--2---:R-:W0:Y:S01]  /*1480*/  F2F.F32.F64 R0, R4 ;  /* 0x0000000400007310 */ /* 0x004e220000301000 */
[----:B------:R-:W-:-:S14]  /*1490*/  DSETP.GEU.AND P0, PT, |R4|, UR4, PT ;  /* 0x0000000404007e2a */ /* 0x000fdc000bf0e200 */
[----:B0-----:R-:W-:Y:S01]  /*14a0*/  @!P0 FMUL R0, R0, 1.175494350822287508e-38 ;  /* 0x0080000000008820 */ /* 0x001fe20000400000 */
[----:B------:R-:W-:Y:S06]  /*14b0*/  BRA `(.L_x_1500) ;  /* 0x00000008002c7947 */ /* 0x000fec0003800000 */
.L_x_1508:
        /* <DEDUP_REMOVED lines=25> */
.L_x_1511:
        /* <DEDUP_REMOVED lines=11> */
[----:B------:R-:W-:Y:S01]  /*1700*/  LOP3.LUT R0, R0, 0x80000000, R3, 0xf8, !PT ;  /* 0x8000000000007812 */ /* 0x000fe200078ef803 */
[----:B------:R-:W-:Y:S06]  /*1710*/  BRA `(.L_x_1500) ;  /* 0x0000000400947947 */ /* 0x000fec0003800000 */
.L_x_1510:
[----:B------:R-:W2:Y:S02]  /*1720*/  LDG.E.U16 R0, desc[UR36][R4.64] ;  /* 0x0000002404007981 */ /* 0x000ea4000c1e1500 */
[----:B--2---:R-:W-:Y:S01]  /*1730*/  IMAD.U32 R0, R0, 0x10000, RZ ;  /* 0x0001000000007824 */ /* 0x004fe200078e00ff */
[----:B------:R-:W-:Y:S06]  /*1740*/  BRA `(.L_x_1500) ;  /* 0x0000000400887947 */ /* 0x000fec0003800000 */
.L_x_1507:
        /* <DEDUP_REMOVED lines=11> */
.L_x_1514:
        /* <DEDUP_REMOVED lines=20> */
.L_x_1516:
[----:B------:R-:W-:Y:S05]  /*1940*/  BSYNC.RECONVERGENT B0 ;  /* 0x0000000000007941 */ /* 0x000fea0003800200 */
.L_x_1515:
[----:B------:R-:W-:Y:S01]  /*1950*/  IMAD.SHL.U32 R0, R0, 0x100000, RZ ;  /* 0x0010000000007824 */ /* 0x000fe200078e00ff */
[----:B------:R-:W-:-:S04]  /*1960*/  LEA R3, R3, 0x3b800000, 0x17 ;  /* 0x3b80000003037811 */ /* 0x000fc800078eb8ff */
[----:B------:R-:W-:Y:S01]  /*1970*/  LOP3.LUT R0, R3, R0, R7, 0xfe, !PT ;  /* 0x0000000003007212 */ /* 0x000fe200078efe07 */
[----:B------:R-:W-:Y:S06]  /*1980*/  BRA `(.L_x_1500) ;  /* 0x0000000000f87947 */ /* 0x000fec0003800000 */
.L_x_1513:
        /* <DEDUP_REMOVED lines=20> */
.L_x_1518:
[----:B------:R-:W-:Y:S05]  /*1ad0*/  BSYNC.RECONVERGENT B0 ;  /* 0x0000000000007941 */ /* 0x000fea0003800200 */
.L_x_1517:
[----:B------:R-:W-:Y:S01]  /*1ae0*/  IMAD.SHL.U32 R0, R0, 0x200000, RZ ;  /* 0x0020000000007824 */ /* 0x000fe200078e00ff */
[----:B------:R-:W-:-:S04]  /*1af0*/  LEA R3, R3, 0x37800000, 0x17 ;  /* 0x3780000003037811 */ /* 0x000fc800078eb8ff */
[----:B------:R-:W-:Y:S01]  /*1b00*/  LOP3.LUT R0, R3, R0, R7, 0xfe, !PT ;  /* 0x0000000003007212 */ /* 0x000fe200078efe07 */
[----:B------:R-:W-:Y:S06]  /*1b10*/  BRA `(.L_x_1500) ;  /* 0x0000000000947947 */ /* 0x000fec0003800000 */
.L_x_1512:
        /* <DEDUP_REMOVED lines=14> */
.L_x_1499:
        /* <DEDUP_REMOVED lines=16> */
.L_x_1521:
[----:B------:R-:W-:Y:S01]  /*1d00*/  IMAD.MOV.U32 R0, RZ, RZ, RZ ;  /* 0x000000ffff007224 */ /* 0x000fe200078e00ff */
[----:B------:R-:W-:Y:S06]  /*1d10*/  BRA `(.L_x_1500) ;  /* 0x0000000000147947 */ /* 0x000fec0003800000 */
.L_x_1520:
[----:B------:R-:W2:Y:S02]  /*1d20*/  LDG.E.64 R4, desc[UR36][R4.64] ;  /* 0x0000002404047981 */ /* 0x000ea4000c1e1b00 */
[----:B--2---:R0:W1:Y:S01]  /*1d30*/  I2F.U64 R0, R4 ;  /* 0x0000000400007312 */ /* 0x0040620000301000 */
[----:B------:R-:W-:Y:S05]  /*1d40*/  BRA `(.L_x_1500) ;  /* 0x0000000000087947 */ /* 0x000fea0003800000 */
.L_x_1519:
[----:B------:R-:W2:Y:S02]  /*1d50*/  LDG.E R0, desc[UR36][R4.64] ;  /* 0x0000002404007981 */ /* 0x000ea4000c1e1900 */
[----:B--2---:R-:W-:-:S07]  /*1d60*/  I2FP.F32.U32 R0, R0 ;  /* 0x0000000000007245 */ /* 0x004fce0000201000 */
.L_x_1500:
[----:B------:R-:W-:Y:S05]  /*1d70*/  BSYNC.RECONVERGENT B6 ;  /* 0x0000000000067941 */ /* 0x000fea0003800200 */
.L_x_1494:
[----:B-1-345:R-:W-:Y:S01]  /*1d80*/  SHF.R.U32.HI R0, RZ, 0x1f, R0 ;  /* 0x0000001fff007819 */ /* 0x03afe20000011600 */
[----:B------:R-:W-:-:S03]  /*1d90*/  VIADD R25, R25, 0x80 ;  /* 0x0000008019197836 */ /* 0x000fc60000000000 */
[----:B------:R-:W-:-:S07]  /*1da0*/  PRMT R23, R0, 0x7610, R23 ;  /* 0x0000761000177816 */ /* 0x000fce0000000017 */
.L_x_1493:
[----:B------:R-:W-:Y:S05]  /*1db0*/  BSYNC.RECONVERGENT B7 ;  /* 0x0000000000077941 */ /* 0x000fea0003800200 */
.L_x_1492:
[----:B------:R-:W-:Y:S01]  /*1dc0*/  ISETP.GE.AND P0, PT, R25, R22, PT ;  /* 0x000000161900720c */ /* 0x000fe20003f06270 */
[----:B------:R-:W-:Y:S01]  /*1dd0*/  BSSY.RECONVERGENT B7, `(.L_x_1522) ;  /* 0x00000e9000077945 */ /* 0x000fe20003800200 */
[----:B------:R-:W-:-:S11]  /*1de0*/  PRMT R16, RZ, 0x7610, R16 ;  /* 0x00007610ff107816 */ /* 0x000fd60000000010 */
[----:B------:R-:W-:Y:S05]  /*1df0*/  @P0 BRA `(.L_x_1523) ;  /* 0x0000000c00980947 */ /* 0x000fea0003800000 */
[----:B0-2-4-:R-:W0:Y:S01]  /*1e00*/  LDC.64 R4, c[0x0][0x390] ;  /* 0x0000e400ff047b82 */ /* 0x015e220000000a00 */
        /* <DEDUP_REMOVED lines=20> */
.L_x_1528:
[----:B------:R-:W2:Y:S02]  /*1f50*/  LDG.E.U8 R0, desc[UR36][R4.64] ;  /* 0x0000002404007981 */ /* 0x000ea4000c1e1100 */
[----:B--2---:R-:W-:Y:S01]  /*1f60*/  I2FP.F32.U32 R0, R0 ;  /* 0x0000000000007245 */ /* 0x004fe20000201000 */
[----:B------:R-:W-:Y:S06]  /*1f70*/  BRA `(.L_x_1530) ;  /* 0x0000000c00287947 */ /* 0x000fec0003800000 */
.L_x_1527:
        /* <DEDUP_REMOVED lines=9> */
.L_x_1532:
[----:B------:R-:W2:Y:S02]  /*2010*/  LDG.E R0, desc[UR36][R4.64] ;  /* 0x0000002404007981 */ /* 0x000ea4000c1e1900 */
[----:B--2---:R-:W-:Y:S01]  /*2020*/  I2FP.F32.S32 R0, R0 ;  /* 0x0000000000007245 */ /* 0x004fe20000201400 */
[----:B------:R-:W-:Y:S06]  /*2030*/  BRA `(.L_x_1530) ;  /* 0x0000000800f87947 */ /* 0x000fec0003800000 */
.L_x_1531:
[----:B------:R-:W2:Y:S02]  /*2040*/  LDG.E.U16 R0, desc[UR36][R4.64] ;  /* 0x0000002404007981 */ /* 0x000ea4000c1e1500 */
[----:B--2---:R-:W2:Y:S01]  /*2050*/  I2F.S16 R0, R0 ;  /* 0x0000000000007306 */ /* 0x004ea20000101400 */
[----:B------:R-:W-:Y:S05]  /*2060*/  BRA `(.L_x_1530) ;  /* 0x0000000800ec7947 */ /* 0x000fea0003800000 */
.L_x_1526:
        /* <DEDUP_REMOVED lines=8> */
.L_x_1534:
[----:B------:R-:W2:Y:S02]  /*20f0*/  LDG.E.U16 R0, desc[UR36][R4.64] ;  /* 0x0000002404007981 */ /* 0x000ea4000c1e1500 */
[----:B--2---:R-:W-:Y:S01]  /*2100*/  HADD2.F32 R0, -RZ, R0.H0_H0 ;  /* 0x20000000ff007230 */ /* 0x004fe20000004100 */
[----:B------:R-:W-:Y:S06]  /*2110*/  BRA `(.L_x_1530) ;  /* 0x0000000800c07947 */ /* 0x000fec0003800000 */
.L_x_1533:
        /* <DEDUP_REMOVED lines=8> */
.L_x_1536:
[----:B------:R-:W2:Y:S02]  /*21a0*/  LDG.E.U16 R0, desc[UR36][R4.64] ;  /* 0x0000002404007981 */ /* 0x000ea4000c1e1500 */
[----:B--2---:R-:W-:Y:S01]  /*21b0*/  HADD2.F32 R0, -RZ, R0.H0_H0 ;  /* 0x20000000ff007230 */ /* 0x004fe20000004100 */
[----:B------:R-:W-:Y:S06]  /*21c0*/  BRA `(.L_x_1530) ;  /* 0x0000000800947947 */ /* 0x000fec0003800000 */
.L_x_1535:
[----:B------:R-:W2:Y:S01]  /*21d0*/  LDG.E.64 R4, desc[UR36][R4.64] ;  /* 0x0000002404047981 */ /* 0x000ea2000c1e1b00 */
[----:B------:R-:W-:Y:S01]  /*21e0*/  UMOV UR4, 0xf0000000 ;  /* 0xf000000000047882 */ /* 0x000fe20000000000 */
[----:B------:R-:W-:Y:S01]  /*21f0*/  UMOV UR5, 0x380fffff ;  /* 0x380fffff00057882 */ /* 0x000fe20000000000 */
[----:B--2---:R-:W0:Y:S01]  /*2200*/  F2F.F32.F64 R0, R4 ;  /* 0x0000000400007310 */ /* 0x004e220000301000 */
[----:B------:R-:W-:-:S14]  /*2210*/  DSETP.GEU.AND P0, PT, |R4|, UR4, PT ;  /* 0x0000000404007e2a */ /* 0x000fdc000bf0e200 */
[----:B0-----:R-:W-:Y:S01]  /*2220*/  @!P0 FMUL R0, R0, 1.175494350822287508e-38 ;  /* 0x0080000000008820 */ /* 0x001fe20000400000 */
[----:B------:R-:W-:Y:S06]  /*2230*/  BRA `(.L_x_1530) ;  /* 0x0000000800787947 */ /* 0x000fec0003800000 */
.L_x_1525:
        /* <DEDUP_REMOVED lines=12> */
.L_x_1539:
[----:B------:R-:W2:Y:S01]  /*2300*/  LDG.E.64 R4, desc[UR36][R4.64] ;  /* 0x0000002404047981 */ /* 0x000ea2000c1e1b00 */
[----:B------:R-:W-:Y:S01]  /*2310*/  UMOV UR4, 0xf0000000 ;  /* 0xf000000000047882 */ /* 0x000fe20000000000 */
[----:B------:R-:W-:Y:S01]  /*2320*/  UMOV UR5, 0x380fffff ;  /* 0x380fffff00057882 */ /* 0x000fe20000000000 */
[----:B--2---:R-:W0:Y:S01]  /*2330*/  F2F.F32.F64 R0, R4 ;  /* 0x0000000400007310 */ /* 0x004e220000301000 */
[----:B------:R-:W-:-:S14]  /*2340*/  DSETP.GEU.AND P0, PT, |R4|, UR4, PT ;  /* 0x0000000404007e2a */ /* 0x000fdc000bf0e200 */
[----:B0-----:R-:W-:Y:S01]  /*2350*/  @!P0 FMUL R0, R0, 1.175494350822287508e-38 ;  /* 0x0080000000008820 */ /* 0x001fe20000400000 */
[----:B------:R-:W-:Y:S06]  /*2360*/  BRA `(.L_x_1530) ;  /* 0x00000008002c7947 */ /* 0x000fec0003800000 */
.L_x_1538:
        /* <DEDUP_REMOVED lines=25> */
.L_x_1541:
        /* <DEDUP_REMOVED lines=13> */
.L_x_1540:
[----:B------:R-:W2:Y:S02]  /*25d0*/  LDG.E.U16 R0, desc[UR36][R4.64] ;  /* 0x0000002404007981 */ /* 0x000ea4000c1e1500 */
[----:B--2---:R-:W-:Y:S01]  /*25e0*/  IMAD.U32 R0, R0, 0x10000, RZ ;  /* 0x0001000000007824 */ /* 0x004fe200078e00ff */
[----:B------:R-:W-:Y:S06]  /*25f0*/  BRA `(.L_x_1530) ;  /* 0x0000000400887947 */ /* 0x000fec0003800000 */
.L_x_1537:
        /* <DEDUP_REMOVED lines=11> */
.L_x_1544:
        /* <DEDUP_REMOVED lines=20> */
.L_x_1546:
[----:B------:R-:W-:Y:S05]  /*27f0*/  BSYNC.RECONVERGENT B0 ;  /* 0x0000000000007941 */ /* 0x000fea0003800200 */
.L_x_1545:
[----:B------:R-:W-:Y:S01]  /*2800*/  IMAD.SHL.U32 R0, R0, 0x100000, RZ ;  /* 0x0010000000007824 */ /* 0x000fe200078e00ff */
[----:B------:R-:W-:-:S04]  /*2810*/  LEA R3, R3, 0x3b800000, 0x17 ;  /* 0x3b80000003037811 */ /* 0x000fc800078eb8ff */
[----:B------:R-:W-:Y:S01]  /*2820*/  LOP3.LUT R0, R3, R0, R7, 0xfe, !PT ;  /* 0x0000000003007212 */ /* 0x000fe200078efe07 */
[----:B------:R-:W-:Y:S06]  /*2830*/  BRA `(.L_x_1530) ;  /* 0x0000000000f87947 */ /* 0x000fec0003800000 */
.L_x_1543:
        /* <DEDUP_REMOVED lines=20> */
.L_x_1548:
[----:B------:R-:W-:Y:S05]  /*2980*/  BSYNC.RECONVERGENT B0 ;  /* 0x0000000000007941 */ /* 0x000fea0003800200 */
.L_x_1547:
[----:B------:R-:W-:Y:S01]  /*2990*/  IMAD.SHL.U32 R0, R0, 0x200000, RZ ;  /* 0x0020000000007824 */ /* 0x000fe200078e00ff */
[----:B------:R-:W-:-:S04]  /*29a0*/  LEA R3, R3, 0x37800000, 0x17 ;  /* 0x3780000003037811 */ /* 0x000fc800078eb8ff */
[----:B------:R-:W-:Y:S01]  /*29b0*/  LOP3.LUT R0, R3, R0, R7, 0xfe, !PT ;  /* 0x0000000003007212 */ /* 0x000fe200078efe07 */
[----:B------:R-:W-:Y:S06]  /*29c0*/  BRA `(.L_x_1530) ;  /* 0x0000000000947947 */ /* 0x000fec0003800000 */
.L_x_1542:
        /* <DEDUP_REMOVED lines=14> */
.L_x_1529:
        /* <DEDUP_REMOVED lines=16> */
.L_x_1551:
[----:B------:R-:W-:Y:S01]  /*2bb0*/  IMAD.MOV.U32 R0, RZ, RZ, RZ ;  /* 0x000000ffff007224 */ /* 0x000fe200078e00ff */
[----:B------:R-:W-:Y:S06]  /*2bc0*/  BRA `(.L_x_1530) ;  /* 0x0000000000147947 */ /* 0x000fec0003800000 */
.L_x_1550:
[----:B------:R-:W2:Y:S02]  /*2bd0*/  LDG.E.64 R4, desc[UR36][R4.64] ;  /* 0x0000002404047981 */ /* 0x000ea4000c1e1b00 */
[----:B--2---:R0:W1:Y:S01]  /*2be0*/  I2F.U64 R0, R4 ;  /* 0x0000000400007312 */ /* 0x0040620000301000 */
[----:B------:R-:W-:Y:S05]  /*2bf0*/  BRA `(.L_x_1530) ;  /* 0x0000000000087947 */ /* 0x000fea0003800000 */
.L_x_1549:
[----:B------:R-:W2:Y:S02]  /*2c00*/  LDG.E R0, desc[UR36][R4.64] ;  /* 0x0000002404007981 */ /* 0x000ea4000c1e1900 */
[----:B--2---:R-:W-:-:S07]  /*2c10*/  I2FP.F32.U32 R0, R0 ;  /* 0x0000000000007245 */ /* 0x004fce0000201000 */
.L_x_1530:
[----:B------:R-:W-:Y:S05]  /*2c20*/  BSYNC.RECONVERGENT B6 ;  /* 0x0000000000067941 */ /* 0x000fea0003800200 */
.L_x_1524:
[----:B-12-45:R-:W-:Y:S01]  /*2c30*/  SHF.R.U32.HI R0, RZ, 0x1f, R0 ;  /* 0x0000001fff007819 */ /* 0x036fe20000011600 */
[----:B------:R-:W-:-:S03]  /*2c40*/  VIADD R25, R25, 0x80 ;  /* 0x0000008019197836 */ /* 0x000fc60000000000 */
[----:B------:R-:W-:-:S07]  /*2c50*/  PRMT R16, R0, 0x7610, R16 ;  /* 0x0000761000107816 */ /* 0x000fce0000000010 */
.L_x_1523:
[----:B------:R-:W-:Y:S05]  /*2c60*/  BSYNC.RECONVERGENT B7 ;  /* 0x0000000000077941 */ /* 0x000fea0003800200 */
.L_x_1522:
[----:B------:R-:W-:Y:S01]  /*2c70*/  ISETP.GE.AND P0, PT, R25, R22, PT ;  /* 0x000000161900720c */ /* 0x000fe20003f06270 */
[----:B------:R-:W-:Y:S01]  /*2c80*/  BSSY.RECONVERGENT B7, `(.L_x_1552) ;  /* 0x00000e8000077945 */ /* 0x000fe20003800200 */
[----:B------:R-:W-:-:S11]  /*2c90*/  PRMT R17, RZ, 0x7610, R17 ;  /* 0x00007610ff117816 */ /* 0x000fd60000000011 */
[----:B------:R-:W-:Y:S05]  /*2ca0*/  @P0 BRA `(.L_x_1553) ;  /* 0x0000000c00940947 */ /* 0x000fea0003800000 */
[----:B0-234-:R-:W0:Y:S01]  /*2cb0*/  LDC.64 R4, c[0x0][0x390] ;  /* 0x0000e400ff047b82 */ /* 0x01de220000000a00 */
        /* <DEDUP_REMOVED lines=20> */
.L_x_1558:
[----:B------:R-:W2:Y:S02]  /*2e00*/  LDG.E.U8 R0, desc[UR36][R4.64] ;  /* 0x0000002404007981 */ /* 0x000ea4000c1e1100 */
[----:B--2---:R-:W-:Y:S01]  /*2e10*/  I2FP.F32.U32 R0, R0 ;  /* 0x0000000000007245 */ /* 0x004fe20000201000 */
[----:B------:R-:W-:Y:S06]  /*2e20*/  BRA `(.L_x_1560) ;  /* 0x0000000c00287947 */ /* 0x000fec0003800000 */
.L_x_1557:
        /* <DEDUP_REMOVED lines=9> */
.L_x_1562:
[----:B------:R-:W2:Y:S02]  /*2ec0*/  LDG.E R0, desc[UR36][R4.64] ;  /* 0x0000002404007981 */ /* 0x000ea4000c1e1900 */
[----:B--2---:R-:W-:Y:S01]  /*2ed0*/  I2FP.F32.S32 R0, R0 ;  /* 0x0000000000007245 */ /* 0x004fe20000201400 */
[----:B------:R-:W-:Y:S06]  /*2ee0*/  BRA `(.L_x_1560) ;  /* 0x0000000800f87947 */ /* 0x000fec0003800000 */
.L_x_1561:
[----:B------:R-:W2:Y:S02]  /*2ef0*/  LDG.E.U16 R0, desc[UR36][R4.64] ;  /* 0x0000002404007981 */ /* 0x000ea4000c1e1500 */
[----:B--2---:R-:W4:Y:S01]  /*2f00*/  I2F.S16 R0, R0 ;  /* 0x0000000000007306 */ /* 0x004f220000101400 */
[----:B------:R-:W-:Y:S05]  /*2f10*/  BRA `(.L_x_1560) ;  /* 0x0000000800ec7947 */ /* 0x000fea0003800000 */
.L_x_1556:
        /* <DEDUP_REMOVED lines=8> */
.L_x_1564:
[----:B------:R-:W2:Y:S02]  /*2fa0*/  LDG.E.U16 R0, desc[UR36][R4.64] ;  /* 0x0000002404007981 */ /* 0x000ea4000c1e1500 */
[----:B--2---:R-:W-:Y:S01]  /*2fb0*/  HADD2.F32 R0, -RZ, R0.H0_H0 ;  /* 0x20000000ff007230 */ /* 0x004fe20000004100 */
[----:B------:R-:W-:Y:S06]  /*2fc0*/  BRA `(.L_x_1560) ;  /* 0x0000000800c07947 */ /* 0x000fec0003800000 */
.L_x_1563:
        /* <DEDUP_REMOVED lines=8> */
.L_x_1566:
[----:B------:R-:W2:Y:S02]  /*3050*/  LDG.E.U16 R0, desc[UR36][R4.64] ;  /* 0x0000002404007981 */ /* 0x000ea4000c1e1500 */
[----:B--2---:R-:W-:Y:S01]  /*3060*/  HADD2.F32 R0, -RZ, R0.H0_H0 ;  /* 0x20000000ff007230 */ /* 0x004fe20000004100 */
[----:B------:R-:W-:Y:S06]  /*3070*/  BRA `(.L_x_1560) ;  /* 0x0000000800947947 */ /* 0x000fec0003800000 */
.L_x_1565:
[----:B------:R-:W2:Y:S01]  /*3080*/  LDG.E.64 R4, desc[UR36][R4.64] ;  /* 0x0000002404047981 */ /* 0x000ea2000c1e1b00 */
[----:B------:R-:W-:Y:S01]  /*3090*/  UMOV UR4, 0xf0000000 ;  /* 0xf000000000047882 */ /* 0x000fe20000000000 */
[----:B------:R-:W-:Y:S01]  /*30a0*/  UMOV UR5, 0x380fffff ;  /* 0x380fffff00057882 */ /* 0x000fe20000000000 */
[----:B--2---:R-:W0:Y:S01]  /*30b0*/  F2F.F32.F64 R0, R4 ;  /* 0x0000000400007310 */ /* 0x004e220000301000 */
[----:B------:R-:W-:-:S14]  /*30c0*/  DSETP.GEU.AND P0, PT, |R4|, UR4, PT ;  /* 0x0000000404007e2a */ /* 0x000fdc000bf0e200 */
[----:B0-----:R-:W-:Y:S01]  /*30d0*/  @!P0 FMUL R0, R0, 1.175494350822287508e-38 ;  /* 0x0080000000008820 */ /* 0x001fe20000400000 */
[----:B------:R-:W-:Y:S06]  /*30e0*/  BRA `(.L_x_1560) ;  /* 0x0000000800787947 */ /* 0x000fec0003800000 */
.L_x_1555:
        /* <DEDUP_REMOVED lines=12> */
.L_x_1569:
[----:B------:R-:W2:Y:S01]  /*31b0*/  LDG.E.64 R4, desc[UR36][R4.64] ;  /* 0x0000002404047981 */ /* 0x000ea2000c1e1b00 */
[----:B------:R-:W-:Y:S01]  /*31c0*/  UMOV UR4, 0xf0000000 ;  /* 0xf000000000047882 */ /* 0x000fe20000000000 */
[----:B------:R-:W-:Y:S01]  /*31d0*/  UMOV UR5, 0x380fffff ;  /* 0x380fffff00057882 */ /* 0x000fe20000000000 */
[----:B--2---:R-:W0:Y:S01]  /*31e0*/  F2F.F32.F64 R0, R4 ;  /* 0x0000000400007310 */ /* 0x004e220000301000 */
[----:B------:R-:W-:-:S14]  /*31f0*/  DSETP.GEU.AND P0, PT, |R4|, UR4, PT ;  /* 0x0000000404007e2a */ /* 0x000fdc000bf0e200 */
[----:B0-----:R-:W-:Y:S01]  /*3200*/  @!P0 FMUL R0, R0, 1.175494350822287508e-38 ;  /* 0x0080000000008820 */ /* 0x001fe20000400000 */
[----:B------:R-:W-:Y:S06]  /*3210*/  BRA `(.L_x_1560) ;  /* 0x00000008002c7947 */ /* 0x000fec0003800000 */
.L_x_1568:
        /* <DEDUP_REMOVED lines=25> */
.L_x_1571:
        /* <DEDUP_REMOVED lines=13> */
.L_x_1570:
[----:B------:R-:W2:Y:S02]  /*3480*/  LDG.E.U16 R0, desc[UR36][R4.64] ;  /* 0x0000002404007981 */ /* 0x000ea4000c1e1500 */
[----:B--2---:R-:W-:Y:S01]  /*3490*/  IMAD.U32 R0, R0, 0x10000, RZ ;  /* 0x0001000000007824 */ /* 0x004fe200078e00ff */
[----:B------:R-:W-:Y:S06]  /*34a0*/  BRA `(.L_x_1560) ;  /* 0x0000000400887947 */ /* 0x000fec0003800000 */
.L_x_1567:
        /* <DEDUP_REMOVED lines=11> */
.L_x_1574:
        /* <DEDUP_REMOVED lines=20> */
.L_x_1576:
[----:B------:R-:W-:Y:S05]  /*36a0*/  BSYNC.RECONVERGENT B0 ;  /* 0x0000000000007941 */ /* 0x000fea0003800200 */
.L_x_1575:
[----:B------:R-:W-:Y:S01]  /*36b0*/  IMAD.SHL.U32 R0, R0, 0x100000, RZ ;  /* 0x0010000000007824 */ /* 0x000fe200078e00ff */
[----:B------:R-:W-:-:S04]  /*36c0*/  LEA R3, R3, 0x3b800000, 0x17 ;  /* 0x3b80000003037811 */ /* 0x000fc800078eb8ff */
[----:B------:R-:W-:Y:S01]  /*36d0*/  LOP3.LUT R0, R3, R0, R7, 0xfe, !PT ;  /* 0x0000000003007212 */ /* 0x000fe200078efe07 */
[----:B------:R-:W-:Y:S06]  /*36e0*/  BRA `(.L_x_1560) ;  /* 0x0000000000f87947 */ /* 0x000fec0003800000 */
.L_x_1573:
        /* <DEDUP_REMOVED lines=20> */
.L_x_1578:
[----:B------:R-:W-:Y:S05]  /*3830*/  BSYNC.RECONVERGENT B0 ;  /* 0x0000000000007941 */ /* 0x000fea0003800200 */
.L_x_1577:
[----:B------:R-:W-:Y:S01]  /*3840*/  IMAD.SHL.U32 R0, R0, 0x200000, RZ ;  /* 0x0020000000007824 */ /* 0x000fe200078e00ff */
[----:B------:R-:W-:-:S04]  /*3850*/  LEA R3, R3, 0x37800000, 0x17 ;  /* 0x3780000003037811 */ /* 0x000fc800078eb8ff */
[----:B------:R-:W-:Y:S01]  /*3860*/  LOP3.LUT R0, R3, R0, R7, 0xfe, !PT ;  /* 0x0000000003007212 */ /* 0x000fe200078efe07 */
[----:B------:R-:W-:Y:S06]  /*3870*/  BRA `(.L_x_1560) ;  /* 0x0000000000947947 */ /* 0x000fec0003800000 */
.L_x_1572:
        /* <DEDUP_REMOVED lines=14> */
.L_x_1559:
        /* <DEDUP_REMOVED lines=16> */
.L_x_1581:
[----:B------:R-:W-:Y:S01]  /*3a60*/  IMAD.MOV.U32 R0, RZ, RZ, RZ ;  /* 0x000000ffff007224 */ /* 0x000fe200078e00ff */
[----:B------:R-:W-:Y:S06]  /*3a70*/  BRA `(.L_x_1560) ;  /* 0x0000000000147947 */ /* 0x000fec0003800000 */
.L_x_1580:
[----:B------:R-:W2:Y:S02]  /*3a80*/  LDG.E.64 R4, desc[UR36][R4.64] ;  /* 0x0000002404047981 */ /* 0x000ea4000c1e1b00 */
[----:B--2---:R0:W1:Y:S01]  /*3a90*/  I2F.U64 R0, R4 ;  /* 0x0000000400007312 */ /* 0x0040620000301000 */
[----:B------:R-:W-:Y:S05]  /*3aa0*/  BRA `(.L_x_1560) ;  /* 0x0000000000087947 */ /* 0x000fea0003800000 */
.L_x_1579:
[----:B------:R-:W2:Y:S02]  /*3ab0*/  LDG.E R0, desc[UR36][R4.64] ;  /* 0x0000002404007981 */ /* 0x000ea4000c1e1900 */
[----:B--2---:R-:W-:-:S07]  /*3ac0*/  I2FP.F32.U32 R0, R0 ;  /* 0x0000000000007245 */ /* 0x004fce0000201000 */
.L_x_1560:
[----:B------:R-:W-:Y:S05]  /*3ad0*/  BSYNC.RECONVERGENT B6 ;  /* 0x0000000000067941 */ /* 0x000fea0003800200 */
.L_x_1554:
[----:B-1-345:R-:W-:-:S04]  /*3ae0*/  SHF.R.U32.HI R0, RZ, 0x1f, R0 ;  /* 0x0000001fff007819 */ /* 0x03afc80000011600 */
[----:B------:R-:W-:-:S07]  /*3af0*/  PRMT R17, R0, 0x7610, R17 ;  /* 0x0000761000117816 */ /* 0x000fce0000000011 */
.L_x_1553:
[----:B------:R-:W-:Y:S05]  /*3b00*/  BSYNC.RECONVERGENT B7 ;  /* 0x0000000000077941 */ /* 0x000fea0003800200 */
.L_x_1552:
[----:B------:R-:W1:Y:S01]  /*3b10*/  LDC.U8 R18, c[0x0][0x3a4] ;  /* 0x0000e900ff127b82 */ /* 0x000e620000000000 */
[----:B------:R-:W-:Y:S01]  /*3b20*/  ISETP.GE.AND P0, PT, R19, R22, PT ;  /* 0x000000161300720c */ /* 0x000fe20003f06270 */
[----:B------:R-:W-:-:S12]  /*3b30*/  BSSY.RECONVERGENT B6, `(.L_x_1582) ;  /* 0x00000f4000067945 */ /* 0x000fd80003800200 */
[----:B------:R-:W-:Y:S05]  /*3b40*/  @P0 BRA `(.L_x_1583) ;  /* 0x0000000c00c80947 */ /* 0x000fea0003800000 */
[----:B------:R-:W5:Y:S01]  /*3b50*/  LDCU UR4, c[0x0][0x3a8] ;  /* 0x00007500ff0477ac */ /* 0x000f620008000800 */
[----:B------:R-:W5:Y:S01]  /*3b60*/  LDC.64 R8, c[0x0][0x388] ;  /* 0x0000e200ff087b82 */ /* 0x000f620000000a00 */
[----:B------:R-:W-:Y:S01]  /*3b70*/  IMAD R0, R2, 0x200, R19 ;  /* 0x0000020002007824 */ /* 0x000fe200078e0213 */
[----:B01234-:R-:W-:Y:S01]  /*3b80*/  PRMT R4, R18, 0x9910, RZ ;  /* 0x0000991012047816 */ /* 0x01ffe200000000ff */
[----:B------:R-:W-:Y:S02]  /*3b90*/  VIADD R19, R19, 0x80 ;  /* 0x0000008013137836 */ /* 0x000fe40000000000 */
[----:B-----5:R-:W-:Y:S02]  /*3ba0*/  IMAD R3, R0, UR4, RZ ;  /* 0x0000000400037c24 */ /* 0x020fe4000f8e02ff */
[----:B------:R-:W-:-:S05]  /*3bb0*/  IMAD.MOV.U32 R0, RZ, RZ, R4 ;  /* 0x000000ffff007224 */ /* 0x000fca00078e0004 */
[----:B------:R-:W-:Y:S02]  /*3bc0*/  ISETP.GT.AND P0, PT, R0, 0x9, PT ;  /* 0x000000090000780c */ /* 0x000fe40003f04270 */
[----:B------:R-:W-:-:S05]  /*3bd0*/  IADD3 R8, P1, PT, R3, R8, RZ ;  /* 0x0000000803087210 */ /* 0x000fca0007f3e0ff */
        /* <DEDUP_REMOVED lines=12> */
.L_x_1587:
[----:B------:R0:W-:Y:S01]  /*3ca0*/  STG.E.U8 desc[UR36][R8.64], R24 ;  /* 0x0000001808007986 */ /* 0x0001e2000c101124 */
[----:B------:R-:W-:Y:S05]  /*3cb0*/  BRA `(.L_x_1583) ;  /* 0x0000000c006c7947 */ /* 0x000fea0003800000 */
.L_x_1586:
        /* <DEDUP_REMOVED lines=10> */
.L_x_1590:
[----:B------:R-:W-:-:S05]  /*3d60*/  PRMT R3, R24, 0x8880, RZ ;  /* 0x0000888018037816 */ /* 0x000fca00000000ff */
[----:B------:R0:W-:Y:S01]  /*3d70*/  STG.E desc[UR36][R8.64], R3 ;  /* 0x0000000308007986 */ /* 0x0001e2000c101924 */
[----:B------:R-:W-:Y:S05]  /*3d80*/  BRA `(.L_x_1583) ;  /* 0x0000000c00387947 */ /* 0x000fea0003800000 */
.L_x_1589:
[----:B------:R-:W-:-:S04]  /*3d90*/  PRMT R3, R24, 0x8880, RZ ;  /* 0x0000888018037816 */ /* 0x000fc800000000ff */
[----:B------:R-:W-:-:S05]  /*3da0*/  PRMT R3, R3, 0x7710, RZ ;  /* 0x0000771003037816 */ /* 0x000fca00000000ff */
[----:B------:R0:W-:Y:S01]  /*3db0*/  STG.E.U16 desc[UR36][R8.64], R3 ;  /* 0x0000000308007986 */ /* 0x0001e2000c101524 */
[----:B------:R-:W-:Y:S05]  /*3dc0*/  BRA `(.L_x_1583) ;  /* 0x0000000c00287947 */ /* 0x000fea0003800000 */
.L_x_1585:
        /* <DEDUP_REMOVED lines=9> */
.L_x_1592:
[----:B------:R-:W0:Y:S02]  /*3e60*/  I2F.S8 R0, R24 ;  /* 0x0000001800007306 */ /* 0x000e240000001400 */
[----:B0-----:R-:W-:-:S05]  /*3e70*/  F2FP.F16.F32.PACK_AB R0, RZ, R0 ;  /* 0x00000000ff00723e */ /* 0x001fca00000000ff */
[----:B------:R0:W-:Y:S01]  /*3e80*/  STG.E.U16 desc[UR36][R8.64], R0 ;  /* 0x0000000008007986 */ /* 0x0001e2000c101524 */
[----:B------:R-:W-:Y:S05]  /*3e90*/  BRA `(.L_x_1583) ;  /* 0x0000000800f47947 */ /* 0x000fea0003800000 */
.L_x_1591:
        /* <DEDUP_REMOVED lines=10> */
.L_x_1594:
[----:B------:R-:W0:Y:S02]  /*3f40*/  I2F.S8 R24, R24 ;  /* 0x0000001800187306 */ /* 0x000e240000001400 */
[----:B0-----:R-:W-:-:S04]  /*3f50*/  F2FP.F16.F32.PACK_AB R3, RZ, R24 ;  /* 0x00000018ff03723e */ /* 0x001fc800000000ff */
[----:B------:R-:W-:-:S05]  /*3f60*/  PRMT R3, R3, 0x5410, RZ ;  /* 0x0000541003037816 */ /* 0x000fca00000000ff */
[----:B------:R0:W-:Y:S01]  /*3f70*/  STG.E desc[UR36][R8.64], R3 ;  /* 0x0000000308007986 */ /* 0x0001e2000c101924 */
[----:B------:R-:W-:Y:S05]  /*3f80*/  BRA `(.L_x_1583) ;  /* 0x0000000800b87947 */ /* 0x000fea0003800000 */
.L_x_1593:
[----:B------:R-:W-:-:S04]  /*3f90*/  PRMT R4, R24, 0x8880, RZ ;  /* 0x0000888018047816 */ /* 0x000fc800000000ff */
[----:B------:R-:W-:-:S06]  /*3fa0*/  PRMT R4, R4, 0x7710, RZ ;  /* 0x0000771004047816 */ /* 0x000fcc00000000ff */
[----:B------:R-:W0:Y:S02]  /*3fb0*/  I2F.F64.S16 R4, R4 ;  /* 0x0000000400047312 */ /* 0x000e240000101c00 */
[----:B0-----:R0:W-:Y:S01]  /*3fc0*/  STG.E.64 desc[UR36][R8.64], R4 ;  /* 0x0000000408007986 */ /* 0x0011e2000c101b24 */
[----:B------:R-:W-:Y:S05]  /*3fd0*/  BRA `(.L_x_1583) ;  /* 0x0000000800a47947 */ /* 0x000fea0003800000 */
.L_x_1584:
        /* <DEDUP_REMOVED lines=12> */
.L_x_1597:
[----:B------:R-:W-:Y:S02]  /*40a0*/  PRMT R4, R24, 0x8880, RZ ;  /* 0x0000888018047816 */ /* 0x000fe400000000ff */
[----:B------:R-:W-:Y:S02]  /*40b0*/  CS2R R6, SRZ ;  /* 0x0000000000067805 */ /* 0x000fe4000001ff00 */
[----:B------:R-:W-:-:S06]  /*40c0*/  PRMT R4, R4, 0x7710, RZ ;  /* 0x0000771004047816 */ /* 0x000fcc00000000ff */
[----:B------:R-:W0:Y:S02]  /*40d0*/  I2F.F64.S16 R4, R4 ;  /* 0x0000000400047312 */ /* 0x000e240000101c00 */
[----:B0-----:R0:W-:Y:S01]  /*40e0*/  STG.E.128 desc[UR36][R8.64], R4 ;  /* 0x0000000408007986 */ /* 0x0011e2000c101d24 */
[----:B------:R-:W-:Y:S05]  /*40f0*/  BRA `(.L_x_1583) ;  /* 0x00000008005c7947 */ /* 0x000fea0003800000 */
.L_x_1596:
        /* <DEDUP_REMOVED lines=19> */
.L_x_1601:
[----:B------:R-:W-:Y:S05]  /*4230*/  BSYNC.RECONVERGENT B0 ;  /* 0x0000000000007941 */ /* 0x000fea0003800200 */
.L_x_1600:
[----:B------:R-:W-:-:S05]  /*4240*/  LOP3.LUT R5, R0, 0x80, R5, 0xf8, !PT ;  /* 0x0000008000057812 */ /* 0x000fca00078ef805 */
[----:B------:R0:W-:Y:S01]  /*4250*/  STG.E.U8 desc[UR36][R8.64], R5 ;  /* 0x0000000508007986 */ /* 0x0001e2000c101124 */
[----:B------:R-:W-:Y:S05]  /*4260*/  BRA `(.L_x_1583) ;  /* 0x0000000800007947 */ /* 0x000fea0003800000 */
.L_x_1599:
        /* <DEDUP_REMOVED lines=15> */
.L_x_1603:
[----:B------:R-:W-:Y:S05]  /*4360*/  BSYNC.RECONVERGENT B0 ;  /* 0x0000000000007941 */ /* 0x000fea0003800200 */
.L_x_1602:
[----:B------:R-:W-:-:S05]  /*4370*/  LOP3.LUT R5, R0, 0x80, R5, 0xf8, !PT ;  /* 0x0000008000057812 */ /* 0x000fca00078ef805 */
[----:B------:R0:W-:Y:S01]  /*4380*/  STG.E.U8 desc[UR36][R8.64], R5 ;  /* 0x0000000508007986 */ /* 0x0001e2000c101124 */
[----:B------:R-:W-:Y:S05]  /*4390*/  BRA `(.L_x_1583) ;  /* 0x0000000400b47947 */ /* 0x000fea0003800000 */
.L_x_1598:
[----:B------:R-:W0:Y:S02]  /*43a0*/  I2F.S8 R0, R24 ;  /* 0x0000001800007306 */ /* 0x000e240000001400 */
[----:B0-----:R-:W-:-:S05]  /*43b0*/  F2FP.BF16.F32.PACK_AB R0, RZ, R0 ;  /* 0x00000000ff00723e */ /* 0x001fca00000010ff */
[----:B------:R0:W-:Y:S01]  /*43c0*/  STG.E.U16 desc[UR36][R8.64], R0 ;  /* 0x0000000008007986 */ /* 0x0001e2000c101524 */
[----:B------:R-:W-:Y:S05]  /*43d0*/  BRA `(.L_x_1583) ;  /* 0x0000000400a47947 */ /* 0x000fea0003800000 */
.L_x_1595:
        /* <DEDUP_REMOVED lines=12> */
.L_x_1606:
        /* <DEDUP_REMOVED lines=13> */
.L_x_1609:
[----:B------:R-:W-:-:S04]  /*4570*/  SHF.R.U32.HI R0, RZ, 0x14, R3 ;  /* 0x00000014ff007819 */ /* 0x000fc80000011603 */
[----:B------:R-:W-:-:S04]  /*4580*/  LOP3.LUT R0, R0, 0x1, RZ, 0xc0, !PT ;  /* 0x0000000100007812 */ /* 0x000fc800078ec0ff */
[----:B------:R-:W-:-:S04]  /*4590*/  IADD3 R0, PT, PT, R3, 0x487ffff, R0 ;  /* 0x0487ffff03007810 */ /* 0x000fc80007ffe000 */
[----:B------:R-:W-:-:S04]  /*45a0*/  SHF.R.U32.HI R0, RZ, 0x14, R0 ;  /* 0x00000014ff007819 */ /* 0x000fc80000011600 */
[----:B------:R-:W-:-:S07]  /*45b0*/  LOP3.LUT R0, R0, 0xff, RZ, 0xc0, !PT ;  /* 0x000000ff00007812 */ /* 0x000fce00078ec0ff */
.L_x_1610:
[----:B------:R-:W-:-:S04]  /*45c0*/  SHF.R.U32.HI R3, RZ, 0x18, R3 ;  /* 0x00000018ff037819 */ /* 0x000fc80000011603 */
[----:B------:R-:W-:-:S04]  /*45d0*/  LOP3.LUT R0, R0, 0x80, R3, 0xf8, !PT ;  /* 0x0000008000007812 */ /* 0x000fc800078ef803 */
[----:B------:R-:W-:-:S07]  /*45e0*/  PRMT R4, R0, 0x7610, R4 ;  /* 0x0000761000047816 */ /* 0x000fce0000000004 */
.L_x_1608:
[----:B------:R-:W-:Y:S05]  /*45f0*/  BSYNC.RECONVERGENT B0 ;  /* 0x0000000000007941 */ /* 0x000fea0003800200 */
.L_x_1607:
[----:B------:R0:W-:Y:S01]  /*4600*/  STG.E.U8 desc[UR36][R8.64], R4 ;  /* 0x0000000408007986 */ /* 0x0001e2000c101124 */
[----:B------:R-:W-:Y:S05]  /*4610*/  BRA `(.L_x_1583) ;  /* 0x0000000400147947 */ /* 0x000fea0003800000 */
.L_x_1605:
        /* <DEDUP_REMOVED lines=13> */
.L_x_1613:
[----:B------:R-:W-:-:S04]  /*46f0*/  SHF.R.U32.HI R0, RZ, 0x15, R3 ;  /* 0x00000015ff007819 */ /* 0x000fc80000011603 */
[----:B------:R-:W-:-:S04]  /*4700*/  LOP3.LUT R0, R0, 0x1, RZ, 0xc0, !PT ;  /* 0x0000000100007812 */ /* 0x000fc800078ec0ff */
[----:B------:R-:W-:-:S04]  /*4710*/  IADD3 R0, PT, PT, R3, 0x88fffff, R0 ;  /* 0x088fffff03007810 */ /* 0x000fc80007ffe000 */
[----:B------:R-:W-:-:S04]  /*4720*/  SHF.R.U32.HI R0, RZ, 0x15, R0 ;  /* 0x00000015ff007819 */ /* 0x000fc80000011600 */
[----:B------:R-:W-:-:S07]  /*4730*/  LOP3.LUT R0, R0, 0xff, RZ, 0xc0, !PT ;  /* 0x000000ff00007812 */ /* 0x000fce00078ec0ff */
.L_x_1614:
[----:B------:R-:W-:-:S04]  /*4740*/  SHF.R.U32.HI R3, RZ, 0x18, R3 ;  /* 0x00000018ff037819 */ /* 0x000fc80000011603 */
[----:B------:R-:W-:-:S04]  /*4750*/  LOP3.LUT R0, R0, 0x80, R3, 0xf8, !PT ;  /* 0x0000008000007812 */ /* 0x000fc800078ef803 */
[----:B------:R-:W-:-:S07]  /*4760*/  PRMT R4, R0, 0x7610, R4 ;  /* 0x0000761000047816 */ /* 0x000fce0000000004 */
.L_x_1612:
[----:B------:R-:W-:Y:S05]  /*4770*/  BSYNC.RECONVERGENT B0 ;  /* 0x0000000000007941 */ /* 0x000fea0003800200 */
.L_x_1611:
[----:B------:R0:W-:Y:S01]  /*4780*/  STG.E.U8 desc[UR36][R8.64], R4 ;  /* 0x0000000408007986 */ /* 0x0001e2000c101124 */
[----:B------:R-:W-:Y:S05]  /*4790*/  BRA `(.L_x_1583) ;  /* 0x0000000000b47947 */ /* 0x000fea0003800000 */
.L_x_1604:
[----:B------:R-:W-:-:S13]  /*47a0*/  ISETP.NE.AND P0, PT, R0, 0x1c, PT ;  /* 0x0000001c0000780c */ /* 0x000fda0003f05270 */
[----:B------:R-:W-:Y:S05]  /*47b0*/  @!P0 BRA `(.L_x_1615) ;  /* 0x0000000000a48947 */ /* 0x000fea0003800000 */
[----:B------:R-:W-:-:S13]  /*47c0*/  ISETP.NE.AND P0, PT, R0, 0x1d, PT ;  /* 0x0000001d0000780c */ /* 0x000fda0003f05270 */
[----:B------:R-:W-:Y:S05]  /*47d0*/  @!P0 BRA `(.L_x_1616) ;  /* 0x00000000008c8947 */ /* 0x000fea0003800000 */
[----:B------:R-:W-:-:S13]  /*47e0*/  ISETP.NE.AND P0, PT, R0, 0x2c, PT ;  /* 0x0000002c0000780c */ /* 0x000fda0003f05270 */
[----:B------:R-:W-:Y:S05]  /*47f0*/  @!P0 BRA `(.L_x_1617) ;  /* 0x0000000000448947 */ /* 0x000fea0003800000 */
.L_x_1588:
        /* <DEDUP_REMOVED lines=16> */
.L_x_1618:
[----:B------:R-:W-:Y:S05]  /*4900*/  BRA `(.L_x_1583) ;  /* 0x0000000000587947 */ /* 0x000fea0003800000 */
.L_x_1617:
        /* <DEDUP_REMOVED lines=16> */
.L_x_1616:
[----:B------:R-:W-:-:S04]  /*4a10*/  PRMT R4, R24, 0x8880, RZ ;  /* 0x0000888018047816 */ /* 0x000fc800000000ff */
[----:B------:R-:W-:-:S05]  /*4a20*/  SHF.R.S32.HI R5, RZ, 0x1f, R4 ;  /* 0x0000001fff057819 */ /* 0x000fca0000011404 */
[----:B------:R0:W-:Y:S01]  /*4a30*/  STG.E.64 desc[UR36][R8.64], R4 ;  /* 0x0000000408007986 */ /* 0x0001e2000c101b24 */
[----:B------:R-:W-:Y:S05]  /*4a40*/  BRA `(.L_x_1583) ;  /* 0x0000000000087947 */ /* 0x000fea0003800000 */
.L_x_1615:
[----:B------:R-:W-:-:S05]  /*4a50*/  PRMT R3, R24, 0x8880, RZ ;  /* 0x0000888018037816 */ /* 0x000fca00000000ff */
[----:B------:R0:W-:Y:S02]  /*4a60*/  STG.E desc[UR36][R8.64], R3 ;  /* 0x0000000308007986 */ /* 0x0001e4000c101924 */
.L_x_1583:
[----:B------:R-:W-:Y:S05]  /*4a70*/  BSYNC.RECONVERGENT B6 ;  /* 0x0000000000067941 */ /* 0x000fea0003800200 */
.L_x_1582:
[----:B------:R-:W-:Y:S01]  /*4a80*/  ISETP.GE.AND P0, PT, R19, R22, PT ;  /* 0x000000161300720c */ /* 0x000fe20003f06270 */
[----:B------:R-:W-:-:S12]  /*4a90*/  BSSY.RECONVERGENT B7, `(.L_x_1619) ;  /* 0x00001bc000077945 */ /* 0x000fd80003800200 */
[----:B------:R-:W-:Y:S05]  /*4aa0*/  @P0 BRA `(.L_x_1620) ;  /* 0x0000001800e80947 */ /* 0x000fea0003800000 */
[----:B------:R-:W5:Y:S01]  /*4ab0*/  LDCU UR4, c[0x0][0x3a8] ;  /* 0x00007500ff0477ac */ /* 0x000f620008000800 */
[----:B0-----:R-:W0:Y:S01]  /*4ac0*/  LDC.64 R8, c[0x0][0x388] ;  /* 0x0000e200ff087b82 */ /* 0x001e220000000a00 */
[----:B------:R-:W-:Y:S01]  /*4ad0*/  IMAD R0, R2, 0x200, R19 ;  /* 0x0000020002007824 */ /* 0x000fe200078e0213 */
[----:B-1234-:R-:W-:Y:S01]  /*4ae0*/  PRMT R4, R18, 0x9910, RZ ;  /* 0x0000991012047816 */ /* 0x01efe200000000ff */
[----:B------:R-:W-:Y:S02]  /*4af0*/  BSSY.RECONVERGENT B6, `(.L_x_1621) ;  /* 0x00000d6000067945 */ /* 0x000fe40003800200 */
        /* <DEDUP_REMOVED lines=16> */
.L_x_1625:
[----:B------:R0:W-:Y:S01]  /*4c00*/  STG.E.U8 desc[UR36][R8.64], R23 ;  /* 0x0000001708007986 */ /* 0x0001e2000c101124 */
[----:B------:R-:W-:Y:S05]  /*4c10*/  BRA `(.L_x_1627) ;  /* 0x0000000c000c7947 */ /* 0x000fea0003800000 */
.L_x_1624:
[----:B------:R-:W-:-:S13]  /*4c20*/  ISETP.NE.AND P0, PT, R0, 0x2, PT ;  /* 0x000000020000780c */ /* 0x000fda0003f05270 */
[----:B------:R-:W-:Y:S05]  /*4c30*/  @!P0 BRA `(.L_x_1628) ;  /* 0x00000000002c8947 */ /* 0x000fea0003800000 */
[----:B------:R-:W-:-:S13]  /*4c40*/  ISETP.NE.AND P0, PT, R0, 0x3, PT ;  /* 0x000000030000780c */ /* 0x000fda0003f05270 */
[----:B------:R-:W-:Y:S05]  /*4c50*/  @!P0 BRA `(.L_x_1629) ;  /* 0x0000000000188947 */ /* 0x000fea0003800000 */
[----:B------:R-:W-:-:S13]  /*4c60*/  ISETP.NE.AND P0, PT, R0, 0x4, PT ;  /* 0x000000040000780c */ /* 0x000fda0003f05270 */
[----:B------:R-:W-:Y:S05]  /*4c70*/  @P0 BRA `(.L_x_1626) ;  /* 0x0000000800280947 */ /* 0x000fea0003800000 */
[----:B------:R-:W-:Y:S01]  /*4c80*/  LOP3.LUT R4, R23, 0xffff, RZ, 0xc0, !PT ;  /* 0x0000ffff17047812 */ /* 0x000fe200078ec0ff */
[----:B------:R-:W-:-:S05]  /*4c90*/  IMAD.MOV.U32 R5, RZ, RZ, RZ ;  /* 0x000000ffff057224 */ /* 0x000fca00078e00ff */
[----:B------:R0:W-:Y:S01]  /*4ca0*/  STG.E.64 desc[UR36][R8.64], R4 ;  /* 0x0000000408007986 */ /* 0x0001e2000c101b24 */
[----:B------:R-:W-:Y:S05]  /*4cb0*/  BRA `(.L_x_1627) ;  /* 0x0000000800e47947 */ /* 0x000fea0003800000 */
.L_x_1629:
[----:B------:R-:W-:-:S05]  /*4cc0*/  LOP3.LUT R23, R23, 0xffff, RZ, 0xc0, !PT ;  /* 0x0000ffff17177812 */ /* 0x000fca00078ec0ff */
[----:B------:R0:W-:Y:S01]  /*4cd0*/  STG.E desc[UR36][R8.64], R23 ;  /* 0x0000001708007986 */ /* 0x0001e2000c101924 */
[----:B------:R-:W-:Y:S05]  /*4ce0*/  BRA `(.L_x_1627) ;  /* 0x0000000800d87947 */ /* 0x000fea0003800000 */
.L_x_1628:
[----:B------:R0:W-:Y:S01]  /*4cf0*/  STG.E.U16 desc[UR36][R8.64], R23 ;  /* 0x0000001708007986 */ /* 0x0001e2000c101524 */
[----:B------:R-:W-:Y:S05]  /*4d00*/  BRA `(.L_x_1627) ;  /* 0x0000000800d07947 */ /* 0x000fea0003800000 */
.L_x_1623:
[----:B------:R-:W-:-:S13]  /*4d10*/  ISETP.GT.AND P0, PT, R0, 0x6, PT ;  /* 0x000000060000780c */ /* 0x000fda0003f04270 */
[----:B------:R-:W-:Y:S05]  /*4d20*/  @P0 BRA `(.L_x_1630) ;  /* 0x00000000002c0947 */ /* 0x000fea0003800000 */
[----:B------:R-:W-:-:S13]  /*4d30*/  ISETP.NE.AND P0, PT, R0, 0x5, PT ;  /* 0x000000050000780c */ /* 0x000fda0003f05270 */
[----:B------:R-:W-:Y:S05]  /*4d40*/  @!P0 BRA `(.L_x_1631) ;  /* 0x0000000000148947 */ /* 0x000fea0003800000 */
[----:B------:R-:W-:-:S13]  /*4d50*/  ISETP.NE.AND P0, PT, R0, 0x6, PT ;  /* 0x000000060000780c */ /* 0x000fda0003f05270 */
[----:B------:R-:W-:Y:S05]  /*4d60*/  @P0 BRA `(.L_x_1626) ;  /* 0x0000000400ec0947 */ /* 0x000fea0003800000 */
[----:B------:R-:W0:Y:S02]  /*4d70*/  I2F.S16 R23, R23 ;  /* 0x0000001700177306 */ /* 0x000e240000101400 */
[----:B0-----:R0:W-:Y:S01]  /*4d80*/  STG.E desc[UR36][R8.64], R23 ;  /* 0x0000001708007986 */ /* 0x0011e2000c101924 */
[----:B------:R-:W-:Y:S05]  /*4d90*/  BRA `(.L_x_1627) ;  /* 0x0000000800ac7947 */ /* 0x000fea0003800000 */
.L_x_1631:
[----:B------:R-:W0:Y:S02]  /*4da0*/  I2F.S16 R0, R23 ;  /* 0x0000001700007306 */ /* 0x000e240000101400 */
[----:B0-----:R-:W-:-:S05]  /*4db0*/  F2FP.F16.F32.PACK_AB R0, RZ, R0 ;  /* 0x00000000ff00723e */ /* 0x001fca00000000ff */
[----:B------:R0:W-:Y:S01]  /*4dc0*/  STG.E.U16 desc[UR36][R8.64], R0 ;  /* 0x0000000008007986 */ /* 0x0001e2000c101524 */
[----:B------:R-:W-:Y:S05]  /*4dd0*/  BRA `(.L_x_1627) ;  /* 0x00000008009c7947 */ /* 0x000fea0003800000 */
.L_x_1630:
[----:B------:R-:W-:-:S13]  /*4de0*/  ISETP.NE.AND P0, PT, R0, 0x7, PT ;  /* 0x000000070000780c */ /* 0x000fda0003f05270 */
[----:B------:R-:W-:Y:S05]  /*4df0*/  @!P0 BRA `(.L_x_1632) ;  /* 0x0000000000348947 */ /* 0x000fea0003800000 */
[----:B------:R-:W-:-:S13]  /*4e00*/  ISETP.NE.AND P0, PT, R0, 0x8, PT ;  /* 0x000000080000780c */ /* 0x000fda0003f05270 */
[----:B------:R-:W-:Y:S05]  /*4e10*/  @!P0 BRA `(.L_x_1633) ;  /* 0x0000000000188947 */ /* 0x000fea0003800000 */
[----:B------:R-:W-:-:S13]  /*4e20*/  ISETP.NE.AND P0, PT, R0, 0x9, PT ;  /* 0x000000090000780c */ /* 0x000fda0003f05270 */
[----:B------:R-:W-:Y:S05]  /*4e30*/  @P0 BRA `(.L_x_1626) ;  /* 0x0000000400b80947 */ /* 0x000fea0003800000 */
[----:B------:R-:W0:Y:S01]  /*4e40*/  I2F.S16 R4, R23 ;  /* 0x0000001700047306 */ /* 0x000e220000101400 */
[----:B------:R-:W-:-:S05]  /*4e50*/  IMAD.MOV.U32 R5, RZ, RZ, RZ ;  /* 0x000000ffff057224 */ /* 0x000fca00078e00ff */
[----:B0-----:R0:W-:Y:S01]  /*4e60*/  STG.E.64 desc[UR36][R8.64], R4 ;  /* 0x0000000408007986 */ /* 0x0011e2000c101b24 */
[----:B------:R-:W-:Y:S05]  /*4e70*/  BRA `(.L_x_1627) ;  /* 0x0000000800747947 */ /* 0x000fea0003800000 */
.L_x_1633:
[----:B------:R-:W0:Y:S02]  /*4e80*/  I2F.S16 R23, R23 ;  /* 0x0000001700177306 */ /* 0x000e240000101400 */
[----:B0-----:R-:W-:-:S04]  /*4e90*/  F2FP.F16.F32.PACK_AB R3, RZ, R23 ;  /* 0x00000017ff03723e */ /* 0x001fc800000000ff */
[----:B------:R-:W-:-:S05]  /*4ea0*/  PRMT R3, R3, 0x5410, RZ ;  /* 0x0000541003037816 */ /* 0x000fca00000000ff */
[----:B------:R0:W-:Y:S01]  /*4eb0*/  STG.E desc[UR36][R8.64], R3 ;  /* 0x0000000308007986 */ /* 0x0001e2000c101924 */
[----:B------:R-:W-:Y:S05]  /*4ec0*/  BRA `(.L_x_1627) ;  /* 0x0000000800607947 */ /* 0x000fea0003800000 */
.L_x_1632:
[----:B------:R-:W0:Y:S02]  /*4ed0*/  I2F.F64.S16 R4, R23 ;  /* 0x0000001700047312 */ /* 0x000e240000101c00 */
[----:B0-----:R0:W-:Y:S01]  /*4ee0*/  STG.E.64 desc[UR36][R8.64], R4 ;  /* 0x0000000408007986 */ /* 0x0011e2000c101b24 */
[----:B------:R-:W-:Y:S05]  /*4ef0*/  BRA `(.L_x_1627) ;  /* 0x0000000800547947 */ /* 0x000fea0003800000 */
.L_x_1622:
        /* <DEDUP_REMOVED lines=10> */
[----:B------:R0:W-:Y:S01]  /*4fa0*/  STG.E.U16 desc[UR36][R8.64], R23 ;  /* 0x0000001708007986 */ /* 0x0001e2000c101524 */
[----:B------:R-:W-:Y:S05]  /*4fb0*/  BRA `(.L_x_1627) ;  /* 0x0000000800247947 */ /* 0x000fea0003800000 */
.L_x_1637:
[----:B------:R-:W0:Y:S01]  /*4fc0*/  I2F.S16 R23, R23 ;  /* 0x0000001700177306 */ /* 0x000e220000101400 */
        /* <DEDUP_REMOVED lines=15> */
.L_x_1640:
[----:B------:R-:W-:-:S07]  /*50c0*/  PRMT R4, R0, 0x7610, R4 ;  /* 0x0000761000047816 */ /* 0x000fce0000000004 */
.L_x_1639:
[----:B------:R-:W-:Y:S05]  /*50d0*/  BSYNC.RECONVERGENT B0 ;  /* 0x0000000000007941 */ /* 0x000fea0003800200 */
.L_x_1638:
[----:B------:R0:W-:Y:S01]  /*50e0*/  STG.E.U8 desc[UR36][R8.64], R4 ;  /* 0x0000000408007986 */ /* 0x0001e2000c101124 */
[----:B------:R-:W-:Y:S05]  /*50f0*/  BRA `(.L_x_1627) ;  /* 0x0000000400d47947 */ /* 0x000fea0003800000 */
.L_x_1636:
        /* <DEDUP_REMOVED lines=16> */
.L_x_1643:
[----:B------:R-:W-:-:S07]  /*5200*/  PRMT R4, R0, 0x7610, R4 ;  /* 0x0000761000047816 */ /* 0x000fce0000000004 */
.L_x_1642:
[----:B------:R-:W-:Y:S05]  /*5210*/  BSYNC.RECONVERGENT B0 ;  /* 0x0000000000007941 */ /* 0x000fea0003800200 */
.L_x_1641:
[----:B------:R0:W-:Y:S01]  /*5220*/  STG.E.U8 desc[UR36][R8.64], R4 ;  /* 0x0000000408007986 */ /* 0x0001e2000c101124 */
[----:B------:R-:W-:Y:S05]  /*5230*/  BRA `(.L_x_1627) ;  /* 0x0000000400847947 */ /* 0x000fea0003800000 */
.L_x_1635:
[----:B------:R-:W-:-:S13]  /*5240*/  ISETP.NE.AND P0, PT, R0, 0x1c, PT ;  /* 0x0000001c0000780c */ /* 0x000fda0003f05270 */
[----:B------:R-:W-:Y:S05]  /*5250*/  @!P0 BRA `(.L_x_1644) ;  /* 0x00000000005c8947 */ /* 0x000fea0003800000 */
[----:B------:R-:W-:-:S13]  /*5260*/  ISETP.NE.AND P0, PT, R0, 0x1d, PT ;  /* 0x0000001d0000780c */ /* 0x000fda0003f05270 */
[----:B------:R-:W-:Y:S05]  /*5270*/  @!P0 BRA `(.L_x_1645) ;  /* 0x0000000000448947 */ /* 0x000fea0003800000 */
[----:B------:R-:W-:-:S13]  /*5280*/  ISETP.NE.AND P0, PT, R0, 0x2c, PT ;  /* 0x0000002c0000780c */ /* 0x000fda0003f05270 */
[----:B------:R-:W-:Y:S05]  /*5290*/  @P0 BRA `(.L_x_1626) ;  /* 0x0000000000a00947 */ /* 0x000fea0003800000 */
[----:B------:R-:W0:Y:S01]  /*52a0*/  I2F.S16 R23, R23 ;  /* 0x0000001700177306 */ /* 0x000e220000101400 */
[----:B------:R-:W-:Y:S01]  /*52b0*/  IMAD.MOV.U32 R3, RZ, RZ, 0xff ;  /* 0x000000ffff037424 */ /* 0x000fe200078e00ff */
[----:B0-----:R-:W-:-:S04]  /*52c0*/  SHF.R.U32.HI R4, RZ, 0x17, R23 ;  /* 0x00000017ff047819 */ /* 0x001fc80000011617 */
[----:B------:R-:W-:-:S13]  /*52d0*/  ISETP.NE.AND P1, PT, R4, 0xff, PT ;  /* 0x000000ff0400780c */ /* 0x000fda0003f25270 */
[--C-:B------:R-:W-:Y:S02]  /*52e0*/  @P1 SHF.R.U32.HI R0, RZ, 0x16, R23.reuse ;  /* 0x00000016ff001819 */ /* 0x100fe40000011617 */
[----:B------:R-:W-:Y:S02]  /*52f0*/  @P1 LOP3.LUT P0, RZ, R4, 0x3fffff, R23, 0xf8, !PT ;  /* 0x003fffff04ff1812 */ /* 0x000fe4000780f817 */
        /* <DEDUP_REMOVED lines=9> */
.L_x_1645:
[----:B------:R-:W-:Y:S01]  /*5390*/  LOP3.LUT R4, R23, 0xffff, RZ, 0xc0, !PT ;  /* 0x0000ffff17047812 */ /* 0x000fe200078ec0ff */
[----:B------:R-:W-:-:S05]  /*53a0*/  IMAD.MOV.U32 R5, RZ, RZ, RZ ;  /* 0x000000ffff057224 */ /* 0x000fca00078e00ff */
[----:B------:R0:W-:Y:S01]  /*53b0*/  STG.E.64 desc[UR36][R8.64], R4 ;  /* 0x0000000408007986 */ /* 0x0001e2000c101b24 */
[----:B------:R-:W-:Y:S05]  /*53c0*/  BRA `(.L_x_1627) ;  /* 0x0000000400207947 */ /* 0x000fea0003800000 */
.L_x_1644:
[----:B------:R-:W-:-:S05]  /*53d0*/  LOP3.LUT R23, R23, 0xffff, RZ, 0xc0, !PT ;  /* 0x0000ffff17177812 */ /* 0x000fca00078ec0ff */
[----:B------:R0:W-:Y:S01]  /*53e0*/  STG.E desc[UR36][R8.64], R23 ;  /* 0x0000001708007986 */ /* 0x0001e2000c101924 */
[----:B------:R-:W-:Y:S05]  /*53f0*/  BRA `(.L_x_1627) ;  /* 0x0000000400147947 */ /* 0x000fea0003800000 */
.L_x_1634:
[----:B------:R-:W-:-:S13]  /*5400*/  ISETP.GT.AND P0, PT, R0, 0xe, PT ;  /* 0x0000000e0000780c */ /* 0x000fda0003f04270 */
[----:B------:R-:W-:Y:S05]  /*5410*/  @P0 BRA `(.L_x_1646) ;  /* 0x0000000000280947 */ /* 0x000fea0003800000 */
[----:B------:R-:W-:-:S13]  /*5420*/  ISETP.NE.AND P0, PT, R0, 0xa, PT ;  /* 0x0000000a0000780c */ /* 0x000fda0003f05270 */
[----:B------:R-:W-:Y:S05]  /*5430*/  @!P0 BRA `(.L_x_1647) ;  /* 0x0000000000108947 */ /* 0x000fea0003800000 */
[----:B------:R-:W-:-:S13]  /*5440*/  ISETP.NE.AND P0, PT, R0, 0xb, PT ;  /* 0x0000000b0000780c */ /* 0x000fda0003f05270 */
[----:B------:R-:W-:Y:S05]  /*5450*/  @P0 BRA `(.L_x_1626) ;  /* 0x0000000000300947 */ /* 0x000fea0003800000 */
[----:B------:R0:W-:Y:S01]  /*5460*/  STG.E.U8 desc[UR36][R8.64], R23 ;  /* 0x0000001708007986 */ /* 0x0001e2000c101124 */
[----:B------:R-:W-:Y:S05]  /*5470*/  BRA `(.L_x_1627) ;  /* 0x0000000000f47947 */ /* 0x000fea0003800000 */
.L_x_1647:
[----:B------:R-:W0:Y:S01]  /*5480*/  I2F.F64.S16 R4, R23 ;  /* 0x0000001700047312 */ /* 0x000e220000101c00 */
[----:B------:R-:W-:-:S05]  /*5490*/  CS2R R6, SRZ ;  /* 0x0000000000067805 */ /* 0x000fca000001ff00 */
[----:B0-----:R4:W-:Y:S01]  /*54a0*/  STG.E.128 desc[UR36][R8.64], R4 ;  /* 0x0000000408007986 */ /* 0x0019e2000c101d24 */
[----:B------:R-:W-:Y:S05]  /*54b0*/  BRA `(.L_x_1627) ;  /* 0x0000000000e47947 */ /* 0x000fea0003800000 */
.L_x_1646:
[----:B------:R-:W-:-:S13]  /*54c0*/  ISETP.NE.AND P0, PT, R0, 0xf, PT ;  /* 0x0000000f0000780c */ /* 0x000fda0003f05270 */
[----:B------:R-:W-:Y:S05]  /*54d0*/  @!P0 BRA `(.L_x_1648) ;  /* 0x0000000000d08947 */ /* 0x000fea0003800000 */
[----:B------:R-:W-:-:S13]  /*54e0*/  ISETP.NE.AND P0, PT, R0, 0x17, PT ;  /* 0x000000170000780c */ /* 0x000fda0003f05270 */
[----:B------:R-:W-:Y:S05]  /*54f0*/  @!P0 BRA `(.L_x_1649) ;  /* 0x0000000000848947 */ /* 0x000fea0003800000 */
[----:B------:R-:W-:-:S13]  /*5500*/  ISETP.NE.AND P0, PT, R0, 0x18, PT ;  /* 0x000000180000780c */ /* 0x000fda0003f05270 */
[----:B------:R-:W-:Y:S05]  /*5510*/  @!P0 BRA `(.L_x_1650) ;  /* 0x0000000000448947 */ /* 0x000fea0003800000 */
.L_x_1626:
        /* <DEDUP_REMOVED lines=16> */
.L_x_1651:
[----:B------:R-:W-:Y:S05]  /*5620*/  BRA `(.L_x_1627) ;  /* 0x0000000000887947 */ /* 0x000fea0003800000 */
.L_x_1650:
        /* <DEDUP_REMOVED lines=11> */
.L_x_1653:
[----:B------:R-:W-:Y:S05]  /*56e0*/  BSYNC.RECONVERGENT B0 ;  /* 0x0000000000007941 */ /* 0x000fea0003800200 */
.L_x_1652:
[----:B------:R3:W-:Y:S01]  /*56f0*/  STG.E.U8 desc[UR36][R8.64], R3 ;  /* 0x0000000308007986 */ /* 0x0007e2000c101124 */
[----:B------:R-:W-:Y:S05]  /*5700*/  BRA `(.L_x_1627) ;  /* 0x0000000000507947 */ /* 0x000fea0003800000 */
.L_x_1649:
[----:B------:R-:W0:Y:S02]  /*5710*/  I2F.S16 R5, R23 ;  /* 0x0000001700057306 */ /* 0x000e240000101400 */
[----:B0-----:R-:W-:-:S13]  /*5720*/  ISETP.GT.U32.AND P0, PT, R5, 0x477fffff, PT ;  /* 0x477fffff0500780c */ /* 0x001fda0003f04070 */
[----:B------:R-:W-:Y:S05]  /*5730*/  @P0 BRA `(.L_x_1654) ;  /* 0x0000000000240947 */ /* 0x000fea0003800000 */
[----:B------:R-:W-:-:S13]  /*5740*/  ISETP.GE.U32.AND P0, PT, R5, 0x38800000, PT ;  /* 0x388000000500780c */ /* 0x000fda0003f06070 */
[----:B------:R-:W-:-:S04]  /*5750*/  @P0 SHF.R.U32.HI R0, RZ, 0x15, R5 ;  /* 0x00000015ff000819 */ /* 0x000fc80000011605 */
[----:B------:R-:W-:-:S04]  /*5760*/  @P0 LOP3.LUT R0, R0, 0x1, RZ, 0xc0, !PT ;  /* 0x0000000100000812 */ /* 0x000fc800078ec0ff */
[C---:B------:R-:W-:Y:S01]  /*5770*/  @P0 IADD3 R0, PT, PT, R5.reuse, 0x80fffff, R0 ;  /* 0x080fffff05000810 */ /* 0x040fe20007ffe000 */
[----:B------:R-:W-:-:S03]  /*5780*/  @!P0 FADD.FTZ R5, R5, 128 ;  /* 0x4300000005058421 */ /* 0x000fc60000010000 */
[----:B------:R-:W-:-:S05]  /*5790*/  @P0 SHF.R.U32.HI R3, RZ, 0x15, R0 ;  /* 0x00000015ff030819 */ /* 0x000fca0000011600 */
[----:B------:R1:W-:Y:S04]  /*57a0*/  @P0 STG.E.U8 desc[UR36][R8.64], R3 ;  /* 0x0000000308000986 */ /* 0x0003e8000c101124 */
[----:B------:R1:W-:Y:S01]  /*57b0*/  @!P0 STG.E.U8 desc[UR36][R8.64], R5 ;  /* 0x0000000508008986 */ /* 0x0003e2000c101124 */
[----:B------:R-:W-:Y:S05]  /*57c0*/  BRA `(.L_x_1627) ;  /* 0x0000000000207947 */ /* 0x000fea0003800000 */
.L_x_1654:
[----:B------:R-:W-:Y:S01]  /*57d0*/  IMAD.MOV.U32 R3, RZ, RZ, 0x7f ;  /* 0x0000007fff037424 */ /* 0x000fe200078e00ff */
[----:B------:R-:W-:-:S04]  /*57e0*/  ISETP.GT.U32.AND P0, PT, R5, 0x7f800000, PT ;  /* 0x7f8000000500780c */ /* 0x000fc80003f04070 */
[----:B------:R-:W-:-:S05]  /*57f0*/  SEL R3, R3, 0x7c, P0 ;  /* 0x0000007c03037807 */ /* 0x000fca0000000000 */
[----:B------:R2:W-:Y:S01]  /*5800*/  STG.E.U8 desc[UR36][R8.64], R3 ;  /* 0x0000000308007986 */ /* 0x0005e2000c101124 */
[----:B------:R-:W-:Y:S05]  /*5810*/  BRA `(.L_x_1627) ;  /* 0x00000000000c7947 */ /* 0x000fea0003800000 */
.L_x_1648:
[----:B------:R-:W0:Y:S02]  /*5820*/  I2F.S16 R0, R23 ;  /* 0x0000001700007306 */ /* 0x000e240000101400 */
[----:B0-----:R-:W-:-:S05]  /*5830*/  F2FP.BF16.F32.PACK_AB R0, RZ, R0 ;  /* 0x00000000ff00723e */ /* 0x001fca00000010ff */
[----:B------:R0:W-:Y:S02]  /*5840*/  STG.E.U16 desc[UR36][R8.64], R0 ;  /* 0x0000000008007986 */ /* 0x0001e4000c101524 */
.L_x_1627:
[----:B------:R-:W-:Y:S05]  /*5850*/  BSYNC.RECONVERGENT B6 ;  /* 0x0000000000067941 */ /* 0x000fea0003800200 */
.L_x_1621:
[----:B------:R-:W-:-:S05]  /*5860*/  VIADD R19, R19, 0x80 ;  /* 0x0000008013137836 */ /* 0x000fca0000000000 */
[----:B------:R-:W-:-:S13]  /*5870*/  ISETP.GE.AND P0, PT, R19, R22, PT ;  /* 0x000000161300720c */ /* 0x000fda0003f06270 */
[----:B------:R-:W-:Y:S05]  /*5880*/  @P0 BRA `(.L_x_1620) ;  /* 0x0000000c00700947 */ /* 0x000fea0003800000 */
[----:B------:R-:W5:Y:S01]  /*5890*/  LDCU UR4, c[0x0][0x3a8] ;  /* 0x00007500ff0477ac */ /* 0x000f620008000800 */
[----:B01234-:R-:W0:Y:S01]  /*58a0*/  LDC.64 R8, c[0x0][0x388] ;  /* 0x0000e200ff087b82 */ /* 0x01fe220000000a00 */
[----:B------:R-:W-:Y:S01]  /*58b0*/  IMAD R0, R2, 0x200, R19 ;  /* 0x0000020002007824 */ /* 0x000fe200078e0213 */
[----:B------:R-:W-:Y:S01]  /*58c0*/  PRMT R4, R18, 0x9910, RZ ;  /* 0x0000991012047816 */ /* 0x000fe200000000ff */
        /* <DEDUP_REMOVED lines=17> */
.L_x_1659:
[----:B------:R0:W-:Y:S01]  /*59e0*/  STG.E.U8 desc[UR36][R8.64], R16 ;  /* 0x0000001008007986 */ /* 0x0001e2000c101124 */
[----:B------:R-:W-:Y:S05]  /*59f0*/  BRA `(.L_x_1661) ;  /* 0x0000000c000c7947 */ /* 0x000fea0003800000 */
.L_x_1658:
        /* <DEDUP_REMOVED lines=10> */
.L_x_1663:
[----:B------:R-:W-:-:S05]  /*5aa0*/  LOP3.LUT R3, R16, 0xffff, RZ, 0xc0, !PT ;  /* 0x0000ffff10037812 */ /* 0x000fca00078ec0ff */
[----:B------:R0:W-:Y:S01]  /*5ab0*/  STG.E desc[UR36][R8.64], R3 ;  /* 0x0000000308007986 */ /* 0x0001e2000c101924 */
[----:B------:R-:W-:Y:S05]  /*5ac0*/  BRA `(.L_x_1661) ;  /* 0x0000000800d87947 */ /* 0x000fea0003800000 */
.L_x_1662:
[----:B------:R0:W-:Y:S01]  /*5ad0*/  STG.E.U16 desc[UR36][R8.64], R16 ;  /* 0x0000001008007986 */ /* 0x0001e2000c101524 */
[----:B------:R-:W-:Y:S05]  /*5ae0*/  BRA `(.L_x_1661) ;  /* 0x0000000800d07947 */ /* 0x000fea0003800000 */
.L_x_1657:
        /* <DEDUP_REMOVED lines=9> */
.L_x_1665:
[----:B------:R-:W0:Y:S02]  /*5b80*/  I2F.S16 R0, R16 ;  /* 0x0000001000007306 */ /* 0x000e240000101400 */
[----:B0-----:R-:W-:-:S05]  /*5b90*/  F2FP.F16.F32.PACK_AB R0, RZ, R0 ;  /* 0x00000000ff00723e */ /* 0x001fca00000000ff */
[----:B------:R0:W-:Y:S01]  /*5ba0*/  STG.E.U16 desc[UR36][R8.64], R0 ;  /* 0x0000000008007986 */ /* 0x0001e2000c101524 */
[----:B------:R-:W-:Y:S05]  /*5bb0*/  BRA `(.L_x_1661) ;  /* 0x00000008009c7947 */ /* 0x000fea0003800000 */
.L_x_1664:
        /* <DEDUP_REMOVED lines=10> */
.L_x_1667:
[----:B------:R-:W0:Y:S02]  /*5c60*/  I2F.S16 R16, R16 ;  /* 0x0000001000107306 */ /* 0x000e240000101400 */
[----:B0-----:R-:W-:-:S04]  /*5c70*/  F2FP.F16.F32.PACK_AB R3, RZ, R16 ;  /* 0x00000010ff03723e */ /* 0x001fc800000000ff */
[----:B------:R-:W-:-:S05]  /*5c80*/  PRMT R3, R3, 0x5410, RZ ;  /* 0x0000541003037816 */ /* 0x000fca00000000ff */
[----:B------:R0:W-:Y:S01]  /*5c90*/  STG.E desc[UR36][R8.64], R3 ;  /* 0x0000000308007986 */ /* 0x0001e2000c101924 */
[----:B------:R-:W-:Y:S05]  /*5ca0*/  BRA `(.L_x_1661) ;  /* 0x0000000800607947 */ /* 0x000fea0003800000 */
.L_x_1666:
[----:B------:R-:W0:Y:S02]  /*5cb0*/  I2F.F64.S16 R4, R16 ;  /* 0x0000001000047312 */ /* 0x000e240000101c00 */
[----:B0-----:R0:W-:Y:S01]  /*5cc0*/  STG.E.64 desc[UR36][R8.64], R4 ;  /* 0x0000000408007986 */ /* 0x0011e2000c101b24 */
[----:B------:R-:W-:Y:S05]  /*5cd0*/  BRA `(.L_x_1661) ;  /* 0x0000000800547947 */ /* 0x000fea0003800000 */
.L_x_1656:
        /* <DEDUP_REMOVED lines=12> */
.L_x_1671:
        /* <DEDUP_REMOVED lines=16> */
.L_x_1674:
[----:B------:R-:W-:-:S07]  /*5ea0*/  PRMT R4, R0, 0x7610, R4 ;  /* 0x0000761000047816 */ /* 0x000fce0000000004 */
.L_x_1673:
[----:B------:R-:W-:Y:S05]  /*5eb0*/  BSYNC.RECONVERGENT B0 ;  /* 0x0000000000007941 */ /* 0x000fea0003800200 */
.L_x_1672:
[----:B------:R0:W-:Y:S01]  /*5ec0*/  STG.E.U8 desc[UR36][R8.64], R4 ;  /* 0x0000000408007986 */ /* 0x0001e2000c101124 */
[----:B------:R-:W-:Y:S05]  /*5ed0*/  BRA `(.L_x_1661) ;  /* 0x0000000400d47947 */ /* 0x000fea0003800000 */
.L_x_1670:
        /* <DEDUP_REMOVED lines=16> */
.L_x_1677:
[----:B------:R-:W-:-:S07]  /*5fe0*/  PRMT R4, R0, 0x7610, R4 ;  /* 0x0000761000047816 */ /* 0x000fce0000000004 */
.L_x_1676:
[----:B------:R-:W-:Y:S05]  /*5ff0*/  BSYNC.RECONVERGENT B0 ;  /* 0x0000000000007941 */ /* 0x000fea0003800200 */
.L_x_1675:
[----:B------:R0:W-:Y:S01]  /*6000*/  STG.E.U8 desc[UR36][R8.64], R4 ;  /* 0x0000000408007986 */ /* 0x0001e2000c101124 */
[----:B------:R-:W-:Y:S05]  /*6010*/  BRA `(.L_x_1661) ;  /* 0x0000000400847947 */ /* 0x000fea0003800000 */
.L_x_1669:
[----:B------:R-:W-:-:S13]  /*6020*/  ISETP.NE.AND P0, PT, R0, 0x1c, PT ;  /* 0x0000001c0000780c */ /* 0x000fda0003f05270 */
[----:B------:R-:W-:Y:S05]  /*6030*/  @!P0 BRA `(.L_x_1678) ;  /* 0x00000000005c8947 */ /* 0x000fea0003800000 */
[----:B------:R-:W-:-:S13]  /*6040*/  ISETP.NE.AND P0, PT, R0, 0x1d, PT ;  /* 0x0000001d0000780c */ /* 0x000fda0003f05270 */
[----:B------:R-:W-:Y:S05]  /*6050*/  @!P0 BRA `(.L_x_1679) ;  /* 0x0000000000448947 */ /* 0x000fea0003800000 */
[----:B------:R-:W-:-:S13]  /*6060*/  ISETP.NE.AND P0, PT, R0, 0x2c, PT ;  /* 0x0000002c0000780c */ /* 0x000fda0003f05270 */
[----:B------:R-:W-:Y:S05]  /*6070*/  @P0 BRA `(.L_x_1660) ;  /* 0x0000000000a00947 */ /* 0x000fea0003800000 */
[----:B------:R-:W0:Y:S02]  /*6080*/  I2F.S16 R3, R16 ;  /* 0x0000001000037306 */ /* 0x000e240000101400 */
        /* <DEDUP_REMOVED lines=14> */
.L_x_1679:
[----:B------:R-:W-:Y:S01]  /*6170*/  LOP3.LUT R4, R16, 0xffff, RZ, 0xc0, !PT ;  /* 0x0000ffff10047812 */ /* 0x000fe200078ec0ff */
[----:B------:R-:W-:-:S05]  /*6180*/  IMAD.MOV.U32 R5, RZ, RZ, RZ ;  /* 0x000000ffff057224 */ /* 0x000fca00078e00ff */
[----:B------:R0:W-:Y:S01]  /*6190*/  STG.E.64 desc[UR36][R8.64], R4 ;  /* 0x0000000408007986 */ /* 0x0001e2000c101b24 */
[----:B------:R-:W-:Y:S05]  /*61a0*/  BRA `(.L_x_1661) ;  /* 0x0000000400207947 */ /* 0x000fea0003800000 */
.L_x_1678:
[----:B------:R-:W-:-:S05]  /*61b0*/  LOP3.LUT R3, R16, 0xffff, RZ, 0xc0, !PT ;  /* 0x0000ffff10037812 */ /* 0x000fca00078ec0ff */
[----:B------:R0:W-:Y:S01]  /*61c0*/  STG.E desc[UR36][R8.64], R3 ;  /* 0x0000000308007986 */ /* 0x0001e2000c101924 */
[----:B------:R-:W-:Y:S05]  /*61d0*/  BRA `(.L_x_1661) ;  /* 0x0000000400147947 */ /* 0x000fea0003800000 */
.L_x_1668:
        /* <DEDUP_REMOVED lines=8> */
.L_x_1681:
[----:B------:R-:W0:Y:S01]  /*6260*/  I2F.F64.S16 R4, R16 ;  /* 0x0000001000047312 */ /* 0x000e220000101c00 */
[----:B------:R-:W-:-:S05]  /*6270*/  CS2R R6, SRZ ;  /* 0x0000000000067805 */ /* 0x000fca000001ff00 */
[----:B0-----:R0:W-:Y:S01]  /*6280*/  STG.E.128 desc[UR36][R8.64], R4 ;  /* 0x0000000408007986 */ /* 0x0011e2000c101d24 */
[----:B------:R-:W-:Y:S05]  /*6290*/  BRA `(.L_x_1661) ;  /* 0x0000000000e47947 */ /* 0x000fea0003800000 */
.L_x_1680:
[----:B------:R-:W-:-:S13]  /*62a0*/  ISETP.NE.AND P0, PT, R0, 0xf, PT ;  /* 0x0000000f0000780c */ /* 0x000fda0003f05270 */
[----:B------:R-:W-:Y:S05]  /*62b0*/  @!P0 BRA `(.L_x_1682) ;  /* 0x0000000000d08947 */ /* 0x000fea0003800000 */
[----:B------:R-:W-:-:S13]  /*62c0*/  ISETP.NE.AND P0, PT, R0, 0x17, PT ;  /* 0x000000170000780c */ /* 0x000fda0003f05270 */
[----:B------:R-:W-:Y:S05]  /*62d0*/  @!P0 BRA `(.L_x_1683) ;  /* 0x0000000000848947 */ /* 0x000fea0003800000 */
[----:B------:R-:W-:-:S13]  /*62e0*/  ISETP.NE.AND P0, PT, R0, 0x18, PT ;  /* 0x000000180000780c */ /* 0x000fda0003f05270 */
[----:B------:R-:W-:Y:S05]  /*62f0*/  @!P0 BRA `(.L_x_1684) ;  /* 0x0000000000448947 */ /* 0x000fea0003800000 */
.L_x_1660:
        /* <DEDUP_REMOVED lines=16> */
.L_x_1685:
[----:B------:R-:W-:Y:S05]  /*6400*/  BRA `(.L_x_1661) ;  /* 0x0000000000887947 */ /* 0x000fea0003800000 */
.L_x_1684:
        /* <DEDUP_REMOVED lines=11> */
.L_x_1687:
[----:B------:R-:W-:Y:S05]  /*64c0*/  BSYNC.RECONVERGENT B0 ;  /* 0x0000000000007941 */ /* 0x000fea0003800200 */
.L_x_1686:
[----:B------:R1:W-:Y:S01]  /*64d0*/  STG.E.U8 desc[UR36][R8.64], R3 ;  /* 0x0000000308007986 */ /* 0x0003e2000c101124 */
[----:B------:R-:W-:Y:S05]  /*64e0*/  BRA `(.L_x_1661) ;  /* 0x0000000000507947 */ /* 0x000fea0003800000 */
.L_x_1683:
        /* <DEDUP_REMOVED lines=12> */
.L_x_1688:
[----:B------:R-:W-:Y:S01]  /*65b0*/  IMAD.MOV.U32 R3, RZ, RZ, 0x7f ;  /* 0x0000007fff037424 */ /* 0x000fe200078e00ff */
[----:B------:R-:W-:-:S04]  /*65c0*/  ISETP.GT.U32.AND P0, PT, R5, 0x7f800000, PT ;  /* 0x7f8000000500780c */ /* 0x000fc80003f04070 */
[----:B------:R-:W-:-:S05]  /*65d0*/  SEL R3, R3, 0x7c, P0 ;  /* 0x0000007c03037807 */ /* 0x000fca0000000000 */
[----:B------:R2:W-:Y:S01]  /*65e0*/  STG.E.U8 desc[UR36][R8.64], R3 ;  /* 0x0000000308007986 */ /* 0x0005e2000c101124 */
[----:B------:R-:W-:Y:S05]  /*65f0*/  BRA `(.L_x_1661) ;  /* 0x00000000000c7947 */ /* 0x000fea0003800000 */
.L_x_1682:
[----:B------:R-:W0:Y:S02]  /*6600*/  I2F.S16 R0, R16 ;  /* 0x0000001000007306 */ /* 0x000e240000101400 */
[----:B0-----:R-:W-:-:S05]  /*6610*/  F2FP.BF16.F32.PACK_AB R0, RZ, R0 ;  /* 0x00000000ff00723e */ /* 0x001fca00000010ff */
[----:B------:R0:W-:Y:S02]  /*6620*/  STG.E.U16 desc[UR36][R8.64], R0 ;  /* 0x0000000008007986 */ /* 0x0001e4000c101524 */
.L_x_1661:
[----:B------:R-:W-:Y:S05]  /*6630*/  BSYNC.RECONVERGENT B6 ;  /* 0x0000000000067941 */ /* 0x000fea0003800200 */
.L_x_1655:
[----:B------:R-:W-:-:S07]  /*6640*/  VIADD R19, R19, 0x80 ;  /* 0x0000008013137836 */ /* 0x000fce0000000000 */
.L_x_1620:
[----:B------:R-:W-:Y:S05]  /*6650*/  BSYNC.RECONVERGENT B7 ;  /* 0x0000000000077941 */ /* 0x000fea0003800200 */
.L_x_1619:
[----:B------:R-:W-:-:S13]  /*6660*/  ISETP.GE.AND P0, PT, R19, R22, PT ;  /* 0x000000161300720c */ /* 0x000fda0003f06270 */
[----:B------:R-:W-:Y:S05]  /*6670*/  @P0 EXIT ;  /* 0x000000000000094d */ /* 0x000fea0003800000 */
[----:B01234-:R-:W0:Y:S01]  /*6680*/  LDC.64 R4, c[0x0][0x388] ;  /* 0x0000e200ff047b82 */ /* 0x01fe220000000a00 */
[----:B------:R-:W1:Y:S01]  /*6690*/  LDCU UR4, c[0x0][0x3a8] ;  /* 0x00007500ff0477ac */ /* 0x000e620008000800 */
[----:B------:R-:W-:Y:S01]  /*66a0*/  PRMT R0, R18, 0x9910, RZ ;  /* 0x0000991012007816 */ /* 0x000fe200000000ff */
[----:B------:R-:W-:-:S03]  /*66b0*/  IMAD R2, R2, 0x200, R19 ;  /* 0x0000020002027824 */ /* 0x000fc600078e0213 */
[----:B------:R-:W-:Y:S01]  /*66c0*/  ISETP.GT.AND P1, PT, R0, 0x9, PT ;  /* 0x000000090000780c */ /* 0x000fe20003f24270 */
[----:B-1----:R-:W-:-:S05]  /*66d0*/  IMAD R3, R2, UR4, RZ ;  /* 0x0000000402037c24 */ /* 0x002fca000f8e02ff */
        /* <DEDUP_REMOVED lines=13> */
.L_x_1692:
[----:B------:R-:W-:Y:S01]  /*67b0*/  STG.E.U8 desc[UR36][R2.64], R17 ;  /* 0x0000001102007986 */ /* 0x000fe2000c101124 */
[----:B------:R-:W-:Y:S05]  /*67c0*/  EXIT ;  /* 0x000000000000794d */ /* 0x000fea0003800000 */
.L_x_1691:
        /* <DEDUP_REMOVED lines=8> */
[----:B------:R-:W-:Y:S01]  /*6850*/  STG.E.64 desc[UR36][R2.64], R4 ;  /* 0x0000000402007986 */ /* 0x000fe2000c101b24 */
[----:B------:R-:W-:Y:S05]  /*6860*/  EXIT ;  /* 0x000000000000794d */ /* 0x000fea0003800000 */
.L_x_1695:
[----:B------:R-:W-:-:S05]  /*6870*/  LOP3.LUT R17, R17, 0xffff, RZ, 0xc0, !PT ;  /* 0x0000ffff11117812 */ /* 0x000fca00078ec0ff */
[----:B------:R-:W-:Y:S01]  /*6880*/  STG.E desc[UR36][R2.64], R17 ;  /* 0x0000001102007986 */ /* 0x000fe2000c101924 */
[----:B------:R-:W-:Y:S05]  /*6890*/  EXIT ;  /* 0x000000000000794d */ /* 0x000fea0003800000 */
.L_x_1694:
[----:B------:R-:W-:Y:S01]  /*68a0*/  STG.E.U16 desc[UR36][R2.64], R17 ;  /* 0x0000001102007986 */ /* 0x000fe2000c101524 */
[----:B------:R-:W-:Y:S05]  /*68b0*/  EXIT ;  /* 0x000000000000794d */ /* 0x000fea0003800000 */
.L_x_1690:
[----:B------:R-:W-:-:S13]  /*68c0*/  ISETP.GT.AND P0, PT, R0, 0x6, PT ;  /* 0x000000060000780c */ /* 0x000fda0003f04270 */
[----:B------:R-:W-:Y:S05]  /*68d0*/  @P0 BRA `(.L_x_1696) ;  /* 0x00000000002c0947 */ /* 0x000fea0003800000 */
[----:B------:R-:W-:-:S13]  /*68e0*/  ISETP.NE.AND P0, PT, R0, 0x5, PT ;  /* 0x000000050000780c */ /* 0x000fda0003f05270 */
[----:B------:R-:W-:Y:S05]  /*68f0*/  @!P0 BRA `(.L_x_1697) ;  /* 0x0000000000148947 */ /* 0x000fea0003800000 */
[----:B------:R-:W-:-:S13]  /*6900*/  ISETP.NE.AND P0, PT, R0, 0x6, PT ;  /* 0x000000060000780c */ /* 0x000fda0003f05270 */
[----:B------:R-:W-:Y:S05]  /*6910*/  @P0 BRA `(.L_x_1693) ;  /* 0x0000000400ec0947 */ /* 0x000fea0003800000 */
[----:B------:R-:W0:Y:S02]  /*6920*/  I2F.S16 R17, R17 ;  /* 0x0000001100117306 */ /* 0x000e240000101400 */
[----:B0-----:R-:W-:Y:S01]  /*6930*/  STG.E desc[UR36][R2.64], R17 ;  /* 0x0000001102007986 */ /* 0x001fe2000c101924 */
[----:B------:R-:W-:Y:S05]  /*6940*/  EXIT ;  /* 0x000000000000794d */ /* 0x000fea0003800000 */
.L_x_1697:
[----:B------:R-:W0:Y:S02]  /*6950*/  I2F.S16 R0, R17 ;  /* 0x0000001100007306 */ /* 0x000e240000101400 */
[----:B0-----:R-:W-:-:S05]  /*6960*/  F2FP.F16.F32.PACK_AB R0, RZ, R0 ;  /* 0x00000000ff00723e */ /* 0x001fca00000000ff */
[----:B------:R-:W-:Y:S01]  /*6970*/  STG.E.U16 desc[UR36][R2.64], R0 ;  /* 0x0000000002007986 */ /* 0x000fe2000c101524 */
[----:B------:R-:W-:Y:S05]  /*6980*/  EXIT ;  /* 0x000000000000794d */ /* 0x000fea0003800000 */
.L_x_1696:
        /* <DEDUP_REMOVED lines=8> */
[----:B0-----:R-:W-:Y:S01]  /*6a10*/  STG.E.64 desc[UR36][R2.64], R4 ;  /* 0x0000000402007986 */ /* 0x001fe2000c101b24 */
[----:B------:R-:W-:Y:S05]  /*6a20*/  EXIT ;  /* 0x000000000000794d */ /* 0x000fea0003800000 */
.L_x_1699:
[----:B------:R-:W0:Y:S02]  /*6a30*/  I2F.S16 R17, R17 ;  /* 0x0000001100117306 */ /* 0x000e240000101400 */
[----:B0-----:R-:W-:-:S04]  /*6a40*/  F2FP.F16.F32.PACK_AB R5, RZ, R17 ;  /* 0x00000011ff05723e */ /* 0x001fc800000000ff */
[----:B------:R-:W-:-:S05]  /*6a50*/  PRMT R5, R5, 0x5410, RZ ;  /* 0x0000541005057816 */ /* 0x000fca00000000ff */
[----:B------:R-:W-:Y:S01]  /*6a60*/  STG.E desc[UR36][R2.64], R5 ;  /* 0x0000000502007986 */ /* 0x000fe2000c101924 */
[----:B------:R-:W-:Y:S05]  /*6a70*/  EXIT ;  /* 0x000000000000794d */ /* 0x000fea0003800000 */
.L_x_1698:
[----:B------:R-:W0:Y:S02]  /*6a80*/  I2F.F64.S16 R4, R17 ;  /* 0x0000001100047312 */ /* 0x000e240000101c00 */
[----:B0-----:R-:W-:Y:S01]  /*6a90*/  STG.E.64 desc[UR36][R2.64], R4 ;  /* 0x0000000402007986 */ /* 0x001fe2000c101b24 */
[----:B------:R-:W-:Y:S05]  /*6aa0*/  EXIT ;  /* 0x000000000000794d */ /* 0x000fea0003800000 */
.L_x_1689:
        /* <DEDUP_REMOVED lines=10> */
[----:B------:R-:W-:Y:S01]  /*6b50*/  STG.E.U16 desc[UR36][R2.64], R17 ;  /* 0x0000001102007986 */ /* 0x000fe2000c101524 */
[----:B------:R-:W-:Y:S05]  /*6b60*/  EXIT ;  /* 0x000000000000794d */ /* 0x000fea0003800000 */
.L_x_1703:
        /* <DEDUP_REMOVED lines=17> */
.L_x_1705:
[----:B------:R-:W-:Y:S05]  /*6c80*/  BSYNC.RECONVERGENT B0 ;  /* 0x0000000000007941 */ /* 0x000fea0003800200 */
.L_x_1704:
[----:B------:R-:W-:Y:S01]  /*6c90*/  STG.E.U8 desc[UR36][R2.64], R0 ;  /* 0x0000000002007986 */ /* 0x000fe2000c101124 */
[----:B------:R-:W-:Y:S05]  /*6ca0*/  EXIT ;  /* 0x000000000000794d */ /* 0x000fea0003800000 */
.L_x_1702:
        /* <DEDUP_REMOVED lines=17> */
.L_x_1707:
[----:B------:R-:W-:Y:S05]  /*6dc0*/  BSYNC.RECONVERGENT B0 ;  /* 0x0000000000007941 */ /* 0x000fea0003800200 */
.L_x_1706:
[----:B------:R-:W-:Y:S01]  /*6dd0*/  STG.E.U8 desc[UR36][R2.64], R0 ;  /* 0x0000000002007986 */ /* 0x000fe2000c101124 */
[----:B------:R-:W-:Y:S05]  /*6de0*/  EXIT ;  /* 0x000000000000794d */ /* 0x000fea0003800000 */
.L_x_1701:
        /* <DEDUP_REMOVED lines=21> */
.L_x_1709:
[----:B------:R-:W-:Y:S01]  /*6f40*/  LOP3.LUT R4, R17, 0xffff, RZ, 0xc0, !PT ;  /* 0x0000ffff11047812 */ /* 0x000fe200078ec0ff */
[----:B------:R-:W-:-:S05]  /*6f50*/  IMAD.MOV.U32 R5, RZ, RZ, RZ ;  /* 0x000000ffff057224 */ /* 0x000fca00078e00ff */
[----:B------:R-:W-:Y:S01]  /*6f60*/  STG.E.64 desc[UR36][R2.64], R4 ;  /* 0x0000000402007986 */ /* 0x000fe2000c101b24 */
[----:B------:R-:W-:Y:S05]  /*6f70*/  EXIT ;  /* 0x000000000000794d */ /* 0x000fea0003800000 */
.L_x_1708:
[----:B------:R-:W-:-:S05]  /*6f80*/  LOP3.LUT R17, R17, 0xffff, RZ, 0xc0, !PT ;  /* 0x0000ffff11117812 */ /* 0x000fca00078ec0ff */
[----:B------:R-:W-:Y:S01]  /*6f90*/  STG.E desc[UR36][R2.64], R17 ;  /* 0x0000001102007986 */ /* 0x000fe2000c101924 */
[----:B------:R-:W-:Y:S05]  /*6fa0*/  EXIT ;  /* 0x000000000000794d */ /* 0x000fea0003800000 */
.L_x_1700:
[----:B------:R-:W-:-:S13]  /*6fb0*/  ISETP.GT.AND P0, PT, R0, 0xe, PT ;  /* 0x0000000e0000780c */ /* 0x000fda0003f04270 */
[----:B------:R-:W-:Y:S05]  /*6fc0*/  @P0 BRA `(.L_x_1710) ;  /* 0x0000000000280947 */ /* 0x000fea0003800000 */
[----:B------:R-:W-:-:S13]  /*6fd0*/  ISETP.NE.AND P0, PT, R0, 0xa, PT ;  /* 0x0000000a0000780c */ /* 0x000fda0003f05270 */
[----:B------:R-:W-:Y:S05]  /*6fe0*/  @!P0 BRA `(.L_x_1711) ;  /* 0x0000000000108947 */ /* 0x000fea0003800000 */
[----:B------:R-:W-:-:S13]  /*6ff0*/  ISETP.NE.AND P0, PT, R0, 0xb, PT ;  /* 0x0000000b0000780c */ /* 0x000fda0003f05270 */
[----:B------:R-:W-:Y:S05]  /*7000*/  @P0 BRA `(.L_x_1693) ;  /* 0x0000000000300947 */ /* 0x000fea0003800000 */
[----:B------:R-:W-:Y:S01]  /*7010*/  STG.E.U8 desc[UR36][R2.64], R17 ;  /* 0x0000001102007986 */ /* 0x000fe2000c101124 */
[----:B------:R-:W-:Y:S05]  /*7020*/  EXIT ;  /* 0x000000000000794d */ /* 0x000fea0003800000 */
.L_x_1711:
[----:B------:R-:W0:Y:S01]  /*7030*/  I2F.F64.S16 R4, R17 ;  /* 0x0000001100047312 */ /* 0x000e220000101c00 */
[----:B------:R-:W-:-:S05]  /*7040*/  CS2R R6, SRZ ;  /* 0x0000000000067805 */ /* 0x000fca000001ff00 */
[----:B0-----:R-:W-:Y:S01]  /*7050*/  STG.E.128 desc[UR36][R2.64], R4 ;  /* 0x0000000402007986 */ /* 0x001fe2000c101d24 */
[----:B------:R-:W-:Y:S05]  /*7060*/  EXIT ;  /* 0x000000000000794d */ /* 0x000fea0003800000 */
.L_x_1710:
[----:B------:R-:W-:-:S13]  /*7070*/  ISETP.NE.AND P0, PT, R0, 0xf, PT ;  /* 0x0000000f0000780c */ /* 0x000fda0003f05270 */
[----:B------:R-:W-:Y:S05]  /*7080*/  @!P0 BRA `(.L_x_1712) ;  /* 0x0000000000d48947 */ /* 0x000fea0003800000 */
[----:B------:R-:W-:-:S13]  /*7090*/  ISETP.NE.AND P0, PT, R0, 0x17, PT ;  /* 0x000000170000780c */ /* 0x000fda0003f05270 */
[----:B------:R-:W-:Y:S05]  /*70a0*/  @!P0 BRA `(.L_x_1713) ;  /* 0x0000000000848947 */ /* 0x000fea0003800000 */
[----:B------:R-:W-:-:S13]  /*70b0*/  ISETP.NE.AND P0, PT, R0, 0x18, PT ;  /* 0x000000180000780c */ /* 0x000fda0003f05270 */
[----:B------:R-:W-:Y:S05]  /*70c0*/  @!P0 BRA `(.L_x_1714) ;  /* 0x0000000000448947 */ /* 0x000fea0003800000 */
.L_x_1693:
        /* <DEDUP_REMOVED lines=16> */
.L_x_1715:
[----:B------:R-:W-:Y:S05]  /*71d0*/  EXIT ;  /* 0x000000000000794d */ /* 0x000fea0003800000 */
.L_x_1714:
        /* <DEDUP_REMOVED lines=11> */
.L_x_1717:
[----:B------:R-:W-:Y:S05]  /*7290*/  BSYNC.RECONVERGENT B0 ;  /* 0x0000000000007941 */ /* 0x000fea0003800200 */
.L_x_1716:
[----:B------:R-:W-:Y:S01]  /*72a0*/  STG.E.U8 desc[UR36][R2.64], R5 ;  /* 0x0000000502007986 */ /* 0x000fe2000c101124 */
[----:B------:R-:W-:Y:S05]  /*72b0*/  EXIT ;  /* 0x000000000000794d */ /* 0x000fea0003800000 */
.L_x_1713:
[----:B------:R-:W0:Y:S02]  /*72c0*/  I2F.S16 R17, R17 ;  /* 0x0000001100117306 */ /* 0x000e240000101400 */
        /* <DEDUP_REMOVED lines=9> */
[----:B0-----:R-:W-:-:S05]  /*7360*/  FADD.FTZ R5, R17, 128 ;  /* 0x4300000011057421 */ /* 0x001fca0000010000 */
[----:B------:R-:W-:Y:S01]  /*7370*/  STG.E.U8 desc[UR36][R2.64], R5 ;  /* 0x0000000502007986 */ /* 0x000fe2000c101124 */
[----:B------:R-:W-:Y:S05]  /*7380*/  EXIT ;  /* 0x000000000000794d */ /* 0x000fea0003800000 */
.L_x_1718:
[----:B------:R-:W-:Y:S01]  /*7390*/  IMAD.MOV.U32 R5, RZ, RZ, 0x7f ;  /* 0x0000007fff057424 */ /* 0x000fe200078e00ff */
[----:B------:R-:W-:-:S04]  /*73a0*/  ISETP.GT.U32.AND P0, PT, R17, 0x7f800000, PT ;  /* 0x7f8000001100780c */ /* 0x000fc80003f04070 */
[----:B------:R-:W-:-:S05]  /*73b0*/  SEL R5, R5, 0x7c, P0 ;  /* 0x0000007c05057807 */ /* 0x000fca0000000000 */
[----:B------:R-:W-:Y:S01]  /*73c0*/  STG.E.U8 desc[UR36][R2.64], R5 ;  /* 0x0000000502007986 */ /* 0x000fe2000c101124 */
[----:B------:R-:W-:Y:S05]  /*73d0*/  EXIT ;  /* 0x000000000000794d */ /* 0x000fea0003800000 */
.L_x_1712:
[----:B------:R-:W0:Y:S02]  /*73e0*/  I2F.S16 R0, R17 ;  /* 0x0000001100007306 */ /* 0x000e240000101400 */
[----:B0-----:R-:W-:-:S05]  /*73f0*/  F2FP.BF16.F32.PACK_AB R0, RZ, R0 ;  /* 0x00000000ff00723e */ /* 0x001fca00000010ff */
[----:B------:R-:W-:Y:S01]  /*7400*/  STG.E.U16 desc[UR36][R2.64], R0 ;  /* 0x0000000002007986 */ /* 0x000fe2000c101524 */
[----:B------:R-:W-:Y:S05]  /*7410*/  EXIT ;  /* 0x000000000000794d */ /* 0x000fea0003800000 */
.L_x_1719:
        /* <DEDUP_REMOVED lines=14> */
.L_x_23611:


//--------------------- .text._ZN2at6native18elementwise_kernelILi128ELi4EZNS0_22gpu_kernel_impl_nocastIZZZNS0_19signbit_kernel_cudaERNS_18TensorIteratorBaseEENKUlvE0_clEvENKUlvE0_clEvEUlfE_EEvS4_RKT_EUliE_EEviT1_ --------------------------
	.section	.text._ZN2at6native18elementwise_kernelILi128ELi4EZNS0_22gpu_kernel_impl_nocastIZZZNS0_19signbit_kernel_cudaERNS_18TensorIteratorBaseEENKUlvE0_clEvENKUlvE0_clEvEUlfE_EEvS4_RKT_EUliE_EEviT1_,"ax",@progbits
	.align	128
        .global         _ZN2at6native18elementwise_kernelILi128ELi4EZNS0_22gpu_kernel_impl_nocastIZZZNS0_19signbit_kernel_cudaERNS_18TensorIteratorBaseEENKUlvE0_clEvENKUlvE0_clEvEUlfE_EEvS4_RKT_EUliE_EEviT1_
        .type           _ZN2at6native18elementwise_kernelILi128ELi4EZNS0_22gpu_kernel_impl_nocastIZZZNS0_19signbit_kernel_cudaERNS_18TensorIteratorBaseEENKUlvE0_clEvENKUlvE0_clEvEUlfE_EEvS4_RKT_EUliE_EEviT1_,@function
        .size           _ZN2at6native18elementwise_kernelILi128ELi4EZNS0_22gpu_kernel_impl_nocastIZZZNS0_19signbit_kernel_cudaERNS_18TensorIteratorBaseEENKUlvE0_clEvENKUlvE0_clEvEUlfE_EEvS4_RKT_EUliE_EEviT1_,(.L_x_23612 - _ZN2at6native18elementwise_kernelILi128ELi4EZNS0_22gpu_kernel_impl_nocastIZZZNS0_19signbit_kernel_cudaERNS_18TensorIteratorBaseEENKUlvE0_clEvENKUlvE0_clEvEUlfE_EEvS4_RKT_EUliE_EEviT1_)
        .other          _ZN2at6native18elementwise_kernelILi128ELi4EZNS0_22gpu_kernel_impl_nocastIZZZNS0_19signbit_kernel_cudaERNS_18TensorIteratorBaseEENKUlvE0_clEvENKUlvE0_clEvEUlfE_EEvS4_RKT_EUliE_EEviT1_,@"STO_CUDA_ENTRY STV_DEFAULT"
_ZN2at6native18elementwise_kernelILi128ELi4EZNS0_22gpu_kernel_impl_nocastIZZZNS0_19signbit_kernel_cudaERNS_18TensorIteratorBaseEENKUlvE0_clEvENKUlvE0_clEvEUlfE_EEvS4_RKT_EUliE_EEviT1_:
.text._ZN2at6native18elementwise_kernelILi128ELi4EZNS0_22gpu_kernel_impl_nocastIZZZNS0_19signbit_kernel_cudaERNS_18TensorIteratorBaseEENKUlvE0_clEvENKUlvE0_clEvEUlfE_EEvS4_RKT_EUliE_EEviT1_:
        /* <DEDUP_REMOVED lines=15> */
[----:B0-----:R-:W2:Y:S06]  /*00f0*/  LDG.E R4, desc[UR6][R4.64] ;  /* 0x0000000604047981 */ /* 0x001eac000c1e1900 */
[----:B------:R-:W0:Y:S01]  /*0100*/  LDC.64 R6, c[0x0][0x580] ;  /* 0x00016000ff067b82 */ /* 0x000e220000000a00 */
[----:B------:R-:W-:-:S04]  /*0110*/  IADD3 R3, PT, PT, R3, 0x80, RZ ;  /* 0x0000008003037810 */ /* 0x000fc80007ffe0ff */
[----:B------:R-:W-:-:S13]  /*0120*/  ISETP.GE.AND P0, PT, R3, UR4, PT ;  /* 0x0000000403007c0c */ /* 0x000fda000bf06270 */
[----:B------:R-:W-:Y:S05]  /*0130*/  @P0 BREAK.RELIABLE B1 ;  /* 0x0000000000010942 */ /* 0x000fea0003800100 */
[----:B--2---:R-:W-:-:S05]  /*0140*/  SHF.R.U32.HI R9, RZ, 0x1f, R4 ;  /* 0x0000001fff097819 */ /* 0x004fca0000011604 */
[----:B0-----:R0:W-:Y:S01]  /*0150*/  STG.E.U8 desc[UR6][R6.64], R9 ;  /* 0x0000000906007986 */ /* 0x0011e2000c101106 */
[----:B------:R-:W-:Y:S05]  /*0160*/  @P0 BRA `(.L_x_1724) ;  /* 0x0000000000400947 */ /* 0x000fea0003800000 */
[----:B------:R-:W1:Y:S02]  /*0170*/  LDC.64 R4, c[0x0][0x588] ;  /* 0x00016200ff047b82 */ /* 0x000e640000000a00 */
[----:B-1----:R-:W2:Y:S06]  /*0180*/  LDG.E R4, desc[UR6][R4.64] ;  /* 0x0000000604047981 */ /* 0x002eac000c1e1900 */
[----:B0-----:R-:W0:Y:S01]  /*0190*/  LDC.64 R6, c[0x0][0x580] ;  /* 0x00016000ff067b82 */ /* 0x001e220000000a00 */
[----:B------:R-:W-:Y:S02]  /*01a0*/  IADD3 R3, PT, PT, R3, 0x80, RZ ;  /* 0x0000008003037810 */ /* 0x000fe40007ffe0ff */
[----:B--2---:R-:W-:-:S05]  /*01b0*/  SHF.R.U32.HI R9, RZ, 0x1f, R4 ;  /* 0x0000001fff097819 */ /* 0x004fca0000011604 */
[----:B0-----:R0:W-:Y:S02]  /*01c0*/  STG.E.U8 desc[UR6][R6.64], R9 ;  /* 0x0000000906007986 */ /* 0x0011e4000c101106 */
.L_x_1723:
[----:B------:R-:W-:-:S13]  /*01d0*/  ISETP.GE.AND P0, PT, R3, UR4, PT ;  /* 0x0000000403007c0c */ /* 0x000fda000bf06270 */
[----:B------:R-:W-:Y:S05]  /*01e0*/  @P0 BREAK.RELIABLE B1 ;  /* 0x0000000000010942 */ /* 0x000fea0003800100 */
[----:B------:R-:W-:Y:S05]  /*01f0*/  @P0 BRA `(.L_x_1724) ;  /* 0x00000000001c0947 */ /* 0x000fea0003800000 */
[----:B------:R-:W-:Y:S05]  /*0200*/  BSYNC.RELIABLE B1 ;  /* 0x0000000000017941 */ /* 0x000fea0003800100 */
.L_x_1722:
[----:B------:R-:W1:Y:S02]  /*0210*/  LDC.64 R4, c[0x0][0x588] ;  /* 0x00016200ff047b82 */ /* 0x000e640000000a00 */
[----:B-1----:R-:W2:Y:S06]  /*0220*/  LDG.E R4, desc[UR6][R4.64] ;  /* 0x0000000604047981 */ /* 0x002eac000c1e1900 */
[----:B0-----:R-:W0:Y:S01]  /*0230*/  LDC.64 R6, c[0x0][0x580] ;  /* 0x00016000ff067b82 */ /* 0x001e220000000a00 */
[----:B------:R-:W-:Y:S02]  /*0240*/  IADD3 R3, PT, PT, R3, 0x80, RZ ;  /* 0x0000008003037810 */ /* 0x000fe40007ffe0ff */
[----:B--2---:R-:W-:-:S05]  /*0250*/  SHF.R.U32.HI R9, RZ, 0x1f, R4 ;  /* 0x0000001fff097819 */ /* 0x004fca0000011604 */
[----:B0-----:R1:W-:Y:S02]  /*0260*/  STG.E.U8 desc[UR6][R6.64], R9 ;  /* 0x0000000906007986 */ /* 0x0013e4000c101106 */
.L_x_1724:
[----:B------:R-:W-:Y:S05]  /*0270*/  BSYNC.RECONVERGENT B0 ;  /* 0x0000000000007941 */ /* 0x000fea0003800200 */
.L_x_1721:
[----:B------:R-:W-:Y:S05]  /*0280*/  WARPSYNC.ALL ;  /* 0x0000000000007948 */ /* 0x000fea0003800000 */
[----:B------:R-:W-:-:S13]  /*0290*/  ISETP.GE.AND P0, PT, R3, UR4, PT ;  /* 0x0000000403007c0c */ /* 0x000fda000bf06270 */
[----:B------:R-:W-:Y:S05]  /*02a0*/  @P0 EXIT ;  /* 0x000000000000094d */ /* 0x000fea0003800000 */
[----:B------:R-:W2:Y:S02]  /*02b0*/  LDC.64 R2, c[0x0][0x588] ;  /* 0x00016200ff027b82 */ /* 0x000ea40000000a00 */
[----:B--2---:R-:W0:Y:S06]  /*02c0*/  LDG.E R2, desc[UR6][R2.64] ;  /* 0x0000000602027981 */ /* 0x004e2c000c1e1900 */
[----:B------:R-:W2:Y:S01]  /*02d0*/  LDC.64 R4, c[0x0][0x580] ;  /* 0x00016000ff047b82 */ /* 0x000ea20000000a00 */
[----:B01----:R-:W-:-:S05]  /*02e0*/  SHF.R.U32.HI R7, RZ, 0x1f, R2 ;  /* 0x0000001fff077819 */ /* 0x003fca0000011602 */
[----:B--2---:R-:W-:Y:S01]  /*02f0*/  STG.E.U8 desc[UR6][R4.64], R7 ;  /* 0x0000000704007986 */ /* 0x004fe2000c101106 */
[----:B------:R-:W-:Y:S05]  /*0300*/  EXIT ;  /* 0x000000000000794d */ /* 0x000fea0003800000 */
.L_x_1720:
        /* <DEDUP_REMOVED lines=306> */
.L_x_1728:
[----:B------:R-:W0:Y:S02]  /*1630*/  LDCU.128 UR8, c[0x0][0x580] ;  /* 0x0000b000ff0877ac */ /* 0x000e240008000c00 */
[----:B0-----:R-:W-:-:S04]  /*1640*/  IADD3 R6, P0, PT, R4, UR10, RZ ;  /* 0x0000000a04067c10 */ /* 0x001fc8000ff1e0ff */
[----:B------:R-:W-:-:S05]  /*1650*/  IADD3.X R7, PT, PT, RZ, UR11, RZ, P0, !PT ;  /* 0x0000000bff077c10 */ /* 0x000fca00087fe4ff */
[----:B------:R-:W2:Y:S01]  /*1660*/  LDG.E R6, desc[UR6][R6.64] ;  /* 0x0000000606067981 */ /* 0x000ea2000c1e1900 */
[----:B------:R-:W-:Y:S02]  /*1670*/  IADD3 R4, P0, PT, R5, UR8, RZ ;  /* 0x0000000805047c10 */ /* 0x000fe4000ff1e0ff */
[----:B------:R-:W-:Y:S02]  /*1680*/  IADD3 R3, PT, PT, R3, 0x80, RZ ;  /* 0x0000008003037810 */ /* 0x000fe40007ffe0ff */
[----:B------:R-:W-:Y:S02]  /*1690*/  IADD3.X R5, PT, PT, RZ, UR9, RZ, P0, !PT ;  /* 0x00000009ff057c10 */ /* 0x000fe400087fe4ff */
[----:B------:R-:W-:-:S13]  /*16a0*/  ISETP.GE.AND P0, PT, R3, UR4, PT ;  /* 0x0000000403007c0c */ /* 0x000fda000bf06270 */
[----:B------:R-:W-:Y:S05]  /*16b0*/  @P0 BREAK.RELIABLE B1 ;  /* 0x0000000000010942 */ /* 0x000fea0003800100 */
[----:B--2---:R-:W-:-:S05]  /*16c0*/  SHF.R.U32.HI R9, RZ, 0x1f, R6 ;  /* 0x0000001fff097819 */ /* 0x004fca0000011606 */
        /* <DEDUP_REMOVED lines=293> */
[----:B------:R-:W-:-:S04]  /*2920*/  IMAD R6, R13, UR8, R7 ;  /* 0x000000080d067c24 */ /* 0x000fc8000f8e0207 */
[----:B------:R-:W-:Y:S02]  /*2930*/  @P0 IMAD.MOV R10, RZ, RZ, -R10 ;  /* 0x000000ffff0a0224 */ /* 0x000fe400078e0a0a */
[C---:B--2---:R-:W-:Y:S02]  /*2940*/  IMAD R5, R6.reuse, UR10, R5 ;  /* 0x0000000a06057c24 */ /* 0x044fe4000f8e0205 */
[----:B0-----:R-:W-:Y:S02]  /*2950*/  @P0 IMAD R10, R17, R10, R11 ;  /* 0x0000000a110a0224 */ /* 0x001fe400078e020b */
[----:B------:R-:W-:Y:S02]  /*2960*/  IMAD R4, R6, UR11, R4 ;  /* 0x0000000b06047c24 */ /* 0x000fe4000f8e0204 */
[C---:B-1----:R-:W-:Y:S02]  /*2970*/  @P0 IMAD R5, R10.reuse, R8, R5 ;  /* 0x000000080a050224 */ /* 0x042fe400078e0205 */
[----:B------:R-:W-:-:S07]  /*2980*/  @P0 IMAD R4, R10, R9, R4 ;  /* 0x000000090a040224 */ /* 0x000fce00078e0204 */
.L_x_1730:
[----:B------:R-:W0:Y:S02]  /*2990*/  LDCU.128 UR8, c[0x0][0x580] ;  /* 0x0000b000ff0877ac */ /* 0x000e240008000c00 */
[----:B0-----:R-:W-:-:S04]  /*29a0*/  IADD3 R6, P0, PT, R4, UR10, RZ ;  /* 0x0000000a04067c10 */ /* 0x001fc8000ff1e0ff */
[----:B------:R-:W-:-:S05]  /*29b0*/  IADD3.X R7, PT, PT, RZ, UR11, RZ, P0, !PT ;  /* 0x0000000bff077c10 */ /* 0x000fca00087fe4ff */
[----:B------:R-:W2:Y:S01]  /*29c0*/  LDG.E R6, desc[UR6][R6.64] ;  /* 0x0000000606067981 */ /* 0x000ea2000c1e1900 */
[----:B------:R-:W-:Y:S02]  /*29d0*/  IADD3 R4, P0, PT, R5, UR8, RZ ;  /* 0x0000000805047c10 */ /* 0x000fe4000ff1e0ff */
[----:B------:R-:W-:Y:S02]  /*29e0*/  IADD3 R3, PT, PT, R3, 0x80, RZ ;  /* 0x0000008003037810 */ /* 0x000fe40007ffe0ff */
[----:B------:R-:W-:Y:S02]  /*29f0*/  IADD3.X R5, PT, PT, RZ, UR9, RZ, P0, !PT ;  /* 0x00000009ff057c10 */ /* 0x000fe400087fe4ff */
[----:B--2---:R-:W-:-:S05]  /*2a00*/  SHF.R.U32.HI R9, RZ, 0x1f, R6 ;  /* 0x0000001fff097819 */ /* 0x004fca0000011606 */
[----:B------:R0:W-:Y:S02]  /*2a10*/  STG.E.U8 desc[UR6][R4.64], R9 ;  /* 0x0000000904007986 */ /* 0x0001e4000c101106 */
.L_x_1727:
[----:B------:R-:W-:-:S13]  /*2a20*/  ISETP.GE.AND P0, PT, R3, UR4, PT ;  /* 0x0000000403007c0c */ /* 0x000fda000bf06270 */
[----:B------:R-:W-:Y:S05]  /*2a30*/  @P0 BREAK.RELIABLE B1 ;  /* 0x0000000000010942 */ /* 0x000fea0003800100 */
[----:B------:R-:W-:Y:S05]  /*2a40*/  @P0 BRA `(.L_x_1729) ;  /* 0x0000001000d00947 */ /* 0x000fea0003800000 */
[----:B------:R-:W-:Y:S05]  /*2a50*/  BSYNC.RELIABLE B1 ;  /* 0x0000000000017941 */ /* 0x000fea0003800100 */
.L_x_1726:
        /* <DEDUP_REMOVED lines=298> */
.L_x_1731:
        /* <DEDUP_REMOVED lines=9> */
.L_x_1729:
[----:B------:R-:W-:Y:S05]  /*3d90*/  BSYNC.RECONVERGENT B0 ;  /* 0x0000000000007941 */ /* 0x000fea0003800200 */
.L_x_1725:
[----:B------:R-:W-:Y:S05]  /*3da0*/  WARPSYNC.ALL ;  /* 0x0000000000007948 */ /* 0x000fea0003800000 */
[----:B------:R-:W-:-:S13]  /*3db0*/  ISETP.GE.AND P0, PT, R3, UR4, PT ;  /* 0x0000000403007c0c */ /* 0x000fda000bf06270 */
[----:B------:R-:W-:Y:S05]  /*3dc0*/  @P0 EXIT ;  /* 0x000000000000094d */ /* 0x000fea0003800000 */
[----:B------:R-:W2:Y:S01]  /*3dd0*/  LDCU.64 UR4, c[0x0][0x390] ;  /* 0x00007200ff0477ac */ /* 0x000ea20008000a00 */
[----:B01----:R-:W-:Y:S02]  /*3de0*/  MOV R4, RZ ;  /* 0x000000ff00047202 */ /* 0x003fe40000000f00 */
[----:B------:R-:W-:Y:S01]  /*3df0*/  MOV R5, R3 ;  /* 0x0000000300057202 */ /* 0x000fe20000000f00 */
[----:B------:R-:W0:Y:S01]  /*3e00*/  LDCU UR8, c[0x0][0x38c] ;  /* 0x00007180ff0877ac */ /* 0x000e220008000800 */
[----:B------:R-:W-:Y:S01]  /*3e10*/  ISETP.NE.AND P0, PT, R2, RZ, PT ;  /* 0x000000ff0200720c */ /* 0x000fe20003f05270 */
[----:B------:R-:W1:Y:S01]  /*3e20*/  LDCU.64 UR10, c[0x0][0x4b8] ;  /* 0x00009700ff0a77ac */ /* 0x000e620008000a00 */
[----:B--2---:R-:W-:-:S05]  /*3e30*/  IMAD.HI.U32 R4, R3, UR4, R4 ;  /* 0x0000000403047c27 */ /* 0x004fca000f8e0004 */
[----:B------:R-:W-:-:S05]  /*3e40*/  SHF.R.U32.HI R5, RZ, UR5, R4 ;  /* 0x00000005ff057c19 */ /* 0x000fca0008011604 */
[----:B------:R-:W-:-:S04]  /*3e50*/  IMAD.MOV R6, RZ, RZ, -R5 ;  /* 0x000000ffff067224 */ /* 0x000fc800078e0a05 */
        /* <DEDUP_REMOVED lines=289> */
.L_x_1732:
[----:B------:R-:W0:Y:S02]  /*5070*/  LDCU.128 UR8, c[0x0][0x580] ;  /* 0x0000b000ff0877ac */ /* 0x000e240008000c00 */
[----:B0-----:R-:W-:-:S04]  /*5080*/  IADD3 R4, P0, PT, R2, UR10, RZ ;  /* 0x0000000a02047c10 */ /* 0x001fc8000ff1e0ff */
[----:B------:R-:W-:-:S05]  /*5090*/  IADD3.X R5, PT, PT, RZ, UR11, RZ, P0, !PT ;  /* 0x0000000bff057c10 */ /* 0x000fca00087fe4ff */
[----:B------:R-:W2:Y:S01]  /*50a0*/  LDG.E R4, desc[UR6][R4.64] ;  /* 0x0000000604047981 */ /* 0x000ea2000c1e1900 */
[----:B------:R-:W-:-:S04]  /*50b0*/  IADD3 R2, P0, PT, R3, UR8, RZ ;  /* 0x0000000803027c10 */ /* 0x000fc8000ff1e0ff */
[----:B------:R-:W-:Y:S02]  /*50c0*/  IADD3.X R3, PT, PT, RZ, UR9, RZ, P0, !PT ;  /* 0x00000009ff037c10 */ /* 0x000fe400087fe4ff */
[----:B--2---:R-:W-:-:S05]  /*50d0*/  SHF.R.U32.HI R7, RZ, 0x1f, R4 ;  /* 0x0000001fff077819 */ /* 0x004fca0000011604 */
[----:B------:R-:W-:Y:S01]  /*50e0*/  STG.E.U8 desc[UR6][R2.64], R7 ;  /* 0x0000000702007986 */ /* 0x000fe2000c101106 */
[----:B------:R-:W-:Y:S05]  /*50f0*/  EXIT ;  /* 0x000000000000794d */ /* 0x000fea0003800000 */
.L_x_1733:
        /* <DEDUP_REMOVED lines=16> */
.L_x_23612:


//--------------------- .text._ZN2at6native27unrolled_elementwise_kernelIZZZNS0_19signbit_kernel_cudaERNS_18TensorIteratorBaseEENKUlvE0_clEvENKUlvE0_clEvEUlfE_St5arrayIPcLm2EELi4E23TrivialOffsetCalculatorILi1EjESB_NS0_6memory15LoadWithoutCastENSC_16StoreWithoutCastEEEviT_T0_T2_T3_T4_T5_ --------------------------
	.section	.text._ZN2at6native27unrolled_elementwise_kernelIZZZNS0_19signbit_kernel_cudaERNS_18TensorIteratorBaseEENKUlvE0_clEvENKUlvE0_clEvEUlfE_St5arrayIPcLm2EELi4E23TrivialOffsetCalculatorILi1EjESB_NS0_6memory15LoadWithoutCastENSC_16StoreWithoutCastEEEviT_T0_T2_T3_T4_T5_,"ax",@progbits
	.align	128
        .global         _ZN2at6native27unrolled_elementwise_kernelIZZZNS0_19signbit_kernel_cudaERNS_18TensorIteratorBaseEENKUlvE0_clEvENKUlvE0_clEvEUlfE_St5arrayIPcLm2EELi4E23TrivialOffsetCalculatorILi1EjESB_NS0_6memory15LoadWithoutCastENSC_16StoreWithoutCastEEEviT_T0_T2_T3_T4_T5_
        .type           _ZN2at6native27unrolled_elementwise_kernelIZZZNS0_19signbit_kernel_cudaERNS_18TensorIteratorBaseEENKUlvE0_clEvENKUlvE0_clEvEUlfE_St5arrayIPcLm2EELi4E23TrivialOffsetCalculatorILi1EjESB_NS0_6memory15LoadWithoutCastENSC_16StoreWithoutCastEEEviT_T0_T2_T3_T4_T5_,@function
        .size           _ZN2at6native27unrolled_elementwise_kernelIZZZNS0_19signbit_kernel_cudaERNS_18TensorIteratorBaseEENKUlvE0_clEvENKUlvE0_clEvEUlfE_St5arrayIPcLm2EELi4E23TrivialOffsetCalculatorILi1EjESB_NS0_6memory15LoadWithoutCastENSC_16StoreWithoutCastEEEviT_T0_T2_T3_T4_T5_,(.L_x_23613 - _ZN2at6native27unrolled_elementwise_kernelIZZZNS0_19signbit_kernel_cudaERNS_18TensorIteratorBaseEENKUlvE0_clEvENKUlvE0_clEvEUlfE_St5arrayIPcLm2EELi4E23TrivialOffsetCalculatorILi1EjESB_NS0_6memory15LoadWithoutCastENSC_16StoreWithoutCastEEEviT_T0_T2_T3_T4_T5_)
        .other          _ZN2at6native27unrolled_elementwise_kernelIZZZNS0_19signbit_kernel_cudaERNS_18TensorIteratorBaseEENKUlvE0_clEvENKUlvE0_clEvEUlfE_St5arrayIPcLm2EELi4E23TrivialOffsetCalculatorILi1EjESB_NS0_6memory15LoadWithoutCastENSC_16StoreWithoutCastEEEviT_T0_T2_T3_T4_T5_,@"STO_CUDA_ENTRY STV_DEFAULT"
_ZN2at6native27unrolled_elementwise_kernelIZZZNS0_19signbit_kernel_cudaERNS_18TensorIteratorBaseEENKUlvE0_clEvENKUlvE0_clEvEUlfE_St5arrayIPcLm2EELi4E23TrivialOffsetCalculatorILi1EjESB_NS0_6memory15LoadWithoutCastENSC_16StoreWithoutCastEEEviT_T0_T2_T3_T4_T5_:
.text._ZN2at6native27unrolled_elementwise_kernelIZZZNS0_19signbit_kernel_cudaERNS_18TensorIteratorBaseEENKUlvE0_clEvENKUlvE0_clEvEUlfE_St5arrayIPcLm2EELi4E23TrivialOffsetCalculatorILi1EjESB_NS0_6memory15LoadWithoutCastENSC_16StoreWithoutCastEEEviT_T0_T2_T3_T4_T5_:
[----:B------:R-:W-:Y:S01]  /*0000*/  LDC R1, c[0x0][0x37c] ;  /* 0x0000df00ff017b82 */ /* 0x000fe20000000800 */
[----:B------:R-:W0:Y:S07]  /*0010*/  S2R R5, SR_CTAID.X ;  /* 0x0000000000057919 */ /* 0x000e2e0000002500 */
[----:B------:R-:W0:Y:S01]  /*0020*/  LDC R0, c[0x0][0x380] ;  /* 0x0000e000ff007b82 */ /* 0x000e220000000800 */
[----:B------:R-:W1:Y:S01]  /*0030*/  LDCU.64 UR4, c[0x0][0x358] ;  /* 0x00006b00ff0477ac */ /* 0x000e620008000a00 */
        /* <DEDUP_REMOVED lines=12> */
[----:B0-----:R-:W-:-:S06]  /*0100*/  @!P0 IMAD.WIDE.U32 R6, R15, 0x4, R6 ;  /* 0x000000040f068825 */ /* 0x001fcc00078e0006 */
[----:B-1----:R-:W3:Y:S06]  /*0110*/  @!P0 LDG.E R6, desc[UR4][R6.64] ;  /* 0x0000000406068981 */ /* 0x002eec000c1e1900 */
[----:B------:R-:W-:Y:S01]  /*0120*/  @!P4 IMAD R21, R5, 0x200, R4 ;  /* 0x000002000515c824 */ /* 0x000fe200078e0204 */
[----:B------:R-:W0:Y:S01]  /*0130*/  @!P4 LDC.64 R12, c[0x0][0x390] ;  /* 0x0000e400ff0ccb82 */ /* 0x000e220000000a00 */
[----:B------:R-:W-:Y:S02]  /*0140*/  @!P4 VIADD R4, R4, 0x80 ;  /* 0x000000800404c836 */ /* 0x000fe40000000000 */
[----:B--2---:R-:W-:-:S03]  /*0150*/  @!P1 IMAD.WIDE.U32 R10, R17, 0x4, R10 ;  /* 0x00000004110a9825 */ /* 0x004fc600078e000a */
[----:B------:R-:W-:-:S03]  /*0160*/  ISETP.GE.AND P2, PT, R4, R3, PT ;  /* 0x000000030400720c */ /* 0x000fc60003f46270 */
[----:B------:R1:W2:Y:S10]  /*0170*/  @!P1 LDG.E R10, desc[UR4][R10.64] ;  /* 0x000000040a0a9981 */ /* 0x0002b4000c1e1900 */
[----:B------:R-:W4:Y:S01]  /*0180*/  @!P2 LDC.64 R8, c[0x0][0x390] ;  /* 0x0000e400ff08ab82 */ /* 0x000f220000000a00 */
[----:B------:R-:W-:-:S02]  /*0190*/  @!P2 IMAD R19, R5, 0x200, R4 ;  /* 0x000002000513a824 */ /* 0x000fc400078e0204 */
[----:B0-----:R-:W-:-:S06]  /*01a0*/  @!P4 IMAD.WIDE.U32 R12, R21, 0x4, R12 ;  /* 0x00000004150cc825 */ /* 0x001fcc00078e000c */
[----:B------:R-:W5:Y:S01]  /*01b0*/  @!P4 LDG.E R12, desc[UR4][R12.64] ;  /* 0x000000040c0cc981 */ /* 0x000f62000c1e1900 */
[----:B----4-:R-:W-:-:S06]  /*01c0*/  @!P2 IMAD.WIDE.U32 R8, R19, 0x4, R8 ;  /* 0x000000041308a825 */ /* 0x010fcc00078e0008 */
[----:B------:R0:W4:Y:S01]  /*01d0*/  @!P2 LDG.E R8, desc[UR4][R8.64] ;  /* 0x000000040808a981 */ /* 0x000122000c1e1900 */
[----:B------:R-:W-:Y:S01]  /*01e0*/  ISETP.GE.AND P3, PT, R0, R3, PT ;  /* 0x000000030000720c */ /* 0x000fe20003f66270 */
[----:B------:R-:W-:Y:S01]  /*01f0*/  BSSY.RECONVERGENT B0, `(.L_x_1734) ;  /* 0x0000024000007945 */ /* 0x000fe20003800200 */
[----:B------:R-:W-:-:S03]  /*0200*/  PRMT R4, RZ, 0x7610, R4 ;  /* 0x00007610ff047816 */ /* 0x000fc60000000004 */
[----:B------:R-:W-:Y:S01]  /*0210*/  BSSY.RELIABLE B1, `(.L_x_1735) ;  /* 0x000001a000017945 */ /* 0x000fe20003800100 */
[----:B-1----:R-:W-:Y:S02]  /*0220*/  PRMT R11, RZ, 0x7610, R11 ;  /* 0x00007610ff0b7816 */ /* 0x002fe4000000000b */
[----:B0-----:R-:W-:Y:S02]  /*0230*/  PRMT R9, RZ, 0x7610, R9 ;  /* 0x00007610ff097816 */ /* 0x001fe40000000009 */
[----:B---3--:R-:W-:Y:S02]  /*0240*/  @!P0 SHF.R.U32.HI R2, RZ, 0x1f, R6 ;  /* 0x0000001fff028819 */ /* 0x008fe40000011606 */
[----:B--2---:R-:W-:-:S04]  /*0250*/  @!P1 SHF.R.U32.HI R14, RZ, 0x1f, R10 ;  /* 0x0000001fff0e9819 */ /* 0x004fc8000001160a */
[----:B------:R-:W-:Y:S02]  /*0260*/  @!P1 PRMT R4, R14, 0x7610, R4 ;  /* 0x000076100e049816 */ /* 0x000fe40000000004 */
[----:B-----5:R-:W-:-:S04]  /*0270*/  @!P4 SHF.R.U32.HI R16, RZ, 0x1f, R12 ;  /* 0x0000001fff10c819 */ /* 0x020fc8000001160c */
[----:B------:R-:W-:Y:S02]  /*0280*/  @!P4 PRMT R9, R16, 0x7610, R9 ;  /* 0x000076101009c816 */ /* 0x000fe40000000009 */
[----:B----4-:R-:W-:-:S04]  /*0290*/  @!P2 SHF.R.U32.HI R15, RZ, 0x1f, R8 ;  /* 0x0000001fff0fa819 */ /* 0x010fc80000011608 */
[----:B------:R-:W-:Y:S01]  /*02a0*/  @!P2 PRMT R11, R15, 0x7610, R11 ;  /* 0x000076100f0ba816 */ /* 0x000fe2000000000b */
[----:B------:R-:W-:Y:S06]  /*02b0*/  @P3 BRA `(.L_x_1736) ;  /* 0x00000000003c3947 */ /* 0x000fec0003800000 */
[----:B------:R-:W0:Y:S01]  /*02c0*/  LDCU.64 UR6, c[0x0][0x388] ;  /* 0x00007100ff0677ac */ /* 0x000e220008000a00 */
[----:B------:R-:W-:Y:S02]  /*02d0*/  IMAD R6, R5, 0x200, R0 ;  /* 0x0000020005067824 */ /* 0x000fe400078e0200 */
[----:B------:R-:W-:-:S03]  /*02e0*/  VIADD R0, R0, 0x80 ;  /* 0x0000008000007836 */ /* 0x000fc60000000000 */
[----:B0-----:R-:W-:-:S04]  /*02f0*/  IADD3 R6, P0, PT, R6, UR6, RZ ;  /* 0x0000000606067c10 */ /* 0x001fc8000ff1e0ff */
[----:B------:R-:W-:Y:S02]  /*0300*/  IADD3.X R7, PT, PT, RZ, UR7, RZ, P0, !PT ;  /* 0x00000007ff077c10 */ /* 0x000fe400087fe4ff */
[----:B------:R-:W-:-:S03]  /*0310*/  ISETP.GE.AND P0, PT, R0, R3, PT ;  /* 0x000000030000720c */ /* 0x000fc60003f06270 */
[----:B------:R0:W-:Y:S10]  /*0320*/  STG.E.U8 desc[UR4][R6.64], R2 ;  /* 0x0000000206007986 */ /* 0x0001f4000c101104 */
[----:B------:R-:W-:Y:S05]  /*0330*/  @P0 BREAK.RELIABLE B1 ;  /* 0x0000000000010942 */ /* 0x000fea0003800100 */
[----:B------:R-:W-:Y:S05]  /*0340*/  @P0 BRA `(.L_x_1737) ;  /* 0x0000000000380947 */ /* 0x000fea0003800000 */
[----:B------:R-:W1:Y:S01]  /*0350*/  LDCU.64 UR6, c[0x0][0x388] ;  /* 0x00007100ff0677ac */ /* 0x000e620008000a00 */
[----:B0-----:R-:W-:Y:S02]  /*0360*/  IMAD R6, R5, 0x200, R0 ;  /* 0x0000020005067824 */ /* 0x001fe400078e0200 */
[----:B------:R-:W-:-:S03]  /*0370*/  VIADD R0, R0, 0x80 ;  /* 0x0000008000007836 */ /* 0x000fc60000000000 */
[----:B-1----:R-:W-:-:S05]  /*0380*/  IADD3 R6, P0, PT, R6, UR6, RZ ;  /* 0x0000000606067c10 */ /* 0x002fca000ff1e0ff */
[----:B------:R-:W-:-:S05]  /*0390*/  IMAD.X R7, RZ, RZ, UR7, P0 ;  /* 0x00000007ff077e24 */ /* 0x000fca00080e06ff */
[----:B------:R0:W-:Y:S03]  /*03a0*/  STG.E.U8 desc[UR4][R6.64], R4 ;  /* 0x0000000406007986 */ /* 0x0001e6000c101104 */
.L_x_1736:
[----:B------:R-:W-:Y:S05]  /*03b0*/  BSYNC.RELIABLE B1 ;  /* 0x0000000000017941 */ /* 0x000fea0003800100 */
.L_x_1735:
[----:B------:R-:W-:-:S13]  /*03c0*/  ISETP.GE.AND P0, PT, R0, R3, PT ;  /* 0x000000030000720c */ /* 0x000fda0003f06270 */
[----:B------:R-:W1:Y:S01]  /*03d0*/  @!P0 LDC.64 R12, c[0x0][0x388] ;  /* 0x0000e200ff0c8b82 */ /* 0x000e620000000a00 */
[----:B0-----:R-:W-:Y:S02]  /*03e0*/  @!P0 IMAD R7, R5, 0x200, R0 ;  /* 0x0000020005078824 */ /* 0x001fe400078e0200 */
[----:B------:R-:W-:-:S03]  /*03f0*/  @!P0 VIADD R0, R0, 0x80 ;  /* 0x0000008000008836 */ /* 0x000fc60000000000 */
[----:B-1----:R-:W-:-:S04]  /*0400*/  @!P0 IADD3 R6, P1, PT, R7, R12, RZ ;  /* 0x0000000c07068210 */ /* 0x002fc80007f3e0ff */
[----:B------:R-:W-:-:S05]  /*0410*/  @!P0 IADD3.X R7, PT, PT, RZ, R13, RZ, P1, !PT ;  /* 0x0000000dff078210 */ /* 0x000fca0000ffe4ff */
[----:B------:R1:W-:Y:S04]  /*0420*/  @!P0 STG.E.U8 desc[UR4][R6.64], R9 ;  /* 0x0000000906008986 */ /* 0x0003e8000c101104 */
.L_x_1737:
[----:B------:R-:W-:Y:S05]  /*0430*/  BSYNC.RECONVERGENT B0 ;  /* 0x0000000000007941 */ /* 0x000fea0003800200 */
.L_x_1734:
[----:B------:R-:W-:Y:S05]  /*0440*/  WARPSYNC.ALL ;  /* 0x0000000000007948 */ /* 0x000fea0003800000 */
[----:B------:R-:W-:-:S13]  /*0450*/  ISETP.GE.AND P0, PT, R0, R3, PT ;  /* 0x000000030000720c */ /* 0x000fda0003f06270 */
[----:B------:R-:W-:Y:S05]  /*0460*/  @P0 EXIT ;  /* 0x000000000000094d */ /* 0x000fea0003800000 */
[----:B------:R-:W0:Y:S01]  /*0470*/  LDCU.64 UR6, c[0x0][0x388] ;  /* 0x00007100ff0677ac */ /* 0x000e220008000a00 */
[----:B------:R-:W-:-:S05]  /*0480*/  IMAD R0, R5, 0x200, R0 ;  /* 0x0000020005007824 */ /* 0x000fca00078e0200 */
[----:B0-----:R-:W-:-:S05]  /*0490*/  IADD3 R2, P0, PT, R0, UR6, RZ ;  /* 0x0000000600027c10 */ /* 0x001fca000ff1e0ff */
[----:B------:R-:W-:-:S05]  /*04a0*/  IMAD.X R3, RZ, RZ, UR7, P0 ;  /* 0x00000007ff037e24 */ /* 0x000fca00080e06ff */
[----:B------:R-:W-:Y:S01]  /*04b0*/  STG.E.U8 desc[UR4][R2.64], R11 ;  /* 0x0000000b02007986 */ /* 0x000fe2000c101104 */
[----:B------:R-:W-:Y:S05]  /*04c0*/  EXIT ;  /* 0x000000000000794d */ /* 0x000fea0003800000 */
.L_x_1738:
        /* <DEDUP_REMOVED lines=11> */
.L_x_23613:


//--------------------- .text._ZN2at6native29vectorized_elementwise_kernelILi2EZZZNS0_19signbit_kernel_cudaERNS_18TensorIteratorBaseEENKUlvE0_clEvENKUlvE0_clEvEUlfE_St5arrayIPcLm2EEEEviT0_T1_ --------------------------
	.section	.text._ZN2at6native29vectorized_elementwise_kernelILi2EZZZNS0_19signbit_kernel_cudaERNS_18TensorIteratorBaseEENKUlvE0_clEvENKUlvE0_clEvEUlfE_St5arrayIPcLm2EEEEviT0_T1_,"ax",@progbits
	.align	128
        .global         _ZN2at6native29vectorized_elementwise_kernelILi2EZZZNS0_19signbit_kernel_cudaERNS_18TensorIteratorBaseEENKUlvE0_clEvENKUlvE0_clEvEUlfE_St5arrayIPcLm2EEEEviT0_T1_
        .type           _ZN2at6native29vectorized_elementwise_kernelILi2EZZZNS0_19signbit_kernel_cudaERNS_18TensorIteratorBaseEENKUlvE0_clEvENKUlvE0_clEvEUlfE_St5arrayIPcLm2EEEEviT0_T1_,@function
        .size           _ZN2at6native29vectorized_elementwise_kernelILi2EZZZNS0_19signbit_kernel_cudaERNS_18TensorIteratorBaseEENKUlvE0_clEvENKUlvE0_clEvEUlfE_St5arrayIPcLm2EEEEviT0_T1_,(.L_x_23614 - _ZN2at6native29vectorized_elementwise_kernelILi2EZZZNS0_19signbit_kernel_cudaERNS_18TensorIteratorBaseEENKUlvE0_clEvENKUlvE0_clEvEUlfE_St5arrayIPcLm2EEEEviT0_T1_)
        .other          _ZN2at6native29vectorized_elementwise_kernelILi2EZZZNS0_19signbit_kernel_cudaERNS_18TensorIteratorBaseEENKUlvE0_clEvENKUlvE0_clEvEUlfE_St5arrayIPcLm2EEEEviT0_T1_,@"STO_CUDA_ENTRY STV_DEFAULT"
_ZN2at6native29vectorized_elementwise_kernelILi2EZZZNS0_19signbit_kernel_cudaERNS_18TensorIteratorBaseEENKUlvE0_clEvENKUlvE0_clEvEUlfE_St5arrayIPcLm2EEEEviT0_T1_:
.text._ZN2at6native29vectorized_elementwise_kernelILi2EZZZNS0_19signbit_kernel_cudaERNS_18TensorIteratorBaseEENKUlvE0_clEvENKUlvE0_clEvEUlfE_St5arrayIPcLm2EEEEviT0_T1_:
        /* <DEDUP_REMOVED lines=8> */
[----:B------:R-:W0:Y:S02]  /*0080*/  S2R R23, SR_TID.X ;  /* 0x0000000000177919 */ /* 0x000e240000002100 */
[----:B0-----:R-:W-:Y:S01]  /*0090*/  ISETP.GE.U32.AND P6, PT, R23, R16, PT ;  /* 0x000000101700720c */ /* 0x001fe20003fc6070 */
[----:B------:R-:W-:-:S12]  /*00a0*/  IMAD.MOV.U32 R17, RZ, RZ, R23 ;  /* 0x000000ffff117224 */ /* 0x000fd800078e0017 */
[----:B------:R-:W0:Y:S01]  /*00b0*/  @!P6 LDC.64 R2, c[0x0][0x390] ;  /* 0x0000e400ff02eb82 */ /* 0x000e220000000a00 */
[----:B------:R-:W-:-:S04]  /*00c0*/  @!P6 IMAD.IADD R5, R0, 0x1, R17 ;  /* 0x000000010005e824 */ /* 0x000fc800078e0211 */
[----:B0-----:R-:W-:-:S06]  /*00d0*/  @!P6 IMAD.WIDE.U32 R2, R5, 0x4, R2 ;  /* 0x000000040502e825 */ /* 0x001fcc00078e0002 */
[----:B------:R-:W2:Y:S01]  /*00e0*/  @!P6 LDG.E R2, desc[UR4][R2.64] ;  /* 0x000000040202e981 */ /* 0x000ea2000c1e1900 */
[----:B------:R-:W-:-:S05]  /*00f0*/  @!P6 VIADD R23, R17, 0x80 ;  /* 0x000000801117e836 */ /* 0x000fca0000000000 */
[----:B------:R-:W-:-:S13]  /*0100*/  ISETP.GE.U32.AND P0, PT, R23, R16, PT ;  /* 0x000000101700720c */ /* 0x000fda0003f06070 */
[----:B------:R-:W-:Y:S01]  /*0110*/  @!P0 IMAD.IADD R29, R0, 0x1, R23 ;  /* 0x00000001001d8824 */ /* 0x000fe200078e0217 */
[----:B------:R-:W0:Y:S01]  /*0120*/  @!P0 LDC.64 R12, c[0x0][0x390] ;  /* 0x0000e400ff0c8b82 */ /* 0x000e220000000a00 */
[----:B------:R-:W-:-:S05]  /*0130*/  @!P0 VIADD R23, R23, 0x80 ;  /* 0x0000008017178836 */ /* 0x000fca0000000000 */
[----:B------:R-:W-:-:S13]  /*0140*/  ISETP.GE.U32.AND P1, PT, R23, R16, PT ;  /* 0x000000101700720c */ /* 0x000fda0003f26070 */
[----:B------:R-:W-:Y:S01]  /*0150*/  @!P1 IMAD.IADD R20, R0, 0x1, R23 ;  /* 0x0000000100149824 */ /* 0x000fe200078e0217 */
[----:B------:R-:W1:Y:S01]  /*0160*/  @!P1 LDC.64 R14, c[0x0][0x390] ;  /* 0x0000e400ff0e9b82 */ /* 0x000e620000000a00 */
[----:B------:R-:W-:Y:S02]  /*0170*/  @!P1 VIADD R23, R23, 0x80 ;  /* 0x0000008017179836 */ /* 0x000fe40000000000 */
[----:B0-----:R-:W-:-:S03]  /*0180*/  @!P0 IMAD.WIDE.U32 R12, R29, 0x4, R12 ;  /* 0x000000041d0c8825 */ /* 0x001fc600078e000c */
[----:B------:R-:W-:-:S03]  /*0190*/  ISETP.GE.U32.AND P2, PT, R23, R16, PT ;  /* 0x000000101700720c */ /* 0x000fc60003f46070 */
[----:B------:R-:W3:Y:S10]  /*01a0*/  @!P0 LDG.E R12, desc[UR4][R12.64] ;  /* 0x000000040c0c8981 */ /* 0x000ef4000c1e1900 */
[----:B------:R-:W-:Y:S01]  /*01b0*/  @!P2 IMAD.IADD R27, R0, 0x1, R23 ;  /* 0x00000001001ba824 */ /* 0x000fe200078e0217 */
[----:B------:R-:W0:Y:S01]  /*01c0*/  @!P2 LDC.64 R10, c[0x0][0x390] ;  /* 0x0000e400ff0aab82 */ /* 0x000e220000000a00 */
[----:B------:R-:W-:-:S02]  /*01d0*/  @!P2 VIADD R23, R23, 0x80 ;  /* 0x000000801717a836 */ /* 0x000fc40000000000 */
[----:B-1----:R-:W-:-:S03]  /*01e0*/  @!P1 IMAD.WIDE.U32 R14, R20, 0x4, R14 ;  /* 0x00000004140e9825 */ /* 0x002fc600078e000e */
[----:B------:R-:W-:-:S03]  /*01f0*/  ISETP.GE.U32.AND P3, PT, R23, R16, PT ;  /* 0x000000101700720c */ /* 0x000fc60003f66070 */
[----:B------:R-:W4:Y:S10]  /*0200*/  @!P1 LDG.E R14, desc[UR4][R14.64] ;  /* 0x000000040e0e9981 */ /* 0x000f34000c1e1900 */
[----:B------:R-:W-:-:S02]  /*0210*/  @!P3 IMAD.IADD R25, R0, 0x1, R23 ;  /* 0x000000010019b824 */ /* 0x000fc400078e0217 */
[----:B------:R-:W-:Y:S02]  /*0220*/  @!P3 VIADD R23, R23, 0x80 ;  /* 0x000000801717b836 */ /* 0x000fe40000000000 */
[----:B0-----:R-:W-:-:S03]  /*0230*/  @!P2 IMAD.WIDE.U32 R10, R27, 0x4, R10 ;  /* 0x000000041b0aa825 */ /* 0x001fc600078e000a */
[----:B------:R-:W-:-:S03]  /*0240*/  ISETP.GE.U32.AND P4, PT, R23, R16, PT ;  /* 0x000000101700720c */ /* 0x000fc60003f86070 */
[----:B------:R-:W5:Y:S10]  /*0250*/  @!P2 LDG.E R10, desc[UR4][R10.64] ;  /* 0x000000040a0aa981 */ /* 0x000f74000c1e1900 */
[----:B------:R-:W-:Y:S01]  /*0260*/  @!P4 IMAD.IADD R21, R0, 0x1, R23 ;  /* 0x000000010015c824 */ /* 0x000fe200078e0217 */
[----:B------:R-:W0:Y:S01]  /*0270*/  @!P4 LDC.64 R4, c[0x0][0x390] ;  /* 0x0000e400ff04cb82 */ /* 0x000e220000000a00 */
[----:B------:R-:W-:-:S05]  /*0280*/  @!P4 VIADD R23, R23, 0x80 ;  /* 0x000000801717c836 */ /* 0x000fca0000000000 */
[----:B------:R-:W-:-:S13]  /*0290*/  ISETP.GE.U32.AND P5, PT, R23, R16, PT ;  /* 0x000000101700720c */ /* 0x000fda0003fa6070 */
[----:B------:R-:W-:Y:S01]  /*02a0*/  @!P5 IMAD.IADD R19, R0, 0x1, R23 ;  /* 0x000000010013d824 */ /* 0x000fe200078e0217 */
[----:B------:R-:W1:Y:S01]  /*02b0*/  @!P5 LDC.64 R6, c[0x0][0x390] ;  /* 0x0000e400ff06db82 */ /* 0x000e620000000a00 */
[----:B------:R-:W-:Y:S02]  /*02c0*/  @!P5 VIADD R23, R23, 0x80 ;  /* 0x000000801717d836 */ /* 0x000fe40000000000 */
[----:B0-----:R-:W-:-:S04]  /*02d0*/  @!P4 IMAD.WIDE.U32 R4, R21, 0x4, R4 ;  /* 0x000000041504c825 */ /* 0x001fc800078e0004 */
[----:B-1----:R-:W-:Y:S02]  /*02e0*/  @!P5 IMAD.WIDE.U32 R6, R19, 0x4, R6 ;  /* 0x000000041306d825 */ /* 0x002fe400078e0006 */
[----:B------:R-:W5:Y:S04]  /*02f0*/  @!P4 LDG.E R19, desc[UR4][R4.64] ;  /* 0x000000040413c981 */ /* 0x000f68000c1e1900 */
[----:B------:R0:W5:Y:S01]  /*0300*/  @!P5 LDG.E R22, desc[UR4][R6.64] ;  /* 0x000000040616d981 */ /* 0x000162000c1e1900 */
[----:B--2---:R-:W-:Y:S02]  /*0310*/  @!P6 SHF.R.U32.HI R18, RZ, 0x1f, R2 ;  /* 0x0000001fff12e819 */ /* 0x004fe40000011602 */
[----:B------:R-:W-:Y:S01]  /*0320*/  ISETP.GE.U32.AND P6, PT, R23, R16, PT ;  /* 0x000000101700720c */ /* 0x000fe20003fc6070 */
[----:B------:R-:W1:-:S12]  /*0330*/  @!P3 LDC.64 R2, c[0x0][0x390] ;  /* 0x0000e400ff02bb82 */ /* 0x000e580000000a00 */
[----:B------:R-:W2:Y:S01]  /*0340*/  @!P6 LDC.64 R8, c[0x0][0x390] ;  /* 0x0000e400ff08eb82 */ /* 0x000ea20000000a00 */
[----:B------:R-:W-:Y:S02]  /*0350*/  @!P6 IMAD.IADD R23, R0, 0x1, R23 ;  /* 0x000000010017e824 */ /* 0x000fe400078e0217 */
[----:B-1----:R-:W-:-:S04]  /*0360*/  @!P3 IMAD.WIDE.U32 R2, R25, 0x4, R2 ;  /* 0x000000041902b825 */ /* 0x002fc800078e0002 */
[----:B--2---:R-:W-:Y:S02]  /*0370*/  @!P6 IMAD.WIDE.U32 R20, R23, 0x4, R8 ;  /* 0x000000041714e825 */ /* 0x004fe400078e0008 */
[----:B------:R1:W2:Y:S04]  /*0380*/  @!P3 LDG.E R9, desc[UR4][R2.64] ;  /* 0x000000040209b981 */ /* 0x0002a8000c1e1900 */
[----:B------:R-:W2:Y:S01]  /*0390*/  @!P6 LDG.E R20, desc[UR4][R20.64] ;  /* 0x000000041414e981 */ /* 0x000ea2000c1e1900 */
[----:B------:R-:W-:Y:S02]  /*03a0*/  PRMT R8, RZ, 0x7610, R8 ;  /* 0x00007610ff087816 */ /* 0x000fe40000000008 */
[----:B---3--:R-:W-:-:S04]  /*03b0*/  @!P0 SHF.R.U32.HI R12, RZ, 0x1f, R12 ;  /* 0x0000001fff0c8819 */ /* 0x008fc8000001160c */
[----:B------:R-:W-:Y:S02]  /*03c0*/  @!P0 PRMT R8, R12, 0x7610, R8 ;  /* 0x000076100c088816 */ /* 0x000fe40000000008 */
[----:B------:R-:W-:Y:S01]  /*03d0*/  ISETP.GE.U32.AND P0, PT, R17, R16, PT ;  /* 0x000000101100720c */ /* 0x000fe20003f06070 */
[----:B------:R-:W-:Y:S01]  /*03e0*/  BSSY.RECONVERGENT B0, `(.L_x_1740) ;  /* 0x000004c000007945 */ /* 0x000fe20003800200 */
[----:B0-----:R-:W-:-:S03]  /*03f0*/  PRMT R7, RZ, 0x7610, R7 ;  /* 0x00007610ff077816 */ /* 0x001fc60000000007 */
[----:B------:R-:W-:Y:S01]  /*0400*/  BSSY.RELIABLE B1, `(.L_x_1741) ;  /* 0x0000042000017945 */ /* 0x000fe20003800100 */
[----:B------:R-:W-:Y:S02]  /*0410*/  PRMT R5, RZ, 0x7610, R5 ;  /* 0x00007610ff057816 */ /* 0x000fe40000000005 */
[----:B------:R-:W-:Y:S02]  /*0420*/  PRMT R6, RZ, 0x7610, R6 ;  /* 0x00007610ff067816 */ /* 0x000fe40000000006 */
[----:B------:R-:W-:Y:S02]  /*0430*/  PRMT R4, RZ, 0x7610, R4 ;  /* 0x00007610ff047816 */ /* 0x000fe40000000004 */
[----:B-1----:R-:W-:Y:S02]  /*0440*/  PRMT R3, RZ, 0x7610, R3 ;  /* 0x00007610ff037816 */ /* 0x002fe40000000003 */
[----:B------:R-:W-:Y:S02]  /*0450*/  PRMT R2, RZ, 0x7610, R2 ;  /* 0x00007610ff027816 */ /* 0x000fe40000000002 */
[----:B----4-:R-:W-:-:S04]  /*0460*/  @!P1 SHF.R.U32.HI R14, RZ, 0x1f, R14 ;  /* 0x0000001fff0e9819 */ /* 0x010fc8000001160e */
[----:B------:R-:W-:Y:S02]  /*0470*/  @!P1 PRMT R7, R14, 0x7610, R7 ;  /* 0x000076100e079816 */ /* 0x000fe40000000007 */
[----:B-----5:R-:W-:-:S04]  /*0480*/  @!P2 SHF.R.U32.HI R10, RZ, 0x1f, R10 ;  /* 0x0000001fff0aa819 */ /* 0x020fc8000001160a */
[----:B------:R-:W-:Y:S02]  /*0490*/  @!P2 PRMT R5, R10, 0x7610, R5 ;  /* 0x000076100a05a816 */ /* 0x000fe40000000005 */
[----:B------:R-:W-:Y:S02]  /*04a0*/  @!P4 SHF.R.U32.HI R19, RZ, 0x1f, R19 ;  /* 0x0000001fff13c819 */ /* 0x000fe40000011613 */
[----:B------:R-:W-:Y:S02]  /*04b0*/  @!P5 SHF.R.U32.HI R22, RZ, 0x1f, R22 ;  /* 0x0000001fff16d819 */ /* 0x000fe40000011616 */
[----:B------:R-:W-:Y:S02]  /*04c0*/  @!P4 PRMT R4, R19, 0x7610, R4 ;  /* 0x000076101304c816 */ /* 0x000fe40000000004 */
[----:B------:R-:W-:Y:S02]  /*04d0*/  @!P5 PRMT R3, R22, 0x7610, R3 ;  /* 0x000076101603d816 */ /* 0x000fe40000000003 */
[----:B--2---:R-:W-:-:S02]  /*04e0*/  @!P3 SHF.R.U32.HI R9, RZ, 0x1f, R9 ;  /* 0x0000001fff09b819 */ /* 0x004fc40000011609 */
[----:B------:R-:W-:Y:S02]  /*04f0*/  @!P6 SHF.R.U32.HI R20, RZ, 0x1f, R20 ;  /* 0x0000001fff14e819 */ /* 0x000fe40000011614 */
[----:B------:R-:W-:Y:S02]  /*0500*/  @!P3 PRMT R6, R9, 0x7610, R6 ;  /* 0x000076100906b816 */ /* 0x000fe40000000006 */
[----:B------:R-:W-:Y:S01]  /*0510*/  @!P6 PRMT R2, R20, 0x7610, R2 ;  /* 0x000076101402e816 */ /* 0x000fe20000000002 */
[----:B------:R-:W-:Y:S06]  /*0520*/  @P0 BRA `(.L_x_1742) ;  /* 0x0000000000380947 */ /* 0x000fec0003800000 */
        /* <DEDUP_REMOVED lines=9> */
[----:B0-----:R-:W-:Y:S02]  /*05c0*/  IMAD.IADD R10, R0, 0x1, R17 ;  /* 0x00000001000a7824 */ /* 0x001fe400078e0211 */
[----:B------:R-:W-:-:S03]  /*05d0*/  VIADD R17, R17, 0x80 ;  /* 0x0000008011117836 */ /* 0x000fc60000000000 */
[----:B-1----:R-:W-:-:S05]  /*05e0*/  IADD3 R10, P0, PT, R10, UR6, RZ ;  /* 0x000000060a0a7c10 */ /* 0x002fca000ff1e0ff */
[----:B------:R-:W-:-:S05]  /*05f0*/  IMAD.X R11, RZ, RZ, UR7, P0 ;  /* 0x00000007ff0b7e24 */ /* 0x000fca00080e06ff */
[----:B------:R0:W-:Y:S03]  /*0600*/  STG.E.U8 desc[UR4][R10.64], R8 ;  /* 0x000000080a007986 */ /* 0x0001e6000c101104 */
.L_x_1742:
        /* <DEDUP_REMOVED lines=8> */
.L_x_1743:
[----:B------:R-:W-:-:S13]  /*0690*/  ISETP.GE.U32.AND P0, PT, R17, R16, PT ;  /* 0x000000101100720c */ /* 0x000fda0003f06070 */
[----:B------:R-:W-:Y:S05]  /*06a0*/  @P0 BRA `(.L_x_1745) ;  /* 0x0000000000380947 */ /* 0x000fea0003800000 */
[----:B------:R-:W2:Y:S01]  /*06b0*/  LDCU.64 UR6, c[0x0][0x388] ;  /* 0x00007100ff0677ac */ /* 0x000ea20008000a00 */
[----:B-1----:R-:W-:Y:S02]  /*06c0*/  IMAD.IADD R8, R0, 0x1, R17 ;  /* 0x0000000100087824 */ /* 0x002fe400078e0211 */
[----:B------:R-:W-:-:S03]  /*06d0*/  VIADD R17, R17, 0x80 ;  /* 0x0000008011117836 */ /* 0x000fc60000000000 */
[----:B--2---:R-:W-:-:S05]  /*06e0*/  IADD3 R8, P0, PT, R8, UR6, RZ ;  /* 0x0000000608087c10 */ /* 0x004fca000ff1e0ff */
[----:B------:R-:W-:-:S05]  /*06f0*/  IMAD.X R9, RZ, RZ, UR7, P0 ;  /* 0x00000007ff097e24 */ /* 0x000fca00080e06ff */
[----:B------:R1:W-:Y:S03]  /*0700*/  STG.E.U8 desc[UR4][R8.64], R5 ;  /* 0x0000000508007986 */ /* 0x0003e6000c101104 */
.L_x_1744:
[----:B------:R-:W-:-:S13]  /*0710*/  ISETP.GE.U32.AND P0, PT, R17, R16, PT ;  /* 0x000000101100720c */ /* 0x000fda0003f06070 */
[----:B------:R-:W-:Y:S05]  /*0720*/  @P0 BRA `(.L_x_1746) ;  /* 0x00000000003c0947 */ /* 0x000fea0003800000 */
[----:B------:R-:W2:Y:S01]  /*0730*/  LDCU.64 UR6, c[0x0][0x388] ;  /* 0x00007100ff0677ac */ /* 0x000ea20008000a00 */
[----:B01----:R-:W-:Y:S02]  /*0740*/  IMAD.IADD R8, R0, 0x1, R17 ;  /* 0x0000000100087824 */ /* 0x003fe400078e0211 */
[----:B------:R-:W-:-:S03]  /*0750*/  VIADD R17, R17, 0x80 ;  /* 0x0000008011117836 */ /* 0x000fc60000000000 */
[----:B--2---:R-:W-:-:S05]  /*0760*/  IADD3 R8, P0, PT, R8, UR6, RZ ;  /* 0x0000000608087c10 */ /* 0x004fca000ff1e0ff */
[----:B------:R-:W-:-:S05]  /*0770*/  IMAD.X R9, RZ, RZ, UR7, P0 ;  /* 0x00000007ff097e24 */ /* 0x000fca00080e06ff */
[----:B------:R2:W-:Y:S03]  /*0780*/  STG.E.U8 desc[UR4][R8.64], R6 ;  /* 0x0000000608007986 */ /* 0x0005e6000c101104 */
.L_x_1745:
[----:B------:R-:W-:-:S13]  /*0790*/  ISETP.GE.U32.AND P0, PT, R17, R16, PT ;  /* 0x000000101100720c */ /* 0x000fda0003f06070 */
[----:B------:R-:W-:Y:S05]  /*07a0*/  @P0 BREAK.RELIABLE B1 ;  /* 0x0000000000010942 */ /* 0x000fea0003800100 */
[----:B------:R-:W-:Y:S05]  /*07b0*/  @P0 BRA `(.L_x_1747) ;  /* 0x0000000000380947 */ /* 0x000fea0003800000 */
[----:B------:R-:W3:Y:S01]  /*07c0*/  LDCU.64 UR6, c[0x0][0x388] ;  /* 0x00007100ff0677ac */ /* 0x000ee20008000a00 */
[----:B--2---:R-:W-:Y:S02]  /*07d0*/  IMAD.IADD R6, R0, 0x1, R17 ;  /* 0x0000000100067824 */ /* 0x004fe400078e0211 */
[----:B------:R-:W-:-:S03]  /*07e0*/  VIADD R17, R17, 0x80 ;  /* 0x0000008011117836 */ /* 0x000fc60000000000 */
[----:B---3--:R-:W-:-:S05]  /*07f0*/  IADD3 R6, P0, PT, R6, UR6, RZ ;  /* 0x0000000606067c10 */ /* 0x008fca000ff1e0ff */
[----:B-1----:R-:W-:-:S05]  /*0800*/  IMAD.X R7, RZ, RZ, UR7, P0 ;  /* 0x00000007ff077e24 */ /* 0x002fca00080e06ff */
[----:B------:R2:W-:Y:S03]  /*0810*/  STG.E.U8 desc[UR4][R6.64], R4 ;  /* 0x0000000406007986 */ /* 0x0005e6000c101104 */
.L_x_1746:
[----:B------:R-:W-:Y:S05]  /*0820*/  BSYNC.RELIABLE B1 ;  /* 0x0000000000017941 */ /* 0x000fea0003800100 */
.L_x_1741:
[----:B------:R-:W-:-:S13]  /*0830*/  ISETP.GE.U32.AND P0, PT, R17, R16, PT ;  /* 0x000000101100720c */ /* 0x000fda0003f06070 */
[----:B--2---:R-:W2:Y:S01]  /*0840*/  @!P0 LDC.64 R6, c[0x0][0x388] ;  /* 0x0000e200ff068b82 */ /* 0x004ea20000000a00 */
[----:B-1----:R-:W-:Y:S02]  /*0850*/  @!P0 IMAD.IADD R5, R0, 0x1, R17 ;  /* 0x0000000100058824 */ /* 0x002fe400078e0211 */
[----:B------:R-:W-:-:S03]  /*0860*/  @!P0 VIADD R17, R17, 0x80 ;  /* 0x0000008011118836 */ /* 0x000fc60000000000 */
[----:B--2---:R-:W-:-:S05]  /*0870*/  @!P0 IADD3 R4, P1, PT, R5, R6, RZ ;  /* 0x0000000605048210 */ /* 0x004fca0007f3e0ff */
[----:B------:R-:W-:-:S05]  /*0880*/  @!P0 IMAD.X R5, RZ, RZ, R7, P1 ;  /* 0x000000ffff058224 */ /* 0x000fca00008e0607 */
[----:B------:R3:W-:Y:S03]  /*0890*/  @!P0 STG.E.U8 desc[UR4][R4.64], R3 ;  /* 0x0000000304008986 */ /* 0x0007e6000c101104 */
.L_x_1747:
[----:B------:R-:W-:Y:S05]  /*08a0*/  BSYNC.RECONVERGENT B0 ;  /* 0x0000000000007941 */ /* 0x000fea0003800200 */
.L_x_1740:
        /* <DEDUP_REMOVED lines=9> */
.L_x_1739:
[----:B------:R-:W0:Y:S01]  /*0940*/  S2R R15, SR_TID.X ;  /* 0x00000000000f7919 */ /* 0x000e220000002100 */
[----:B------:R-:W1:Y:S01]  /*0950*/  LDC.64 R2, c[0x0][0x390] ;  /* 0x0000e400ff027b82 */ /* 0x000e620000000a00 */
[----:B------:R-:W2:Y:S01]  /*0960*/  LDCU.64 UR6, c[0x0][0x388] ;  /* 0x00007100ff0677ac */ /* 0x000ea20008000a00 */
[----:B-1----:R-:W-:-:S04]  /*0970*/  IMAD.WIDE.U32 R2, R0, 0x4, R2 ;  /* 0x0000000400027825 */ /* 0x002fc800078e0002 */
[----:B0-----:R-:W-:-:S05]  /*0980*/  IMAD.WIDE.U32 R6, R15, 0x8, R2 ;  /* 0x000000080f067825 */ /* 0x001fca00078e0002 */
[----:B------:R-:W3:Y:S04]  /*0990*/  LDG.E.64 R8, desc[UR4][R6.64] ;  /* 0x0000000406087981 */ /* 0x000ee8000c1e1b00 */
[----:B------:R-:W4:Y:S04]  /*09a0*/  LDG.E.64 R10, desc[UR4][R6.64+0x400] ;  /* 0x00040004060a7981 */ /* 0x000f28000c1e1b00 */
[----:B------:R-:W5:Y:S04]  /*09b0*/  LDG.E.64 R12, desc[UR4][R6.64+0x800] ;  /* 0x00080004060c7981 */ /* 0x000f68000c1e1b00 */
[----:B------:R-:W5:Y:S01]  /*09c0*/  LDG.E.64 R4, desc[UR4][R6.64+0xc00] ;  /* 0x000c000406047981 */ /* 0x000f62000c1e1b00 */
[----:B--2---:R-:W-:-:S05]  /*09d0*/  IADD3 R2, P0, PT, R0, UR6, RZ ;  /* 0x0000000600027c10 */ /* 0x004fca000ff1e0ff */
[----:B------:R-:W-:Y:S02]  /*09e0*/  IMAD.X R3, RZ, RZ, UR7, P0 ;  /* 0x00000007ff037e24 */ /* 0x000fe400080e06ff */
[----:B------:R-:W-:Y:S01]  /*09f0*/  IMAD.WIDE.U32 R2, R15, 0x2, R2 ;  /* 0x000000020f027825 */ /* 0x000fe200078e0002 */
[----:B---3--:R-:W-:Y:S02]  /*0a00*/  SHF.R.U32.HI R8, RZ, 0x1f, R8 ;  /* 0x0000001fff087819 */ /* 0x008fe40000011608 */
[----:B------:R-:W-:Y:S02]  /*0a10*/  SHF.R.U32.HI R9, RZ, 0x1f, R9 ;  /* 0x0000001fff097819 */ /* 0x000fe40000011609 */
[----:B----4-:R-:W-:Y:S02]  /*0a20*/  SHF.R.U32.HI R10, RZ, 0x1f, R10 ;  /* 0x0000001fff0a7819 */ /* 0x010fe4000001160a */
[----:B------:R-:W-:Y:S02]  /*0a30*/  SHF.R.U32.HI R11, RZ, 0x1f, R11 ;  /* 0x0000001fff0b7819 */ /* 0x000fe4000001160b */
[----:B-----5:R-:W-:-:S02]  /*0a40*/  SHF.R.U32.HI R12, RZ, 0x1f, R12 ;  /* 0x0000001fff0c7819 */ /* 0x020fc4000001160c */
        /* <DEDUP_REMOVED lines=12> */
.L_x_1748:
        /* <DEDUP_REMOVED lines=15> */
.L_x_23614:


//--------------------- .text._ZN2at6native29vectorized_elementwise_kernelILi4EZZZNS0_19signbit_kernel_cudaERNS_18TensorIteratorBaseEENKUlvE0_clEvENKUlvE0_clEvEUlfE_St5arrayIPcLm2EEEEviT0_T1_ --------------------------
	.section	.text._ZN2at6native29vectorized_elementwise_kernelILi4EZZZNS0_19signbit_kernel_cudaERNS_18TensorIteratorBaseEENKUlvE0_clEvENKUlvE0_clEvEUlfE_St5arrayIPcLm2EEEEviT0_T1_,"ax",@progbits
	.align	128
        .global         _ZN2at6native29vectorized_elementwise_kernelILi4EZZZNS0_19signbit_kernel_cudaERNS_18TensorIteratorBaseEENKUlvE0_clEvENKUlvE0_clEvEUlfE_St5arrayIPcLm2EEEEviT0_T1_
        .type           _ZN2at6native29vectorized_elementwise_kernelILi4EZZZNS0_19signbit_kernel_cudaERNS_18TensorIteratorBaseEENKUlvE0_clEvENKUlvE0_clEvEUlfE_St5arrayIPcLm2EEEEviT0_T1_,@function
        .size           _ZN2at6native29vectorized_elementwise_kernelILi4EZZZNS0_19signbit_kernel_cudaERNS_18TensorIteratorBaseEENKUlvE0_clEvENKUlvE0_clEvEUlfE_St5arrayIPcLm2EEEEviT0_T1_,(.L_x_23615 - _ZN2at6native29vectorized_elementwise_kernelILi4EZZZNS0_19signbit_kernel_cudaERNS_18TensorIteratorBaseEENKUlvE0_clEvENKUlvE0_clEvEUlfE_St5arrayIPcLm2EEEEviT0_T1_)
        .other          _ZN2at6native29vectorized_elementwise_kernelILi4EZZZNS0_19signbit_kernel_cudaERNS_18TensorIteratorBaseEENKUlvE0_clEvENKUlvE0_clEvEUlfE_St5arrayIPcLm2EEEEviT0_T1_,@"STO_CUDA_ENTRY STV_DEFAULT"
_ZN2at6native29vectorized_elementwise_kernelILi4EZZZNS0_19signbit_kernel_cudaERNS_18TensorIteratorBaseEENKUlvE0_clEvENKUlvE0_clEvEUlfE_St5arrayIPcLm2EEEEviT0_T1_:
.text._ZN2at6native29vectorized_elementwise_kernelILi4EZZZNS0_19signbit_kernel_cudaERNS_18TensorIteratorBaseEENKUlvE0_clEvENKUlvE0_clEvEUlfE_St5arrayIPcLm2EEEEviT0_T1_:
        /* <DEDUP_REMOVED lines=97> */
.L_x_1752:
        /* <DEDUP_REMOVED lines=8> */
.L_x_1753:
        /* <DEDUP_REMOVED lines=8> */
.L_x_1754:
        /* <DEDUP_REMOVED lines=8> */
.L_x_1755:
        /* <DEDUP_REMOVED lines=9> */
.L_x_1756:
[----:B------:R-:W-:Y:S05]  /*0820*/  BSYNC.RELIABLE B1 ;  /* 0x0000000000017941 */ /* 0x000fea0003800100 */
.L_x_1751:
[----:B------:R-:W-:-:S13]  /*0830*/  ISETP.GE.U32.AND P0, PT, R17, R16, PT ;  /* 0x000000101100720c */ /* 0x000fda0003f06070 */
[----:B--2---:R-:W2:Y:S01]  /*0840*/  @!P0 LDC.64 R6, c[0x0][0x388] ;  /* 0x0000e200ff068b82 */ /* 0x004ea20000000a00 */
[----:B-1----:R-:W-:Y:S02]  /*0850*/  @!P0 IMAD.IADD R5, R0, 0x1, R17 ;  /* 0x0000000100058824 */ /* 0x002fe400078e0211 */
[----:B------:R-:W-:-:S03]  /*0860*/  @!P0 VIADD R17, R17, 0x80 ;  /* 0x0000008011118836 */ /* 0x000fc60000000000 */
[----:B--2---:R-:W-:-:S05]  /*0870*/  @!P0 IADD3 R4, P1, PT, R5, R6, RZ ;  /* 0x0000000605048210 */ /* 0x004fca0007f3e0ff */
[----:B------:R-:W-:-:S05]  /*0880*/  @!P0 IMAD.X R5, RZ, RZ, R7, P1 ;  /* 0x000000ffff058224 */ /* 0x000fca00008e0607 */
[----:B------:R3:W-:Y:S03]  /*0890*/  @!P0 STG.E.U8 desc[UR4][R4.64], R3 ;  /* 0x0000000304008986 */ /* 0x0007e6000c101104 */
.L_x_1757:
[----:B------:R-:W-:Y:S05]  /*08a0*/  BSYNC.RECONVERGENT B0 ;  /* 0x0000000000007941 */ /* 0x000fea0003800200 */
.L_x_1750:
        /* <DEDUP_REMOVED lines=9> */
.L_x_1749:
[----:B------:R-:W0:Y:S01]  /*0940*/  S2R R13, SR_TID.X ;  /* 0x00000000000d7919 */ /* 0x000e220000002100 */
[----:B------:R-:W1:Y:S01]  /*0950*/  LDC.64 R2, c[0x0][0x390] ;  /* 0x0000e400ff027b82 */ /* 0x000e620000000a00 */
[----:B------:R-:W2:Y:S01]  /*0960*/  LDCU.64 UR6, c[0x0][0x388] ;  /* 0x00007100ff0677ac */ /* 0x000ea20008000a00 */
[----:B-1----:R-:W-:-:S04]  /*0970*/  IMAD.WIDE.U32 R2, R0, 0x4, R2 ;  /* 0x0000000400027825 */ /* 0x002fc800078e0002 */
[----:B0-----:R-:W-:-:S05]  /*0980*/  IMAD.WIDE.U32 R14, R13, 0x10, R2 ;  /* 0x000000100d0e7825 */ /* 0x001fca00078e0002 */
[----:B------:R-:W3:Y:S04]  /*0990*/  LDG.E.128 R8, desc[UR4][R14.64] ;  /* 0x000000040e087981 */ /* 0x000ee8000c1e1d00 */
[----:B------:R-:W4:Y:S01]  /*09a0*/  LDG.E.128 R4, desc[UR4][R14.64+0x800] ;  /* 0x000800040e047981 */ /* 0x000f22000c1e1d00 */
[----:B--2---:R-:W-:-:S05]  /*09b0*/  IADD3 R2, P0, PT, R0, UR6, RZ ;  /* 0x0000000600027c10 */ /* 0x004fca000ff1e0ff */
[----:B------:R-:W-:Y:S02]  /*09c0*/  IMAD.X R3, RZ, RZ, UR7, P0 ;  /* 0x00000007ff037e24 */ /* 0x000fe400080e06ff */
[----:B------:R-:W-:Y:S01]  /*09d0*/  IMAD.WIDE.U32 R2, R13, 0x4, R2 ;  /* 0x000000040d027825 */ /* 0x000fe200078e0002 */
[----:B---3--:R-:W-:Y:S02]  /*09e0*/  SHF.R.U32.HI R10, RZ, 0x1f, R10 ;  /* 0x0000001fff0a7819 */ /* 0x008fe4000001160a */
[----:B------:R-:W-:Y:S02]  /*09f0*/  SHF.R.U32.HI R11, RZ, 0x1f, R11 ;  /* 0x0000001fff0b7819 */ /* 0x000fe4000001160b */
[----:B------:R-:W-:Y:S02]  /*0a00*/  SHF.R.U32.HI R8, RZ, 0x1f, R8 ;  /* 0x0000001fff087819 */ /* 0x000fe40000011608 */
[----:B------:R-:W-:Y:S02]  /*0a10*/  SHF.R.U32.HI R9, RZ, 0x1f, R9 ;  /* 0x0000001fff097819 */ /* 0x000fe40000011609 */
[----:B----4-:R-:W-:-:S02]  /*0a20*/  SHF.R.U32.HI R6, RZ, 0x1f, R6 ;  /* 0x0000001fff067819 */ /* 0x010fc40000011606 */
        /* <DEDUP_REMOVED lines=12> */
.L_x_1758:
        /* <DEDUP_REMOVED lines=9> */
.L_x_23615:


//--------------------- .text._ZN2at6native29vectorized_elementwise_kernelILi8EZZZNS0_19signbit_kernel_cudaERNS_18TensorIteratorBaseEENKUlvE0_clEvENKUlvE0_clEvEUlfE_St5arrayIPcLm2EEEEviT0_T1_ --------------------------
	.section	.text._ZN2at6native29vectorized_elementwise_kernelILi8EZZZNS0_19signbit_kernel_cudaERNS_18TensorIteratorBaseEENKUlvE0_clEvENKUlvE0_clEvEUlfE_St5arrayIPcLm2EEEEviT0_T1_,"ax",@progbits
	.align	128
        .global         _ZN2at6native29vectorized_elementwise_kernelILi8EZZZNS0_19signbit_kernel_cudaERNS_18TensorIteratorBaseEENKUlvE0_clEvENKUlvE0_clEvEUlfE_St5arrayIPcLm2EEEEviT0_T1_
        .type           _ZN2at6native29vectorized_elementwise_kernelILi8EZZZNS0_19signbit_kernel_cudaERNS_18TensorIteratorBaseEENKUlvE0_clEvENKUlvE0_clEvEUlfE_St5arrayIPcLm2EEEEviT0_T1_,@function
        .size           _ZN2at6native29vectorized_elementwise_kernelILi8EZZZNS0_19signbit_kernel_cudaERNS_18TensorIteratorBaseEENKUlvE0_clEvENKUlvE0_clEvEUlfE_St5arrayIPcLm2EEEEviT0_T1_,(.L_x_23616 - _ZN2at6native29vectorized_elementwise_kernelILi8EZZZNS0_19signbit_kernel_cudaERNS_18TensorIteratorBaseEENKUlvE0_clEvENKUlvE0_clEvEUlfE_St5arrayIPcLm2EEEEviT0_T1_)
        .other          _ZN2at6native29vectorized_elementwise_kernelILi8EZZZNS0_19signbit_kernel_cudaERNS_18TensorIteratorBaseEENKUlvE0_clEvENKUlvE0_clEvEUlfE_St5arrayIPcLm2EEEEviT0_T1_,@"STO_CUDA_ENTRY STV_DEFAULT"
_ZN2at6native29vectorized_elementwise_kernelILi8EZZZNS0_19signbit_kernel_cudaERNS_18TensorIteratorBaseEENKUlvE0_clEvENKUlvE0_clEvEUlfE_St5arrayIPcLm2EEEEviT0_T1_:
.text._ZN2at6native29vectorized_elementwise_kernelILi8EZZZNS0_19signbit_kernel_cudaERNS_18TensorIteratorBaseEENKUlvE0_clEvENKUlvE0_clEvEUlfE_St5arrayIPcLm2EEEEviT0_T1_:
        /* <DEDUP_REMOVED lines=97> */
.L_x_1762:
        /* <DEDUP_REMOVED lines=8> */
.L_x_1763:
        /* <DEDUP_REMOVED lines=8> */
.L_x_1764:
        /* <DEDUP_REMOVED lines=8> */
.L_x_1765:
        /* <DEDUP_REMOVED lines=9> */
.L_x_1766:
[----:B------:R-:W-:Y:S05]  /*0820*/  BSYNC.RELIABLE B1 ;  /* 0x0000000000017941 */ /* 0x000fea0003800100 */
.L_x_1761:
[----:B------:R-:W-:-:S13]  /*0830*/  ISETP.GE.U32.AND P0, PT, R17, R16, PT ;  /* 0x000000101100720c */ /* 0x000fda0003f06070 */
[----:B--2---:R-:W2:Y:S01]  /*0840*/  @!P0 LDC.64 R6, c[0x0][0x388] ;  /* 0x0000e200ff068b82 */ /* 0x004ea20000000a00 */
[----:B-1----:R-:W-:Y:S02]  /*0850*/  @!P0 IMAD.IADD R5, R0, 0x1, R17 ;  /* 0x0000000100058824 */ /* 0x002fe400078e0211 */
[----:B------:R-:W-:-:S03]  /*0860*/  @!P0 VIADD R17, R17, 0x80 ;  /* 0x0000008011118836 */ /* 0x000fc60000000000 */
[----:B--2---:R-:W-:-:S05]  /*0870*/  @!P0 IADD3 R4, P1, PT, R5, R6, RZ ;  /* 0x0000000605048210 */ /* 0x004fca0007f3e0ff */
[----:B------:R-:W-:-:S05]  /*0880*/  @!P0 IMAD.X R5, RZ, RZ, R7, P1 ;  /* 0x000000ffff058224 */ /* 0x000fca00008e0607 */
[----:B------:R3:W-:Y:S03]  /*0890*/  @!P0 STG.E.U8 desc[UR4][R4.64], R3 ;  /* 0x0000000304008986 */ /* 0x0007e6000c101104 */
.L_x_1767:
[----:B------:R-:W-:Y:S05]  /*08a0*/  BSYNC.RECONVERGENT B0 ;  /* 0x0000000000007941 */ /* 0x000fea0003800200 */
.L_x_1760:
        /* <DEDUP_REMOVED lines=9> */
.L_x_1759:
[----:B------:R-:W0:Y:S01]  /*0940*/  S2R R13, SR_TID.X ;  /* 0x00000000000d7919 */ /* 0x000e220000002100 */
[----:B------:R-:W1:Y:S01]  /*0950*/  LDC.64 R2, c[0x0][0x390] ;  /* 0x0000e400ff027b82 */ /* 0x000e620000000a00 */
[----:B------:R-:W2:Y:S01]  /*0960*/  LDCU.64 UR6, c[0x0][0x388] ;  /* 0x00007100ff0677ac */ /* 0x000ea20008000a00 */
[----:B-1----:R-:W-:-:S04]  /*0970*/  IMAD.WIDE.U32 R2, R0, 0x4, R2 ;  /* 0x0000000400027825 */ /* 0x002fc800078e0002 */
[----:B0-----:R-:W-:-:S06]  /*0980*/  IMAD.WIDE.U32 R4, R13, 0x20, R2 ;  /* 0x000000200d047825 */ /* 0x001fcc00078e0002 */
[----:B------:R-:W3:Y:S01]  /*0990*/  LDG.E.ENL2.256 R8, R4, desc[UR4][R4.64] ;  /* 0xfe0000040404797e */ /* 0x000ee20008121908 */
[----:B--2---:R-:W-:-:S05]  /*09a0*/  IADD3 R2, P0, PT, R0, UR6, RZ ;  /* 0x0000000600027c10 */ /* 0x004fca000ff1e0ff */
[----:B------:R-:W-:Y:S02]  /*09b0*/  IMAD.X R3, RZ, RZ, UR7, P0 ;  /* 0x00000007ff037e24 */ /* 0x000fe400080e06ff */
[----:B------:R-:W-:Y:S01]  /*09c0*/  IMAD.WIDE.U32 R2, R13, 0x8, R2 ;  /* 0x000000080d027825 */ /* 0x000fe200078e0002 */
[----:B---3--:R-:W-:Y:S02]  /*09d0*/  SHF.R.U32.HI R15, RZ, 0x1f, R11 ;  /* 0x0000001fff0f7819 */ /* 0x008fe4000001160b */
        /* <DEDUP_REMOVED lines=12> */
[----:B------:R-:W-:-:S05]  /*0aa0*/  PRMT R10, R7, 0x5410, R6 ;  /* 0x00005410070a7816 */ /* 0x000fca0000000006 */
[----:B------:R-:W-:Y:S01]  /*0ab0*/  STG.E.64 desc[UR4][R2.64], R10 ;  /* 0x0000000a02007986 */ /* 0x000fe2000c101b04 */
[----:B------:R-:W-:Y:S05]  /*0ac0*/  EXIT ;  /* 0x000000000000794d */ /* 0x000fea0003800000 */
.L_x_1768:
        /* <DEDUP_REMOVED lines=11> */
.L_x_23616:


//--------------------- .text._ZN2at6native18elementwise_kernelILi128ELi4EZNS0_15gpu_kernel_implIZZZNS0_19signbit_kernel_cudaERNS_18TensorIteratorBaseEENKUlvE0_clEvENKUlvE_clEvEUldE_EEvS4_RKT_EUliE_EEviT1_ --------------------------
	.section	.text._ZN2at6native18elementwise_kernelILi128ELi4EZNS0_15gpu_kernel_implIZZZNS0_19signbit_kernel_cudaERNS_18TensorIteratorBaseEENKUlvE0_clEvENKUlvE_clEvEUldE_EEvS4_RKT_EUliE_EEviT1_,"ax",@progbits
	.align	128
        .global         _ZN2at6native18elementwise_kernelILi128ELi4EZNS0_15gpu_kernel_implIZZZNS0_19signbit_kernel_cudaERNS_18TensorIteratorBaseEENKUlvE0_clEvENKUlvE_clEvEUldE_EEvS4_RKT_EUliE_EEviT1_
        .type           _ZN2at6native18elementwise_kernelILi128ELi4EZNS0_15gpu_kernel_implIZZZNS0_19signbit_kernel_cudaERNS_18TensorIteratorBaseEENKUlvE0_clEvENKUlvE_clEvEUldE_EEvS4_RKT_EUliE_EEviT1_,@function
        .size           _ZN2at6native18elementwise_kernelILi128ELi4EZNS0_15gpu_kernel_implIZZZNS0_19signbit_kernel_cudaERNS_18TensorIteratorBaseEENKUlvE0_clEvENKUlvE_clEvEUldE_EEvS4_RKT_EUliE_EEviT1_,(.L_x_23617 - _ZN2at6native18elementwise_kernelILi128ELi4EZNS0_15gpu_kernel_implIZZZNS0_19signbit_kernel_cudaERNS_18TensorIteratorBaseEENKUlvE0_clEvENKUlvE_clEvEUldE_EEvS4_RKT_EUliE_EEviT1_)
        .other          _ZN2at6native18elementwise_kernelILi128ELi4EZNS0_15gpu_kernel_implIZZZNS0_19signbit_kernel_cudaERNS_18TensorIteratorBaseEENKUlvE0_clEvENKUlvE_clEvEUldE_EEvS4_RKT_EUliE_EEviT1_,@"STO_CUDA_ENTRY STV_DEFAULT"
_ZN2at6native18elementwise_kernelILi128ELi4EZNS0_15gpu_kernel_implIZZZNS0_19signbit_kernel_cudaERNS_18TensorIteratorBaseEENKUlvE0_clEvENKUlvE_clEvEUldE_EEvS4_RKT_EUliE_EEviT1_:
.text._ZN2at6native18elementwise_kernelILi128ELi4EZNS0_15gpu_kernel_implIZZZNS0_19signbit_kernel_cudaERNS_18TensorIteratorBaseEENKUlvE0_clEvENKUlvE_clEvEUldE_EEvS4_RKT_EUliE_EEviT1_:
        /* <DEDUP_REMOVED lines=319> */
.L_x_1771:
        /* <DEDUP_REMOVED lines=16> */
[----:B--2---:R-:W0:Y:S02]  /*14f0*/  I2F.F64.S16 R2, R2 ;  /* 0x0000000200027312 */ /* 0x004e240000101c00 */
[----:B0-----:R-:W-:Y:S01]  /*1500*/  MOV R0, R3 ;  /* 0x0000000300007202 */ /* 0x001fe20000000f00 */
[----:B------:R-:W-:Y:S06]  /*1510*/  BRA `(.L_x_1778) ;  /* 0x0000000c009c7947 */ /* 0x000fec0003800000 */
.L_x_1776:
[----:B------:R-:W2:Y:S02]  /*1520*/  LDG.E.U8 R2, desc[UR36][R4.64] ;  /* 0x0000002404027981 */ /* 0x000ea4000c1e1100 */
[----:B--2---:R-:W0:Y:S02]  /*1530*/  I2F.F64.U16 R2, R2 ;  /* 0x0000000200027312 */ /* 0x004e240000101800 */
[----:B0-----:R-:W-:Y:S01]  /*1540*/  IMAD.MOV.U32 R0, RZ, RZ, R3 ;  /* 0x000000ffff007224 */ /* 0x001fe200078e0003 */
[----:B------:R-:W-:Y:S06]  /*1550*/  BRA `(.L_x_1778) ;  /* 0x0000000c008c7947 */ /* 0x000fec0003800000 */
.L_x_1775:
[----:B------:R-:W-:-:S09]  /*1560*/  UISETP.NE.AND UP0, UPT, UR4, 0x2, UPT ;  /* 0x000000020400788c */ /* 0x000fd2000bf05270 */
[----:B------:R-:W-:Y:S05]  /*1570*/  BRA.U !UP0, `(.L_x_1779) ;  /* 0x0000000108307547 */ /* 0x000fea000b800000 */
[----:B------:R-:W-:-:S09]  /*1580*/  UISETP.NE.AND UP0, UPT, UR4, 0x3, UPT ;  /* 0x000000030400788c */ /* 0x000fd2000bf05270 */
[----:B------:R-:W-:Y:S05]  /*1590*/  BRA.U !UP0, `(.L_x_1780) ;  /* 0x0000000108187547 */ /* 0x000fea000b800000 */
[----:B------:R-:W-:-:S09]  /*15a0*/  UISETP.NE.AND UP0, UPT, UR4, 0x4, UPT ;  /* 0x000000040400788c */ /* 0x000fd2000bf05270 */
[----:B------:R-:W-:Y:S05]  /*15b0*/  BRA.U UP0, `(.L_x_1777) ;  /* 0x0000000900e47547 */ /* 0x000fea000b800000 */
[----:B------:R-:W2:Y:S02]  /*15c0*/  LDG.E.64 R2, desc[UR36][R4.64] ;  /* 0x0000002404027981 */ /* 0x000ea4000c1e1b00 */
[----:B--2---:R-:W0:Y:S02]  /*15d0*/  I2F.F64.S64 R2, R2 ;  /* 0x0000000200027312 */ /* 0x004e240000301c00 */
[----:B0-----:R-:W-:Y:S01]  /*15e0*/  IMAD.MOV.U32 R0, RZ, RZ, R3 ;  /* 0x000000ffff007224 */ /* 0x001fe200078e0003 */
[----:B------:R-:W-:Y:S06]  /*15f0*/  BRA `(.L_x_1778) ;  /* 0x0000000c00647947 */ /* 0x000fec0003800000 */
.L_x_1780:
[----:B------:R-:W2:Y:S02]  /*1600*/  LDG.E R2, desc[UR36][R4.64] ;  /* 0x0000002404027981 */ /* 0x000ea4000c1e1900 */
[----:B--2---:R-:W0:Y:S02]  /*1610*/  I2F.F64 R2, R2 ;  /* 0x0000000200027312 */ /* 0x004e240000201c00 */
[----:B0-----:R-:W-:Y:S01]  /*1620*/  MOV R0, R3 ;  /* 0x0000000300007202 */ /* 0x001fe20000000f00 */
[----:B------:R-:W-:Y:S06]  /*1630*/  BRA `(.L_x_1778) ;  /* 0x0000000c00547947 */ /* 0x000fec0003800000 */
.L_x_1779:
[----:B------:R-:W2:Y:S02]  /*1640*/  LDG.E.U16 R2, desc[UR36][R4.64] ;  /* 0x0000002404027981 */ /* 0x000ea4000c1e1500 */
[----:B--2---:R-:W0:Y:S02]  /*1650*/  I2F.F64.S16 R2, R2 ;  /* 0x0000000200027312 */ /* 0x004e240000101c00 */
[----:B0-----:R-:W-:Y:S01]  /*1660*/  IMAD.MOV.U32 R0, RZ, RZ, R3 ;  /* 0x000000ffff007224 */ /* 0x001fe200078e0003 */
[----:B------:R-:W-:Y:S06]  /*1670*/  BRA `(.L_x_1778) ;  /* 0x0000000c00447947 */ /* 0x000fec0003800000 */
.L_x_1774:
[----:B------:R-:W-:-:S09]  /*1680*/  UISETP.GT.AND UP0, UPT, UR4, 0x6, UPT ;  /* 0x000000060400788c */ /* 0x000fd2000bf04270 */
[----:B------:R-:W-:Y:S05]  /*1690*/  BRA.U UP0, `(.L_x_1781) ;  /* 0x00000001003c7547 */ /* 0x000fea000b800000 */
[----:B------:R-:W-:-:S09]  /*16a0*/  UISETP.NE.AND UP0, UPT, UR4, 0x5, UPT ;  /* 0x000000050400788c */ /* 0x000fd2000bf05270 */
[----:B------:R-:W-:Y:S05]  /*16b0*/  BRA.U !UP0, `(.L_x_1782) ;  /* 0x00000001081c7547 */ /* 0x000fea000b800000 */
[----:B------:R-:W-:-:S09]  /*16c0*/  UISETP.NE.AND UP0, UPT, UR4, 0x6, UPT ;  /* 0x000000060400788c */ /* 0x000fd2000bf05270 */
[----:B------:R-:W-:Y:S05]  /*16d0*/  BRA.U UP0, `(.L_x_1777) ;  /* 0x00000009009c7547 */ /* 0x000fea000b800000 */
[----:B------:R-:W2:Y:S02]  /*16e0*/  LDG.E R2, desc[UR36][R4.64] ;  /* 0x0000002404027981 */ /* 0x000ea4000c1e1900 */
[----:B--2---:R-:W-:-:S06]  /*16f0*/  FMUL.FTZ R2, R2, 1 ;  /* 0x3f80000002027820 */ /* 0x004fcc0000410000 */
[----:B------:R-:W0:Y:S02]  /*1700*/  F2F.F64.F32 R2, R2 ;  /* 0x0000000200027310 */ /* 0x000e240000201800 */
[----:B0-----:R-:W-:Y:S01]  /*1710*/  IMAD.MOV.U32 R0, RZ, RZ, R3 ;  /* 0x000000ffff007224 */ /* 0x001fe200078e0003 */
[----:B------:R-:W-:Y:S06]  /*1720*/  BRA `(.L_x_1778) ;  /* 0x0000000c00187947 */ /* 0x000fec0003800000 */
.L_x_1782:
[----:B------:R-:W2:Y:S02]  /*1730*/  LDG.E.U16 R0, desc[UR36][R4.64] ;  /* 0x0000002404007981 */ /* 0x000ea4000c1e1500 */
[----:B--2---:R-:W-:-:S05]  /*1740*/  HADD2.F32 R0, -RZ, R0.H0_H0 ;  /* 0x20000000ff007230 */ /* 0x004fca0000004100 */
[----:B------:R-:W-:-:S06]  /*1750*/  FMUL.FTZ R2, R0, 1 ;  /* 0x3f80000000027820 */ /* 0x000fcc0000410000 */
[----:B------:R-:W0:Y:S02]  /*1760*/  F2F.F64.F32 R2, R2 ;  /* 0x0000000200027310 */ /* 0x000e240000201800 */
[----:B0-----:R-:W-:Y:S01]  /*1770*/  MOV R0, R3 ;  /* 0x0000000300007202 */ /* 0x001fe20000000f00 */
[----:B------:R-:W-:Y:S06]  /*1780*/  BRA `(.L_x_1778) ;  /* 0x0000000c00007947 */ /* 0x000fec0003800000 */
.L_x_1781:
[----:B------:R-:W-:-:S09]  /*1790*/  UISETP.NE.AND UP0, UPT, UR4, 0x7, UPT ;  /* 0x000000070400788c */ /* 0x000fd2000bf05270 */
[----:B------:R-:W-:Y:S05]  /*17a0*/  BRA.U !UP0, `(.L_x_1783) ;  /* 0x00000001083c7547 */ /* 0x000fea000b800000 */
        /* <DEDUP_REMOVED lines=9> */
.L_x_1784:
[----:B------:R-:W2:Y:S02]  /*1840*/  LDG.E.U16 R4, desc[UR36][R4.64] ;  /* 0x0000002404047981 */ /* 0x000ea4000c1e1500 */
[----:B--2---:R-:W-:-:S05]  /*1850*/  HADD2.F32 R0, -RZ, R4.H0_H0 ;  /* 0x20000004ff007230 */ /* 0x004fca0000004100 */
[----:B------:R-:W-:-:S06]  /*1860*/  FMUL.FTZ R2, R0, 1 ;  /* 0x3f80000000027820 */ /* 0x000fcc0000410000 */
[----:B------:R-:W0:Y:S02]  /*1870*/  F2F.F64.F32 R2, R2 ;  /* 0x0000000200027310 */ /* 0x000e240000201800 */
[----:B0-----:R-:W-:Y:S01]  /*1880*/  IMAD.MOV.U32 R0, RZ, RZ, R3 ;  /* 0x000000ffff007224 */ /* 0x001fe200078e0003 */
[----:B------:R-:W-:Y:S06]  /*1890*/  BRA `(.L_x_1778) ;  /* 0x0000000800bc7947 */ /* 0x000fec0003800000 */
.L_x_1783:
[----:B------:R1:W5:Y:S01]  /*18a0*/  LDG.E R0, desc[UR36][R4.64+0x4] ;  /* 0x0000042404007981 */ /* 0x000362000c1e1900 */
[----:B------:R-:W-:Y:S05]  /*18b0*/  BRA `(.L_x_1778) ;  /* 0x0000000800b47947 */ /* 0x000fea0003800000 */
.L_x_1773:
        /* <DEDUP_REMOVED lines=10> */
[----:B------:R-:W-:Y:S01]  /*1960*/  FSEL R0, RZ, 1.875, !P0 ;  /* 0x3ff00000ff007808 */ /* 0x000fe20004000000 */
[----:B------:R-:W-:Y:S08]  /*1970*/  BRA `(.L_x_1778) ;  /* 0x0000000800847947 */ /* 0x000ff00003800000 */
.L_x_1787:
[----:B------:R0:W5:Y:S01]  /*1980*/  LDG.E R0, desc[UR36][R4.64+0x4] ;  /* 0x0000042404007981 */ /* 0x000162000c1e1900 */
[----:B------:R-:W-:Y:S05]  /*1990*/  BRA `(.L_x_1778) ;  /* 0x00000008007c7947 */ /* 0x000fea0003800000 */
.L_x_1786:
        /* <DEDUP_REMOVED lines=23> */
[----:B------:R-:W-:-:S05]  /*1b10*/  LOP3.LUT R3, R3, 0x80000000, R0, 0xf8, !PT ;  /* 0x8000000003037812 */ /* 0x000fca00078ef800 */
[----:B------:R-:W-:-:S06]  /*1b20*/  FMUL.FTZ R3, R3, 1 ;  /* 0x3f80000003037820 */ /* 0x000fcc0000410000 */
[----:B------:R-:W0:Y:S02]  /*1b30*/  F2F.F64.F32 R2, R3 ;  /* 0x0000000300027310 */ /* 0x000e240000201800 */
[----:B0-----:R-:W-:Y:S01]  /*1b40*/  IMAD.MOV.U32 R0, RZ, RZ, R3 ;  /* 0x000000ffff007224 */ /* 0x001fe200078e0003 */
[----:B------:R-:W-:Y:S06]  /*1b50*/  BRA `(.L_x_1778) ;  /* 0x00000008000c7947 */ /* 0x000fec0003800000 */
.L_x_1789:
[----:B------:R-:W2:Y:S02]  /*1b60*/  LDG.E.U8 R3, desc[UR36][R4.64] ;  /* 0x0000002404037981 */ /* 0x000ea4000c1e1100 */
[C---:B--2---:R-:W-:Y:S01]  /*1b70*/  SHF.L.U32 R2, R3.reuse, 0x19, RZ ;  /* 0x0000001903027819 */ /* 0x044fe200000006ff */
        /* <DEDUP_REMOVED lines=8> */
[----:B------:R-:W-:-:S05]  /*1c00*/  LOP3.LUT R0, R0, 0x80000000, R3, 0xf8, !PT ;  /* 0x8000000000007812 */ /* 0x000fca00078ef803 */
[----:B------:R-:W-:-:S06]  /*1c10*/  FMUL.FTZ R2, R0, 1 ;  /* 0x3f80000000027820 */ /* 0x000fcc0000410000 */
[----:B------:R-:W0:Y:S02]  /*1c20*/  F2F.F64.F32 R2, R2 ;  /* 0x0000000200027310 */ /* 0x000e240000201800 */
[----:B0-----:R-:W-:Y:S01]  /*1c30*/  MOV R0, R3 ;  /* 0x0000000300007202 */ /* 0x001fe20000000f00 */
[----:B------:R-:W-:Y:S06]  /*1c40*/  BRA `(.L_x_1778) ;  /* 0x0000000400d07947 */ /* 0x000fec0003800000 */
.L_x_1788:
[----:B------:R-:W2:Y:S02]  /*1c50*/  LDG.E.U16 R0, desc[UR36][R4.64] ;  /* 0x0000002404007981 */ /* 0x000ea4000c1e1500 */
[----:B--2---:R-:W-:-:S04]  /*1c60*/  IMAD.U32 R0, R0, 0x10000, RZ ;  /* 0x0001000000007824 */ /* 0x004fc800078e00ff */
[----:B------:R-:W-:-:S06]  /*1c70*/  FMUL.FTZ R2, R0, 1 ;  /* 0x3f80000000027820 */ /* 0x000fcc0000410000 */
[----:B------:R-:W0:Y:S02]  /*1c80*/  F2F.F64.F32 R2, R2 ;  /* 0x0000000200027310 */ /* 0x000e240000201800 */
[----:B0-----:R-:W-:Y:S01]  /*1c90*/  MOV R0, R3 ;  /* 0x0000000300007202 */ /* 0x001fe20000000f00 */
[----:B------:R-:W-:Y:S06]  /*1ca0*/  BRA `(.L_x_1778) ;  /* 0x0000000400b87947 */ /* 0x000fec0003800000 */
.L_x_1785:
        /* <DEDUP_REMOVED lines=9> */
[----:B--2---:R-:W0:Y:S02]  /*1d40*/  I2F.F64.U16 R2, R2 ;  /* 0x0000000200027312 */ /* 0x004e240000101800 */
[----:B0-----:R-:W-:Y:S01]  /*1d50*/  IMAD.MOV.U32 R0, RZ, RZ, R3 ;  /* 0x000000ffff007224 */ /* 0x001fe200078e0003 */
[----:B------:R-:W-:Y:S06]  /*1d60*/  BRA `(.L_x_1778) ;  /* 0x0000000400887947 */ /* 0x000fec0003800000 */
.L_x_1792:
        /* <DEDUP_REMOVED lines=20> */
.L_x_1794:
[----:B------:R-:W-:Y:S05]  /*1eb0*/  BSYNC.RECONVERGENT B0 ;  /* 0x0000000000007941 */ /* 0x000fea0003800200 */
.L_x_1793:
[----:B------:R-:W-:Y:S02]  /*1ec0*/  SHF.L.U32 R0, R0, 0x14, RZ ;  /* 0x0000001400007819 */ /* 0x000fe400000006ff */
[----:B------:R-:W-:-:S04]  /*1ed0*/  LEA R2, R2, 0x3b800000, 0x17 ;  /* 0x3b80000002027811 */ /* 0x000fc800078eb8ff */
[----:B------:R-:W-:-:S05]  /*1ee0*/  LOP3.LUT R0, R2, R0, R7, 0xfe, !PT ;  /* 0x0000000002007212 */ /* 0x000fca00078efe07 */
[----:B------:R-:W-:-:S06]  /*1ef0*/  FMUL.FTZ R2, R0, 1 ;  /* 0x3f80000000027820 */ /* 0x000fcc0000410000 */
[----:B------:R-:W0:Y:S02]  /*1f00*/  F2F.F64.F32 R2, R2 ;  /* 0x0000000200027310 */ /* 0x000e240000201800 */
[----:B0-----:R-:W-:Y:S01]  /*1f10*/  IMAD.MOV.U32 R0, RZ, RZ, R3 ;  /* 0x000000ffff007224 */ /* 0x001fe200078e0003 */
[----:B------:R-:W-:Y:S06]  /*1f20*/  BRA `(.L_x_1778) ;  /* 0x0000000400187947 */ /* 0x000fec0003800000 */
.L_x_1791:
        /* <DEDUP_REMOVED lines=20> */
.L_x_1796:
[----:B------:R-:W-:Y:S05]  /*2070*/  BSYNC.RECONVERGENT B0 ;  /* 0x0000000000007941 */ /* 0x000fea0003800200 */
.L_x_1795:
[----:B------:R-:W-:Y:S02]  /*2080*/  SHF.L.U32 R0, R0, 0x15, RZ ;  /* 0x0000001500007819 */ /* 0x000fe400000006ff */
[----:B------:R-:W-:-:S04]  /*2090*/  LEA R2, R2, 0x37800000, 0x17 ;  /* 0x3780000002027811 */ /* 0x000fc800078eb8ff */
[----:B------:R-:W-:-:S05]  /*20a0*/  LOP3.LUT R0, R2, R0, R7, 0xfe, !PT ;  /* 0x0000000002007212 */ /* 0x000fca00078efe07 */
[----:B------:R-:W-:-:S06]  /*20b0*/  FMUL.FTZ R2, R0, 1 ;  /* 0x3f80000000027820 */ /* 0x000fcc0000410000 */
[----:B------:R-:W0:Y:S02]  /*20c0*/  F2F.F64.F32 R2, R2 ;  /* 0x0000000200027310 */ /* 0x000e240000201800 */
[----:B0-----:R-:W-:Y:S01]  /*20d0*/  IMAD.MOV.U32 R0, RZ, RZ, R3 ;  /* 0x000000ffff007224 */ /* 0x001fe200078e0003 */
[----:B------:R-:W-:Y:S06]  /*20e0*/  BRA `(.L_x_1778) ;  /* 0x0000000000a87947 */ /* 0x000fec0003800000 */
.L_x_1790:
[----:B------:R-:W-:-:S09]  /*20f0*/  UISETP.NE.AND UP0, UPT, UR4, 0x1c, UPT ;  /* 0x0000001c0400788c */ /* 0x000fd2000bf05270 */
[----:B------:R-:W-:Y:S05]  /*2100*/  BRA.U !UP0, `(.L_x_1797) ;  /* 0x0000000108947547 */ /* 0x000fea000b800000 */
[----:B------:R-:W-:-:S09]  /*2110*/  UISETP.NE.AND UP0, UPT, UR4, 0x1d, UPT ;  /* 0x0000001d0400788c */ /* 0x000fd2000bf05270 */
[----:B------:R-:W-:Y:S05]  /*2120*/  BRA.U !UP0, `(.L_x_1798) ;  /* 0x00000001087c7547 */ /* 0x000fea000b800000 */
[----:B------:R-:W-:-:S09]  /*2130*/  UISETP.NE.AND UP0, UPT, UR4, 0x2c, UPT ;  /* 0x0000002c0400788c */ /* 0x000fd2000bf05270 */
[----:B------:R-:W-:Y:S05]  /*2140*/  BRA.U !UP0, `(.L_x_1799) ;  /* 0x0000000108487547 */ /* 0x000fea000b800000 */
.L_x_1777:
        /* <DEDUP_REMOVED lines=16> */
.L_x_1800:
[----:B------:R-:W-:Y:S01]  /*2250*/  IMAD.MOV.U32 R0, RZ, RZ, RZ ;  /* 0x000000ffff007224 */ /* 0x000fe200078e00ff */
[----:B------:R-:W-:Y:S06]  /*2260*/  BRA `(.L_x_1778) ;  /* 0x0000000000487947 */ /* 0x000fec0003800000 */
.L_x_1799:
[----:B------:R-:W2:Y:S01]  /*2270*/  LDG.E.U8 R4, desc[UR36][R4.64] ;  /* 0x0000002404047981 */ /* 0x000ea2000c1e1100 */
[----:B------:R-:W-:Y:S01]  /*2280*/  HFMA2 R0, -RZ, RZ, 0.5, 0 ;  /* 0x38000000ff007431 */ /* 0x000fe200000001ff */
[----:B--2---:R-:W-:-:S13]  /*2290*/  ISETP.NE.AND P0, PT, R4, RZ, PT ;  /* 0x000000ff0400720c */ /* 0x004fda0003f05270 */
[----:B------:R-:W-:Y:S05]  /*22a0*/  @!P0 BRA `(.L_x_1778) ;  /* 0x0000000000388947 */ /* 0x000fea0003800000 */
[----:B------:R-:W-:-:S13]  /*22b0*/  ISETP.NE.AND P0, PT, R4, 0xff, PT ;  /* 0x000000ff0400780c */ /* 0x000fda0003f05270 */
[----:B------:R-:W-:-:S04]  /*22c0*/  @P0 IMAD.SHL.U32 R0, R4, 0x800000, RZ ;  /* 0x0080000004000824 */ /* 0x000fc800078e00ff */
[----:B------:R-:W-:Y:S01]  /*22d0*/  @P0 FMUL.FTZ R2, R0, 1 ;  /* 0x3f80000000020820 */ /* 0x000fe20000410000 */
[----:B------:R-:W-:-:S05]  /*22e0*/  @!P0 MOV R0, 0x7ff80000 ;  /* 0x7ff8000000008802 */ /* 0x000fca0000000f00 */
[----:B------:R-:W0:Y:S02]  /*22f0*/  @P0 F2F.F64.F32 R2, R2 ;  /* 0x0000000200020310 */ /* 0x000e240000201800 */
[----:B0-----:R-:W-:Y:S01]  /*2300*/  @P0 IMAD.MOV.U32 R0, RZ, RZ, R3 ;  /* 0x000000ffff000224 */ /* 0x001fe200078e0003 */
[----:B------:R-:W-:Y:S06]  /*2310*/  BRA `(.L_x_1778) ;  /* 0x00000000001c7947 */ /* 0x000fec0003800000 */
.L_x_1798:
[----:B------:R-:W2:Y:S02]  /*2320*/  LDG.E.64 R2, desc[UR36][R4.64] ;  /* 0x0000002404027981 */ /* 0x000ea4000c1e1b00 */
[----:B--2---:R-:W0:Y:S02]  /*2330*/  I2F.F64.U64 R2, R2 ;  /* 0x0000000200027312 */ /* 0x004e240000301800 */
[----:B0-----:R-:W-:Y:S01]  /*2340*/  MOV R0, R3 ;  /* 0x0000000300007202 */ /* 0x001fe20000000f00 */
[----:B------:R-:W-:Y:S06]  /*2350*/  BRA `(.L_x_1778) ;  /* 0x00000000000c7947 */ /* 0x000fec0003800000 */
.L_x_1797:
[----:B------:R-:W2:Y:S02]  /*2360*/  LDG.E R2, desc[UR36][R4.64] ;  /* 0x0000002404027981 */ /* 0x000ea4000c1e1900 */
[----:B--2---:R-:W0:Y:S02]  /*2370*/  I2F.F64.U32 R2, R2 ;  /* 0x0000000200027312 */ /* 0x004e240000201800 */
[----:B0-----:R-:W-:-:S07]  /*2380*/  IMAD.MOV.U32 R0, RZ, RZ, R3 ;  /* 0x000000ffff007224 */ /* 0x001fce00078e0003 */
.L_x_1778:
[----:B------:R-:W-:Y:S05]  /*2390*/  BSYNC.RECONVERGENT B6 ;  /* 0x0000000000067941 */ /* 0x000fea0003800200 */
.L_x_1772:
[----:B------:R-:W2:Y:S01]  /*23a0*/  LDCU.64 UR6, c[0x0][0x580] ;  /* 0x0000b000ff0677ac */ /* 0x000ea20008000a00 */
[----:B------:R-:W-:Y:S01]  /*23b0*/  BSSY.RECONVERGENT B6, `(.L_x_1801) ;  /* 0x00000d5000067945 */ /* 0x000fe20003800200 */
[----:B01---5:R-:W-:Y:S01]  /*23c0*/  SHF.R.U32.HI R4, RZ, 0x1f, R0 ;  /* 0x0000001fff047819 */ /* 0x023fe20000011600 */
[----:B------:R-:W-:-:S04]  /*23d0*/  UPRMT UR4, UR42, 0x9910, URZ ;  /* 0x000099102a047896 */ /* 0x000fc800080000ff */
[----:B------:R-:W-:Y:S01]  /*23e0*/  UISETP.GT.AND UP0, UPT, UR4, 0x9, UPT ;  /* 0x000000090400788c */ /* 0x000fe2000bf04270 */
[----:B--2---:R-:W-:-:S04]  /*23f0*/  IADD3 R2, P0, PT, R16, UR6, RZ ;  /* 0x0000000610027c10 */ /* 0x004fc8000ff1e0ff */
        /* <DEDUP_REMOVED lines=12> */
.L_x_1805:
[----:B------:R0:W-:Y:S01]  /*24c0*/  STG.E.U8 desc[UR36][R2.64], R4 ;  /* 0x0000000402007986 */ /* 0x0001e2000c101124 */
[----:B------:R-:W-:Y:S05]  /*24d0*/  BRA `(.L_x_1807) ;  /* 0x0000000c00087947 */ /* 0x000fea0003800000 */
.L_x_1804:
        /* <DEDUP_REMOVED lines=9> */
.L_x_1809:
[----:B------:R0:W-:Y:S01]  /*2570*/  STG.E desc[UR36][R2.64], R4 ;  /* 0x0000000402007986 */ /* 0x0001e2000c101924 */
[----:B------:R-:W-:Y:S05]  /*2580*/  BRA `(.L_x_1807) ;  /* 0x0000000800dc7947 */ /* 0x000fea0003800000 */
.L_x_1808:
[----:B------:R0:W-:Y:S01]  /*2590*/  STG.E.U16 desc[UR36][R2.64], R4 ;  /* 0x0000000402007986 */ /* 0x0001e2000c101524 */
[----:B------:R-:W-:Y:S05]  /*25a0*/  BRA `(.L_x_1807) ;  /* 0x0000000800d47947 */ /* 0x000fea0003800000 */
.L_x_1803:
        /* <DEDUP_REMOVED lines=9> */
.L_x_1811:
[----:B------:R-:W0:Y:S02]  /*2640*/  I2F.U16 R0, R4 ;  /* 0x0000000400007306 */ /* 0x000e240000101000 */
[----:B0-----:R-:W-:-:S05]  /*2650*/  F2FP.F16.F32.PACK_AB R0, RZ, R0 ;  /* 0x00000000ff00723e */ /* 0x001fca00000000ff */
[----:B------:R0:W-:Y:S01]  /*2660*/  STG.E.U16 desc[UR36][R2.64], R0 ;  /* 0x0000000002007986 */ /* 0x0001e2000c101524 */
[----:B------:R-:W-:Y:S05]  /*2670*/  BRA `(.L_x_1807) ;  /* 0x0000000800a07947 */ /* 0x000fea0003800000 */
.L_x_1810:
        /* <DEDUP_REMOVED lines=10> */
.L_x_1813:
[----:B------:R-:W0:Y:S02]  /*2720*/  I2F.U16 R4, R4 ;  /* 0x0000000400047306 */ /* 0x000e240000101000 */
[----:B0-----:R-:W-:-:S04]  /*2730*/  F2FP.F16.F32.PACK_AB R5, RZ, R4 ;  /* 0x00000004ff05723e */ /* 0x001fc800000000ff */
[----:B------:R-:W-:-:S05]  /*2740*/  PRMT R5, R5, 0x5410, RZ ;  /* 0x0000541005057816 */ /* 0x000fca00000000ff */
[----:B------:R0:W-:Y:S01]  /*2750*/  STG.E desc[UR36][R2.64], R5 ;  /* 0x0000000502007986 */ /* 0x0001e2000c101924 */
[----:B------:R-:W-:Y:S05]  /*2760*/  BRA `(.L_x_1807) ;  /* 0x0000000800647947 */ /* 0x000fea0003800000 */
.L_x_1812:
[----:B------:R-:W0:Y:S02]  /*2770*/  I2F.F64.U16 R4, R4 ;  /* 0x0000000400047312 */ /* 0x000e240000101800 */
[----:B0-----:R0:W-:Y:S01]  /*2780*/  STG.E.64 desc[UR36][R2.64], R4 ;  /* 0x0000000402007986 */ /* 0x0011e2000c101b24 */
[----:B------:R-:W-:Y:S05]  /*2790*/  BRA `(.L_x_1807) ;  /* 0x0000000800587947 */ /* 0x000fea0003800000 */
.L_x_1802:
        /* <DEDUP_REMOVED lines=10> */
.L_x_1816:
[----:B------:R-:W0:Y:S01]  /*2840*/  I2F.F64.U16 R4, R4 ;  /* 0x0000000400047312 */ /* 0x000e220000101800 */
[----:B------:R-:W-:-:S05]  /*2850*/  CS2R R6, SRZ ;  /* 0x0000000000067805 */ /* 0x000fca000001ff00 */
[----:B0-----:R0:W-:Y:S01]  /*2860*/  STG.E.128 desc[UR36][R2.64], R4 ;  /* 0x0000000402007986 */ /* 0x0011e2000c101d24 */
[----:B------:R-:W-:Y:S05]  /*2870*/  BRA `(.L_x_1807) ;  /* 0x0000000800207947 */ /* 0x000fea0003800000 */
.L_x_1815:
        /* <DEDUP_REMOVED lines=17> */
.L_x_1820:
[----:B------:R-:W-:Y:S05]  /*2990*/  BSYNC.RECONVERGENT B0 ;  /* 0x0000000000007941 */ /* 0x000fea0003800200 */
.L_x_1819:
[----:B------:R0:W-:Y:S01]  /*29a0*/  STG.E.U8 desc[UR36][R2.64], R5 ;  /* 0x0000000502007986 */ /* 0x0001e2000c101124 */
[----:B------:R-:W-:Y:S05]  /*29b0*/  BRA `(.L_x_1807) ;  /* 0x0000000400d07947 */ /* 0x000fea0003800000 */
.L_x_1818:
        /* <DEDUP_REMOVED lines=17> */
.L_x_1817:
[----:B------:R-:W0:Y:S02]  /*2ad0*/  I2F.U16 R0, R4 ;  /* 0x0000000400007306 */ /* 0x000e240000101000 */
[----:B0-----:R-:W-:-:S05]  /*2ae0*/  F2FP.BF16.F32.PACK_AB R0, RZ, R0 ;  /* 0x00000000ff00723e */ /* 0x001fca00000010ff */
[----:B------:R0:W-:Y:S01]  /*2af0*/  STG.E.U16 desc[UR36][R2.64], R0 ;  /* 0x0000000002007986 */ /* 0x0001e2000c101524 */
[----:B------:R-:W-:Y:S05]  /*2b00*/  BRA `(.L_x_1807) ;  /* 0x00000004007c7947 */ /* 0x000fea0003800000 */
.L_x_1814:
        /* <DEDUP_REMOVED lines=10> */
.L_x_1823:
[----:B------:R-:W0:Y:S01]  /*2bb0*/  I2F.U16 R5, R4 ;  /* 0x0000000400057306 */ /* 0x000e220000101000 */
[----:B------:R-:W-:Y:S01]  /*2bc0*/  BSSY.RECONVERGENT B0, `(.L_x_1824) ;  /* 0x0000011000007945 */ /* 0x000fe20003800200 */
[----:B------:R-:W-:Y:S01]  /*2bd0*/  HFMA2 R0, -RZ, RZ, 0, 7.62939453125e-06 ;  /* 0x00000080ff007431 */ /* 0x000fe200000001ff */
        /* <DEDUP_REMOVED lines=9> */
.L_x_1826:
[----:B------:R-:W-:-:S04]  /*2c70*/  SHF.R.U32.HI R0, RZ, 0x14, R5 ;  /* 0x00000014ff007819 */ /* 0x000fc80000011605 */
[----:B------:R-:W-:-:S04]  /*2c80*/  LOP3.LUT R0, R0, 0x1, RZ, 0xc0, !PT ;  /* 0x0000000100007812 */ /* 0x000fc800078ec0ff */
[----:B------:R-:W-:-:S04]  /*2c90*/  IADD3 R0, PT, PT, R5, 0x487ffff, R0 ;  /* 0x0487ffff05007810 */ /* 0x000fc80007ffe000 */
[----:B------:R-:W-:-:S04]  /*2ca0*/  SHF.R.U32.HI R0, RZ, 0x14, R0 ;  /* 0x00000014ff007819 */ /* 0x000fc80000011600 */
[----:B------:R-:W-:-:S07]  /*2cb0*/  LOP3.LUT R4, R0, 0xff, RZ, 0xc0, !PT ;  /* 0x000000ff00047812 */ /* 0x000fce00078ec0ff */
.L_x_1827:
[----:B------:R-:W-:-:S07]  /*2cc0*/  PRMT R0, R4, 0x7610, R0 ;  /* 0x0000761004007816 */ /* 0x000fce0000000000 */
.L_x_1825:
[----:B------:R-:W-:Y:S05]  /*2cd0*/  BSYNC.RECONVERGENT B0 ;  /* 0x0000000000007941 */ /* 0x000fea0003800200 */
.L_x_1824:
[----:B------:R4:W-:Y:S01]  /*2ce0*/  STG.E.U8 desc[UR36][R2.64], R0 ;  /* 0x0000000002007986 */ /* 0x0009e2000c101124 */
[----:B------:R-:W-:Y:S05]  /*2cf0*/  BRA `(.L_x_1807) ;  /* 0x0000000400007947 */ /* 0x000fea0003800000 */
.L_x_1822:
[----:B------:R-:W0:Y:S01]  /*2d00*/  I2F.U16 R5, R4 ;  /* 0x0000000400057306 */ /* 0x000e220000101000 */
[----:B------:R-:W-:Y:S01]  /*2d10*/  BSSY.RECONVERGENT B0, `(.L_x_1828) ;  /* 0x0000012000007945 */ /* 0x000fe20003800200 */
[----:B------:R-:W-:Y:S01]  /*2d20*/  IMAD.MOV.U32 R0, RZ, RZ, 0x80 ;  /* 0x00000080ff007424 */ /* 0x000fe200078e00ff */
[----:B0-----:R-:W-:-:S13]  /*2d30*/  ISETP.GT.U32.AND P0, PT, R5, 0x477fffff, PT ;  /* 0x477fffff0500780c */ /* 0x001fda0003f04070 */
[----:B------:R-:W-:Y:S05]  /*2d40*/  @P0 BRA `(.L_x_1829) ;  /* 0x0000000000380947 */ /* 0x000fea0003800000 */
[----:B------:R-:W-:-:S13]  /*2d50*/  ISETP.GT.U32.AND P0, PT, R5, 0x37ffffff, PT ;  /* 0x37ffffff0500780c */ /* 0x000fda0003f04070 */
[----:B------:R-:W-:Y:S05]  /*2d60*/  @P0 BRA `(.L_x_1830) ;  /* 0x0000000000180947 */ /* 0x000fea0003800000 */
[----:B------:R-:W-:Y:S02]  /*2d70*/  IADD3 R4, PT, PT, R4, 0x40, RZ ;  /* 0x0000004004047810 */ /* 0x000fe40007ffe0ff */
[----:B------:R-:W-:-:S04]  /*2d80*/  PRMT R0, RZ, 0x7610, R0 ;  /* 0x00007610ff007816 */ /* 0x000fc80000000000 */
[----:B------:R-:W0:Y:S02]  /*2d90*/  I2F.U16 R4, R4 ;  /* 0x0000000400047306 */ /* 0x000e240000101000 */
[----:B0-----:R-:W-:-:S13]  /*2da0*/  LOP3.LUT P0, R5, R4, 0xff, RZ, 0xc0, !PT ;  /* 0x000000ff04057812 */ /* 0x001fda000780c0ff */
[----:B------:R-:W-:Y:S05]  /*2db0*/  @!P0 BRA `(.L_x_1829) ;  /* 0x00000000001c8947 */ /* 0x000fea0003800000 */
[----:B------:R-:W-:Y:S05]  /*2dc0*/  BRA `(.L_x_1831) ;  /* 0x0000000000147947 */ /* 0x000fea0003800000 */
.L_x_1830:
[----:B------:R-:W-:-:S04]  /*2dd0*/  SHF.R.U32.HI R0, RZ, 0x15, R5 ;  /* 0x00000015ff007819 */ /* 0x000fc80000011605 */
[----:B------:R-:W-:-:S04]  /*2de0*/  LOP3.LUT R0, R0, 0x1, RZ, 0xc0, !PT ;  /* 0x0000000100007812 */ /* 0x000fc800078ec0ff */
[----:B------:R-:W-:-:S04]  /*2df0*/  IADD3 R0, PT, PT, R5, 0x88fffff, R0 ;  /* 0x088fffff05007810 */ /* 0x000fc80007ffe000 */
[----:B------:R-:W-:-:S04]  /*2e00*/  SHF.R.U32.HI R0, RZ, 0x15, R0 ;  /* 0x00000015ff007819 */ /* 0x000fc80000011600 */
[----:B------:R-:W-:-:S07]  /*2e10*/  LOP3.LUT R5, R0, 0xff, RZ, 0xc0, !PT ;  /* 0x000000ff00057812 */ /* 0x000fce00078ec0ff */
.L_x_1831:
[----:B------:R-:W-:-:S07]  /*2e20*/  PRMT R0, R5, 0x7610, R0 ;  /* 0x0000761005007816 */ /* 0x000fce0000000000 */
.L_x_1829:
[----:B------:R-:W-:Y:S05]  /*2e30*/  BSYNC.RECONVERGENT B0 ;  /* 0x0000000000007941 */ /* 0x000fea0003800200 */
.L_x_1828:
[----:B------:R3:W-:Y:S01]  /*2e40*/  STG.E.U8 desc[UR36][R2.64], R0 ;  /* 0x0000000002007986 */ /* 0x0007e2000c101124 */
[----:B------:R-:W-:Y:S05]  /*2e50*/  BRA `(.L_x_1807) ;  /* 0x0000000000a87947 */ /* 0x000fea0003800000 */
.L_x_1821:
[----:B------:R-:W-:-:S09]  /*2e60*/  UISETP.NE.AND UP0, UPT, UR4, 0x1c, UPT ;  /* 0x0000001c0400788c */ /* 0x000fd2000bf05270 */
[----:B------:R-:W-:Y:S05]  /*2e70*/  BRA.U !UP0, `(.L_x_1832) ;  /* 0x00000001089c7547 */ /* 0x000fea000b800000 */
[----:B------:R-:W-:-:S09]  /*2e80*/  UISETP.NE.AND UP0, UPT, UR4, 0x1d, UPT ;  /* 0x0000001d0400788c */ /* 0x000fd2000bf05270 */
[----:B------:R-:W-:Y:S05]  /*2e90*/  BRA.U !UP0, `(.L_x_1833) ;  /* 0x0000000108887547 */ /* 0x000fea000b800000 */
[----:B------:R-:W-:-:S09]  /*2ea0*/  UISETP.NE.AND UP0, UPT, UR4, 0x2c, UPT ;  /* 0x0000002c0400788c */ /* 0x000fd2000bf05270 */
[----:B------:R-:W-:Y:S05]  /*2eb0*/  BRA.U !UP0, `(.L_x_1834) ;  /* 0x0000000108447547 */ /* 0x000fea000b800000 */
.L_x_1806:
        /* <DEDUP_REMOVED lines=16> */
.L_x_1835:
[----:B------:R-:W-:Y:S05]  /*2fc0*/  BRA `(.L_x_1807) ;  /* 0x00000000004c7947 */ /* 0x000fea0003800000 */
.L_x_1834:
        /* <DEDUP_REMOVED lines=15> */
.L_x_1833:
[----:B------:R-:W-:-:S05]  /*30c0*/  MOV R5, RZ ;  /* 0x000000ff00057202 */ /* 0x000fca0000000f00 */
[----:B------:R2:W-:Y:S01]  /*30d0*/  STG.E.64 desc[UR36][R2.64], R4 ;  /* 0x0000000402007986 */ /* 0x0005e2000c101b24 */
[----:B------:R-:W-:Y:S05]  /*30e0*/  BRA `(.L_x_1807) ;  /* 0x0000000000047947 */ /* 0x000fea0003800000 */
.L_x_1832:
[----:B------:R0:W-:Y:S02]  /*30f0*/  STG.E desc[UR36][R2.64], R4 ;  /* 0x0000000402007986 */ /* 0x0001e4000c101924 */
.L_x_1807:
[----:B------:R-:W-:Y:S05]  /*3100*/  BSYNC.RECONVERGENT B6 ;  /* 0x0000000000067941 */ /* 0x000fea0003800200 */
.L_x_1801:
[----:B------:R-:W-:-:S07]  /*3110*/  VIADD R17, R17, 0x80 ;  /* 0x0000008011117836 */ /* 0x000fce0000000000 */
.L_x_1770:
[----:B------:R-:W-:Y:S05]  /*3120*/  BSYNC.RECONVERGENT B7 ;  /* 0x0000000000077941 */ /* 0x000fea0003800200 */
.L_x_1769:
        /* <DEDUP_REMOVED lines=10> */
[----:B------:R-:W-:Y:S01]  /*31d0*/  MOV R16, RZ ;  /* 0x000000ff00107202 */ /* 0x000fe20000000f00 */
        /* <DEDUP_REMOVED lines=296> */
.L_x_1838:
[----:B------:R-:W2:Y:S01]  /*4460*/  LDCU.64 UR6, c[0x0][0x588] ;  /* 0x0000b100ff0677ac */ /* 0x000ea20008000a00 */
[----:B------:R-:W-:Y:S01]  /*4470*/  BSSY.RECONVERGENT B6, `(.L_x_1839) ;  /* 0x00000f9000067945 */ /* 0x000fe20003800200 */
[----:B------:R-:W-:-:S04]  /*4480*/  UPRMT UR4, UR41, 0x9910, URZ ;  /* 0x0000991029047896 */ /* 0x000fc800080000ff */
[----:B------:R-:W-:Y:S01]  /*4490*/  UISETP.GT.AND UP0, UPT, UR4, 0x9, UPT ;  /* 0x000000090400788c */ /* 0x000fe2000bf04270 */
[----:B--2---:R-:W-:-:S04]  /*44a0*/  IADD3 R4, P0, PT, R0, UR6, RZ ;  /* 0x0000000600047c10 */ /* 0x004fc8000ff1e0ff */
[----:B-1----:R-:W-:-:S04]  /*44b0*/  IADD3.X R5, PT, PT, RZ, UR7, RZ, P0, !PT ;  /* 0x00000007ff057c10 */ /* 0x002fc800087fe4ff */
        /* <DEDUP_REMOVED lines=11> */
[----:B0-----:R-:W-:Y:S01]  /*4570*/  IMAD.MOV.U32 R0, RZ, RZ, R3 ;  /* 0x000000ffff007224 */ /* 0x001fe200078e0003 */
[----:B------:R-:W-:Y:S06]  /*4580*/  BRA `(.L_x_1845) ;  /* 0x0000000c009c7947 */ /* 0x000fec0003800000 */
.L_x_1843:
[----:B------:R-:W2:Y:S02]  /*4590*/  LDG.E.U8 R2, desc[UR36][R4.64] ;  /* 0x0000002404027981 */ /* 0x000ea4000c1e1100 */
[----:B--2---:R-:W0:Y:S02]  /*45a0*/  I2F.F64.U16 R2, R2 ;  /* 0x0000000200027312 */ /* 0x004e240000101800 */
[----:B0-----:R-:W-:Y:S01]  /*45b0*/  MOV R0, R3 ;  /* 0x0000000300007202 */ /* 0x001fe20000000f00 */
[----:B------:R-:W-:Y:S06]  /*45c0*/  BRA `(.L_x_1845) ;  /* 0x0000000c008c7947 */ /* 0x000fec0003800000 */
.L_x_1842:
        /* <DEDUP_REMOVED lines=10> */
.L_x_1847:
[----:B------:R-:W2:Y:S02]  /*4670*/  LDG.E R2, desc[UR36][R4.64] ;  /* 0x0000002404027981 */ /* 0x000ea4000c1e1900 */
[----:B--2---:R-:W0:Y:S02]  /*4680*/  I2F.F64 R2, R2 ;  /* 0x0000000200027312 */ /* 0x004e240000201c00 */
[----:B0-----:R-:W-:Y:S01]  /*4690*/  MOV R0, R3 ;  /* 0x0000000300007202 */ /* 0x001fe20000000f00 */
[----:B------:R-:W-:Y:S06]  /*46a0*/  BRA `(.L_x_1845) ;  /* 0x0000000c00547947 */ /* 0x000fec0003800000 */
.L_x_1846:
[----:B------:R-:W2:Y:S02]  /*46b0*/  LDG.E.U16 R2, desc[UR36][R4.64] ;  /* 0x0000002404027981 */ /* 0x000ea4000c1e1500 */
[----:B--2---:R-:W0:Y:S02]  /*46c0*/  I2F.F64.S16 R2, R2 ;  /* 0x0000000200027312 */ /* 0x004e240000101c00 */
[----:B0-----:R-:W-:Y:S01]  /*46d0*/  IMAD.MOV.U32 R0, RZ, RZ, R3 ;  /* 0x000000ffff007224 */ /* 0x001fe200078e0003 */
[----:B------:R-:W-:Y:S06]  /*46e0*/  BRA `(.L_x_1845) ;  /* 0x0000000c00447947 */ /* 0x000fec0003800000 */
.L_x_1841:
        /* <DEDUP_REMOVED lines=9> */
[----:B0-----:R-:W-:Y:S01]  /*4780*/  MOV R0, R3 ;  /* 0x0000000300007202 */ /* 0x001fe20000000f00 */
[----:B------:R-:W-:Y:S06]  /*4790*/  BRA `(.L_x_1845) ;  /* 0x0000000c00187947 */ /* 0x000fec0003800000 */
.L_x_1849:
[----:B------:R-:W2:Y:S02]  /*47a0*/  LDG.E.U16 R0, desc[UR36][R4.64] ;  /* 0x0000002404007981 */ /* 0x000ea4000c1e1500 */
[----:B--2---:R-:W-:-:S05]  /*47b0*/  HADD2.F32 R0, -RZ, R0.H0_H0 ;  /* 0x20000000ff007230 */ /* 0x004fca0000004100 */
[----:B------:R-:W-:-:S06]  /*47c0*/  FMUL.FTZ R2, R0, 1 ;  /* 0x3f80000000027820 */ /* 0x000fcc0000410000 */
[----:B------:R-:W0:Y:S02]  /*47d0*/  F2F.F64.F32 R2, R2 ;  /* 0x0000000200027310 */ /* 0x000e240000201800 */
[----:B0-----:R-:W-:Y:S01]  /*47e0*/  IMAD.MOV.U32 R0, RZ, RZ, R3 ;  /* 0x000000ffff007224 */ /* 0x001fe200078e0003 */
[----:B------:R-:W-:Y:S06]  /*47f0*/  BRA `(.L_x_1845) ;  /* 0x0000000c00007947 */ /* 0x000fec0003800000 */
.L_x_1848:
        /* <DEDUP_REMOVED lines=11> */
.L_x_1851:
[----:B------:R-:W2:Y:S02]  /*48b0*/  LDG.E.U16 R4, desc[UR36][R4.64] ;  /* 0x0000002404047981 */ /* 0x000ea4000c1e1500 */
[----:B--2---:R-:W-:-:S05]  /*48c0*/  HADD2.F32 R0, -RZ, R4.H0_H0 ;  /* 0x20000004ff007230 */ /* 0x004fca0000004100 */
[----:B------:R-:W-:-:S06]  /*48d0*/  FMUL.FTZ R2, R0, 1 ;  /* 0x3f80000000027820 */ /* 0x000fcc0000410000 */
[----:B------:R-:W0:Y:S02]  /*48e0*/  F2F.F64.F32 R2, R2 ;  /* 0x0000000200027310 */ /* 0x000e240000201800 */
[----:B0-----:R-:W-:Y:S01]  /*48f0*/  IMAD.MOV.U32 R0, RZ, RZ, R3 ;  /* 0x000000ffff007224 */ /* 0x001fe200078e0003 */
[----:B------:R-:W-:Y:S06]  /*4900*/  BRA `(.L_x_1845) ;  /* 0x0000000800bc7947 */ /* 0x000fec0003800000 */
.L_x_1850:
[----:B------:R0:W5:Y:S01]  /*4910*/  LDG.E R0, desc[UR36][R4.64+0x4] ;  /* 0x0000042404007981 */ /* 0x000162000c1e1900 */
[----:B------:R-:W-:Y:S05]  /*4920*/  BRA `(.L_x_1845) ;  /* 0x0000000800b47947 */ /* 0x000fea0003800000 */
.L_x_1840:
        /* <DEDUP_REMOVED lines=12> */
.L_x_1854:
[----:B------:R1:W5:Y:S01]  /*49f0*/  LDG.E R0, desc[UR36][R4.64+0x4] ;  /* 0x0000042404007981 */ /* 0x000362000c1e1900 */
[----:B------:R-:W-:Y:S05]  /*4a00*/  BRA `(.L_x_1845) ;  /* 0x00000008007c7947 */ /* 0x000fea0003800000 */
.L_x_1853:
        /* <DEDUP_REMOVED lines=28> */
.L_x_1856:
        /* <DEDUP_REMOVED lines=10> */
[----:B------:R-:W-:-:S05]  /*4c70*/  LOP3.LUT R0, R0, 0x80000000, R3, 0xf8, !PT ;  /* 0x8000000000007812 */ /* 0x000fca00078ef803 */
[----:B------:R-:W-:-:S06]  /*4c80*/  FMUL.FTZ R2, R0, 1 ;  /* 0x3f80000000027820 */ /* 0x000fcc0000410000 */
[----:B------:R-:W0:Y:S02]  /*4c90*/  F2F.F64.F32 R2, R2 ;  /* 0x0000000200027310 */ /* 0x000e240000201800 */
[----:B0-----:R-:W-:Y:S01]  /*4ca0*/  MOV R0, R3 ;  /* 0x0000000300007202 */ /* 0x001fe20000000f00 */
[----:B------:R-:W-:Y:S06]  /*4cb0*/  BRA `(.L_x_1845) ;  /* 0x0000000400d07947 */ /* 0x000fec0003800000 */
.L_x_1855:
[----:B------:R-:W2:Y:S02]  /*4cc0*/  LDG.E.U16 R0, desc[UR36][R4.64] ;  /* 0x0000002404007981 */ /* 0x000ea4000c1e1500 */
[----:B--2---:R-:W-:-:S04]  /*4cd0*/  IMAD.U32 R0, R0, 0x10000, RZ ;  /* 0x0001000000007824 */ /* 0x004fc800078e00ff */
[----:B------:R-:W-:-:S06]  /*4ce0*/  FMUL.FTZ R2, R0, 1 ;  /* 0x3f80000000027820 */ /* 0x000fcc0000410000 */
[----:B------:R-:W0:Y:S02]  /*4cf0*/  F2F.F64.F32 R2, R2 ;  /* 0x0000000200027310 */ /* 0x000e240000201800 */
[----:B0-----:R-:W-:Y:S01]  /*4d00*/  MOV R0, R3 ;  /* 0x0000000300007202 */ /* 0x001fe20000000f00 */
[----:B------:R-:W-:Y:S06]  /*4d10*/  BRA `(.L_x_1845) ;  /* 0x0000000400b87947 */ /* 0x000fec0003800000 */
.L_x_1852:
        /* <DEDUP_REMOVED lines=12> */
.L_x_1859:
        /* <DEDUP_REMOVED lines=20> */
.L_x_1861:
[----:B------:R-:W-:Y:S05]  /*4f20*/  BSYNC.RECONVERGENT B0 ;  /* 0x0000000000007941 */ /* 0x000fea0003800200 */
.L_x_1860:
[----:B------:R-:W-:Y:S02]  /*4f30*/  SHF.L.U32 R0, R0, 0x14, RZ ;  /* 0x0000001400007819 */ /* 0x000fe400000006ff */
[----:B------:R-:W-:-:S04]  /*4f40*/  LEA R2, R2, 0x3b800000, 0x17 ;  /* 0x3b80000002027811 */ /* 0x000fc800078eb8ff */
[----:B------:R-:W-:-:S05]  /*4f50*/  LOP3.LUT R0, R2, R0, R7, 0xfe, !PT ;  /* 0x0000000002007212 */ /* 0x000fca00078efe07 */
[----:B------:R-:W-:-:S06]  /*4f60*/  FMUL.FTZ R2, R0, 1 ;  /* 0x3f80000000027820 */ /* 0x000fcc0000410000 */
[----:B------:R-:W0:Y:S02]  /*4f70*/  F2F.F64.F32 R2, R2 ;  /* 0x0000000200027310 */ /* 0x000e240000201800 */
[----:B0-----:R-:W-:Y:S01]  /*4f80*/  IMAD.MOV.U32 R0, RZ, RZ, R3 ;  /* 0x000000ffff007224 */ /* 0x001fe200078e0003 */
[----:B------:R-:W-:Y:S06]  /*4f90*/  BRA `(.L_x_1845) ;  /* 0x0000000400187947 */ /* 0x000fec0003800000 */
.L_x_1858:
        /* <DEDUP_REMOVED lines=20> */
.L_x_1863:
[----:B------:R-:W-:Y:S05]  /*50e0*/  BSYNC.RECONVERGENT B0 ;  /* 0x0000000000007941 */ /* 0x000fea0003800200 */
.L_x_1862:
[----:B------:R-:W-:Y:S02]  /*50f0*/  SHF.L.U32 R0, R0, 0x15, RZ ;  /* 0x0000001500007819 */ /* 0x000fe400000006ff */
[----:B------:R-:W-:-:S04]  /*5100*/  LEA R2, R2, 0x37800000, 0x17 ;  /* 0x3780000002027811 */ /* 0x000fc800078eb8ff */
[----:B------:R-:W-:-:S05]  /*5110*/  LOP3.LUT R0, R2, R0, R7, 0xfe, !PT ;  /* 0x0000000002007212 */ /* 0x000fca00078efe07 */
[----:B------:R-:W-:-:S06]  /*5120*/  FMUL.FTZ R2, R0, 1 ;  /* 0x3f80000000027820 */ /* 0x000fcc0000410000 */
[----:B------:R-:W0:Y:S02]  /*5130*/  F2F.F64.F32 R2, R2 ;  /* 0x0000000200027310 */ /* 0x000e240000201800 */
[----:B0-----:R-:W-:Y:S01]  /*5140*/  IMAD.MOV.U32 R0, RZ, RZ, R3 ;  /* 0x000000ffff007224 */ /* 0x001fe200078e0003 */
[----:B------:R-:W-:Y:S06]  /*5150*/  BRA `(.L_x_1845) ;  /* 0x0000000000a87947 */ /* 0x000fec0003800000 */
.L_x_1857:
[----:B------:R-:W-:-:S09]  /*5160*/  UISETP.NE.AND UP0, UPT, UR4, 0x1c, UPT ;  /* 0x0000001c0400788c */ /* 0x000fd2000bf05270 */
[----:B------:R-:W-:Y:S05]  /*5170*/  BRA.U !UP0, `(.L_x_1864) ;  /* 0x0000000108947547 */ /* 0x000fea000b800000 */
[----:B------:R-:W-:-:S09]  /*5180*/  UISETP.NE.AND UP0, UPT, UR4, 0x1d, UPT ;  /* 0x0000001d0400788c */ /* 0x000fd2000bf05270 */
[----:B------:R-:W-:Y:S05]  /*5190*/  BRA.U !UP0, `(.L_x_1865) ;  /* 0x00000001087c7547 */ /* 0x000fea000b800000 */
[----:B------:R-:W-:-:S09]  /*51a0*/  UISETP.NE.AND UP0, UPT, UR4, 0x2c, UPT ;  /* 0x0000002c0400788c */ /* 0x000fd2000bf05270 */
[----:B------:R-:W-:Y:S05]  /*51b0*/  BRA.U UP0, `(.L_x_1844) ;  /* 0x00000001002c7547 */ /* 0x000fea000b800000 */
        /* <DEDUP_REMOVED lines=11> */
.L_x_1844:
        /* <DEDUP_REMOVED lines=16> */
.L_x_1866:
[----:B------:R-:W-:Y:S01]  /*5370*/  IMAD.MOV.U32 R0, RZ, RZ, RZ ;  /* 0x000000ffff007224 */ /* 0x000fe200078e00ff */
[----:B------:R-:W-:Y:S06]  /*5380*/  BRA `(.L_x_1845) ;  /* 0x00000000001c7947 */ /* 0x000fec0003800000 */
.L_x_1865:
[----:B------:R-:W2:Y:S02]  /*5390*/  LDG.E.64 R2, desc[UR36][R4.64] ;  /* 0x0000002404027981 */ /* 0x000ea4000c1e1b00 */
[----:B--2---:R-:W0:Y:S02]  /*53a0*/  I2F.F64.U64 R2, R2 ;  /* 0x0000000200027312 */ /* 0x004e240000301800 */
[----:B0-----:R-:W-:Y:S01]  /*53b0*/  MOV R0, R3 ;  /* 0x0000000300007202 */ /* 0x001fe20000000f00 */
[----:B------:R-:W-:Y:S06]  /*53c0*/  BRA `(.L_x_1845) ;  /* 0x00000000000c7947 */ /* 0x000fec0003800000 */
.L_x_1864:
[----:B------:R-:W2:Y:S02]  /*53d0*/  LDG.E R2, desc[UR36][R4.64] ;  /* 0x0000002404027981 */ /* 0x000ea4000c1e1900 */
[----:B--2---:R-:W0:Y:S02]  /*53e0*/  I2F.F64.U32 R2, R2 ;  /* 0x0000000200027312 */ /* 0x004e240000201800 */
[----:B0-----:R-:W-:-:S07]  /*53f0*/  IMAD.MOV.U32 R0, RZ, RZ, R3 ;  /* 0x000000ffff007224 */ /* 0x001fce00078e0003 */
.L_x_1845:
[----:B------:R-:W-:Y:S05]  /*5400*/  BSYNC.RECONVERGENT B6 ;  /* 0x0000000000067941 */ /* 0x000fea0003800200 */
.L_x_1839:
        /* <DEDUP_REMOVED lines=18> */
.L_x_1871:
[----:B------:R0:W-:Y:S01]  /*5530*/  STG.E.U8 desc[UR36][R2.64], R4 ;  /* 0x0000000402007986 */ /* 0x0001e2000c101124 */
[----:B------:R-:W-:Y:S05]  /*5540*/  BRA `(.L_x_1873) ;  /* 0x0000000c00047947 */ /* 0x000fea0003800000 */
.L_x_1870:
        /* <DEDUP_REMOVED lines=9> */
.L_x_1875:
[----:B------:R0:W-:Y:S01]  /*55e0*/  STG.E desc[UR36][R2.64], R4 ;  /* 0x0000000402007986 */ /* 0x0001e2000c101924 */
[----:B------:R-:W-:Y:S05]  /*55f0*/  BRA `(.L_x_1873) ;  /* 0x0000000800d87947 */ /* 0x000fea0003800000 */
.L_x_1874:
[----:B------:R0:W-:Y:S01]  /*5600*/  STG.E.U16 desc[UR36][R2.64], R4 ;  /* 0x0000000402007986 */ /* 0x0001e2000c101524 */
[----:B------:R-:W-:Y:S05]  /*5610*/  BRA `(.L_x_1873) ;  /* 0x0000000800d07947 */ /* 0x000fea0003800000 */
.L_x_1869:
        /* <DEDUP_REMOVED lines=9> */
.L_x_1877:
[----:B------:R-:W0:Y:S02]  /*56b0*/  I2F.U16 R0, R4 ;  /* 0x0000000400007306 */ /* 0x000e240000101000 */
[----:B0-----:R-:W-:-:S05]  /*56c0*/  F2FP.F16.F32.PACK_AB R0, RZ, R0 ;  /* 0x00000000ff00723e */ /* 0x001fca00000000ff */
[----:B------:R0:W-:Y:S01]  /*56d0*/  STG.E.U16 desc[UR36][R2.64], R0 ;  /* 0x0000000002007986 */ /* 0x0001e2000c101524 */
[----:B------:R-:W-:Y:S05]  /*56e0*/  BRA `(.L_x_1873) ;  /* 0x00000008009c7947 */ /* 0x000fea0003800000 */
.L_x_1876:
        /* <DEDUP_REMOVED lines=10> */
.L_x_1879:
[----:B------:R-:W0:Y:S02]  /*5790*/  I2F.U16 R4, R4 ;  /* 0x0000000400047306 */ /* 0x000e240000101000 */
[----:B0-----:R-:W-:-:S04]  /*57a0*/  F2FP.F16.F32.PACK_AB R5, RZ, R4 ;  /* 0x00000004ff05723e */ /* 0x001fc800000000ff */
[----:B------:R-:W-:-:S05]  /*57b0*/  PRMT R5, R5, 0x5410, RZ ;  /* 0x0000541005057816 */ /* 0x000fca00000000ff */
[----:B------:R0:W-:Y:S01]  /*57c0*/  STG.E desc[UR36][R2.64], R5 ;  /* 0x0000000502007986 */ /* 0x0001e2000c101924 */
[----:B------:R-:W-:Y:S05]  /*57d0*/  BRA `(.L_x_1873) ;  /* 0x0000000800607947 */ /* 0x000fea0003800000 */
.L_x_1878:
[----:B------:R-:W0:Y:S02]  /*57e0*/  I2F.F64.U16 R4, R4 ;  /* 0x0000000400047312 */ /* 0x000e240000101800 */
[----:B0-----:R0:W-:Y:S01]  /*57f0*/  STG.E.64 desc[UR36][R2.64], R4 ;  /* 0x0000000402007986 */ /* 0x0011e2000c101b24 */
[----:B------:R-:W-:Y:S05]  /*5800*/  BRA `(.L_x_1873) ;  /* 0x0000000800547947 */ /* 0x000fea0003800000 */
.L_x_1868:
        /* <DEDUP_REMOVED lines=12> */
.L_x_1883:
        /* <DEDUP_REMOVED lines=17> */
.L_x_1885:
[----:B------:R-:W-:Y:S05]  /*59e0*/  BSYNC.RECONVERGENT B0 ;  /* 0x0000000000007941 */ /* 0x000fea0003800200 */
.L_x_1884:
[----:B------:R0:W-:Y:S01]  /*59f0*/  STG.E.U8 desc[UR36][R2.64], R0 ;  /* 0x0000000002007986 */ /* 0x0001e2000c101124 */
[----:B------:R-:W-:Y:S05]  /*5a00*/  BRA `(.L_x_1873) ;  /* 0x0000000400d47947 */ /* 0x000fea0003800000 */
.L_x_1882:
        /* <DEDUP_REMOVED lines=18> */
.L_x_1887:
[----:B------:R-:W-:Y:S05]  /*5b30*/  BSYNC.RECONVERGENT B0 ;  /* 0x0000000000007941 */ /* 0x000fea0003800200 */
.L_x_1886:
[----:B------:R0:W-:Y:S01]  /*5b40*/  STG.E.U8 desc[UR36][R2.64], R0 ;  /* 0x0000000002007986 */ /* 0x0001e2000c101124 */
[----:B------:R-:W-:Y:S05]  /*5b50*/  BRA `(.L_x_1873) ;  /* 0x0000000400807947 */ /* 0x000fea0003800000 */
.L_x_1881:
        /* <DEDUP_REMOVED lines=21> */
.L_x_1889:
[----:B------:R-:W-:-:S05]  /*5cb0*/  MOV R5, RZ ;  /* 0x000000ff00057202 */ /* 0x000fca0000000f00 */
[----:B------:R0:W-:Y:S01]  /*5cc0*/  STG.E.64 desc[UR36][R2.64], R4 ;  /* 0x0000000402007986 */ /* 0x0001e2000c101b24 */
[----:B------:R-:W-:Y:S05]  /*5cd0*/  BRA `(.L_x_1873) ;  /* 0x0000000400207947 */ /* 0x000fea0003800000 */
.L_x_1888:
[----:B------:R0:W-:Y:S01]  /*5ce0*/  STG.E desc[UR36][R2.64], R4 ;  /* 0x0000000402007986 */ /* 0x0001e2000c101924 */
[----:B------:R-:W-:Y:S05]  /*5cf0*/  BRA `(.L_x_1873) ;  /* 0x0000000400187947 */ /* 0x000fea0003800000 */
.L_x_1880:
        /* <DEDUP_REMOVED lines=8> */
.L_x_1891:
[----:B------:R-:W0:Y:S01]  /*5d80*/  I2F.F64.U16 R4, R4 ;  /* 0x0000000400047312 */ /* 0x000e220000101800 */
[----:B------:R-:W-:-:S05]  /*5d90*/  CS2R R6, SRZ ;  /* 0x0000000000067805 */ /* 0x000fca000001ff00 */
[----:B0-----:R0:W-:Y:S01]  /*5da0*/  STG.E.128 desc[UR36][R2.64], R4 ;  /* 0x0000000402007986 */ /* 0x0011e2000c101d24 */
[----:B------:R-:W-:Y:S05]  /*5db0*/  BRA `(.L_x_1873) ;  /* 0x0000000000e87947 */ /* 0x000fea0003800000 */
.L_x_1890:
[----:B------:R-:W-:-:S09]  /*5dc0*/  UISETP.NE.AND UP0, UPT, UR4, 0xf, UPT ;  /* 0x0000000f0400788c */ /* 0x000fd2000bf05270 */
[----:B------:R-:W-:Y:S05]  /*5dd0*/  BRA.U !UP0, `(.L_x_1892) ;  /* 0x0000000108d47547 */ /* 0x000fea000b800000 */
[----:B------:R-:W-:-:S09]  /*5de0*/  UISETP.NE.AND UP0, UPT, UR4, 0x17, UPT ;  /* 0x000000170400788c */ /* 0x000fd2000bf05270 */
[----:B------:R-:W-:Y:S05]  /*5df0*/  BRA.U !UP0, `(.L_x_1893) ;  /* 0x0000000108847547 */ /* 0x000fea000b800000 */
[----:B------:R-:W-:-:S09]  /*5e00*/  UISETP.NE.AND UP0, UPT, UR4, 0x18, UPT ;  /* 0x000000180400788c */ /* 0x000fd2000bf05270 */
[----:B------:R-:W-:Y:S05]  /*5e10*/  BRA.U !UP0, `(.L_x_1894) ;  /* 0x0000000108447547 */ /* 0x000fea000b800000 */
.L_x_1872:
        /* <DEDUP_REMOVED lines=16> */
.L_x_1895:
[----:B------:R-:W-:Y:S05]  /*5f20*/  BRA `(.L_x_1873) ;  /* 0x00000000008c7947 */ /* 0x000fea0003800000 */
.L_x_1894:
        /* <DEDUP_REMOVED lines=11> */
.L_x_1897:
[----:B------:R-:W-:Y:S05]  /*5fe0*/  BSYNC.RECONVERGENT B0 ;  /* 0x0000000000007941 */ /* 0x000fea0003800200 */
.L_x_1896:
[----:B------:R1:W-:Y:S01]  /*5ff0*/  STG.E.U8 desc[UR36][R2.64], R5 ;  /* 0x0000000502007986 */ /* 0x0003e2000c101124 */
[----:B------:R-:W-:Y:S05]  /*6000*/  BRA `(.L_x_1873) ;  /* 0x0000000000547947 */ /* 0x000fea0003800000 */
.L_x_1893:
        /* <DEDUP_REMOVED lines=13> */
.L_x_1898:
[----:B------:R-:W-:Y:S01]  /*60e0*/  ISETP.GT.U32.AND P0, PT, R5, 0x7f800000, PT ;  /* 0x7f8000000500780c */ /* 0x000fe20003f04070 */
[----:B------:R-:W-:-:S05]  /*60f0*/  HFMA2 R5, -RZ, RZ, 0, 7.569789886474609375e-06 ;  /* 0x0000007fff057431 */ /* 0x000fca00000001ff */
[----:B------:R-:W-:-:S05]  /*6100*/  SEL R5, R5, 0x7c, P0 ;  /* 0x0000007c05057807 */ /* 0x000fca0000000000 */
[----:B------:R2:W-:Y:S01]  /*6110*/  STG.E.U8 desc[UR36][R2.64], R5 ;  /* 0x0000000502007986 */ /* 0x0005e2000c101124 */
[----:B------:R-:W-:Y:S05]  /*6120*/  BRA `(.L_x_1873) ;  /* 0x00000000000c7947 */ /* 0x000fea0003800000 */
.L_x_1892:
[----:B------:R-:W0:Y:S02]  /*6130*/  I2F.U16 R0, R4 ;  /* 0x0000000400007306 */ /* 0x000e240000101000 */
[----:B0-----:R-:W-:-:S05]  /*6140*/  F2FP.BF16.F32.PACK_AB R0, RZ, R0 ;  /* 0x00000000ff00723e */ /* 0x001fca00000010ff */
[----:B------:R0:W-:Y:S02]  /*6150*/  STG.E.U16 desc[UR36][R2.64], R0 ;  /* 0x0000000002007986 */ /* 0x0001e4000c101524 */
.L_x_1873:
[----:B------:R-:W-:Y:S05]  /*6160*/  BSYNC.RECONVERGENT B6 ;  /* 0x0000000000067941 */ /* 0x000fea0003800200 */
.L_x_1867:
[----:B------:R-:W-:-:S07]  /*6170*/  VIADD R17, R17, 0x80 ;  /* 0x0000008011117836 */ /* 0x000fce0000000000 */
.L_x_1837:
[----:B------:R-:W-:Y:S05]  /*6180*/  BSYNC.RECONVERGENT B7 ;  /* 0x0000000000077941 */ /* 0x000fea0003800200 */
.L_x_1836:
        /* <DEDUP_REMOVED lines=307> */
.L_x_1901:
        /* <DEDUP_REMOVED lines=19> */
.L_x_1906:
[----:B------:R-:W2:Y:S02]  /*75f0*/  LDG.E.U8 R2, desc[UR36][R4.64] ;  /* 0x0000002404027981 */ /* 0x000ea4000c1e1100 */
[----:B--2---:R-:W0:Y:S02]  /*7600*/  I2F.F64.U16 R2, R2 ;  /* 0x0000000200027312 */ /* 0x004e240000101800 */
[----:B0-----:R-:W-:Y:S01]  /*7610*/  MOV R0, R3 ;  /* 0x0000000300007202 */ /* 0x001fe20000000f00 */
[----:B------:R-:W-:Y:S06]  /*7620*/  BRA `(.L_x_1908) ;  /* 0x0000000c008c7947 */ /* 0x000fec0003800000 */
.L_x_1905:
        /* <DEDUP_REMOVED lines=10> */
.L_x_1910:
[----:B------:R-:W2:Y:S02]  /*76d0*/  LDG.E R2, desc[UR36][R4.64] ;  /* 0x0000002404027981 */ /* 0x000ea4000c1e1900 */
[----:B--2---:R-:W0:Y:S02]  /*76e0*/  I2F.F64 R2, R2 ;  /* 0x0000000200027312 */ /* 0x004e240000201c00 */
[----:B0-----:R-:W-:Y:S01]  /*76f0*/  MOV R0, R3 ;  /* 0x0000000300007202 */ /* 0x001fe20000000f00 */
[----:B------:R-:W-:Y:S06]  /*7700*/  BRA `(.L_x_1908) ;  /* 0x0000000c00547947 */ /* 0x000fec0003800000 */
.L_x_1909:
[----:B------:R-:W2:Y:S02]  /*7710*/  LDG.E.U16 R2, desc[UR36][R4.64] ;  /* 0x0000002404027981 */ /* 0x000ea4000c1e1500 */
[----:B--2---:R-:W0:Y:S02]  /*7720*/  I2F.F64.S16 R2, R2 ;  /* 0x0000000200027312 */ /* 0x004e240000101c00 */
[----:B0-----:R-:W-:Y:S01]  /*7730*/  IMAD.MOV.U32 R0, RZ, RZ, R3 ;  /* 0x000000ffff007224 */ /* 0x001fe200078e0003 */
[----:B------:R-:W-:Y:S06]  /*7740*/  BRA `(.L_x_1908) ;  /* 0x0000000c00447947 */ /* 0x000fec0003800000 */
.L_x_1904:
        /* <DEDUP_REMOVED lines=11> */
.L_x_1912:
[----:B------:R-:W2:Y:S02]  /*7800*/  LDG.E.U16 R0, desc[UR36][R4.64] ;  /* 0x0000002404007981 */ /* 0x000ea4000c1e1500 */
[----:B--2---:R-:W-:-:S05]  /*7810*/  HADD2.F32 R0, -RZ, R0.H0_H0 ;  /* 0x20000000ff007230 */ /* 0x004fca0000004100 */
[----:B------:R-:W-:-:S06]  /*7820*/  FMUL.FTZ R2, R0, 1 ;  /* 0x3f80000000027820 */ /* 0x000fcc0000410000 */
[----:B------:R-:W0:Y:S02]  /*7830*/  F2F.F64.F32 R2, R2 ;  /* 0x0000000200027310 */ /* 0x000e240000201800 */
[----:B0-----:R-:W-:Y:S01]  /*7840*/  IMAD.MOV.U32 R0, RZ, RZ, R3 ;  /* 0x000000ffff007224 */ /* 0x001fe200078e0003 */
[----:B------:R-:W-:Y:S06]  /*7850*/  BRA `(.L_x_1908) ;  /* 0x0000000c00007947 */ /* 0x000fec0003800000 */
.L_x_1911:
        /* <DEDUP_REMOVED lines=11> */
.L_x_1914:
[----:B------:R-:W2:Y:S02]  /*7910*/  LDG.E.U16 R4, desc[UR36][R4.64] ;  /* 0x0000002404047981 */ /* 0x000ea4000c1e1500 */
[----:B--2---:R-:W-:-:S05]  /*7920*/  HADD2.F32 R0, -RZ, R4.H0_H0 ;  /* 0x20000004ff007230 */ /* 0x004fca0000004100 */
[----:B------:R-:W-:-:S06]  /*7930*/  FMUL.FTZ R2, R0, 1 ;  /* 0x3f80000000027820 */ /* 0x000fcc0000410000 */
[----:B------:R-:W0:Y:S02]  /*7940*/  F2F.F64.F32 R2, R2 ;  /* 0x0000000200027310 */ /* 0x000e240000201800 */
[----:B0-----:R-:W-:Y:S01]  /*7950*/  IMAD.MOV.U32 R0, RZ, RZ, R3 ;  /* 0x000000ffff007224 */ /* 0x001fe200078e0003 */
[----:B------:R-:W-:Y:S06]  /*7960*/  BRA `(.L_x_1908) ;  /* 0x0000000800bc7947 */ /* 0x000fec0003800000 */
.L_x_1913:
[----:B------:R1:W5:Y:S01]  /*7970*/  LDG.E R0, desc[UR36][R4.64+0x4] ;  /* 0x0000042404007981 */ /* 0x000362000c1e1900 */
[----:B------:R-:W-:Y:S05]  /*7980*/  BRA `(.L_x_1908) ;  /* 0x0000000800b47947 */ /* 0x000fea0003800000 */
.L_x_1903:
        /* <DEDUP_REMOVED lines=12> */
.L_x_1917:
[----:B------:R0:W5:Y:S01]  /*7a50*/  LDG.E R0, desc[UR36][R4.64+0x4] ;  /* 0x0000042404007981 */ /* 0x000162000c1e1900 */
[----:B------:R-:W-:Y:S05]  /*7a60*/  BRA `(.L_x_1908) ;  /* 0x00000008007c7947 */ /* 0x000fea0003800000 */
.L_x_1916:
        /* <DEDUP_REMOVED lines=28> */
.L_x_1919:
        /* <DEDUP_REMOVED lines=15> */
.L_x_1918:
[----:B------:R-:W2:Y:S02]  /*7d20*/  LDG.E.U16 R0, desc[UR36][R4.64] ;  /* 0x0000002404007981 */ /* 0x000ea4000c1e1500 */
[----:B--2---:R-:W-:-:S04]  /*7d30*/  IMAD.U32 R0, R0, 0x10000, RZ ;  /* 0x0001000000007824 */ /* 0x004fc800078e00ff */
[----:B------:R-:W-:-:S06]  /*7d40*/  FMUL.FTZ R2, R0, 1 ;  /* 0x3f80000000027820 */ /* 0x000fcc0000410000 */
[----:B------:R-:W0:Y:S02]  /*7d50*/  F2F.F64.F32 R2, R2 ;  /* 0x0000000200027310 */ /* 0x000e240000201800 */
[----:B0-----:R-:W-:Y:S01]  /*7d60*/  MOV R0, R3 ;  /* 0x0000000300007202 */ /* 0x001fe20000000f00 */
[----:B------:R-:W-:Y:S06]  /*7d70*/  BRA `(.L_x_1908) ;  /* 0x0000000400b87947 */ /* 0x000fec0003800000 */
.L_x_1915:
        /* <DEDUP_REMOVED lines=12> */
.L_x_1922:
        /* <DEDUP_REMOVED lines=20> */
.L_x_1924:
[----:B------:R-:W-:Y:S05]  /*7f80*/  BSYNC.RECONVERGENT B0 ;  /* 0x0000000000007941 */ /* 0x000fea0003800200 */
.L_x_1923:
[----:B------:R-:W-:Y:S02]  /*7f90*/  SHF.L.U32 R0, R0, 0x14, RZ ;  /* 0x0000001400007819 */ /* 0x000fe400000006ff */
[----:B------:R-:W-:-:S04]  /*7fa0*/  LEA R2, R2, 0x3b800000, 0x17 ;  /* 0x3b80000002027811 */ /* 0x000fc800078eb8ff */
[----:B------:R-:W-:-:S05]  /*7fb0*/  LOP3.LUT R0, R2, R0, R7, 0xfe, !PT ;  /* 0x0000000002007212 */ /* 0x000fca00078efe07 */
[----:B------:R-:W-:-:S06]  /*7fc0*/  FMUL.FTZ R2, R0, 1 ;  /* 0x3f80000000027820 */ /* 0x000fcc0000410000 */
[----:B------:R-:W0:Y:S02]  /*7fd0*/  F2F.F64.F32 R2, R2 ;  /* 0x0000000200027310 */ /* 0x000e240000201800 */
[----:B0-----:R-:W-:Y:S01]  /*7fe0*/  IMAD.MOV.U32 R0, RZ, RZ, R3 ;  /* 0x000000ffff007224 */ /* 0x001fe200078e0003 */
[----:B------:R-:W-:Y:S06]  /*7ff0*/  BRA `(.L_x_1908) ;  /* 0x0000000400187947 */ /* 0x000fec0003800000 */
.L_x_1921:
        /* <DEDUP_REMOVED lines=20> */
.L_x_1926:
[----:B------:R-:W-:Y:S05]  /*8140*/  BSYNC.RECONVERGENT B0 ;  /* 0x0000000000007941 */ /* 0x000fea0003800200 */
.L_x_1925:
[----:B------:R-:W-:Y:S02]  /*8150*/  SHF.L.U32 R0, R0, 0x15, RZ ;  /* 0x0000001500007819 */ /* 0x000fe400000006ff */
[----:B------:R-:W-:-:S04]  /*8160*/  LEA R2, R2, 0x37800000, 0x17 ;  /* 0x3780000002027811 */ /* 0x000fc800078eb8ff */
[----:B------:R-:W-:-:S05]  /*8170*/  LOP3.LUT R0, R2, R0, R7, 0xfe, !PT ;  /* 0x0000000002007212 */ /* 0x000fca00078efe07 */
[----:B------:R-:W-:-:S06]  /*8180*/  FMUL.FTZ R2, R0, 1 ;  /* 0x3f80000000027820 */ /* 0x000fcc0000410000 */
[----:B------:R-:W0:Y:S02]  /*8190*/  F2F.F64.F32 R2, R2 ;  /* 0x0000000200027310 */ /* 0x000e240000201800 */
[----:B0-----:R-:W-:Y:S01]  /*81a0*/  IMAD.MOV.U32 R0, RZ, RZ, R3 ;  /* 0x000000ffff007224 */ /* 0x001fe200078e0003 */
[----:B------:R-:W-:Y:S06]  /*81b0*/  BRA `(.L_x_1908) ;  /* 0x0000000000a87947 */ /* 0x000fec0003800000 */
.L_x_1920:
        /* <DEDUP_REMOVED lines=17> */
.L_x_1907:
        /* <DEDUP_REMOVED lines=16> */
.L_x_1929:
[----:B------:R-:W-:Y:S01]  /*83d0*/  IMAD.MOV.U32 R0, RZ, RZ, RZ ;  /* 0x000000ffff007224 */ /* 0x000fe200078e00ff */
[----:B------:R-:W-:Y:S06]  /*83e0*/  BRA `(.L_x_1908) ;  /* 0x00000000001c7947 */ /* 0x000fec0003800000 */
.L_x_1928:
[----:B------:R-:W2:Y:S02]  /*83f0*/  LDG.E.64 R2, desc[UR36][R4.64] ;  /* 0x0000002404027981 */ /* 0x000ea4000c1e1b00 */
[----:B--2---:R-:W0:Y:S02]  /*8400*/  I2F.F64.U64 R2, R2 ;  /* 0x0000000200027312 */ /* 0x004e240000301800 */
[----:B0-----:R-:W-:Y:S01]  /*8410*/  MOV R0, R3 ;  /* 0x0000000300007202 */ /* 0x001fe20000000f00 */
[----:B------:R-:W-:Y:S06]  /*8420*/  BRA `(.L_x_1908) ;  /* 0x00000000000c7947 */ /* 0x000fec0003800000 */
.L_x_1927:
[----:B------:R-:W2:Y:S02]  /*8430*/  LDG.E R2, desc[UR36][R4.64] ;  /* 0x0000002404027981 */ /* 0x000ea4000c1e1900 */
[----:B--2---:R-:W0:Y:S02]  /*8440*/  I2F.F64.U32 R2, R2 ;  /* 0x0000000200027312 */ /* 0x004e240000201800 */
[----:B0-----:R-:W-:-:S07]  /*8450*/  IMAD.MOV.U32 R0, RZ, RZ, R3 ;  /* 0x000000ffff007224 */ /* 0x001fce00078e0003 */
.L_x_1908:
[----:B------:R-:W-:Y:S05]  /*8460*/  BSYNC.RECONVERGENT B6 ;  /* 0x0000000000067941 */ /* 0x000fea0003800200 */
.L_x_1902:
        /* <DEDUP_REMOVED lines=18> */
.L_x_1934:
[----:B------:R0:W-:Y:S01]  /*8590*/  STG.E.U8 desc[UR36][R2.64], R4 ;  /* 0x0000000402007986 */ /* 0x0001e2000c101124 */
[----:B------:R-:W-:Y:S05]  /*85a0*/  BRA `(.L_x_1936) ;  /* 0x0000000c00047947 */ /* 0x000fea0003800000 */
.L_x_1933:
        /* <DEDUP_REMOVED lines=9> */
.L_x_1938:
[----:B------:R0:W-:Y:S01]  /*8640*/  STG.E desc[UR36][R2.64], R4 ;  /* 0x0000000402007986 */ /* 0x0001e2000c101924 */
[----:B------:R-:W-:Y:S05]  /*8650*/  BRA `(.L_x_1936) ;  /* 0x0000000800d87947 */ /* 0x000fea0003800000 */
.L_x_1937:
[----:B------:R0:W-:Y:S01]  /*8660*/  STG.E.U16 desc[UR36][R2.64], R4 ;  /* 0x0000000402007986 */ /* 0x0001e2000c101524 */
[----:B------:R-:W-:Y:S05]  /*8670*/  BRA `(.L_x_1936) ;  /* 0x0000000800d07947 */ /* 0x000fea0003800000 */
.L_x_1932:
        /* <DEDUP_REMOVED lines=9> */
.L_x_1940:
[----:B------:R-:W0:Y:S02]  /*8710*/  I2F.U16 R0, R4 ;  /* 0x0000000400007306 */ /* 0x000e240000101000 */
[----:B0-----:R-:W-:-:S05]  /*8720*/  F2FP.F16.F32.PACK_AB R0, RZ, R0 ;  /* 0x00000000ff00723e */ /* 0x001fca00000000ff */
[----:B------:R0:W-:Y:S01]  /*8730*/  STG.E.U16 desc[UR36][R2.64], R0 ;  /* 0x0000000002007986 */ /* 0x0001e2000c101524 */
[----:B------:R-:W-:Y:S05]  /*8740*/  BRA `(.L_x_1936) ;  /* 0x00000008009c7947 */ /* 0x000fea0003800000 */
.L_x_1939:
        /* <DEDUP_REMOVED lines=10> */
.L_x_1942:
[----:B------:R-:W0:Y:S02]  /*87f0*/  I2F.U16 R4, R4 ;  /* 0x0000000400047306 */ /* 0x000e240000101000 */
[----:B0-----:R-:W-:-:S04]  /*8800*/  F2FP.F16.F32.PACK_AB R5, RZ, R4 ;  /* 0x00000004ff05723e */ /* 0x001fc800000000ff */
[----:B------:R-:W-:-:S05]  /*8810*/  PRMT R5, R5, 0x5410, RZ ;  /* 0x0000541005057816 */ /* 0x000fca00000000ff */
[----:B------:R0:W-:Y:S01]  /*8820*/  STG.E desc[UR36][R2.64], R5 ;  /* 0x0000000502007986 */ /* 0x0001e2000c101924 */
[----:B------:R-:W-:Y:S05]  /*8830*/  BRA `(.L_x_1936) ;  /* 0x0000000800607947 */ /* 0x000fea0003800000 */
.L_x_1941:
[----:B------:R-:W0:Y:S02]  /*8840*/  I2F.F64.U16 R4, R4 ;  /* 0x0000000400047312 */ /* 0x000e240000101800 */
[----:B0-----:R0:W-:Y:S01]  /*8850*/  STG.E.64 desc[UR36][R2.64], R4 ;  /* 0x0000000402007986 */ /* 0x0011e2000c101b24 */
[----:B------:R-:W-:Y:S05]  /*8860*/  BRA `(.L_x_1936) ;  /* 0x0000000800547947 */ /* 0x000fea0003800000 */
.L_x_1931:
        /* <DEDUP_REMOVED lines=12> */
.L_x_1946:
        /* <DEDUP_REMOVED lines=17> */
.L_x_1948:
[----:B------:R-:W-:Y:S05]  /*8a40*/  BSYNC.RECONVERGENT B0 ;  /* 0x0000000000007941 */ /* 0x000fea0003800200 */
.L_x_1947:
[----:B------:R0:W-:Y:S01]  /*8a50*/  STG.E.U8 desc[UR36][R2.64], R0 ;  /* 0x0000000002007986 */ /* 0x0001e2000c101124 */
[----:B------:R-:W-:Y:S05]  /*8a60*/  BRA `(.L_x_1936) ;  /* 0x0000000400d47947 */ /* 0x000fea0003800000 */
.L_x_1945:
        /* <DEDUP_REMOVED lines=18> */
.L_x_1950:
[----:B------:R-:W-:Y:S05]  /*8b90*/  BSYNC.RECONVERGENT B0 ;  /* 0x0000000000007941 */ /* 0x000fea0003800200 */
.L_x_1949:
[----:B------:R0:W-:Y:S01]  /*8ba0*/  STG.E.U8 desc[UR36][R2.64], R0 ;  /* 0x0000000002007986 */ /* 0x0001e2000c101124 */
[----:B------:R-:W-:Y:S05]  /*8bb0*/  BRA `(.L_x_1936) ;  /* 0x0000000400807947 */ /* 0x000fea0003800000 */
.L_x_1944:
        /* <DEDUP_REMOVED lines=21> */
.L_x_1952:
[----:B------:R-:W-:-:S05]  /*8d10*/  MOV R5, RZ ;  /* 0x000000ff00057202 */ /* 0x000fca0000000f00 */
[----:B------:R0:W-:Y:S01]  /*8d20*/  STG.E.64 desc[UR36][R2.64], R4 ;  /* 0x0000000402007986 */ /* 0x0001e2000c101b24 */
[----:B------:R-:W-:Y:S05]  /*8d30*/  BRA `(.L_x_1936) ;  /* 0x0000000400207947 */ /* 0x000fea0003800000 */
.L_x_1951:
[----:B------:R0:W-:Y:S01]  /*8d40*/  STG.E desc[UR36][R2.64], R4 ;  /* 0x0000000402007986 */ /* 0x0001e2000c101924 */
[----:B------:R-:W-:Y:S05]  /*8d50*/  BRA `(.L_x_1936) ;  /* 0x0000000400187947 */ /* 0x000fea0003800000 */
.L_x_1943:
        /* <DEDUP_REMOVED lines=8> */
.L_x_1954:
[----:B------:R-:W0:Y:S01]  /*8de0*/  I2F.F64.U16 R4, R4 ;  /* 0x0000000400047312 */ /* 0x000e220000101800 */
[----:B------:R-:W-:-:S05]  /*8df0*/  CS2R R6, SRZ ;  /* 0x0000000000067805 */ /* 0x000fca000001ff00 */
[----:B0-----:R4:W-:Y:S01]  /*8e00*/  STG.E.128 desc[UR36][R2.64], R4 ;  /* 0x0000000402007986 */ /* 0x0019e2000c101d24 */
[----:B------:R-:W-:Y:S05]  /*8e10*/  BRA `(.L_x_1936) ;  /* 0x0000000000e87947 */ /* 0x000fea0003800000 */
.L_x_1953:
[----:B------:R-:W-:-:S09]  /*8e20*/  UISETP.NE.AND UP0, UPT, UR4, 0xf, UPT ;  /* 0x0000000f0400788c */ /* 0x000fd2000bf05270 */
[----:B------:R-:W-:Y:S05]  /*8e30*/  BRA.U !UP0, `(.L_x_1955) ;  /* 0x0000000108d47547 */ /* 0x000fea000b800000 */
[----:B------:R-:W-:-:S09]  /*8e40*/  UISETP.NE.AND UP0, UPT, UR4, 0x17, UPT ;  /* 0x000000170400788c */ /* 0x000fd2000bf05270 */
[----:B------:R-:W-:Y:S05]  /*8e50*/  BRA.U !UP0, `(.L_x_1956) ;  /* 0x0000000108847547 */ /* 0x000fea000b800000 */
[----:B------:R-:W-:-:S09]  /*8e60*/  UISETP.NE.AND UP0, UPT, UR4, 0x18, UPT ;  /* 0x000000180400788c */ /* 0x000fd2000bf05270 */
[----:B------:R-:W-:Y:S05]  /*8e70*/  BRA.U !UP0, `(.L_x_1957) ;  /* 0x0000000108447547 */ /* 0x000fea000b800000 */
.L_x_1935:
        /* <DEDUP_REMOVED lines=16> */
.L_x_1958:
[----:B------:R-:W-:Y:S05]  /*8f80*/  BRA `(.L_x_1936) ;  /* 0x00000000008c7947 */ /* 0x000fea0003800000 */
.L_x_1957:
        /* <DEDUP_REMOVED lines=11> */
.L_x_1960:
[----:B------:R-:W-:Y:S05]  /*9040*/  BSYNC.RECONVERGENT B0 ;  /* 0x0000000000007941 */ /* 0x000fea0003800200 */
.L_x_1959:
[----:B------:R1:W-:Y:S01]  /*9050*/  STG.E.U8 desc[UR36][R2.64], R5 ;  /* 0x0000000502007986 */ /* 0x0003e2000c101124 */
[----:B------:R-:W-:Y:S05]  /*9060*/  BRA `(.L_x_1936) ;  /* 0x0000000000547947 */ /* 0x000fea0003800000 */
.L_x_1956:
        /* <DEDUP_REMOVED lines=13> */
.L_x_1961:
[----:B------:R-:W-:Y:S01]  /*9140*/  ISETP.GT.U32.AND P0, PT, R5, 0x7f800000, PT ;  /* 0x7f8000000500780c */ /* 0x000fe20003f04070 */
[----:B------:R-:W-:-:S05]  /*9150*/  HFMA2 R5, -RZ, RZ, 0, 7.569789886474609375e-06 ;  /* 0x0000007fff057431 */ /* 0x000fca00000001ff */
[----:B------:R-:W-:-:S05]  /*9160*/  SEL R5, R5, 0x7c, P0 ;  /* 0x0000007c05057807 */ /* 0x000fca0000000000 */
[----:B------:R2:W-:Y:S01]  /*9170*/  STG.E.U8 desc[UR36][R2.64], R5 ;  /* 0x0000000502007986 */ /* 0x0005e2000c101124 */
[----:B------:R-:W-:Y:S05]  /*9180*/  BRA `(.L_x_1936) ;  /* 0x00000000000c7947 */ /* 0x000fea0003800000 */
.L_x_1955:
[----:B------:R-:W0:Y:S02]  /*9190*/  I2F.U16 R0, R4 ;  /* 0x0000000400007306 */ /* 0x000e240000101000 */
[----:B0-----:R-:W-:-:S05]  /*91a0*/  F2FP.BF16.F32.PACK_AB R0, RZ, R0 ;  /* 0x00000000ff00723e */ /* 0x001fca00000010ff */
[----:B------:R0:W-:Y:S02]  /*91b0*/  STG.E.U16 desc[UR36][R2.64], R0 ;  /* 0x0000000002007986 */ /* 0x0001e4000c101524 */
.L_x_1936:
[----:B------:R-:W-:Y:S05]  /*91c0*/  BSYNC.RECONVERGENT B6 ;  /* 0x0000000000067941 */ /* 0x000fea0003800200 */
.L_x_1930:
[----:B------:R-:W-:-:S07]  /*91d0*/  VIADD R17, R17, 0x80 ;  /* 0x0000008011117836 */ /* 0x000fce0000000000 */
.L_x_1900:
[----:B------:R-:W-:Y:S05]  /*91e0*/  BSYNC.RECONVERGENT B7 ;  /* 0x0000000000077941 */ /* 0x000fea0003800200 */
.L_x_1899:
        /* <DEDUP_REMOVED lines=306> */
.L_x_1962:
[----:B------:R-:W2:Y:S01]  /*a510*/  LDCU.128 UR8, c[0x0][0x580] ;  /* 0x0000b000ff0877ac */ /* 0x000ea20008000c00 */
[----:B------:R-:W-:Y:S01]  /*a520*/  BSSY.RECONVERGENT B6, `(.L_x_1963) ;  /* 0x00000fb000067945 */ /* 0x000fe20003800200 */
[----:B------:R-:W-:-:S04]  /*a530*/  UPRMT UR4, UR41, 0x9910, URZ ;  /* 0x0000991029047896 */ /* 0x000fc800080000ff */
[----:B------:R-:W-:Y:S01]  /*a540*/  UISETP.GT.AND UP0, UPT, UR4, 0x9, UPT ;  /* 0x000000090400788c */ /* 0x000fe2000bf04270 */
[----:B--2---:R-:W-:Y:S02]  /*a550*/  IADD3 R4, P1, PT, R0, UR10, RZ ;  /* 0x0000000a00047c10 */ /* 0x004fe4000ff3e0ff */
[----:B------:R-:W-:-:S03]  /*a560*/  IADD3 R16, P0, PT, R16, UR8, RZ ;  /* 0x0000000810107c10 */ /* 0x000fc6000ff1e0ff */
[----:B-1----:R-:W-:Y:S01]  /*a570*/  IMAD.X R5, RZ, RZ, UR11, P1 ;  /* 0x0000000bff057e24 */ /* 0x002fe200088e06ff */
        /* <DEDUP_REMOVED lines=14> */
.L_x_1967:
[----:B------:R-:W2:Y:S02]  /*a660*/  LDG.E.U8 R2, desc[UR36][R4.64] ;  /* 0x0000002404027981 */ /* 0x000ea4000c1e1100 */
[----:B--2---:R-:W0:Y:S02]  /*a670*/  I2F.F64.U16 R2, R2 ;  /* 0x0000000200027312 */ /* 0x004e240000101800 */
[----:B0-----:R-:W-:Y:S01]  /*a680*/  IMAD.MOV.U32 R0, RZ, RZ, R3 ;  /* 0x000000ffff007224 */ /* 0x001fe200078e0003 */
[----:B------:R-:W-:Y:S06]  /*a690*/  BRA `(.L_x_1969) ;  /* 0x0000000c008c7947 */ /* 0x000fec0003800000 */
.L_x_1966:
        /* <DEDUP_REMOVED lines=8> */
[----:B0-----:R-:W-:Y:S01]  /*a720*/  MOV R0, R3 ;  /* 0x0000000300007202 */ /* 0x001fe20000000f00 */
[----:B------:R-:W-:Y:S06]  /*a730*/  BRA `(.L_x_1969) ;  /* 0x0000000c00647947 */ /* 0x000fec0003800000 */
.L_x_1971:
[----:B------:R-:W2:Y:S02]  /*a740*/  LDG.E R2, desc[UR36][R4.64] ;  /* 0x0000002404027981 */ /* 0x000ea4000c1e1900 */
[----:B--2---:R-:W0:Y:S02]  /*a750*/  I2F.F64 R2, R2 ;  /* 0x0000000200027312 */ /* 0x004e240000201c00 */
[----:B0-----:R-:W-:Y:S01]  /*a760*/  IMAD.MOV.U32 R0, RZ, RZ, R3 ;  /* 0x000000ffff007224 */ /* 0x001fe200078e0003 */
[----:B------:R-:W-:Y:S06]  /*a770*/  BRA `(.L_x_1969) ;  /* 0x0000000c00547947 */ /* 0x000fec0003800000 */
.L_x_1970:
[----:B------:R-:W2:Y:S02]  /*a780*/  LDG.E.U16 R2, desc[UR36][R4.64] ;  /* 0x0000002404027981 */ /* 0x000ea4000c1e1500 */
[----:B--2---:R-:W0:Y:S02]  /*a790*/  I2F.F64.S16 R2, R2 ;  /* 0x0000000200027312 */ /* 0x004e240000101c00 */
[----:B0-----:R-:W-:Y:S01]  /*a7a0*/  MOV R0, R3 ;  /* 0x0000000300007202 */ /* 0x001fe20000000f00 */
[----:B------:R-:W-:Y:S06]  /*a7b0*/  BRA `(.L_x_1969) ;  /* 0x0000000c00447947 */ /* 0x000fec0003800000 */
.L_x_1965:
        /* <DEDUP_REMOVED lines=11> */
.L_x_1973:
[----:B------:R-:W2:Y:S02]  /*a870*/  LDG.E.U16 R0, desc[UR36][R4.64] ;  /* 0x0000002404007981 */ /* 0x000ea4000c1e1500 */
[----:B--2---:R-:W-:-:S05]  /*a880*/  HADD2.F32 R0, -RZ, R0.H0_H0 ;  /* 0x20000000ff007230 */ /* 0x004fca0000004100 */
[----:B------:R-:W-:-:S06]  /*a890*/  FMUL.FTZ R2, R0, 1 ;  /* 0x3f80000000027820 */ /* 0x000fcc0000410000 */
[----:B------:R-:W0:Y:S02]  /*a8a0*/  F2F.F64.F32 R2, R2 ;  /* 0x0000000200027310 */ /* 0x000e240000201800 */
[----:B0-----:R-:W-:Y:S01]  /*a8b0*/  MOV R0, R3 ;  /* 0x0000000300007202 */ /* 0x001fe20000000f00 */
[----:B------:R-:W-:Y:S06]  /*a8c0*/  BRA `(.L_x_1969) ;  /* 0x0000000c00007947 */ /* 0x000fec0003800000 */
.L_x_1972:
        /* <DEDUP_REMOVED lines=11> */
.L_x_1975:
[----:B------:R-:W2:Y:S02]  /*a980*/  LDG.E.U16 R4, desc[UR36][R4.64] ;  /* 0x0000002404047981 */ /* 0x000ea4000c1e1500 */
[----:B--2---:R-:W-:-:S05]  /*a990*/  HADD2.F32 R0, -RZ, R4.H0_H0 ;  /* 0x20000004ff007230 */ /* 0x004fca0000004100 */
[----:B------:R-:W-:-:S06]  /*a9a0*/  FMUL.FTZ R2, R0, 1 ;  /* 0x3f80000000027820 */ /* 0x000fcc0000410000 */
[----:B------:R-:W0:Y:S02]  /*a9b0*/  F2F.F64.F32 R2, R2 ;  /* 0x0000000200027310 */ /* 0x000e240000201800 */
[----:B0-----:R-:W-:Y:S01]  /*a9c0*/  MOV R0, R3 ;  /* 0x0000000300007202 */ /* 0x001fe20000000f00 */
[----:B------:R-:W-:Y:S06]  /*a9d0*/  BRA `(.L_x_1969) ;  /* 0x0000000800bc7947 */ /* 0x000fec0003800000 */
.L_x_1974:
[----:B------:R0:W5:Y:S01]  /*a9e0*/  LDG.E R0, desc[UR36][R4.64+0x4] ;  /* 0x0000042404007981 */ /* 0x000162000c1e1900 */
[----:B------:R-:W-:Y:S05]  /*a9f0*/  BRA `(.L_x_1969) ;  /* 0x0000000800b47947 */ /* 0x000fea0003800000 */
.L_x_1964:
        /* <DEDUP_REMOVED lines=12> */
.L_x_1978:
[----:B------:R1:W5:Y:S01]  /*aac0*/  LDG.E R0, desc[UR36][R4.64+0x4] ;  /* 0x0000042404007981 */ /* 0x000362000c1e1900 */
[----:B------:R-:W-:Y:S05]  /*aad0*/  BRA `(.L_x_1969) ;  /* 0x00000008007c7947 */ /* 0x000fea0003800000 */
.L_x_1977:
[----:B------:R-:W-:-:S09]  /*aae0*/  UISETP.NE.AND UP0, UPT, UR4, 0xf, UPT ;  /* 0x0000000f0400788c */ /* 0x000fd2000bf05270 */
[----:B------:R-:W-:Y:S05]  /*aaf0*/  BRA.U !UP0, `(.L_x_1979) ;  /* 0x0000000108a47547 */ /* 0x000fea000b800000 */
[----:B------:R-:W-:-:S09]  /*ab00*/  UISETP.NE.AND UP0, UPT, UR4, 0x17, UPT ;  /* 0x000000170400788c */ /* 0x000fd2000bf05270 */
[----:B------:R-:W-:Y:S05]  /*ab10*/  BRA.U !UP0, `(.L_x_1980) ;  /* 0x0000000108607547 */ /* 0x000fea000b800000 */
[----:B------:R-:W-:-:S09]  /*ab20*/  UISETP.NE.AND UP0, UPT, UR4, 0x18, UPT ;  /* 0x000000180400788c */ /* 0x000fd2000bf05270 */
[----:B------:R-:W-:Y:S05]  /*ab30*/  BRA.U UP0, `(.L_x_1968) ;  /* 0x0000000900007547 */ /* 0x000fea000b800000 */
[----:B------:R-:W2:Y:S01]  /*ab40*/  LDG.E.U8 R0, desc[UR36][R4.64] ;  /* 0x0000002404007981 */ /* 0x000ea2000c1e1100 */
[----:B------:R-:W-:Y:S02]  /*ab50*/  HFMA2 R6, -RZ, RZ, 0, 1.847743988037109375e-06 ;  /* 0x0000001fff067431 */ /* 0x000fe400000001ff */
        /* <DEDUP_REMOVED lines=15> */
[----:B------:R-:W-:-:S05]  /*ac50*/  LOP3.LUT R3, R3, 0x80000000, R0, 0xf8, !PT ;  /* 0x8000000003037812 */ /* 0x000fca00078ef800 */
[----:B------:R-:W-:-:S06]  /*ac60*/  FMUL.FTZ R3, R3, 1 ;  /* 0x3f80000003037820 */ /* 0x000fcc0000410000 */
[----:B------:R-:W0:Y:S02]  /*ac70*/  F2F.F64.F32 R2, R3 ;  /* 0x0000000300027310 */ /* 0x000e240000201800 */
[----:B0-----:R-:W-:Y:S01]  /*ac80*/  MOV R0, R3 ;  /* 0x0000000300007202 */ /* 0x001fe20000000f00 */
[----:B------:R-:W-:Y:S06]  /*ac90*/  BRA `(.L_x_1969) ;  /* 0x00000008000c7947 */ /* 0x000fec0003800000 */
.L_x_1980:
        /* <DEDUP_REMOVED lines=13> */
[----:B0-----:R-:W-:Y:S01]  /*ad70*/  IMAD.MOV.U32 R0, RZ, RZ, R3 ;  /* 0x000000ffff007224 */ /* 0x001fe200078e0003 */
[----:B------:R-:W-:Y:S06]  /*ad80*/  BRA `(.L_x_1969) ;  /* 0x0000000400d07947 */ /* 0x000fec0003800000 */
.L_x_1979:
[----:B------:R-:W2:Y:S02]  /*ad90*/  LDG.E.U16 R0, desc[UR36][R4.64] ;  /* 0x0000002404007981 */ /* 0x000ea4000c1e1500 */
[----:B--2---:R-:W-:-:S05]  /*ada0*/  SHF.L.U32 R0, R0, 0x10, RZ ;  /* 0x0000001000007819 */ /* 0x004fca00000006ff */
[----:B------:R-:W-:-:S06]  /*adb0*/  FMUL.FTZ R2, R0, 1 ;  /* 0x3f80000000027820 */ /* 0x000fcc0000410000 */
[----:B------:R-:W0:Y:S02]  /*adc0*/  F2F.F64.F32 R2, R2 ;  /* 0x0000000200027310 */ /* 0x000e240000201800 */
[----:B0-----:R-:W-:Y:S01]  /*add0*/  IMAD.MOV.U32 R0, RZ, RZ, R3 ;  /* 0x000000ffff007224 */ /* 0x001fe200078e0003 */
[----:B------:R-:W-:Y:S06]  /*ade0*/  BRA `(.L_x_1969) ;  /* 0x0000000400b87947 */ /* 0x000fec0003800000 */
.L_x_1976:
        /* <DEDUP_REMOVED lines=10> */
[----:B0-----:R-:W-:Y:S01]  /*ae90*/  MOV R0, R3 ;  /* 0x0000000300007202 */ /* 0x001fe20000000f00 */
[----:B------:R-:W-:Y:S06]  /*aea0*/  BRA `(.L_x_1969) ;  /* 0x0000000400887947 */ /* 0x000fec0003800000 */
.L_x_1983:
        /* <DEDUP_REMOVED lines=20> */
.L_x_1985:
[----:B------:R-:W-:Y:S05]  /*aff0*/  BSYNC.RECONVERGENT B0 ;  /* 0x0000000000007941 */ /* 0x000fea0003800200 */
.L_x_1984:
[----:B------:R-:W-:Y:S01]  /*b000*/  IMAD.SHL.U32 R0, R0, 0x100000, RZ ;  /* 0x0010000000007824 */ /* 0x000fe200078e00ff */
[----:B------:R-:W-:-:S04]  /*b010*/  LEA R2, R2, 0x3b800000, 0x17 ;  /* 0x3b80000002027811 */ /* 0x000fc800078eb8ff */
[----:B------:R-:W-:-:S05]  /*b020*/  LOP3.LUT R0, R2, R0, R7, 0xfe, !PT ;  /* 0x0000000002007212 */ /* 0x000fca00078efe07 */
[----:B------:R-:W-:-:S06]  /*b030*/  FMUL.FTZ R2, R0, 1 ;  /* 0x3f80000000027820 */ /* 0x000fcc0000410000 */
[----:B------:R-:W0:Y:S02]  /*b040*/  F2F.F64.F32 R2, R2 ;  /* 0x0000000200027310 */ /* 0x000e240000201800 */
[----:B0-----:R-:W-:Y:S01]  /*b050*/  MOV R0, R3 ;  /* 0x0000000300007202 */ /* 0x001fe20000000f00 */
[----:B------:R-:W-:Y:S06]  /*b060*/  BRA `(.L_x_1969) ;  /* 0x0000000400187947 */ /* 0x000fec0003800000 */
.L_x_1982:
        /* <DEDUP_REMOVED lines=20> */
.L_x_1987:
[----:B------:R-:W-:Y:S05]  /*b1b0*/  BSYNC.RECONVERGENT B0 ;  /* 0x0000000000007941 */ /* 0x000fea0003800200 */
.L_x_1986:
[----:B------:R-:W-:Y:S01]  /*b1c0*/  IMAD.SHL.U32 R0, R0, 0x200000, RZ ;  /* 0x0020000000007824 */ /* 0x000fe200078e00ff */
[----:B------:R-:W-:-:S04]  /*b1d0*/  LEA R2, R2, 0x37800000, 0x17 ;  /* 0x3780000002027811 */ /* 0x000fc800078eb8ff */
[----:B------:R-:W-:-:S05]  /*b1e0*/  LOP3.LUT R0, R2, R0, R7, 0xfe, !PT ;  /* 0x0000000002007212 */ /* 0x000fca00078efe07 */
[----:B------:R-:W-:-:S06]  /*b1f0*/  FMUL.FTZ R2, R0, 1 ;  /* 0x3f80000000027820 */ /* 0x000fcc0000410000 */
[----:B------:R-:W0:Y:S02]  /*b200*/  F2F.F64.F32 R2, R2 ;  /* 0x0000000200027310 */ /* 0x000e240000201800 */
[----:B0-----:R-:W-:Y:S01]  /*b210*/  MOV R0, R3 ;  /* 0x0000000300007202 */ /* 0x001fe20000000f00 */
[----:B------:R-:W-:Y:S06]  /*b220*/  BRA `(.L_x_1969) ;  /* 0x0000000000a87947 */ /* 0x000fec0003800000 */
.L_x_1981:
        /* <DEDUP_REMOVED lines=11> */
[----:B------:R-:W-:-:S05]  /*b2e0*/  @P0 SHF.L.U32 R0, R4, 0x17, RZ ;  /* 0x0000001704000819 */ /* 0x000fca00000006ff */
[----:B------:R-:W-:Y:S01]  /*b2f0*/  @P0 FMUL.FTZ R2, R0, 1 ;  /* 0x3f80000000020820 */ /* 0x000fe20000410000 */
[----:B------:R-:W-:-:S05]  /*b300*/  @!P0 IMAD.MOV.U32 R0, RZ, RZ, 0x7ff80000 ;  /* 0x7ff80000ff008424 */ /* 0x000fca00078e00ff */
[----:B------:R-:W0:Y:S02]  /*b310*/  @P0 F2F.F64.F32 R2, R2 ;  /* 0x0000000200020310 */ /* 0x000e240000201800 */
[----:B0-----:R-:W-:Y:S01]  /*b320*/  @P0 MOV R0, R3 ;  /* 0x0000000300000202 */ /* 0x001fe20000000f00 */
[----:B------:R-:W-:Y:S06]  /*b330*/  BRA `(.L_x_1969) ;  /* 0x0000000000647947 */ /* 0x000fec0003800000 */
.L_x_1968:
        /* <DEDUP_REMOVED lines=16> */
.L_x_1990:
[----:B------:R-:W-:Y:S01]  /*b440*/  MOV R0, RZ ;  /* 0x000000ff00007202 */ /* 0x000fe20000000f00 */
[----:B------:R-:W-:Y:S06]  /*b450*/  BRA `(.L_x_1969) ;  /* 0x00000000001c7947 */ /* 0x000fec0003800000 */
.L_x_1989:
[----:B------:R-:W2:Y:S02]  /*b460*/  LDG.E.64 R2, desc[UR36][R4.64] ;  /* 0x0000002404027981 */ /* 0x000ea4000c1e1b00 */
[----:B--2---:R-:W0:Y:S02]  /*b470*/  I2F.F64.U64 R2, R2 ;  /* 0x0000000200027312 */ /* 0x004e240000301800 */
[----:B0-----:R-:W-:Y:S01]  /*b480*/  IMAD.MOV.U32 R0, RZ, RZ, R3 ;  /* 0x000000ffff007224 */ /* 0x001fe200078e0003 */
[----:B------:R-:W-:Y:S06]  /*b490*/  BRA `(.L_x_1969) ;  /* 0x00000000000c7947 */ /* 0x000fec0003800000 */
.L_x_1988:
[----:B------:R-:W2:Y:S02]  /*b4a0*/  LDG.E R2, desc[UR36][R4.64] ;  /* 0x0000002404027981 */ /* 0x000ea4000c1e1900 */
[----:B--2---:R-:W0:Y:S02]  /*b4b0*/  I2F.F64.U32 R2, R2 ;  /* 0x0000000200027312 */ /* 0x004e240000201800 */
[----:B0-----:R-:W-:-:S07]  /*b4c0*/  MOV R0, R3 ;  /* 0x0000000300007202 */ /* 0x001fce0000000f00 */
.L_x_1969:
[----:B------:R-:W-:Y:S05]  /*b4d0*/  BSYNC.RECONVERGENT B6 ;  /* 0x0000000000067941 */ /* 0x000fea0003800200 */
.L_x_1963:
[----:B------:R-:W-:Y:S01]  /*b4e0*/  UPRMT UR4, UR42, 0x9910, URZ ;  /* 0x000099102a047896 */ /* 0x000fe200080000ff */
[----:B-----5:R-:W-:-:S03]  /*b4f0*/  SHF.R.U32.HI R2, RZ, 0x1f, R0 ;  /* 0x0000001fff027819 */ /* 0x020fc60000011600 */
        /* <DEDUP_REMOVED lines=12> */
.L_x_1994:
[----:B------:R-:W-:Y:S01]  /*b5c0*/  STG.E.U8 desc[UR36][R16.64], R2 ;  /* 0x0000000210007986 */ /* 0x000fe2000c101124 */
[----:B------:R-:W-:Y:S05]  /*b5d0*/  EXIT ;  /* 0x000000000000794d */ /* 0x000fea0003800000 */
.L_x_1993:
        /* <DEDUP_REMOVED lines=9> */
.L_x_1997:
[----:B------:R-:W-:Y:S01]  /*b670*/  STG.E desc[UR36][R16.64], R2 ;  /* 0x0000000210007986 */ /* 0x000fe2000c101924 */
[----:B------:R-:W-:Y:S05]  /*b680*/  EXIT ;  /* 0x000000000000794d */ /* 0x000fea0003800000 */
.L_x_1996:
[----:B------:R-:W-:Y:S01]  /*b690*/  STG.E.U16 desc[UR36][R16.64], R2 ;  /* 0x0000000210007986 */ /* 0x000fe2000c101524 */
[----:B------:R-:W-:Y:S05]  /*b6a0*/  EXIT ;  /* 0x000000000000794d */ /* 0x000fea0003800000 */
.L_x_1992:
[----:B------:R-:W-:-:S09]  /*b6b0*/  UISETP.GT.AND UP0, UPT, UR4, 0x6, UPT ;  /* 0x000000060400788c */ /* 0x000fd2000bf04270 */
[----:B------:R-:W-:Y:S05]  /*b6c0*/  BRA.U UP0, `(.L_x_1998) ;  /* 0x00000001002c7547 */ /* 0x000fea000b800000 */
[----:B------:R-:W-:-:S09]  /*b6d0*/  UISETP.NE.AND UP0, UPT, UR4, 0x5, UPT ;  /* 0x000000050400788c */ /* 0x000fd2000bf05270 */
[----:B------:R-:W-:Y:S05]  /*b6e0*/  BRA.U !UP0, `(.L_x_1999) ;  /* 0x0000000108147547 */ /* 0x000fea000b800000 */
[----:B------:R-:W-:-:S09]  /*b6f0*/  UISETP.NE.AND UP0, UPT, UR4, 0x6, UPT ;  /* 0x000000060400788c */ /* 0x000fd2000bf05270 */
[----:B------:R-:W-:Y:S05]  /*b700*/  BRA.U UP0, `(.L_x_1995) ;  /* 0x0000000500e87547 */ /* 0x000fea000b800000 */
[----:B------:R-:W2:Y:S02]  /*b710*/  I2F.U16 R3, R2 ;  /* 0x0000000200037306 */ /* 0x000ea40000101000 */
[----:B--2---:R-:W-:Y:S01]  /*b720*/  STG.E desc[UR36][R16.64], R3 ;  /* 0x0000000310007986 */ /* 0x004fe2000c101924 */
[----:B------:R-:W-:Y:S05]  /*b730*/  EXIT ;  /* 0x000000000000794d */ /* 0x000fea0003800000 */
.L_x_1999:
[----:B------:R-:W2:Y:S02]  /*b740*/  I2F.U16 R0, R2 ;  /* 0x0000000200007306 */ /* 0x000ea40000101000 */
[----:B--2---:R-:W-:-:S05]  /*b750*/  F2FP.F16.F32.PACK_AB R0, RZ, R0 ;  /* 0x00000000ff00723e */ /* 0x004fca00000000ff */
[----:B------:R-:W-:Y:S01]  /*b760*/  STG.E.U16 desc[UR36][R16.64], R0 ;  /* 0x0000000010007986 */ /* 0x000fe2000c101524 */
[----:B------:R-:W-:Y:S05]  /*b770*/  EXIT ;  /* 0x000000000000794d */ /* 0x000fea0003800000 */
.L_x_1998:
[----:B------:R-:W-:-:S09]  /*b780*/  UISETP.NE.AND UP0, UPT, UR4, 0x7, UPT ;  /* 0x000000070400788c */ /* 0x000fd2000bf05270 */
[----:B------:R-:W-:Y:S05]  /*b790*/  BRA.U !UP0, `(.L_x_2000) ;  /* 0x0000000108347547 */ /* 0x000fea000b800000 */
[----:B------:R-:W-:-:S09]  /*b7a0*/  UISETP.NE.AND UP0, UPT, UR4, 0x8, UPT ;  /* 0x000000080400788c */ /* 0x000fd2000bf05270 */
[----:B------:R-:W-:Y:S05]  /*b7b0*/  BRA.U !UP0, `(.L_x_2001) ;  /* 0x0000000108187547 */ /* 0x000fea000b800000 */
[----:B------:R-:W-:-:S09]  /*b7c0*/  UISETP.NE.AND UP0, UPT, UR4, 0x9, UPT ;  /* 0x000000090400788c */ /* 0x000fd2000bf05270 */
[----:B------:R-:W-:Y:S05]  /*b7d0*/  BRA.U UP0, `(.L_x_1995) ;  /* 0x0000000500b47547 */ /* 0x000fea000b800000 */
[----:B------:R-:W2:Y:S01]  /*b7e0*/  I2F.U16 R2, R2 ;  /* 0x0000000200027306 */ /* 0x000ea20000101000 */
[----:B------:R-:W-:-:S05]  /*b7f0*/  HFMA2 R3, -RZ, RZ, 0, 0 ;  /* 0x00000000ff037431 */ /* 0x000fca00000001ff */
[----:B--2---:R-:W-:Y:S01]  /*b800*/  STG.E.64 desc[UR36][R16.64], R2 ;  /* 0x0000000210007986 */ /* 0x004fe2000c101b24 */
[----:B------:R-:W-:Y:S05]  /*b810*/  EXIT ;  /* 0x000000000000794d */ /* 0x000fea0003800000 */
.L_x_2001:
[----:B------:R-:W2:Y:S02]  /*b820*/  I2F.U16 R2, R2 ;  /* 0x0000000200027306 */ /* 0x000ea40000101000 */
[----:B--2---:R-:W-:-:S04]  /*b830*/  F2FP.F16.F32.PACK_AB R3, RZ, R2 ;  /* 0x00000002ff03723e */ /* 0x004fc800000000ff */
[----:B------:R-:W-:-:S05]  /*b840*/  PRMT R3, R3, 0x5410, RZ ;  /* 0x0000541003037816 */ /* 0x000fca00000000ff */
[----:B------:R-:W-:Y:S01]  /*b850*/  STG.E desc[UR36][R16.64], R3 ;  /* 0x0000000310007986 */ /* 0x000fe2000c101924 */
[----:B------:R-:W-:Y:S05]  /*b860*/  EXIT ;  /* 0x000000000000794d */ /* 0x000fea0003800000 */
.L_x_2000:
[----:B------:R-:W2:Y:S02]  /*b870*/  I2F.F64.U16 R2, R2 ;  /* 0x0000000200027312 */ /* 0x000ea40000101800 */
[----:B--2---:R-:W-:Y:S01]  /*b880*/  STG.E.64 desc[UR36][R16.64], R2 ;  /* 0x0000000210007986 */ /* 0x004fe2000c101b24 */
[----:B------:R-:W-:Y:S05]  /*b890*/  EXIT ;  /* 0x000000000000794d */ /* 0x000fea0003800000 */
.L_x_1991:
        /* <DEDUP_REMOVED lines=12> */
.L_x_2005:
[----:B------:R-:W2:Y:S01]  /*b960*/  I2F.U16 R3, R2 ;  /* 0x0000000200037306 */ /* 0x000ea20000101000 */
[----:B------:R-:W-:Y:S01]  /*b970*/  BSSY.RECONVERGENT B0, `(.L_x_2006) ;  /* 0x0000010000007945 */ /* 0x000fe20003800200 */
[----:B------:R-:W-:Y:S01]  /*b980*/  IMAD.MOV.U32 R8, RZ, RZ, 0x80 ;  /* 0x00000080ff087424 */ /* 0x000fe200078e00ff */
[----:B--2---:R-:W-:-:S13]  /*b990*/  ISETP.GT.U32.AND P0, PT, R3, 0x437fffff, PT ;  /* 0x437fffff0300780c */ /* 0x004fda0003f04070 */
        /* <DEDUP_REMOVED lines=12> */
.L_x_2008:
[----:B------:R-:W-:-:S07]  /*ba60*/  PRMT R8, R0, 0x7610, R8 ;  /* 0x0000761000087816 */ /* 0x000fce0000000008 */
.L_x_2007:
[----:B------:R-:W-:Y:S05]  /*ba70*/  BSYNC.RECONVERGENT B0 ;  /* 0x0000000000007941 */ /* 0x000fea0003800200 */
.L_x_2006:
[----:B------:R-:W-:Y:S01]  /*ba80*/  STG.E.U8 desc[UR36][R16.64], R8 ;  /* 0x0000000810007986 */ /* 0x000fe2000c101124 */
[----:B------:R-:W-:Y:S05]  /*ba90*/  EXIT ;  /* 0x000000000000794d */ /* 0x000fea0003800000 */
.L_x_2004:
[----:B------:R-:W2:Y:S01]  /*baa0*/  I2F.U16 R3, R2 ;  /* 0x0000000200037306 */ /* 0x000ea20000101000 */
[----:B------:R-:W-:Y:S01]  /*bab0*/  BSSY.RECONVERGENT B0, `(.L_x_2009) ;  /* 0x0000011000007945 */ /* 0x000fe20003800200 */
[----:B------:R-:W-:Y:S02]  /*bac0*/  MOV R8, 0x80 ;  /* 0x0000008000087802 */ /* 0x000fe40000000f00 */
        /* <DEDUP_REMOVED lines=11> */
[----:B------:R-:W2:Y:S02]  /*bb80*/  I2F.U16 R0, R0 ;  /* 0x0000000000007306 */ /* 0x000ea40000101000 */
[----:B--2---:R-:W-:-:S13]  /*bb90*/  LOP3.LUT P0, R0, R0, 0xff, RZ, 0xc0, !PT ;  /* 0x000000ff00007812 */ /* 0x004fda000780c0ff */
[----:B------:R-:W-:Y:S05]  /*bba0*/  @!P0 BRA `(.L_x_2010) ;  /* 0x0000000000048947 */ /* 0x000fea0003800000 */
.L_x_2011:
[----:B------:R-:W-:-:S07]  /*bbb0*/  PRMT R8, R0, 0x7610, R8 ;  /* 0x0000761000087816 */ /* 0x000fce0000000008 */
.L_x_2010:
[----:B------:R-:W-:Y:S05]  /*bbc0*/  BSYNC.RECONVERGENT B0 ;  /* 0x0000000000007941 */ /* 0x000fea0003800200 */
.L_x_2009:
[----:B------:R-:W-:Y:S01]  /*bbd0*/  STG.E.U8 desc[UR36][R16.64], R8 ;  /* 0x0000000810007986 */ /* 0x000fe2000c101124 */
[----:B------:R-:W-:Y:S05]  /*bbe0*/  EXIT ;  /* 0x000000000000794d */ /* 0x000fea0003800000 */
.L_x_2003:
[----:B------:R-:W-:-:S09]  /*bbf0*/  UISETP.NE.AND UP0, UPT, UR4, 0x1c, UPT ;  /* 0x0000001c0400788c */ /* 0x000fd2000bf05270 */
[----:B------:R-:W-:Y:S05]  /*bc00*/  BRA.U !UP0, `(.L_x_2012) ;  /* 0x0000000108587547 */ /* 0x000fea000b800000 */
[----:B------:R-:W-:-:S09]  /*bc10*/  UISETP.NE.AND UP0, UPT, UR4, 0x1d, UPT ;  /* 0x0000001d0400788c */ /* 0x000fd2000bf05270 */
[----:B------:R-:W-:Y:S05]  /*bc20*/  BRA.U !UP0, `(.L_x_2013) ;  /* 0x0000000108447547 */ /* 0x000fea000b800000 */
[----:B------:R-:W-:-:S09]  /*bc30*/  UISETP.NE.AND UP0, UPT, UR4, 0x2c, UPT ;  /* 0x0000002c0400788c */ /* 0x000fd2000bf05270 */
[----:B------:R-:W-:Y:S05]  /*bc40*/  BRA.U UP0, `(.L_x_1995) ;  /* 0x0000000100987547 */ /* 0x000fea000b800000 */
[----:B------:R-:W0:Y:S02]  /*bc50*/  I2F.U16 R3, R2 ;  /* 0x0000000200037306 */ /* 0x000e240000101000 */
[----:B01----:R-:W-:-:S04]  /*bc60*/  SHF.R.U32.HI R4, RZ, 0x17, R3 ;  /* 0x00000017ff047819 */ /* 0x003fc80000011603 */
        /* <DEDUP_REMOVED lines=13> */
.L_x_2013:
[----:B------:R-:W-:-:S05]  /*bd40*/  MOV R3, RZ ;  /* 0x000000ff00037202 */ /* 0x000fca0000000f00 */
[----:B------:R-:W-:Y:S01]  /*bd50*/  STG.E.64 desc[UR36][R16.64], R2 ;  /* 0x0000000210007986 */ /* 0x000fe2000c101b24 */
[----:B------:R-:W-:Y:S05]  /*bd60*/  EXIT ;  /* 0x000000000000794d */ /* 0x000fea0003800000 */
.L_x_2012:
[----:B------:R-:W-:Y:S01]  /*bd70*/  STG.E desc[UR36][R16.64], R2 ;  /* 0x0000000210007986 */ /* 0x000fe2000c101924 */
[----:B------:R-:W-:Y:S05]  /*bd80*/  EXIT ;  /* 0x000000000000794d */ /* 0x000fea0003800000 */
.L_x_2002:
        /* <DEDUP_REMOVED lines=8> */
.L_x_2015:
[----:B01----:R-:W0:Y:S01]  /*be10*/  I2F.F64.U16 R4, R2 ;  /* 0x0000000200047312 */ /* 0x003e220000101800 */
[----:B------:R-:W-:-:S05]  /*be20*/  CS2R R6, SRZ ;  /* 0x0000000000067805 */ /* 0x000fca000001ff00 */
[----:B0-----:R-:W-:Y:S01]  /*be30*/  STG.E.128 desc[UR36][R16.64], R4 ;  /* 0x0000000410007986 */ /* 0x001fe2000c101d24 */
[----:B------:R-:W-:Y:S05]  /*be40*/  EXIT ;  /* 0x000000000000794d */ /* 0x000fea0003800000 */
.L_x_2014:
[----:B------:R-:W-:-:S09]  /*be50*/  UISETP.NE.AND UP0, UPT, UR4, 0xf, UPT ;  /* 0x0000000f0400788c */ /* 0x000fd2000bf05270 */
[----:B------:R-:W-:Y:S05]  /*be60*/  BRA.U !UP0, `(.L_x_2016) ;  /* 0x0000000108d87547 */ /* 0x000fea000b800000 */
[----:B------:R-:W-:-:S09]  /*be70*/  UISETP.NE.AND UP0, UPT, UR4, 0x17, UPT ;  /* 0x000000170400788c */ /* 0x000fd2000bf05270 */
[----:B------:R-:W-:Y:S05]  /*be80*/  BRA.U !UP0, `(.L_x_2017) ;  /* 0x0000000108847547 */ /* 0x000fea000b800000 */
[----:B------:R-:W-:-:S09]  /*be90*/  UISETP.NE.AND UP0, UPT, UR4, 0x18, UPT ;  /* 0x000000180400788c */ /* 0x000fd2000bf05270 */
[----:B------:R-:W-:Y:S05]  /*bea0*/  BRA.U !UP0, `(.L_x_2018) ;  /* 0x0000000108447547 */ /* 0x000fea000b800000 */
.L_x_1995:
[----:B------:R-:W-:Y:S01]  /*beb0*/  MOV R0, 0x0 ;  /* 0x0000000000007802 */ /* 0x000fe20000000f00 */
[----:B------:R-:W0:Y:S01]  /*bec0*/  LDCU.64 UR4, c[0x4][0x198] ;  /* 0x01003300ff0477ac */ /* 0x000e220008000a00 */
[----:B------:R-:W-:Y:S02]  /*bed0*/  HFMA2 R12, -RZ, RZ, 0, 5.9604644775390625e-08 ;  /* 0x00000001ff0c7431 */ /* 0x000fe400000001ff */
[----:B------:R-:W-:Y:S01]  /*bee0*/  IMAD.MOV.U32 R8, RZ, RZ, 0x65 ;  /* 0x00000065ff087424 */ /* 0x000fe200078e00ff */
[----:B------:R2:W3:Y:S01]  /*bef0*/  LDC.64 R2, c[0x4][R0] ;  /* 0x0100000000027b82 */ /* 0x0004e20000000a00 */
[----:B------:R-:W4:Y:S01]  /*bf00*/  LDCU.64 UR6, c[0x4][0x1a0] ;  /* 0x01003400ff0677ac */ /* 0x000f220008000a00 */
[----:B------:R-:W-:Y:S01]  /*bf10*/  IMAD.MOV.U32 R13, RZ, RZ, RZ ;  /* 0x000000ffff0d7224 */ /* 0x000fe200078e00ff */
[----:B------:R-:W5:Y:S01]  /*bf20*/  LDCU.64 UR8, c[0x4][0x10] ;  /* 0x01000200ff0877ac */ /* 0x000f620008000a00 */
[----:B01----:R-:W-:Y:S01]  /*bf30*/  IMAD.U32 R4, RZ, RZ, UR4 ;  /* 0x00000004ff047e24 */ /* 0x003fe2000f8e00ff */
[----:B------:R-:W-:Y:S01]  /*bf40*/  MOV R5, UR5 ;  /* 0x0000000500057c02 */ /* 0x000fe20008000f00 */
[----:B----4-:R-:W-:Y:S01]  /*bf50*/  IMAD.U32 R6, RZ, RZ, UR6 ;  /* 0x00000006ff067e24 */ /* 0x010fe2000f8e00ff */
[----:B------:R-:W-:Y:S01]  /*bf60*/  MOV R7, UR7 ;  /* 0x0000000700077c02 */ /* 0x000fe20008000f00 */
[----:B-----5:R-:W-:Y:S01]  /*bf70*/  IMAD.U32 R10, RZ, RZ, UR8 ;  /* 0x00000008ff0a7e24 */ /* 0x020fe2000f8e00ff */
[----:B--2---:R-:W-:-:S07]  /*bf80*/  MOV R11, UR9 ;  /* 0x00000009000b7c02 */ /* 0x004fce0008000f00 */
[----:B------:R-:W-:-:S07]  /*bf90*/  LEPC R20, `(.L_x_2019) ;  /* 0x000000001014794e */ /* 0x000fce0000000000 */
[----:B---3--:R-:W-:Y:S05]  /*bfa0*/  CALL.ABS.NOINC R2 ;  /* 0x0000000002007343 */ /* 0x008fea0003c00000 */
.L_x_2019:
[----:B------:R-:W-:Y:S05]  /*bfb0*/  EXIT ;  /* 0x000000000000794d */ /* 0x000fea0003800000 */
.L_x_2018:
[----:B01----:R-:W0:Y:S01]  /*bfc0*/  I2F.U16 R5, R2 ;  /* 0x0000000200057306 */ /* 0x003e220000101000 */
        /* <DEDUP_REMOVED lines=10> */
.L_x_2021:
[----:B------:R-:W-:Y:S05]  /*c070*/  BSYNC.RECONVERGENT B0 ;  /* 0x0000000000007941 */ /* 0x000fea0003800200 */
.L_x_2020:
[----:B------:R-:W-:Y:S01]  /*c080*/  STG.E.U8 desc[UR36][R16.64], R3 ;  /* 0x0000000310007986 */ /* 0x000fe2000c101124 */
[----:B------:R-:W-:Y:S05]  /*c090*/  EXIT ;  /* 0x000000000000794d */ /* 0x000fea0003800000 */
.L_x_2017:
[----:B------:R-:W2:Y:S02]  /*c0a0*/  I2F.U16 R3, R2 ;  /* 0x0000000200037306 */ /* 0x000ea40000101000 */
[----:B--2---:R-:W-:-:S13]  /*c0b0*/  ISETP.GT.U32.AND P0, PT, R3, 0x477fffff, PT ;  /* 0x477fffff0300780c */ /* 0x004fda0003f04070 */
        /* <DEDUP_REMOVED lines=9> */
[----:B--2---:R-:W2:Y:S02]  /*c150*/  I2F.U16 R3, R0 ;  /* 0x0000000000037306 */ /* 0x004ea40000101000 */
[----:B--2---:R-:W-:Y:S01]  /*c160*/  STG.E.U8 desc[UR36][R16.64], R3 ;  /* 0x0000000310007986 */ /* 0x004fe2000c101124 */
[----:B------:R-:W-:Y:S05]  /*c170*/  EXIT ;  /* 0x000000000000794d */ /* 0x000fea0003800000 */
.L_x_2022:
[----:B------:R-:W-:Y:S01]  /*c180*/  ISETP.GT.U32.AND P0, PT, R3, 0x7f800000, PT ;  /* 0x7f8000000300780c */ /* 0x000fe20003f04070 */
[----:B------:R-:W-:-:S05]  /*c190*/  HFMA2 R3, -RZ, RZ, 0, 7.569789886474609375e-06 ;  /* 0x0000007fff037431 */ /* 0x000fca00000001ff */
[----:B------:R-:W-:-:S05]  /*c1a0*/  SEL R3, R3, 0x7c, P0 ;  /* 0x0000007c03037807 */ /* 0x000fca0000000000 */
[----:B------:R-:W-:Y:S01]  /*c1b0*/  STG.E.U8 desc[UR36][R16.64], R3 ;  /* 0x0000000310007986 */ /* 0x000fe2000c101124 */
[----:B------:R-:W-:Y:S05]  /*c1c0*/  EXIT ;  /* 0x000000000000794d */ /* 0x000fea0003800000 */
.L_x_2016:
[----:B------:R-:W2:Y:S02]  /*c1d0*/  I2F.U16 R0, R2 ;  /* 0x0000000200007306 */ /* 0x000ea40000101000 */
[----:B--2---:R-:W-:-:S05]  /*c1e0*/  F2FP.BF16.F32.PACK_AB R0, RZ, R0 ;  /* 0x00000000ff00723e */ /* 0x004fca00000010ff */
[----:B------:R-:W-:Y:S01]  /*c1f0*/  STG.E.U16 desc[UR36][R16.64], R0 ;  /* 0x0000000010007986 */ /* 0x000fe2000c101524 */
[----:B------:R-:W-:Y:S05]  /*c200*/  EXIT ;  /* 0x000000000000794d */ /* 0x000fea0003800000 */
.L_x_2023:
        /* <DEDUP_REMOVED lines=15> */
.L_x_23617:


//--------------------- .text._ZN2at6native27unrolled_elementwise_kernelIZZZNS0_19signbit_kernel_cudaERNS_18TensorIteratorBaseEENKUlvE0_clEvENKUlvE_clEvEUldE_St5arrayIPcLm2EELi4E23TrivialOffsetCalculatorILi1EjESB_NS0_6memory12LoadWithCastILi1EEENSC_13StoreWithCastILi1EEEEEviT_T0_T2_T3_T4_T5_ --------------------------
	.section	.text._ZN2at6native27unrolled_elementwise_kernelIZZZNS0_19signbit_kernel_cudaERNS_18TensorIteratorBaseEENKUlvE0_clEvENKUlvE_clEvEUldE_St5arrayIPcLm2EELi4E23TrivialOffsetCalculatorILi1EjESB_NS0_6memory12LoadWithCastILi1EEENSC_13StoreWithCastILi1EEEEEviT_T0_T2_T3_T4_T5_,"ax",@progbits
	.align	128
        .global         _ZN2at6native27unrolled_elementwise_kernelIZZZNS0_19signbit_kernel_cudaERNS_18TensorIteratorBaseEENKUlvE0_clEvENKUlvE_clEvEUldE_St5arrayIPcLm2EELi4E23TrivialOffsetCalculatorILi1EjESB_NS0_6memory12LoadWithCastILi1EEENSC_13StoreWithCastILi1EEEEEviT_T0_T2_T3_T4_T5_
        .type           _ZN2at6native27unrolled_elementwise_kernelIZZZNS0_19signbit_kernel_cudaERNS_18TensorIteratorBaseEENKUlvE0_clEvENKUlvE_clEvEUldE_St5arrayIPcLm2EELi4E23TrivialOffsetCalculatorILi1EjESB_NS0_6memory12LoadWithCastILi1EEENSC_13StoreWithCastILi1EEEEEviT_T0_T2_T3_T4_T5_,@function
        .size           _ZN2at6native27unrolled_elementwise_kernelIZZZNS0_19signbit_kernel_cudaERNS_18TensorIteratorBaseEENKUlvE0_clEvENKUlvE_clEvEUldE_St5arrayIPcLm2EELi4E23TrivialOffsetCalculatorILi1EjESB_NS0_6memory12LoadWithCastILi1EEENSC_13StoreWithCastILi1EEEEEviT_T0_T2_T3_T4_T5_,(.L_x_23618 - _ZN2at6native27unrolled_elementwise_kernelIZZZNS0_19signbit_kernel_cudaERNS_18TensorIteratorBaseEENKUlvE0_clEvENKUlvE_clEvEUldE_St5arrayIPcLm2EELi4E23TrivialOffsetCalculatorILi1EjESB_NS0_6memory12LoadWithCastILi1EEENSC_13StoreWithCastILi1EEEEEviT_T0_T2_T3_T4_T5_)
        .other          _ZN2at6native27unrolled_elementwise_kernelIZZZNS0_19signbit_kernel_cudaERNS_18TensorIteratorBaseEENKUlvE0_clEvENKUlvE_clEvEUldE_St5arrayIPcLm2EELi4E23TrivialOffsetCalculatorILi1EjESB_NS0_6memory12LoadWithCastILi1EEENSC_13StoreWithCastILi1EEEEEviT_T0_T2_T3_T4_T5_,@"STO_CUDA_ENTRY STV_DEFAULT"
_ZN2at6native27unrolled_elementwise_kernelIZZZNS0_19signbit_kernel_cudaERNS_18TensorIteratorBaseEENKUlvE0_clEvENKUlvE_clEvEUldE_St5arrayIPcLm2EELi4E23TrivialOffsetCalculatorILi1EjESB_NS0_6memory12LoadWithCastILi1EEENSC_13StoreWithCastILi1EEEEEviT_T0_T2_T3_T4_T5_:
.text._ZN2at6native27unrolled_elementwise_kernelIZZZNS0_19signbit_kernel_cudaERNS_18TensorIteratorBaseEENKUlvE0_clEvENKUlvE_clEvEUldE_St5arrayIPcLm2EELi4E23TrivialOffsetCalculatorILi1EjESB_NS0_6memory12LoadWithCastILi1EEENSC_13StoreWithCastILi1EEEEEviT_T0_T2_T3_T4_T5_:
[----:B------:R-:W0:Y:S01]  /*0000*/  LDC R1, c[0x0][0x37c] ;  /* 0x0000df00ff017b82 */ /* 0x000e220000000800 */
[----:B------:R-:W1:Y:S07]  /*0010*/  S2R R23, SR_CTAID.X ;  /* 0x0000000000177919 */ /* 0x000e6e0000002500 */
[----:B------:R-:W1:Y:S01]  /*0020*/  LDC R0, c[0x0][0x380] ;  /* 0x0000e000ff007b82 */ /* 0x000e620000000800 */
[----:B------:R-:W2:Y:S01]  /*0030*/  LDCU.64 UR36, c[0x0][0x358] ;  /* 0x00006b00ff2477ac */ /* 0x000ea20008000a00 */
[----:B------:R-:W-:Y:S01]  /*0040*/  BSSY.RECONVERGENT B7, `(.L_x_2024) ;  /* 0x00000f7000077945 */ /* 0x000fe20003800200 */
[----:B------:R-:W3:Y:S01]  /*0050*/  S2R R16, SR_TID.X ;  /* 0x0000000000107919 */ /* 0x000ee20000002100 */
[----:B------:R-:W-:Y:S01]  /*0060*/  IMAD.MOV.U32 R27, RZ, RZ, RZ ;  /* 0x000000ffff1b7224 */ /* 0x000fe200078e00ff */
        /* <DEDUP_REMOVED lines=24> */
[----:B--2---:R-:W0:Y:S01]  /*01f0*/  I2F.F64.S16 R26, R26 ;  /* 0x0000001a001a7312 */ /* 0x004e220000101c00 */
[----:B------:R-:W-:Y:S05]  /*0200*/  BRA `(.L_x_2032) ;  /* 0x0000000c00607947 */ /* 0x000fea0003800000 */
.L_x_2030:
[----:B------:R-:W2:Y:S02]  /*0210*/  LDG.E.U8 R26, desc[UR36][R4.64] ;  /* 0x00000024041a7981 */ /* 0x000ea4000c1e1100 */
[----:B--2---:R-:W4:Y:S01]  /*0220*/  I2F.F64.U16 R26, R26 ;  /* 0x0000001a001a7312 */ /* 0x004f220000101800 */
[----:B------:R-:W-:Y:S05]  /*0230*/  BRA `(.L_x_2032) ;  /* 0x0000000c00547947 */ /* 0x000fea0003800000 */
.L_x_2029:
[----:B------:R-:W-:-:S09]  /*0240*/  UISETP.NE.AND UP0, UPT, UR4, 0x2, UPT ;  /* 0x000000020400788c */ /* 0x000fd2000bf05270 */
[----:B------:R-:W-:Y:S05]  /*0250*/  BRA.U !UP0, `(.L_x_2033) ;  /* 0x0000000108287547 */ /* 0x000fea000b800000 */
[----:B------:R-:W-:-:S09]  /*0260*/  UISETP.NE.AND UP0, UPT, UR4, 0x3, UPT ;  /* 0x000000030400788c */ /* 0x000fd2000bf05270 */
[----:B------:R-:W-:Y:S05]  /*0270*/  BRA.U !UP0, `(.L_x_2034) ;  /* 0x0000000108147547 */ /* 0x000fea000b800000 */
[----:B------:R-:W-:-:S09]  /*0280*/  UISETP.NE.AND UP0, UPT, UR4, 0x4, UPT ;  /* 0x000000040400788c */ /* 0x000fd2000bf05270 */
[----:B------:R-:W-:Y:S05]  /*0290*/  BRA.U UP0, `(.L_x_2031) ;  /* 0x0000000900b47547 */ /* 0x000fea000b800000 */
[----:B------:R-:W2:Y:S02]  /*02a0*/  LDG.E.64 R4, desc[UR36][R4.64] ;  /* 0x0000002404047981 */ /* 0x000ea4000c1e1b00 */
[----:B--2---:R0:W1:Y:S01]  /*02b0*/  I2F.F64.S64 R26, R4 ;  /* 0x00000004001a7312 */ /* 0x0040620000301c00 */
[----:B------:R-:W-:Y:S05]  /*02c0*/  BRA `(.L_x_2032) ;  /* 0x0000000c00307947 */ /* 0x000fea0003800000 */
.L_x_2034:
[----:B------:R-:W2:Y:S02]  /*02d0*/  LDG.E R26, desc[UR36][R4.64] ;  /* 0x00000024041a7981 */ /* 0x000ea4000c1e1900 */
[----:B--2---:R-:W2:Y:S01]  /*02e0*/  I2F.F64 R26, R26 ;  /* 0x0000001a001a7312 */ /* 0x004ea20000201c00 */
[----:B------:R-:W-:Y:S05]  /*02f0*/  BRA `(.L_x_2032) ;  /* 0x0000000c00247947 */ /* 0x000fea0003800000 */
.L_x_2033:
[----:B------:R-:W2:Y:S02]  /*0300*/  LDG.E.U16 R26, desc[UR36][R4.64] ;  /* 0x00000024041a7981 */ /* 0x000ea4000c1e1500 */
[----:B--2---:R-:W3:Y:S01]  /*0310*/  I2F.F64.S16 R26, R26 ;  /* 0x0000001a001a7312 */ /* 0x004ee20000101c00 */
[----:B------:R-:W-:Y:S05]  /*0320*/  BRA `(.L_x_2032) ;  /* 0x0000000c00187947 */ /* 0x000fea0003800000 */
.L_x_2028:
        /* <DEDUP_REMOVED lines=8> */
[----:B------:R-:W0:Y:S01]  /*03b0*/  F2F.F64.F32 R26, R26 ;  /* 0x0000001a001a7310 */ /* 0x000e220000201800 */
[----:B------:R-:W-:Y:S05]  /*03c0*/  BRA `(.L_x_2032) ;  /* 0x0000000800f07947 */ /* 0x000fea0003800000 */
.L_x_2036:
[----:B------:R-:W2:Y:S02]  /*03d0*/  LDG.E.U16 R0, desc[UR36][R4.64] ;  /* 0x0000002404007981 */ /* 0x000ea4000c1e1500 */
[----:B--2---:R-:W-:-:S05]  /*03e0*/  HADD2.F32 R0, -RZ, R0.H0_H0 ;  /* 0x20000000ff007230 */ /* 0x004fca0000004100 */
[----:B------:R-:W-:-:S04]  /*03f0*/  FMUL.FTZ R0, R0, 1 ;  /* 0x3f80000000007820 */ /* 0x000fc80000410000 */
[----:B------:R0:W1:Y:S01]  /*0400*/  F2F.F64.F32 R26, R0 ;  /* 0x00000000001a7310 */ /* 0x0000620000201800 */
[----:B------:R-:W-:Y:S05]  /*0410*/  BRA `(.L_x_2032) ;  /* 0x0000000800dc7947 */ /* 0x000fea0003800000 */
.L_x_2035:
        /* <DEDUP_REMOVED lines=10> */
.L_x_2038:
[----:B------:R-:W2:Y:S02]  /*04c0*/  LDG.E.U16 R4, desc[UR36][R4.64] ;  /* 0x0000002404047981 */ /* 0x000ea4000c1e1500 */
[----:B--2---:R-:W-:-:S05]  /*04d0*/  HADD2.F32 R0, -RZ, R4.H0_H0 ;  /* 0x20000004ff007230 */ /* 0x004fca0000004100 */
[----:B------:R-:W-:-:S04]  /*04e0*/  FMUL.FTZ R0, R0, 1 ;  /* 0x3f80000000007820 */ /* 0x000fc80000410000 */
[----:B------:R0:W1:Y:S01]  /*04f0*/  F2F.F64.F32 R26, R0 ;  /* 0x00000000001a7310 */ /* 0x0000620000201800 */
[----:B------:R-:W-:Y:S05]  /*0500*/  BRA `(.L_x_2032) ;  /* 0x0000000800a07947 */ /* 0x000fea0003800000 */
.L_x_2037:
[----:B------:R0:W5:Y:S01]  /*0510*/  LDG.E R27, desc[UR36][R4.64+0x4] ;  /* 0x00000424041b7981 */ /* 0x000162000c1e1900 */
[----:B------:R-:W-:Y:S05]  /*0520*/  BRA `(.L_x_2032) ;  /* 0x0000000800987947 */ /* 0x000fea0003800000 */
.L_x_2027:
        /* <DEDUP_REMOVED lines=12> */
.L_x_2041:
[----:B------:R0:W5:Y:S01]  /*05f0*/  LDG.E R27, desc[UR36][R4.64+0x4] ;  /* 0x00000424041b7981 */ /* 0x000162000c1e1900 */
[----:B------:R-:W-:Y:S05]  /*0600*/  BRA `(.L_x_2032) ;  /* 0x0000000800607947 */ /* 0x000fea0003800000 */
.L_x_2040:
        /* <DEDUP_REMOVED lines=23> */
[----:B------:R-:W-:-:S05]  /*0780*/  LOP3.LUT R3, R3, 0x80000000, R0, 0xf8, !PT ;  /* 0x8000000003037812 */ /* 0x000fca00078ef800 */
[----:B------:R-:W-:-:S04]  /*0790*/  FMUL.FTZ R3, R3, 1 ;  /* 0x3f80000003037820 */ /* 0x000fc80000410000 */
[----:B------:R0:W1:Y:S01]  /*07a0*/  F2F.F64.F32 R26, R3 ;  /* 0x00000003001a7310 */ /* 0x0000620000201800 */
[----:B------:R-:W-:Y:S05]  /*07b0*/  BRA `(.L_x_2032) ;  /* 0x0000000400f47947 */ /* 0x000fea0003800000 */
.L_x_2043:
        /* <DEDUP_REMOVED lines=11> */
[----:B------:R-:W-:-:S05]  /*0870*/  LOP3.LUT R0, R0, 0x80000000, R3, 0xf8, !PT ;  /* 0x8000000000007812 */ /* 0x000fca00078ef803 */
[----:B------:R-:W-:-:S04]  /*0880*/  FMUL.FTZ R0, R0, 1 ;  /* 0x3f80000000007820 */ /* 0x000fc80000410000 */
[----:B------:R0:W1:Y:S01]  /*0890*/  F2F.F64.F32 R26, R0 ;  /* 0x00000000001a7310 */ /* 0x0000620000201800 */
[----:B------:R-:W-:Y:S05]  /*08a0*/  BRA `(.L_x_2032) ;  /* 0x0000000400b87947 */ /* 0x000fea0003800000 */
.L_x_2042:
[----:B------:R-:W2:Y:S02]  /*08b0*/  LDG.E.U16 R0, desc[UR36][R4.64] ;  /* 0x0000002404007981 */ /* 0x000ea4000c1e1500 */
[----:B--2---:R-:W-:-:S04]  /*08c0*/  IMAD.U32 R0, R0, 0x10000, RZ ;  /* 0x0001000000007824 */ /* 0x004fc800078e00ff */
[----:B------:R-:W-:-:S04]  /*08d0*/  FMUL.FTZ R0, R0, 1 ;  /* 0x3f80000000007820 */ /* 0x000fc80000410000 */
[----:B------:R0:W1:Y:S01]  /*08e0*/  F2F.F64.F32 R26, R0 ;  /* 0x00000000001a7310 */ /* 0x0000620000201800 */
[----:B------:R-:W-:Y:S05]  /*08f0*/  BRA `(.L_x_2032) ;  /* 0x0000000400a47947 */ /* 0x000fea0003800000 */
.L_x_2039:
        /* <DEDUP_REMOVED lines=9> */
[----:B--2---:R-:W0:Y:S01]  /*0990*/  I2F.F64.U16 R26, R26 ;  /* 0x0000001a001a7312 */ /* 0x004e220000101800 */
[----:B------:R-:W-:Y:S05]  /*09a0*/  BRA `(.L_x_2032) ;  /* 0x0000000400787947 */ /* 0x000fea0003800000 */
.L_x_2046:
        /* <DEDUP_REMOVED lines=20> */
.L_x_2048:
[----:B------:R-:W-:Y:S05]  /*0af0*/  BSYNC.RECONVERGENT B0 ;  /* 0x0000000000007941 */ /* 0x000fea0003800200 */
.L_x_2047:
[----:B------:R-:W-:Y:S01]  /*0b00*/  IMAD.SHL.U32 R0, R0, 0x100000, RZ ;  /* 0x0010000000007824 */ /* 0x000fe200078e00ff */
[----:B------:R-:W-:-:S04]  /*0b10*/  LEA R3, R3, 0x3b800000, 0x17 ;  /* 0x3b80000003037811 */ /* 0x000fc800078eb8ff */
[----:B------:R-:W-:-:S05]  /*0b20*/  LOP3.LUT R0, R3, R0, R7, 0xfe, !PT ;  /* 0x0000000003007212 */ /* 0x000fca00078efe07 */
[----:B------:R-:W-:-:S04]  /*0b30*/  FMUL.FTZ R0, R0, 1 ;  /* 0x3f80000000007820 */ /* 0x000fc80000410000 */
[----:B------:R0:W1:Y:S01]  /*0b40*/  F2F.F64.F32 R26, R0 ;  /* 0x00000000001a7310 */ /* 0x0000620000201800 */
[----:B------:R-:W-:Y:S05]  /*0b50*/  BRA `(.L_x_2032) ;  /* 0x00000004000c7947 */ /* 0x000fea0003800000 */
.L_x_2045:
        /* <DEDUP_REMOVED lines=20> */
.L_x_2050:
[----:B------:R-:W-:Y:S05]  /*0ca0*/  BSYNC.RECONVERGENT B0 ;  /* 0x0000000000007941 */ /* 0x000fea0003800200 */
.L_x_2049:
[----:B------:R-:W-:Y:S01]  /*0cb0*/  IMAD.SHL.U32 R0, R0, 0x200000, RZ ;  /* 0x0020000000007824 */ /* 0x000fe200078e00ff */
[----:B------:R-:W-:-:S04]  /*0cc0*/  LEA R3, R3, 0x37800000, 0x17 ;  /* 0x3780000003037811 */ /* 0x000fc800078eb8ff */
[----:B------:R-:W-:-:S05]  /*0cd0*/  LOP3.LUT R0, R3, R0, R7, 0xfe, !PT ;  /* 0x0000000003007212 */ /* 0x000fca00078efe07 */
[----:B------:R-:W-:-:S04]  /*0ce0*/  FMUL.FTZ R0, R0, 1 ;  /* 0x3f80000000007820 */ /* 0x000fc80000410000 */
[----:B------:R0:W1:Y:S01]  /*0cf0*/  F2F.F64.F32 R26, R0 ;  /* 0x00000000001a7310 */ /* 0x0000620000201800 */
[----:B------:R-:W-:Y:S05]  /*0d00*/  BRA `(.L_x_2032) ;  /* 0x0000000000a07947 */ /* 0x000fea0003800000 */
.L_x_2044:
[----:B------:R-:W-:-:S09]  /*0d10*/  UISETP.NE.AND UP0, UPT, UR4, 0x1c, UPT ;  /* 0x0000001c0400788c */ /* 0x000fd2000bf05270 */
[----:B------:R-:W-:Y:S05]  /*0d20*/  BRA.U !UP0, `(.L_x_2051) ;  /* 0x0000000108907547 */ /* 0x000fea000b800000 */
[----:B------:R-:W-:-:S09]  /*0d30*/  UISETP.NE.AND UP0, UPT, UR4, 0x1d, UPT ;  /* 0x0000001d0400788c */ /* 0x000fd2000bf05270 */
[----:B------:R-:W-:Y:S05]  /*0d40*/  BRA.U !UP0, `(.L_x_2052) ;  /* 0x00000001087c7547 */ /* 0x000fea000b800000 */
[----:B------:R-:W-:-:S09]  /*0d50*/  UISETP.NE.AND UP0, UPT, UR4, 0x2c, UPT ;  /* 0x0000002c0400788c */ /* 0x000fd2000bf05270 */
[----:B------:R-:W-:Y:S05]  /*0d60*/  BRA.U !UP0, `(.L_x_2053) ;  /* 0x0000000108487547 */ /* 0x000fea000b800000 */
.L_x_2031:
        /* <DEDUP_REMOVED lines=16> */
.L_x_2054:
[----:B------:R-:W-:Y:S01]  /*0e70*/  IMAD.MOV.U32 R27, RZ, RZ, RZ ;  /* 0x000000ffff1b7224 */ /* 0x000fe200078e00ff */
[----:B------:R-:W-:Y:S06]  /*0e80*/  BRA `(.L_x_2032) ;  /* 0x0000000000407947 */ /* 0x000fec0003800000 */
.L_x_2053:
[----:B------:R-:W2:Y:S01]  /*0e90*/  LDG.E.U8 R0, desc[UR36][R4.64] ;  /* 0x0000002404007981 */ /* 0x000ea2000c1e1100 */
[----:B------:R-:W-:Y:S01]  /*0ea0*/  IMAD.MOV.U32 R27, RZ, RZ, 0x38000000 ;  /* 0x38000000ff1b7424 */ /* 0x000fe200078e00ff */
[----:B--2---:R-:W-:-:S13]  /*0eb0*/  ISETP.NE.AND P0, PT, R0, RZ, PT ;  /* 0x000000ff0000720c */ /* 0x004fda0003f05270 */
[----:B------:R-:W-:Y:S05]  /*0ec0*/  @!P0 BRA `(.L_x_2032) ;  /* 0x0000000000308947 */ /* 0x000fea0003800000 */
[----:B------:R-:W-:-:S13]  /*0ed0*/  ISETP.NE.AND P0, PT, R0, 0xff, PT ;  /* 0x000000ff0000780c */ /* 0x000fda0003f05270 */
[----:B------:R-:W-:Y:S02]  /*0ee0*/  @P0 IMAD.SHL.U32 R0, R0, 0x800000, RZ ;  /* 0x0080000000000824 */ /* 0x000fe400078e00ff */
[----:B------:R-:W-:Y:S02]  /*0ef0*/  @!P0 IMAD.MOV.U32 R27, RZ, RZ, 0x7ff80000 ;  /* 0x7ff80000ff1b8424 */ /* 0x000fe400078e00ff */
[----:B------:R-:W-:-:S04]  /*0f00*/  @P0 FMUL.FTZ R0, R0, 1 ;  /* 0x3f80000000000820 */ /* 0x000fc80000410000 */
[----:B------:R-:W0:Y:S02]  /*0f10*/  @P0 F2F.F64.F32 R4, R0 ;  /* 0x0000000000040310 */ /* 0x000e240000201800 */
[----:B0-----:R-:W-:Y:S01]  /*0f20*/  @P0 IMAD.MOV.U32 R27, RZ, RZ, R5 ;  /* 0x000000ffff1b0224 */ /* 0x001fe200078e0005 */
[----:B------:R-:W-:Y:S06]  /*0f30*/  BRA `(.L_x_2032) ;  /* 0x0000000000147947 */ /* 0x000fec0003800000 */
.L_x_2052:
[----:B------:R-:W2:Y:S02]  /*0f40*/  LDG.E.64 R4, desc[UR36][R4.64] ;  /* 0x0000002404047981 */ /* 0x000ea4000c1e1b00 */
[----:B--2---:R0:W1:Y:S01]  /*0f50*/  I2F.F64.U64 R26, R4 ;  /* 0x00000004001a7312 */ /* 0x0040620000301800 */
[----:B------:R-:W-:Y:S05]  /*0f60*/  BRA `(.L_x_2032) ;  /* 0x0000000000087947 */ /* 0x000fea0003800000 */
.L_x_2051:
[----:B------:R-:W2:Y:S02]  /*0f70*/  LDG.E R26, desc[UR36][R4.64] ;  /* 0x00000024041a7981 */ /* 0x000ea4000c1e1900 */
[----:B--2---:R-:W0:Y:S02]  /*0f80*/  I2F.F64.U32 R26, R26 ;  /* 0x0000001a001a7312 */ /* 0x004e240000201800 */
.L_x_2032:
[----:B------:R-:W-:Y:S05]  /*0f90*/  BSYNC.RECONVERGENT B6 ;  /* 0x0000000000067941 */ /* 0x000fea0003800200 */
.L_x_2026:
[----:B------:R-:W-:-:S07]  /*0fa0*/  VIADD R16, R2, 0x80 ;  /* 0x0000008002107836 */ /* 0x000fce0000000000 */
.L_x_2025:
[----:B------:R-:W-:Y:S05]  /*0fb0*/  BSYNC.RECONVERGENT B7 ;  /* 0x0000000000077941 */ /* 0x000fea0003800200 */
.L_x_2024:
[----:B------:R-:W-:Y:S01]  /*0fc0*/  ISETP.GE.AND P0, PT, R16, R19, PT ;  /* 0x000000131000720c */ /* 0x000fe20003f06270 */
[----:B------:R-:W-:Y:S01]  /*0fd0*/  BSSY.RECONVERGENT B7, `(.L_x_2055) ;  /* 0x00000f2000077945 */ /* 0x000fe20003800200 */
[----:B------:R-:W-:-:S11]  /*0fe0*/  IMAD.MOV.U32 R25, RZ, RZ, RZ ;  /* 0x000000ffff197224 */ /* 0x000fd600078e00ff */
[----:B------:R-:W-:Y:S05]  /*0ff0*/  @P0 BRA `(.L_x_2056) ;  /* 0x0000000c00bc0947 */ /* 0x000fea0003800000 */
[----:B0-----:R-:W0:Y:S01]  /*1000*/  LDC.64 R4, c[0x0][0x390] ;  /* 0x0000e400ff047b82 */ /* 0x001e220000000a00 */
        /* <DEDUP_REMOVED lines=20> */
.L_x_2061:
[----:B------:R-:W2:Y:S02]  /*1150*/  LDG.E.U8 R24, desc[UR36][R4.64] ;  /* 0x0000002404187981 */ /* 0x000ea4000c1e1100 */
[----:B--2---:R-:W0:Y:S01]  /*1160*/  I2F.F64.U16 R24, R24 ;  /* 0x0000001800187312 */ /* 0x004e220000101800 */
[----:B------:R-:W-:Y:S05]  /*1170*/  BRA `(.L_x_2063) ;  /* 0x0000000c00547947 */ /* 0x000fea0003800000 */
.L_x_2060:
        /* <DEDUP_REMOVED lines=9> */
.L_x_2065:
[----:B------:R-:W2:Y:S02]  /*1210*/  LDG.E R24, desc[UR36][R4.64] ;  /* 0x0000002404187981 */ /* 0x000ea4000c1e1900 */
[----:B--2---:R-:W0:Y:S01]  /*1220*/  I2F.F64 R24, R24 ;  /* 0x0000001800187312 */ /* 0x004e220000201c00 */
[----:B------:R-:W-:Y:S05]  /*1230*/  BRA `(.L_x_2063) ;  /* 0x0000000c00247947 */ /* 0x000fea0003800000 */
.L_x_2064:
[----:B------:R-:W2:Y:S02]  /*1240*/  LDG.E.U16 R24, desc[UR36][R4.64] ;  /* 0x0000002404187981 */ /* 0x000ea4000c1e1500 */
[----:B--2---:R-:W0:Y:S01]  /*1250*/  I2F.F64.S16 R24, R24 ;  /* 0x0000001800187312 */ /* 0x004e220000101c00 */
[----:B------:R-:W-:Y:S05]  /*1260*/  BRA `(.L_x_2063) ;  /* 0x0000000c00187947 */ /* 0x000fea0003800000 */
.L_x_2059:
        /* <DEDUP_REMOVED lines=8> */
[----:B------:R-:W2:Y:S01]  /*12f0*/  F2F.F64.F32 R24, R24 ;  /* 0x0000001800187310 */ /* 0x000ea20000201800 */
[----:B------:R-:W-:Y:S05]  /*1300*/  BRA `(.L_x_2063) ;  /* 0x0000000800f07947 */ /* 0x000fea0003800000 */
.L_x_2067:
[----:B------:R-:W2:Y:S02]  /*1310*/  LDG.E.U16 R0, desc[UR36][R4.64] ;  /* 0x0000002404007981 */ /* 0x000ea4000c1e1500 */
[----:B--2---:R-:W-:-:S05]  /*1320*/  HADD2.F32 R0, -RZ, R0.H0_H0 ;  /* 0x20000000ff007230 */ /* 0x004fca0000004100 */
[----:B------:R-:W-:-:S04]  /*1330*/  FMUL.FTZ R0, R0, 1 ;  /* 0x3f80000000007820 */ /* 0x000fc80000410000 */
[----:B------:R0:W1:Y:S01]  /*1340*/  F2F.F64.F32 R24, R0 ;  /* 0x0000000000187310 */ /* 0x0000620000201800 */
[----:B------:R-:W-:Y:S05]  /*1350*/  BRA `(.L_x_2063) ;  /* 0x0000000800dc7947 */ /* 0x000fea0003800000 */
.L_x_2066:
        /* <DEDUP_REMOVED lines=10> */
.L_x_2069:
[----:B------:R-:W2:Y:S02]  /*1400*/  LDG.E.U16 R4, desc[UR36][R4.64] ;  /* 0x0000002404047981 */ /* 0x000ea4000c1e1500 */
[----:B--2---:R-:W-:-:S05]  /*1410*/  HADD2.F32 R0, -RZ, R4.H0_H0 ;  /* 0x20000004ff007230 */ /* 0x004fca0000004100 */
[----:B------:R-:W-:-:S04]  /*1420*/  FMUL.FTZ R0, R0, 1 ;  /* 0x3f80000000007820 */ /* 0x000fc80000410000 */
[----:B------:R0:W1:Y:S01]  /*1430*/  F2F.F64.F32 R24, R0 ;  /* 0x0000000000187310 */ /* 0x0000620000201800 */
[----:B------:R-:W-:Y:S05]  /*1440*/  BRA `(.L_x_2063) ;  /* 0x0000000800a07947 */ /* 0x000fea0003800000 */
.L_x_2068:
[----:B------:R0:W5:Y:S01]  /*1450*/  LDG.E R25, desc[UR36][R4.64+0x4] ;  /* 0x0000042404197981 */ /* 0x000162000c1e1900 */
[----:B------:R-:W-:Y:S05]  /*1460*/  BRA `(.L_x_2063) ;  /* 0x0000000800987947 */ /* 0x000fea0003800000 */
.L_x_2058:
        /* <DEDUP_REMOVED lines=12> */
.L_x_2072:
[----:B------:R0:W5:Y:S01]  /*1530*/  LDG.E R25, desc[UR36][R4.64+0x4] ;  /* 0x0000042404197981 */ /* 0x000162000c1e1900 */
[----:B------:R-:W-:Y:S05]  /*1540*/  BRA `(.L_x_2063) ;  /* 0x0000000800607947 */ /* 0x000fea0003800000 */
.L_x_2071:
        /* <DEDUP_REMOVED lines=27> */
.L_x_2074:
        /* <DEDUP_REMOVED lines=11> */
[----:B------:R-:W-:-:S05]  /*17b0*/  LOP3.LUT R0, R0, 0x80000000, R3, 0xf8, !PT ;  /* 0x8000000000007812 */ /* 0x000fca00078ef803 */
[----:B------:R-:W-:-:S04]  /*17c0*/  FMUL.FTZ R0, R0, 1 ;  /* 0x3f80000000007820 */ /* 0x000fc80000410000 */
[----:B------:R0:W1:Y:S01]  /*17d0*/  F2F.F64.F32 R24, R0 ;  /* 0x0000000000187310 */ /* 0x0000620000201800 */
[----:B------:R-:W-:Y:S05]  /*17e0*/  BRA `(.L_x_2063) ;  /* 0x0000000400b87947 */ /* 0x000fea0003800000 */
.L_x_2073:
[----:B------:R-:W2:Y:S02]  /*17f0*/  LDG.E.U16 R0, desc[UR36][R4.64] ;  /* 0x0000002404007981 */ /* 0x000ea4000c1e1500 */
[----:B--2---:R-:W-:-:S04]  /*1800*/  IMAD.U32 R0, R0, 0x10000, RZ ;  /* 0x0001000000007824 */ /* 0x004fc800078e00ff */
[----:B------:R-:W-:-:S04]  /*1810*/  FMUL.FTZ R0, R0, 1 ;  /* 0x3f80000000007820 */ /* 0x000fc80000410000 */
[----:B------:R0:W1:Y:S01]  /*1820*/  F2F.F64.F32 R24, R0 ;  /* 0x0000000000187310 */ /* 0x0000620000201800 */
[----:B------:R-:W-:Y:S05]  /*1830*/  BRA `(.L_x_2063) ;  /* 0x0000000400a47947 */ /* 0x000fea0003800000 */
.L_x_2070:
        /* <DEDUP_REMOVED lines=11> */
.L_x_2077:
        /* <DEDUP_REMOVED lines=20> */
.L_x_2079:
[----:B------:R-:W-:Y:S05]  /*1a30*/  BSYNC.RECONVERGENT B0 ;  /* 0x0000000000007941 */ /* 0x000fea0003800200 */
.L_x_2078:
[----:B------:R-:W-:Y:S01]  /*1a40*/  IMAD.SHL.U32 R0, R0, 0x100000, RZ ;  /* 0x0010000000007824 */ /* 0x000fe200078e00ff */
[----:B------:R-:W-:-:S04]  /*1a50*/  LEA R3, R3, 0x3b800000, 0x17 ;  /* 0x3b80000003037811 */ /* 0x000fc800078eb8ff */
[----:B------:R-:W-:-:S05]  /*1a60*/  LOP3.LUT R0, R3, R0, R7, 0xfe, !PT ;  /* 0x0000000003007212 */ /* 0x000fca00078efe07 */
[----:B------:R-:W-:-:S04]  /*1a70*/  FMUL.FTZ R0, R0, 1 ;  /* 0x3f80000000007820 */ /* 0x000fc80000410000 */
[----:B------:R0:W1:Y:S01]  /*1a80*/  F2F.F64.F32 R24, R0 ;  /* 0x0000000000187310 */ /* 0x0000620000201800 */
[----:B------:R-:W-:Y:S05]  /*1a90*/  BRA `(.L_x_2063) ;  /* 0x00000004000c7947 */ /* 0x000fea0003800000 */
.L_x_2076:
        /* <DEDUP_REMOVED lines=20> */
.L_x_2081:
[----:B------:R-:W-:Y:S05]  /*1be0*/  BSYNC.RECONVERGENT B0 ;  /* 0x0000000000007941 */ /* 0x000fea0003800200 */
.L_x_2080:
[----:B------:R-:W-:Y:S01]  /*1bf0*/  IMAD.SHL.U32 R0, R0, 0x200000, RZ ;  /* 0x0020000000007824 */ /* 0x000fe200078e00ff */
[----:B------:R-:W-:-:S04]  /*1c00*/  LEA R3, R3, 0x37800000, 0x17 ;  /* 0x3780000003037811 */ /* 0x000fc800078eb8ff */
[----:B------:R-:W-:-:S05]  /*1c10*/  LOP3.LUT R0, R3, R0, R7, 0xfe, !PT ;  /* 0x0000000003007212 */ /* 0x000fca00078efe07 */
[----:B------:R-:W-:-:S04]  /*1c20*/  FMUL.FTZ R0, R0, 1 ;  /* 0x3f80000000007820 */ /* 0x000fc80000410000 */
[----:B------:R0:W1:Y:S01]  /*1c30*/  F2F.F64.F32 R24, R0 ;  /* 0x0000000000187310 */ /* 0x0000620000201800 */
[----:B------:R-:W-:Y:S05]  /*1c40*/  BRA `(.L_x_2063) ;  /* 0x0000000000a07947 */ /* 0x000fea0003800000 */
.L_x_2075:
        /* <DEDUP_REMOVED lines=17> */
.L_x_2062:
        /* <DEDUP_REMOVED lines=15> */
[----:B--2-45:R-:W-:Y:S05]  /*1e50*/  CALL.ABS.NOINC R14 ;  /* 0x000000000e007343 */ /* 0x034fea0003c00000 */
.L_x_2084:
[----:B------:R-:W-:Y:S01]  /*1e60*/  IMAD.MOV.U32 R25, RZ, RZ, RZ ;  /* 0x000000ffff197224 */ /* 0x000fe200078e00ff */
[----:B------:R-:W-:Y:S06]  /*1e70*/  BRA `(.L_x_2063) ;  /* 0x0000000000147947 */ /* 0x000fec0003800000 */
.L_x_2083:
[----:B------:R-:W2:Y:S02]  /*1e80*/  LDG.E.64 R4, desc[UR36][R4.64] ;  /* 0x0000002404047981 */ /* 0x000ea4000c1e1b00 */
[----:B--2---:R0:W1:Y:S01]  /*1e90*/  I2F.F64.U64 R24, R4 ;  /* 0x0000000400187312 */ /* 0x0040620000301800 */
[----:B------:R-:W-:Y:S05]  /*1ea0*/  BRA `(.L_x_2063) ;  /* 0x0000000000087947 */ /* 0x000fea0003800000 */
.L_x_2082:
[----:B------:R-:W2:Y:S02]  /*1eb0*/  LDG.E R24, desc[UR36][R4.64] ;  /* 0x0000002404187981 */ /* 0x000ea4000c1e1900 */
[----:B--2---:R-:W0:Y:S02]  /*1ec0*/  I2F.F64.U32 R24, R24 ;  /* 0x0000001800187312 */ /* 0x004e240000201800 */
.L_x_2063:
[----:B------:R-:W-:Y:S05]  /*1ed0*/  BSYNC.RECONVERGENT B6 ;  /* 0x0000000000067941 */ /* 0x000fea0003800200 */
.L_x_2057:
[----:B------:R-:W-:-:S07]  /*1ee0*/  VIADD R16, R16, 0x80 ;  /* 0x0000008010107836 */ /* 0x000fce0000000000 */
.L_x_2056:
[----:B------:R-:W-:Y:S05]  /*1ef0*/  BSYNC.RECONVERGENT B7 ;  /* 0x0000000000077941 */ /* 0x000fea0003800200 */
.L_x_2055:
[----:B------:R-:W-:Y:S01]  /*1f00*/  ISETP.GE.AND P0, PT, R16, R19, PT ;  /* 0x000000131000720c */ /* 0x000fe20003f06270 */
[----:B------:R-:W-:Y:S01]  /*1f10*/  BSSY.RECONVERGENT B7, `(.L_x_2085) ;  /* 0x0000103000077945 */ /* 0x000fe20003800200 */
[----:B------:R-:W-:-:S11]  /*1f20*/  IMAD.MOV.U32 R22, RZ, RZ, RZ ;  /* 0x000000ffff167224 */ /* 0x000fd600078e00ff */
[----:B------:R-:W-:Y:S05]  /*1f30*/  @P0 BRA `(.L_x_2086) ;  /* 0x0000001000000947 */ /* 0x000fea0003800000 */
[----:B------:R-:W1:Y:S01]  /*1f40*/  LDC.64 R6, c[0x0][0x390] ;  /* 0x0000e400ff067b82 */ /* 0x000e620000000a00 */
[----:B------:R-:W2:Y:S01]  /*1f50*/  LDCU UR5, c[0x0][0x3a0] ;  /* 0x00007400ff0577ac */ /* 0x000ea20008000800 */
[----:B0-----:R-:W-:Y:S01]  /*1f60*/  IMAD R0, R23, 0x200, R16 ;  /* 0x0000020017007824 */ /* 0x001fe200078e0210 */
[----:B------:R-:W-:Y:S01]  /*1f70*/  BSSY.RECONVERGENT B6, `(.L_x_2087) ;  /* 0x00000fb000067945 */ /* 0x000fe20003800200 */
[----:B------:R-:W-:-:S04]  /*1f80*/  UPRMT UR4, UR38, 0x9910, URZ ;  /* 0x0000991026047896 */ /* 0x000fc800080000ff */
[----:B------:R-:W-:Y:S01]  /*1f90*/  UISETP.GT.AND UP0, UPT, UR4, 0x9, UPT ;  /* 0x000000090400788c */ /* 0x000fe2000bf04270 */
[----:B--2---:R-:W-:-:S05]  /*1fa0*/  IMAD R3, R0, UR5, RZ ;  /* 0x0000000500037c24 */ /* 0x004fca000f8e02ff */
[----:B-1----:R-:W-:-:S05]  /*1fb0*/  IADD3 R6, P0, PT, R3, R6, RZ ;  /* 0x0000000603067210 */ /* 0x002fca0007f1e0ff */
        /* <DEDUP_REMOVED lines=14> */
.L_x_2091:
[----:B------:R-:W2:Y:S02]  /*20a0*/  LDG.E.U8 R4, desc[UR36][R6.64] ;  /* 0x0000002406047981 */ /* 0x000ea4000c1e1100 */
[----:B--2---:R-:W0:Y:S02]  /*20b0*/  I2F.F64.U16 R4, R4 ;  /* 0x0000000400047312 */ /* 0x004e240000101800 */
[----:B0-----:R-:W-:Y:S01]  /*20c0*/  IMAD.MOV.U32 R22, RZ, RZ, R5 ;  /* 0x000000ffff167224 */ /* 0x001fe200078e0005 */
[----:B------:R-:W-:Y:S06]  /*20d0*/  BRA `(.L_x_2093) ;  /* 0x0000000c00907947 */ /* 0x000fec0003800000 */
.L_x_2090:
        /* <DEDUP_REMOVED lines=10> */
.L_x_2095:
[----:B------:R-:W2:Y:S02]  /*2180*/  LDG.E R4, desc[UR36][R6.64] ;  /* 0x0000002406047981 */ /* 0x000ea4000c1e1900 */
[----:B--2---:R-:W0:Y:S02]  /*2190*/  I2F.F64 R4, R4 ;  /* 0x0000000400047312 */ /* 0x004e240000201c00 */
[----:B0-----:R-:W-:Y:S01]  /*21a0*/  IMAD.MOV.U32 R22, RZ, RZ, R5 ;  /* 0x000000ffff167224 */ /* 0x001fe200078e0005 */
[----:B------:R-:W-:Y:S06]  /*21b0*/  BRA `(.L_x_2093) ;  /* 0x0000000c00587947 */ /* 0x000fec0003800000 */
.L_x_2094:
[----:B------:R-:W2:Y:S02]  /*21c0*/  LDG.E.U16 R4, desc[UR36][R6.64] ;  /* 0x0000002406047981 */ /* 0x000ea4000c1e1500 */
[----:B--2---:R-:W0:Y:S02]  /*21d0*/  I2F.F64.S16 R4, R4 ;  /* 0x0000000400047312 */ /* 0x004e240000101c00 */
[----:B0-----:R-:W-:Y:S01]  /*21e0*/  IMAD.MOV.U32 R22, RZ, RZ, R5 ;  /* 0x000000ffff167224 */ /* 0x001fe200078e0005 */
[----:B------:R-:W-:Y:S06]  /*21f0*/  BRA `(.L_x_2093) ;  /* 0x0000000c00487947 */ /* 0x000fec0003800000 */
.L_x_2089:
        /* <DEDUP_REMOVED lines=11> */
.L_x_2097:
[----:B------:R-:W2:Y:S02]  /*22b0*/  LDG.E.U16 R0, desc[UR36][R6.64] ;  /* 0x0000002406007981 */ /* 0x000ea4000c1e1500 */
[----:B--2---:R-:W-:-:S05]  /*22c0*/  HADD2.F32 R0, -RZ, R0.H0_H0 ;  /* 0x20000000ff007230 */ /* 0x004fca0000004100 */
[----:B------:R-:W-:-:S04]  /*22d0*/  FMUL.FTZ R0, R0, 1 ;  /* 0x3f80000000007820 */ /* 0x000fc80000410000 */
[----:B------:R-:W0:Y:S02]  /*22e0*/  F2F.F64.F32 R4, R0 ;  /* 0x0000000000047310 */ /* 0x000e240000201800 */
[----:B0-----:R-:W-:Y:S01]  /*22f0*/  IMAD.MOV.U32 R22, RZ, RZ, R5 ;  /* 0x000000ffff167224 */ /* 0x001fe200078e0005 */
[----:B------:R-:W-:Y:S06]  /*2300*/  BRA `(.L_x_2093) ;  /* 0x0000000c00047947 */ /* 0x000fec0003800000 */
.L_x_2096:
        /* <DEDUP_REMOVED lines=11> */
.L_x_2099:
[----:B------:R-:W2:Y:S02]  /*23c0*/  LDG.E.U16 R6, desc[UR36][R6.64] ;  /* 0x0000002406067981 */ /* 0x000ea4000c1e1500 */
[----:B--2---:R-:W-:-:S05]  /*23d0*/  HADD2.F32 R0, -RZ, R6.H0_H0 ;  /* 0x20000006ff007230 */ /* 0x004fca0000004100 */
[----:B------:R-:W-:-:S04]  /*23e0*/  FMUL.FTZ R0, R0, 1 ;  /* 0x3f80000000007820 */ /* 0x000fc80000410000 */
[----:B------:R-:W0:Y:S02]  /*23f0*/  F2F.F64.F32 R4, R0 ;  /* 0x0000000000047310 */ /* 0x000e240000201800 */
[----:B0-----:R-:W-:Y:S01]  /*2400*/  IMAD.MOV.U32 R22, RZ, RZ, R5 ;  /* 0x000000ffff167224 */ /* 0x001fe200078e0005 */
[----:B------:R-:W-:Y:S06]  /*2410*/  BRA `(.L_x_2093) ;  /* 0x0000000800c07947 */ /* 0x000fec0003800000 */
.L_x_2098:
[----:B------:R0:W5:Y:S01]  /*2420*/  LDG.E R22, desc[UR36][R6.64+0x4] ;  /* 0x0000042406167981 */ /* 0x000162000c1e1900 */
[----:B------:R-:W-:Y:S05]  /*2430*/  BRA `(.L_x_2093) ;  /* 0x0000000800b87947 */ /* 0x000fea0003800000 */
.L_x_2088:
        /* <DEDUP_REMOVED lines=12> */
.L_x_2102:
[----:B------:R1:W5:Y:S01]  /*2500*/  LDG.E R22, desc[UR36][R6.64+0x4] ;  /* 0x0000042406167981 */ /* 0x000362000c1e1900 */
[----:B------:R-:W-:Y:S05]  /*2510*/  BRA `(.L_x_2093) ;  /* 0x0000000800807947 */ /* 0x000fea0003800000 */
.L_x_2101:
        /* <DEDUP_REMOVED lines=25> */
[----:B------:R-:W0:Y:S02]  /*26b0*/  F2F.F64.F32 R4, R3 ;  /* 0x0000000300047310 */ /* 0x000e240000201800 */
[----:B0-----:R-:W-:Y:S01]  /*26c0*/  IMAD.MOV.U32 R22, RZ, RZ, R5 ;  /* 0x000000ffff167224 */ /* 0x001fe200078e0005 */
[----:B------:R-:W-:Y:S06]  /*26d0*/  BRA `(.L_x_2093) ;  /* 0x0000000800107947 */ /* 0x000fec0003800000 */
.L_x_2104:
        /* <DEDUP_REMOVED lines=13> */
[----:B------:R-:W0:Y:S02]  /*27b0*/  F2F.F64.F32 R4, R0 ;  /* 0x0000000000047310 */ /* 0x000e240000201800 */
[----:B0-----:R-:W-:Y:S01]  /*27c0*/  IMAD.MOV.U32 R22, RZ, RZ, R5 ;  /* 0x000000ffff167224 */ /* 0x001fe200078e0005 */
[----:B------:R-:W-:Y:S06]  /*27d0*/  BRA `(.L_x_2093) ;  /* 0x0000000400d07947 */ /* 0x000fec0003800000 */
.L_x_2103:
[----:B------:R-:W2:Y:S02]  /*27e0*/  LDG.E.U16 R0, desc[UR36][R6.64] ;  /* 0x0000002406007981 */ /* 0x000ea4000c1e1500 */
[----:B--2---:R-:W-:-:S04]  /*27f0*/  IMAD.U32 R0, R0, 0x10000, RZ ;  /* 0x0001000000007824 */ /* 0x004fc800078e00ff */
[----:B------:R-:W-:-:S04]  /*2800*/  FMUL.FTZ R0, R0, 1 ;  /* 0x3f80000000007820 */ /* 0x000fc80000410000 */
[----:B------:R-:W0:Y:S02]  /*2810*/  F2F.F64.F32 R4, R0 ;  /* 0x0000000000047310 */ /* 0x000e240000201800 */
[----:B0-----:R-:W-:Y:S01]  /*2820*/  IMAD.MOV.U32 R22, RZ, RZ, R5 ;  /* 0x000000ffff167224 */ /* 0x001fe200078e0005 */
[----:B------:R-:W-:Y:S06]  /*2830*/  BRA `(.L_x_2093) ;  /* 0x0000000400b87947 */ /* 0x000fec0003800000 */
.L_x_2100:
        /* <DEDUP_REMOVED lines=12> */
.L_x_2107:
        /* <DEDUP_REMOVED lines=20> */
.L_x_2109:
[----:B------:R-:W-:Y:S05]  /*2a40*/  BSYNC.RECONVERGENT B0 ;  /* 0x0000000000007941 */ /* 0x000fea0003800200 */
.L_x_2108:
[----:B------:R-:W-:Y:S01]  /*2a50*/  IMAD.SHL.U32 R0, R0, 0x100000, RZ ;  /* 0x0010000000007824 */ /* 0x000fe200078e00ff */
[----:B------:R-:W-:-:S04]  /*2a60*/  LEA R3, R3, 0x3b800000, 0x17 ;  /* 0x3b80000003037811 */ /* 0x000fc800078eb8ff */
[----:B------:R-:W-:-:S05]  /*2a70*/  LOP3.LUT R0, R3, R0, R7, 0xfe, !PT ;  /* 0x0000000003007212 */ /* 0x000fca00078efe07 */
[----:B------:R-:W-:-:S04]  /*2a80*/  FMUL.FTZ R0, R0, 1 ;  /* 0x3f80000000007820 */ /* 0x000fc80000410000 */
[----:B------:R-:W0:Y:S02]  /*2a90*/  F2F.F64.F32 R4, R0 ;  /* 0x0000000000047310 */ /* 0x000e240000201800 */
[----:B0-----:R-:W-:Y:S01]  /*2aa0*/  IMAD.MOV.U32 R22, RZ, RZ, R5 ;  /* 0x000000ffff167224 */ /* 0x001fe200078e0005 */
[----:B------:R-:W-:Y:S06]  /*2ab0*/  BRA `(.L_x_2093) ;  /* 0x0000000400187947 */ /* 0x000fec0003800000 */
.L_x_2106:
        /* <DEDUP_REMOVED lines=20> */
.L_x_2111:
[----:B------:R-:W-:Y:S05]  /*2c00*/  BSYNC.RECONVERGENT B0 ;  /* 0x0000000000007941 */ /* 0x000fea0003800200 */
.L_x_2110:
[----:B------:R-:W-:Y:S01]  /*2c10*/  IMAD.SHL.U32 R0, R0, 0x200000, RZ ;  /* 0x0020000000007824 */ /* 0x000fe200078e00ff */
[----:B------:R-:W-:-:S04]  /*2c20*/  LEA R3, R3, 0x37800000, 0x17 ;  /* 0x3780000003037811 */ /* 0x000fc800078eb8ff */
[----:B------:R-:W-:-:S05]  /*2c30*/  LOP3.LUT R0, R3, R0, R7, 0xfe, !PT ;  /* 0x0000000003007212 */ /* 0x000fca00078efe07 */
[----:B------:R-:W-:-:S04]  /*2c40*/  FMUL.FTZ R0, R0, 1 ;  /* 0x3f80000000007820 */ /* 0x000fc80000410000 */
[----:B------:R-:W0:Y:S02]  /*2c50*/  F2F.F64.F32 R4, R0 ;  /* 0x0000000000047310 */ /* 0x000e240000201800 */
[----:B0-----:R-:W-:Y:S01]  /*2c60*/  IMAD.MOV.U32 R22, RZ, RZ, R5 ;  /* 0x000000ffff167224 */ /* 0x001fe200078e0005 */
[----:B------:R-:W-:Y:S06]  /*2c70*/  BRA `(.L_x_2093) ;  /* 0x0000000000a87947 */ /* 0x000fec0003800000 */
.L_x_2105:
        /* <DEDUP_REMOVED lines=17> */
.L_x_2092:
        /* <DEDUP_REMOVED lines=16> */
.L_x_2114:
[----:B------:R-:W-:Y:S01]  /*2e90*/  IMAD.MOV.U32 R22, RZ, RZ, RZ ;  /* 0x000000ffff167224 */ /* 0x000fe200078e00ff */
[----:B------:R-:W-:Y:S06]  /*2ea0*/  BRA `(.L_x_2093) ;  /* 0x00000000001c7947 */ /* 0x000fec0003800000 */
.L_x_2113:
[----:B------:R-:W2:Y:S02]  /*2eb0*/  LDG.E.64 R4, desc[UR36][R6.64] ;  /* 0x0000002406047981 */ /* 0x000ea4000c1e1b00 */
[----:B--2---:R-:W0:Y:S02]  /*2ec0*/  I2F.F64.U64 R4, R4 ;  /* 0x0000000400047312 */ /* 0x004e240000301800 */
[----:B0-----:R-:W-:Y:S01]  /*2ed0*/  IMAD.MOV.U32 R22, RZ, RZ, R5 ;  /* 0x000000ffff167224 */ /* 0x001fe200078e0005 */
[----:B------:R-:W-:Y:S06]  /*2ee0*/  BRA `(.L_x_2093) ;  /* 0x00000000000c7947 */ /* 0x000fec0003800000 */
.L_x_2112:
[----:B------:R-:W2:Y:S02]  /*2ef0*/  LDG.E R4, desc[UR36][R6.64] ;  /* 0x0000002406047981 */ /* 0x000ea4000c1e1900 */
[----:B--2---:R-:W0:Y:S02]  /*2f00*/  I2F.F64.U32 R4, R4 ;  /* 0x0000000400047312 */ /* 0x004e240000201800 */
[----:B0-----:R-:W-:-:S07]  /*2f10*/  IMAD.MOV.U32 R22, RZ, RZ, R5 ;  /* 0x000000ffff167224 */ /* 0x001fce00078e0005 */
.L_x_2093:
[----:B------:R-:W-:Y:S05]  /*2f20*/  BSYNC.RECONVERGENT B6 ;  /* 0x0000000000067941 */ /* 0x000fea0003800200 */
.L_x_2087:
[----:B------:R-:W-:-:S07]  /*2f30*/  VIADD R16, R16, 0x80 ;  /* 0x0000008010107836 */ /* 0x000fce0000000000 */
.L_x_2086:
[----:B------:R-:W-:Y:S05]  /*2f40*/  BSYNC.RECONVERGENT B7 ;  /* 0x0000000000077941 */ /* 0x000fea0003800200 */
.L_x_2085:
[----:B------:R-:W-:Y:S01]  /*2f50*/  ISETP.GE.AND P0, PT, R16, R19, PT ;  /* 0x000000131000720c */ /* 0x000fe20003f06270 */
[----:B------:R-:W-:Y:S01]  /*2f60*/  BSSY.RECONVERGENT B6, `(.L_x_2115) ;  /* 0x00000ec000067945 */ /* 0x000fe20003800200 */
[----:B------:R-:W-:-:S11]  /*2f70*/  IMAD.MOV.U32 R29, RZ, RZ, RZ ;  /* 0x000000ffff1d7224 */ /* 0x000fd600078e00ff */
        /* <DEDUP_REMOVED lines=21> */
.L_x_2120:
[----:B------:R-:W2:Y:S02]  /*30d0*/  LDG.E.U8 R28, desc[UR36][R4.64] ;  /* 0x00000024041c7981 */ /* 0x000ea4000c1e1100 */
[----:B--2---:R-:W0:Y:S01]  /*30e0*/  I2F.F64.U16 R28, R28 ;  /* 0x0000001c001c7312 */ /* 0x004e220000101800 */
[----:B------:R-:W-:Y:S05]  /*30f0*/  BRA `(.L_x_2116) ;  /* 0x0000000c00487947 */ /* 0x000fea0003800000 */
.L_x_2119:
        /* <DEDUP_REMOVED lines=9> */
.L_x_2123:
[----:B------:R-:W2:Y:S02]  /*3190*/  LDG.E R28, desc[UR36][R4.64] ;  /* 0x00000024041c7981 */ /* 0x000ea4000c1e1900 */
[----:B--2---:R-:W0:Y:S01]  /*31a0*/  I2F.F64 R28, R28 ;  /* 0x0000001c001c7312 */ /* 0x004e220000201c00 */
[----:B------:R-:W-:Y:S05]  /*31b0*/  BRA `(.L_x_2116) ;  /* 0x0000000c00187947 */ /* 0x000fea0003800000 */
.L_x_2122:
[----:B------:R-:W2:Y:S02]  /*31c0*/  LDG.E.U16 R28, desc[UR36][R4.64] ;  /* 0x00000024041c7981 */ /* 0x000ea4000c1e1500 */
[----:B--2---:R-:W0:Y:S01]  /*31d0*/  I2F.F64.S16 R28, R28 ;  /* 0x0000001c001c7312 */ /* 0x004e220000101c00 */
[----:B------:R-:W-:Y:S05]  /*31e0*/  BRA `(.L_x_2116) ;  /* 0x0000000c000c7947 */ /* 0x000fea0003800000 */
.L_x_2118:
        /* <DEDUP_REMOVED lines=10> */
.L_x_2125:
[----:B------:R-:W2:Y:S02]  /*3290*/  LDG.E.U16 R0, desc[UR36][R4.64] ;  /* 0x0000002404007981 */ /* 0x000ea4000c1e1500 */
[----:B--2---:R-:W-:-:S05]  /*32a0*/  HADD2.F32 R0, -RZ, R0.H0_H0 ;  /* 0x20000000ff007230 */ /* 0x004fca0000004100 */
[----:B------:R-:W-:-:S04]  /*32b0*/  FMUL.FTZ R0, R0, 1 ;  /* 0x3f80000000007820 */ /* 0x000fc80000410000 */
[----:B------:R0:W1:Y:S01]  /*32c0*/  F2F.F64.F32 R28, R0 ;  /* 0x00000000001c7310 */ /* 0x0000620000201800 */
[----:B------:R-:W-:Y:S05]  /*32d0*/  BRA `(.L_x_2116) ;  /* 0x0000000800d07947 */ /* 0x000fea0003800000 */
.L_x_2124:
        /* <DEDUP_REMOVED lines=10> */
.L_x_2127:
[----:B------:R-:W2:Y:S02]  /*3380*/  LDG.E.U16 R4, desc[UR36][R4.64] ;  /* 0x0000002404047981 */ /* 0x000ea4000c1e1500 */
[----:B--2---:R-:W-:-:S05]  /*3390*/  HADD2.F32 R0, -RZ, R4.H0_H0 ;  /* 0x20000004ff007230 */ /* 0x004fca0000004100 */
[----:B------:R-:W-:-:S04]  /*33a0*/  FMUL.FTZ R0, R0, 1 ;  /* 0x3f80000000007820 */ /* 0x000fc80000410000 */
[----:B------:R0:W1:Y:S01]  /*33b0*/  F2F.F64.F32 R28, R0 ;  /* 0x00000000001c7310 */ /* 0x0000620000201800 */
[----:B------:R-:W-:Y:S05]  /*33c0*/  BRA `(.L_x_2116) ;  /* 0x0000000800947947 */ /* 0x000fea0003800000 */
.L_x_2126:
[----:B------:R0:W5:Y:S01]  /*33d0*/  LDG.E R29, desc[UR36][R4.64+0x4] ;  /* 0x00000424041d7981 */ /* 0x000162000c1e1900 */
[----:B------:R-:W-:Y:S05]  /*33e0*/  BRA `(.L_x_2116) ;  /* 0x00000008008c7947 */ /* 0x000fea0003800000 */
.L_x_2117:
        /* <DEDUP_REMOVED lines=12> */
.L_x_2130:
[----:B------:R0:W5:Y:S01]  /*34b0*/  LDG.E R29, desc[UR36][R4.64+0x4] ;  /* 0x00000424041d7981 */ /* 0x000162000c1e1900 */
[----:B------:R-:W-:Y:S05]  /*34c0*/  BRA `(.L_x_2116) ;  /* 0x0000000800547947 */ /* 0x000fea0003800000 */
.L_x_2129:
        /* <DEDUP_REMOVED lines=27> */
.L_x_2132:
        /* <DEDUP_REMOVED lines=15> */
.L_x_2131:
[----:B------:R-:W2:Y:S02]  /*3770*/  LDG.E.U16 R0, desc[UR36][R4.64] ;  /* 0x0000002404007981 */ /* 0x000ea4000c1e1500 */
[----:B--2---:R-:W-:-:S04]  /*3780*/  IMAD.U32 R0, R0, 0x10000, RZ ;  /* 0x0001000000007824 */ /* 0x004fc800078e00ff */
[----:B------:R-:W-:-:S04]  /*3790*/  FMUL.FTZ R0, R0, 1 ;  /* 0x3f80000000007820 */ /* 0x000fc80000410000 */
[----:B------:R0:W1:Y:S01]  /*37a0*/  F2F.F64.F32 R28, R0 ;  /* 0x00000000001c7310 */ /* 0x0000620000201800 */
[----:B------:R-:W-:Y:S05]  /*37b0*/  BRA `(.L_x_2116) ;  /* 0x0000000400987947 */ /* 0x000fea0003800000 */
.L_x_2128:
        /* <DEDUP_REMOVED lines=11> */
.L_x_2135:
[----:B------:R-:W2:Y:S02]  /*3870*/  LDG.E.U8 R4, desc[UR36][R4.64] ;  /* 0x0000002404047981 */ /* 0x000ea4000c1e1100 */
        /* <DEDUP_REMOVED lines=18> */
.L_x_2137:
[----:B------:R-:W-:Y:S05]  /*39a0*/  BSYNC.RECONVERGENT B0 ;  /* 0x0000000000007941 */ /* 0x000fea0003800200 */
.L_x_2136:
[----:B------:R-:W-:Y:S01]  /*39b0*/  IMAD.SHL.U32 R0, R0, 0x100000, RZ ;  /* 0x0010000000007824 */ /* 0x000fe200078e00ff */
[----:B------:R-:W-:-:S04]  /*39c0*/  LEA R3, R3, 0x3b800000, 0x17 ;  /* 0x3b80000003037811 */ /* 0x000fc800078eb8ff */
[----:B------:R-:W-:-:S05]  /*39d0*/  LOP3.LUT R0, R3, R0, R7, 0xfe, !PT ;  /* 0x0000000003007212 */ /* 0x000fca00078efe07 */
[----:B------:R-:W-:-:S04]  /*39e0*/  FMUL.FTZ R0, R0, 1 ;  /* 0x3f80000000007820 */ /* 0x000fc80000410000 */
[----:B------:R0:W1:Y:S01]  /*39f0*/  F2F.F64.F32 R28, R0 ;  /* 0x00000000001c7310 */ /* 0x0000620000201800 */
[----:B------:R-:W-:Y:S05]  /*3a00*/  BRA `(.L_x_2116) ;  /* 0x0000000400047947 */ /* 0x000fea0003800000 */
.L_x_2134:
        /* <DEDUP_REMOVED lines=19> */
.L_x_2139:
[----:B------:R-:W-:Y:S05]  /*3b40*/  BSYNC.RECONVERGENT B0 ;  /* 0x0000000000007941 */ /* 0x000fea0003800200 */
.L_x_2138:
[----:B------:R-:W-:Y:S01]  /*3b50*/  IMAD.SHL.U32 R0, R0, 0x200000, RZ ;  /* 0x0020000000007824 */ /* 0x000fe200078e00ff */
[----:B------:R-:W-:-:S04]  /*3b60*/  LEA R3, R3, 0x37800000, 0x17 ;  /* 0x3780000003037811 */ /* 0x000fc800078eb8ff */
[----:B------:R-:W-:-:S05]  /*3b70*/  LOP3.LUT R0, R3, R0, R7, 0xfe, !PT ;  /* 0x0000000003007212 */ /* 0x000fca00078efe07 */
[----:B------:R-:W-:-:S04]  /*3b80*/  FMUL.FTZ R0, R0, 1 ;  /* 0x3f80000000007820 */ /* 0x000fc80000410000 */
[----:B------:R0:W1:Y:S01]  /*3b90*/  F2F.F64.F32 R28, R0 ;  /* 0x00000000001c7310 */ /* 0x0000620000201800 */
[----:B------:R-:W-:Y:S05]  /*3ba0*/  BRA `(.L_x_2116) ;  /* 0x00000000009c7947 */ /* 0x000fea0003800000 */
.L_x_2133:
        /* <DEDUP_REMOVED lines=17> */
.L_x_2121:
        /* <DEDUP_REMOVED lines=16> */
.L_x_2142:
[----:B------:R-:W-:Y:S05]  /*3dc0*/  BRA `(.L_x_2116) ;  /* 0x0000000000147947 */ /* 0x000fea0003800000 */
.L_x_2141:
[----:B------:R-:W2:Y:S02]  /*3dd0*/  LDG.E.64 R4, desc[UR36][R4.64] ;  /* 0x0000002404047981 */ /* 0x000ea4000c1e1b00 */
[----:B--2---:R0:W1:Y:S01]  /*3de0*/  I2F.F64.U64 R28, R4 ;  /* 0x00000004001c7312 */ /* 0x0040620000301800 */
[----:B------:R-:W-:Y:S05]  /*3df0*/  BRA `(.L_x_2116) ;  /* 0x0000000000087947 */ /* 0x000fea0003800000 */
.L_x_2140:
[----:B------:R-:W2:Y:S02]  /*3e00*/  LDG.E R28, desc[UR36][R4.64] ;  /* 0x00000024041c7981 */ /* 0x000ea4000c1e1900 */
[----:B--2---:R-:W0:Y:S02]  /*3e10*/  I2F.F64.U32 R28, R28 ;  /* 0x0000001c001c7312 */ /* 0x004e240000201800 */
.L_x_2116:
[----:B------:R-:W-:Y:S05]  /*3e20*/  BSYNC.RECONVERGENT B6 ;  /* 0x0000000000067941 */ /* 0x000fea0003800200 */
.L_x_2115:
[----:B------:R-:W2:Y:S01]  /*3e30*/  LDC.U8 R17, c[0x0][0x3a4] ;  /* 0x0000e900ff117b82 */ /* 0x000ea20000000000 */
[----:B------:R-:W-:Y:S01]  /*3e40*/  ISETP.GE.AND P0, PT, R2, R19, PT ;  /* 0x000000130200720c */ /* 0x000fe20003f06270 */
[----:B------:R-:W-:Y:S04]  /*3e50*/  BSSY.RECONVERGENT B8, `(.L_x_2143) ;  /* 0x000029d000087945 */ /* 0x000fe80003800200 */
[----:B------:R-:W-:Y:S01]  /*3e60*/  BSSY.RELIABLE B7, `(.L_x_2144) ;  /* 0x00001c1000077945 */ /* 0x000fe20003800100 */
[----:B-----5:R-:W-:Y:S02]  /*3e70*/  SHF.R.U32.HI R22, RZ, 0x1f, R22 ;  /* 0x0000001fff167819 */ /* 0x020fe40000011616 */
[----:B01----:R-:W-:-:S05]  /*3e80*/  SHF.R.U32.HI R18, RZ, 0x1f, R29 ;  /* 0x0000001fff127819 */ /* 0x003fca000001161d */
[----:B------:R-:W-:Y:S05]  /*3e90*/  @P0 BRA `(.L_x_2145) ;  /* 0x0000001800e80947 */ /* 0x000fea0003800000 */
[----:B------:R-:W0:Y:S01]  /*3ea0*/  LDCU UR4, c[0x0][0x3a8] ;  /* 0x00007500ff0477ac */ /* 0x000e220008000800 */
[----:B------:R-:W1:Y:S01]  /*3eb0*/  LDC.64 R8, c[0x0][0x388] ;  /* 0x0000e200ff087b82 */ /* 0x000e620000000a00 */
[----:B------:R-:W-:Y:S01]  /*3ec0*/  IMAD R0, R23, 0x200, R2 ;  /* 0x0000020017007824 */ /* 0x000fe200078e0202 */
[----:B--2---:R-:W-:Y:S01]  /*3ed0*/  PRMT R4, R17, 0x9910, RZ ;  /* 0x0000991011047816 */ /* 0x004fe200000000ff */
[----:B------:R-:W-:Y:S01]  /*3ee0*/  BSSY.RECONVERGENT B6, `(.L_x_2146) ;  /* 0x00000d8000067945 */ /* 0x000fe20003800200 */
[----:B---34-:R-:W-:Y:S01]  /*3ef0*/  SHF.R.U32.HI R27, RZ, 0x1f, R27 ;  /* 0x0000001fff1b7819 */ /* 0x018fe2000001161b */
[----:B------:R-:W-:Y:S01]  /*3f00*/  VIADD R2, R2, 0x80 ;  /* 0x0000008002027836 */ /* 0x000fe20000000000 */
[----:B------:R-:W-:Y:S01]  /*3f10*/  SHF.R.U32.HI R16, RZ, 0x1f, R25 ;  /* 0x0000001fff107819 */ /* 0x000fe20000011619 */
        /* <DEDUP_REMOVED lines=16> */
.L_x_2150:
[----:B------:R0:W-:Y:S01]  /*4020*/  STG.E.U8 desc[UR36][R8.64], R27 ;  /* 0x0000001b08007986 */ /* 0x0001e2000c101124 */
[----:B------:R-:W-:Y:S05]  /*4030*/  BRA `(.L_x_2152) ;  /* 0x0000000c00087947 */ /* 0x000fea0003800000 */
.L_x_2149:
[----:B------:R-:W-:-:S13]  /*4040*/  ISETP.NE.AND P0, PT, R0, 0x2, PT ;  /* 0x000000020000780c */ /* 0x000fda0003f05270 */
[----:B------:R-:W-:Y:S05]  /*4050*/  @!P0 BRA `(.L_x_2153) ;  /* 0x0000000000288947 */ /* 0x000fea0003800000 */
[----:B------:R-:W-:-:S13]  /*4060*/  ISETP.NE.AND P0, PT, R0, 0x3, PT ;  /* 0x000000030000780c */ /* 0x000fda0003f05270 */
[----:B------:R-:W-:Y:S05]  /*4070*/  @!P0 BRA `(.L_x_2154) ;  /* 0x0000000000188947 */ /* 0x000fea0003800000 */
[----:B------:R-:W-:-:S13]  /*4080*/  ISETP.NE.AND P0, PT, R0, 0x4, PT ;  /* 0x000000040000780c */ /* 0x000fda0003f05270 */
[----:B------:R-:W-:Y:S05]  /*4090*/  @P0 BRA `(.L_x_2151) ;  /* 0x00000008005c0947 */ /* 0x000fea0003800000 */
[----:B------:R-:W-:Y:S02]  /*40a0*/  IMAD.MOV.U32 R4, RZ, RZ, R27 ;  /* 0x000000ffff047224 */ /* 0x000fe400078e001b */
[----:B------:R-:W-:-:S05]  /*40b0*/  IMAD.MOV.U32 R5, RZ, RZ, RZ ;  /* 0x000000ffff057224 */ /* 0x000fca00078e00ff */
[----:B------:R0:W-:Y:S01]  /*40c0*/  STG.E.64 desc[UR36][R8.64], R4 ;  /* 0x0000000408007986 */ /* 0x0001e2000c101b24 */
[----:B------:R-:W-:Y:S05]  /*40d0*/  BRA `(.L_x_2152) ;  /* 0x0000000800e07947 */ /* 0x000fea0003800000 */
.L_x_2154:
[----:B------:R0:W-:Y:S01]  /*40e0*/  STG.E desc[UR36][R8.64], R27 ;  /* 0x0000001b08007986 */ /* 0x0001e2000c101924 */
[----:B------:R-:W-:Y:S05]  /*40f0*/  BRA `(.L_x_2152) ;  /* 0x0000000800d87947 */ /* 0x000fea0003800000 */
.L_x_2153:
[----:B------:R0:W-:Y:S01]  /*4100*/  STG.E.U16 desc[UR36][R8.64], R27 ;  /* 0x0000001b08007986 */ /* 0x0001e2000c101524 */
[----:B------:R-:W-:Y:S05]  /*4110*/  BRA `(.L_x_2152) ;  /* 0x0000000800d07947 */ /* 0x000fea0003800000 */
.L_x_2148:
        /* <DEDUP_REMOVED lines=9> */
.L_x_2156:
[----:B------:R-:W0:Y:S02]  /*41b0*/  I2F.S16 R0, R27 ;  /* 0x0000001b00007306 */ /* 0x000e240000101400 */
[----:B0-----:R-:W-:-:S05]  /*41c0*/  F2FP.F16.F32.PACK_AB R0, RZ, R0 ;  /* 0x00000000ff00723e */ /* 0x001fca00000000ff */
[----:B------:R0:W-:Y:S01]  /*41d0*/  STG.E.U16 desc[UR36][R8.64], R0 ;  /* 0x0000000008007986 */ /* 0x0001e2000c101524 */
[----:B------:R-:W-:Y:S05]  /*41e0*/  BRA `(.L_x_2152) ;  /* 0x00000008009c7947 */ /* 0x000fea0003800000 */
.L_x_2155:
        /* <DEDUP_REMOVED lines=10> */
.L_x_2158:
[----:B------:R-:W0:Y:S02]  /*4290*/  I2F.S16 R27, R27 ;  /* 0x0000001b001b7306 */ /* 0x000e240000101400 */
[----:B0-----:R-:W-:-:S04]  /*42a0*/  F2FP.F16.F32.PACK_AB R3, RZ, R27 ;  /* 0x0000001bff03723e */ /* 0x001fc800000000ff */
[----:B------:R-:W-:-:S05]  /*42b0*/  PRMT R3, R3, 0x5410, RZ ;  /* 0x0000541003037816 */ /* 0x000fca00000000ff */
[----:B------:R0:W-:Y:S01]  /*42c0*/  STG.E desc[UR36][R8.64], R3 ;  /* 0x0000000308007986 */ /* 0x0001e2000c101924 */
[----:B------:R-:W-:Y:S05]  /*42d0*/  BRA `(.L_x_2152) ;  /* 0x0000000800607947 */ /* 0x000fea0003800000 */
.L_x_2157:
[----:B------:R-:W0:Y:S02]  /*42e0*/  I2F.F64.S16 R4, R27 ;  /* 0x0000001b00047312 */ /* 0x000e240000101c00 */
[----:B0-----:R0:W-:Y:S01]  /*42f0*/  STG.E.64 desc[UR36][R8.64], R4 ;  /* 0x0000000408007986 */ /* 0x0011e2000c101b24 */
[----:B------:R-:W-:Y:S05]  /*4300*/  BRA `(.L_x_2152) ;  /* 0x0000000800547947 */ /* 0x000fea0003800000 */
.L_x_2147:
        /* <DEDUP_REMOVED lines=10> */
.L_x_2161:
[----:B------:R-:W0:Y:S01]  /*43b0*/  I2F.F64.S16 R4, R27 ;  /* 0x0000001b00047312 */ /* 0x000e220000101c00 */
[----:B------:R-:W-:-:S05]  /*43c0*/  CS2R R6, SRZ ;  /* 0x0000000000067805 */ /* 0x000fca000001ff00 */
[----:B0-----:R0:W-:Y:S01]  /*43d0*/  STG.E.128 desc[UR36][R8.64], R4 ;  /* 0x0000000408007986 */ /* 0x0011e2000c101d24 */
[----:B------:R-:W-:Y:S05]  /*43e0*/  BRA `(.L_x_2152) ;  /* 0x00000008001c7947 */ /* 0x000fea0003800000 */
.L_x_2160:
[----:B------:R-:W-:-:S13]  /*43f0*/  ISETP.NE.AND P0, PT, R0, 0xf, PT ;  /* 0x0000000f0000780c */ /* 0x000fda0003f05270 */
[----:B------:R-:W-:Y:S05]  /*4400*/  @!P0 BRA `(.L_x_2162) ;  /* 0x0000000000888947 */ /* 0x000fea0003800000 */
[----:B------:R-:W-:-:S13]  /*4410*/  ISETP.NE.AND P0, PT, R0, 0x17, PT ;  /* 0x000000170000780c */ /* 0x000fda0003f05270 */
[----:B------:R-:W-:Y:S05]  /*4420*/  @!P0 BRA `(.L_x_2163) ;  /* 0x0000000000408947 */ /* 0x000fea0003800000 */
[----:B------:R-:W-:-:S13]  /*4430*/  ISETP.NE.AND P0, PT, R0, 0x18, PT ;  /* 0x000000180000780c */ /* 0x000fda0003f05270 */
[----:B------:R-:W-:Y:S05]  /*4440*/  @P0 BRA `(.L_x_2151) ;  /* 0x0000000400700947 */ /* 0x000fea0003800000 */
[----:B------:R-:W0:Y:S01]  /*4450*/  I2F.S16 R27, R27 ;  /* 0x0000001b001b7306 */ /* 0x000e220000101400 */
        /* <DEDUP_REMOVED lines=10> */
.L_x_2165:
[----:B------:R-:W-:Y:S05]  /*4500*/  BSYNC.RECONVERGENT B0 ;  /* 0x0000000000007941 */ /* 0x000fea0003800200 */
.L_x_2164:
[----:B------:R0:W-:Y:S01]  /*4510*/  STG.E.U8 desc[UR36][R8.64], R3 ;  /* 0x0000000308007986 */ /* 0x0001e2000c101124 */
[----:B------:R-:W-:Y:S05]  /*4520*/  BRA `(.L_x_2152) ;  /* 0x0000000400cc7947 */ /* 0x000fea0003800000 */
.L_x_2163:
[----:B------:R-:W0:Y:S02]  /*4530*/  I2F.S16 R27, R27 ;  /* 0x0000001b001b7306 */ /* 0x000e240000101400 */
[----:B0-----:R-:W-:-:S13]  /*4540*/  ISETP.GE.U32.AND P1, PT, R27, 0x47800000, PT ;  /* 0x478000001b00780c */ /* 0x001fda0003f26070 */
[----:B------:R-:W-:Y:S01]  /*4550*/  @P1 IMAD.MOV.U32 R3, RZ, RZ, 0x7f ;  /* 0x0000007fff031424 */ /* 0x000fe200078e00ff */
[----:B------:R-:W-:-:S04]  /*4560*/  @P1 ISETP.GT.U32.AND P0, PT, R27, 0x7f800000, PT ;  /* 0x7f8000001b00180c */ /* 0x000fc80003f04070 */
[----:B------:R-:W-:-:S05]  /*4570*/  @P1 SEL R3, R3, 0x7c, P0 ;  /* 0x0000007c03031807 */ /* 0x000fca0000000000 */
[----:B------:R0:W-:Y:S01]  /*4580*/  @P1 STG.E.U8 desc[UR36][R8.64], R3 ;  /* 0x0000000308001986 */ /* 0x0001e2000c101124 */
[----:B------:R-:W-:Y:S05]  /*4590*/  @P1 BRA `(.L_x_2152) ;  /* 0x0000000400b01947 */ /* 0x000fea0003800000 */
[----:B------:R-:W-:-:S13]  /*45a0*/  ISETP.GT.U32.AND P0, PT, R27, 0x387fffff, PT ;  /* 0x387fffff1b00780c */ /* 0x000fda0003f04070 */
[----:B------:R-:W-:Y:S01]  /*45b0*/  @P0 SHF.R.U32.HI R0, RZ, 0x15, R27 ;  /* 0x00000015ff000819 */ /* 0x000fe2000001161b */
[----:B0-----:R-:W-:-:S03]  /*45c0*/  @!P0 FADD.FTZ R3, R27, 128 ;  /* 0x430000001b038421 */ /* 0x001fc60000010000 */
[----:B------:R-:W-:Y:S02]  /*45d0*/  @P0 LOP3.LUT R0, R0, 0x1, RZ, 0xc0, !PT ;  /* 0x0000000100000812 */ /* 0x000fe400078ec0ff */
[----:B------:R0:W-:Y:S02]  /*45e0*/  @!P0 STG.E.U8 desc[UR36][R8.64], R3 ;  /* 0x0000000308008986 */ /* 0x0001e4000c101124 */
[----:B------:R-:W-:-:S04]  /*45f0*/  @P0 IADD3 R0, PT, PT, R27, 0x80fffff, R0 ;  /* 0x080fffff1b000810 */ /* 0x000fc80007ffe000 */
[----:B------:R-:W-:-:S05]  /*4600*/  @P0 SHF.R.U32.HI R5, RZ, 0x15, R0 ;  /* 0x00000015ff050819 */ /* 0x000fca0000011600 */
[----:B------:R0:W-:Y:S01]  /*4610*/  @P0 STG.E.U8 desc[UR36][R8.64], R5 ;  /* 0x0000000508000986 */ /* 0x0001e2000c101124 */
[----:B------:R-:W-:Y:S05]  /*4620*/  BRA `(.L_x_2152) ;  /* 0x00000004008c7947 */ /* 0x000fea0003800000 */
.L_x_2162:
[----:B------:R-:W0:Y:S02]  /*4630*/  I2F.S16 R0, R27 ;  /* 0x0000001b00007306 */ /* 0x000e240000101400 */
[----:B0-----:R-:W-:-:S05]  /*4640*/  F2FP.BF16.F32.PACK_AB R0, RZ, R0 ;  /* 0x00000000ff00723e */ /* 0x001fca00000010ff */
[----:B------:R0:W-:Y:S01]  /*4650*/  STG.E.U16 desc[UR36][R8.64], R0 ;  /* 0x0000000008007986 */ /* 0x0001e2000c101524 */
[----:B------:R-:W-:Y:S05]  /*4660*/  BRA `(.L_x_2152) ;  /* 0x00000004007c7947 */ /* 0x000fea0003800000 */
.L_x_2159:
        /* <DEDUP_REMOVED lines=10> */
.L_x_2168:
[----:B------:R-:W0:Y:S01]  /*4710*/  I2F.S16 R27, R27 ;  /* 0x0000001b001b7306 */ /* 0x000e220000101400 */
[----:B------:R-:W-:Y:S01]  /*4720*/  BSSY.RECONVERGENT B0, `(.L_x_2169) ;  /* 0x0000011000007945 */ /* 0x000fe20003800200 */
[----:B------:R-:W-:Y:S01]  /*4730*/  IMAD.MOV.U32 R4, RZ, RZ, 0x80 ;  /* 0x00000080ff047424 */ /* 0x000fe200078e00ff */
[----:B0-----:R-:W-:-:S13]  /*4740*/  ISETP.GT.U32.AND P0, PT, R27, 0x437fffff, PT ;  /* 0x437fffff1b00780c */ /* 0x001fda0003f04070 */
        /* <DEDUP_REMOVED lines=8> */
.L_x_2171:
[----:B------:R-:W-:-:S04]  /*47d0*/  SHF.R.U32.HI R0, RZ, 0x14, R27 ;  /* 0x00000014ff007819 */ /* 0x000fc8000001161b */
[----:B------:R-:W-:-:S04]  /*47e0*/  LOP3.LUT R0, R0, 0x1, RZ, 0xc0, !PT ;  /* 0x0000000100007812 */ /* 0x000fc800078ec0ff */
[----:B------:R-:W-:-:S04]  /*47f0*/  IADD3 R0, PT, PT, R27, 0x487ffff, R0 ;  /* 0x0487ffff1b007810 */ /* 0x000fc80007ffe000 */
[----:B------:R-:W-:-:S04]  /*4800*/  SHF.R.U32.HI R0, RZ, 0x14, R0 ;  /* 0x00000014ff007819 */ /* 0x000fc80000011600 */
[----:B------:R-:W-:-:S07]  /*4810*/  LOP3.LUT R0, R0, 0xff, RZ, 0xc0, !PT ;  /* 0x000000ff00007812 */ /* 0x000fce00078ec0ff */
.L_x_2172:
[----:B------:R-:W-:-:S07]  /*4820*/  PRMT R4, R0, 0x7610, R4 ;  /* 0x0000761000047816 */ /* 0x000fce0000000004 */
.L_x_2170:
[----:B------:R-:W-:Y:S05]  /*4830*/  BSYNC.RECONVERGENT B0 ;  /* 0x0000000000007941 */ /* 0x000fea0003800200 */
.L_x_2169:
[----:B------:R3:W-:Y:S01]  /*4840*/  STG.E.U8 desc[UR36][R8.64], R4 ;  /* 0x0000000408007986 */ /* 0x0007e2000c101124 */
[----:B------:R-:W-:Y:S05]  /*4850*/  BRA `(.L_x_2152) ;  /* 0x0000000400007947 */ /* 0x000fea0003800000 */
.L_x_2167:
        /* <DEDUP_REMOVED lines=12> */
.L_x_2175:
[----:B------:R-:W-:-:S04]  /*4920*/  SHF.R.U32.HI R0, RZ, 0x15, R27 ;  /* 0x00000015ff007819 */ /* 0x000fc8000001161b */
[----:B------:R-:W-:-:S04]  /*4930*/  LOP3.LUT R0, R0, 0x1, RZ, 0xc0, !PT ;  /* 0x0000000100007812 */ /* 0x000fc800078ec0ff */
[----:B------:R-:W-:-:S04]  /*4940*/  IADD3 R0, PT, PT, R27, 0x88fffff, R0 ;  /* 0x088fffff1b007810 */ /* 0x000fc80007ffe000 */
[----:B------:R-:W-:-:S04]  /*4950*/  SHF.R.U32.HI R0, RZ, 0x15, R0 ;  /* 0x00000015ff007819 */ /* 0x000fc80000011600 */
[----:B------:R-:W-:-:S07]  /*4960*/  LOP3.LUT R0, R0, 0xff, RZ, 0xc0, !PT ;  /* 0x000000ff00007812 */ /* 0x000fce00078ec0ff */
.L_x_2176:
[----:B------:R-:W-:-:S07]  /*4970*/  PRMT R4, R0, 0x7610, R4 ;  /* 0x0000761000047816 */ /* 0x000fce0000000004 */
.L_x_2174:
[----:B------:R-:W-:Y:S05]  /*4980*/  BSYNC.RECONVERGENT B0 ;  /* 0x0000000000007941 */ /* 0x000fea0003800200 */
.L_x_2173:
[----:B------:R0:W-:Y:S01]  /*4990*/  STG.E.U8 desc[UR36][R8.64], R4 ;  /* 0x0000000408007986 */ /* 0x0001e2000c101124 */
[----:B------:R-:W-:Y:S05]  /*49a0*/  BRA `(.L_x_2152) ;  /* 0x0000000000ac7947 */ /* 0x000fea0003800000 */
.L_x_2166:
[----:B------:R-:W-:-:S13]  /*49b0*/  ISETP.NE.AND P0, PT, R0, 0x1c, PT ;  /* 0x0000001c0000780c */ /* 0x000fda0003f05270 */
[----:B------:R-:W-:Y:S05]  /*49c0*/  @!P0 BRA `(.L_x_2177) ;  /* 0x0000000000a08947 */ /* 0x000fea0003800000 */
[----:B------:R-:W-:-:S13]  /*49d0*/  ISETP.NE.AND P0, PT, R0, 0x1d, PT ;  /* 0x0000001d0000780c */ /* 0x000fda0003f05270 */
[----:B------:R-:W-:Y:S05]  /*49e0*/  @!P0 BRA `(.L_x_2178) ;  /* 0x0000000000888947 */ /* 0x000fea0003800000 */
[----:B------:R-:W-:-:S13]  /*49f0*/  ISETP.NE.AND P0, PT, R0, 0x2c, PT ;  /* 0x0000002c0000780c */ /* 0x000fda0003f05270 */
[----:B------:R-:W-:Y:S05]  /*4a00*/  @!P0 BRA `(.L_x_2179) ;  /* 0x0000000000448947 */ /* 0x000fea0003800000 */
.L_x_2151:
        /* <DEDUP_REMOVED lines=16> */
.L_x_2180:
[----:B------:R-:W-:Y:S05]  /*4b10*/  BRA `(.L_x_2152) ;  /* 0x0000000000507947 */ /* 0x000fea0003800000 */
.L_x_2179:
        /* <DEDUP_REMOVED lines=15> */
.L_x_2178:
[----:B------:R-:W-:Y:S02]  /*4c10*/  IMAD.MOV.U32 R4, RZ, RZ, R27 ;  /* 0x000000ffff047224 */ /* 0x000fe400078e001b */
[----:B------:R-:W-:-:S05]  /*4c20*/  IMAD.MOV.U32 R5, RZ, RZ, RZ ;  /* 0x000000ffff057224 */ /* 0x000fca00078e00ff */
[----:B------:R1:W-:Y:S01]  /*4c30*/  STG.E.64 desc[UR36][R8.64], R4 ;  /* 0x0000000408007986 */ /* 0x0003e2000c101b24 */
[----:B------:R-:W-:Y:S05]  /*4c40*/  BRA `(.L_x_2152) ;  /* 0x0000000000047947 */ /* 0x000fea0003800000 */
.L_x_2177:
[----:B------:R0:W-:Y:S02]  /*4c50*/  STG.E desc[UR36][R8.64], R27 ;  /* 0x0000001b08007986 */ /* 0x0001e4000c101924 */
.L_x_2152:
[----:B------:R-:W-:Y:S05]  /*4c60*/  BSYNC.RECONVERGENT B6 ;  /* 0x0000000000067941 */ /* 0x000fea0003800200 */
.L_x_2146:
[----:B------:R-:W-:-:S13]  /*4c70*/  ISETP.GE.AND P0, PT, R2, R19, PT ;  /* 0x000000130200720c */ /* 0x000fda0003f06270 */
[----:B------:R-:W-:Y:S05]  /*4c80*/  @P0 BREAK.RELIABLE B7 ;  /* 0x0000000000070942 */ /* 0x000fea0003800100 */
        /* <DEDUP_REMOVED lines=22> */
.L_x_2186:
[----:B------:R4:W-:Y:S01]  /*4df0*/  STG.E.U8 desc[UR36][R8.64], R16 ;  /* 0x0000001008007986 */ /* 0x0009e2000c101124 */
[----:B------:R-:W-:Y:S05]  /*4e00*/  BRA `(.L_x_2188) ;  /* 0x0000000c00047947 */ /* 0x000fea0003800000 */
.L_x_2185:
        /* <DEDUP_REMOVED lines=10> */
.L_x_2190:
[----:B------:R2:W-:Y:S01]  /*4eb0*/  STG.E desc[UR36][R8.64], R16 ;  /* 0x0000001008007986 */ /* 0x0005e2000c101924 */
[----:B------:R-:W-:Y:S05]  /*4ec0*/  BRA `(.L_x_2188) ;  /* 0x0000000800d47947 */ /* 0x000fea0003800000 */
.L_x_2189:
[----:B------:R0:W-:Y:S01]  /*4ed0*/  STG.E.U16 desc[UR36][R8.64], R16 ;  /* 0x0000001008007986 */ /* 0x0001e2000c101524 */
[----:B------:R-:W-:Y:S05]  /*4ee0*/  BRA `(.L_x_2188) ;  /* 0x0000000800cc7947 */ /* 0x000fea0003800000 */
.L_x_2184:
        /* <DEDUP_REMOVED lines=9> */
.L_x_2192:
[----:B------:R-:W0:Y:S02]  /*4f80*/  I2F.S16 R0, R16 ;  /* 0x0000001000007306 */ /* 0x000e240000101400 */
[----:B0-----:R-:W-:-:S05]  /*4f90*/  F2FP.F16.F32.PACK_AB R0, RZ, R0 ;  /* 0x00000000ff00723e */ /* 0x001fca00000000ff */
[----:B------:R0:W-:Y:S01]  /*4fa0*/  STG.E.U16 desc[UR36][R8.64], R0 ;  /* 0x0000000008007986 */ /* 0x0001e2000c101524 */
[----:B------:R-:W-:Y:S05]  /*4fb0*/  BRA `(.L_x_2188) ;  /* 0x0000000800987947 */ /* 0x000fea0003800000 */
.L_x_2191:
        /* <DEDUP_REMOVED lines=10> */
.L_x_2194:
[----:B------:R-:W0:Y:S02]  /*5060*/  I2F.S16 R16, R16 ;  /* 0x0000001000107306 */ /* 0x000e240000101400 */
[----:B0-----:R-:W-:-:S04]  /*5070*/  F2FP.F16.F32.PACK_AB R3, RZ, R16 ;  /* 0x00000010ff03723e */ /* 0x001fc800000000ff */
[----:B------:R-:W-:-:S05]  /*5080*/  PRMT R3, R3, 0x5410, RZ ;  /* 0x0000541003037816 */ /* 0x000fca00000000ff */
[----:B------:R0:W-:Y:S01]  /*5090*/  STG.E desc[UR36][R8.64], R3 ;  /* 0x0000000308007986 */ /* 0x0001e2000c101924 */
[----:B------:R-:W-:Y:S05]  /*50a0*/  BRA `(.L_x_2188) ;  /* 0x00000008005c7947 */ /* 0x000fea0003800000 */
.L_x_2193:
[----:B------:R-:W0:Y:S02]  /*50b0*/  I2F.F64.S16 R4, R16 ;  /* 0x0000001000047312 */ /* 0x000e240000101c00 */
[----:B0-----:R0:W-:Y:S01]  /*50c0*/  STG.E.64 desc[UR36][R8.64], R4 ;  /* 0x0000000408007986 */ /* 0x0011e2000c101b24 */
[----:B------:R-:W-:Y:S05]  /*50d0*/  BRA `(.L_x_2188) ;  /* 0x0000000800507947 */ /* 0x000fea0003800000 */
.L_x_2183:
        /* <DEDUP_REMOVED lines=12> */
.L_x_2198:
        /* <DEDUP_REMOVED lines=16> */
.L_x_2201:
[----:B------:R-:W-:-:S07]  /*52a0*/  PRMT R4, R0, 0x7610, R4 ;  /* 0x0000761000047816 */ /* 0x000fce0000000004 */
.L_x_2200:
[----:B------:R-:W-:Y:S05]  /*52b0*/  BSYNC.RECONVERGENT B0 ;  /* 0x0000000000007941 */ /* 0x000fea0003800200 */
.L_x_2199:
[----:B------:R0:W-:Y:S01]  /*52c0*/  STG.E.U8 desc[UR36][R8.64], R4 ;  /* 0x0000000408007986 */ /* 0x0001e2000c101124 */
[----:B------:R-:W-:Y:S05]  /*52d0*/  BRA `(.L_x_2188) ;  /* 0x0000000400d07947 */ /* 0x000fea0003800000 */
.L_x_2197:
        /* <DEDUP_REMOVED lines=16> */
.L_x_2204:
[----:B------:R-:W-:-:S07]  /*53e0*/  PRMT R4, R0, 0x7610, R4 ;  /* 0x0000761000047816 */ /* 0x000fce0000000004 */
.L_x_2203:
[----:B------:R-:W-:Y:S05]  /*53f0*/  BSYNC.RECONVERGENT B0 ;  /* 0x0000000000007941 */ /* 0x000fea0003800200 */
.L_x_2202:
[----:B------:R0:W-:Y:S01]  /*5400*/  STG.E.U8 desc[UR36][R8.64], R4 ;  /* 0x0000000408007986 */ /* 0x0001e2000c101124 */
[----:B------:R-:W-:Y:S05]  /*5410*/  BRA `(.L_x_2188) ;  /* 0x0000000400807947 */ /* 0x000fea0003800000 */
.L_x_2196:
        /* <DEDUP_REMOVED lines=21> */
.L_x_2206:
[----:B------:R-:W-:Y:S02]  /*5570*/  IMAD.MOV.U32 R4, RZ, RZ, R16 ;  /* 0x000000ffff047224 */ /* 0x000fe400078e0010 */
[----:B------:R-:W-:-:S05]  /*5580*/  IMAD.MOV.U32 R5, RZ, RZ, RZ ;  /* 0x000000ffff057224 */ /* 0x000fca00078e00ff */
[----:B------:R0:W-:Y:S01]  /*5590*/  STG.E.64 desc[UR36][R8.64], R4 ;  /* 0x0000000408007986 */ /* 0x0001e2000c101b24 */
[----:B------:R-:W-:Y:S05]  /*55a0*/  BRA `(.L_x_2188) ;  /* 0x00000004001c7947 */ /* 0x000fea0003800000 */
.L_x_2205:
[----:B------:R0:W-:Y:S01]  /*55b0*/  STG.E desc[UR36][R8.64], R16 ;  /* 0x0000001008007986 */ /* 0x0001e2000c101924 */
[----:B------:R-:W-:Y:S05]  /*55c0*/  BRA `(.L_x_2188) ;  /* 0x0000000400147947 */ /* 0x000fea0003800000 */
.L_x_2195:
        /* <DEDUP_REMOVED lines=8> */
.L_x_2208:
[----:B------:R-:W0:Y:S01]  /*5650*/  I2F.F64.S16 R4, R16 ;  /* 0x0000001000047312 */ /* 0x000e220000101c00 */
[----:B------:R-:W-:-:S05]  /*5660*/  CS2R R6, SRZ ;  /* 0x0000000000067805 */ /* 0x000fca000001ff00 */
[----:B0-----:R0:W-:Y:S01]  /*5670*/  STG.E.128 desc[UR36][R8.64], R4 ;  /* 0x0000000408007986 */ /* 0x0011e2000c101d24 */
[----:B------:R-:W-:Y:S05]  /*5680*/  BRA `(.L_x_2188) ;  /* 0x0000000000e47947 */ /* 0x000fea0003800000 */
.L_x_2207:
[----:B------:R-:W-:-:S13]  /*5690*/  ISETP.NE.AND P0, PT, R0, 0xf, PT ;  /* 0x0000000f0000780c */ /* 0x000fda0003f05270 */
[----:B------:R-:W-:Y:S05]  /*56a0*/  @!P0 BRA `(.L_x_2209) ;  /* 0x0000000000d08947 */ /* 0x000fea0003800000 */
[----:B------:R-:W-:-:S13]  /*56b0*/  ISETP.NE.AND P0, PT, R0, 0x17, PT ;  /* 0x000000170000780c */ /* 0x000fda0003f05270 */
[----:B------:R-:W-:Y:S05]  /*56c0*/  @!P0 BRA `(.L_x_2210) ;  /* 0x0000000000848947 */ /* 0x000fea0003800000 */
[----:B------:R-:W-:-:S13]  /*56d0*/  ISETP.NE.AND P0, PT, R0, 0x18, PT ;  /* 0x000000180000780c */ /* 0x000fda0003f05270 */
[----:B------:R-:W-:Y:S05]  /*56e0*/  @!P0 BRA `(.L_x_2211) ;  /* 0x0000000000448947 */ /* 0x000fea0003800000 */
.L_x_2187:
        /* <DEDUP_REMOVED lines=16> */
.L_x_2212:
[----:B------:R-:W-:Y:S05]  /*57f0*/  BRA `(.L_x_2188) ;  /* 0x0000000000887947 */ /* 0x000fea0003800000 */
.L_x_2211:
        /* <DEDUP_REMOVED lines=11> */
.L_x_2214:
[----:B------:R-:W-:Y:S05]  /*58b0*/  BSYNC.RECONVERGENT B0 ;  /* 0x0000000000007941 */ /* 0x000fea0003800200 */
.L_x_2213:
[----:B------:R0:W-:Y:S01]  /*58c0*/  STG.E.U8 desc[UR36][R8.64], R3 ;  /* 0x0000000308007986 */ /* 0x0001e2000c101124 */
[----:B------:R-:W-:Y:S05]  /*58d0*/  BRA `(.L_x_2188) ;  /* 0x0000000000507947 */ /* 0x000fea0003800000 */
.L_x_2210:
        /* <DEDUP_REMOVED lines=12> */
.L_x_2215:
[----:B------:R-:W-:Y:S01]  /*59a0*/  IMAD.MOV.U32 R3, RZ, RZ, 0x7f ;  /* 0x0000007fff037424 */ /* 0x000fe200078e00ff */
[----:B------:R-:W-:-:S04]  /*59b0*/  ISETP.GT.U32.AND P0, PT, R5, 0x7f800000, PT ;  /* 0x7f8000000500780c */ /* 0x000fc80003f04070 */
[----:B------:R-:W-:-:S05]  /*59c0*/  SEL R3, R3, 0x7c, P0 ;  /* 0x0000007c03037807 */ /* 0x000fca0000000000 */
[----:B------:R0:W-:Y:S01]  /*59d0*/  STG.E.U8 desc[UR36][R8.64], R3 ;  /* 0x0000000308007986 */ /* 0x0001e2000c101124 */
[----:B------:R-:W-:Y:S05]  /*59e0*/  BRA `(.L_x_2188) ;  /* 0x00000000000c7947 */ /* 0x000fea0003800000 */
.L_x_2209:
[----:B------:R-:W0:Y:S02]  /*59f0*/  I2F.S16 R0, R16 ;  /* 0x0000001000007306 */ /* 0x000e240000101400 */
[----:B0-----:R-:W-:-:S05]  /*5a00*/  F2FP.BF16.F32.PACK_AB R0, RZ, R0 ;  /* 0x00000000ff00723e */ /* 0x001fca00000010ff */
[----:B------:R0:W-:Y:S02]  /*5a10*/  STG.E.U16 desc[UR36][R8.64], R0 ;  /* 0x0000000008007986 */ /* 0x0001e4000c101524 */
.L_x_2188:
[----:B------:R-:W-:Y:S05]  /*5a20*/  BSYNC.RECONVERGENT B6 ;  /* 0x0000000000067941 */ /* 0x000fea0003800200 */
.L_x_2182:
[----:B------:R-:W-:-:S07]  /*5a30*/  VIADD R2, R2, 0x80 ;  /* 0x0000008002027836 */ /* 0x000fce0000000000 */
.L_x_2145:
[----:B------:R-:W-:-:S13]  /*5a40*/  ISETP.GE.AND P0, PT, R2, R19, PT ;  /* 0x000000130200720c */ /* 0x000fda0003f06270 */
[----:B------:R-:W-:Y:S05]  /*5a50*/  @P0 BREAK.RELIABLE B7 ;  /* 0x0000000000070942 */ /* 0x000fea0003800100 */
[----:B------:R-:W-:Y:S05]  /*5a60*/  @P0 BRA `(.L_x_2181) ;  /* 0x0000000c006c0947 */ /* 0x000fea0003800000 */
[----:B------:R-:W-:Y:S05]  /*5a70*/  BSYNC.RELIABLE B7 ;  /* 0x0000000000077941 */ /* 0x000fea0003800100 */
.L_x_2144:
        /* <DEDUP_REMOVED lines=21> */
.L_x_2220:
[----:B------:R4:W-:Y:S01]  /*5bd0*/  STG.E.U8 desc[UR36][R8.64], R22 ;  /* 0x0000001608007986 */ /* 0x0009e2000c101124 */
[----:B------:R-:W-:Y:S05]  /*5be0*/  BRA `(.L_x_2222) ;  /* 0x0000000c00047947 */ /* 0x000fea0003800000 */
.L_x_2219:
        /* <DEDUP_REMOVED lines=10> */
.L_x_2224:
[----:B------:R2:W-:Y:S01]  /*5c90*/  STG.E desc[UR36][R8.64], R22 ;  /* 0x0000001608007986 */ /* 0x0005e2000c101924 */
[----:B------:R-:W-:Y:S05]  /*5ca0*/  BRA `(.L_x_2222) ;  /* 0x0000000800d47947 */ /* 0x000fea0003800000 */
.L_x_2223:
[----:B------:R0:W-:Y:S01]  /*5cb0*/  STG.E.U16 desc[UR36][R8.64], R22 ;  /* 0x0000001608007986 */ /* 0x0001e2000c101524 */
[----:B------:R-:W-:Y:S05]  /*5cc0*/  BRA `(.L_x_2222) ;  /* 0x0000000800cc7947 */ /* 0x000fea0003800000 */
.L_x_2218:
        /* <DEDUP_REMOVED lines=9> */
.L_x_2226:
[----:B------:R-:W0:Y:S02]  /*5d60*/  I2F.S16 R0, R22 ;  /* 0x0000001600007306 */ /* 0x000e240000101400 */
[----:B0-----:R-:W-:-:S05]  /*5d70*/  F2FP.F16.F32.PACK_AB R0, RZ, R0 ;  /* 0x00000000ff00723e */ /* 0x001fca00000000ff */
[----:B------:R0:W-:Y:S01]  /*5d80*/  STG.E.U16 desc[UR36][R8.64], R0 ;  /* 0x0000000008007986 */ /* 0x0001e2000c101524 */
[----:B------:R-:W-:Y:S05]  /*5d90*/  BRA `(.L_x_2222) ;  /* 0x0000000800987947 */ /* 0x000fea0003800000 */
.L_x_2225:
        /* <DEDUP_REMOVED lines=10> */
.L_x_2228:
[----:B------:R-:W0:Y:S02]  /*5e40*/  I2F.S16 R22, R22 ;  /* 0x0000001600167306 */ /* 0x000e240000101400 */
[----:B0-----:R-:W-:-:S04]  /*5e50*/  F2FP.F16.F32.PACK_AB R3, RZ, R22 ;  /* 0x00000016ff03723e */ /* 0x001fc800000000ff */
[----:B------:R-:W-:-:S05]  /*5e60*/  PRMT R3, R3, 0x5410, RZ ;  /* 0x0000541003037816 */ /* 0x000fca00000000ff */
[----:B------:R0:W-:Y:S01]  /*5e70*/  STG.E desc[UR36][R8.64], R3 ;  /* 0x0000000308007986 */ /* 0x0001e2000c101924 */
[----:B------:R-:W-:Y:S05]  /*5e80*/  BRA `(.L_x_2222) ;  /* 0x00000008005c7947 */ /* 0x000fea0003800000 */
.L_x_2227:
[----:B------:R-:W0:Y:S02]  /*5e90*/  I2F.F64.S16 R4, R22 ;  /* 0x0000001600047312 */ /* 0x000e240000101c00 */
[----:B0-----:R0:W-:Y:S01]  /*5ea0*/  STG.E.64 desc[UR36][R8.64], R4 ;  /* 0x0000000408007986 */ /* 0x0011e2000c101b24 */
[----:B------:R-:W-:Y:S05]  /*5eb0*/  BRA `(.L_x_2222) ;  /* 0x0000000800507947 */ /* 0x000fea0003800000 */
.L_x_2217:
        /* <DEDUP_REMOVED lines=12> */
.L_x_2232:
        /* <DEDUP_REMOVED lines=16> */
.L_x_2235:
[----:B------:R-:W-:-:S07]  /*6080*/  PRMT R4, R0, 0x7610, R4 ;  /* 0x0000761000047816 */ /* 0x000fce0000000004 */
.L_x_2234:
[----:B------:R-:W-:Y:S05]  /*6090*/  BSYNC.RECONVERGENT B0 ;  /* 0x0000000000007941 */ /* 0x000fea0003800200 */
.L_x_2233:
[----:B------:R0:W-:Y:S01]  /*60a0*/  STG.E.U8 desc[UR36][R8.64], R4 ;  /* 0x0000000408007986 */ /* 0x0001e2000c101124 */
[----:B------:R-:W-:Y:S05]  /*60b0*/  BRA `(.L_x_2222) ;  /* 0x0000000400d07947 */ /* 0x000fea0003800000 */
.L_x_2231:
        /* <DEDUP_REMOVED lines=16> */
.L_x_2238:
[----:B------:R-:W-:-:S07]  /*61c0*/  PRMT R4, R0, 0x7610, R4 ;  /* 0x0000761000047816 */ /* 0x000fce0000000004 */
.L_x_2237:
[----:B------:R-:W-:Y:S05]  /*61d0*/  BSYNC.RECONVERGENT B0 ;  /* 0x0000000000007941 */ /* 0x000fea0003800200 */
.L_x_2236:
[----:B------:R0:W-:Y:S01]  /*61e0*/  STG.E.U8 desc[UR36][R8.64], R4 ;  /* 0x0000000408007986 */ /* 0x0001e2000c101124 */
[----:B------:R-:W-:Y:S05]  /*61f0*/  BRA `(.L_x_2222) ;  /* 0x0000000400807947 */ /* 0x000fea0003800000 */
.L_x_2230:
        /* <DEDUP_REMOVED lines=21> */
.L_x_2240:
[----:B------:R-:W-:Y:S02]  /*6350*/  IMAD.MOV.U32 R4, RZ, RZ, R22 ;  /* 0x000000ffff047224 */ /* 0x000fe400078e0016 */
[----:B------:R-:W-:-:S05]  /*6360*/  IMAD.MOV.U32 R5, RZ, RZ, RZ ;  /* 0x000000ffff057224 */ /* 0x000fca00078e00ff */
[----:B------:R0:W-:Y:S01]  /*6370*/  STG.E.64 desc[UR36][R8.64], R4 ;  /* 0x0000000408007986 */ /* 0x0001e2000c101b24 */
[----:B------:R-:W-:Y:S05]  /*6380*/  BRA `(.L_x_2222) ;  /* 0x00000004001c7947 */ /* 0x000fea0003800000 */
.L_x_2239:
[----:B------:R0:W-:Y:S01]  /*6390*/  STG.E desc[UR36][R8.64], R22 ;  /* 0x0000001608007986 */ /* 0x0001e2000c101924 */
[----:B------:R-:W-:Y:S05]  /*63a0*/  BRA `(.L_x_2222) ;  /* 0x0000000400147947 */ /* 0x000fea0003800000 */
.L_x_2229:
        /* <DEDUP_REMOVED lines=8> */
.L_x_2242:
[----:B------:R-:W0:Y:S01]  /*6430*/  I2F.F64.S16 R4, R22 ;  /* 0x0000001600047312 */ /* 0x000e220000101c00 */
[----:B------:R-:W-:-:S05]  /*6440*/  CS2R R6, SRZ ;  /* 0x0000000000067805 */ /* 0x000fca000001ff00 */
[----:B0-----:R0:W-:Y:S01]  /*6450*/  STG.E.128 desc[UR36][R8.64], R4 ;  /* 0x0000000408007986 */ /* 0x0011e2000c101d24 */
[----:B------:R-:W-:Y:S05]  /*6460*/  BRA `(.L_x_2222) ;  /* 0x0000000000e47947 */ /* 0x000fea0003800000 */
.L_x_2241:
[----:B------:R-:W-:-:S13]  /*6470*/  ISETP.NE.AND P0, PT, R0, 0xf, PT ;  /* 0x0000000f0000780c */ /* 0x000fda0003f05270 */
[----:B------:R-:W-:Y:S05]  /*6480*/  @!P0 BRA `(.L_x_2243) ;  /* 0x0000000000d08947 */ /* 0x000fea0003800000 */
[----:B------:R-:W-:-:S13]  /*6490*/  ISETP.NE.AND P0, PT, R0, 0x17, PT ;  /* 0x000000170000780c */ /* 0x000fda0003f05270 */
[----:B------:R-:W-:Y:S05]  /*64a0*/  @!P0 BRA `(.L_x_2244) ;  /* 0x0000000000848947 */ /* 0x000fea0003800000 */
[----:B------:R-:W-:-:S13]  /*64b0*/  ISETP.NE.AND P0, PT, R0, 0x18, PT ;  /* 0x000000180000780c */ /* 0x000fda0003f05270 */
[----:B------:R-:W-:Y:S05]  /*64c0*/  @!P0 BRA `(.L_x_2245) ;  /* 0x0000000000448947 */ /* 0x000fea0003800000 */
.L_x_2221:
        /* <DEDUP_REMOVED lines=16> */
.L_x_2246:
[----:B------:R-:W-:Y:S05]  /*65d0*/  BRA `(.L_x_2222) ;  /* 0x0000000000887947 */ /* 0x000fea0003800000 */
.L_x_2245:
        /* <DEDUP_REMOVED lines=11> */
.L_x_2248:
[----:B------:R-:W-:Y:S05]  /*6690*/  BSYNC.RECONVERGENT B0 ;  /* 0x0000000000007941 */ /* 0x000fea0003800200 */
.L_x_2247:
[----:B------:R0:W-:Y:S01]  /*66a0*/  STG.E.U8 desc[UR36][R8.64], R3 ;  /* 0x0000000308007986 */ /* 0x0001e2000c101124 */
[----:B------:R-:W-:Y:S05]  /*66b0*/  BRA `(.L_x_2222) ;  /* 0x0000000000507947 */ /* 0x000fea0003800000 */
.L_x_2244:
        /* <DEDUP_REMOVED lines=12> */
.L_x_2249:
[----:B------:R-:W-:Y:S01]  /*6780*/  IMAD.MOV.U32 R3, RZ, RZ, 0x7f ;  /* 0x0000007fff037424 */ /* 0x000fe200078e00ff */
[----:B------:R-:W-:-:S04]  /*6790*/  ISETP.GT.U32.AND P0, PT, R5, 0x7f800000, PT ;  /* 0x7f8000000500780c */ /* 0x000fc80003f04070 */
[----:B------:R-:W-:-:S05]  /*67a0*/  SEL R3, R3, 0x7c, P0 ;  /* 0x0000007c03037807 */ /* 0x000fca0000000000 */
[----:B------:R0:W-:Y:S01]  /*67b0*/  STG.E.U8 desc[UR36][R8.64], R3 ;  /* 0x0000000308007986 */ /* 0x0001e2000c101124 */
[----:B------:R-:W-:Y:S05]  /*67c0*/  BRA `(.L_x_2222) ;  /* 0x00000000000c7947 */ /* 0x000fea0003800000 */
.L_x_2243:
[----:B------:R-:W0:Y:S02]  /*67d0*/  I2F.S16 R0, R22 ;  /* 0x0000001600007306 */ /* 0x000e240000101400 */
[----:B0-----:R-:W-:-:S05]  /*67e0*/  F2FP.BF16.F32.PACK_AB R0, RZ, R0 ;  /* 0x00000000ff00723e */ /* 0x001fca00000010ff */
[----:B------:R0:W-:Y:S02]  /*67f0*/  STG.E.U16 desc[UR36][R8.64], R0 ;  /* 0x0000000008007986 */ /* 0x0001e4000c101524 */
.L_x_2222:
[----:B------:R-:W-:Y:S05]  /*6800*/  BSYNC.RECONVERGENT B6 ;  /* 0x0000000000067941 */ /* 0x000fea0003800200 */
.L_x_2216:
[----:B------:R-:W-:-:S07]  /*6810*/  VIADD R2, R2, 0x80 ;  /* 0x0000008002027836 */ /* 0x000fce0000000000 */
.L_x_2181:
[----:B------:R-:W-:Y:S05]  /*6820*/  BSYNC.RECONVERGENT B8 ;  /* 0x0000000000087941 */ /* 0x000fea0003800200 */
.L_x_2143:
[----:B------:R-:W-:-:S13]  /*6830*/  ISETP.GE.AND P0, PT, R2, R19, PT ;  /* 0x000000130200720c */ /* 0x000fda0003f06270 */
[----:B------:R-:W-:Y:S05]  /*6840*/  @P0 EXIT ;  /* 0x000000000000094d */ /* 0x000fea0003800000 */
[----:B01-3--:R-:W0:Y:S01]  /*6850*/  LDC.64 R4, c[0x0][0x388] ;  /* 0x0000e200ff047b82 */ /* 0x00be220000000a00 */
[----:B------:R-:W1:Y:S01]  /*6860*/  LDCU UR4, c[0x0][0x3a8] ;  /* 0x00007500ff0477ac */ /* 0x000e620008000800 */
[----:B--2---:R-:W-:Y:S01]  /*6870*/  PRMT R0, R17, 0x9910, RZ ;  /* 0x0000991011007816 */ /* 0x004fe200000000ff */
        /* <DEDUP_REMOVED lines=16> */
.L_x_2253:
[----:B------:R-:W-:Y:S01]  /*6980*/  STG.E.U8 desc[UR36][R2.64], R18 ;  /* 0x0000001202007986 */ /* 0x000fe2000c101124 */
[----:B------:R-:W-:Y:S05]  /*6990*/  EXIT ;  /* 0x000000000000794d */ /* 0x000fea0003800000 */
.L_x_2252:
[----:B------:R-:W-:-:S13]  /*69a0*/  ISETP.NE.AND P0, PT, R0, 0x2, PT ;  /* 0x000000020000780c */ /* 0x000fda0003f05270 */
[----:B------:R-:W-:Y:S05]  /*69b0*/  @!P0 BRA `(.L_x_2255) ;  /* 0x0000000000248947 */ /* 0x000fea0003800000 */
[----:B------:R-:W-:-:S13]  /*69c0*/  ISETP.NE.AND P0, PT, R0, 0x3, PT ;  /* 0x000000030000780c */ /* 0x000fda0003f05270 */
[----:B------:R-:W-:Y:S05]  /*69d0*/  @!P0 BRA `(.L_x_2256) ;  /* 0x0000000000148947 */ /* 0x000fea0003800000 */
[----:B------:R-:W-:-:S13]  /*69e0*/  ISETP.NE.AND P0, PT, R0, 0x4, PT ;  /* 0x000000040000780c */ /* 0x000fda0003f05270 */
[----:B------:R-:W-:Y:S05]  /*69f0*/  @P0 BRA `(.L_x_2254) ;  /* 0x0000000800180947 */ /* 0x000fea0003800000 */
[----:B------:R-:W-:-:S05]  /*6a00*/  IMAD.MOV.U32 R19, RZ, RZ, RZ ;  /* 0x000000ffff137224 */ /* 0x000fca00078e00ff */
[----:B------:R-:W-:Y:S01]  /*6a10*/  STG.E.64 desc[UR36][R2.64], R18 ;  /* 0x0000001202007986 */ /* 0x000fe2000c101b24 */
[----:B------:R-:W-:Y:S05]  /*6a20*/  EXIT ;  /* 0x000000000000794d */ /* 0x000fea0003800000 */
.L_x_2256:
[----:B------:R-:W-:Y:S01]  /*6a30*/  STG.E desc[UR36][R2.64], R18 ;  /* 0x0000001202007986 */ /* 0x000fe2000c101924 */
[----:B------:R-:W-:Y:S05]  /*6a40*/  EXIT ;  /* 0x000000000000794d */ /* 0x000fea0003800000 */
.L_x_2255:
[----:B------:R-:W-:Y:S01]  /*6a50*/  STG.E.U16 desc[UR36][R2.64], R18 ;  /* 0x0000001202007986 */ /* 0x000fe2000c101524 */
[----:B------:R-:W-:Y:S05]  /*6a60*/  EXIT ;  /* 0x000000000000794d */ /* 0x000fea0003800000 */
.L_x_2251:
        /* <DEDUP_REMOVED lines=9> */
.L_x_2258:
[----:B------:R-:W0:Y:S02]  /*6b00*/  I2F.S16 R0, R18 ;  /* 0x0000001200007306 */ /* 0x000e240000101400 */
[----:B0-----:R-:W-:-:S05]  /*6b10*/  F2FP.F16.F32.PACK_AB R0, RZ, R0 ;  /* 0x00000000ff00723e */ /* 0x001fca00000000ff */
[----:B------:R-:W-:Y:S01]  /*6b20*/  STG.E.U16 desc[UR36][R2.64], R0 ;  /* 0x0000000002007986 */ /* 0x000fe2000c101524 */
[----:B------:R-:W-:Y:S05]  /*6b30*/  EXIT ;  /* 0x000000000000794d */ /* 0x000fea0003800000 */
.L_x_2257:
        /* <DEDUP_REMOVED lines=10> */
.L_x_2260:
[----:B------:R-:W0:Y:S02]  /*6be0*/  I2F.S16 R18, R18 ;  /* 0x0000001200127306 */ /* 0x000e240000101400 */
[----:B0-----:R-:W-:-:S04]  /*6bf0*/  F2FP.F16.F32.PACK_AB R5, RZ, R18 ;  /* 0x00000012ff05723e */ /* 0x001fc800000000ff */
[----:B------:R-:W-:-:S05]  /*6c00*/  PRMT R5, R5, 0x5410, RZ ;  /* 0x0000541005057816 */ /* 0x000fca00000000ff */
[----:B------:R-:W-:Y:S01]  /*6c10*/  STG.E desc[UR36][R2.64], R5 ;  /* 0x0000000502007986 */ /* 0x000fe2000c101924 */
[----:B------:R-:W-:Y:S05]  /*6c20*/  EXIT ;  /* 0x000000000000794d */ /* 0x000fea0003800000 */
.L_x_2259:
[----:B------:R-:W0:Y:S02]  /*6c30*/  I2F.F64.S16 R18, R18 ;  /* 0x0000001200127312 */ /* 0x000e240000101c00 */
[----:B0-----:R-:W-:Y:S01]  /*6c40*/  STG.E.64 desc[UR36][R2.64], R18 ;  /* 0x0000001202007986 */ /* 0x001fe2000c101b24 */
[----:B------:R-:W-:Y:S05]  /*6c50*/  EXIT ;  /* 0x000000000000794d */ /* 0x000fea0003800000 */
.L_x_2250:
        /* <DEDUP_REMOVED lines=12> */
.L_x_2264:
        /* <DEDUP_REMOVED lines=17> */
.L_x_2266:
[----:B------:R-:W-:Y:S05]  /*6e30*/  BSYNC.RECONVERGENT B0 ;  /* 0x0000000000007941 */ /* 0x000fea0003800200 */
.L_x_2265:
[----:B------:R-:W-:Y:S01]  /*6e40*/  STG.E.U8 desc[UR36][R2.64], R0 ;  /* 0x0000000002007986 */ /* 0x000fe2000c101124 */
[----:B------:R-:W-:Y:S05]  /*6e50*/  EXIT ;  /* 0x000000000000794d */ /* 0x000fea0003800000 */
.L_x_2263:
        /* <DEDUP_REMOVED lines=17> */
.L_x_2268:
[----:B------:R-:W-:Y:S05]  /*6f70*/  BSYNC.RECONVERGENT B0 ;  /* 0x0000000000007941 */ /* 0x000fea0003800200 */
.L_x_2267:
[----:B------:R-:W-:Y:S01]  /*6f80*/  STG.E.U8 desc[UR36][R2.64], R0 ;  /* 0x0000000002007986 */ /* 0x000fe2000c101124 */
[----:B------:R-:W-:Y:S05]  /*6f90*/  EXIT ;  /* 0x000000000000794d */ /* 0x000fea0003800000 */
.L_x_2262:
        /* <DEDUP_REMOVED lines=21> */
.L_x_2270:
[----:B------:R-:W-:-:S05]  /*70f0*/  IMAD.MOV.U32 R19, RZ, RZ, RZ ;  /* 0x000000ffff137224 */ /* 0x000fca00078e00ff */
[----:B------:R-:W-:Y:S01]  /*7100*/  STG.E.64 desc[UR36][R2.64], R18 ;  /* 0x0000001202007986 */ /* 0x000fe2000c101b24 */
[----:B------:R-:W-:Y:S05]  /*7110*/  EXIT ;  /* 0x000000000000794d */ /* 0x000fea0003800000 */
.L_x_2269:
[----:B------:R-:W-:Y:S01]  /*7120*/  STG.E desc[UR36][R2.64], R18 ;  /* 0x0000001202007986 */ /* 0x000fe2000c101924 */
[----:B------:R-:W-:Y:S05]  /*7130*/  EXIT ;  /* 0x000000000000794d */ /* 0x000fea0003800000 */
.L_x_2261:
        /* <DEDUP_REMOVED lines=8> */
.L_x_2272:
[----:B------:R-:W0:Y:S01]  /*71c0*/  I2F.F64.S16 R4, R18 ;  /* 0x0000001200047312 */ /* 0x000e220000101c00 */
[----:B------:R-:W-:-:S05]  /*71d0*/  CS2R R6, SRZ ;  /* 0x0000000000067805 */ /* 0x000fca000001ff00 */
[----:B0-----:R-:W-:Y:S01]  /*71e0*/  STG.E.128 desc[UR36][R2.64], R4 ;  /* 0x0000000402007986 */ /* 0x001fe2000c101d24 */
[----:B------:R-:W-:Y:S05]  /*71f0*/  EXIT ;  /* 0x000000000000794d */ /* 0x000fea0003800000 */
.L_x_2271:
[----:B------:R-:W-:-:S13]  /*7200*/  ISETP.NE.AND P0, PT, R0, 0xf, PT ;  /* 0x0000000f0000780c */ /* 0x000fda0003f05270 */
[----:B------:R-:W-:Y:S05]  /*7210*/  @!P0 BRA `(.L_x_2273) ;  /* 0x0000000000d48947 */ /* 0x000fea0003800000 */
[----:B------:R-:W-:-:S13]  /*7220*/  ISETP.NE.AND P0, PT, R0, 0x17, PT ;  /* 0x000000170000780c */ /* 0x000fda0003f05270 */
[----:B------:R-:W-:Y:S05]  /*7230*/  @!P0 BRA `(.L_x_2274) ;  /* 0x0000000000848947 */ /* 0x000fea0003800000 */
[----:B------:R-:W-:-:S13]  /*7240*/  ISETP.NE.AND P0, PT, R0, 0x18, PT ;  /* 0x000000180000780c */ /* 0x000fda0003f05270 */
[----:B------:R-:W-:Y:S05]  /*7250*/  @!P0 BRA `(.L_x_2275) ;  /* 0x0000000000448947 */ /* 0x000fea0003800000 */
.L_x_2254:
[----:B------:R-:W-:Y:S01]  /*7260*/  MOV R0, 0x0 ;  /* 0x0000000000007802 */ /* 0x000fe20000000f00 */
[----:B------:R-:W0:Y:S01]  /*7270*/  LDCU.64 UR4, c[0x4][0x198] ;  /* 0x01003300ff0477ac */ /* 0x000e220008000a00 */
[----:B----4-:R-:W-:Y:S02]  /*7280*/  IMAD.MOV.U32 R8, RZ, RZ, 0x65 ;  /* 0x00000065ff087424 */ /* 0x010fe400078e00ff */
        /* <DEDUP_REMOVED lines=13> */
.L_x_2276:
[----:B------:R-:W-:Y:S05]  /*7360*/  EXIT ;  /* 0x000000000000794d */ /* 0x000fea0003800000 */
.L_x_2275:
        /* <DEDUP_REMOVED lines=11> */
.L_x_2278:
[----:B------:R-:W-:Y:S05]  /*7420*/  BSYNC.RECONVERGENT B0 ;  /* 0x0000000000007941 */ /* 0x000fea0003800200 */
.L_x_2277:
[----:B------:R-:W-:Y:S01]  /*7430*/  STG.E.U8 desc[UR36][R2.64], R5 ;  /* 0x0000000502007986 */ /* 0x000fe2000c101124 */
[----:B------:R-:W-:Y:S05]  /*7440*/  EXIT ;  /* 0x000000000000794d */ /* 0x000fea0003800000 */
.L_x_2274:
        /* <DEDUP_REMOVED lines=13> */
.L_x_2279:
[----:B------:R-:W-:Y:S01]  /*7520*/  IMAD.MOV.U32 R5, RZ, RZ, 0x7f ;  /* 0x0000007fff057424 */ /* 0x000fe200078e00ff */
[----:B------:R-:W-:-:S04]  /*7530*/  ISETP.GT.U32.AND P0, PT, R7, 0x7f800000, PT ;  /* 0x7f8000000700780c */ /* 0x000fc80003f04070 */
[----:B------:R-:W-:-:S05]  /*7540*/  SEL R5, R5, 0x7c, P0 ;  /* 0x0000007c05057807 */ /* 0x000fca0000000000 */
[----:B------:R-:W-:Y:S01]  /*7550*/  STG.E.U8 desc[UR36][R2.64], R5 ;  /* 0x0000000502007986 */ /* 0x000fe2000c101124 */
[----:B------:R-:W-:Y:S05]  /*7560*/  EXIT ;  /* 0x000000000000794d */ /* 0x000fea0003800000 */
.L_x_2273:
[----:B------:R-:W0:Y:S02]  /*7570*/  I2F.S16 R0, R18 ;  /* 0x0000001200007306 */ /* 0x000e240000101400 */
[----:B0-----:R-:W-:-:S05]  /*7580*/  F2FP.BF16.F32.PACK_AB R0, RZ, R0 ;  /* 0x00000000ff00723e */ /* 0x001fca00000010ff */
[----:B------:R-:W-:Y:S01]  /*7590*/  STG.E.U16 desc[UR36][R2.64], R0 ;  /* 0x0000000002007986 */ /* 0x000fe2000c101524 */
[----:B------:R-:W-:Y:S05]  /*75a0*/  EXIT ;  /* 0x000000000000794d */ /* 0x000fea0003800000 */
.L_x_2280:
        /* <DEDUP_REMOVED lines=13> */
.L_x_23618:


//--------------------- .text._ZN2at6native18elementwise_kernelILi128ELi4EZNS0_22gpu_kernel_impl_nocastIZZZNS0_19signbit_kernel_cudaERNS_18TensorIteratorBaseEENKUlvE0_clEvENKUlvE_clEvEUldE_EEvS4_RKT_EUliE_EEviT1_ --------------------------
	.section	.text._ZN2at6native18elementwise_kernelILi128ELi4EZNS0_22gpu_kernel_impl_nocastIZZZNS0_19signbit_kernel_cudaERNS_18TensorIteratorBaseEENKUlvE0_clEvENKUlvE_clEvEUldE_EEvS4_RKT_EUliE_EEviT1_,"ax",@progbits
	.align	128
        .global         _ZN2at6native18elementwise_kernelILi128ELi4EZNS0_22gpu_kernel_impl_nocastIZZZNS0_19signbit_kernel_cudaERNS_18TensorIteratorBaseEENKUlvE0_clEvENKUlvE_clEvEUldE_EEvS4_RKT_EUliE_EEviT1_
        .type           _ZN2at6native18elementwise_kernelILi128ELi4EZNS0_22gpu_kernel_impl_nocastIZZZNS0_19signbit_kernel_cudaERNS_18TensorIteratorBaseEENKUlvE0_clEvENKUlvE_clEvEUldE_EEvS4_RKT_EUliE_EEviT1_,@function
        .size           _ZN2at6native18elementwise_kernelILi128ELi4EZNS0_22gpu_kernel_impl_nocastIZZZNS0_19signbit_kernel_cudaERNS_18TensorIteratorBaseEENKUlvE0_clEvENKUlvE_clEvEUldE_EEvS4_RKT_EUliE_EEviT1_,(.L_x_23619 - _ZN2at6native18elementwise_kernelILi128ELi4EZNS0_22gpu_kernel_impl_nocastIZZZNS0_19signbit_kernel_cudaERNS_18TensorIteratorBaseEENKUlvE0_clEvENKUlvE_clEvEUldE_EEvS4_RKT_EUliE_EEviT1_)
        .other          _ZN2at6native18elementwise_kernelILi128ELi4EZNS0_22gpu_kernel_impl_nocastIZZZNS0_19signbit_kernel_cudaERNS_18TensorIteratorBaseEENKUlvE0_clEvENKUlvE_clEvEUldE_EEvS4_RKT_EUliE_EEviT1_,@"STO_CUDA_ENTRY STV_DEFAULT"
_ZN2at6native18elementwise_kernelILi128ELi4EZNS0_22gpu_kernel_impl_nocastIZZZNS0_19signbit_kernel_cudaERNS_18TensorIteratorBaseEENKUlvE0_clEvENKUlvE_clEvEUldE_EEvS4_RKT_EUliE_EEviT1_:
.text._ZN2at6native18elementwise_kernelILi128ELi4EZNS0_22gpu_kernel_impl_nocastIZZZNS0_19signbit_kernel_cudaERNS_18TensorIteratorBaseEENKUlvE0_clEvENKUlvE_clEvEUldE_EEvS4_RKT_EUliE_EEviT1_:
        /* <DEDUP_REMOVED lines=29> */
.L_x_2284:
[----:B------:R-:W-:-:S13]  /*01d0*/  ISETP.GE.AND P0, PT, R3, UR4, PT ;  /* 0x0000000403007c0c */ /* 0x000fda000bf06270 */
[----:B------:R-:W-:Y:S05]  /*01e0*/  @P0 BREAK.RELIABLE B1 ;  /* 0x0000000000010942 */ /* 0x000fea0003800100 */
[----:B------:R-:W-:Y:S05]  /*01f0*/  @P0 BRA `(.L_x_2285) ;  /* 0x00000000001c0947 */ /* 0x000fea0003800000 */
[----:B------:R-:W-:Y:S05]  /*0200*/  BSYNC.RELIABLE B1 ;  /* 0x0000000000017941 */ /* 0x000fea0003800100 */
.L_x_2283:
[----:B------:R-:W1:Y:S02]  /*0210*/  LDC.64 R4, c[0x0][0x588] ;  /* 0x00016200ff047b82 */ /* 0x000e640000000a00 */
[----:B-1----:R-:W2:Y:S06]  /*0220*/  LDG.E R4, desc[UR6][R4.64+0x4] ;  /* 0x0000040604047981 */ /* 0x002eac000c1e1900 */
[----:B0-----:R-:W0:Y:S01]  /*0230*/  LDC.64 R6, c[0x0][0x580] ;  /* 0x00016000ff067b82 */ /* 0x001e220000000a00 */
[----:B------:R-:W-:Y:S02]  /*0240*/  IADD3 R3, PT, PT, R3, 0x80, RZ ;  /* 0x0000008003037810 */ /* 0x000fe40007ffe0ff */
[----:B--2---:R-:W-:-:S05]  /*0250*/  SHF.R.U32.HI R9, RZ, 0x1f, R4 ;  /* 0x0000001fff097819 */ /* 0x004fca0000011604 */
[----:B0-----:R1:W-:Y:S02]  /*0260*/  STG.E.U8 desc[UR6][R6.64], R9 ;  /* 0x0000000906007986 */ /* 0x0013e4000c101106 */
.L_x_2285:
[----:B------:R-:W-:Y:S05]  /*0270*/  BSYNC.RECONVERGENT B0 ;  /* 0x0000000000007941 */ /* 0x000fea0003800200 */
.L_x_2282:
        /* <DEDUP_REMOVED lines=9> */
.L_x_2281:
        /* <DEDUP_REMOVED lines=306> */
.L_x_2289:
        /* <DEDUP_REMOVED lines=310> */
.L_x_2291:
        /* <DEDUP_REMOVED lines=9> */
.L_x_2288:
[----:B------:R-:W-:-:S13]  /*2a20*/  ISETP.GE.AND P0, PT, R3, UR4, PT ;  /* 0x0000000403007c0c */ /* 0x000fda000bf06270 */
[----:B------:R-:W-:Y:S05]  /*2a30*/  @P0 BREAK.RELIABLE B1 ;  /* 0x0000000000010942 */ /* 0x000fea0003800100 */
[----:B------:R-:W-:Y:S05]  /*2a40*/  @P0 BRA `(.L_x_2290) ;  /* 0x0000001000d00947 */ /* 0x000fea0003800000 */
[----:B------:R-:W-:Y:S05]  /*2a50*/  BSYNC.RELIABLE B1 ;  /* 0x0000000000017941 */ /* 0x000fea0003800100 */
.L_x_2287:
        /* <DEDUP_REMOVED lines=298> */
.L_x_2292:
        /* <DEDUP_REMOVED lines=9> */
.L_x_2290:
[----:B------:R-:W-:Y:S05]  /*3d90*/  BSYNC.RECONVERGENT B0 ;  /* 0x0000000000007941 */ /* 0x000fea0003800200 */
.L_x_2286:
        /* <DEDUP_REMOVED lines=301> */
.L_x_2293:
        /* <DEDUP_REMOVED lines=9> */
.L_x_2294:
        /* <DEDUP_REMOVED lines=16> */
.L_x_23619:


//--------------------- .text._ZN2at6native27unrolled_elementwise_kernelIZZZNS0_19signbit_kernel_cudaERNS_18TensorIteratorBaseEENKUlvE0_clEvENKUlvE_clEvEUldE_St5arrayIPcLm2EELi4E23TrivialOffsetCalculatorILi1EjESB_NS0_6memory15LoadWithoutCastENSC_16StoreWithoutCastEEEviT_T0_T2_T3_T4_T5_ --------------------------
	.section	.text._ZN2at6native27unrolled_elementwise_kernelIZZZNS0_19signbit_kernel_cudaERNS_18TensorIteratorBaseEENKUlvE0_clEvENKUlvE_clEvEUldE_St5arrayIPcLm2EELi4E23TrivialOffsetCalculatorILi1EjESB_NS0_6memory15LoadWithoutCastENSC_16StoreWithoutCastEEEviT_T0_T2_T3_T4_T5_,"ax",@progbits
	.align	128
        .global         _ZN2at6native27unrolled_elementwise_kernelIZZZNS0_19signbit_kernel_cudaERNS_18TensorIteratorBaseEENKUlvE0_clEvENKUlvE_clEvEUldE_St5arrayIPcLm2EELi4E23TrivialOffsetCalculatorILi1EjESB_NS0_6memory15LoadWithoutCastENSC_16StoreWithoutCastEEEviT_T0_T2_T3_T4_T5_
        .type           _ZN2at6native27unrolled_elementwise_kernelIZZZNS0_19signbit_kernel_cudaERNS_18TensorIteratorBaseEENKUlvE0_clEvENKUlvE_clEvEUldE_St5arrayIPcLm2EELi4E23TrivialOffsetCalculatorILi1EjESB_NS0_6memory15LoadWithoutCastENSC_16StoreWithoutCastEEEviT_T0_T2_T3_T4_T5_,@function
        .size           _ZN2at6native27unrolled_elementwise_kernelIZZZNS0_19signbit_kernel_cudaERNS_18TensorIteratorBaseEENKUlvE0_clEvENKUlvE_clEvEUldE_St5arrayIPcLm2EELi4E23TrivialOffsetCalculatorILi1EjESB_NS0_6memory15LoadWithoutCastENSC_16StoreWithoutCastEEEviT_T0_T2_T3_T4_T5_,(.L_x_23620 - _ZN2at6native27unrolled_elementwise_kernelIZZZNS0_19signbit_kernel_cudaERNS_18TensorIteratorBaseEENKUlvE0_clEvENKUlvE_clEvEUldE_St5arrayIPcLm2EELi4E23TrivialOffsetCalculatorILi1EjESB_NS0_6memory15LoadWithoutCastENSC_16StoreWithoutCastEEEviT_T0_T2_T3_T4_T5_)
        .other          _ZN2at6native27unrolled_elementwise_kernelIZZZNS0_19signbit_kernel_cudaERNS_18TensorIteratorBaseEENKUlvE0_clEvENKUlvE_clEvEUldE_St5arrayIPcLm2EELi4E23TrivialOffsetCalculatorILi1EjESB_NS0_6memory15LoadWithoutCastENSC_16StoreWithoutCastEEEviT_T0_T2_T3_T4_T5_,@"STO_CUDA_ENTRY STV_DEFAULT"
_ZN2at6native27unrolled_elementwise_kernelIZZZNS0_19signbit_kernel_cudaERNS_18TensorIteratorBaseEENKUlvE0_clEvENKUlvE_clEvEUldE_St5arrayIPcLm2EELi4E23TrivialOffsetCalculatorILi1EjESB_NS0_6memory15LoadWithoutCastENSC_16StoreWithoutCastEEEviT_T0_T2_T3_T4_T5_:
.text._ZN2at6native27unrolled_elementwise_kernelIZZZNS0_19signbit_kernel_cudaERNS_18TensorIteratorBaseEENKUlvE0_clEvENKUlvE_clEvEUldE_St5arrayIPcLm2EELi4E23TrivialOffsetCalculatorILi1EjESB_NS0_6memory15LoadWithoutCastENSC_16StoreWithoutCastEEEviT_T0_T2_T3_T4_T5_:
[----:B------:R-:W-:Y:S01]  /*0000*/  LDC R1, c[0x0][0x37c] ;  /* 0x0000df00ff017b82 */ /* 0x000fe20000000800 */
[----:B------:R-:W0:Y:S07]  /*0010*/  S2R R0, SR_CTAID.X ;  /* 0x0000000000007919 */ /* 0x000e2e0000002500 */
[----:B------:R-:W0:Y:S01]  /*0020*/  LDC R3, c[0x0][0x380] ;  /* 0x0000e000ff037b82 */ /* 0x000e220000000800 */
[----:B------:R-:W1:Y:S01]  /*0030*/  LDCU.64 UR4, c[0x0][0x358] ;  /* 0x00006b00ff0477ac */ /* 0x000e620008000a00 */
[----:B------:R-:W-:Y:S01]  /*0040*/  IMAD.MOV.U32 R14, RZ, RZ, RZ ;  /* 0x000000ffff0e7224 */ /* 0x000fe200078e00ff */
[----:B------:R-:W2:Y:S01]  /*0050*/  S2R R13, SR_TID.X ;  /* 0x00000000000d7919 */ /* 0x000ea20000002100 */
[----:B------:R-:W-:-:S02]  /*0060*/  IMAD.MOV.U32 R16, RZ, RZ, RZ ;  /* 0x000000ffff107224 */ /* 0x000fc400078e00ff */
[----:B0-----:R-:W-:Y:S02]  /*0070*/  IMAD R2, R0, -0x200, R3 ;  /* 0xfffffe0000027824 */ /* 0x001fe400078e0203 */
[----:B--2---:R-:W-:-:S03]  /*0080*/  IMAD.MOV.U32 R3, RZ, RZ, R13 ;  /* 0x000000ffff037224 */ /* 0x004fc600078e000d */
[----:B------:R-:W-:-:S13]  /*0090*/  ISETP.GE.AND P0, PT, R13, R2, PT ;  /* 0x000000020d00720c */ /* 0x000fda0003f06270 */
[----:B------:R-:W-:Y:S01]  /*00a0*/  @!P0 VIADD R13, R3, 0x80 ;  /* 0x00000080030d8836 */ /* 0x000fe20000000000 */
[----:B------:R-:W0:Y:S04]  /*00b0*/  @!P0 LDC.64 R6, c[0x0][0x390] ;  /* 0x0000e400ff068b82 */ /* 0x000e280000000a00 */
[----:B------:R-:W-:-:S13]  /*00c0*/  ISETP.GE.AND P1, PT, R13, R2, PT ;  /* 0x000000020d00720c */ /* 0x000fda0003f26270 */
[----:B------:R-:W-:Y:S01]  /*00d0*/  @!P1 IMAD R15, R0, 0x200, R13 ;  /* 0x00000200000f9824 */ /* 0x000fe200078e020d */
[----:B------:R-:W-:Y:S01]  /*00e0*/  @!P1 IADD3 R13, PT, PT, R13, 0x80, RZ ;  /* 0x000000800d0d9810 */ /* 0x000fe20007ffe0ff */
[----:B------:R-:W2:Y:S03]  /*00f0*/  @!P1 LDC.64 R4, c[0x0][0x390] ;  /* 0x0000e400ff049b82 */ /* 0x000ea60000000a00 */
[----:B------:R-:W-:-:S13]  /*0100*/  ISETP.GE.AND P3, PT, R13, R2, PT ;  /* 0x000000020d00720c */ /* 0x000fda0003f66270 */
[----:B------:R-:W-:Y:S01]  /*0110*/  @!P3 IMAD R19, R0, 0x200, R13 ;  /* 0x000002000013b824 */ /* 0x000fe200078e020d */
[----:B------:R-:W3:Y:S01]  /*0120*/  @!P3 LDC.64 R8, c[0x0][0x390] ;  /* 0x0000e400ff08bb82 */ /* 0x000ee20000000a00 */
[----:B------:R-:W-:-:S05]  /*0130*/  @!P3 VIADD R13, R13, 0x80 ;  /* 0x000000800d0db836 */ /* 0x000fca0000000000 */
[----:B------:R-:W-:Y:S01]  /*0140*/  ISETP.GE.AND P2, PT, R13, R2, PT ;  /* 0x000000020d00720c */ /* 0x000fe20003f46270 */
[----:B--2---:R-:W-:-:S12]  /*0150*/  @!P1 IMAD.WIDE.U32 R4, R15, 0x8, R4 ;  /* 0x000000080f049825 */ /* 0x004fd800078e0004 */
[----:B------:R-:W2:Y:S01]  /*0160*/  @!P2 LDC.64 R10, c[0x0][0x390] ;  /* 0x0000e400ff0aab82 */ /* 0x000ea20000000a00 */
[C---:B------:R-:W-:Y:S01]  /*0170*/  @!P2 IMAD R17, R0.reuse, 0x200, R13 ;  /* 0x000002000011a824 */ /* 0x040fe200078e020d */
[----:B------:R-:W-:Y:S01]  /*0180*/  @!P0 LEA R13, R0, R3, 0x9 ;  /* 0x00000003000d8211 */ /* 0x000fe200078e48ff */
[----:B---3--:R-:W-:-:S04]  /*0190*/  @!P3 IMAD.WIDE.U32 R8, R19, 0x8, R8 ;  /* 0x000000081308b825 */ /* 0x008fc800078e0008 */
[----:B0-----:R-:W-:Y:S01]  /*01a0*/  @!P0 IMAD.WIDE.U32 R6, R13, 0x8, R6 ;  /* 0x000000080d068825 */ /* 0x001fe200078e0006 */
[----:B------:R-:W-:Y:S01]  /*01b0*/  CS2R R12, SRZ ;  /* 0x00000000000c7805 */ /* 0x000fe2000001ff00 */
[----:B-1----:R-:W3:Y:S05]  /*01c0*/  @!P3 LDG.E R14, desc[UR4][R8.64+0x4] ;  /* 0x00000404080eb981 */ /* 0x002eea000c1e1900 */
[----:B------:R0:W5:Y:S04]  /*01d0*/  @!P1 LDG.E R13, desc[UR4][R4.64+0x4] ;  /* 0x00000404040d9981 */ /* 0x000168000c1e1900 */
[----:B------:R0:W5:Y:S01]  /*01e0*/  @!P0 LDG.E R12, desc[UR4][R6.64+0x4] ;  /* 0x00000404060c8981 */ /* 0x000162000c1e1900 */
[----:B--2---:R-:W-:-:S05]  /*01f0*/  @!P2 IMAD.WIDE.U32 R10, R17, 0x8, R10 ;  /* 0x00000008110aa825 */ /* 0x004fca00078e000a */
[----:B------:R-:W2:Y:S01]  /*0200*/  @!P2 LDG.E R16, desc[UR4][R10.64+0x4] ;  /* 0x000004040a10a981 */ /* 0x000ea2000c1e1900 */
[----:B------:R-:W-:Y:S01]  /*0210*/  ISETP.GE.AND P0, PT, R3, R2, PT ;  /* 0x000000020300720c */ /* 0x000fe20003f06270 */
[----:B------:R-:W-:Y:S04]  /*0220*/  BSSY.RECONVERGENT B0, `(.L_x_2295) ;  /* 0x000001e000007945 */ /* 0x000fe80003800200 */
[----:B------:R-:W-:Y:S01]  /*0230*/  BSSY.RELIABLE B1, `(.L_x_2296) ;  /* 0x0000015000017945 */ /* 0x000fe20003800100 */
[----:B---3--:R-:W-:Y:S02]  /*0240*/  SHF.R.U32.HI R15, RZ, 0x1f, R14 ;  /* 0x0000001fff0f7819 */ /* 0x008fe4000001160e */
[----:B--2---:R-:W-:-:S05]  /*0250*/  SHF.R.U32.HI R17, RZ, 0x1f, R16 ;  /* 0x0000001fff117819 */ /* 0x004fca0000011610 */
[----:B0-----:R-:W-:Y:S05]  /*0260*/  @P0 BRA `(.L_x_2297) ;  /* 0x0000000000440947 */ /* 0x001fea0003800000 */
[----:B------:R-:W0:Y:S01]  /*0270*/  LDCU.64 UR6, c[0x0][0x388] ;  /* 0x00007100ff0677ac */ /* 0x000e220008000a00 */
[----:B------:R-:W-:Y:S01]  /*0280*/  LEA R4, R0, R3, 0x9 ;  /* 0x0000000300047211 */ /* 0x000fe200078e48ff */
[----:B------:R-:W-:Y:S01]  /*0290*/  VIADD R3, R3, 0x80 ;  /* 0x0000008003037836 */ /* 0x000fe20000000000 */
[----:B-----5:R-:W-:Y:S02]  /*02a0*/  SHF.R.U32.HI R7, RZ, 0x1f, R12 ;  /* 0x0000001fff077819 */ /* 0x020fe4000001160c */
[----:B0-----:R-:W-:-:S05]  /*02b0*/  IADD3 R4, P0, PT, R4, UR6, RZ ;  /* 0x0000000604047c10 */ /* 0x001fca000ff1e0ff */
[----:B------:R-:W-:Y:S01]  /*02c0*/  IMAD.X R5, RZ, RZ, UR7, P0 ;  /* 0x00000007ff057e24 */ /* 0x000fe200080e06ff */
[----:B------:R-:W-:-:S04]  /*02d0*/  ISETP.GE.AND P0, PT, R3, R2, PT ;  /* 0x000000020300720c */ /* 0x000fc80003f06270 */
[----:B------:R0:W-:Y:S09]  /*02e0*/  STG.E.U8 desc[UR4][R4.64], R7 ;  /* 0x0000000704007986 */ /* 0x0001f2000c101104 */
[----:B------:R-:W-:Y:S05]  /*02f0*/  @P0 BREAK.RELIABLE B1 ;  /* 0x0000000000010942 */ /* 0x000fea0003800100 */
[----:B------:R-:W-:Y:S05]  /*0300*/  @P0 BRA `(.L_x_2298) ;  /* 0x00000000003c0947 */ /* 0x000fea0003800000 */
[----:B------:R-:W1:Y:S01]  /*0310*/  LDCU.64 UR6, c[0x0][0x388] ;  /* 0x00007100ff0677ac */ /* 0x000e620008000a00 */
[----:B0-----:R-:W-:Y:S01]  /*0320*/  LEA R4, R0, R3, 0x9 ;  /* 0x0000000300047211 */ /* 0x001fe200078e48ff */
[----:B------:R-:W-:Y:S01]  /*0330*/  VIADD R3, R3, 0x80 ;  /* 0x0000008003037836 */ /* 0x000fe20000000000 */
[----:B------:R-:W-:Y:S02]  /*0340*/  SHF.R.U32.HI R13, RZ, 0x1f, R13 ;  /* 0x0000001fff0d7819 */ /* 0x000fe4000001160d */
[----:B-1----:R-:W-:-:S05]  /*0350*/  IADD3 R4, P0, PT, R4, UR6, RZ ;  /* 0x0000000604047c10 */ /* 0x002fca000ff1e0ff */
[----:B------:R-:W-:-:S05]  /*0360*/  IMAD.X R5, RZ, RZ, UR7, P0 ;  /* 0x00000007ff057e24 */ /* 0x000fca00080e06ff */
[----:B------:R0:W-:Y:S03]  /*0370*/  STG.E.U8 desc[UR4][R4.64], R13 ;  /* 0x0000000d04007986 */ /* 0x0001e6000c101104 */
.L_x_2297:
[----:B------:R-:W-:Y:S05]  /*0380*/  BSYNC.RELIABLE B1 ;  /* 0x0000000000017941 */ /* 0x000fea0003800100 */
.L_x_2296:
[----:B------:R-:W-:-:S13]  /*0390*/  ISETP.GE.AND P0, PT, R3, R2, PT ;  /* 0x000000020300720c */ /* 0x000fda0003f06270 */
[----:B------:R-:W1:Y:S01]  /*03a0*/  @!P0 LDC.64 R6, c[0x0][0x388] ;  /* 0x0000e200ff068b82 */ /* 0x000e620000000a00 */
[----:B0-----:R-:W-:Y:S01]  /*03b0*/  @!P0 LEA R5, R0, R3, 0x9 ;  /* 0x0000000300058211 */ /* 0x001fe200078e48ff */
[----:B------:R-:W-:-:S03]  /*03c0*/  @!P0 VIADD R3, R3, 0x80 ;  /* 0x0000008003038836 */ /* 0x000fc60000000000 */
[----:B-1----:R-:W-:-:S05]  /*03d0*/  @!P0 IADD3 R4, P1, PT, R5, R6, RZ ;  /* 0x0000000605048210 */ /* 0x002fca0007f3e0ff */
[----:B------:R-:W-:-:S05]  /*03e0*/  @!P0 IMAD.X R5, RZ, RZ, R7, P1 ;  /* 0x000000ffff058224 */ /* 0x000fca00008e0607 */
[----:B------:R1:W-:Y:S03]  /*03f0*/  @!P0 STG.E.U8 desc[UR4][R4.64], R15 ;  /* 0x0000000f04008986 */ /* 0x0003e6000c101104 */
.L_x_2298:
[----:B------:R-:W-:Y:S05]  /*0400*/  BSYNC.RECONVERGENT B0 ;  /* 0x0000000000007941 */ /* 0x000fea0003800200 */
.L_x_2295:
[----:B------:R-:W-:Y:S05]  /*0410*/  WARPSYNC.ALL ;  /* 0x0000000000007948 */ /* 0x000fea0003800000 */
[----:B------:R-:W-:-:S13]  /*0420*/  ISETP.GE.AND P0, PT, R3, R2, PT ;  /* 0x000000020300720c */ /* 0x000fda0003f06270 */
[----:B------:R-:W-:Y:S05]  /*0430*/  @P0 EXIT ;  /* 0x000000000000094d */ /* 0x000fea0003800000 */
[----:B------:R-:W2:Y:S01]  /*0440*/  LDCU.64 UR6, c[0x0][0x388] ;  /* 0x00007100ff0677ac */ /* 0x000ea20008000a00 */
[----:B------:R-:W-:-:S04]  /*0450*/  LEA R3, R0, R3, 0x9 ;  /* 0x0000000300037211 */ /* 0x000fc800078e48ff */
[----:B--2---:R-:W-:-:S05]  /*0460*/  IADD3 R2, P0, PT, R3, UR6, RZ ;  /* 0x0000000603027c10 */ /* 0x004fca000ff1e0ff */
[----:B------:R-:W-:-:S05]  /*0470*/  IMAD.X R3, RZ, RZ, UR7, P0 ;  /* 0x00000007ff037e24 */ /* 0x000fca00080e06ff */
[----:B------:R-:W-:Y:S01]  /*0480*/  STG.E.U8 desc[UR4][R2.64], R17 ;  /* 0x0000001102007986 */ /* 0x000fe2000c101104 */
[----:B------:R-:W-:Y:S05]  /*0490*/  EXIT ;  /* 0x000000000000794d */ /* 0x000fea0003800000 */
.L_x_2299:
        /* <DEDUP_REMOVED lines=14> */
.L_x_23620:


//--------------------- .text._ZN2at6native29vectorized_elementwise_kernelILi2EZZZNS0_19signbit_kernel_cudaERNS_18TensorIteratorBaseEENKUlvE0_clEvENKUlvE_clEvEUldE_St5arrayIPcLm2EEEEviT0_T1_ --------------------------
	.section	.text._ZN2at6native29vectorized_elementwise_kernelILi2EZZZNS0_19signbit_kernel_cudaERNS_18TensorIteratorBaseEENKUlvE0_clEvENKUlvE_clEvEUldE_St5arrayIPcLm2EEEEviT0_T1_,"ax",@progbits
	.align	128
        .global         _ZN2at6native29vectorized_elementwise_kernelILi2EZZZNS0_19signbit_kernel_cudaERNS_18TensorIteratorBaseEENKUlvE0_clEvENKUlvE_clEvEUldE_St5arrayIPcLm2EEEEviT0_T1_
        .type           _ZN2at6native29vectorized_elementwise_kernelILi2EZZZNS0_19signbit_kernel_cudaERNS_18TensorIteratorBaseEENKUlvE0_clEvENKUlvE_clEvEUldE_St5arrayIPcLm2EEEEviT0_T1_,@function
        .size           _ZN2at6native29vectorized_elementwise_kernelILi2EZZZNS0_19signbit_kernel_cudaERNS_18TensorIteratorBaseEENKUlvE0_clEvENKUlvE_clEvEUldE_St5arrayIPcLm2EEEEviT0_T1_,(.L_x_23621 - _ZN2at6native29vectorized_elementwise_kernelILi2EZZZNS0_19signbit_kernel_cudaERNS_18TensorIteratorBaseEENKUlvE0_clEvENKUlvE_clEvEUldE_St5arrayIPcLm2EEEEviT0_T1_)
        .other          _ZN2at6native29vectorized_elementwise_kernelILi2EZZZNS0_19signbit_kernel_cudaERNS_18TensorIteratorBaseEENKUlvE0_clEvENKUlvE_clEvEUldE_St5arrayIPcLm2EEEEviT0_T1_,@"STO_CUDA_ENTRY STV_DEFAULT"
_ZN2at6native29vectorized_elementwise_kernelILi2EZZZNS0_19signbit_kernel_cudaERNS_18TensorIteratorBaseEENKUlvE0_clEvENKUlvE_clEvEUldE_St5arrayIPcLm2EEEEviT0_T1_:
.text._ZN2at6native29vectorized_elementwise_kernelILi2EZZZNS0_19signbit_kernel_cudaERNS_18TensorIteratorBaseEENKUlvE0_clEvENKUlvE_clEvEUldE_St5arrayIPcLm2EEEEviT0_T1_:
        /* <DEDUP_REMOVED lines=9> */
[----:B------:R-:W-:Y:S01]  /*0090*/  IMAD.MOV.U32 R18, RZ, RZ, RZ ;  /* 0x000000ffff127224 */ /* 0x000fe200078e00ff */
[----:B0-----:R-:W-:Y:S01]  /*00a0*/  ISETP.GE.U32.AND P1, PT, R25, R16, PT ;  /* 0x000000101900720c */ /* 0x001fe20003f26070 */
[----:B------:R-:W-:-:S12]  /*00b0*/  IMAD.MOV.U32 R17, RZ, RZ, R25 ;  /* 0x000000ffff117224 */ /* 0x000fd800078e0019 */
[----:B------:R-:W-:Y:S01]  /*00c0*/  @!P1 VIADD R25, R17, 0x80 ;  /* 0x0000008011199836 */ /* 0x000fe20000000000 */
[----:B------:R-:W0:Y:S04]  /*00d0*/  @!P1 LDC.64 R10, c[0x0][0x390] ;  /* 0x0000e400ff0a9b82 */ /* 0x000e280000000a00 */
[----:B------:R-:W-:-:S13]  /*00e0*/  ISETP.GE.U32.AND P0, PT, R25, R16, PT ;  /* 0x000000101900720c */ /* 0x000fda0003f06070 */
[----:B------:R-:W-:Y:S01]  /*00f0*/  @!P0 IMAD.IADD R29, R0, 0x1, R25 ;  /* 0x00000001001d8824 */ /* 0x000fe200078e0219 */
[----:B------:R-:W1:Y:S01]  /*0100*/  @!P0 LDC.64 R12, c[0x0][0x390] ;  /* 0x0000e400ff0c8b82 */ /* 0x000e620000000a00 */
[----:B------:R-:W-:-:S05]  /*0110*/  @!P0 VIADD R25, R25, 0x80 ;  /* 0x0000008019198836 */ /* 0x000fca0000000000 */
[----:B------:R-:W-:-:S13]  /*0120*/  ISETP.GE.U32.AND P6, PT, R25, R16, PT ;  /* 0x000000101900720c */ /* 0x000fda0003fc6070 */
[----:B------:R-:W-:Y:S01]  /*0130*/  @!P6 IMAD.IADD R5, R0, 0x1, R25 ;  /* 0x000000010005e824 */ /* 0x000fe200078e0219 */
[----:B------:R-:W2:Y:S01]  /*0140*/  @!P6 LDC.64 R2, c[0x0][0x390] ;  /* 0x0000e400ff02eb82 */ /* 0x000ea20000000a00 */
[----:B------:R-:W-:-:S05]  /*0150*/  @!P6 VIADD R25, R25, 0x80 ;  /* 0x000000801919e836 */ /* 0x000fca0000000000 */
[----:B------:R-:W-:-:S13]  /*0160*/  ISETP.GE.U32.AND P2, PT, R25, R16, PT ;  /* 0x000000101900720c */ /* 0x000fda0003f46070 */
[----:B------:R-:W-:Y:S01]  /*0170*/  @!P2 IMAD.IADD R27, R0, 0x1, R25 ;  /* 0x00000001001ba824 */ /* 0x000fe200078e0219 */
[----:B------:R-:W3:Y:S01]  /*0180*/  @!P2 LDC.64 R14, c[0x0][0x390] ;  /* 0x0000e400ff0eab82 */ /* 0x000ee20000000a00 */
[----:B------:R-:W-:Y:S02]  /*0190*/  @!P2 VIADD R25, R25, 0x80 ;  /* 0x000000801919a836 */ /* 0x000fe40000000000 */
[----:B--2---:R-:W-:-:S03]  /*01a0*/  @!P6 IMAD.WIDE.U32 R2, R5, 0x8, R2 ;  /* 0x000000080502e825 */ /* 0x004fc600078e0002 */
[C---:B------:R-:W-:Y:S02]  /*01b0*/  ISETP.GE.U32.AND P3, PT, R25.reuse, R16, PT ;  /* 0x000000101900720c */ /* 0x040fe40003f66070 */
[----:B------:R2:W4:Y:S11]  /*01c0*/  @!P6 LDG.E R18, desc[UR4][R2.64+0x4] ;  /* 0x000004040212e981 */ /* 0x000536000c1e1900 */
[----:B------:R-:W-:Y:S01]  /*01d0*/  @!P3 IMAD.IADD R23, R0, 0x1, R25 ;  /* 0x000000010017b824 */ /* 0x000fe200078e0219 */
[----:B--2---:R-:W2:Y:S01]  /*01e0*/  @!P3 LDC.64 R2, c[0x0][0x390] ;  /* 0x0000e400ff02bb82 */ /* 0x004ea20000000a00 */
[----:B------:R-:W-:-:S05]  /*01f0*/  @!P3 VIADD R25, R25, 0x80 ;  /* 0x000000801919b836 */ /* 0x000fca0000000000 */
[----:B------:R-:W-:-:S13]  /*0200*/  ISETP.GE.U32.AND P4, PT, R25, R16, PT ;  /* 0x000000101900720c */ /* 0x000fda0003f86070 */
[----:B------:R-:W-:Y:S01]  /*0210*/  @!P4 IMAD.IADD R21, R0, 0x1, R25 ;  /* 0x000000010015c824 */ /* 0x000fe200078e0219 */
[----:B------:R-:W0:Y:S01]  /*0220*/  @!P4 LDC.64 R4, c[0x0][0x390] ;  /* 0x0000e400ff04cb82 */ /* 0x000e220000000a00 */
[----:B------:R-:W-:-:S05]  /*0230*/  @!P4 VIADD R25, R25, 0x80 ;  /* 0x000000801919c836 */ /* 0x000fca0000000000 */
[----:B------:R-:W-:-:S13]  /*0240*/  ISETP.GE.U32.AND P5, PT, R25, R16, PT ;  /* 0x000000101900720c */ /* 0x000fda0003fa6070 */
[----:B------:R-:W-:Y:S01]  /*0250*/  @!P5 IADD3 R19, PT, PT, R0, R25, RZ ;  /* 0x000000190013d210 */ /* 0x000fe20007ffe0ff */
[----:B------:R-:W-:Y:S01]  /*0260*/  @!P5 VIADD R25, R25, 0x80 ;  /* 0x000000801919d836 */ /* 0x000fe20000000000 */
[----:B------:R-:W1:Y:S04]  /*0270*/  @!P5 LDC.64 R6, c[0x0][0x390] ;  /* 0x0000e400ff06db82 */ /* 0x000e680000000a00 */
[----:B------:R-:W-:-:S13]  /*0280*/  ISETP.GE.U32.AND P6, PT, R25, R16, PT ;  /* 0x000000101900720c */ /* 0x000fda0003fc6070 */
[----:B------:R-:W0:Y:S01]  /*0290*/  @!P6 LDC.64 R8, c[0x0][0x390] ;  /* 0x0000e400ff08eb82 */ /* 0x000e220000000a00 */
[C---:B------:R-:W-:Y:S02]  /*02a0*/  @!P6 IMAD.IADD R25, R0.reuse, 0x1, R25 ;  /* 0x000000010019e824 */ /* 0x040fe400078e0219 */
[----:B------:R-:W-:Y:S02]  /*02b0*/  @!P1 IMAD.IADD R20, R0, 0x1, R17 ;  /* 0x0000000100149824 */ /* 0x000fe400078e0211 */
[----:B--2---:R-:W-:Y:S01]  /*02c0*/  @!P3 IMAD.WIDE.U32 R2, R23, 0x8, R2 ;  /* 0x000000081702b825 */ /* 0x004fe200078e0002 */
[----:B------:R-:W-:-:S03]  /*02d0*/  CS2R R22, SRZ ;  /* 0x0000000000167805 */ /* 0x000fc6000001ff00 */
[----:B-1----:R-:W-:-:S03]  /*02e0*/  @!P5 IMAD.WIDE.U32 R6, R19, 0x8, R6 ;  /* 0x000000081306d825 */ /* 0x002fc600078e0006 */
[----:B------:R-:W2:Y:S01]  /*02f0*/  @!P3 LDG.E R23, desc[UR4][R2.64+0x4] ;  /* 0x000004040217b981 */ /* 0x000ea2000c1e1900 */
[----:B------:R-:W-:Y:S02]  /*0300*/  IMAD.MOV.U32 R19, RZ, RZ, RZ ;  /* 0x000000ffff137224 */ /* 0x000fe400078e00ff */
[----:B---3--:R-:W-:-:S04]  /*0310*/  @!P2 IMAD.WIDE.U32 R14, R27, 0x8, R14 ;  /* 0x000000081b0ea825 */ /* 0x008fc800078e000e */
[----:B0-----:R-:W-:Y:S01]  /*0320*/  @!P4 IMAD.WIDE.U32 R4, R21, 0x8, R4 ;  /* 0x000000081504c825 */ /* 0x001fe200078e0004 */
[----:B------:R2:W3:Y:S03]  /*0330*/  @!P2 LDG.E R22, desc[UR4][R14.64+0x4] ;  /* 0x000004040e16a981 */ /* 0x0004e6000c1e1900 */
[----:B------:R-:W-:Y:S01]  /*0340*/  @!P6 IMAD.WIDE.U32 R8, R25, 0x8, R8 ;  /* 0x000000081908e825 */ /* 0x000fe200078e0008 */
[----:B------:R-:W-:-:S03]  /*0350*/  CS2R R24, SRZ ;  /* 0x0000000000187805 */ /* 0x000fc6000001ff00 */
[----:B------:R-:W-:Y:S01]  /*0360*/  @!P1 IMAD.WIDE.U32 R10, R20, 0x8, R10 ;  /* 0x00000008140a9825 */ /* 0x000fe200078e000a */
[----:B------:R-:W-:Y:S01]  /*0370*/  CS2R R20, SRZ ;  /* 0x0000000000147805 */ /* 0x000fe2000001ff00 */
[----:B------:R-:W3:Y:S04]  /*0380*/  @!P6 LDG.E R19, desc[UR4][R8.64+0x4] ;  /* 0x000004040813e981 */ /* 0x000ee8000c1e1900 */
[----:B------:R-:W3:Y:S04]  /*0390*/  @!P4 LDG.E R24, desc[UR4][R4.64+0x4] ;  /* 0x000004040418c981 */ /* 0x000ee8000c1e1900 */
[----:B------:R-:W3:Y:S04]  /*03a0*/  @!P5 LDG.E R25, desc[UR4][R6.64+0x4] ;  /* 0x000004040619d981 */ /* 0x000ee8000c1e1900 */
[----:B------:R0:W5:Y:S01]  /*03b0*/  @!P1 LDG.E R20, desc[UR4][R10.64+0x4] ;  /* 0x000004040a149981 */ /* 0x000162000c1e1900 */
[----:B------:R-:W-:-:S05]  /*03c0*/  @!P0 IMAD.WIDE.U32 R12, R29, 0x8, R12 ;  /* 0x000000081d0c8825 */ /* 0x000fca00078e000c */
[----:B------:R0:W5:Y:S01]  /*03d0*/  @!P0 LDG.E R21, desc[UR4][R12.64+0x4] ;  /* 0x000004040c158981 */ /* 0x000162000c1e1900 */
[----:B------:R-:W-:Y:S01]  /*03e0*/  ISETP.GE.U32.AND P0, PT, R17, R16, PT ;  /* 0x000000101100720c */ /* 0x000fe20003f06070 */
[----:B------:R-:W-:Y:S04]  /*03f0*/  BSSY.RECONVERGENT B0, `(.L_x_2301) ;  /* 0x0000042000007945 */ /* 0x000fe80003800200 */
[----:B------:R-:W-:Y:S01]  /*0400*/  BSSY.RELIABLE B1, `(.L_x_2302) ;  /* 0x0000039000017945 */ /* 0x000fe20003800100 */
[----:B----4-:R-:W-:Y:S02]  /*0410*/  SHF.R.U32.HI R27, RZ, 0x1f, R18 ;  /* 0x0000001fff1b7819 */ /* 0x010fe40000011612 */
[----:B--2---:R-:W-:Y:S02]  /*0420*/  SHF.R.U32.HI R14, RZ, 0x1f, R23 ;  /* 0x0000001fff0e7819 */ /* 0x004fe40000011617 */
[----:B---3--:R-:W-:-:S02]  /*0430*/  SHF.R.U32.HI R15, RZ, 0x1f, R22 ;  /* 0x0000001fff0f7819 */ /* 0x008fc40000011616 */
[----:B------:R-:W-:Y:S02]  /*0440*/  SHF.R.U32.HI R2, RZ, 0x1f, R19 ;  /* 0x0000001fff027819 */ /* 0x000fe40000011613 */
[----:B------:R-:W-:Y:S02]  /*0450*/  SHF.R.U32.HI R4, RZ, 0x1f, R24 ;  /* 0x0000001fff047819 */ /* 0x000fe40000011618 */
[----:B------:R-:W-:Y:S01]  /*0460*/  SHF.R.U32.HI R3, RZ, 0x1f, R25 ;  /* 0x0000001fff037819 */ /* 0x000fe20000011619 */
[----:B0-----:R-:W-:Y:S06]  /*0470*/  @P0 BRA `(.L_x_2303) ;  /* 0x0000000000400947 */ /* 0x001fec0003800000 */
[----:B------:R-:W0:Y:S01]  /*0480*/  LDCU.64 UR6, c[0x0][0x388] ;  /* 0x00007100ff0677ac */ /* 0x000e220008000a00 */
[----:B------:R-:W-:Y:S01]  /*0490*/  IMAD.IADD R6, R0, 0x1, R17 ;  /* 0x0000000100067824 */ /* 0x000fe200078e0211 */
[----:B-----5:R-:W-:Y:S01]  /*04a0*/  SHF.R.U32.HI R5, RZ, 0x1f, R20 ;  /* 0x0000001fff057819 */ /* 0x020fe20000011614 */
[----:B------:R-:W-:-:S03]  /*04b0*/  VIADD R17, R17, 0x80 ;  /* 0x0000008011117836 */ /* 0x000fc60000000000 */
[----:B0-----:R-:W-:-:S05]  /*04c0*/  IADD3 R6, P0, PT, R6, UR6, RZ ;  /* 0x0000000606067c10 */ /* 0x001fca000ff1e0ff */
[----:B------:R-:W-:Y:S01]  /*04d0*/  IMAD.X R7, RZ, RZ, UR7, P0 ;  /* 0x00000007ff077e24 */ /* 0x000fe200080e06ff */
[----:B------:R-:W-:-:S04]  /*04e0*/  ISETP.GE.U32.AND P0, PT, R17, R16, PT ;  /* 0x000000101100720c */ /* 0x000fc80003f06070 */
[----:B------:R0:W-:Y:S09]  /*04f0*/  STG.E.U8 desc[UR4][R6.64], R5 ;  /* 0x0000000506007986 */ /* 0x0001f2000c101104 */
[----:B------:R-:W-:Y:S05]  /*0500*/  @P0 BRA `(.L_x_2304) ;  /* 0x00000000003c0947 */ /* 0x000fea0003800000 */
[----:B------:R-:W1:Y:S01]  /*0510*/  LDCU.64 UR6, c[0x0][0x388] ;  /* 0x00007100ff0677ac */ /* 0x000e620008000a00 */
[----:B0-----:R-:W-:Y:S01]  /*0520*/  IMAD.IADD R6, R0, 0x1, R17 ;  /* 0x0000000100067824 */ /* 0x001fe200078e0211 */
[----:B------:R-:W-:Y:S02]  /*0530*/  SHF.R.U32.HI R21, RZ, 0x1f, R21 ;  /* 0x0000001fff157819 */ /* 0x000fe40000011615 */
[----:B------:R-:W-:Y:S02]  /*0540*/  IADD3 R17, PT, PT, R17, 0x80, RZ ;  /* 0x0000008011117810 */ /* 0x000fe40007ffe0ff */
[----:B-1----:R-:W-:-:S05]  /*0550*/  IADD3 R6, P0, PT, R6, UR6, RZ ;  /* 0x0000000606067c10 */ /* 0x002fca000ff1e0ff */
[----:B------:R-:W-:-:S05]  /*0560*/  IMAD.X R7, RZ, RZ, UR7, P0 ;  /* 0x00000007ff077e24 */ /* 0x000fca00080e06ff */
[----:B------:R0:W-:Y:S03]  /*0570*/  STG.E.U8 desc[UR4][R6.64], R21 ;  /* 0x0000001506007986 */ /* 0x0001e6000c101104 */
.L_x_2303:
        /* <DEDUP_REMOVED lines=8> */
.L_x_2304:
        /* <DEDUP_REMOVED lines=8> */
.L_x_2305:
        /* <DEDUP_REMOVED lines=8> */
.L_x_2306:
[----:B------:R-:W-:-:S13]  /*0700*/  ISETP.GE.U32.AND P0, PT, R17, R16, PT ;  /* 0x000000101100720c */ /* 0x000fda0003f06070 */
[----:B------:R-:W-:Y:S05]  /*0710*/  @P0 BREAK.RELIABLE B1 ;  /* 0x0000000000010942 */ /* 0x000fea0003800100 */
[----:B------:R-:W-:Y:S05]  /*0720*/  @P0 BRA `(.L_x_2308) ;  /* 0x0000000000380947 */ /* 0x000fea0003800000 */
[----:B------:R-:W3:Y:S01]  /*0730*/  LDCU.64 UR6, c[0x0][0x388] ;  /* 0x00007100ff0677ac */ /* 0x000ee20008000a00 */
[----:B012---:R-:W-:Y:S01]  /*0740*/  IADD3 R6, PT, PT, R0, R17, RZ ;  /* 0x0000001100067210 */ /* 0x007fe20007ffe0ff */
[----:B------:R-:W-:-:S03]  /*0750*/  VIADD R17, R17, 0x80 ;  /* 0x0000008011117836 */ /* 0x000fc60000000000 */
[----:B---3--:R-:W-:-:S05]  /*0760*/  IADD3 R6, P0, PT, R6, UR6, RZ ;  /* 0x0000000606067c10 */ /* 0x008fca000ff1e0ff */
[----:B------:R-:W-:-:S05]  /*0770*/  IMAD.X R7, RZ, RZ, UR7, P0 ;  /* 0x00000007ff077e24 */ /* 0x000fca00080e06ff */
[----:B------:R2:W-:Y:S03]  /*0780*/  STG.E.U8 desc[UR4][R6.64], R4 ;  /* 0x0000000406007986 */ /* 0x0005e6000c101104 */
.L_x_2307:
[----:B------:R-:W-:Y:S05]  /*0790*/  BSYNC.RELIABLE B1 ;  /* 0x0000000000017941 */ /* 0x000fea0003800100 */
.L_x_2302:
[----:B------:R-:W-:-:S13]  /*07a0*/  ISETP.GE.U32.AND P0, PT, R17, R16, PT ;  /* 0x000000101100720c */ /* 0x000fda0003f06070 */
[----:B012---:R-:W0:Y:S01]  /*07b0*/  @!P0 LDC.64 R6, c[0x0][0x388] ;  /* 0x0000e200ff068b82 */ /* 0x007e220000000a00 */
[----:B------:R-:W-:Y:S02]  /*07c0*/  @!P0 IMAD.IADD R5, R0, 0x1, R17 ;  /* 0x0000000100058824 */ /* 0x000fe400078e0211 */
[----:B------:R-:W-:-:S03]  /*07d0*/  @!P0 VIADD R17, R17, 0x80 ;  /* 0x0000008011118836 */ /* 0x000fc60000000000 */
[----:B0-----:R-:W-:-:S05]  /*07e0*/  @!P0 IADD3 R4, P1, PT, R5, R6, RZ ;  /* 0x0000000605048210 */ /* 0x001fca0007f3e0ff */
[----:B------:R-:W-:-:S05]  /*07f0*/  @!P0 IMAD.X R5, RZ, RZ, R7, P1 ;  /* 0x000000ffff058224 */ /* 0x000fca00008e0607 */
[----:B------:R3:W-:Y:S03]  /*0800*/  @!P0 STG.E.U8 desc[UR4][R4.64], R3 ;  /* 0x0000000304008986 */ /* 0x0007e6000c101104 */
.L_x_2308:
[----:B------:R-:W-:Y:S05]  /*0810*/  BSYNC.RECONVERGENT B0 ;  /* 0x0000000000007941 */ /* 0x000fea0003800200 */
.L_x_2301:
[----:B------:R-:W-:Y:S05]  /*0820*/  WARPSYNC.ALL ;  /* 0x0000000000007948 */ /* 0x000fea0003800000 */
[----:B------:R-:W-:-:S13]  /*0830*/  ISETP.GE.U32.AND P0, PT, R17, R16, PT ;  /* 0x000000101100720c */ /* 0x000fda0003f06070 */
[----:B------:R-:W-:Y:S05]  /*0840*/  @P0 EXIT ;  /* 0x000000000000094d */ /* 0x000fea0003800000 */
[----:B------:R-:W3:Y:S01]  /*0850*/  LDCU.64 UR6, c[0x0][0x388] ;  /* 0x00007100ff0677ac */ /* 0x000ee20008000a00 */
[----:B------:R-:W-:-:S05]  /*0860*/  IMAD.IADD R0, R0, 0x1, R17 ;  /* 0x0000000100007824 */ /* 0x000fca00078e0211 */
[----:B---3--:R-:W-:-:S05]  /*0870*/  IADD3 R4, P0, PT, R0, UR6, RZ ;  /* 0x0000000600047c10 */ /* 0x008fca000ff1e0ff */
[----:B0-----:R-:W-:-:S05]  /*0880*/  IMAD.X R5, RZ, RZ, UR7, P0 ;  /* 0x00000007ff057e24 */ /* 0x001fca00080e06ff */
[----:B------:R-:W-:Y:S01]  /*0890*/  STG.E.U8 desc[UR4][R4.64], R2 ;  /* 0x0000000204007986 */ /* 0x000fe2000c101104 */
[----:B------:R-:W-:Y:S05]  /*08a0*/  EXIT ;  /* 0x000000000000794d */ /* 0x000fea0003800000 */
.L_x_2300:
[----:B------:R-:W0:Y:S01]  /*08b0*/  S2R R23, SR_TID.X ;  /* 0x0000000000177919 */ /* 0x000e220000002100 */
[----:B------:R-:W1:Y:S01]  /*08c0*/  LDC.64 R2, c[0x0][0x390] ;  /* 0x0000e400ff027b82 */ /* 0x000e620000000a00 */
[----:B------:R-:W2:Y:S01]  /*08d0*/  LDCU.64 UR6, c[0x0][0x388] ;  /* 0x00007100ff0677ac */ /* 0x000ea20008000a00 */
[----:B-1----:R-:W-:-:S04]  /*08e0*/  IMAD.WIDE.U32 R2, R0, 0x8, R2 ;  /* 0x0000000800027825 */ /* 0x002fc800078e0002 */
[----:B0-----:R-:W-:-:S05]  /*08f0*/  IMAD.WIDE.U32 R20, R23, 0x10, R2 ;  /* 0x0000001017147825 */ /* 0x001fca00078e0002 */
[----:B------:R-:W3:Y:S04]  /*0900*/  LDG.E.128 R4, desc[UR4][R20.64] ;  /* 0x0000000414047981 */ /* 0x000ee8000c1e1d00 */
[----:B------:R-:W4:Y:S04]  /*0910*/  LDG.E.128 R8, desc[UR4][R20.64+0x800] ;  /* 0x0008000414087981 */ /* 0x000f28000c1e1d00 */
[----:B------:R-:W5:Y:S04]  /*0920*/  LDG.E.128 R12, desc[UR4][R20.64+0x1000] ;  /* 0x00100004140c7981 */ /* 0x000f68000c1e1d00 */
[----:B------:R-:W5:Y:S01]  /*0930*/  LDG.E.128 R16, desc[UR4][R20.64+0x1800] ;  /* 0x0018000414107981 */ /* 0x000f62000c1e1d00 */
        /* <DEDUP_REMOVED lines=20> */
.L_x_2309:
        /* <DEDUP_REMOVED lines=16> */
.L_x_23621:


//--------------------- .text._ZN2at6native29vectorized_elementwise_kernelILi4EZZZNS0_19signbit_kernel_cudaERNS_18TensorIteratorBaseEENKUlvE0_clEvENKUlvE_clEvEUldE_St5arrayIPcLm2EEEEviT0_T1_ --------------------------
	.section	.text._ZN2at6native29vectorized_elementwise_kernelILi4EZZZNS0_19signbit_kernel_cudaERNS_18TensorIteratorBaseEENKUlvE0_clEvENKUlvE_clEvEUldE_St5arrayIPcLm2EEEEviT0_T1_,"ax",@progbits
	.align	128
        .global         _ZN2at6native29vectorized_elementwise_kernelILi4EZZZNS0_19signbit_kernel_cudaERNS_18TensorIteratorBaseEENKUlvE0_clEvENKUlvE_clEvEUldE_St5arrayIPcLm2EEEEviT0_T1_
        .type           _ZN2at6native29vectorized_elementwise_kernelILi4EZZZNS0_19signbit_kernel_cudaERNS_18TensorIteratorBaseEENKUlvE0_clEvENKUlvE_clEvEUldE_St5arrayIPcLm2EEEEviT0_T1_,@function
        .size           _ZN2at6native29vectorized_elementwise_kernelILi4EZZZNS0_19signbit_kernel_cudaERNS_18TensorIteratorBaseEENKUlvE0_clEvENKUlvE_clEvEUldE_St5arrayIPcLm2EEEEviT0_T1_,(.L_x_23622 - _ZN2at6native29vectorized_elementwise_kernelILi4EZZZNS0_19signbit_kernel_cudaERNS_18TensorIteratorBaseEENKUlvE0_clEvENKUlvE_clEvEUldE_St5arrayIPcLm2EEEEviT0_T1_)
        .other          _ZN2at6native29vectorized_elementwise_kernelILi4EZZZNS0_19signbit_kernel_cudaERNS_18TensorIteratorBaseEENKUlvE0_clEvENKUlvE_clEvEUldE_St5arrayIPcLm2EEEEviT0_T1_,@"STO_CUDA_ENTRY STV_DEFAULT"
_ZN2at6native29vectorized_elementwise_kernelILi4EZZZNS0_19signbit_kernel_cudaERNS_18TensorIteratorBaseEENKUlvE0_clEvENKUlvE_clEvEUldE_St5arrayIPcLm2EEEEviT0_T1_:
.text._ZN2at6native29vectorized_elementwise_kernelILi4EZZZNS0_19signbit_kernel_cudaERNS_18TensorIteratorBaseEENKUlvE0_clEvENKUlvE_clEvEUldE_St5arrayIPcLm2EEEEviT0_T1_:
        /* <DEDUP_REMOVED lines=39> */
[----:B------:R-:W-:-:S05]  /*0270*/  @!P5 VIADD R25, R25, 0x80 ;  /* 0x000000801919d836 */ /* 0x000fca0000000000 */
        /* <DEDUP_REMOVED lines=34> */
[----:B-----5:R-:W-:Y:S02]  /*04a0*/  SHF.R.U32.HI R5, RZ, 0x1f, R20 ;  /* 0x0000001fff057819 */ /* 0x020fe40000011614 */
[----:B------:R-:W-:Y:S02]  /*04b0*/  IADD3 R17, PT, PT, R17, 0x80, RZ ;  /* 0x0000008011117810 */ /* 0x000fe40007ffe0ff */
[----:B0-----:R-:W-:-:S05]  /*04c0*/  IADD3 R6, P0, PT, R6, UR6, RZ ;  /* 0x0000000606067c10 */ /* 0x001fca000ff1e0ff */
[----:B------:R-:W-:Y:S01]  /*04d0*/  IMAD.X R7, RZ, RZ, UR7, P0 ;  /* 0x00000007ff077e24 */ /* 0x000fe200080e06ff */
[----:B------:R-:W-:-:S04]  /*04e0*/  ISETP.GE.U32.AND P0, PT, R17, R16, PT ;  /* 0x000000101100720c */ /* 0x000fc80003f06070 */
[----:B------:R0:W-:Y:S09]  /*04f0*/  STG.E.U8 desc[UR4][R6.64], R5 ;  /* 0x0000000506007986 */ /* 0x0001f2000c101104 */
[----:B------:R-:W-:Y:S05]  /*0500*/  @P0 BRA `(.L_x_2314) ;  /* 0x00000000003c0947 */ /* 0x000fea0003800000 */
[----:B------:R-:W1:Y:S01]  /*0510*/  LDCU.64 UR6, c[0x0][0x388] ;  /* 0x00007100ff0677ac */ /* 0x000e620008000a00 */
[----:B0-----:R-:W-:Y:S01]  /*0520*/  IMAD.IADD R6, R0, 0x1, R17 ;  /* 0x0000000100067824 */ /* 0x001fe200078e0211 */
[----:B------:R-:W-:Y:S01]  /*0530*/  SHF.R.U32.HI R21, RZ, 0x1f, R21 ;  /* 0x0000001fff157819 */ /* 0x000fe20000011615 */
[----:B------:R-:W-:-:S03]  /*0540*/  VIADD R17, R17, 0x80 ;  /* 0x0000008011117836 */ /* 0x000fc60000000000 */
[----:B-1----:R-:W-:-:S05]  /*0550*/  IADD3 R6, P0, PT, R6, UR6, RZ ;  /* 0x0000000606067c10 */ /* 0x002fca000ff1e0ff */
[----:B------:R-:W-:-:S05]  /*0560*/  IMAD.X R7, RZ, RZ, UR7, P0 ;  /* 0x00000007ff077e24 */ /* 0x000fca00080e06ff */
[----:B------:R0:W-:Y:S03]  /*0570*/  STG.E.U8 desc[UR4][R6.64], R21 ;  /* 0x0000001506007986 */ /* 0x0001e6000c101104 */
.L_x_2313:
        /* <DEDUP_REMOVED lines=8> */
.L_x_2314:
        /* <DEDUP_REMOVED lines=8> */
.L_x_2315:
[----:B------:R-:W-:-:S13]  /*0680*/  ISETP.GE.U32.AND P0, PT, R17, R16, PT ;  /* 0x000000101100720c */ /* 0x000fda0003f06070 */
[----:B------:R-:W-:Y:S05]  /*0690*/  @P0 BRA `(.L_x_2317) ;  /* 0x00000000003c0947 */ /* 0x000fea0003800000 */
[----:B------:R-:W2:Y:S01]  /*06a0*/  LDCU.64 UR6, c[0x0][0x388] ;  /* 0x00007100ff0677ac */ /* 0x000ea20008000a00 */
[----:B01----:R-:W-:Y:S01]  /*06b0*/  IMAD.IADD R6, R0, 0x1, R17 ;  /* 0x0000000100067824 */ /* 0x003fe200078e0211 */
[----:B------:R-:W-:-:S04]  /*06c0*/  IADD3 R17, PT, PT, R17, 0x80, RZ ;  /* 0x0000008011117810 */ /* 0x000fc80007ffe0ff */
[----:B--2---:R-:W-:-:S05]  /*06d0*/  IADD3 R6, P0, PT, R6, UR6, RZ ;  /* 0x0000000606067c10 */ /* 0x004fca000ff1e0ff */
[----:B------:R-:W-:-:S05]  /*06e0*/  IMAD.X R7, RZ, RZ, UR7, P0 ;  /* 0x00000007ff077e24 */ /* 0x000fca00080e06ff */
[----:B------:R2:W-:Y:S03]  /*06f0*/  STG.E.U8 desc[UR4][R6.64], R14 ;  /* 0x0000000e06007986 */ /* 0x0005e6000c101104 */
.L_x_2316:
[----:B------:R-:W-:-:S13]  /*0700*/  ISETP.GE.U32.AND P0, PT, R17, R16, PT ;  /* 0x000000101100720c */ /* 0x000fda0003f06070 */
[----:B------:R-:W-:Y:S05]  /*0710*/  @P0 BREAK.RELIABLE B1 ;  /* 0x0000000000010942 */ /* 0x000fea0003800100 */
[----:B------:R-:W-:Y:S05]  /*0720*/  @P0 BRA `(.L_x_2318) ;  /* 0x0000000000380947 */ /* 0x000fea0003800000 */
[----:B------:R-:W3:Y:S01]  /*0730*/  LDCU.64 UR6, c[0x0][0x388] ;  /* 0x00007100ff0677ac */ /* 0x000ee20008000a00 */
[----:B012---:R-:W-:Y:S02]  /*0740*/  IMAD.IADD R6, R0, 0x1, R17 ;  /* 0x0000000100067824 */ /* 0x007fe400078e0211 */
[----:B------:R-:W-:-:S03]  /*0750*/  VIADD R17, R17, 0x80 ;  /* 0x0000008011117836 */ /* 0x000fc60000000000 */
[----:B---3--:R-:W-:-:S05]  /*0760*/  IADD3 R6, P0, PT, R6, UR6, RZ ;  /* 0x0000000606067c10 */ /* 0x008fca000ff1e0ff */
[----:B------:R-:W-:-:S05]  /*0770*/  IMAD.X R7, RZ, RZ, UR7, P0 ;  /* 0x00000007ff077e24 */ /* 0x000fca00080e06ff */
[----:B------:R2:W-:Y:S03]  /*0780*/  STG.E.U8 desc[UR4][R6.64], R4 ;  /* 0x0000000406007986 */ /* 0x0005e6000c101104 */
.L_x_2317:
[----:B------:R-:W-:Y:S05]  /*0790*/  BSYNC.RELIABLE B1 ;  /* 0x0000000000017941 */ /* 0x000fea0003800100 */
.L_x_2312:
[----:B------:R-:W-:-:S13]  /*07a0*/  ISETP.GE.U32.AND P0, PT, R17, R16, PT ;  /* 0x000000101100720c */ /* 0x000fda0003f06070 */
[----:B012---:R-:W0:Y:S01]  /*07b0*/  @!P0 LDC.64 R6, c[0x0][0x388] ;  /* 0x0000e200ff068b82 */ /* 0x007e220000000a00 */
[----:B------:R-:W-:Y:S02]  /*07c0*/  @!P0 IMAD.IADD R5, R0, 0x1, R17 ;  /* 0x0000000100058824 */ /* 0x000fe400078e0211 */
[----:B------:R-:W-:-:S03]  /*07d0*/  @!P0 VIADD R17, R17, 0x80 ;  /* 0x0000008011118836 */ /* 0x000fc60000000000 */
[----:B0-----:R-:W-:-:S05]  /*07e0*/  @!P0 IADD3 R4, P1, PT, R5, R6, RZ ;  /* 0x0000000605048210 */ /* 0x001fca0007f3e0ff */
[----:B------:R-:W-:-:S05]  /*07f0*/  @!P0 IMAD.X R5, RZ, RZ, R7, P1 ;  /* 0x000000ffff058224 */ /* 0x000fca00008e0607 */
[----:B------:R3:W-:Y:S03]  /*0800*/  @!P0 STG.E.U8 desc[UR4][R4.64], R3 ;  /* 0x0000000304008986 */ /* 0x0007e6000c101104 */
.L_x_2318:
[----:B------:R-:W-:Y:S05]  /*0810*/  BSYNC.RECONVERGENT B0 ;  /* 0x0000000000007941 */ /* 0x000fea0003800200 */
.L_x_2311:
        /* <DEDUP_REMOVED lines=9> */
.L_x_2310:
[----:B------:R-:W0:Y:S01]  /*08b0*/  S2R R2, SR_TID.X ;  /* 0x0000000000027919 */ /* 0x000e220000002100 */
[----:B------:R-:W1:Y:S01]  /*08c0*/  LDC.64 R4, c[0x0][0x390] ;  /* 0x0000e400ff047b82 */ /* 0x000e620000000a00 */
[----:B------:R-:W2:Y:S01]  /*08d0*/  LDCU.64 UR6, c[0x0][0x388] ;  /* 0x00007100ff0677ac */ /* 0x000ea20008000a00 */
[----:B-1----:R-:W-:-:S04]  /*08e0*/  IMAD.WIDE.U32 R4, R0, 0x8, R4 ;  /* 0x0000000800047825 */ /* 0x002fc800078e0004 */
[----:B0-----:R-:W-:-:S05]  /*08f0*/  IMAD.WIDE.U32 R20, R2, 0x20, R4 ;  /* 0x0000002002147825 */ /* 0x001fca00078e0004 */
[----:B------:R-:W2:Y:S04]  /*0900*/  LDG.E.ENL2.256 R8, R4, desc[UR4][R20.64] ;  /* 0xfe0000041404797e */ /* 0x000ea80008121908 */
[----:B------:R-:W3:Y:S01]  /*0910*/  LDG.E.ENL2.256 R16, R12, desc[UR4][R20.64+0x1000] ;  /* 0xfe008004140c797e */ /* 0x000ee20008121910 */
[----:B--2---:R-:W-:Y:S02]  /*0920*/  IADD3 R4, P0, PT, R0, UR6, RZ ;  /* 0x0000000600047c10 */ /* 0x004fe4000ff1e0ff */
[----:B------:R-:W-:Y:S02]  /*0930*/  SHF.R.U32.HI R3, RZ, 0x1f, R5 ;  /* 0x0000001fff037819 */ /* 0x000fe40000011605 */
[----:B------:R-:W-:Y:S01]  /*0940*/  SHF.R.U32.HI R6, RZ, 0x1f, R7 ;  /* 0x0000001fff067819 */ /* 0x000fe20000011607 */
[----:B------:R-:W-:Y:S01]  /*0950*/  IMAD.X R5, RZ, RZ, UR7, P0 ;  /* 0x00000007ff057e24 */ /* 0x000fe200080e06ff */
[----:B------:R-:W-:-:S02]  /*0960*/  SHF.R.U32.HI R8, RZ, 0x1f, R9 ;  /* 0x0000001fff087819 */ /* 0x000fc40000011609 */
[----:B------:R-:W-:Y:S02]  /*0970*/  SHF.R.U32.HI R11, RZ, 0x1f, R11 ;  /* 0x0000001fff0b7819 */ /* 0x000fe4000001160b */
[----:B---3--:R-:W-:Y:S02]  /*0980*/  SHF.R.U32.HI R12, RZ, 0x1f, R13 ;  /* 0x0000001fff0c7819 */ /* 0x008fe4000001160d */
[----:B------:R-:W-:Y:S02]  /*0990*/  SHF.R.U32.HI R15, RZ, 0x1f, R15 ;  /* 0x0000001fff0f7819 */ /* 0x000fe4000001160f */
[----:B------:R-:W-:Y:S02]  /*09a0*/  SHF.R.U32.HI R16, RZ, 0x1f, R17 ;  /* 0x0000001fff107819 */ /* 0x000fe40000011611 */
[----:B------:R-:W-:Y:S02]  /*09b0*/  SHF.R.U32.HI R19, RZ, 0x1f, R19 ;  /* 0x0000001fff137819 */ /* 0x000fe40000011613 */
[----:B------:R-:W-:-:S02]  /*09c0*/  PRMT R8, R8, 0x3340, R11 ;  /* 0x0000334008087816 */ /* 0x000fc4000000000b */
[----:B------:R-:W-:Y:S01]  /*09d0*/  PRMT R7, R3, 0x3340, R6 ;  /* 0x0000334003077816 */ /* 0x000fe20000000006 */
[----:B------:R-:W-:Y:S01]  /*09e0*/  IMAD.WIDE.U32 R2, R2, 0x4, R4 ;  /* 0x0000000402027825 */ /* 0x000fe200078e0004 */
[----:B------:R-:W-:Y:S02]  /*09f0*/  PRMT R16, R16, 0x3340, R19 ;  /* 0x0000334010107816 */ /* 0x000fe40000000013 */
[----:B------:R-:W-:Y:S02]  /*0a00*/  PRMT R15, R12, 0x3340, R15 ;  /* 0x000033400c0f7816 */ /* 0x000fe4000000000f */
[----:B------:R-:W-:Y:S02]  /*0a10*/  PRMT R7, R7, 0x5410, R8 ;  /* 0x0000541007077816 */ /* 0x000fe40000000008 */
[----:B------:R-:W-:-:S03]  /*0a20*/  PRMT R15, R15, 0x5410, R16 ;  /* 0x000054100f0f7816 */ /* 0x000fc60000000010 */
[----:B------:R-:W-:Y:S04]  /*0a30*/  STG.E desc[UR4][R2.64], R7 ;  /* 0x0000000702007986 */ /* 0x000fe8000c101904 */
[----:B------:R-:W-:Y:S01]  /*0a40*/  STG.E desc[UR4][R2.64+0x200], R15 ;  /* 0x0002000f02007986 */ /* 0x000fe2000c101904 */
[----:B------:R-:W-:Y:S05]  /*0a50*/  EXIT ;  /* 0x000000000000794d */ /* 0x000fea0003800000 */
.L_x_2319:
        /* <DEDUP_REMOVED lines=10> */
.L_x_23622:


//--------------------- .text._ZN2at6native29vectorized_elementwise_kernelILi8EZZZNS0_19signbit_kernel_cudaERNS_18TensorIteratorBaseEENKUlvE0_clEvENKUlvE_clEvEUldE_St5arrayIPcLm2EEEEviT0_T1_ --------------------------
	.section	.text._ZN2at6native29vectorized_elementwise_kernelILi8EZZZNS0_19signbit_kernel_cudaERNS_18TensorIteratorBaseEENKUlvE0_clEvENKUlvE_clEvEUldE_St5arrayIPcLm2EEEEviT0_T1_,"ax",@progbits
	.align	128
        .global         _ZN2at6native29vectorized_elementwise_kernelILi8EZZZNS0_19signbit_kernel_cudaERNS_18TensorIteratorBaseEENKUlvE0_clEvENKUlvE_clEvEUldE_St5arrayIPcLm2EEEEviT0_T1_
        .type           _ZN2at6native29vectorized_elementwise_kernelILi8EZZZNS0_19signbit_kernel_cudaERNS_18TensorIteratorBaseEENKUlvE0_clEvENKUlvE_clEvEUldE_St5arrayIPcLm2EEEEviT0_T1_,@function
        .size           _ZN2at6native29vectorized_elementwise_kernelILi8EZZZNS0_19signbit_kernel_cudaERNS_18TensorIteratorBaseEENKUlvE0_clEvENKUlvE_clEvEUldE_St5arrayIPcLm2EEEEviT0_T1_,(.L_x_23623 - _ZN2at6native29vectorized_elementwise_kernelILi8EZZZNS0_19signbit_kernel_cudaERNS_18TensorIteratorBaseEENKUlvE0_clEvENKUlvE_clEvEUldE_St5arrayIPcLm2EEEEviT0_T1_)
        .other          _ZN2at6native29vectorized_elementwise_kernelILi8EZZZNS0_19signbit_kernel_cudaERNS_18TensorIteratorBaseEENKUlvE0_clEvENKUlvE_clEvEUldE_St5arrayIPcLm2EEEEviT0_T1_,@"STO_CUDA_ENTRY STV_DEFAULT"
_ZN2at6native29vectorized_elementwise_kernelILi8EZZZNS0_19signbit_kernel_cudaERNS_18TensorIteratorBaseEENKUlvE0_clEvENKUlvE_clEvEUldE_St5arrayIPcLm2EEEEviT0_T1_:
.text._ZN2at6native29vectorized_elementwise_kernelILi8EZZZNS0_19signbit_kernel_cudaERNS_18TensorIteratorBaseEENKUlvE0_clEvENKUlvE_clEvEUldE_St5arrayIPcLm2EEEEviT0_T1_:
        /* <DEDUP_REMOVED lines=88> */
.L_x_2323:
        /* <DEDUP_REMOVED lines=8> */
.L_x_2324:
        /* <DEDUP_REMOVED lines=8> */
.L_x_2325:
        /* <DEDUP_REMOVED lines=8> */
.L_x_2326:
        /* <DEDUP_REMOVED lines=9> */
.L_x_2327:
[----:B------:R-:W-:Y:S05]  /*0790*/  BSYNC.RELIABLE B1 ;  /* 0x0000000000017941 */ /* 0x000fea0003800100 */
.L_x_2322:
[----:B------:R-:W-:-:S13]  /*07a0*/  ISETP.GE.U32.AND P0, PT, R17, R16, PT ;  /* 0x000000101100720c */ /* 0x000fda0003f06070 */
[----:B012---:R-:W0:Y:S01]  /*07b0*/  @!P0 LDC.64 R6, c[0x0][0x388] ;  /* 0x0000e200ff068b82 */ /* 0x007e220000000a00 */
[----:B------:R-:W-:Y:S02]  /*07c0*/  @!P0 IMAD.IADD R5, R0, 0x1, R17 ;  /* 0x0000000100058824 */ /* 0x000fe400078e0211 */
[----:B------:R-:W-:-:S03]  /*07d0*/  @!P0 VIADD R17, R17, 0x80 ;  /* 0x0000008011118836 */ /* 0x000fc60000000000 */
[----:B0-----:R-:W-:-:S05]  /*07e0*/  @!P0 IADD3 R4, P1, PT, R5, R6, RZ ;  /* 0x0000000605048210 */ /* 0x001fca0007f3e0ff */
[----:B------:R-:W-:-:S05]  /*07f0*/  @!P0 IMAD.X R5, RZ, RZ, R7, P1 ;  /* 0x000000ffff058224 */ /* 0x000fca00008e0607 */
[----:B------:R3:W-:Y:S03]  /*0800*/  @!P0 STG.E.U8 desc[UR4][R4.64], R3 ;  /* 0x0000000304008986 */ /* 0x0007e6000c101104 */
.L_x_2328:
[----:B------:R-:W-:Y:S05]  /*0810*/  BSYNC.RECONVERGENT B0 ;  /* 0x0000000000007941 */ /* 0x000fea0003800200 */
.L_x_2321:
        /* <DEDUP_REMOVED lines=9> */
.L_x_2320:
        /* <DEDUP_REMOVED lines=23> */
[----:B------:R-:W-:-:S05]  /*0a20*/  PRMT R9, R15, 0x5410, R16 ;  /* 0x000054100f097816 */ /* 0x000fca0000000010 */
[----:B------:R-:W-:Y:S01]  /*0a30*/  STG.E.64 desc[UR4][R2.64], R8 ;  /* 0x0000000802007986 */ /* 0x000fe2000c101b04 */
[----:B------:R-:W-:Y:S05]  /*0a40*/  EXIT ;  /* 0x000000000000794d */ /* 0x000fea0003800000 */
.L_x_2329:
        /* <DEDUP_REMOVED lines=11> */
.L_x_23623:


//--------------------- .text._ZN2at6native18elementwise_kernelILi128ELi4EZNS0_15gpu_kernel_implIZZZNS0_19signbit_kernel_cudaERNS_18TensorIteratorBaseEENKUlvE_clEvENKUlvE3_clEvEUlsE_EEvS4_RKT_EUliE_EEviT1_ --------------------------
	.section	.text._ZN2at6native18elementwise_kernelILi128ELi4EZNS0_15gpu_kernel_implIZZZNS0_19signbit_kernel_cudaERNS_18TensorIteratorBaseEENKUlvE_clEvENKUlvE3_clEvEUlsE_EEvS4_RKT_EUliE_EEviT1_,"ax",@progbits
	.align	128
        .global         _ZN2at6native18elementwise_kernelILi128ELi4EZNS0_15gpu_kernel_implIZZZNS0_19signbit_kernel_cudaERNS_18TensorIteratorBaseEENKUlvE_clEvENKUlvE3_clEvEUlsE_EEvS4_RKT_EUliE_EEviT1_
        .type           _ZN2at6native18elementwise_kernelILi128ELi4EZNS0_15gpu_kernel_implIZZZNS0_19signbit_kernel_cudaERNS_18TensorIteratorBaseEENKUlvE_clEvENKUlvE3_clEvEUlsE_EEvS4_RKT_EUliE_EEviT1_,@function
        .size           _ZN2at6native18elementwise_kernelILi128ELi4EZNS0_15gpu_kernel_implIZZZNS0_19signbit_kernel_cudaERNS_18TensorIteratorBaseEENKUlvE_clEvENKUlvE3_clEvEUlsE_EEvS4_RKT_EUliE_EEviT1_,(.L_x_23624 - _ZN2at6native18elementwise_kernelILi128ELi4EZNS0_15gpu_kernel_implIZZZNS0_19signbit_kernel_cudaERNS_18TensorIteratorBaseEENKUlvE_clEvENKUlvE3_clEvEUlsE_EEvS4_RKT_EUliE_EEviT1_)
        .other          _ZN2at6native18elementwise_kernelILi128ELi4EZNS0_15gpu_kernel_implIZZZNS0_19signbit_kernel_cudaERNS_18TensorIteratorBaseEENKUlvE_clEvENKUlvE3_clEvEUlsE_EEvS4_RKT_EUliE_EEviT1_,@"STO_CUDA_ENTRY STV_DEFAULT"
_ZN2at6native18elementwise_kernelILi128ELi4EZNS0_15gpu_kernel_implIZZZNS0_19signbit_kernel_cudaERNS_18TensorIteratorBaseEENKUlvE_clEvENKUlvE3_clEvEUlsE_EEvS4_RKT_EUliE_EEviT1_:
.text._ZN2at6native18elementwise_kernelILi128ELi4EZNS0_15gpu_kernel_implIZZZNS0_19signbit_kernel_cudaERNS_18TensorIteratorBaseEENKUlvE_clEvENKUlvE3_clEvEUlsE_EEvS4_RKT_EUliE_EEviT1_:
        /* <DEDUP_REMOVED lines=319> */
.L_x_2332:
        /* <DEDUP_REMOVED lines=14> */
[----:B------:R0:W5:Y:S01]  /*14d0*/  LDG.E.S8 R0, desc[UR36][R2.64] ;  /* 0x0000002402007981 */ /* 0x000162000c1e1300 */
[----:B------:R-:W-:Y:S05]  /*14e0*/  BRA `(.L_x_2338) ;  /* 0x0000000c00547947 */ /* 0x000fea0003800000 */
.L_x_2336:
[----:B------:R0:W5:Y:S01]  /*14f0*/  LDG.E.U8 R0, desc[UR36][R2.64] ;  /* 0x0000002402007981 */ /* 0x000162000c1e1100 */
[----:B------:R-:W-:Y:S05]  /*1500*/  BRA `(.L_x_2338) ;  /* 0x0000000c004c7947 */ /* 0x000fea0003800000 */
.L_x_2335:
[----:B------:R-:W-:-:S09]  /*1510*/  UISETP.NE.AND UP0, UPT, UR4, 0x2, UPT ;  /* 0x000000020400788c */ /* 0x000fd2000bf05270 */
[----:B------:R-:W-:Y:S05]  /*1520*/  BRA.U !UP0, `(.L_x_2339) ;  /* 0x0000000108207547 */ /* 0x000fea000b800000 */
[----:B------:R-:W-:-:S09]  /*1530*/  UISETP.NE.AND UP0, UPT, UR4, 0x3, UPT ;  /* 0x000000030400788c */ /* 0x000fd2000bf05270 */
[----:B------:R-:W-:Y:S05]  /*1540*/  BRA.U !UP0, `(.L_x_2340) ;  /* 0x0000000108107547 */ /* 0x000fea000b800000 */
[----:B------:R-:W-:-:S09]  /*1550*/  UISETP.NE.AND UP0, UPT, UR4, 0x4, UPT ;  /* 0x000000040400788c */ /* 0x000fd2000bf05270 */
[----:B------:R-:W-:Y:S05]  /*1560*/  BRA.U UP0, `(.L_x_2337) ;  /* 0x0000000900b07547 */ /* 0x000fea000b800000 */
[----:B------:R0:W5:Y:S01]  /*1570*/  LDG.E.U16 R0, desc[UR36][R2.64] ;  /* 0x0000002402007981 */ /* 0x000162000c1e1500 */
[----:B------:R-:W-:Y:S05]  /*1580*/  BRA `(.L_x_2338) ;  /* 0x0000000c002c7947 */ /* 0x000fea0003800000 */
.L_x_2340:
[----:B------:R0:W5:Y:S01]  /*1590*/  LDG.E.U16 R0, desc[UR36][R2.64] ;  /* 0x0000002402007981 */ /* 0x000162000c1e1500 */
[----:B------:R-:W-:Y:S05]  /*15a0*/  BRA `(.L_x_2338) ;  /* 0x0000000c00247947 */ /* 0x000fea0003800000 */
.L_x_2339:
[----:B------:R0:W5:Y:S01]  /*15b0*/  LDG.E.U16 R0, desc[UR36][R2.64] ;  /* 0x0000002402007981 */ /* 0x000162000c1e1500 */
[----:B------:R-:W-:Y:S05]  /*15c0*/  BRA `(.L_x_2338) ;  /* 0x0000000c001c7947 */ /* 0x000fea0003800000 */
.L_x_2334:
[----:B------:R-:W-:-:S09]  /*15d0*/  UISETP.GT.AND UP0, UPT, UR4, 0x6, UPT ;  /* 0x000000060400788c */ /* 0x000fd2000bf04270 */
[----:B------:R-:W-:Y:S05]  /*15e0*/  BRA.U UP0, `(.L_x_2341) ;  /* 0x0000000100307547 */ /* 0x000fea000b800000 */
[----:B------:R-:W-:-:S09]  /*15f0*/  UISETP.NE.AND UP0, UPT, UR4, 0x5, UPT ;  /* 0x000000050400788c */ /* 0x000fd2000bf05270 */
[----:B------:R-:W-:Y:S05]  /*1600*/  BRA.U !UP0, `(.L_x_2342) ;  /* 0x0000000108147547 */ /* 0x000fea000b800000 */
[----:B------:R-:W-:-:S09]  /*1610*/  UISETP.NE.AND UP0, UPT, UR4, 0x6, UPT ;  /* 0x000000060400788c */ /* 0x000fd2000bf05270 */
[----:B------:R-:W-:Y:S05]  /*1620*/  BRA.U UP0, `(.L_x_2337) ;  /* 0x0000000900807547 */ /* 0x000fea000b800000 */
[----:B------:R-:W2:Y:S02]  /*1630*/  LDG.E R2, desc[UR36][R2.64] ;  /* 0x0000002402027981 */ /* 0x000ea4000c1e1900 */
[----:B--2---:R0:W1:Y:S01]  /*1640*/  F2I.FTZ.TRUNC.NTZ R0, R2 ;  /* 0x0000000200007305 */ /* 0x004062000021f100 */
[----:B------:R-:W-:Y:S05]  /*1650*/  BRA `(.L_x_2338) ;  /* 0x0000000800f87947 */ /* 0x000fea0003800000 */
.L_x_2342:
[----:B------:R-:W2:Y:S02]  /*1660*/  LDG.E.U16 R4, desc[UR36][R2.64] ;  /* 0x0000002402047981 */ /* 0x000ea4000c1e1500 */
[----:B--2---:R-:W-:-:S06]  /*1670*/  HADD2.F32 R4, -RZ, R4.H0_H0 ;  /* 0x20000004ff047230 */ /* 0x004fcc0000004100 */
[----:B------:R-:W0:Y:S02]  /*1680*/  F2I.FTZ.TRUNC.NTZ R4, R4 ;  /* 0x0000000400047305 */ /* 0x000e24000021f100 */
[----:B0-----:R-:W-:Y:S01]  /*1690*/  PRMT R0, R4, 0x7610, R0 ;  /* 0x0000761004007816 */ /* 0x001fe20000000000 */
[----:B------:R-:W-:Y:S06]  /*16a0*/  BRA `(.L_x_2338) ;  /* 0x0000000800e47947 */ /* 0x000fec0003800000 */
.L_x_2341:
[----:B------:R-:W-:-:S09]  /*16b0*/  UISETP.NE.AND UP0, UPT, UR4, 0x7, UPT ;  /* 0x000000070400788c */ /* 0x000fd2000bf05270 */
[----:B------:R-:W-:Y:S05]  /*16c0*/  BRA.U !UP0, `(.L_x_2343) ;  /* 0x0000000108307547 */ /* 0x000fea000b800000 */
[----:B------:R-:W-:-:S09]  /*16d0*/  UISETP.NE.AND UP0, UPT, UR4, 0x8, UPT ;  /* 0x000000080400788c */ /* 0x000fd2000bf05270 */
[----:B------:R-:W-:Y:S05]  /*16e0*/  BRA.U !UP0, `(.L_x_2344) ;  /* 0x0000000108147547 */ /* 0x000fea000b800000 */
[----:B------:R-:W-:-:S09]  /*16f0*/  UISETP.NE.AND UP0, UPT, UR4, 0x9, UPT ;  /* 0x000000090400788c */ /* 0x000fd2000bf05270 */
[----:B------:R-:W-:Y:S05]  /*1700*/  BRA.U UP0, `(.L_x_2337) ;  /* 0x0000000900487547 */ /* 0x000fea000b800000 */
[----:B------:R-:W2:Y:S02]  /*1710*/  LDG.E R2, desc[UR36][R2.64] ;  /* 0x0000002402027981 */ /* 0x000ea4000c1e1900 */
[----:B--2---:R0:W1:Y:S01]  /*1720*/  F2I.FTZ.TRUNC.NTZ R0, R2 ;  /* 0x0000000200007305 */ /* 0x004062000021f100 */
[----:B------:R-:W-:Y:S05]  /*1730*/  BRA `(.L_x_2338) ;  /* 0x0000000800c07947 */ /* 0x000fea0003800000 */
.L_x_2344:
[----:B------:R-:W2:Y:S02]  /*1740*/  LDG.E.U16 R2, desc[UR36][R2.64] ;  /* 0x0000002402027981 */ /* 0x000ea4000c1e1500 */
[----:B--2---:R-:W-:-:S06]  /*1750*/  HADD2.F32 R4, -RZ, R2.H0_H0 ;  /* 0x20000002ff047230 */ /* 0x004fcc0000004100 */
[----:B------:R-:W0:Y:S02]  /*1760*/  F2I.FTZ.TRUNC.NTZ R4, R4 ;  /* 0x0000000400047305 */ /* 0x000e24000021f100 */
[----:B0-----:R-:W-:Y:S01]  /*1770*/  PRMT R0, R4, 0x7610, R0 ;  /* 0x0000761004007816 */ /* 0x001fe20000000000 */
[----:B------:R-:W-:Y:S06]  /*1780*/  BRA `(.L_x_2338) ;  /* 0x0000000800ac7947 */ /* 0x000fec0003800000 */
.L_x_2343:
[----:B------:R-:W2:Y:S02]  /*1790*/  LDG.E.64 R2, desc[UR36][R2.64] ;  /* 0x0000002402027981 */ /* 0x000ea4000c1e1b00 */
[----:B--2---:R0:W1:Y:S01]  /*17a0*/  F2I.F64.TRUNC R0, R2 ;  /* 0x0000000200007311 */ /* 0x004062000030d100 */
[----:B------:R-:W-:Y:S05]  /*17b0*/  BRA `(.L_x_2338) ;  /* 0x0000000800a07947 */ /* 0x000fea0003800000 */
.L_x_2333:
        /* <DEDUP_REMOVED lines=10> */
[----:B------:R-:W-:Y:S01]  /*1860*/  SEL R0, RZ, 0x1, !P0 ;  /* 0x00000001ff007807 */ /* 0x000fe20004000000 */
[----:B------:R-:W-:Y:S08]  /*1870*/  BRA `(.L_x_2338) ;  /* 0x0000000800707947 */ /* 0x000ff00003800000 */
.L_x_2347:
[----:B------:R-:W2:Y:S02]  /*1880*/  LDG.E.64 R2, desc[UR36][R2.64] ;  /* 0x0000002402027981 */ /* 0x000ea4000c1e1b00 */
[----:B--2---:R3:W4:Y:S01]  /*1890*/  F2I.F64.TRUNC R0, R2 ;  /* 0x0000000200007311 */ /* 0x004722000030d100 */
[----:B------:R-:W-:Y:S05]  /*18a0*/  BRA `(.L_x_2338) ;  /* 0x0000000800647947 */ /* 0x000fea0003800000 */
.L_x_2346:
        /* <DEDUP_REMOVED lines=23> */
[----:B------:R-:W-:-:S06]  /*1a20*/  LOP3.LUT R5, R5, 0x80000000, R0, 0xf8, !PT ;  /* 0x8000000005057812 */ /* 0x000fcc00078ef800 */
[----:B------:R-:W0:Y:S02]  /*1a30*/  F2I.FTZ.TRUNC.NTZ R5, R5 ;  /* 0x0000000500057305 */ /* 0x000e24000021f100 */
[----:B0-----:R-:W-:Y:S01]  /*1a40*/  PRMT R0, R5, 0x7610, R0 ;  /* 0x0000761005007816 */ /* 0x001fe20000000000 */
[----:B------:R-:W-:Y:S06]  /*1a50*/  BRA `(.L_x_2338) ;  /* 0x0000000400f87947 */ /* 0x000fec0003800000 */
.L_x_2349:
        /* <DEDUP_REMOVED lines=10> */
[----:B------:R-:W-:-:S06]  /*1b00*/  LOP3.LUT R5, R0, 0x80000000, R5, 0xf8, !PT ;  /* 0x8000000000057812 */ /* 0x000fcc00078ef805 */
[----:B------:R-:W0:Y:S02]  /*1b10*/  F2I.FTZ.TRUNC.NTZ R5, R5 ;  /* 0x0000000500057305 */ /* 0x000e24000021f100 */
[----:B0-----:R-:W-:Y:S01]  /*1b20*/  PRMT R0, R5, 0x7610, R0 ;  /* 0x0000761005007816 */ /* 0x001fe20000000000 */
[----:B------:R-:W-:Y:S06]  /*1b30*/  BRA `(.L_x_2338) ;  /* 0x0000000400c07947 */ /* 0x000fec0003800000 */
.L_x_2348:
[----:B------:R-:W2:Y:S02]  /*1b40*/  LDG.E.U16 R4, desc[UR36][R2.64] ;  /* 0x0000002402047981 */ /* 0x000ea4000c1e1500 */
[----:B--2---:R-:W-:-:S06]  /*1b50*/  SHF.L.U32 R4, R4, 0x10, RZ ;  /* 0x0000001004047819 */ /* 0x004fcc00000006ff */
[----:B------:R-:W0:Y:S02]  /*1b60*/  F2I.FTZ.TRUNC.NTZ R4, R4 ;  /* 0x0000000400047305 */ /* 0x000e24000021f100 */
[----:B0-----:R-:W-:Y:S01]  /*1b70*/  PRMT R0, R4, 0x7610, R0 ;  /* 0x0000761004007816 */ /* 0x001fe20000000000 */
[----:B------:R-:W-:Y:S06]  /*1b80*/  BRA `(.L_x_2338) ;  /* 0x0000000400ac7947 */ /* 0x000fec0003800000 */
.L_x_2345:
        /* <DEDUP_REMOVED lines=10> */
.L_x_2352:
        /* <DEDUP_REMOVED lines=21> */
.L_x_2356:
[----:B------:R-:W-:Y:S05]  /*1d80*/  BSYNC.RECONVERGENT B1 ;  /* 0x0000000000017941 */ /* 0x000fea0003800200 */
.L_x_2355:
[----:B------:R-:W-:Y:S01]  /*1d90*/  IMAD.SHL.U32 R0, R0, 0x100000, RZ ;  /* 0x0010000000007824 */ /* 0x000fe200078e00ff */
[----:B------:R-:W-:-:S04]  /*1da0*/  LEA R2, R2, 0x3b800000, 0x17 ;  /* 0x3b80000002027811 */ /* 0x000fc800078eb8ff */
[----:B------:R-:W-:-:S07]  /*1db0*/  LOP3.LUT R4, R2, R0, R7, 0xfe, !PT ;  /* 0x0000000002047212 */ /* 0x000fce00078efe07 */
.L_x_2354:
[----:B------:R-:W-:Y:S05]  /*1dc0*/  BSYNC.RECONVERGENT B0 ;  /* 0x0000000000007941 */ /* 0x000fea0003800200 */
.L_x_2353:
[----:B------:R-:W0:Y:S02]  /*1dd0*/  F2I.FTZ.TRUNC.NTZ R4, R4 ;  /* 0x0000000400047305 */ /* 0x000e24000021f100 */
[----:B0-----:R-:W-:Y:S01]  /*1de0*/  PRMT R0, R4, 0x7610, R0 ;  /* 0x0000761004007816 */ /* 0x001fe20000000000 */
[----:B------:R-:W-:Y:S06]  /*1df0*/  BRA `(.L_x_2338) ;  /* 0x0000000400107947 */ /* 0x000fec0003800000 */
.L_x_2351:
        /* <DEDUP_REMOVED lines=21> */
.L_x_2360:
[----:B------:R-:W-:Y:S05]  /*1f50*/  BSYNC.RECONVERGENT B1 ;  /* 0x0000000000017941 */ /* 0x000fea0003800200 */
.L_x_2359:
[----:B------:R-:W-:Y:S01]  /*1f60*/  IMAD.SHL.U32 R0, R0, 0x200000, RZ ;  /* 0x0020000000007824 */ /* 0x000fe200078e00ff */
[----:B------:R-:W-:-:S04]  /*1f70*/  LEA R2, R2, 0x37800000, 0x17 ;  /* 0x3780000002027811 */ /* 0x000fc800078eb8ff */
[----:B------:R-:W-:-:S07]  /*1f80*/  LOP3.LUT R4, R2, R0, R7, 0xfe, !PT ;  /* 0x0000000002047212 */ /* 0x000fce00078efe07 */
.L_x_2358:
[----:B------:R-:W-:Y:S05]  /*1f90*/  BSYNC.RECONVERGENT B0 ;  /* 0x0000000000007941 */ /* 0x000fea0003800200 */
.L_x_2357:
[----:B------:R-:W0:Y:S02]  /*1fa0*/  F2I.FTZ.TRUNC.NTZ R4, R4 ;  /* 0x0000000400047305 */ /* 0x000e24000021f100 */
[----:B0-----:R-:W-:Y:S01]  /*1fb0*/  PRMT R0, R4, 0x7610, R0 ;  /* 0x0000761004007816 */ /* 0x001fe20000000000 */
[----:B------:R-:W-:Y:S06]  /*1fc0*/  BRA `(.L_x_2338) ;  /* 0x00000000009c7947 */ /* 0x000fec0003800000 */
.L_x_2350:
[----:B------:R-:W-:-:S09]  /*1fd0*/  UISETP.NE.AND UP0, UPT, UR4, 0x1c, UPT ;  /* 0x0000001c0400788c */ /* 0x000fd2000bf05270 */
[----:B------:R-:W-:Y:S05]  /*1fe0*/  BRA.U !UP0, `(.L_x_2361) ;  /* 0x0000000108907547 */ /* 0x000fea000b800000 */
[----:B------:R-:W-:-:S09]  /*1ff0*/  UISETP.NE.AND UP0, UPT, UR4, 0x1d, UPT ;  /* 0x0000001d0400788c */ /* 0x000fd2000bf05270 */
[----:B------:R-:W-:Y:S05]  /*2000*/  BRA.U !UP0, `(.L_x_2362) ;  /* 0x0000000108807547 */ /* 0x000fea000b800000 */
[----:B------:R-:W-:-:S09]  /*2010*/  UISETP.NE.AND UP0, UPT, UR4, 0x2c, UPT ;  /* 0x0000002c0400788c */ /* 0x000fd2000bf05270 */
[----:B------:R-:W-:Y:S05]  /*2020*/  BRA.U !UP0, `(.L_x_2363) ;  /* 0x0000000108487547 */ /* 0x000fea000b800000 */
.L_x_2337:
        /* <DEDUP_REMOVED lines=16> */
.L_x_2364:
[----:B------:R-:W-:Y:S01]  /*2130*/  PRMT R0, RZ, 0x7610, R0 ;  /* 0x00007610ff007816 */ /* 0x000fe20000000000 */
[----:B------:R-:W-:Y:S06]  /*2140*/  BRA `(.L_x_2338) ;  /* 0x00000000003c7947 */ /* 0x000fec0003800000 */
.L_x_2363:
        /* <DEDUP_REMOVED lines=8> */
.L_x_2366:
[----:B------:R-:W-:Y:S05]  /*21d0*/  BSYNC.RECONVERGENT B0 ;  /* 0x0000000000007941 */ /* 0x000fea0003800200 */
.L_x_2365:
[----:B------:R-:W0:Y:S02]  /*21e0*/  F2I.FTZ.TRUNC.NTZ R4, R4 ;  /* 0x0000000400047305 */ /* 0x000e24000021f100 */
[----:B0-----:R-:W-:Y:S01]  /*21f0*/  PRMT R0, R4, 0x7610, R0 ;  /* 0x0000761004007816 */ /* 0x001fe20000000000 */
[----:B------:R-:W-:Y:S06]  /*2200*/  BRA `(.L_x_2338) ;  /* 0x00000000000c7947 */ /* 0x000fec0003800000 */
.L_x_2362:
[----:B------:R2:W5:Y:S01]  /*2210*/  LDG.E.U16 R0, desc[UR36][R2.64] ;  /* 0x0000002402007981 */ /* 0x000562000c1e1500 */
[----:B------:R-:W-:Y:S05]  /*2220*/  BRA `(.L_x_2338) ;  /* 0x0000000000047947 */ /* 0x000fea0003800000 */
.L_x_2361:
[----:B------:R1:W5:Y:S02]  /*2230*/  LDG.E.U16 R0, desc[UR36][R2.64] ;  /* 0x0000002402007981 */ /* 0x000364000c1e1500 */
.L_x_2338:
[----:B------:R-:W0:Y:S01]  /*2240*/  LDCU.64 UR6, c[0x0][0x580] ;  /* 0x0000b000ff0677ac */ /* 0x000e220008000a00 */
[----:B-1--45:R-:W-:Y:S01]  /*2250*/  LOP3.LUT R0, R0, 0xffff, RZ, 0xc0, !PT ;  /* 0x0000ffff00007812 */ /* 0x032fe200078ec0ff */
[----:B------:R-:W-:Y:S01]  /*2260*/  BSSY.RECONVERGENT B6, `(.L_x_2367) ;  /* 0x00000d9000067945 */ /* 0x000fe20003800200 */
[----:B------:R-:W-:Y:S02]  /*2270*/  UPRMT UR4, UR42, 0x9910, URZ ;  /* 0x000099102a047896 */ /* 0x000fe400080000ff */
[----:B------:R-:W-:Y:S02]  /*2280*/  SHF.R.U32.HI R9, RZ, 0xf, R0 ;  /* 0x0000000fff097819 */ /* 0x000fe40000011600 */
[----:B------:R-:W-:Y:S01]  /*2290*/  UISETP.GT.AND UP0, UPT, UR4, 0x9, UPT ;  /* 0x000000090400788c */ /* 0x000fe2000bf04270 */
[----:B0-23--:R-:W-:-:S05]  /*22a0*/  IADD3 R2, P0, PT, R16, UR6, RZ ;  /* 0x0000000610027c10 */ /* 0x00dfca000ff1e0ff */
        /* <DEDUP_REMOVED lines=12> */
.L_x_2371:
[----:B------:R3:W-:Y:S01]  /*2370*/  STG.E.U8 desc[UR36][R2.64], R9 ;  /* 0x0000000902007986 */ /* 0x0007e2000c101124 */
[----:B------:R-:W-:Y:S05]  /*2380*/  BRA `(.L_x_2373) ;  /* 0x0000000c00187947 */ /* 0x000fea0003800000 */
.L_x_2370:
[----:B------:R-:W-:-:S09]  /*2390*/  UISETP.NE.AND UP0, UPT, UR4, 0x2, UPT ;  /* 0x000000020400788c */ /* 0x000fd2000bf05270 */
[----:B------:R-:W-:Y:S05]  /*23a0*/  BRA.U !UP0, `(.L_x_2374) ;  /* 0x00000001082c7547 */ /* 0x000fea000b800000 */
[----:B------:R-:W-:-:S09]  /*23b0*/  UISETP.NE.AND UP0, UPT, UR4, 0x3, UPT ;  /* 0x000000030400788c */ /* 0x000fd2000bf05270 */
[----:B------:R-:W-:Y:S05]  /*23c0*/  BRA.U !UP0, `(.L_x_2375) ;  /* 0x0000000108187547 */ /* 0x000fea000b800000 */
[----:B------:R-:W-:-:S09]  /*23d0*/  UISETP.NE.AND UP0, UPT, UR4, 0x4, UPT ;  /* 0x000000040400788c */ /* 0x000fd2000bf05270 */
[----:B------:R-:W-:Y:S05]  /*23e0*/  BRA.U UP0, `(.L_x_2372) ;  /* 0x0000000900687547 */ /* 0x000fea000b800000 */
[----:B------:R-:W-:Y:S01]  /*23f0*/  HFMA2 R5, -RZ, RZ, 0, 0 ;  /* 0x00000000ff057431 */ /* 0x000fe200000001ff */
[----:B------:R-:W-:-:S05]  /*2400*/  LOP3.LUT R4, R9, 0xffff, RZ, 0xc0, !PT ;  /* 0x0000ffff09047812 */ /* 0x000fca00078ec0ff */
[----:B------:R0:W-:Y:S01]  /*2410*/  STG.E.64 desc[UR36][R2.64], R4 ;  /* 0x0000000402007986 */ /* 0x0001e2000c101b24 */
[----:B------:R-:W-:Y:S05]  /*2420*/  BRA `(.L_x_2373) ;  /* 0x0000000800f07947 */ /* 0x000fea0003800000 */
.L_x_2375:
[----:B------:R-:W-:-:S05]  /*2430*/  LOP3.LUT R9, R9, 0xffff, RZ, 0xc0, !PT ;  /* 0x0000ffff09097812 */ /* 0x000fca00078ec0ff */
[----:B------:R1:W-:Y:S01]  /*2440*/  STG.E desc[UR36][R2.64], R9 ;  /* 0x0000000902007986 */ /* 0x0003e2000c101924 */
[----:B------:R-:W-:Y:S05]  /*2450*/  BRA `(.L_x_2373) ;  /* 0x0000000800e47947 */ /* 0x000fea0003800000 */
.L_x_2374:
[----:B------:R2:W-:Y:S01]  /*2460*/  STG.E.U16 desc[UR36][R2.64], R9 ;  /* 0x0000000902007986 */ /* 0x0005e2000c101524 */
[----:B------:R-:W-:Y:S05]  /*2470*/  BRA `(.L_x_2373) ;  /* 0x0000000800dc7947 */ /* 0x000fea0003800000 */
.L_x_2369:
        /* <DEDUP_REMOVED lines=9> */
.L_x_2377:
[----:B------:R-:W0:Y:S02]  /*2510*/  I2F.U16 R0, R9 ;  /* 0x0000000900007306 */ /* 0x000e240000101000 */
[----:B0-----:R-:W-:-:S05]  /*2520*/  F2FP.F16.F32.PACK_AB R0, RZ, R0 ;  /* 0x00000000ff00723e */ /* 0x001fca00000000ff */
[----:B------:R0:W-:Y:S01]  /*2530*/  STG.E.U16 desc[UR36][R2.64], R0 ;  /* 0x0000000002007986 */ /* 0x0001e2000c101524 */
[----:B------:R-:W-:Y:S05]  /*2540*/  BRA `(.L_x_2373) ;  /* 0x0000000800a87947 */ /* 0x000fea0003800000 */
.L_x_2376:
        /* <DEDUP_REMOVED lines=10> */
.L_x_2379:
[----:B------:R-:W0:Y:S02]  /*25f0*/  I2F.U16 R9, R9 ;  /* 0x0000000900097306 */ /* 0x000e240000101000 */
[----:B0-----:R-:W-:-:S04]  /*2600*/  F2FP.F16.F32.PACK_AB R5, RZ, R9 ;  /* 0x00000009ff05723e */ /* 0x001fc800000000ff */
[----:B------:R-:W-:-:S05]  /*2610*/  PRMT R5, R5, 0x5410, RZ ;  /* 0x0000541005057816 */ /* 0x000fca00000000ff */
[----:B------:R0:W-:Y:S01]  /*2620*/  STG.E desc[UR36][R2.64], R5 ;  /* 0x0000000502007986 */ /* 0x0001e2000c101924 */
[----:B------:R-:W-:Y:S05]  /*2630*/  BRA `(.L_x_2373) ;  /* 0x00000008006c7947 */ /* 0x000fea0003800000 */
.L_x_2378:
[----:B------:R-:W0:Y:S02]  /*2640*/  I2F.F64.U16 R4, R9 ;  /* 0x0000000900047312 */ /* 0x000e240000101800 */
[----:B0-----:R0:W-:Y:S01]  /*2650*/  STG.E.64 desc[UR36][R2.64], R4 ;  /* 0x0000000402007986 */ /* 0x0011e2000c101b24 */
[----:B------:R-:W-:Y:S05]  /*2660*/  BRA `(.L_x_2373) ;  /* 0x0000000800607947 */ /* 0x000fea0003800000 */
.L_x_2368:
        /* <DEDUP_REMOVED lines=10> */
.L_x_2382:
[----:B------:R-:W0:Y:S01]  /*2710*/  I2F.F64.U16 R4, R9 ;  /* 0x0000000900047312 */ /* 0x000e220000101800 */
[----:B------:R-:W-:-:S05]  /*2720*/  CS2R R6, SRZ ;  /* 0x0000000000067805 */ /* 0x000fca000001ff00 */
[----:B0-----:R0:W-:Y:S01]  /*2730*/  STG.E.128 desc[UR36][R2.64], R4 ;  /* 0x0000000402007986 */ /* 0x0011e2000c101d24 */
[----:B------:R-:W-:Y:S05]  /*2740*/  BRA `(.L_x_2373) ;  /* 0x0000000800287947 */ /* 0x000fea0003800000 */
.L_x_2381:
        /* <DEDUP_REMOVED lines=17> */
.L_x_2386:
[----:B------:R-:W-:Y:S05]  /*2860*/  BSYNC.RECONVERGENT B0 ;  /* 0x0000000000007941 */ /* 0x000fea0003800200 */
.L_x_2385:
[----:B------:R0:W-:Y:S01]  /*2870*/  STG.E.U8 desc[UR36][R2.64], R5 ;  /* 0x0000000502007986 */ /* 0x0001e2000c101124 */
[----:B------:R-:W-:Y:S05]  /*2880*/  BRA `(.L_x_2373) ;  /* 0x0000000400d87947 */ /* 0x000fea0003800000 */
.L_x_2384:
        /* <DEDUP_REMOVED lines=8> */
[----:B------:R-:W-:Y:S02]  /*2910*/  @!P0 LOP3.LUT R0, R9, 0x80, RZ, 0xfc, !PT ;  /* 0x0000008009008812 */ /* 0x000fe400078efcff */
[----:B------:R-:W-:Y:S02]  /*2920*/  @P0 SHF.R.U32.HI R4, RZ, 0x15, R7 ;  /* 0x00000015ff040819 */ /* 0x000fe40000011607 */
[----:B0-----:R-:W0:Y:S02]  /*2930*/  @!P0 I2F.U16 R5, R0 ;  /* 0x0000000000058306 */ /* 0x001e240000101000 */
[----:B------:R-:W-:-:S04]  /*2940*/  @P0 LOP3.LUT R4, R4, 0x1, RZ, 0xc0, !PT ;  /* 0x0000000104040812 */ /* 0x000fc800078ec0ff */
[----:B------:R-:W-:-:S04]  /*2950*/  @P0 IADD3 R4, PT, PT, R7, 0x80fffff, R4 ;  /* 0x080fffff07040810 */ /* 0x000fc80007ffe004 */
[----:B------:R-:W-:Y:S01]  /*2960*/  @P0 SHF.R.U32.HI R7, RZ, 0x15, R4 ;  /* 0x00000015ff070819 */ /* 0x000fe20000011604 */
[----:B0-----:R0:W-:Y:S04]  /*2970*/  @!P0 STG.E.U8 desc[UR36][R2.64], R5 ;  /* 0x0000000502008986 */ /* 0x0011e8000c101124 */
[----:B------:R0:W-:Y:S01]  /*2980*/  @P0 STG.E.U8 desc[UR36][R2.64], R7 ;  /* 0x0000000702000986 */ /* 0x0001e2000c101124 */
[----:B------:R-:W-:Y:S05]  /*2990*/  BRA `(.L_x_2373) ;  /* 0x0000000400947947 */ /* 0x000fea0003800000 */
.L_x_2383:
[----:B------:R-:W0:Y:S02]  /*29a0*/  I2F.U16 R0, R9 ;  /* 0x0000000900007306 */ /* 0x000e240000101000 */
[----:B0-----:R-:W-:-:S05]  /*29b0*/  F2FP.BF16.F32.PACK_AB R0, RZ, R0 ;  /* 0x00000000ff00723e */ /* 0x001fca00000010ff */
[----:B------:R0:W-:Y:S01]  /*29c0*/  STG.E.U16 desc[UR36][R2.64], R0 ;  /* 0x0000000002007986 */ /* 0x0001e2000c101524 */
[----:B------:R-:W-:Y:S05]  /*29d0*/  BRA `(.L_x_2373) ;  /* 0x0000000400847947 */ /* 0x000fea0003800000 */
.L_x_2380:
        /* <DEDUP_REMOVED lines=10> */
.L_x_2389:
        /* <DEDUP_REMOVED lines=12> */
.L_x_2392:
[----:B------:R-:W-:-:S04]  /*2b40*/  SHF.R.U32.HI R0, RZ, 0x14, R9 ;  /* 0x00000014ff007819 */ /* 0x000fc80000011609 */
[----:B------:R-:W-:-:S04]  /*2b50*/  LOP3.LUT R0, R0, 0x1, RZ, 0xc0, !PT ;  /* 0x0000000100007812 */ /* 0x000fc800078ec0ff */
[----:B------:R-:W-:-:S04]  /*2b60*/  IADD3 R0, PT, PT, R9, 0x487ffff, R0 ;  /* 0x0487ffff09007810 */ /* 0x000fc80007ffe000 */
[----:B------:R-:W-:-:S04]  /*2b70*/  SHF.R.U32.HI R0, RZ, 0x14, R0 ;  /* 0x00000014ff007819 */ /* 0x000fc80000011600 */
[----:B------:R-:W-:-:S07]  /*2b80*/  LOP3.LUT R4, R0, 0xff, RZ, 0xc0, !PT ;  /* 0x000000ff00047812 */ /* 0x000fce00078ec0ff */
.L_x_2393:
[----:B------:R-:W-:-:S07]  /*2b90*/  PRMT R0, R4, 0x7610, R0 ;  /* 0x0000761004007816 */ /* 0x000fce0000000000 */
.L_x_2391:
[----:B------:R-:W-:Y:S05]  /*2ba0*/  BSYNC.RECONVERGENT B0 ;  /* 0x0000000000007941 */ /* 0x000fea0003800200 */
.L_x_2390:
[----:B------:R0:W-:Y:S01]  /*2bb0*/  STG.E.U8 desc[UR36][R2.64], R0 ;  /* 0x0000000002007986 */ /* 0x0001e2000c101124 */
[----:B------:R-:W-:Y:S05]  /*2bc0*/  BRA `(.L_x_2373) ;  /* 0x0000000400087947 */ /* 0x000fea0003800000 */
.L_x_2388:
[----:B------:R-:W0:Y:S01]  /*2bd0*/  I2F.U16 R5, R9 ;  /* 0x0000000900057306 */ /* 0x000e220000101000 */
[----:B------:R-:W-:Y:S01]  /*2be0*/  BSSY.RECONVERGENT B0, `(.L_x_2394) ;  /* 0x0000012000007945 */ /* 0x000fe20003800200 */
[----:B------:R-:W-:Y:S01]  /*2bf0*/  IMAD.MOV.U32 R0, RZ, RZ, 0x80 ;  /* 0x00000080ff007424 */ /* 0x000fe200078e00ff */
[----:B0-----:R-:W-:-:S13]  /*2c00*/  ISETP.GT.U32.AND P0, PT, R5, 0x477fffff, PT ;  /* 0x477fffff0500780c */ /* 0x001fda0003f04070 */
[----:B------:R-:W-:Y:S05]  /*2c10*/  @P0 BRA `(.L_x_2395) ;  /* 0x0000000000380947 */ /* 0x000fea0003800000 */
[----:B------:R-:W-:-:S13]  /*2c20*/  ISETP.GT.U32.AND P0, PT, R5, 0x37ffffff, PT ;  /* 0x37ffffff0500780c */ /* 0x000fda0003f04070 */
[----:B------:R-:W-:Y:S05]  /*2c30*/  @P0 BRA `(.L_x_2396) ;  /* 0x0000000000180947 */ /* 0x000fea0003800000 */
[----:B------:R-:W-:Y:S02]  /*2c40*/  LOP3.LUT R4, R9, 0x40, RZ, 0xfc, !PT ;  /* 0x0000004009047812 */ /* 0x000fe400078efcff */
[----:B------:R-:W-:-:S04]  /*2c50*/  PRMT R0, RZ, 0x7610, R0 ;  /* 0x00007610ff007816 */ /* 0x000fc80000000000 */
[----:B------:R-:W0:Y:S02]  /*2c60*/  I2F.U16 R4, R4 ;  /* 0x0000000400047306 */ /* 0x000e240000101000 */
[----:B0-----:R-:W-:-:S13]  /*2c70*/  LOP3.LUT P0, R5, R4, 0xff, RZ, 0xc0, !PT ;  /* 0x000000ff04057812 */ /* 0x001fda000780c0ff */
[----:B------:R-:W-:Y:S05]  /*2c80*/  @!P0 BRA `(.L_x_2395) ;  /* 0x00000000001c8947 */ /* 0x000fea0003800000 */
[----:B------:R-:W-:Y:S05]  /*2c90*/  BRA `(.L_x_2397) ;  /* 0x0000000000147947 */ /* 0x000fea0003800000 */
.L_x_2396:
[----:B------:R-:W-:-:S04]  /*2ca0*/  SHF.R.U32.HI R0, RZ, 0x15, R5 ;  /* 0x00000015ff007819 */ /* 0x000fc80000011605 */
[----:B------:R-:W-:-:S04]  /*2cb0*/  LOP3.LUT R0, R0, 0x1, RZ, 0xc0, !PT ;  /* 0x0000000100007812 */ /* 0x000fc800078ec0ff */
[----:B------:R-:W-:-:S04]  /*2cc0*/  IADD3 R0, PT, PT, R5, 0x88fffff, R0 ;  /* 0x088fffff05007810 */ /* 0x000fc80007ffe000 */
[----:B------:R-:W-:-:S04]  /*2cd0*/  SHF.R.U32.HI R0, RZ, 0x15, R0 ;  /* 0x00000015ff007819 */ /* 0x000fc80000011600 */
[----:B------:R-:W-:-:S07]  /*2ce0*/  LOP3.LUT R5, R0, 0xff, RZ, 0xc0, !PT ;  /* 0x000000ff00057812 */ /* 0x000fce00078ec0ff */
.L_x_2397:
[----:B------:R-:W-:-:S07]  /*2cf0*/  PRMT R0, R5, 0x7610, R0 ;  /* 0x0000761005007816 */ /* 0x000fce0000000000 */
.L_x_2395:
[----:B------:R-:W-:Y:S05]  /*2d00*/  BSYNC.RECONVERGENT B0 ;  /* 0x0000000000007941 */ /* 0x000fea0003800200 */
.L_x_2394:
[----:B------:R0:W-:Y:S01]  /*2d10*/  STG.E.U8 desc[UR36][R2.64], R0 ;  /* 0x0000000002007986 */ /* 0x0001e2000c101124 */
[----:B------:R-:W-:Y:S05]  /*2d20*/  BRA `(.L_x_2373) ;  /* 0x0000000000b07947 */ /* 0x000fea0003800000 */
.L_x_2387:
[----:B------:R-:W-:-:S09]  /*2d30*/  UISETP.NE.AND UP0, UPT, UR4, 0x1c, UPT ;  /* 0x0000001c0400788c */ /* 0x000fd2000bf05270 */
[----:B------:R-:W-:Y:S05]  /*2d40*/  BRA.U !UP0, `(.L_x_2398) ;  /* 0x0000000108a07547 */ /* 0x000fea000b800000 */
[----:B------:R-:W-:-:S09]  /*2d50*/  UISETP.NE.AND UP0, UPT, UR4, 0x1d, UPT ;  /* 0x0000001d0400788c */ /* 0x000fd2000bf05270 */
[----:B------:R-:W-:Y:S05]  /*2d60*/  BRA.U !UP0, `(.L_x_2399) ;  /* 0x0000000108887547 */ /* 0x000fea000b800000 */
[----:B------:R-:W-:-:S09]  /*2d70*/  UISETP.NE.AND UP0, UPT, UR4, 0x2c, UPT ;  /* 0x0000002c0400788c */ /* 0x000fd2000bf05270 */
[----:B------:R-:W-:Y:S05]  /*2d80*/  BRA.U !UP0, `(.L_x_2400) ;  /* 0x0000000108447547 */ /* 0x000fea000b800000 */
.L_x_2372:
        /* <DEDUP_REMOVED lines=16> */
.L_x_2401:
[----:B------:R-:W-:Y:S05]  /*2e90*/  BRA `(.L_x_2373) ;  /* 0x0000000000547947 */ /* 0x000fea0003800000 */
.L_x_2400:
[----:B------:R-:W0:Y:S01]  /*2ea0*/  I2F.U16 R9, R9 ;  /* 0x0000000900097306 */ /* 0x000e220000101000 */
[----:B------:R-:W-:Y:S01]  /*2eb0*/  HFMA2 R5, -RZ, RZ, 0, 1.5199184417724609375e-05 ;  /* 0x000000ffff057431 */ /* 0x000fe200000001ff */
        /* <DEDUP_REMOVED lines=13> */
.L_x_2399:
[----:B------:R-:W-:Y:S01]  /*2f90*/  LOP3.LUT R4, R9, 0xffff, RZ, 0xc0, !PT ;  /* 0x0000ffff09047812 */ /* 0x000fe200078ec0ff */
[----:B------:R-:W-:-:S05]  /*2fa0*/  IMAD.MOV.U32 R5, RZ, RZ, RZ ;  /* 0x000000ffff057224 */ /* 0x000fca00078e00ff */
[----:B------:R0:W-:Y:S01]  /*2fb0*/  STG.E.64 desc[UR36][R2.64], R4 ;  /* 0x0000000402007986 */ /* 0x0001e2000c101b24 */
[----:B------:R-:W-:Y:S05]  /*2fc0*/  BRA `(.L_x_2373) ;  /* 0x0000000000087947 */ /* 0x000fea0003800000 */
.L_x_2398:
[----:B------:R-:W-:-:S05]  /*2fd0*/  LOP3.LUT R9, R9, 0xffff, RZ, 0xc0, !PT ;  /* 0x0000ffff09097812 */ /* 0x000fca00078ec0ff */
[----:B------:R0:W-:Y:S02]  /*2fe0*/  STG.E desc[UR36][R2.64], R9 ;  /* 0x0000000902007986 */ /* 0x0001e4000c101924 */
.L_x_2373:
[----:B------:R-:W-:Y:S05]  /*2ff0*/  BSYNC.RECONVERGENT B6 ;  /* 0x0000000000067941 */ /* 0x000fea0003800200 */
.L_x_2367:
[----:B------:R-:W-:-:S07]  /*3000*/  VIADD R17, R17, 0x80 ;  /* 0x0000008011117836 */ /* 0x000fce0000000000 */
.L_x_2331:
[----:B------:R-:W-:Y:S05]  /*3010*/  BSYNC.RECONVERGENT B7 ;  /* 0x0000000000077941 */ /* 0x000fea0003800200 */
.L_x_2330:
[----:B------:R-:W5:Y:S01]  /*3020*/  LDCU UR4, c[0x0][0x380] ;  /* 0x00007000ff0477ac */ /* 0x000f620008000800 */
[----:B------:R-:W-:Y:S01]  /*3030*/  BSSY.RECONVERGENT B7, `(.L_x_2402) ;  /* 0x00002f3000077945 */ /* 0x000fe20003800200 */
[----:B-----5:R-:W-:-:S13]  /*3040*/  ISETP.GE.AND P0, PT, R17, UR4, PT ;  /* 0x0000000411007c0c */ /* 0x020fda000bf06270 */
[----:B------:R-:W-:Y:S05]  /*3050*/  @P0 BRA `(.L_x_2403) ;  /* 0x0000002c00c00947 */ /* 0x000fea0003800000 */
[----:B------:R-:W5:Y:S01]  /*3060*/  LDCU UR4, c[0x0][0x388] ;  /* 0x00007100ff0477ac */ /* 0x000f620008000800 */
[----:B0-----:R-:W-:Y:S02]  /*3070*/  HFMA2 R0, -RZ, RZ, 0, 0 ;  /* 0x00000000ff007431 */ /* 0x001fe400000001ff */
[----:B------:R-:W-:Y:S01]  /*3080*/  IMAD.MOV.U32 R16, RZ, RZ, RZ ;  /* 0x000000ffff107224 */ /* 0x000fe200078e00ff */
        /* <DEDUP_REMOVED lines=8> */
[----:B------:R-:W-:-:S04]  /*3110*/  SHF.R.U32.HI R3, RZ, UR5, R2 ;  /* 0x00000005ff037c19 */ /* 0x000fc80008011602 */
[----:B------:R-:W-:-:S05]  /*3120*/  IADD3 R0, PT, PT, -R3, RZ, RZ ;  /* 0x000000ff03007210 */ /* 0x000fca0007ffe1ff */
[----:B0-----:R-:W-:-:S04]  /*3130*/  IMAD R0, R0, UR6, R17 ;  /* 0x0000000600007c24 */ /* 0x001fc8000f8e0211 */
[C---:B-----5:R-:W-:Y:S02]  /*3140*/  IMAD R16, R0.reuse, UR8, RZ ;  /* 0x0000000800107c24 */ /* 0x060fe4000f8e02ff */
        /* <DEDUP_REMOVED lines=288> */
.L_x_2404:
[----:B------:R-:W1:Y:S01]  /*4350*/  LDCU.64 UR6, c[0x0][0x588] ;  /* 0x0000b100ff0677ac */ /* 0x000e620008000a00 */
[----:B------:R-:W-:-:S04]  /*4360*/  UPRMT UR4, UR41, 0x9910, URZ ;  /* 0x0000991029047896 */ /* 0x000fc800080000ff */
[----:B------:R-:W-:Y:S01]  /*4370*/  UISETP.GT.AND UP0, UPT, UR4, 0x9, UPT ;  /* 0x000000090400788c */ /* 0x000fe2000bf04270 */
[----:B-1234-:R-:W-:-:S05]  /*4380*/  IADD3 R2, P0, PT, R0, UR6, RZ ;  /* 0x0000000600027c10 */ /* 0x01efca000ff1e0ff */
        /* <DEDUP_REMOVED lines=12> */
.L_x_2408:
[----:B------:R0:W5:Y:S01]  /*4450*/  LDG.E.U8 R0, desc[UR36][R2.64] ;  /* 0x0000002402007981 */ /* 0x000162000c1e1100 */
[----:B------:R-:W-:Y:S05]  /*4460*/  BRA `(.L_x_2410) ;  /* 0x0000000c004c7947 */ /* 0x000fea0003800000 */
.L_x_2407:
        /* <DEDUP_REMOVED lines=8> */
.L_x_2412:
[----:B------:R0:W5:Y:S01]  /*44f0*/  LDG.E.U16 R0, desc[UR36][R2.64] ;  /* 0x0000002402007981 */ /* 0x000162000c1e1500 */
[----:B------:R-:W-:Y:S05]  /*4500*/  BRA `(.L_x_2410) ;  /* 0x0000000c00247947 */ /* 0x000fea0003800000 */
.L_x_2411:
[----:B------:R0:W5:Y:S01]  /*4510*/  LDG.E.U16 R0, desc[UR36][R2.64] ;  /* 0x0000002402007981 */ /* 0x000162000c1e1500 */
[----:B------:R-:W-:Y:S05]  /*4520*/  BRA `(.L_x_2410) ;  /* 0x0000000c001c7947 */ /* 0x000fea0003800000 */
.L_x_2406:
        /* <DEDUP_REMOVED lines=9> */
.L_x_2414:
[----:B------:R-:W2:Y:S02]  /*45c0*/  LDG.E.U16 R4, desc[UR36][R2.64] ;  /* 0x0000002402047981 */ /* 0x000ea4000c1e1500 */
[----:B--2---:R-:W-:-:S06]  /*45d0*/  HADD2.F32 R4, -RZ, R4.H0_H0 ;  /* 0x20000004ff047230 */ /* 0x004fcc0000004100 */
[----:B------:R-:W0:Y:S02]  /*45e0*/  F2I.FTZ.TRUNC.NTZ R4, R4 ;  /* 0x0000000400047305 */ /* 0x000e24000021f100 */
[----:B0-----:R-:W-:Y:S01]  /*45f0*/  PRMT R0, R4, 0x7610, R0 ;  /* 0x0000761004007816 */ /* 0x001fe20000000000 */
[----:B------:R-:W-:Y:S06]  /*4600*/  BRA `(.L_x_2410) ;  /* 0x0000000800e47947 */ /* 0x000fec0003800000 */
.L_x_2413:
        /* <DEDUP_REMOVED lines=9> */
.L_x_2416:
[----:B------:R-:W2:Y:S02]  /*46a0*/  LDG.E.U16 R2, desc[UR36][R2.64] ;  /* 0x0000002402027981 */ /* 0x000ea4000c1e1500 */
[----:B--2---:R-:W-:-:S06]  /*46b0*/  HADD2.F32 R4, -RZ, R2.H0_H0 ;  /* 0x20000002ff047230 */ /* 0x004fcc0000004100 */
[----:B------:R-:W0:Y:S02]  /*46c0*/  F2I.FTZ.TRUNC.NTZ R4, R4 ;  /* 0x0000000400047305 */ /* 0x000e24000021f100 */
[----:B0-----:R-:W-:Y:S01]  /*46d0*/  PRMT R0, R4, 0x7610, R0 ;  /* 0x0000761004007816 */ /* 0x001fe20000000000 */
[----:B------:R-:W-:Y:S06]  /*46e0*/  BRA `(.L_x_2410) ;  /* 0x0000000800ac7947 */ /* 0x000fec0003800000 */
.L_x_2415:
[----:B------:R-:W2:Y:S02]  /*46f0*/  LDG.E.64 R2, desc[UR36][R2.64] ;  /* 0x0000002402027981 */ /* 0x000ea4000c1e1b00 */
[----:B--2---:R0:W1:Y:S01]  /*4700*/  F2I.F64.TRUNC R0, R2 ;  /* 0x0000000200007311 */ /* 0x004062000030d100 */
[----:B------:R-:W-:Y:S05]  /*4710*/  BRA `(.L_x_2410) ;  /* 0x0000000800a07947 */ /* 0x000fea0003800000 */
.L_x_2405:
        /* <DEDUP_REMOVED lines=12> */
.L_x_2419:
[----:B------:R-:W2:Y:S02]  /*47e0*/  LDG.E.64 R2, desc[UR36][R2.64] ;  /* 0x0000002402027981 */ /* 0x000ea4000c1e1b00 */
[----:B--2---:R3:W4:Y:S01]  /*47f0*/  F2I.F64.TRUNC R0, R2 ;  /* 0x0000000200007311 */ /* 0x004722000030d100 */
[----:B------:R-:W-:Y:S05]  /*4800*/  BRA `(.L_x_2410) ;  /* 0x0000000800647947 */ /* 0x000fea0003800000 */
.L_x_2418:
        /* <DEDUP_REMOVED lines=23> */
[----:B------:R-:W-:-:S06]  /*4980*/  LOP3.LUT R5, R5, 0x80000000, R0, 0xf8, !PT ;  /* 0x8000000005057812 */ /* 0x000fcc00078ef800 */
[----:B------:R-:W0:Y:S02]  /*4990*/  F2I.FTZ.TRUNC.NTZ R5, R5 ;  /* 0x0000000500057305 */ /* 0x000e24000021f100 */
[----:B0-----:R-:W-:Y:S01]  /*49a0*/  PRMT R0, R5, 0x7610, R0 ;  /* 0x0000761005007816 */ /* 0x001fe20000000000 */
[----:B------:R-:W-:Y:S06]  /*49b0*/  BRA `(.L_x_2410) ;  /* 0x0000000400f87947 */ /* 0x000fec0003800000 */
.L_x_2421:
        /* <DEDUP_REMOVED lines=10> */
[----:B------:R-:W-:-:S06]  /*4a60*/  LOP3.LUT R5, R0, 0x80000000, R5, 0xf8, !PT ;  /* 0x8000000000057812 */ /* 0x000fcc00078ef805 */
[----:B------:R-:W0:Y:S02]  /*4a70*/  F2I.FTZ.TRUNC.NTZ R5, R5 ;  /* 0x0000000500057305 */ /* 0x000e24000021f100 */
[----:B0-----:R-:W-:Y:S01]  /*4a80*/  PRMT R0, R5, 0x7610, R0 ;  /* 0x0000761005007816 */ /* 0x001fe20000000000 */
[----:B------:R-:W-:Y:S06]  /*4a90*/  BRA `(.L_x_2410) ;  /* 0x0000000400c07947 */ /* 0x000fec0003800000 */
.L_x_2420:
[----:B------:R-:W2:Y:S02]  /*4aa0*/  LDG.E.U16 R4, desc[UR36][R2.64] ;  /* 0x0000002402047981 */ /* 0x000ea4000c1e1500 */
[----:B--2---:R-:W-:-:S06]  /*4ab0*/  IMAD.U32 R4, R4, 0x10000, RZ ;  /* 0x0001000004047824 */ /* 0x004fcc00078e00ff */
[----:B------:R-:W0:Y:S02]  /*4ac0*/  F2I.FTZ.TRUNC.NTZ R4, R4 ;  /* 0x0000000400047305 */ /* 0x000e24000021f100 */
[----:B0-----:R-:W-:Y:S01]  /*4ad0*/  PRMT R0, R4, 0x7610, R0 ;  /* 0x0000761004007816 */ /* 0x001fe20000000000 */
[----:B------:R-:W-:Y:S06]  /*4ae0*/  BRA `(.L_x_2410) ;  /* 0x0000000400ac7947 */ /* 0x000fec0003800000 */
.L_x_2417:
        /* <DEDUP_REMOVED lines=10> */
.L_x_2424:
        /* <DEDUP_REMOVED lines=21> */
.L_x_2428:
[----:B------:R-:W-:Y:S05]  /*4ce0*/  BSYNC.RECONVERGENT B1 ;  /* 0x0000000000017941 */ /* 0x000fea0003800200 */
.L_x_2427:
[----:B------:R-:W-:Y:S01]  /*4cf0*/  IMAD.SHL.U32 R0, R0, 0x100000, RZ ;  /* 0x0010000000007824 */ /* 0x000fe200078e00ff */
[----:B------:R-:W-:-:S04]  /*4d00*/  LEA R2, R2, 0x3b800000, 0x17 ;  /* 0x3b80000002027811 */ /* 0x000fc800078eb8ff */
[----:B------:R-:W-:-:S07]  /*4d10*/  LOP3.LUT R4, R2, R0, R7, 0xfe, !PT ;  /* 0x0000000002047212 */ /* 0x000fce00078efe07 */
.L_x_2426:
[----:B------:R-:W-:Y:S05]  /*4d20*/  BSYNC.RECONVERGENT B0 ;  /* 0x0000000000007941 */ /* 0x000fea0003800200 */
.L_x_2425:
[----:B------:R-:W0:Y:S02]  /*4d30*/  F2I.FTZ.TRUNC.NTZ R4, R4 ;  /* 0x0000000400047305 */ /* 0x000e24000021f100 */
[----:B0-----:R-:W-:Y:S01]  /*4d40*/  PRMT R0, R4, 0x7610, R0 ;  /* 0x0000761004007816 */ /* 0x001fe20000000000 */
[----:B------:R-:W-:Y:S06]  /*4d50*/  BRA `(.L_x_2410) ;  /* 0x0000000400107947 */ /* 0x000fec0003800000 */
.L_x_2423:
        /* <DEDUP_REMOVED lines=21> */
.L_x_2432:
[----:B------:R-:W-:Y:S05]  /*4eb0*/  BSYNC.RECONVERGENT B1 ;  /* 0x0000000000017941 */ /* 0x000fea0003800200 */
.L_x_2431:
[----:B------:R-:W-:Y:S02]  /*4ec0*/  SHF.L.U32 R0, R0, 0x15, RZ ;  /* 0x0000001500007819 */ /* 0x000fe400000006ff */
[----:B------:R-:W-:-:S04]  /*4ed0*/  LEA R2, R2, 0x37800000, 0x17 ;  /* 0x3780000002027811 */ /* 0x000fc800078eb8ff */
[----:B------:R-:W-:-:S07]  /*4ee0*/  LOP3.LUT R4, R2, R0, R7, 0xfe, !PT ;  /* 0x0000000002047212 */ /* 0x000fce00078efe07 */
.L_x_2430:
[----:B------:R-:W-:Y:S05]  /*4ef0*/  BSYNC.RECONVERGENT B0 ;  /* 0x0000000000007941 */ /* 0x000fea0003800200 */
.L_x_2429:
[----:B------:R-:W0:Y:S02]  /*4f00*/  F2I.FTZ.TRUNC.NTZ R4, R4 ;  /* 0x0000000400047305 */ /* 0x000e24000021f100 */
[----:B0-----:R-:W-:Y:S01]  /*4f10*/  PRMT R0, R4, 0x7610, R0 ;  /* 0x0000761004007816 */ /* 0x001fe20000000000 */
[----:B------:R-:W-:Y:S06]  /*4f20*/  BRA `(.L_x_2410) ;  /* 0x00000000009c7947 */ /* 0x000fec0003800000 */
.L_x_2422:
        /* <DEDUP_REMOVED lines=14> */
.L_x_2436:
[----:B------:R-:W-:Y:S05]  /*5010*/  BSYNC.RECONVERGENT B0 ;  /* 0x0000000000007941 */ /* 0x000fea0003800200 */
.L_x_2435:
[----:B------:R-:W0:Y:S02]  /*5020*/  F2I.FTZ.TRUNC.NTZ R4, R4 ;  /* 0x0000000400047305 */ /* 0x000e24000021f100 */
[----:B0-----:R-:W-:Y:S01]  /*5030*/  PRMT R0, R4, 0x7610, R0 ;  /* 0x0000761004007816 */ /* 0x001fe20000000000 */
[----:B------:R-:W-:Y:S06]  /*5040*/  BRA `(.L_x_2410) ;  /* 0x0000000000547947 */ /* 0x000fec0003800000 */
.L_x_2409:
        /* <DEDUP_REMOVED lines=16> */
.L_x_2437:
[----:B------:R-:W-:Y:S01]  /*5150*/  PRMT R0, RZ, 0x7610, R0 ;  /* 0x00007610ff007816 */ /* 0x000fe20000000000 */
[----:B------:R-:W-:Y:S06]  /*5160*/  BRA `(.L_x_2410) ;  /* 0x00000000000c7947 */ /* 0x000fec0003800000 */
.L_x_2434:
[----:B------:R1:W5:Y:S01]  /*5170*/  LDG.E.U16 R0, desc[UR36][R2.64] ;  /* 0x0000002402007981 */ /* 0x000362000c1e1500 */
[----:B------:R-:W-:Y:S05]  /*5180*/  BRA `(.L_x_2410) ;  /* 0x0000000000047947 */ /* 0x000fea0003800000 */
.L_x_2433:
[----:B------:R2:W5:Y:S02]  /*5190*/  LDG.E.U16 R0, desc[UR36][R2.64] ;  /* 0x0000002402007981 */ /* 0x000564000c1e1500 */
.L_x_2410:
        /* <DEDUP_REMOVED lines=19> */
.L_x_2442:
[----:B------:R0:W-:Y:S01]  /*52d0*/  STG.E.U8 desc[UR36][R2.64], R9 ;  /* 0x0000000902007986 */ /* 0x0001e2000c101124 */
[----:B------:R-:W-:Y:S05]  /*52e0*/  BRA `(.L_x_2444) ;  /* 0x0000000c00147947 */ /* 0x000fea0003800000 */
.L_x_2441:
[----:B------:R-:W-:-:S09]  /*52f0*/  UISETP.NE.AND UP0, UPT, UR4, 0x2, UPT ;  /* 0x000000020400788c */ /* 0x000fd2000bf05270 */
[----:B------:R-:W-:Y:S05]  /*5300*/  BRA.U !UP0, `(.L_x_2445) ;  /* 0x00000001082c7547 */ /* 0x000fea000b800000 */
[----:B------:R-:W-:-:S09]  /*5310*/  UISETP.NE.AND UP0, UPT, UR4, 0x3, UPT ;  /* 0x000000030400788c */ /* 0x000fd2000bf05270 */
[----:B------:R-:W-:Y:S05]  /*5320*/  BRA.U !UP0, `(.L_x_2446) ;  /* 0x0000000108187547 */ /* 0x000fea000b800000 */
[----:B------:R-:W-:-:S09]  /*5330*/  UISETP.NE.AND UP0, UPT, UR4, 0x4, UPT ;  /* 0x000000040400788c */ /* 0x000fd2000bf05270 */
[----:B------:R-:W-:Y:S05]  /*5340*/  BRA.U UP0, `(.L_x_2443) ;  /* 0x00000009002c7547 */ /* 0x000fea000b800000 */
[----:B------:R-:W-:Y:S01]  /*5350*/  LOP3.LUT R4, R9, 0xffff, RZ, 0xc0, !PT ;  /* 0x0000ffff09047812 */ /* 0x000fe200078ec0ff */
[----:B------:R-:W-:-:S05]  /*5360*/  IMAD.MOV.U32 R5, RZ, RZ, RZ ;  /* 0x000000ffff057224 */ /* 0x000fca00078e00ff */
[----:B------:R0:W-:Y:S01]  /*5370*/  STG.E.64 desc[UR36][R2.64], R4 ;  /* 0x0000000402007986 */ /* 0x0001e2000c101b24 */
[----:B------:R-:W-:Y:S05]  /*5380*/  BRA `(.L_x_2444) ;  /* 0x0000000800ec7947 */ /* 0x000fea0003800000 */
.L_x_2446:
[----:B------:R-:W-:-:S05]  /*5390*/  LOP3.LUT R9, R9, 0xffff, RZ, 0xc0, !PT ;  /* 0x0000ffff09097812 */ /* 0x000fca00078ec0ff */
[----:B------:R0:W-:Y:S01]  /*53a0*/  STG.E desc[UR36][R2.64], R9 ;  /* 0x0000000902007986 */ /* 0x0001e2000c101924 */
[----:B------:R-:W-:Y:S05]  /*53b0*/  BRA `(.L_x_2444) ;  /* 0x0000000800e07947 */ /* 0x000fea0003800000 */
.L_x_2445:
[----:B------:R0:W-:Y:S01]  /*53c0*/  STG.E.U16 desc[UR36][R2.64], R9 ;  /* 0x0000000902007986 */ /* 0x0001e2000c101524 */
[----:B------:R-:W-:Y:S05]  /*53d0*/  BRA `(.L_x_2444) ;  /* 0x0000000800d87947 */ /* 0x000fea0003800000 */
.L_x_2440:
        /* <DEDUP_REMOVED lines=9> */
.L_x_2448:
[----:B------:R-:W0:Y:S02]  /*5470*/  I2F.U16 R0, R9 ;  /* 0x0000000900007306 */ /* 0x000e240000101000 */
[----:B0-----:R-:W-:-:S05]  /*5480*/  F2FP.F16.F32.PACK_AB R0, RZ, R0 ;  /* 0x00000000ff00723e */ /* 0x001fca00000000ff */
[----:B------:R0:W-:Y:S01]  /*5490*/  STG.E.U16 desc[UR36][R2.64], R0 ;  /* 0x0000000002007986 */ /* 0x0001e2000c101524 */
[----:B------:R-:W-:Y:S05]  /*54a0*/  BRA `(.L_x_2444) ;  /* 0x0000000800a47947 */ /* 0x000fea0003800000 */
.L_x_2447:
[----:B------:R-:W-:-:S09]  /*54b0*/  UISETP.NE.AND UP0, UPT, UR4, 0x7, UPT ;  /* 0x000000070400788c */ /* 0x000fd2000bf05270 */
[----:B------:R-:W-:Y:S05]  /*54c0*/  BRA.U !UP0, `(.L_x_2449) ;  /* 0x0000000108347547 */ /* 0x000fea000b800000 */
[----:B------:R-:W-:-:S09]  /*54d0*/  UISETP.NE.AND UP0, UPT, UR4, 0x8, UPT ;  /* 0x000000080400788c */ /* 0x000fd2000bf05270 */
[----:B------:R-:W-:Y:S05]  /*54e0*/  BRA.U !UP0, `(.L_x_2450) ;  /* 0x0000000108187547 */ /* 0x000fea000b800000 */
[----:B------:R-:W-:-:S09]  /*54f0*/  UISETP.NE.AND UP0, UPT, UR4, 0x9, UPT ;  /* 0x000000090400788c */ /* 0x000fd2000bf05270 */
[----:B------:R-:W-:Y:S05]  /*5500*/  BRA.U UP0, `(.L_x_2443) ;  /* 0x0000000500bc7547 */ /* 0x000fea000b800000 */
[----:B------:R-:W0:Y:S01]  /*5510*/  I2F.U16 R4, R9 ;  /* 0x0000000900047306 */ /* 0x000e220000101000 */
[----:B------:R-:W-:-:S05]  /*5520*/  MOV R5, RZ ;  /* 0x000000ff00057202 */ /* 0x000fca0000000f00 */
[----:B0-----:R0:W-:Y:S01]  /*5530*/  STG.E.64 desc[UR36][R2.64], R4 ;  /* 0x0000000402007986 */ /* 0x0011e2000c101b24 */
[----:B------:R-:W-:Y:S05]  /*5540*/  BRA `(.L_x_2444) ;  /* 0x00000008007c7947 */ /* 0x000fea0003800000 */
.L_x_2450:
[----:B------:R-:W0:Y:S02]  /*5550*/  I2F.U16 R9, R9 ;  /* 0x0000000900097306 */ /* 0x000e240000101000 */
[----:B0-----:R-:W-:-:S04]  /*5560*/  F2FP.F16.F32.PACK_AB R5, RZ, R9 ;  /* 0x00000009ff05723e */ /* 0x001fc800000000ff */
[----:B------:R-:W-:-:S05]  /*5570*/  PRMT R5, R5, 0x5410, RZ ;  /* 0x0000541005057816 */ /* 0x000fca00000000ff */
[----:B------:R0:W-:Y:S01]  /*5580*/  STG.E desc[UR36][R2.64], R5 ;  /* 0x0000000502007986 */ /* 0x0001e2000c101924 */
[----:B------:R-:W-:Y:S05]  /*5590*/  BRA `(.L_x_2444) ;  /* 0x0000000800687947 */ /* 0x000fea0003800000 */
.L_x_2449:
[----:B------:R-:W0:Y:S02]  /*55a0*/  I2F.F64.U16 R4, R9 ;  /* 0x0000000900047312 */ /* 0x000e240000101800 */
[----:B0-----:R0:W-:Y:S01]  /*55b0*/  STG.E.64 desc[UR36][R2.64], R4 ;  /* 0x0000000402007986 */ /* 0x0011e2000c101b24 */
[----:B------:R-:W-:Y:S05]  /*55c0*/  BRA `(.L_x_2444) ;  /* 0x00000008005c7947 */ /* 0x000fea0003800000 */
.L_x_2439:
        /* <DEDUP_REMOVED lines=12> */
.L_x_2454:
        /* <DEDUP_REMOVED lines=17> */
.L_x_2456:
[----:B------:R-:W-:Y:S05]  /*57a0*/  BSYNC.RECONVERGENT B0 ;  /* 0x0000000000007941 */ /* 0x000fea0003800200 */
.L_x_2455:
[----:B------:R0:W-:Y:S01]  /*57b0*/  STG.E.U8 desc[UR36][R2.64], R0 ;  /* 0x0000000002007986 */ /* 0x0001e2000c101124 */
[----:B------:R-:W-:Y:S05]  /*57c0*/  BRA `(.L_x_2444) ;  /* 0x0000000400dc7947 */ /* 0x000fea0003800000 */
.L_x_2453:
[----:B------:R-:W0:Y:S01]  /*57d0*/  I2F.U16 R5, R9 ;  /* 0x0000000900057306 */ /* 0x000e220000101000 */
[----:B------:R-:W-:Y:S01]  /*57e0*/  BSSY.RECONVERGENT B0, `(.L_x_2457) ;  /* 0x0000011000007945 */ /* 0x000fe20003800200 */
[----:B------:R-:W-:Y:S01]  /*57f0*/  HFMA2 R0, -RZ, RZ, 0, 7.62939453125e-06 ;  /* 0x00000080ff007431 */ /* 0x000fe200000001ff */
        /* <DEDUP_REMOVED lines=9> */
[----:B------:R-:W-:Y:S02]  /*5890*/  LOP3.LUT R4, R9, 0x40, RZ, 0xfc, !PT ;  /* 0x0000004009047812 */ /* 0x000fe400078efcff */
[----:B------:R-:W-:-:S04]  /*58a0*/  PRMT R0, RZ, 0x7610, R0 ;  /* 0x00007610ff007816 */ /* 0x000fc80000000000 */
[----:B------:R-:W0:Y:S02]  /*58b0*/  I2F.U16 R4, R4 ;  /* 0x0000000400047306 */ /* 0x000e240000101000 */
[----:B0-----:R-:W-:-:S13]  /*58c0*/  LOP3.LUT P0, R5, R4, 0xff, RZ, 0xc0, !PT ;  /* 0x000000ff04057812 */ /* 0x001fda000780c0ff */
[----:B------:R-:W-:Y:S05]  /*58d0*/  @!P0 BRA `(.L_x_2458) ;  /* 0x0000000000048947 */ /* 0x000fea0003800000 */
[----:B------:R-:W-:-:S07]  /*58e0*/  IMAD.MOV.U32 R0, RZ, RZ, R5 ;  /* 0x000000ffff007224 */ /* 0x000fce00078e0005 */
.L_x_2458:
[----:B------:R-:W-:Y:S05]  /*58f0*/  BSYNC.RECONVERGENT B0 ;  /* 0x0000000000007941 */ /* 0x000fea0003800200 */
.L_x_2457:
[----:B------:R0:W-:Y:S01]  /*5900*/  STG.E.U8 desc[UR36][R2.64], R0 ;  /* 0x0000000002007986 */ /* 0x0001e2000c101124 */
[----:B------:R-:W-:Y:S05]  /*5910*/  BRA `(.L_x_2444) ;  /* 0x0000000400887947 */ /* 0x000fea0003800000 */
.L_x_2452:
[----:B------:R-:W-:-:S09]  /*5920*/  UISETP.NE.AND UP0, UPT, UR4, 0x1c, UPT ;  /* 0x0000001c0400788c */ /* 0x000fd2000bf05270 */
[----:B------:R-:W-:Y:S05]  /*5930*/  BRA.U !UP0, `(.L_x_2459) ;  /* 0x00000001085c7547 */ /* 0x000fea000b800000 */
[----:B------:R-:W-:-:S09]  /*5940*/  UISETP.NE.AND UP0, UPT, UR4, 0x1d, UPT ;  /* 0x0000001d0400788c */ /* 0x000fd2000bf05270 */
[----:B------:R-:W-:Y:S05]  /*5950*/  BRA.U !UP0, `(.L_x_2460) ;  /* 0x0000000108447547 */ /* 0x000fea000b800000 */
[----:B------:R-:W-:-:S09]  /*5960*/  UISETP.NE.AND UP0, UPT, UR4, 0x2c, UPT ;  /* 0x0000002c0400788c */ /* 0x000fd2000bf05270 */
[----:B------:R-:W-:Y:S05]  /*5970*/  BRA.U UP0, `(.L_x_2443) ;  /* 0x0000000100a07547 */ /* 0x000fea000b800000 */
[----:B------:R-:W0:Y:S01]  /*5980*/  I2F.U16 R9, R9 ;  /* 0x0000000900097306 */ /* 0x000e220000101000 */
[----:B------:R-:W-:Y:S01]  /*5990*/  IMAD.MOV.U32 R5, RZ, RZ, 0xff ;  /* 0x000000ffff057424 */ /* 0x000fe200078e00ff */
[----:B0-----:R-:W-:-:S04]  /*59a0*/  SHF.R.U32.HI R4, RZ, 0x17, R9 ;  /* 0x00000017ff047819 */ /* 0x001fc80000011609 */
[----:B------:R-:W-:-:S13]  /*59b0*/  ISETP.NE.AND P1, PT, R4, 0xff, PT ;  /* 0x000000ff0400780c */ /* 0x000fda0003f25270 */
[--C-:B------:R-:W-:Y:S02]  /*59c0*/  @P1 SHF.R.U32.HI R0, RZ, 0x16, R9.reuse ;  /* 0x00000016ff001819 */ /* 0x100fe40000011609 */
[----:B------:R-:W-:Y:S02]  /*59d0*/  @P1 LOP3.LUT P0, RZ, R4, 0x3fffff, R9, 0xf8, !PT ;  /* 0x003fffff04ff1812 */ /* 0x000fe4000780f809 */
        /* <DEDUP_REMOVED lines=9> */
.L_x_2460:
[----:B------:R-:W-:Y:S01]  /*5a70*/  HFMA2 R5, -RZ, RZ, 0, 0 ;  /* 0x00000000ff057431 */ /* 0x000fe200000001ff */
[----:B------:R-:W-:-:S05]  /*5a80*/  LOP3.LUT R4, R9, 0xffff, RZ, 0xc0, !PT ;  /* 0x0000ffff09047812 */ /* 0x000fca00078ec0ff */
[----:B------:R0:W-:Y:S01]  /*5a90*/  STG.E.64 desc[UR36][R2.64], R4 ;  /* 0x0000000402007986 */ /* 0x0001e2000c101b24 */
[----:B------:R-:W-:Y:S05]  /*5aa0*/  BRA `(.L_x_2444) ;  /* 0x0000000400247947 */ /* 0x000fea0003800000 */
.L_x_2459:
[----:B------:R-:W-:-:S05]  /*5ab0*/  LOP3.LUT R9, R9, 0xffff, RZ, 0xc0, !PT ;  /* 0x0000ffff09097812 */ /* 0x000fca00078ec0ff */
[----:B------:R0:W-:Y:S01]  /*5ac0*/  STG.E desc[UR36][R2.64], R9 ;  /* 0x0000000902007986 */ /* 0x0001e2000c101924 */
[----:B------:R-:W-:Y:S05]  /*5ad0*/  BRA `(.L_x_2444) ;  /* 0x0000000400187947 */ /* 0x000fea0003800000 */
.L_x_2451:
        /* <DEDUP_REMOVED lines=8> */
.L_x_2462:
[----:B------:R-:W0:Y:S01]  /*5b60*/  I2F.F64.U16 R4, R9 ;  /* 0x0000000900047312 */ /* 0x000e220000101800 */
[----:B------:R-:W-:-:S05]  /*5b70*/  CS2R R6, SRZ ;  /* 0x0000000000067805 */ /* 0x000fca000001ff00 */
[----:B0-----:R4:W-:Y:S01]  /*5b80*/  STG.E.128 desc[UR36][R2.64], R4 ;  /* 0x0000000402007986 */ /* 0x0019e2000c101d24 */
[----:B------:R-:W-:Y:S05]  /*5b90*/  BRA `(.L_x_2444) ;  /* 0x0000000000e87947 */ /* 0x000fea0003800000 */
.L_x_2461:
[----:B------:R-:W-:-:S09]  /*5ba0*/  UISETP.NE.AND UP0, UPT, UR4, 0xf, UPT ;  /* 0x0000000f0400788c */ /* 0x000fd2000bf05270 */
[----:B------:R-:W-:Y:S05]  /*5bb0*/  BRA.U !UP0, `(.L_x_2463) ;  /* 0x0000000108d47547 */ /* 0x000fea000b800000 */
[----:B------:R-:W-:-:S09]  /*5bc0*/  UISETP.NE.AND UP0, UPT, UR4, 0x17, UPT ;  /* 0x000000170400788c */ /* 0x000fd2000bf05270 */
[----:B------:R-:W-:Y:S05]  /*5bd0*/  BRA.U !UP0, `(.L_x_2464) ;  /* 0x0000000108847547 */ /* 0x000fea000b800000 */
[----:B------:R-:W-:-:S09]  /*5be0*/  UISETP.NE.AND UP0, UPT, UR4, 0x18, UPT ;  /* 0x000000180400788c */ /* 0x000fd2000bf05270 */
[----:B------:R-:W-:Y:S05]  /*5bf0*/  BRA.U !UP0, `(.L_x_2465) ;  /* 0x0000000108447547 */ /* 0x000fea000b800000 */
.L_x_2443:
        /* <DEDUP_REMOVED lines=16> */
.L_x_2466:
[----:B------:R-:W-:Y:S05]  /*5d00*/  BRA `(.L_x_2444) ;  /* 0x00000000008c7947 */ /* 0x000fea0003800000 */
.L_x_2465:
        /* <DEDUP_REMOVED lines=11> */
.L_x_2468:
[----:B------:R-:W-:Y:S05]  /*5dc0*/  BSYNC.RECONVERGENT B0 ;  /* 0x0000000000007941 */ /* 0x000fea0003800200 */
.L_x_2467:
[----:B------:R3:W-:Y:S01]  /*5dd0*/  STG.E.U8 desc[UR36][R2.64], R5 ;  /* 0x0000000502007986 */ /* 0x0007e2000c101124 */
[----:B------:R-:W-:Y:S05]  /*5de0*/  BRA `(.L_x_2444) ;  /* 0x0000000000547947 */ /* 0x000fea0003800000 */
.L_x_2464:
[----:B------:R-:W0:Y:S02]  /*5df0*/  I2F.U16 R5, R9 ;  /* 0x0000000900057306 */ /* 0x000e240000101000 */
[----:B0-----:R-:W-:-:S13]  /*5e00*/  ISETP.GT.U32.AND P0, PT, R5, 0x477fffff, PT ;  /* 0x477fffff0500780c */ /* 0x001fda0003f04070 */
[----:B------:R-:W-:Y:S05]  /*5e10*/  @P0 BRA `(.L_x_2469) ;  /* 0x0000000000280947 */ /* 0x000fea0003800000 */
[----:B------:R-:W-:-:S13]  /*5e20*/  ISETP.GE.U32.AND P0, PT, R5, 0x38800000, PT ;  /* 0x388000000500780c */ /* 0x000fda0003f06070 */
[----:B------:R-:W-:Y:S02]  /*5e30*/  @!P0 LOP3.LUT R4, R9, 0x80, RZ, 0xfc, !PT ;  /* 0x0000008009048812 */ /* 0x000fe400078efcff */
[----:B------:R-:W-:Y:S02]  /*5e40*/  @P0 SHF.R.U32.HI R0, RZ, 0x15, R5 ;  /* 0x00000015ff000819 */ /* 0x000fe40000011605 */
[----:B------:R-:W0:Y:S02]  /*5e50*/  @!P0 I2F.U16 R7, R4 ;  /* 0x0000000400078306 */ /* 0x000e240000101000 */
[----:B------:R-:W-:-:S04]  /*5e60*/  @P0 LOP3.LUT R0, R0, 0x1, RZ, 0xc0, !PT ;  /* 0x0000000100000812 */ /* 0x000fc800078ec0ff */
[----:B------:R-:W-:-:S04]  /*5e70*/  @P0 IADD3 R0, PT, PT, R5, 0x80fffff, R0 ;  /* 0x080fffff05000810 */ /* 0x000fc80007ffe000 */
[----:B------:R-:W-:-:S05]  /*5e80*/  @P0 SHF.R.U32.HI R5, RZ, 0x15, R0 ;  /* 0x00000015ff050819 */ /* 0x000fca0000011600 */
[----:B------:R1:W-:Y:S04]  /*5e90*/  @P0 STG.E.U8 desc[UR36][R2.64], R5 ;  /* 0x0000000502000986 */ /* 0x0003e8000c101124 */
[----:B0-----:R1:W-:Y:S01]  /*5ea0*/  @!P0 STG.E.U8 desc[UR36][R2.64], R7 ;  /* 0x0000000702008986 */ /* 0x0013e2000c101124 */
[----:B------:R-:W-:Y:S05]  /*5eb0*/  BRA `(.L_x_2444) ;  /* 0x0000000000207947 */ /* 0x000fea0003800000 */
.L_x_2469:
[----:B------:R-:W-:Y:S01]  /*5ec0*/  ISETP.GT.U32.AND P0, PT, R5, 0x7f800000, PT ;  /* 0x7f8000000500780c */ /* 0x000fe20003f04070 */
[----:B------:R-:W-:-:S05]  /*5ed0*/  IMAD.MOV.U32 R5, RZ, RZ, 0x7f ;  /* 0x0000007fff057424 */ /* 0x000fca00078e00ff */
[----:B------:R-:W-:-:S05]  /*5ee0*/  SEL R5, R5, 0x7c, P0 ;  /* 0x0000007c05057807 */ /* 0x000fca0000000000 */
[----:B------:R2:W-:Y:S01]  /*5ef0*/  STG.E.U8 desc[UR36][R2.64], R5 ;  /* 0x0000000502007986 */ /* 0x0005e2000c101124 */
[----:B------:R-:W-:Y:S05]  /*5f00*/  BRA `(.L_x_2444) ;  /* 0x00000000000c7947 */ /* 0x000fea0003800000 */
.L_x_2463:
[----:B------:R-:W0:Y:S02]  /*5f10*/  I2F.U16 R0, R9 ;  /* 0x0000000900007306 */ /* 0x000e240000101000 */
[----:B0-----:R-:W-:-:S05]  /*5f20*/  F2FP.BF16.F32.PACK_AB R0, RZ, R0 ;  /* 0x00000000ff00723e */ /* 0x001fca00000010ff */
[----:B------:R0:W-:Y:S02]  /*5f30*/  STG.E.U16 desc[UR36][R2.64], R0 ;  /* 0x0000000002007986 */ /* 0x0001e4000c101524 */
.L_x_2444:
[----:B------:R-:W-:Y:S05]  /*5f40*/  BSYNC.RECONVERGENT B6 ;  /* 0x0000000000067941 */ /* 0x000fea0003800200 */
.L_x_2438:
[----:B------:R-:W-:-:S07]  /*5f50*/  IADD3 R17, PT, PT, R17, 0x80, RZ ;  /* 0x0000008011117810 */ /* 0x000fce0007ffe0ff */
.L_x_2403:
[----:B------:R-:W-:Y:S05]  /*5f60*/  BSYNC.RECONVERGENT B7 ;  /* 0x0000000000077941 */ /* 0x000fea0003800200 */
.L_x_2402:
[----:B------:R-:W5:Y:S01]  /*5f70*/  LDCU UR4, c[0x0][0x380] ;  /* 0x00007000ff0477ac */ /* 0x000f620008000800 */
[----:B------:R-:W-:Y:S01]  /*5f80*/  BSSY.RECONVERGENT B7, `(.L_x_2470) ;  /* 0x00002f3000077945 */ /* 0x000fe20003800200 */
[----:B-----5:R-:W-:-:S13]  /*5f90*/  ISETP.GE.AND P0, PT, R17, UR4, PT ;  /* 0x0000000411007c0c */ /* 0x020fda000bf06270 */
[----:B------:R-:W-:Y:S05]  /*5fa0*/  @P0 BRA `(.L_x_2471) ;  /* 0x0000002c00c00947 */ /* 0x000fea0003800000 */
[----:B------:R-:W5:Y:S01]  /*5fb0*/  LDCU UR4, c[0x0][0x388] ;  /* 0x00007100ff0477ac */ /* 0x000f620008000800 */
[----:B0-----:R-:W-:Y:S02]  /*5fc0*/  IMAD.MOV.U32 R0, RZ, RZ, RZ ;  /* 0x000000ffff007224 */ /* 0x001fe400078e00ff */
[----:B------:R-:W-:Y:S01]  /*5fd0*/  IMAD.MOV.U32 R16, RZ, RZ, RZ ;  /* 0x000000ffff107224 */ /* 0x000fe200078e00ff */
[----:B-----5:R-:W-:-:S09]  /*5fe0*/  UISETP.NE.AND UP0, UPT, UR4, URZ, UPT ;  /* 0x000000ff0400728c */ /* 0x020fd2000bf05270 */
[----:B------:R-:W-:Y:S05]  /*5ff0*/  BRA.U !UP0, `(.L_x_2472) ;  /* 0x0000001108a87547 */ /* 0x000fea000b800000 */
[----:B------:R-:W1:Y:S01]  /*6000*/  LDCU.64 UR4, c[0x0][0x390] ;  /* 0x00007200ff0477ac */ /* 0x000e620008000a00 */
[----:B------:R-:W-:Y:S01]  /*6010*/  MOV R16, RZ ;  /* 0x000000ff00107202 */ /* 0x000fe20000000f00 */
[----:B------:R-:W0:Y:S01]  /*6020*/  LDCU UR6, c[0x0][0x38c] ;  /* 0x00007180ff0677ac */ /* 0x000e220008000800 */
[----:B------:R-:W5:Y:S01]  /*6030*/  LDCU.64 UR8, c[0x0][0x4b8] ;  /* 0x00009700ff0877ac */ /* 0x000f620008000a00 */
[----:B------:R-:W-:Y:S02]  /*6040*/  UISETP.NE.AND UP0, UPT, UR40, URZ, UPT ;  /* 0x000000ff2800728c */ /* 0x000fe4000bf05270 */
        /* <DEDUP_REMOVED lines=293> */
.L_x_2472:
        /* <DEDUP_REMOVED lines=16> */
.L_x_2476:
[----:B------:R0:W5:Y:S01]  /*73a0*/  LDG.E.U8 R0, desc[UR36][R2.64] ;  /* 0x0000002402007981 */ /* 0x000162000c1e1100 */
[----:B------:R-:W-:Y:S05]  /*73b0*/  BRA `(.L_x_2478) ;  /* 0x0000000c004c7947 */ /* 0x000fea0003800000 */
.L_x_2475:
        /* <DEDUP_REMOVED lines=8> */
.L_x_2480:
[----:B------:R3:W5:Y:S01]  /*7440*/  LDG.E.U16 R0, desc[UR36][R2.64] ;  /* 0x0000002402007981 */ /* 0x000762000c1e1500 */
[----:B------:R-:W-:Y:S05]  /*7450*/  BRA `(.L_x_2478) ;  /* 0x0000000c00247947 */ /* 0x000fea0003800000 */
.L_x_2479:
[----:B------:R2:W5:Y:S01]  /*7460*/  LDG.E.U16 R0, desc[UR36][R2.64] ;  /* 0x0000002402007981 */ /* 0x000562000c1e1500 */
[----:B------:R-:W-:Y:S05]  /*7470*/  BRA `(.L_x_2478) ;  /* 0x0000000c001c7947 */ /* 0x000fea0003800000 */
.L_x_2474:
        /* <DEDUP_REMOVED lines=9> */
.L_x_2482:
[----:B------:R-:W2:Y:S02]  /*7510*/  LDG.E.U16 R4, desc[UR36][R2.64] ;  /* 0x0000002402047981 */ /* 0x000ea4000c1e1500 */
[----:B--2---:R-:W-:-:S06]  /*7520*/  HADD2.F32 R4, -RZ, R4.H0_H0 ;  /* 0x20000004ff047230 */ /* 0x004fcc0000004100 */
[----:B------:R-:W0:Y:S02]  /*7530*/  F2I.FTZ.TRUNC.NTZ R4, R4 ;  /* 0x0000000400047305 */ /* 0x000e24000021f100 */
[----:B0-----:R-:W-:Y:S01]  /*7540*/  PRMT R0, R4, 0x7610, R0 ;  /* 0x0000761004007816 */ /* 0x001fe20000000000 */
[----:B------:R-:W-:Y:S06]  /*7550*/  BRA `(.L_x_2478) ;  /* 0x0000000800e47947 */ /* 0x000fec0003800000 */
.L_x_2481:
        /* <DEDUP_REMOVED lines=9> */
.L_x_2484:
[----:B------:R-:W2:Y:S02]  /*75f0*/  LDG.E.U16 R2, desc[UR36][R2.64] ;  /* 0x0000002402027981 */ /* 0x000ea4000c1e1500 */
[----:B--2---:R-:W-:-:S06]  /*7600*/  HADD2.F32 R4, -RZ, R2.H0_H0 ;  /* 0x20000002ff047230 */ /* 0x004fcc0000004100 */
[----:B------:R-:W0:Y:S02]  /*7610*/  F2I.FTZ.TRUNC.NTZ R4, R4 ;  /* 0x0000000400047305 */ /* 0x000e24000021f100 */
[----:B0-----:R-:W-:Y:S01]  /*7620*/  PRMT R0, R4, 0x7610, R0 ;  /* 0x0000761004007816 */ /* 0x001fe20000000000 */
[----:B------:R-:W-:Y:S06]  /*7630*/  BRA `(.L_x_2478) ;  /* 0x0000000800ac7947 */ /* 0x000fec0003800000 */
.L_x_2483:
[----:B------:R-:W2:Y:S02]  /*7640*/  LDG.E.64 R2, desc[UR36][R2.64] ;  /* 0x0000002402027981 */ /* 0x000ea4000c1e1b00 */
[----:B--2---:R0:W1:Y:S01]  /*7650*/  F2I.F64.TRUNC R0, R2 ;  /* 0x0000000200007311 */ /* 0x004062000030d100 */
[----:B------:R-:W-:Y:S05]  /*7660*/  BRA `(.L_x_2478) ;  /* 0x0000000800a07947 */ /* 0x000fea0003800000 */
.L_x_2473:
        /* <DEDUP_REMOVED lines=12> */
.L_x_2487:
[----:B------:R-:W2:Y:S02]  /*7730*/  LDG.E.64 R2, desc[UR36][R2.64] ;  /* 0x0000002402027981 */ /* 0x000ea4000c1e1b00 */
[----:B--2---:R0:W1:Y:S01]  /*7740*/  F2I.F64.TRUNC R0, R2 ;  /* 0x0000000200007311 */ /* 0x004062000030d100 */
[----:B------:R-:W-:Y:S05]  /*7750*/  BRA `(.L_x_2478) ;  /* 0x0000000800647947 */ /* 0x000fea0003800000 */
.L_x_2486:
        /* <DEDUP_REMOVED lines=27> */
.L_x_2489:
[----:B------:R-:W2:Y:S02]  /*7910*/  LDG.E.U8 R2, desc[UR36][R2.64] ;  /* 0x0000002402027981 */ /* 0x000ea4000c1e1100 */
[C---:B--2---:R-:W-:Y:S02]  /*7920*/  IMAD.SHL.U32 R0, R2.reuse, 0x2000000, RZ ;  /* 0x0200000002007824 */ /* 0x044fe400078e00ff */
        /* <DEDUP_REMOVED lines=12> */
.L_x_2488:
[----:B------:R-:W2:Y:S02]  /*79f0*/  LDG.E.U16 R4, desc[UR36][R2.64] ;  /* 0x0000002402047981 */ /* 0x000ea4000c1e1500 */
[----:B--2---:R-:W-:-:S06]  /*7a00*/  SHF.L.U32 R4, R4, 0x10, RZ ;  /* 0x0000001004047819 */ /* 0x004fcc00000006ff */
[----:B------:R-:W0:Y:S02]  /*7a10*/  F2I.FTZ.TRUNC.NTZ R4, R4 ;  /* 0x0000000400047305 */ /* 0x000e24000021f100 */
[----:B0-----:R-:W-:Y:S01]  /*7a20*/  PRMT R0, R4, 0x7610, R0 ;  /* 0x0000761004007816 */ /* 0x001fe20000000000 */
[----:B------:R-:W-:Y:S06]  /*7a30*/  BRA `(.L_x_2478) ;  /* 0x0000000400ac7947 */ /* 0x000fec0003800000 */
.L_x_2485:
        /* <DEDUP_REMOVED lines=10> */
.L_x_2492:
        /* <DEDUP_REMOVED lines=21> */
.L_x_2496:
[----:B------:R-:W-:Y:S05]  /*7c30*/  BSYNC.RECONVERGENT B1 ;  /* 0x0000000000017941 */ /* 0x000fea0003800200 */
.L_x_2495:
[----:B------:R-:W-:Y:S01]  /*7c40*/  IMAD.SHL.U32 R0, R0, 0x100000, RZ ;  /* 0x0010000000007824 */ /* 0x000fe200078e00ff */
[----:B------:R-:W-:-:S04]  /*7c50*/  LEA R2, R2, 0x3b800000, 0x17 ;  /* 0x3b80000002027811 */ /* 0x000fc800078eb8ff */
[----:B------:R-:W-:-:S07]  /*7c60*/  LOP3.LUT R4, R2, R0, R7, 0xfe, !PT ;  /* 0x0000000002047212 */ /* 0x000fce00078efe07 */
.L_x_2494:
[----:B------:R-:W-:Y:S05]  /*7c70*/  BSYNC.RECONVERGENT B0 ;  /* 0x0000000000007941 */ /* 0x000fea0003800200 */
.L_x_2493:
[----:B------:R-:W0:Y:S02]  /*7c80*/  F2I.FTZ.TRUNC.NTZ R4, R4 ;  /* 0x0000000400047305 */ /* 0x000e24000021f100 */
[----:B0-----:R-:W-:Y:S01]  /*7c90*/  PRMT R0, R4, 0x7610, R0 ;  /* 0x0000761004007816 */ /* 0x001fe20000000000 */
[----:B------:R-:W-:Y:S06]  /*7ca0*/  BRA `(.L_x_2478) ;  /* 0x0000000400107947 */ /* 0x000fec0003800000 */
.L_x_2491:
        /* <DEDUP_REMOVED lines=21> */
.L_x_2500:
[----:B------:R-:W-:Y:S05]  /*7e00*/  BSYNC.RECONVERGENT B1 ;  /* 0x0000000000017941 */ /* 0x000fea0003800200 */
.L_x_2499:
[----:B------:R-:W-:Y:S01]  /*7e10*/  IMAD.SHL.U32 R0, R0, 0x200000, RZ ;  /* 0x0020000000007824 */ /* 0x000fe200078e00ff */
[----:B------:R-:W-:-:S04]  /*7e20*/  LEA R2, R2, 0x37800000, 0x17 ;  /* 0x3780000002027811 */ /* 0x000fc800078eb8ff */
[----:B------:R-:W-:-:S07]  /*7e30*/  LOP3.LUT R4, R2, R0, R7, 0xfe, !PT ;  /* 0x0000000002047212 */ /* 0x000fce00078efe07 */
.L_x_2498:
[----:B------:R-:W-:Y:S05]  /*7e40*/  BSYNC.RECONVERGENT B0 ;  /* 0x0000000000007941 */ /* 0x000fea0003800200 */
.L_x_2497:
[----:B------:R-:W0:Y:S02]  /*7e50*/  F2I.FTZ.TRUNC.NTZ R4, R4 ;  /* 0x0000000400047305 */ /* 0x000e24000021f100 */
[----:B0-----:R-:W-:Y:S01]  /*7e60*/  PRMT R0, R4, 0x7610, R0 ;  /* 0x0000761004007816 */ /* 0x001fe20000000000 */
[----:B------:R-:W-:Y:S06]  /*7e70*/  BRA `(.L_x_2478) ;  /* 0x00000000009c7947 */ /* 0x000fec0003800000 */
.L_x_2490:
        /* <DEDUP_REMOVED lines=14> */
.L_x_2504:
[----:B------:R-:W-:Y:S05]  /*7f60*/  BSYNC.RECONVERGENT B0 ;  /* 0x0000000000007941 */ /* 0x000fea0003800200 */
.L_x_2503:
[----:B------:R-:W0:Y:S02]  /*7f70*/  F2I.FTZ.TRUNC.NTZ R4, R4 ;  /* 0x0000000400047305 */ /* 0x000e24000021f100 */
[----:B0-----:R-:W-:Y:S01]  /*7f80*/  PRMT R0, R4, 0x7610, R0 ;  /* 0x0000761004007816 */ /* 0x001fe20000000000 */
[----:B------:R-:W-:Y:S06]  /*7f90*/  BRA `(.L_x_2478) ;  /* 0x0000000000547947 */ /* 0x000fec0003800000 */
.L_x_2477:
        /* <DEDUP_REMOVED lines=16> */
.L_x_2505:
[----:B------:R-:W-:Y:S01]  /*80a0*/  PRMT R0, RZ, 0x7610, R0 ;  /* 0x00007610ff007816 */ /* 0x000fe20000000000 */
[----:B------:R-:W-:Y:S06]  /*80b0*/  BRA `(.L_x_2478) ;  /* 0x00000000000c7947 */ /* 0x000fec0003800000 */
.L_x_2502:
[----:B------:R0:W5:Y:S01]  /*80c0*/  LDG.E.U16 R0, desc[UR36][R2.64] ;  /* 0x0000002402007981 */ /* 0x000162000c1e1500 */
[----:B------:R-:W-:Y:S05]  /*80d0*/  BRA `(.L_x_2478) ;  /* 0x0000000000047947 */ /* 0x000fea0003800000 */
.L_x_2501:
[----:B------:R0:W5:Y:S02]  /*80e0*/  LDG.E.U16 R0, desc[UR36][R2.64] ;  /* 0x0000002402007981 */ /* 0x000164000c1e1500 */
.L_x_2478:
[----:B------:R-:W0:Y:S01]  /*80f0*/  LDCU.64 UR6, c[0x0][0x580] ;  /* 0x0000b000ff0677ac */ /* 0x000e220008000a00 */
[----:B-1---5:R-:W-:Y:S01]  /*8100*/  LOP3.LUT R0, R0, 0xffff, RZ, 0xc0, !PT ;  /* 0x0000ffff00007812 */ /* 0x022fe200078ec0ff */
[----:B------:R-:W-:Y:S01]  /*8110*/  BSSY.RECONVERGENT B6, `(.L_x_2506) ;  /* 0x00000d8000067945 */ /* 0x000fe20003800200 */
[----:B------:R-:W-:Y:S02]  /*8120*/  UPRMT UR4, UR42, 0x9910, URZ ;  /* 0x000099102a047896 */ /* 0x000fe400080000ff */
[----:B------:R-:W-:Y:S02]  /*8130*/  SHF.R.U32.HI R9, RZ, 0xf, R0 ;  /* 0x0000000fff097819 */ /* 0x000fe40000011600 */
[----:B------:R-:W-:Y:S01]  /*8140*/  UISETP.GT.AND UP0, UPT, UR4, 0x9, UPT ;  /* 0x000000090400788c */ /* 0x000fe2000bf04270 */
[----:B0-234-:R-:W-:-:S05]  /*8150*/  IADD3 R2, P0, PT, R16, UR6, RZ ;  /* 0x0000000610027c10 */ /* 0x01dfca000ff1e0ff */
        /* <DEDUP_REMOVED lines=12> */
.L_x_2510:
[----:B------:R0:W-:Y:S01]  /*8220*/  STG.E.U8 desc[UR36][R2.64], R9 ;  /* 0x0000000902007986 */ /* 0x0001e2000c101124 */
[----:B------:R-:W-:Y:S05]  /*8230*/  BRA `(.L_x_2512) ;  /* 0x0000000c00147947 */ /* 0x000fea0003800000 */
.L_x_2509:
[----:B------:R-:W-:-:S09]  /*8240*/  UISETP.NE.AND UP0, UPT, UR4, 0x2, UPT ;  /* 0x000000020400788c */ /* 0x000fd2000bf05270 */
[----:B------:R-:W-:Y:S05]  /*8250*/  BRA.U !UP0, `(.L_x_2513) ;  /* 0x00000001082c7547 */ /* 0x000fea000b800000 */
[----:B------:R-:W-:-:S09]  /*8260*/  UISETP.NE.AND UP0, UPT, UR4, 0x3, UPT ;  /* 0x000000030400788c */ /* 0x000fd2000bf05270 */
[----:B------:R-:W-:Y:S05]  /*8270*/  BRA.U !UP0, `(.L_x_2514) ;  /* 0x0000000108187547 */ /* 0x000fea000b800000 */
[----:B------:R-:W-:-:S09]  /*8280*/  UISETP.NE.AND UP0, UPT, UR4, 0x4, UPT ;  /* 0x000000040400788c */ /* 0x000fd2000bf05270 */
[----:B------:R-:W-:Y:S05]  /*8290*/  BRA.U UP0, `(.L_x_2511) ;  /* 0x00000009002c7547 */ /* 0x000fea000b800000 */
[----:B------:R-:W-:Y:S02]  /*82a0*/  LOP3.LUT R4, R9, 0xffff, RZ, 0xc0, !PT ;  /* 0x0000ffff09047812 */ /* 0x000fe400078ec0ff */
[----:B------:R-:W-:-:S05]  /*82b0*/  MOV R5, RZ ;  /* 0x000000ff00057202 */ /* 0x000fca0000000f00 */
[----:B------:R0:W-:Y:S01]  /*82c0*/  STG.E.64 desc[UR36][R2.64], R4 ;  /* 0x0000000402007986 */ /* 0x0001e2000c101b24 */
[----:B------:R-:W-:Y:S05]  /*82d0*/  BRA `(.L_x_2512) ;  /* 0x0000000800ec7947 */ /* 0x000fea0003800000 */
.L_x_2514:
[----:B------:R-:W-:-:S05]  /*82e0*/  LOP3.LUT R9, R9, 0xffff, RZ, 0xc0, !PT ;  /* 0x0000ffff09097812 */ /* 0x000fca00078ec0ff */
[----:B------:R0:W-:Y:S01]  /*82f0*/  STG.E desc[UR36][R2.64], R9 ;  /* 0x0000000902007986 */ /* 0x0001e2000c101924 */
[----:B------:R-:W-:Y:S05]  /*8300*/  BRA `(.L_x_2512) ;  /* 0x0000000800e07947 */ /* 0x000fea0003800000 */
.L_x_2513:
[----:B------:R0:W-:Y:S01]  /*8310*/  STG.E.U16 desc[UR36][R2.64], R9 ;  /* 0x0000000902007986 */ /* 0x0001e2000c101524 */
[----:B------:R-:W-:Y:S05]  /*8320*/  BRA `(.L_x_2512) ;  /* 0x0000000800d87947 */ /* 0x000fea0003800000 */
.L_x_2508:
        /* <DEDUP_REMOVED lines=9> */
.L_x_2516:
[----:B------:R-:W0:Y:S02]  /*83c0*/  I2F.U16 R0, R9 ;  /* 0x0000000900007306 */ /* 0x000e240000101000 */
[----:B0-----:R-:W-:-:S05]  /*83d0*/  F2FP.F16.F32.PACK_AB R0, RZ, R0 ;  /* 0x00000000ff00723e */ /* 0x001fca00000000ff */
[----:B------:R0:W-:Y:S01]  /*83e0*/  STG.E.U16 desc[UR36][R2.64], R0 ;  /* 0x0000000002007986 */ /* 0x0001e2000c101524 */
[----:B------:R-:W-:Y:S05]  /*83f0*/  BRA `(.L_x_2512) ;  /* 0x0000000800a47947 */ /* 0x000fea0003800000 */
.L_x_2515:
        /* <DEDUP_REMOVED lines=10> */
.L_x_2518:
[----:B------:R-:W0:Y:S02]  /*84a0*/  I2F.U16 R9, R9 ;  /* 0x0000000900097306 */ /* 0x000e240000101000 */
[----:B0-----:R-:W-:-:S04]  /*84b0*/  F2FP.F16.F32.PACK_AB R5, RZ, R9 ;  /* 0x00000009ff05723e */ /* 0x001fc800000000ff */
[----:B------:R-:W-:-:S05]  /*84c0*/  PRMT R5, R5, 0x5410, RZ ;  /* 0x0000541005057816 */ /* 0x000fca00000000ff */
[----:B------:R0:W-:Y:S01]  /*84d0*/  STG.E desc[UR36][R2.64], R5 ;  /* 0x0000000502007986 */ /* 0x0001e2000c101924 */
[----:B------:R-:W-:Y:S05]  /*84e0*/  BRA `(.L_x_2512) ;  /* 0x0000000800687947 */ /* 0x000fea0003800000 */
.L_x_2517:
[----:B------:R-:W0:Y:S02]  /*84f0*/  I2F.F64.U16 R4, R9 ;  /* 0x0000000900047312 */ /* 0x000e240000101800 */
[----:B0-----:R0:W-:Y:S01]  /*8500*/  STG.E.64 desc[UR36][R2.64], R4 ;  /* 0x0000000402007986 */ /* 0x0011e2000c101b24 */
[----:B------:R-:W-:Y:S05]  /*8510*/  BRA `(.L_x_2512) ;  /* 0x00000008005c7947 */ /* 0x000fea0003800000 */
.L_x_2507:
        /* <DEDUP_REMOVED lines=12> */
.L_x_2522:
        /* <DEDUP_REMOVED lines=17> */
.L_x_2524:
[----:B------:R-:W-:Y:S05]  /*86f0*/  BSYNC.RECONVERGENT B0 ;  /* 0x0000000000007941 */ /* 0x000fea0003800200 */
.L_x_2523:
[----:B------:R0:W-:Y:S01]  /*8700*/  STG.E.U8 desc[UR36][R2.64], R0 ;  /* 0x0000000002007986 */ /* 0x0001e2000c101124 */
[----:B------:R-:W-:Y:S05]  /*8710*/  BRA `(.L_x_2512) ;  /* 0x0000000400dc7947 */ /* 0x000fea0003800000 */
.L_x_2521:
        /* <DEDUP_REMOVED lines=18> */
.L_x_2526:
[----:B------:R-:W-:Y:S05]  /*8840*/  BSYNC.RECONVERGENT B0 ;  /* 0x0000000000007941 */ /* 0x000fea0003800200 */
.L_x_2525:
[----:B------:R0:W-:Y:S01]  /*8850*/  STG.E.U8 desc[UR36][R2.64], R0 ;  /* 0x0000000002007986 */ /* 0x0001e2000c101124 */
[----:B------:R-:W-:Y:S05]  /*8860*/  BRA `(.L_x_2512) ;  /* 0x0000000400887947 */ /* 0x000fea0003800000 */
.L_x_2520:
[----:B------:R-:W-:-:S09]  /*8870*/  UISETP.NE.AND UP0, UPT, UR4, 0x1c, UPT ;  /* 0x0000001c0400788c */ /* 0x000fd2000bf05270 */
[----:B------:R-:W-:Y:S05]  /*8880*/  BRA.U !UP0, `(.L_x_2527) ;  /* 0x00000001085c7547 */ /* 0x000fea000b800000 */
[----:B------:R-:W-:-:S09]  /*8890*/  UISETP.NE.AND UP0, UPT, UR4, 0x1d, UPT ;  /* 0x0000001d0400788c */ /* 0x000fd2000bf05270 */
[----:B------:R-:W-:Y:S05]  /*88a0*/  BRA.U !UP0, `(.L_x_2528) ;  /* 0x0000000108447547 */ /* 0x000fea000b800000 */
[----:B------:R-:W-:-:S09]  /*88b0*/  UISETP.NE.AND UP0, UPT, UR4, 0x2c, UPT ;  /* 0x0000002c0400788c */ /* 0x000fd2000bf05270 */
[----:B------:R-:W-:Y:S05]  /*88c0*/  BRA.U UP0, `(.L_x_2511) ;  /* 0x0000000100a07547 */ /* 0x000fea000b800000 */
        /* <DEDUP_REMOVED lines=15> */
.L_x_2528:
[----:B------:R-:W-:Y:S01]  /*89c0*/  LOP3.LUT R4, R9, 0xffff, RZ, 0xc0, !PT ;  /* 0x0000ffff09047812 */ /* 0x000fe200078ec0ff */
[----:B------:R-:W-:-:S05]  /*89d0*/  IMAD.MOV.U32 R5, RZ, RZ, RZ ;  /* 0x000000ffff057224 */ /* 0x000fca00078e00ff */
[----:B------:R0:W-:Y:S01]  /*89e0*/  STG.E.64 desc[UR36][R2.64], R4 ;  /* 0x0000000402007986 */ /* 0x0001e2000c101b24 */
[----:B------:R-:W-:Y:S05]  /*89f0*/  BRA `(.L_x_2512) ;  /* 0x0000000400247947 */ /* 0x000fea0003800000 */
.L_x_2527:
[----:B------:R-:W-:-:S05]  /*8a00*/  LOP3.LUT R9, R9, 0xffff, RZ, 0xc0, !PT ;  /* 0x0000ffff09097812 */ /* 0x000fca00078ec0ff */
[----:B------:R0:W-:Y:S01]  /*8a10*/  STG.E desc[UR36][R2.64], R9 ;  /* 0x0000000902007986 */ /* 0x0001e2000c101924 */
[----:B------:R-:W-:Y:S05]  /*8a20*/  BRA `(.L_x_2512) ;  /* 0x0000000400187947 */ /* 0x000fea0003800000 */
.L_x_2519:
        /* <DEDUP_REMOVED lines=8> */
.L_x_2530:
[----:B------:R-:W0:Y:S01]  /*8ab0*/  I2F.F64.U16 R4, R9 ;  /* 0x0000000900047312 */ /* 0x000e220000101800 */
[----:B------:R-:W-:-:S05]  /*8ac0*/  CS2R R6, SRZ ;  /* 0x0000000000067805 */ /* 0x000fca000001ff00 */
[----:B0-----:R4:W-:Y:S01]  /*8ad0*/  STG.E.128 desc[UR36][R2.64], R4 ;  /* 0x0000000402007986 */ /* 0x0019e2000c101d24 */
[----:B------:R-:W-:Y:S05]  /*8ae0*/  BRA `(.L_x_2512) ;  /* 0x0000000000e87947 */ /* 0x000fea0003800000 */
.L_x_2529:
[----:B------:R-:W-:-:S09]  /*8af0*/  UISETP.NE.AND UP0, UPT, UR4, 0xf, UPT ;  /* 0x0000000f0400788c */ /* 0x000fd2000bf05270 */
[----:B------:R-:W-:Y:S05]  /*8b00*/  BRA.U !UP0, `(.L_x_2531) ;  /* 0x0000000108d47547 */ /* 0x000fea000b800000 */
[----:B------:R-:W-:-:S09]  /*8b10*/  UISETP.NE.AND UP0, UPT, UR4, 0x17, UPT ;  /* 0x000000170400788c */ /* 0x000fd2000bf05270 */
[----:B------:R-:W-:Y:S05]  /*8b20*/  BRA.U !UP0, `(.L_x_2532) ;  /* 0x0000000108847547 */ /* 0x000fea000b800000 */
[----:B------:R-:W-:-:S09]  /*8b30*/  UISETP.NE.AND UP0, UPT, UR4, 0x18, UPT ;  /* 0x000000180400788c */ /* 0x000fd2000bf05270 */
[----:B------:R-:W-:Y:S05]  /*8b40*/  BRA.U !UP0, `(.L_x_2533) ;  /* 0x0000000108447547 */ /* 0x000fea000b800000 */
.L_x_2511:
        /* <DEDUP_REMOVED lines=16> */
.L_x_2534:
[----:B------:R-:W-:Y:S05]  /*8c50*/  BRA `(.L_x_2512) ;  /* 0x00000000008c7947 */ /* 0x000fea0003800000 */
.L_x_2533:
        /* <DEDUP_REMOVED lines=11> */
.L_x_2536:
[----:B------:R-:W-:Y:S05]  /*8d10*/  BSYNC.RECONVERGENT B0 ;  /* 0x0000000000007941 */ /* 0x000fea0003800200 */
.L_x_2535:
[----:B------:R3:W-:Y:S01]  /*8d20*/  STG.E.U8 desc[UR36][R2.64], R5 ;  /* 0x0000000502007986 */ /* 0x0007e2000c101124 */
[----:B------:R-:W-:Y:S05]  /*8d30*/  BRA `(.L_x_2512) ;  /* 0x0000000000547947 */ /* 0x000fea0003800000 */
.L_x_2532:
        /* <DEDUP_REMOVED lines=13> */
.L_x_2537:
[----:B------:R-:W-:Y:S02]  /*8e10*/  ISETP.GT.U32.AND P0, PT, R5, 0x7f800000, PT ;  /* 0x7f8000000500780c */ /* 0x000fe40003f04070 */
[----:B------:R-:W-:-:S04]  /*8e20*/  MOV R5, 0x7f ;  /* 0x0000007f00057802 */ /* 0x000fc80000000f00 */
[----:B------:R-:W-:-:S05]  /*8e30*/  SEL R5, R5, 0x7c, P0 ;  /* 0x0000007c05057807 */ /* 0x000fca0000000000 */
[----:B------:R2:W-:Y:S01]  /*8e40*/  STG.E.U8 desc[UR36][R2.64], R5 ;  /* 0x0000000502007986 */ /* 0x0005e2000c101124 */
[----:B------:R-:W-:Y:S05]  /*8e50*/  BRA `(.L_x_2512) ;  /* 0x00000000000c7947 */ /* 0x000fea0003800000 */
.L_x_2531:
[----:B------:R-:W0:Y:S02]  /*8e60*/  I2F.U16 R0, R9 ;  /* 0x0000000900007306 */ /* 0x000e240000101000 */
[----:B0-----:R-:W-:-:S05]  /*8e70*/  F2FP.BF16.F32.PACK_AB R0, RZ, R0 ;  /* 0x00000000ff00723e */ /* 0x001fca00000010ff */
[----:B------:R0:W-:Y:S02]  /*8e80*/  STG.E.U16 desc[UR36][R2.64], R0 ;  /* 0x0000000002007986 */ /* 0x0001e4000c101524 */
.L_x_2512:
[----:B------:R-:W-:Y:S05]  /*8e90*/  BSYNC.RECONVERGENT B6 ;  /* 0x0000000000067941 */ /* 0x000fea0003800200 */
.L_x_2506:
[----:B------:R-:W-:-:S07]  /*8ea0*/  VIADD R17, R17, 0x80 ;  /* 0x0000008011117836 */ /* 0x000fce0000000000 */
.L_x_2471:
[----:B------:R-:W-:Y:S05]  /*8eb0*/  BSYNC.RECONVERGENT B7 ;  /* 0x0000000000077941 */ /* 0x000fea0003800200 */
.L_x_2470:
        /* <DEDUP_REMOVED lines=306> */
.L_x_2538:
        /* <DEDUP_REMOVED lines=18> */
.L_x_2542:
[----:B------:R4:W5:Y:S01]  /*a300*/  LDG.E.U8 R0, desc[UR36][R2.64] ;  /* 0x0000002402007981 */ /* 0x000962000c1e1100 */
[----:B------:R-:W-:Y:S05]  /*a310*/  BRA `(.L_x_2544) ;  /* 0x0000000c004c7947 */ /* 0x000fea0003800000 */
.L_x_2541:
        /* <DEDUP_REMOVED lines=8> */
.L_x_2546:
[----:B------:R2:W5:Y:S01]  /*a3a0*/  LDG.E.U16 R0, desc[UR36][R2.64] ;  /* 0x0000002402007981 */ /* 0x000562000c1e1500 */
[----:B------:R-:W-:Y:S05]  /*a3b0*/  BRA `(.L_x_2544) ;  /* 0x0000000c00247947 */ /* 0x000fea0003800000 */
.L_x_2545:
[----:B------:R0:W5:Y:S01]  /*a3c0*/  LDG.E.U16 R0, desc[UR36][R2.64] ;  /* 0x0000002402007981 */ /* 0x000162000c1e1500 */
[----:B------:R-:W-:Y:S05]  /*a3d0*/  BRA `(.L_x_2544) ;  /* 0x0000000c001c7947 */ /* 0x000fea0003800000 */
.L_x_2540:
        /* <DEDUP_REMOVED lines=9> */
.L_x_2548:
[----:B------:R-:W2:Y:S02]  /*a470*/  LDG.E.U16 R4, desc[UR36][R2.64] ;  /* 0x0000002402047981 */ /* 0x000ea4000c1e1500 */
[----:B--2---:R-:W-:-:S06]  /*a480*/  HADD2.F32 R4, -RZ, R4.H0_H0 ;  /* 0x20000004ff047230 */ /* 0x004fcc0000004100 */
[----:B------:R-:W0:Y:S02]  /*a490*/  F2I.FTZ.TRUNC.NTZ R4, R4 ;  /* 0x0000000400047305 */ /* 0x000e24000021f100 */
[----:B0-----:R-:W-:Y:S01]  /*a4a0*/  PRMT R0, R4, 0x7610, R0 ;  /* 0x0000761004007816 */ /* 0x001fe20000000000 */
[----:B------:R-:W-:Y:S06]  /*a4b0*/  BRA `(.L_x_2544) ;  /* 0x0000000800e47947 */ /* 0x000fec0003800000 */
.L_x_2547:
        /* <DEDUP_REMOVED lines=9> */
.L_x_2550:
[----:B------:R-:W2:Y:S02]  /*a550*/  LDG.E.U16 R2, desc[UR36][R2.64] ;  /* 0x0000002402027981 */ /* 0x000ea4000c1e1500 */
[----:B--2---:R-:W-:-:S06]  /*a560*/  HADD2.F32 R4, -RZ, R2.H0_H0 ;  /* 0x20000002ff047230 */ /* 0x004fcc0000004100 */
[----:B------:R-:W0:Y:S02]  /*a570*/  F2I.FTZ.TRUNC.NTZ R4, R4 ;  /* 0x0000000400047305 */ /* 0x000e24000021f100 */
[----:B0-----:R-:W-:Y:S01]  /*a580*/  PRMT R0, R4, 0x7610, R0 ;  /* 0x0000761004007816 */ /* 0x001fe20000000000 */
[----:B------:R-:W-:Y:S06]  /*a590*/  BRA `(.L_x_2544) ;  /* 0x0000000800ac7947 */ /* 0x000fec0003800000 */
.L_x_2549:
[----:B------:R-:W2:Y:S02]  /*a5a0*/  LDG.E.64 R2, desc[UR36][R2.64] ;  /* 0x0000002402027981 */ /* 0x000ea4000c1e1b00 */
[----:B--2---:R0:W1:Y:S01]  /*a5b0*/  F2I.F64.TRUNC R0, R2 ;  /* 0x0000000200007311 */ /* 0x004062000030d100 */
[----:B------:R-:W-:Y:S05]  /*a5c0*/  BRA `(.L_x_2544) ;  /* 0x0000000800a07947 */ /* 0x000fea0003800000 */
.L_x_2539:
        /* <DEDUP_REMOVED lines=12> */
.L_x_2553:
[----:B------:R-:W2:Y:S02]  /*a690*/  LDG.E.64 R2, desc[UR36][R2.64] ;  /* 0x0000002402027981 */ /* 0x000ea4000c1e1b00 */
[----:B--2---:R0:W1:Y:S01]  /*a6a0*/  F2I.F64.TRUNC R0, R2 ;  /* 0x0000000200007311 */ /* 0x004062000030d100 */
[----:B------:R-:W-:Y:S05]  /*a6b0*/  BRA `(.L_x_2544) ;  /* 0x0000000800647947 */ /* 0x000fea0003800000 */
.L_x_2552:
        /* <DEDUP_REMOVED lines=27> */
.L_x_2555:
        /* <DEDUP_REMOVED lines=14> */
.L_x_2554:
[----:B------:R-:W2:Y:S02]  /*a950*/  LDG.E.U16 R4, desc[UR36][R2.64] ;  /* 0x0000002402047981 */ /* 0x000ea4000c1e1500 */
[----:B--2---:R-:W-:-:S06]  /*a960*/  SHF.L.U32 R4, R4, 0x10, RZ ;  /* 0x0000001004047819 */ /* 0x004fcc00000006ff */
[----:B------:R-:W0:Y:S02]  /*a970*/  F2I.FTZ.TRUNC.NTZ R4, R4 ;  /* 0x0000000400047305 */ /* 0x000e24000021f100 */
[----:B0-----:R-:W-:Y:S01]  /*a980*/  PRMT R0, R4, 0x7610, R0 ;  /* 0x0000761004007816 */ /* 0x001fe20000000000 */
[----:B------:R-:W-:Y:S06]  /*a990*/  BRA `(.L_x_2544) ;  /* 0x0000000400ac7947 */ /* 0x000fec0003800000 */
.L_x_2551:
        /* <DEDUP_REMOVED lines=10> */
.L_x_2558:
        /* <DEDUP_REMOVED lines=21> */
.L_x_2562:
[----:B------:R-:W-:Y:S05]  /*ab90*/  BSYNC.RECONVERGENT B1 ;  /* 0x0000000000017941 */ /* 0x000fea0003800200 */
.L_x_2561:
[----:B------:R-:W-:Y:S01]  /*aba0*/  IMAD.SHL.U32 R0, R0, 0x100000, RZ ;  /* 0x0010000000007824 */ /* 0x000fe200078e00ff */
[----:B------:R-:W-:-:S04]  /*abb0*/  LEA R2, R2, 0x3b800000, 0x17 ;  /* 0x3b80000002027811 */ /* 0x000fc800078eb8ff */
[----:B------:R-:W-:-:S07]  /*abc0*/  LOP3.LUT R4, R2, R0, R7, 0xfe, !PT ;  /* 0x0000000002047212 */ /* 0x000fce00078efe07 */
.L_x_2560:
[----:B------:R-:W-:Y:S05]  /*abd0*/  BSYNC.RECONVERGENT B0 ;  /* 0x0000000000007941 */ /* 0x000fea0003800200 */
.L_x_2559:
[----:B------:R-:W0:Y:S02]  /*abe0*/  F2I.FTZ.TRUNC.NTZ R4, R4 ;  /* 0x0000000400047305 */ /* 0x000e24000021f100 */
[----:B0-----:R-:W-:Y:S01]  /*abf0*/  PRMT R0, R4, 0x7610, R0 ;  /* 0x0000761004007816 */ /* 0x001fe20000000000 */
[----:B------:R-:W-:Y:S06]  /*ac00*/  BRA `(.L_x_2544) ;  /* 0x0000000400107947 */ /* 0x000fec0003800000 */
.L_x_2557:
        /* <DEDUP_REMOVED lines=21> */
.L_x_2566:
[----:B------:R-:W-:Y:S05]  /*ad60*/  BSYNC.RECONVERGENT B1 ;  /* 0x0000000000017941 */ /* 0x000fea0003800200 */
.L_x_2565:
[----:B------:R-:W-:Y:S02]  /*ad70*/  SHF.L.U32 R0, R0, 0x15, RZ ;  /* 0x0000001500007819 */ /* 0x000fe400000006ff */
[----:B------:R-:W-:-:S04]  /*ad80*/  LEA R2, R2, 0x37800000, 0x17 ;  /* 0x3780000002027811 */ /* 0x000fc800078eb8ff */
[----:B------:R-:W-:-:S07]  /*ad90*/  LOP3.LUT R4, R2, R0, R7, 0xfe, !PT ;  /* 0x0000000002047212 */ /* 0x000fce00078efe07 */
.L_x_2564:
[----:B------:R-:W-:Y:S05]  /*ada0*/  BSYNC.RECONVERGENT B0 ;  /* 0x0000000000007941 */ /* 0x000fea0003800200 */
.L_x_2563:
[----:B------:R-:W0:Y:S02]  /*adb0*/  F2I.FTZ.TRUNC.NTZ R4, R4 ;  /* 0x0000000400047305 */ /* 0x000e24000021f100 */
[----:B0-----:R-:W-:Y:S01]  /*adc0*/  PRMT R0, R4, 0x7610, R0 ;  /* 0x0000761004007816 */ /* 0x001fe20000000000 */
[----:B------:R-:W-:Y:S06]  /*add0*/  BRA `(.L_x_2544) ;  /* 0x00000000009c7947 */ /* 0x000fec0003800000 */
.L_x_2556:
        /* <DEDUP_REMOVED lines=14> */
.L_x_2570:
[----:B------:R-:W-:Y:S05]  /*aec0*/  BSYNC.RECONVERGENT B0 ;  /* 0x0000000000007941 */ /* 0x000fea0003800200 */
.L_x_2569:
[----:B------:R-:W0:Y:S02]  /*aed0*/  F2I.FTZ.TRUNC.NTZ R4, R4 ;  /* 0x0000000400047305 */ /* 0x000e24000021f100 */
[----:B0-----:R-:W-:Y:S01]  /*aee0*/  PRMT R0, R4, 0x7610, R0 ;  /* 0x0000761004007816 */ /* 0x001fe20000000000 */
[----:B------:R-:W-:Y:S06]  /*aef0*/  BRA `(.L_x_2544) ;  /* 0x0000000000547947 */ /* 0x000fec0003800000 */
.L_x_2543:
[----:B------:R-:W-:Y:S01]  /*af00*/  MOV R0, 0x0 ;  /* 0x0000000000007802 */ /* 0x000fe20000000f00 */
[----:B------:R-:W0:Y:S01]  /*af10*/  LDCU.64 UR4, c[0x4][0x198] ;  /* 0x01003300ff0477ac */ /* 0x000e220008000a00 */
[----:B------:R-:W-:Y:S02]  /*af20*/  HFMA2 R8, -RZ, RZ, 0, 4.64916229248046875e-06 ;  /* 0x0000004eff087431 */ /* 0x000fe400000001ff */
[----:B------:R-:W-:Y:S01]  /*af30*/  IMAD.MOV.U32 R12, RZ, RZ, 0x1 ;  /* 0x00000001ff0c7424 */ /* 0x000fe200078e00ff */
[----:B------:R1:W2:Y:S01]  /*af40*/  LDC.64 R2, c[0x4][R0] ;  /* 0x0100000000027b82 */ /* 0x0002a20000000a00 */
[----:B------:R-:W3:Y:S01]  /*af50*/  LDCU.64 UR6, c[0x4][0x1a0] ;  /* 0x01003400ff0677ac */ /* 0x000ee20008000a00 */
[----:B------:R-:W-:Y:S01]  /*af60*/  MOV R13, RZ ;  /* 0x000000ff000d7202 */ /* 0x000fe20000000f00 */
[----:B------:R-:W4:Y:S01]  /*af70*/  LDCU.64 UR8, c[0x4][0x30] ;  /* 0x01000600ff0877ac */ /* 0x000f220008000a00 */
[----:B0-----:R-:W-:Y:S01]  /*af80*/  MOV R4, UR4 ;  /* 0x0000000400047c02 */ /* 0x001fe20008000f00 */
[----:B------:R-:W-:Y:S01]  /*af90*/  IMAD.U32 R5, RZ, RZ, UR5 ;  /* 0x00000005ff057e24 */ /* 0x000fe2000f8e00ff */
[----:B---3--:R-:W-:Y:S01]  /*afa0*/  MOV R6, UR6 ;  /* 0x0000000600067c02 */ /* 0x008fe20008000f00 */
[----:B------:R-:W-:Y:S01]  /*afb0*/  IMAD.U32 R7, RZ, RZ, UR7 ;  /* 0x00000007ff077e24 */ /* 0x000fe2000f8e00ff */
[----:B----4-:R-:W-:Y:S01]  /*afc0*/  MOV R10, UR8 ;  /* 0x00000008000a7c02 */ /* 0x010fe20008000f00 */
[----:B-1----:R-:W-:-:S07]  /*afd0*/  IMAD.U32 R11, RZ, RZ, UR9 ;  /* 0x00000009ff0b7e24 */ /* 0x002fce000f8e00ff */
[----:B------:R-:W-:-:S07]  /*afe0*/  LEPC R20, `(.L_x_2571) ;  /* 0x000000001014794e */ /* 0x000fce0000000000 */
[----:B--2---:R-:W-:Y:S05]  /*aff0*/  CALL.ABS.NOINC R2 ;  /* 0x0000000002007343 */ /* 0x004fea0003c00000 */
.L_x_2571:
[----:B------:R-:W-:Y:S01]  /*b000*/  PRMT R0, RZ, 0x7610, R0 ;  /* 0x00007610ff007816 */ /* 0x000fe20000000000 */
[----:B------:R-:W-:Y:S06]  /*b010*/  BRA `(.L_x_2544) ;  /* 0x00000000000c7947 */ /* 0x000fec0003800000 */
.L_x_2568:
[----:B------:R0:W5:Y:S01]  /*b020*/  LDG.E.U16 R0, desc[UR36][R2.64] ;  /* 0x0000002402007981 */ /* 0x000162000c1e1500 */
[----:B------:R-:W-:Y:S05]  /*b030*/  BRA `(.L_x_2544) ;  /* 0x0000000000047947 */ /* 0x000fea0003800000 */
.L_x_2567:
[----:B------:R0:W5:Y:S02]  /*b040*/  LDG.E.U16 R0, desc[UR36][R2.64] ;  /* 0x0000002402007981 */ /* 0x000164000c1e1500 */
.L_x_2544:
[----:B------:R-:W-:Y:S01]  /*b050*/  UPRMT UR4, UR42, 0x9910, URZ ;  /* 0x000099102a047896 */ /* 0x000fe200080000ff */
[----:B-1---5:R-:W-:-:S03]  /*b060*/  LOP3.LUT R0, R0, 0xffff, RZ, 0xc0, !PT ;  /* 0x0000ffff00007812 */ /* 0x022fc600078ec0ff */
[----:B------:R-:W-:Y:S01]  /*b070*/  UISETP.GT.AND UP0, UPT, UR4, 0x9, UPT ;  /* 0x000000090400788c */ /* 0x000fe2000bf04270 */
[----:B------:R-:W-:-:S08]  /*b080*/  SHF.R.U32.HI R5, RZ, 0xf, R0 ;  /* 0x0000000fff057819 */ /* 0x000fd00000011600 */
        /* <DEDUP_REMOVED lines=11> */
.L_x_2575:
[----:B------:R-:W-:Y:S01]  /*b140*/  STG.E.U8 desc[UR36][R16.64], R5 ;  /* 0x0000000510007986 */ /* 0x000fe2000c101124 */
[----:B------:R-:W-:Y:S05]  /*b150*/  EXIT ;  /* 0x000000000000794d */ /* 0x000fea0003800000 */
.L_x_2574:
[----:B------:R-:W-:-:S09]  /*b160*/  UISETP.NE.AND UP0, UPT, UR4, 0x2, UPT ;  /* 0x000000020400788c */ /* 0x000fd2000bf05270 */
[----:B------:R-:W-:Y:S05]  /*b170*/  BRA.U !UP0, `(.L_x_2577) ;  /* 0x00000001082c7547 */ /* 0x000fea000b800000 */
[----:B------:R-:W-:-:S09]  /*b180*/  UISETP.NE.AND UP0, UPT, UR4, 0x3, UPT ;  /* 0x000000030400788c */ /* 0x000fd2000bf05270 */
[----:B------:R-:W-:Y:S05]  /*b190*/  BRA.U !UP0, `(.L_x_2578) ;  /* 0x0000000108187547 */ /* 0x000fea000b800000 */
[----:B------:R-:W-:-:S09]  /*b1a0*/  UISETP.NE.AND UP0, UPT, UR4, 0x4, UPT ;  /* 0x000000040400788c */ /* 0x000fd2000bf05270 */
[----:B------:R-:W-:Y:S05]  /*b1b0*/  BRA.U UP0, `(.L_x_2576) ;  /* 0x00000009002c7547 */ /* 0x000fea000b800000 */
[----:B0-234-:R-:W-:Y:S01]  /*b1c0*/  LOP3.LUT R2, R5, 0xffff, RZ, 0xc0, !PT ;  /* 0x0000ffff05027812 */ /* 0x01dfe200078ec0ff */
[----:B------:R-:W-:-:S05]  /*b1d0*/  IMAD.MOV.U32 R3, RZ, RZ, RZ ;  /* 0x000000ffff037224 */ /* 0x000fca00078e00ff */
[----:B------:R-:W-:Y:S01]  /*b1e0*/  STG.E.64 desc[UR36][R16.64], R2 ;  /* 0x0000000210007986 */ /* 0x000fe2000c101b24 */
[----:B------:R-:W-:Y:S05]  /*b1f0*/  EXIT ;  /* 0x000000000000794d */ /* 0x000fea0003800000 */
.L_x_2578:
[----:B------:R-:W-:-:S05]  /*b200*/  LOP3.LUT R5, R5, 0xffff, RZ, 0xc0, !PT ;  /* 0x0000ffff05057812 */ /* 0x000fca00078ec0ff */
[----:B------:R-:W-:Y:S01]  /*b210*/  STG.E desc[UR36][R16.64], R5 ;  /* 0x0000000510007986 */ /* 0x000fe2000c101924 */
[----:B------:R-:W-:Y:S05]  /*b220*/  EXIT ;  /* 0x000000000000794d */ /* 0x000fea0003800000 */
.L_x_2577:
[----:B------:R-:W-:Y:S01]  /*b230*/  STG.E.U16 desc[UR36][R16.64], R5 ;  /* 0x0000000510007986 */ /* 0x000fe2000c101524 */
[----:B------:R-:W-:Y:S05]  /*b240*/  EXIT ;  /* 0x000000000000794d */ /* 0x000fea0003800000 */
.L_x_2573:
[----:B------:R-:W-:-:S09]  /*b250*/  UISETP.GT.AND UP0, UPT, UR4, 0x6, UPT ;  /* 0x000000060400788c */ /* 0x000fd2000bf04270 */
[----:B------:R-:W-:Y:S05]  /*b260*/  BRA.U UP0, `(.L_x_2579) ;  /* 0x00000001002c7547 */ /* 0x000fea000b800000 */
[----:B------:R-:W-:-:S09]  /*b270*/  UISETP.NE.AND UP0, UPT, UR4, 0x5, UPT ;  /* 0x000000050400788c */ /* 0x000fd2000bf05270 */
[----:B------:R-:W-:Y:S05]  /*b280*/  BRA.U !UP0, `(.L_x_2580) ;  /* 0x0000000108147547 */ /* 0x000fea000b800000 */
[----:B------:R-:W-:-:S09]  /*b290*/  UISETP.NE.AND UP0, UPT, UR4, 0x6, UPT ;  /* 0x000000060400788c */ /* 0x000fd2000bf05270 */
[----:B------:R-:W-:Y:S05]  /*b2a0*/  BRA.U UP0, `(.L_x_2576) ;  /* 0x0000000500f07547 */ /* 0x000fea000b800000 */
[----:B0-234-:R-:W0:Y:S02]  /*b2b0*/  I2F.U16 R3, R5 ;  /* 0x0000000500037306 */ /* 0x01de240000101000 */
[----:B0-----:R-:W-:Y:S01]  /*b2c0*/  STG.E desc[UR36][R16.64], R3 ;  /* 0x0000000310007986 */ /* 0x001fe2000c101924 */
[----:B------:R-:W-:Y:S05]  /*b2d0*/  EXIT ;  /* 0x000000000000794d */ /* 0x000fea0003800000 */
.L_x_2580:
[----:B------:R-:W1:Y:S02]  /*b2e0*/  I2F.U16 R0, R5 ;  /* 0x0000000500007306 */ /* 0x000e640000101000 */
[----:B-1----:R-:W-:-:S05]  /*b2f0*/  F2FP.F16.F32.PACK_AB R0, RZ, R0 ;  /* 0x00000000ff00723e */ /* 0x002fca00000000ff */
[----:B------:R-:W-:Y:S01]  /*b300*/  STG.E.U16 desc[UR36][R16.64], R0 ;  /* 0x0000000010007986 */ /* 0x000fe2000c101524 */
[----:B------:R-:W-:Y:S05]  /*b310*/  EXIT ;  /* 0x000000000000794d */ /* 0x000fea0003800000 */
.L_x_2579:
[----:B------:R-:W-:-:S09]  /*b320*/  UISETP.NE.AND UP0, UPT, UR4, 0x7, UPT ;  /* 0x000000070400788c */ /* 0x000fd2000bf05270 */
[----:B------:R-:W-:Y:S05]  /*b330*/  BRA.U !UP0, `(.L_x_2581) ;  /* 0x0000000108347547 */ /* 0x000fea000b800000 */
[----:B------:R-:W-:-:S09]  /*b340*/  UISETP.NE.AND UP0, UPT, UR4, 0x8, UPT ;  /* 0x000000080400788c */ /* 0x000fd2000bf05270 */
[----:B------:R-:W-:Y:S05]  /*b350*/  BRA.U !UP0, `(.L_x_2582) ;  /* 0x0000000108187547 */ /* 0x000fea000b800000 */
[----:B------:R-:W-:-:S09]  /*b360*/  UISETP.NE.AND UP0, UPT, UR4, 0x9, UPT ;  /* 0x000000090400788c */ /* 0x000fd2000bf05270 */
[----:B------:R-:W-:Y:S05]  /*b370*/  BRA.U UP0, `(.L_x_2576) ;  /* 0x0000000500bc7547 */ /* 0x000fea000b800000 */
[----:B0-234-:R-:W0:Y:S01]  /*b380*/  I2F.U16 R2, R5 ;  /* 0x0000000500027306 */ /* 0x01de220000101000 */
[----:B------:R-:W-:-:S05]  /*b390*/  HFMA2 R3, -RZ, RZ, 0, 0 ;  /* 0x00000000ff037431 */ /* 0x000fca00000001ff */
[----:B0-----:R-:W-:Y:S01]  /*b3a0*/  STG.E.64 desc[UR36][R16.64], R2 ;  /* 0x0000000210007986 */ /* 0x001fe2000c101b24 */
[----:B------:R-:W-:Y:S05]  /*b3b0*/  EXIT ;  /* 0x000000000000794d */ /* 0x000fea0003800000 */
.L_x_2582:
[----:B------:R-:W0:Y:S02]  /*b3c0*/  I2F.U16 R5, R5 ;  /* 0x0000000500057306 */ /* 0x000e240000101000 */
[----:B0-234-:R-:W-:-:S04]  /*b3d0*/  F2FP.F16.F32.PACK_AB R3, RZ, R5 ;  /* 0x00000005ff03723e */ /* 0x01dfc800000000ff */
[----:B------:R-:W-:-:S05]  /*b3e0*/  PRMT R3, R3, 0x5410, RZ ;  /* 0x0000541003037816 */ /* 0x000fca00000000ff */
[----:B------:R-:W-:Y:S01]  /*b3f0*/  STG.E desc[UR36][R16.64], R3 ;  /* 0x0000000310007986 */ /* 0x000fe2000c101924 */
[----:B------:R-:W-:Y:S05]  /*b400*/  EXIT ;  /* 0x000000000000794d */ /* 0x000fea0003800000 */
.L_x_2581:
[----:B0-234-:R-:W0:Y:S02]  /*b410*/  I2F.F64.U16 R2, R5 ;  /* 0x0000000500027312 */ /* 0x01de240000101800 */
[----:B0-----:R-:W-:Y:S01]  /*b420*/  STG.E.64 desc[UR36][R16.64], R2 ;  /* 0x0000000210007986 */ /* 0x001fe2000c101b24 */
[----:B------:R-:W-:Y:S05]  /*b430*/  EXIT ;  /* 0x000000000000794d */ /* 0x000fea0003800000 */
.L_x_2572:
        /* <DEDUP_REMOVED lines=12> */
.L_x_2586:
[----:B------:R-:W1:Y:S01]  /*b500*/  I2F.U16 R5, R5 ;  /* 0x0000000500057306 */ /* 0x000e620000101000 */
[----:B------:R-:W-:Y:S01]  /*b510*/  BSSY.RECONVERGENT B0, `(.L_x_2587) ;  /* 0x0000010000007945 */ /* 0x000fe20003800200 */
[----:B------:R-:W-:Y:S01]  /*b520*/  IMAD.MOV.U32 R8, RZ, RZ, 0x80 ;  /* 0x00000080ff087424 */ /* 0x000fe200078e00ff */
[----:B-1----:R-:W-:-:S13]  /*b530*/  ISETP.GT.U32.AND P0, PT, R5, 0x437fffff, PT ;  /* 0x437fffff0500780c */ /* 0x002fda0003f04070 */
        /* <DEDUP_REMOVED lines=12> */
.L_x_2589:
[----:B------:R-:W-:-:S07]  /*b600*/  PRMT R8, R0, 0x7610, R8 ;  /* 0x0000761000087816 */ /* 0x000fce0000000008 */
.L_x_2588:
[----:B------:R-:W-:Y:S05]  /*b610*/  BSYNC.RECONVERGENT B0 ;  /* 0x0000000000007941 */ /* 0x000fea0003800200 */
.L_x_2587:
[----:B------:R-:W-:Y:S01]  /*b620*/  STG.E.U8 desc[UR36][R16.64], R8 ;  /* 0x0000000810007986 */ /* 0x000fe2000c101124 */
[----:B------:R-:W-:Y:S05]  /*b630*/  EXIT ;  /* 0x000000000000794d */ /* 0x000fea0003800000 */
.L_x_2585:
[----:B0-234-:R-:W0:Y:S01]  /*b640*/  I2F.U16 R3, R5 ;  /* 0x0000000500037306 */ /* 0x01de220000101000 */
        /* <DEDUP_REMOVED lines=16> */
.L_x_2592:
[----:B------:R-:W-:-:S07]  /*b750*/  PRMT R8, R0, 0x7610, R8 ;  /* 0x0000761000087816 */ /* 0x000fce0000000008 */
.L_x_2591:
[----:B------:R-:W-:Y:S05]  /*b760*/  BSYNC.RECONVERGENT B0 ;  /* 0x0000000000007941 */ /* 0x000fea0003800200 */
.L_x_2590:
[----:B------:R-:W-:Y:S01]  /*b770*/  STG.E.U8 desc[UR36][R16.64], R8 ;  /* 0x0000000810007986 */ /* 0x000fe2000c101124 */
[----:B------:R-:W-:Y:S05]  /*b780*/  EXIT ;  /* 0x000000000000794d */ /* 0x000fea0003800000 */
.L_x_2584:
[----:B------:R-:W-:-:S09]  /*b790*/  UISETP.NE.AND UP0, UPT, UR4, 0x1c, UPT ;  /* 0x0000001c0400788c */ /* 0x000fd2000bf05270 */
[----:B------:R-:W-:Y:S05]  /*b7a0*/  BRA.U !UP0, `(.L_x_2593) ;  /* 0x00000001085c7547 */ /* 0x000fea000b800000 */
[----:B------:R-:W-:-:S09]  /*b7b0*/  UISETP.NE.AND UP0, UPT, UR4, 0x1d, UPT ;  /* 0x0000001d0400788c */ /* 0x000fd2000bf05270 */
[----:B------:R-:W-:Y:S05]  /*b7c0*/  BRA.U !UP0, `(.L_x_2594) ;  /* 0x0000000108447547 */ /* 0x000fea000b800000 */
[----:B------:R-:W-:-:S09]  /*b7d0*/  UISETP.NE.AND UP0, UPT, UR4, 0x2c, UPT ;  /* 0x0000002c0400788c */ /* 0x000fd2000bf05270 */
[----:B------:R-:W-:Y:S05]  /*b7e0*/  BRA.U UP0, `(.L_x_2576) ;  /* 0x0000000100a07547 */ /* 0x000fea000b800000 */
[----:B------:R-:W1:Y:S01]  /*b7f0*/  I2F.U16 R5, R5 ;  /* 0x0000000500057306 */ /* 0x000e620000101000 */
[----:B0-234-:R-:W-:Y:S01]  /*b800*/  IMAD.MOV.U32 R3, RZ, RZ, 0xff ;  /* 0x000000ffff037424 */ /* 0x01dfe200078e00ff */
[----:B-1----:R-:W-:-:S04]  /*b810*/  SHF.R.U32.HI R2, RZ, 0x17, R5 ;  /* 0x00000017ff027819 */ /* 0x002fc80000011605 */
        /* <DEDUP_REMOVED lines=8> */
[----:B------:R-:W-:-:S05]  /*b8a0*/  @!P0 IMAD.MOV R0, RZ, RZ, R2 ;  /* 0x000000ffff008224 */ /* 0x000fca00078e0202 */
[----:B------:R-:W-:-:S05]  /*b8b0*/  @P1 MOV R3, R0 ;  /* 0x0000000000031202 */ /* 0x000fca0000000f00 */
[----:B------:R-:W-:Y:S01]  /*b8c0*/  STG.E.U8 desc[UR36][R16.64], R3 ;  /* 0x0000000310007986 */ /* 0x000fe2000c101124 */
[----:B------:R-:W-:Y:S05]  /*b8d0*/  EXIT ;  /* 0x000000000000794d */ /* 0x000fea0003800000 */
.L_x_2594:
[----:B0-234-:R-:W-:Y:S01]  /*b8e0*/  LOP3.LUT R2, R5, 0xffff, RZ, 0xc0, !PT ;  /* 0x0000ffff05027812 */ /* 0x01dfe200078ec0ff */
[----:B------:R-:W-:-:S05]  /*b8f0*/  IMAD.MOV.U32 R3, RZ, RZ, RZ ;  /* 0x000000ffff037224 */ /* 0x000fca00078e00ff */
[----:B------:R-:W-:Y:S01]  /*b900*/  STG.E.64 desc[UR36][R16.64], R2 ;  /* 0x0000000210007986 */ /* 0x000fe2000c101b24 */
[----:B------:R-:W-:Y:S05]  /*b910*/  EXIT ;  /* 0x000000000000794d */ /* 0x000fea0003800000 */
.L_x_2593:
[----:B------:R-:W-:-:S05]  /*b920*/  LOP3.LUT R5, R5, 0xffff, RZ, 0xc0, !PT ;  /* 0x0000ffff05057812 */ /* 0x000fca00078ec0ff */
[----:B------:R-:W-:Y:S01]  /*b930*/  STG.E desc[UR36][R16.64], R5 ;  /* 0x0000000510007986 */ /* 0x000fe2000c101924 */
[----:B------:R-:W-:Y:S05]  /*b940*/  EXIT ;  /* 0x000000000000794d */ /* 0x000fea0003800000 */
.L_x_2583:
        /* <DEDUP_REMOVED lines=8> */
.L_x_2596:
[----:B------:R-:W1:Y:S01]  /*b9d0*/  I2F.F64.U16 R4, R5 ;  /* 0x0000000500047312 */ /* 0x000e620000101800 */
[----:B------:R-:W-:-:S05]  /*b9e0*/  CS2R R6, SRZ ;  /* 0x0000000000067805 */ /* 0x000fca000001ff00 */
[----:B-1----:R-:W-:Y:S01]  /*b9f0*/  STG.E.128 desc[UR36][R16.64], R4 ;  /* 0x0000000410007986 */ /* 0x002fe2000c101d24 */
[----:B------:R-:W-:Y:S05]  /*ba00*/  EXIT ;  /* 0x000000000000794d */ /* 0x000fea0003800000 */
.L_x_2595:
[----:B------:R-:W-:-:S09]  /*ba10*/  UISETP.NE.AND UP0, UPT, UR4, 0xf, UPT ;  /* 0x0000000f0400788c */ /* 0x000fd2000bf05270 */
[----:B------:R-:W-:Y:S05]  /*ba20*/  BRA.U !UP0, `(.L_x_2597) ;  /* 0x0000000108d87547 */ /* 0x000fea000b800000 */
[----:B------:R-:W-:-:S09]  /*ba30*/  UISETP.NE.AND UP0, UPT, UR4, 0x17, UPT ;  /* 0x000000170400788c */ /* 0x000fd2000bf05270 */
[----:B------:R-:W-:Y:S05]  /*ba40*/  BRA.U !UP0, `(.L_x_2598) ;  /* 0x0000000108847547 */ /* 0x000fea000b800000 */
[----:B------:R-:W-:-:S09]  /*ba50*/  UISETP.NE.AND UP0, UPT, UR4, 0x18, UPT ;  /* 0x000000180400788c */ /* 0x000fd2000bf05270 */
[----:B------:R-:W-:Y:S05]  /*ba60*/  BRA.U !UP0, `(.L_x_2599) ;  /* 0x0000000108447547 */ /* 0x000fea000b800000 */
.L_x_2576:
[----:B------:R-:W-:Y:S01]  /*ba70*/  MOV R0, 0x0 ;  /* 0x0000000000007802 */ /* 0x000fe20000000f00 */
[----:B------:R-:W1:Y:S01]  /*ba80*/  LDCU.64 UR4, c[0x4][0x198] ;  /* 0x01003300ff0477ac */ /* 0x000e620008000a00 */
[----:B------:R-:W-:Y:S02]  /*ba90*/  HFMA2 R8, -RZ, RZ, 0, 6.020069122314453125e-06 ;  /* 0x00000065ff087431 */ /* 0x000fe400000001ff */
[----:B------:R-:W-:Y:S01]  /*baa0*/  IMAD.MOV.U32 R12, RZ, RZ, 0x1 ;  /* 0x00000001ff0c7424 */ /* 0x000fe200078e00ff */
[----:B0-234-:R0:W2:Y:S01]  /*bab0*/  LDC.64 R2, c[0x4][R0] ;  /* 0x0100000000027b82 */ /* 0x01d0a20000000a00 */
[----:B------:R-:W3:Y:S01]  /*bac0*/  LDCU.64 UR6, c[0x4][0x1a0] ;  /* 0x01003400ff0677ac */ /* 0x000ee20008000a00 */
[----:B------:R-:W-:Y:S01]  /*bad0*/  MOV R13, RZ ;  /* 0x000000ff000d7202 */ /* 0x000fe20000000f00 */
[----:B------:R-:W4:Y:S01]  /*bae0*/  LDCU.64 UR8, c[0x4][0x10] ;  /* 0x01000200ff0877ac */ /* 0x000f220008000a00 */
[----:B-1----:R-:W-:Y:S01]  /*baf0*/  MOV R4, UR4 ;  /* 0x0000000400047c02 */ /* 0x002fe20008000f00 */
[----:B------:R-:W-:Y:S01]  /*bb00*/  IMAD.U32 R5, RZ, RZ, UR5 ;  /* 0x00000005ff057e24 */ /* 0x000fe2000f8e00ff */
[----:B---3--:R-:W-:Y:S01]  /*bb10*/  MOV R6, UR6 ;  /* 0x0000000600067c02 */ /* 0x008fe20008000f00 */
[----:B------:R-:W-:Y:S01]  /*bb20*/  IMAD.U32 R7, RZ, RZ, UR7 ;  /* 0x00000007ff077e24 */ /* 0x000fe2000f8e00ff */
[----:B----4-:R-:W-:Y:S01]  /*bb30*/  MOV R10, UR8 ;  /* 0x00000008000a7c02 */ /* 0x010fe20008000f00 */
[----:B0-----:R-:W-:-:S07]  /*bb40*/  IMAD.U32 R11, RZ, RZ, UR9 ;  /* 0x00000009ff0b7e24 */ /* 0x001fce000f8e00ff */
[----:B------:R-:W-:-:S07]  /*bb50*/  LEPC R20, `(.L_x_2600) ;  /* 0x000000001014794e */ /* 0x000fce0000000000 */
[----:B--2---:R-:W-:Y:S05]  /*bb60*/  CALL.ABS.NOINC R2 ;  /* 0x0000000002007343 */ /* 0x004fea0003c00000 */
.L_x_2600:
[----:B------:R-:W-:Y:S05]  /*bb70*/  EXIT ;  /* 0x000000000000794d */ /* 0x000fea0003800000 */
.L_x_2599:
[----:B------:R-:W1:Y:S01]  /*bb80*/  I2F.U16 R5, R5 ;  /* 0x0000000500057306 */ /* 0x000e620000101000 */
[----:B------:R-:W-:Y:S01]  /*bb90*/  BSSY.RECONVERGENT B0, `(.L_x_2601) ;  /* 0x000000a000007945 */ /* 0x000fe20003800200 */
[----:B0-234-:R-:W-:Y:S01]  /*bba0*/  IMAD.MOV.U32 R3, RZ, RZ, 0x7f ;  /* 0x0000007fff037424 */ /* 0x01dfe200078e00ff */
[----:B-1----:R-:W-:-:S13]  /*bbb0*/  ISETP.GT.U32.AND P0, PT, R5, 0x43efffff, PT ;  /* 0x43efffff0500780c */ /* 0x002fda0003f04070 */
[----:B------:R-:W-:Y:S05]  /*bbc0*/  @P0 BRA `(.L_x_2602) ;  /* 0x0000000000180947 */ /* 0x000fea0003800000 */
[----:B------:R-:W-:-:S13]  /*bbd0*/  ISETP.GE.U32.AND P0, PT, R5, 0x3c800000, PT ;  /* 0x3c8000000500780c */ /* 0x000fda0003f06070 */
[----:B------:R-:W-:-:S04]  /*bbe0*/  @P0 SHF.R.U32.HI R0, RZ, 0x14, R5 ;  /* 0x00000014ff000819 */ /* 0x000fc80000011605 */
[----:B------:R-:W-:-:S04]  /*bbf0*/  @P0 LOP3.LUT R0, R0, 0x1, RZ, 0xc0, !PT ;  /* 0x0000000100000812 */ /* 0x000fc800078ec0ff */
[----:B------:R-:W-:-:S04]  /*bc00*/  @P0 IADD3 R0, PT, PT, R5, 0x407ffff, R0 ;  /* 0x0407ffff05000810 */ /* 0x000fc80007ffe000 */
[----:B------:R-:W-:Y:S01]  /*bc10*/  @P0 SHF.R.U32.HI R3, RZ, 0x14, R0 ;  /* 0x00000014ff030819 */ /* 0x000fe20000011600 */
[----:B------:R-:W-:-:S07]  /*bc20*/  @!P0 FADD.FTZ R3, R5, 16384 ;  /* 0x4680000005038421 */ /* 0x000fce0000010000 */
.L_x_2602:
[----:B------:R-:W-:Y:S05]  /*bc30*/  BSYNC.RECONVERGENT B0 ;  /* 0x0000000000007941 */ /* 0x000fea0003800200 */
.L_x_2601:
[----:B------:R-:W-:Y:S01]  /*bc40*/  STG.E.U8 desc[UR36][R16.64], R3 ;  /* 0x0000000310007986 */ /* 0x000fe2000c101124 */
[----:B------:R-:W-:Y:S05]  /*bc50*/  EXIT ;  /* 0x000000000000794d */ /* 0x000fea0003800000 */
.L_x_2598:
[----:B0-234-:R-:W0:Y:S02]  /*bc60*/  I2F.U16 R3, R5 ;  /* 0x0000000500037306 */ /* 0x01de240000101000 */
        /* <DEDUP_REMOVED lines=9> */
[----:B------:R-:W-:-:S04]  /*bd00*/  LOP3.LUT R0, R5, 0x80, RZ, 0xfc, !PT ;  /* 0x0000008005007812 */ /* 0x000fc800078efcff */
[----:B0-----:R-:W0:Y:S02]  /*bd10*/  I2F.U16 R3, R0 ;  /* 0x0000000000037306 */ /* 0x001e240000101000 */
[----:B0-----:R-:W-:Y:S01]  /*bd20*/  STG.E.U8 desc[UR36][R16.64], R3 ;  /* 0x0000000310007986 */ /* 0x001fe2000c101124 */
[----:B------:R-:W-:Y:S05]  /*bd30*/  EXIT ;  /* 0x000000000000794d */ /* 0x000fea0003800000 */
.L_x_2603:
[----:B------:R-:W-:Y:S01]  /*bd40*/  ISETP.GT.U32.AND P0, PT, R3, 0x7f800000, PT ;  /* 0x7f8000000300780c */ /* 0x000fe20003f04070 */
[----:B------:R-:W-:-:S05]  /*bd50*/  HFMA2 R3, -RZ, RZ, 0, 7.569789886474609375e-06 ;  /* 0x0000007fff037431 */ /* 0x000fca00000001ff */
[----:B------:R-:W-:-:S05]  /*bd60*/  SEL R3, R3, 0x7c, P0 ;  /* 0x0000007c03037807 */ /* 0x000fca0000000000 */
[----:B------:R-:W-:Y:S01]  /*bd70*/  STG.E.U8 desc[UR36][R16.64], R3 ;  /* 0x0000000310007986 */ /* 0x000fe2000c101124 */
[----:B------:R-:W-:Y:S05]  /*bd80*/  EXIT ;  /* 0x000000000000794d */ /* 0x000fea0003800000 */
.L_x_2597:
[----:B------:R-:W1:Y:S02]  /*bd90*/  I2F.U16 R0, R5 ;  /* 0x0000000500007306 */ /* 0x000e640000101000 */
[----:B-1----:R-:W-:-:S05]  /*bda0*/  F2FP.BF16.F32.PACK_AB R0, RZ, R0 ;  /* 0x00000000ff00723e */ /* 0x002fca00000010ff */
[----:B------:R-:W-:Y:S01]  /*bdb0*/  STG.E.U16 desc[UR36][R16.64], R0 ;  /* 0x0000000010007986 */ /* 0x000fe2000c101524 */
[----:B------:R-:W-:Y:S05]  /*bdc0*/  EXIT ;  /* 0x000000000000794d */ /* 0x000fea0003800000 */
.L_x_2604:
        /* <DEDUP_REMOVED lines=11> */
.L_x_23624:


//--------------------- .text._ZN2at6native27unrolled_elementwise_kernelIZZZNS0_19signbit_kernel_cudaERNS_18TensorIteratorBaseEENKUlvE_clEvENKUlvE3_clEvEUlsE_St5arrayIPcLm2EELi4E23TrivialOffsetCalculatorILi1EjESB_NS0_6memory12LoadWithCastILi1EEENSC_13StoreWithCastILi1EEEEEviT_T0_T2_T3_T4_T5_ --------------------------
	.section	.text._ZN2at6native27unrolled_elementwise_kernelIZZZNS0_19signbit_kernel_cudaERNS_18TensorIteratorBaseEENKUlvE_clEvENKUlvE3_clEvEUlsE_St5arrayIPcLm2EELi4E23TrivialOffsetCalculatorILi1EjESB_NS0_6memory12LoadWithCastILi1EEENSC_13StoreWithCastILi1EEEEEviT_T0_T2_T3_T4_T5_,"ax",@progbits
	.align	128
        .global         _ZN2at6native27unrolled_elementwise_kernelIZZZNS0_19signbit_kernel_cudaERNS_18TensorIteratorBaseEENKUlvE_clEvENKUlvE3_clEvEUlsE_St5arrayIPcLm2EELi4E23TrivialOffsetCalculatorILi1EjESB_NS0_6memory12LoadWithCastILi1EEENSC_13StoreWithCastILi1EEEEEviT_T0_T2_T3_T4_T5_
        .type           _ZN2at6native27unrolled_elementwise_kernelIZZZNS0_19signbit_kernel_cudaERNS_18TensorIteratorBaseEENKUlvE_clEvENKUlvE3_clEvEUlsE_St5arrayIPcLm2EELi4E23TrivialOffsetCalculatorILi1EjESB_NS0_6memory12LoadWithCastILi1EEENSC_13StoreWithCastILi1EEEEEviT_T0_T2_T3_T4_T5_,@function
        .size           _ZN2at6native27unrolled_elementwise_kernelIZZZNS0_19signbit_kernel_cudaERNS_18TensorIteratorBaseEENKUlvE_clEvENKUlvE3_clEvEUlsE_St5arrayIPcLm2EELi4E23TrivialOffsetCalculatorILi1EjESB_NS0_6memory12LoadWithCastILi1EEENSC_13StoreWithCastILi1EEEEEviT_T0_T2_T3_T4_T5_,(.L_x_23625 - _ZN2at6native27unrolled_elementwise_kernelIZZZNS0_19signbit_kernel_cudaERNS_18TensorIteratorBaseEENKUlvE_clEvENKUlvE3_clEvEUlsE_St5arrayIPcLm2EELi4E23TrivialOffsetCalculatorILi1EjESB_NS0_6memory12LoadWithCastILi1EEENSC_13StoreWithCastILi1EEEEEviT_T0_T2_T3_T4_T5_)
        .other          _ZN2at6native27unrolled_elementwise_kernelIZZZNS0_19signbit_kernel_cudaERNS_18TensorIteratorBaseEENKUlvE_clEvENKUlvE3_clEvEUlsE_St5arrayIPcLm2EELi4E23TrivialOffsetCalculatorILi1EjESB_NS0_6memory12LoadWithCastILi1EEENSC_13StoreWithCastILi1EEEEEviT_T0_T2_T3_T4_T5_,@"STO_CUDA_ENTRY STV_DEFAULT"
_ZN2at6native27unrolled_elementwise_kernelIZZZNS0_19signbit_kernel_cudaERNS_18TensorIteratorBaseEENKUlvE_clEvENKUlvE3_clEvEUlsE_St5arrayIPcLm2EELi4E23TrivialOffsetCalculatorILi1EjESB_NS0_6memory12LoadWithCastILi1EEENSC_13StoreWithCastILi1EEEEEviT_T0_T2_T3_T4_T5_:
.text._ZN2at6native27unrolled_elementwise_kernelIZZZNS0_19signbit_kernel_cudaERNS_18TensorIteratorBaseEENKUlvE_clEvENKUlvE3_clEvEUlsE_St5arrayIPcLm2EELi4E23TrivialOffsetCalculatorILi1EjESB_NS0_6memory12LoadWithCastILi1EEENSC_13StoreWithCastILi1EEEEEviT_T0_T2_T3_T4_T5_:
        /* <DEDUP_REMOVED lines=30> */
.L_x_2610:
[----:B------:R3:W5:Y:S01]  /*01e0*/  LDG.E.U8 R0, desc[UR36][R4.64] ;  /* 0x0000002404007981 */ /* 0x000762000c1e1100 */
[----:B------:R-:W-:Y:S05]  /*01f0*/  BRA `(.L_x_2612) ;  /* 0x0000000c00507947 */ /* 0x000fea0003800000 */
.L_x_2609:
        /* <DEDUP_REMOVED lines=8> */
.L_x_2614:
[----:B------:R1:W5:Y:S01]  /*0280*/  LDG.E.U16 R0, desc[UR36][R4.64] ;  /* 0x0000002404007981 */ /* 0x000362000c1e1500 */
[----:B------:R-:W-:Y:S05]  /*0290*/  BRA `(.L_x_2612) ;  /* 0x0000000c00287947 */ /* 0x000fea0003800000 */
.L_x_2613:
[----:B------:R2:W5:Y:S01]  /*02a0*/  LDG.E.U16 R0, desc[UR36][R4.64] ;  /* 0x0000002404007981 */ /* 0x000562000c1e1500 */
[----:B------:R-:W-:Y:S05]  /*02b0*/  BRA `(.L_x_2612) ;  /* 0x0000000c00207947 */ /* 0x000fea0003800000 */
.L_x_2608:
        /* <DEDUP_REMOVED lines=9> */
.L_x_2616:
[----:B------:R-:W2:Y:S02]  /*0350*/  LDG.E.U16 R3, desc[UR36][R4.64] ;  /* 0x0000002404037981 */ /* 0x000ea4000c1e1500 */
[----:B--2---:R-:W-:-:S06]  /*0360*/  HADD2.F32 R3, -RZ, R3.H0_H0 ;  /* 0x20000003ff037230 */ /* 0x004fcc0000004100 */
[----:B------:R-:W0:Y:S02]  /*0370*/  F2I.FTZ.TRUNC.NTZ R3, R3 ;  /* 0x0000000300037305 */ /* 0x000e24000021f100 */
[----:B0-----:R-:W-:Y:S01]  /*0380*/  PRMT R0, R3, 0x7610, R0 ;  /* 0x0000761003007816 */ /* 0x001fe20000000000 */
[----:B------:R-:W-:Y:S06]  /*0390*/  BRA `(.L_x_2612) ;  /* 0x0000000800e87947 */ /* 0x000fec0003800000 */
.L_x_2615:
        /* <DEDUP_REMOVED lines=9> */
.L_x_2618:
[----:B------:R-:W2:Y:S02]  /*0430*/  LDG.E.U16 R4, desc[UR36][R4.64] ;  /* 0x0000002404047981 */ /* 0x000ea4000c1e1500 */
[----:B--2---:R-:W-:-:S06]  /*0440*/  HADD2.F32 R3, -RZ, R4.H0_H0 ;  /* 0x20000004ff037230 */ /* 0x004fcc0000004100 */
[----:B------:R-:W0:Y:S02]  /*0450*/  F2I.FTZ.TRUNC.NTZ R3, R3 ;  /* 0x0000000300037305 */ /* 0x000e24000021f100 */
[----:B0-----:R-:W-:Y:S01]  /*0460*/  PRMT R0, R3, 0x7610, R0 ;  /* 0x0000761003007816 */ /* 0x001fe20000000000 */
[----:B------:R-:W-:Y:S06]  /*0470*/  BRA `(.L_x_2612) ;  /* 0x0000000800b07947 */ /* 0x000fec0003800000 */
.L_x_2617:
[----:B------:R-:W2:Y:S02]  /*0480*/  LDG.E.64 R4, desc[UR36][R4.64] ;  /* 0x0000002404047981 */ /* 0x000ea4000c1e1b00 */
[----:B--2---:R0:W1:Y:S01]  /*0490*/  F2I.F64.TRUNC R0, R4 ;  /* 0x0000000400007311 */ /* 0x004062000030d100 */
[----:B------:R-:W-:Y:S05]  /*04a0*/  BRA `(.L_x_2612) ;  /* 0x0000000800a47947 */ /* 0x000fea0003800000 */
.L_x_2607:
        /* <DEDUP_REMOVED lines=12> */
.L_x_2621:
[----:B------:R-:W2:Y:S02]  /*0570*/  LDG.E.64 R4, desc[UR36][R4.64] ;  /* 0x0000002404047981 */ /* 0x000ea4000c1e1b00 */
[----:B--2---:R0:W1:Y:S01]  /*0580*/  F2I.F64.TRUNC R0, R4 ;  /* 0x0000000400007311 */ /* 0x004062000030d100 */
[----:B------:R-:W-:Y:S05]  /*0590*/  BRA `(.L_x_2612) ;  /* 0x0000000800687947 */ /* 0x000fea0003800000 */
.L_x_2620:
        /* <DEDUP_REMOVED lines=27> */
.L_x_2623:
        /* <DEDUP_REMOVED lines=11> */
[----:B------:R-:W-:-:S06]  /*0800*/  LOP3.LUT R3, R6, 0x80000000, R3, 0xf8, !PT ;  /* 0x8000000006037812 */ /* 0x000fcc00078ef803 */
[----:B------:R-:W0:Y:S02]  /*0810*/  F2I.FTZ.TRUNC.NTZ R3, R3 ;  /* 0x0000000300037305 */ /* 0x000e24000021f100 */
[----:B0-----:R-:W-:Y:S01]  /*0820*/  PRMT R0, R3, 0x7610, R0 ;  /* 0x0000761003007816 */ /* 0x001fe20000000000 */
[----:B------:R-:W-:Y:S06]  /*0830*/  BRA `(.L_x_2612) ;  /* 0x0000000400c07947 */ /* 0x000fec0003800000 */
.L_x_2622:
[----:B------:R-:W2:Y:S02]  /*0840*/  LDG.E.U16 R3, desc[UR36][R4.64] ;  /* 0x0000002404037981 */ /* 0x000ea4000c1e1500 */
[----:B--2---:R-:W-:-:S06]  /*0850*/  IMAD.U32 R3, R3, 0x10000, RZ ;  /* 0x0001000003037824 */ /* 0x004fcc00078e00ff */
[----:B------:R-:W0:Y:S02]  /*0860*/  F2I.FTZ.TRUNC.NTZ R3, R3 ;  /* 0x0000000300037305 */ /* 0x000e24000021f100 */
[----:B0-----:R-:W-:Y:S01]  /*0870*/  PRMT R0, R3, 0x7610, R0 ;  /* 0x0000761003007816 */ /* 0x001fe20000000000 */
[----:B------:R-:W-:Y:S06]  /*0880*/  BRA `(.L_x_2612) ;  /* 0x0000000400ac7947 */ /* 0x000fec0003800000 */
.L_x_2619:
        /* <DEDUP_REMOVED lines=10> */
.L_x_2626:
        /* <DEDUP_REMOVED lines=21> */
.L_x_2630:
[----:B------:R-:W-:Y:S05]  /*0a80*/  BSYNC.RECONVERGENT B1 ;  /* 0x0000000000017941 */ /* 0x000fea0003800200 */
.L_x_2629:
[----:B------:R-:W-:Y:S01]  /*0a90*/  IMAD.SHL.U32 R0, R0, 0x100000, RZ ;  /* 0x0010000000007824 */ /* 0x000fe200078e00ff */
[----:B------:R-:W-:-:S04]  /*0aa0*/  LEA R3, R3, 0x3b800000, 0x17 ;  /* 0x3b80000003037811 */ /* 0x000fc800078eb8ff */
[----:B------:R-:W-:-:S07]  /*0ab0*/  LOP3.LUT R3, R3, R0, R7, 0xfe, !PT ;  /* 0x0000000003037212 */ /* 0x000fce00078efe07 */
.L_x_2628:
[----:B------:R-:W-:Y:S05]  /*0ac0*/  BSYNC.RECONVERGENT B0 ;  /* 0x0000000000007941 */ /* 0x000fea0003800200 */
.L_x_2627:
[----:B------:R-:W0:Y:S02]  /*0ad0*/  F2I.FTZ.TRUNC.NTZ R3, R3 ;  /* 0x0000000300037305 */ /* 0x000e24000021f100 */
[----:B0-----:R-:W-:Y:S01]  /*0ae0*/  PRMT R0, R3, 0x7610, R0 ;  /* 0x0000761003007816 */ /* 0x001fe20000000000 */
[----:B------:R-:W-:Y:S06]  /*0af0*/  BRA `(.L_x_2612) ;  /* 0x0000000400107947 */ /* 0x000fec0003800000 */
.L_x_2625:
        /* <DEDUP_REMOVED lines=21> */
.L_x_2634:
[----:B------:R-:W-:Y:S05]  /*0c50*/  BSYNC.RECONVERGENT B1 ;  /* 0x0000000000017941 */ /* 0x000fea0003800200 */
.L_x_2633:
[----:B------:R-:W-:Y:S01]  /*0c60*/  IMAD.SHL.U32 R0, R0, 0x200000, RZ ;  /* 0x0020000000007824 */ /* 0x000fe200078e00ff */
[----:B------:R-:W-:-:S04]  /*0c70*/  LEA R3, R3, 0x37800000, 0x17 ;  /* 0x3780000003037811 */ /* 0x000fc800078eb8ff */
[----:B------:R-:W-:-:S07]  /*0c80*/  LOP3.LUT R3, R3, R0, R6, 0xfe, !PT ;  /* 0x0000000003037212 */ /* 0x000fce00078efe06 */
.L_x_2632:
[----:B------:R-:W-:Y:S05]  /*0c90*/  BSYNC.RECONVERGENT B0 ;  /* 0x0000000000007941 */ /* 0x000fea0003800200 */
.L_x_2631:
[----:B------:R-:W0:Y:S02]  /*0ca0*/  F2I.FTZ.TRUNC.NTZ R3, R3 ;  /* 0x0000000300037305 */ /* 0x000e24000021f100 */
[----:B0-----:R-:W-:Y:S01]  /*0cb0*/  PRMT R0, R3, 0x7610, R0 ;  /* 0x0000761003007816 */ /* 0x001fe20000000000 */
[----:B------:R-:W-:Y:S06]  /*0cc0*/  BRA `(.L_x_2612) ;  /* 0x00000000009c7947 */ /* 0x000fec0003800000 */
.L_x_2624:
[----:B------:R-:W-:-:S09]  /*0cd0*/  UISETP.NE.AND UP0, UPT, UR4, 0x1c, UPT ;  /* 0x0000001c0400788c */ /* 0x000fd2000bf05270 */
[----:B------:R-:W-:Y:S05]  /*0ce0*/  BRA.U !UP0, `(.L_x_2635) ;  /* 0x0000000108907547 */ /* 0x000fea000b800000 */
[----:B------:R-:W-:-:S09]  /*0cf0*/  UISETP.NE.AND UP0, UPT, UR4, 0x1d, UPT ;  /* 0x0000001d0400788c */ /* 0x000fd2000bf05270 */
[----:B------:R-:W-:Y:S05]  /*0d00*/  BRA.U !UP0, `(.L_x_2636) ;  /* 0x0000000108807547 */ /* 0x000fea000b800000 */
[----:B------:R-:W-:-:S09]  /*0d10*/  UISETP.NE.AND UP0, UPT, UR4, 0x2c, UPT ;  /* 0x0000002c0400788c */ /* 0x000fd2000bf05270 */
[----:B------:R-:W-:Y:S05]  /*0d20*/  BRA.U !UP0, `(.L_x_2637) ;  /* 0x0000000108487547 */ /* 0x000fea000b800000 */
.L_x_2611:
        /* <DEDUP_REMOVED lines=16> */
.L_x_2638:
[----:B------:R-:W-:Y:S01]  /*0e30*/  PRMT R0, RZ, 0x7610, R0 ;  /* 0x00007610ff007816 */ /* 0x000fe20000000000 */
[----:B------:R-:W-:Y:S06]  /*0e40*/  BRA `(.L_x_2612) ;  /* 0x00000000003c7947 */ /* 0x000fec0003800000 */
.L_x_2637:
        /* <DEDUP_REMOVED lines=8> */
.L_x_2640:
[----:B------:R-:W-:Y:S05]  /*0ed0*/  BSYNC.RECONVERGENT B0 ;  /* 0x0000000000007941 */ /* 0x000fea0003800200 */
.L_x_2639:
[----:B------:R-:W0:Y:S02]  /*0ee0*/  F2I.FTZ.TRUNC.NTZ R3, R3 ;  /* 0x0000000300037305 */ /* 0x000e24000021f100 */
[----:B0-----:R-:W-:Y:S01]  /*0ef0*/  PRMT R0, R3, 0x7610, R0 ;  /* 0x0000761003007816 */ /* 0x001fe20000000000 */
[----:B------:R-:W-:Y:S06]  /*0f00*/  BRA `(.L_x_2612) ;  /* 0x00000000000c7947 */ /* 0x000fec0003800000 */
.L_x_2636:
[----:B------:R0:W5:Y:S01]  /*0f10*/  LDG.E.U16 R0, desc[UR36][R4.64] ;  /* 0x0000002404007981 */ /* 0x000162000c1e1500 */
[----:B------:R-:W-:Y:S05]  /*0f20*/  BRA `(.L_x_2612) ;  /* 0x0000000000047947 */ /* 0x000fea0003800000 */
.L_x_2635:
[----:B------:R0:W5:Y:S02]  /*0f30*/  LDG.E.U16 R0, desc[UR36][R4.64] ;  /* 0x0000002404007981 */ /* 0x000164000c1e1500 */
.L_x_2612:
[----:B-1---5:R-:W-:Y:S01]  /*0f40*/  LOP3.LUT R0, R0, 0xffff, RZ, 0xc0, !PT ;  /* 0x0000ffff00007812 */ /* 0x022fe200078ec0ff */
[----:B------:R-:W-:-:S03]  /*0f50*/  VIADD R25, R19, 0x80 ;  /* 0x0000008013197836 */ /* 0x000fc60000000000 */
[----:B------:R-:W-:-:S07]  /*0f60*/  SHF.R.U32.HI R24, RZ, 0xf, R0 ;  /* 0x0000000fff187819 */ /* 0x000fce0000011600 */
.L_x_2606:
[----:B------:R-:W-:Y:S05]  /*0f70*/  BSYNC.RECONVERGENT B6 ;  /* 0x0000000000067941 */ /* 0x000fea0003800200 */
.L_x_2605:
[----:B------:R-:W-:Y:S01]  /*0f80*/  ISETP.GE.AND P0, PT, R25, R22, PT ;  /* 0x000000161900720c */ /* 0x000fe20003f06270 */
[----:B------:R-:W-:Y:S01]  /*0f90*/  BSSY.RECONVERGENT B6, `(.L_x_2641) ;  /* 0x00000ef000067945 */ /* 0x000fe20003800200 */
[----:B------:R-:W-:-:S11]  /*0fa0*/  PRMT R23, RZ, 0x7610, R23 ;  /* 0x00007610ff177816 */ /* 0x000fd60000000017 */
[----:B------:R-:W-:Y:S05]  /*0fb0*/  @P0 BRA `(.L_x_2642) ;  /* 0x0000000c00b00947 */ /* 0x000fea0003800000 */
[----:B0-234-:R-:W0:Y:S01]  /*0fc0*/  LDC.64 R4, c[0x0][0x390] ;  /* 0x0000e400ff047b82 */ /* 0x01de220000000a00 */
        /* <DEDUP_REMOVED lines=18> */
.L_x_2646:
[----:B------:R0:W5:Y:S01]  /*10f0*/  LDG.E.U8 R0, desc[UR36][R4.64] ;  /* 0x0000002404007981 */ /* 0x000162000c1e1100 */
[----:B------:R-:W-:Y:S05]  /*1100*/  BRA `(.L_x_2648) ;  /* 0x0000000c00507947 */ /* 0x000fea0003800000 */
.L_x_2645:
        /* <DEDUP_REMOVED lines=8> */
.L_x_2650:
[----:B------:R0:W5:Y:S01]  /*1190*/  LDG.E.U16 R0, desc[UR36][R4.64] ;  /* 0x0000002404007981 */ /* 0x000162000c1e1500 */
[----:B------:R-:W-:Y:S05]  /*11a0*/  BRA `(.L_x_2648) ;  /* 0x0000000c00287947 */ /* 0x000fea0003800000 */
.L_x_2649:
[----:B------:R0:W5:Y:S01]  /*11b0*/  LDG.E.U16 R0, desc[UR36][R4.64] ;  /* 0x0000002404007981 */ /* 0x000162000c1e1500 */
[----:B------:R-:W-:Y:S05]  /*11c0*/  BRA `(.L_x_2648) ;  /* 0x0000000c00207947 */ /* 0x000fea0003800000 */
.L_x_2644:
        /* <DEDUP_REMOVED lines=9> */
.L_x_2652:
[----:B------:R-:W2:Y:S02]  /*1260*/  LDG.E.U16 R3, desc[UR36][R4.64] ;  /* 0x0000002404037981 */ /* 0x000ea4000c1e1500 */
[----:B--2---:R-:W-:-:S06]  /*1270*/  HADD2.F32 R3, -RZ, R3.H0_H0 ;  /* 0x20000003ff037230 */ /* 0x004fcc0000004100 */
[----:B------:R-:W0:Y:S02]  /*1280*/  F2I.FTZ.TRUNC.NTZ R3, R3 ;  /* 0x0000000300037305 */ /* 0x000e24000021f100 */
[----:B0-----:R-:W-:Y:S01]  /*1290*/  PRMT R0, R3, 0x7610, R0 ;  /* 0x0000761003007816 */ /* 0x001fe20000000000 */
[----:B------:R-:W-:Y:S06]  /*12a0*/  BRA `(.L_x_2648) ;  /* 0x0000000800e87947 */ /* 0x000fec0003800000 */
.L_x_2651:
        /* <DEDUP_REMOVED lines=9> */
.L_x_2654:
[----:B------:R-:W2:Y:S02]  /*1340*/  LDG.E.U16 R4, desc[UR36][R4.64] ;  /* 0x0000002404047981 */ /* 0x000ea4000c1e1500 */
[----:B--2---:R-:W-:-:S06]  /*1350*/  HADD2.F32 R3, -RZ, R4.H0_H0 ;  /* 0x20000004ff037230 */ /* 0x004fcc0000004100 */
[----:B------:R-:W0:Y:S02]  /*1360*/  F2I.FTZ.TRUNC.NTZ R3, R3 ;  /* 0x0000000300037305 */ /* 0x000e24000021f100 */
[----:B0-----:R-:W-:Y:S01]  /*1370*/  PRMT R0, R3, 0x7610, R0 ;  /* 0x0000761003007816 */ /* 0x001fe20000000000 */
[----:B------:R-:W-:Y:S06]  /*1380*/  BRA `(.L_x_2648) ;  /* 0x0000000800b07947 */ /* 0x000fec0003800000 */
.L_x_2653:
[----:B------:R-:W2:Y:S02]  /*1390*/  LDG.E.64 R4, desc[UR36][R4.64] ;  /* 0x0000002404047981 */ /* 0x000ea4000c1e1b00 */
[----:B--2---:R0:W1:Y:S01]  /*13a0*/  F2I.F64.TRUNC R0, R4 ;  /* 0x0000000400007311 */ /* 0x004062000030d100 */
[----:B------:R-:W-:Y:S05]  /*13b0*/  BRA `(.L_x_2648) ;  /* 0x0000000800a47947 */ /* 0x000fea0003800000 */
.L_x_2643:
        /* <DEDUP_REMOVED lines=12> */
.L_x_2657:
[----:B------:R-:W2:Y:S02]  /*1480*/  LDG.E.64 R4, desc[UR36][R4.64] ;  /* 0x0000002404047981 */ /* 0x000ea4000c1e1b00 */
[----:B--2---:R0:W1:Y:S01]  /*1490*/  F2I.F64.TRUNC R0, R4 ;  /* 0x0000000400007311 */ /* 0x004062000030d100 */
[----:B------:R-:W-:Y:S05]  /*14a0*/  BRA `(.L_x_2648) ;  /* 0x0000000800687947 */ /* 0x000fea0003800000 */
.L_x_2656:
        /* <DEDUP_REMOVED lines=27> */
.L_x_2659:
        /* <DEDUP_REMOVED lines=11> */
[----:B------:R-:W-:-:S06]  /*1710*/  LOP3.LUT R3, R0, 0x80000000, R3, 0xf8, !PT ;  /* 0x8000000000037812 */ /* 0x000fcc00078ef803 */
[----:B------:R-:W0:Y:S02]  /*1720*/  F2I.FTZ.TRUNC.NTZ R3, R3 ;  /* 0x0000000300037305 */ /* 0x000e24000021f100 */
[----:B0-----:R-:W-:Y:S01]  /*1730*/  PRMT R0, R3, 0x7610, R0 ;  /* 0x0000761003007816 */ /* 0x001fe20000000000 */
[----:B------:R-:W-:Y:S06]  /*1740*/  BRA `(.L_x_2648) ;  /* 0x0000000400c07947 */ /* 0x000fec0003800000 */
.L_x_2658:
[----:B------:R-:W2:Y:S02]  /*1750*/  LDG.E.U16 R3, desc[UR36][R4.64] ;  /* 0x0000002404037981 */ /* 0x000ea4000c1e1500 */
[----:B--2---:R-:W-:-:S06]  /*1760*/  IMAD.U32 R3, R3, 0x10000, RZ ;  /* 0x0001000003037824 */ /* 0x004fcc00078e00ff */
[----:B------:R-:W0:Y:S02]  /*1770*/  F2I.FTZ.TRUNC.NTZ R3, R3 ;  /* 0x0000000300037305 */ /* 0x000e24000021f100 */
[----:B0-----:R-:W-:Y:S01]  /*1780*/  PRMT R0, R3, 0x7610, R0 ;  /* 0x0000761003007816 */ /* 0x001fe20000000000 */
[----:B------:R-:W-:Y:S06]  /*1790*/  BRA `(.L_x_2648) ;  /* 0x0000000400ac7947 */ /* 0x000fec0003800000 */
.L_x_2655:
        /* <DEDUP_REMOVED lines=10> */
.L_x_2662:
        /* <DEDUP_REMOVED lines=21> */
.L_x_2666:
[----:B------:R-:W-:Y:S05]  /*1990*/  BSYNC.RECONVERGENT B1 ;  /* 0x0000000000017941 */ /* 0x000fea0003800200 */
.L_x_2665:
[----:B------:R-:W-:Y:S01]  /*19a0*/  IMAD.SHL.U32 R0, R0, 0x100000, RZ ;  /* 0x0010000000007824 */ /* 0x000fe200078e00ff */
[----:B------:R-:W-:-:S04]  /*19b0*/  LEA R3, R3, 0x3b800000, 0x17 ;  /* 0x3b80000003037811 */ /* 0x000fc800078eb8ff */
[----:B------:R-:W-:-:S07]  /*19c0*/  LOP3.LUT R3, R3, R0, R7, 0xfe, !PT ;  /* 0x0000000003037212 */ /* 0x000fce00078efe07 */
.L_x_2664:
[----:B------:R-:W-:Y:S05]  /*19d0*/  BSYNC.RECONVERGENT B0 ;  /* 0x0000000000007941 */ /* 0x000fea0003800200 */
.L_x_2663:
[----:B------:R-:W0:Y:S02]  /*19e0*/  F2I.FTZ.TRUNC.NTZ R3, R3 ;  /* 0x0000000300037305 */ /* 0x000e24000021f100 */
[----:B0-----:R-:W-:Y:S01]  /*19f0*/  PRMT R0, R3, 0x7610, R0 ;  /* 0x0000761003007816 */ /* 0x001fe20000000000 */
[----:B------:R-:W-:Y:S06]  /*1a00*/  BRA `(.L_x_2648) ;  /* 0x0000000400107947 */ /* 0x000fec0003800000 */
.L_x_2661:
        /* <DEDUP_REMOVED lines=21> */
.L_x_2670:
[----:B------:R-:W-:Y:S05]  /*1b60*/  BSYNC.RECONVERGENT B1 ;  /* 0x0000000000017941 */ /* 0x000fea0003800200 */
.L_x_2669:
[----:B------:R-:W-:Y:S01]  /*1b70*/  IMAD.SHL.U32 R0, R0, 0x200000, RZ ;  /* 0x0020000000007824 */ /* 0x000fe200078e00ff */
[----:B------:R-:W-:-:S04]  /*1b80*/  LEA R3, R3, 0x37800000, 0x17 ;  /* 0x3780000003037811 */ /* 0x000fc800078eb8ff */
[----:B------:R-:W-:-:S07]  /*1b90*/  LOP3.LUT R3, R3, R0, R7, 0xfe, !PT ;  /* 0x0000000003037212 */ /* 0x000fce00078efe07 */
.L_x_2668:
[----:B------:R-:W-:Y:S05]  /*1ba0*/  BSYNC.RECONVERGENT B0 ;  /* 0x0000000000007941 */ /* 0x000fea0003800200 */
.L_x_2667:
[----:B------:R-:W0:Y:S02]  /*1bb0*/  F2I.FTZ.TRUNC.NTZ R3, R3 ;  /* 0x0000000300037305 */ /* 0x000e24000021f100 */
[----:B0-----:R-:W-:Y:S01]  /*1bc0*/  PRMT R0, R3, 0x7610, R0 ;  /* 0x0000761003007816 */ /* 0x001fe20000000000 */
[----:B------:R-:W-:Y:S06]  /*1bd0*/  BRA `(.L_x_2648) ;  /* 0x00000000009c7947 */ /* 0x000fec0003800000 */
.L_x_2660:
        /* <DEDUP_REMOVED lines=14> */
.L_x_2674:
[----:B------:R-:W-:Y:S05]  /*1cc0*/  BSYNC.RECONVERGENT B0 ;  /* 0x0000000000007941 */ /* 0x000fea0003800200 */
.L_x_2673:
[----:B------:R-:W0:Y:S02]  /*1cd0*/  F2I.FTZ.TRUNC.NTZ R3, R3 ;  /* 0x0000000300037305 */ /* 0x000e24000021f100 */
[----:B0-----:R-:W-:Y:S01]  /*1ce0*/  PRMT R0, R3, 0x7610, R0 ;  /* 0x0000761003007816 */ /* 0x001fe20000000000 */
[----:B------:R-:W-:Y:S06]  /*1cf0*/  BRA `(.L_x_2648) ;  /* 0x0000000000547947 */ /* 0x000fec0003800000 */
.L_x_2647:
        /* <DEDUP_REMOVED lines=16> */
.L_x_2675:
[----:B------:R-:W-:Y:S01]  /*1e00*/  PRMT R0, RZ, 0x7610, R0 ;  /* 0x00007610ff007816 */ /* 0x000fe20000000000 */
[----:B------:R-:W-:Y:S06]  /*1e10*/  BRA `(.L_x_2648) ;  /* 0x00000000000c7947 */ /* 0x000fec0003800000 */
.L_x_2672:
[----:B------:R3:W5:Y:S01]  /*1e20*/  LDG.E.U16 R0, desc[UR36][R4.64] ;  /* 0x0000002404007981 */ /* 0x000762000c1e1500 */
[----:B------:R-:W-:Y:S05]  /*1e30*/  BRA `(.L_x_2648) ;  /* 0x0000000000047947 */ /* 0x000fea0003800000 */
.L_x_2671:
[----:B------:R2:W5:Y:S02]  /*1e40*/  LDG.E.U16 R0, desc[UR36][R4.64] ;  /* 0x0000002404007981 */ /* 0x000564000c1e1500 */
.L_x_2648:
[----:B-1---5:R-:W-:Y:S01]  /*1e50*/  LOP3.LUT R0, R0, 0xffff, RZ, 0xc0, !PT ;  /* 0x0000ffff00007812 */ /* 0x022fe200078ec0ff */
[----:B------:R-:W-:-:S03]  /*1e60*/  VIADD R25, R25, 0x80 ;  /* 0x0000008019197836 */ /* 0x000fc60000000000 */
[----:B------:R-:W-:-:S07]  /*1e70*/  SHF.R.U32.HI R23, RZ, 0xf, R0 ;  /* 0x0000000fff177819 */ /* 0x000fce0000011600 */
.L_x_2642:
[----:B------:R-:W-:Y:S05]  /*1e80*/  BSYNC.RECONVERGENT B6 ;  /* 0x0000000000067941 */ /* 0x000fea0003800200 */
.L_x_2641:
        /* <DEDUP_REMOVED lines=23> */
.L_x_2681:
[----:B------:R0:W5:Y:S01]  /*2000*/  LDG.E.U8 R0, desc[UR36][R4.64] ;  /* 0x0000002404007981 */ /* 0x000162000c1e1100 */
[----:B------:R-:W-:Y:S05]  /*2010*/  BRA `(.L_x_2683) ;  /* 0x0000000c00507947 */ /* 0x000fea0003800000 */
.L_x_2680:
        /* <DEDUP_REMOVED lines=8> */
.L_x_2685:
[----:B------:R0:W5:Y:S01]  /*20a0*/  LDG.E.U16 R0, desc[UR36][R4.64] ;  /* 0x0000002404007981 */ /* 0x000162000c1e1500 */
[----:B------:R-:W-:Y:S05]  /*20b0*/  BRA `(.L_x_2683) ;  /* 0x0000000c00287947 */ /* 0x000fea0003800000 */
.L_x_2684:
[----:B------:R0:W5:Y:S01]  /*20c0*/  LDG.E.U16 R0, desc[UR36][R4.64] ;  /* 0x0000002404007981 */ /* 0x000162000c1e1500 */
[----:B------:R-:W-:Y:S05]  /*20d0*/  BRA `(.L_x_2683) ;  /* 0x0000000c00207947 */ /* 0x000fea0003800000 */
.L_x_2679:
        /* <DEDUP_REMOVED lines=9> */
.L_x_2687:
[----:B------:R-:W2:Y:S02]  /*2170*/  LDG.E.U16 R3, desc[UR36][R4.64] ;  /* 0x0000002404037981 */ /* 0x000ea4000c1e1500 */
[----:B--2---:R-:W-:-:S06]  /*2180*/  HADD2.F32 R3, -RZ, R3.H0_H0 ;  /* 0x20000003ff037230 */ /* 0x004fcc0000004100 */
[----:B------:R-:W0:Y:S02]  /*2190*/  F2I.FTZ.TRUNC.NTZ R3, R3 ;  /* 0x0000000300037305 */ /* 0x000e24000021f100 */
[----:B0-----:R-:W-:Y:S01]  /*21a0*/  PRMT R0, R3, 0x7610, R0 ;  /* 0x0000761003007816 */ /* 0x001fe20000000000 */
[----:B------:R-:W-:Y:S06]  /*21b0*/  BRA `(.L_x_2683) ;  /* 0x0000000800e87947 */ /* 0x000fec0003800000 */
.L_x_2686:
        /* <DEDUP_REMOVED lines=9> */
.L_x_2689:
[----:B------:R-:W2:Y:S02]  /*2250*/  LDG.E.U16 R4, desc[UR36][R4.64] ;  /* 0x0000002404047981 */ /* 0x000ea4000c1e1500 */
[----:B--2---:R-:W-:-:S06]  /*2260*/  HADD2.F32 R3, -RZ, R4.H0_H0 ;  /* 0x20000004ff037230 */ /* 0x004fcc0000004100 */
[----:B------:R-:W0:Y:S02]  /*2270*/  F2I.FTZ.TRUNC.NTZ R3, R3 ;  /* 0x0000000300037305 */ /* 0x000e24000021f100 */
[----:B0-----:R-:W-:Y:S01]  /*2280*/  PRMT R0, R3, 0x7610, R0 ;  /* 0x0000761003007816 */ /* 0x001fe20000000000 */
[----:B------:R-:W-:Y:S06]  /*2290*/  BRA `(.L_x_2683) ;  /* 0x0000000800b07947 */ /* 0x000fec0003800000 */
.L_x_2688:
[----:B------:R-:W2:Y:S02]  /*22a0*/  LDG.E.64 R4, desc[UR36][R4.64] ;  /* 0x0000002404047981 */ /* 0x000ea4000c1e1b00 */
[----:B--2---:R0:W1:Y:S01]  /*22b0*/  F2I.F64.TRUNC R0, R4 ;  /* 0x0000000400007311 */ /* 0x004062000030d100 */
[----:B------:R-:W-:Y:S05]  /*22c0*/  BRA `(.L_x_2683) ;  /* 0x0000000800a47947 */ /* 0x000fea0003800000 */
.L_x_2678:
        /* <DEDUP_REMOVED lines=12> */
.L_x_2692:
[----:B------:R-:W2:Y:S02]  /*2390*/  LDG.E.64 R4, desc[UR36][R4.64] ;  /* 0x0000002404047981 */ /* 0x000ea4000c1e1b00 */
[----:B--2---:R3:W4:Y:S01]  /*23a0*/  F2I.F64.TRUNC R0, R4 ;  /* 0x0000000400007311 */ /* 0x004722000030d100 */
[----:B------:R-:W-:Y:S05]  /*23b0*/  BRA `(.L_x_2683) ;  /* 0x0000000800687947 */ /* 0x000fea0003800000 */
.L_x_2691:
        /* <DEDUP_REMOVED lines=27> */
.L_x_2694:
        /* <DEDUP_REMOVED lines=15> */
.L_x_2693:
[----:B------:R-:W2:Y:S02]  /*2660*/  LDG.E.U16 R3, desc[UR36][R4.64] ;  /* 0x0000002404037981 */ /* 0x000ea4000c1e1500 */
[----:B--2---:R-:W-:-:S06]  /*2670*/  IMAD.U32 R3, R3, 0x10000, RZ ;  /* 0x0001000003037824 */ /* 0x004fcc00078e00ff */
[----:B------:R-:W0:Y:S02]  /*2680*/  F2I.FTZ.TRUNC.NTZ R3, R3 ;  /* 0x0000000300037305 */ /* 0x000e24000021f100 */
[----:B0-----:R-:W-:Y:S01]  /*2690*/  PRMT R0, R3, 0x7610, R0 ;  /* 0x0000761003007816 */ /* 0x001fe20000000000 */
[----:B------:R-:W-:Y:S06]  /*26a0*/  BRA `(.L_x_2683) ;  /* 0x0000000400ac7947 */ /* 0x000fec0003800000 */
.L_x_2690:
        /* <DEDUP_REMOVED lines=10> */
.L_x_2697:
        /* <DEDUP_REMOVED lines=21> */
.L_x_2701:
[----:B------:R-:W-:Y:S05]  /*28a0*/  BSYNC.RECONVERGENT B1 ;  /* 0x0000000000017941 */ /* 0x000fea0003800200 */
.L_x_2700:
[----:B------:R-:W-:Y:S01]  /*28b0*/  IMAD.SHL.U32 R0, R0, 0x100000, RZ ;  /* 0x0010000000007824 */ /* 0x000fe200078e00ff */
[----:B------:R-:W-:-:S04]  /*28c0*/  LEA R3, R3, 0x3b800000, 0x17 ;  /* 0x3b80000003037811 */ /* 0x000fc800078eb8ff */
[----:B------:R-:W-:-:S07]  /*28d0*/  LOP3.LUT R3, R3, R0, R7, 0xfe, !PT ;  /* 0x0000000003037212 */ /* 0x000fce00078efe07 */
.L_x_2699:
[----:B------:R-:W-:Y:S05]  /*28e0*/  BSYNC.RECONVERGENT B0 ;  /* 0x0000000000007941 */ /* 0x000fea0003800200 */
.L_x_2698:
[----:B------:R-:W0:Y:S02]  /*28f0*/  F2I.FTZ.TRUNC.NTZ R3, R3 ;  /* 0x0000000300037305 */ /* 0x000e24000021f100 */
[----:B0-----:R-:W-:Y:S01]  /*2900*/  PRMT R0, R3, 0x7610, R0 ;  /* 0x0000761003007816 */ /* 0x001fe20000000000 */
[----:B------:R-:W-:Y:S06]  /*2910*/  BRA `(.L_x_2683) ;  /* 0x0000000400107947 */ /* 0x000fec0003800000 */
.L_x_2696:
        /* <DEDUP_REMOVED lines=21> */
.L_x_2705:
[----:B------:R-:W-:Y:S05]  /*2a70*/  BSYNC.RECONVERGENT B1 ;  /* 0x0000000000017941 */ /* 0x000fea0003800200 */
.L_x_2704:
[----:B------:R-:W-:Y:S01]  /*2a80*/  IMAD.SHL.U32 R0, R0, 0x200000, RZ ;  /* 0x0020000000007824 */ /* 0x000fe200078e00ff */
[----:B------:R-:W-:-:S04]  /*2a90*/  LEA R3, R3, 0x37800000, 0x17 ;  /* 0x3780000003037811 */ /* 0x000fc800078eb8ff */
[----:B------:R-:W-:-:S07]  /*2aa0*/  LOP3.LUT R3, R3, R0, R7, 0xfe, !PT ;  /* 0x0000000003037212 */ /* 0x000fce00078efe07 */
.L_x_2703:
[----:B------:R-:W-:Y:S05]  /*2ab0*/  BSYNC.RECONVERGENT B0 ;  /* 0x0000000000007941 */ /* 0x000fea0003800200 */
.L_x_2702:
[----:B------:R-:W0:Y:S02]  /*2ac0*/  F2I.FTZ.TRUNC.NTZ R3, R3 ;  /* 0x0000000300037305 */ /* 0x000e24000021f100 */
[----:B0-----:R-:W-:Y:S01]  /*2ad0*/  PRMT R0, R3, 0x7610, R0 ;  /* 0x0000761003007816 */ /* 0x001fe20000000000 */
[----:B------:R-:W-:Y:S06]  /*2ae0*/  BRA `(.L_x_2683) ;  /* 0x00000000009c7947 */ /* 0x000fec0003800000 */
.L_x_2695:
        /* <DEDUP_REMOVED lines=14> */
.L_x_2709:
[----:B------:R-:W-:Y:S05]  /*2bd0*/  BSYNC.RECONVERGENT B0 ;  /* 0x0000000000007941 */ /* 0x000fea0003800200 */
.L_x_2708:
[----:B------:R-:W0:Y:S02]  /*2be0*/  F2I.FTZ.TRUNC.NTZ R3, R3 ;  /* 0x0000000300037305 */ /* 0x000e24000021f100 */
[----:B0-----:R-:W-:Y:S01]  /*2bf0*/  PRMT R0, R3, 0x7610, R0 ;  /* 0x0000761003007816 */ /* 0x001fe20000000000 */
[----:B------:R-:W-:Y:S06]  /*2c00*/  BRA `(.L_x_2683) ;  /* 0x0000000000547947 */ /* 0x000fec0003800000 */
.L_x_2682:
        /* <DEDUP_REMOVED lines=16> */
.L_x_2710:
[----:B------:R-:W-:Y:S01]  /*2d10*/  PRMT R0, RZ, 0x7610, R0 ;  /* 0x00007610ff007816 */ /* 0x000fe20000000000 */
[----:B------:R-:W-:Y:S06]  /*2d20*/  BRA `(.L_x_2683) ;  /* 0x00000000000c7947 */ /* 0x000fec0003800000 */
.L_x_2707:
[----:B------:R2:W5:Y:S01]  /*2d30*/  LDG.E.U16 R0, desc[UR36][R4.64] ;  /* 0x0000002404007981 */ /* 0x000562000c1e1500 */
[----:B------:R-:W-:Y:S05]  /*2d40*/  BRA `(.L_x_2683) ;  /* 0x0000000000047947 */ /* 0x000fea0003800000 */
.L_x_2706:
[----:B------:R1:W5:Y:S02]  /*2d50*/  LDG.E.U16 R0, desc[UR36][R4.64] ;  /* 0x0000002404007981 */ /* 0x000364000c1e1500 */
.L_x_2683:
[----:B-1--45:R-:W-:Y:S01]  /*2d60*/  LOP3.LUT R0, R0, 0xffff, RZ, 0xc0, !PT ;  /* 0x0000ffff00007812 */ /* 0x032fe200078ec0ff */
[----:B------:R-:W-:-:S03]  /*2d70*/  VIADD R25, R25, 0x80 ;  /* 0x0000008019197836 */ /* 0x000fc60000000000 */
[----:B------:R-:W-:-:S07]  /*2d80*/  SHF.R.U32.HI R16, RZ, 0xf, R0 ;  /* 0x0000000fff107819 */ /* 0x000fce0000011600 */
.L_x_2677:
[----:B------:R-:W-:Y:S05]  /*2d90*/  BSYNC.RECONVERGENT B6 ;  /* 0x0000000000067941 */ /* 0x000fea0003800200 */
.L_x_2676:
        /* <DEDUP_REMOVED lines=23> */
.L_x_2716:
[----:B------:R0:W5:Y:S01]  /*2f10*/  LDG.E.U8 R0, desc[UR36][R4.64] ;  /* 0x0000002404007981 */ /* 0x000162000c1e1100 */
[----:B------:R-:W-:Y:S05]  /*2f20*/  BRA `(.L_x_2718) ;  /* 0x0000000c00507947 */ /* 0x000fea0003800000 */
.L_x_2715:
        /* <DEDUP_REMOVED lines=8> */
.L_x_2720:
[----:B------:R0:W5:Y:S01]  /*2fb0*/  LDG.E.U16 R0, desc[UR36][R4.64] ;  /* 0x0000002404007981 */ /* 0x000162000c1e1500 */
[----:B------:R-:W-:Y:S05]  /*2fc0*/  BRA `(.L_x_2718) ;  /* 0x0000000c00287947 */ /* 0x000fea0003800000 */
.L_x_2719:
[----:B------:R0:W5:Y:S01]  /*2fd0*/  LDG.E.U16 R0, desc[UR36][R4.64] ;  /* 0x0000002404007981 */ /* 0x000162000c1e1500 */
[----:B------:R-:W-:Y:S05]  /*2fe0*/  BRA `(.L_x_2718) ;  /* 0x0000000c00207947 */ /* 0x000fea0003800000 */
.L_x_2714:
        /* <DEDUP_REMOVED lines=9> */
.L_x_2722:
[----:B------:R-:W2:Y:S02]  /*3080*/  LDG.E.U16 R3, desc[UR36][R4.64] ;  /* 0x0000002404037981 */ /* 0x000ea4000c1e1500 */
[----:B--2---:R-:W-:-:S06]  /*3090*/  HADD2.F32 R3, -RZ, R3.H0_H0 ;  /* 0x20000003ff037230 */ /* 0x004fcc0000004100 */
[----:B------:R-:W0:Y:S02]  /*30a0*/  F2I.FTZ.TRUNC.NTZ R3, R3 ;  /* 0x0000000300037305 */ /* 0x000e24000021f100 */
[----:B0-----:R-:W-:Y:S01]  /*30b0*/  PRMT R0, R3, 0x7610, R0 ;  /* 0x0000761003007816 */ /* 0x001fe20000000000 */
[----:B------:R-:W-:Y:S06]  /*30c0*/  BRA `(.L_x_2718) ;  /* 0x0000000800e87947 */ /* 0x000fec0003800000 */
.L_x_2721:
        /* <DEDUP_REMOVED lines=9> */
.L_x_2724:
[----:B------:R-:W2:Y:S02]  /*3160*/  LDG.E.U16 R4, desc[UR36][R4.64] ;  /* 0x0000002404047981 */ /* 0x000ea4000c1e1500 */
[----:B--2---:R-:W-:-:S06]  /*3170*/  HADD2.F32 R3, -RZ, R4.H0_H0 ;  /* 0x20000004ff037230 */ /* 0x004fcc0000004100 */
[----:B------:R-:W0:Y:S02]  /*3180*/  F2I.FTZ.TRUNC.NTZ R3, R3 ;  /* 0x0000000300037305 */ /* 0x000e24000021f100 */
[----:B0-----:R-:W-:Y:S01]  /*3190*/  PRMT R0, R3, 0x7610, R0 ;  /* 0x0000761003007816 */ /* 0x001fe20000000000 */
[----:B------:R-:W-:Y:S06]  /*31a0*/  BRA `(.L_x_2718) ;  /* 0x0000000800b07947 */ /* 0x000fec0003800000 */
.L_x_2723:
[----:B------:R-:W2:Y:S02]  /*31b0*/  LDG.E.64 R4, desc[UR36][R4.64] ;  /* 0x0000002404047981 */ /* 0x000ea4000c1e1b00 */
[----:B--2---:R0:W1:Y:S01]  /*31c0*/  F2I.F64.TRUNC R0, R4 ;  /* 0x0000000400007311 */ /* 0x004062000030d100 */
[----:B------:R-:W-:Y:S05]  /*31d0*/  BRA `(.L_x_2718) ;  /* 0x0000000800a47947 */ /* 0x000fea0003800000 */
.L_x_2713:
        /* <DEDUP_REMOVED lines=12> */
.L_x_2727:
[----:B------:R-:W2:Y:S02]  /*32a0*/  LDG.E.64 R4, desc[UR36][R4.64] ;  /* 0x0000002404047981 */ /* 0x000ea4000c1e1b00 */
[----:B--2---:R3:W4:Y:S01]  /*32b0*/  F2I.F64.TRUNC R0, R4 ;  /* 0x0000000400007311 */ /* 0x004722000030d100 */
[----:B------:R-:W-:Y:S05]  /*32c0*/  BRA `(.L_x_2718) ;  /* 0x0000000800687947 */ /* 0x000fea0003800000 */
.L_x_2726:
        /* <DEDUP_REMOVED lines=27> */
.L_x_2729:
        /* <DEDUP_REMOVED lines=15> */
.L_x_2728:
[----:B------:R-:W2:Y:S02]  /*3570*/  LDG.E.U16 R3, desc[UR36][R4.64] ;  /* 0x0000002404037981 */ /* 0x000ea4000c1e1500 */
[----:B--2---:R-:W-:-:S06]  /*3580*/  IMAD.U32 R3, R3, 0x10000, RZ ;  /* 0x0001000003037824 */ /* 0x004fcc00078e00ff */
[----:B------:R-:W0:Y:S02]  /*3590*/  F2I.FTZ.TRUNC.NTZ R3, R3 ;  /* 0x0000000300037305 */ /* 0x000e24000021f100 */
[----:B0-----:R-:W-:Y:S01]  /*35a0*/  PRMT R0, R3, 0x7610, R0 ;  /* 0x0000761003007816 */ /* 0x001fe20000000000 */
[----:B------:R-:W-:Y:S06]  /*35b0*/  BRA `(.L_x_2718) ;  /* 0x0000000400ac7947 */ /* 0x000fec0003800000 */
.L_x_2725:
        /* <DEDUP_REMOVED lines=10> */
.L_x_2732:
        /* <DEDUP_REMOVED lines=21> */
.L_x_2736:
[----:B------:R-:W-:Y:S05]  /*37b0*/  BSYNC.RECONVERGENT B1 ;  /* 0x0000000000017941 */ /* 0x000fea0003800200 */
.L_x_2735:
[----:B------:R-:W-:Y:S01]  /*37c0*/  IMAD.SHL.U32 R0, R0, 0x100000, RZ ;  /* 0x0010000000007824 */ /* 0x000fe200078e00ff */
[----:B------:R-:W-:-:S04]  /*37d0*/  LEA R3, R3, 0x3b800000, 0x17 ;  /* 0x3b80000003037811 */ /* 0x000fc800078eb8ff */
[----:B------:R-:W-:-:S07]  /*37e0*/  LOP3.LUT R3, R3, R0, R7, 0xfe, !PT ;  /* 0x0000000003037212 */ /* 0x000fce00078efe07 */
.L_x_2734:
[----:B------:R-:W-:Y:S05]  /*37f0*/  BSYNC.RECONVERGENT B0 ;  /* 0x0000000000007941 */ /* 0x000fea0003800200 */
.L_x_2733:
[----:B------:R-:W0:Y:S02]  /*3800*/  F2I.FTZ.TRUNC.NTZ R3, R3 ;  /* 0x0000000300037305 */ /* 0x000e24000021f100 */
[----:B0-----:R-:W-:Y:S01]  /*3810*/  PRMT R0, R3, 0x7610, R0 ;  /* 0x0000761003007816 */ /* 0x001fe20000000000 */
[----:B------:R-:W-:Y:S06]  /*3820*/  BRA `(.L_x_2718) ;  /* 0x0000000400107947 */ /* 0x000fec0003800000 */
.L_x_2731:
        /* <DEDUP_REMOVED lines=21> */
.L_x_2740:
[----:B------:R-:W-:Y:S05]  /*3980*/  BSYNC.RECONVERGENT B1 ;  /* 0x0000000000017941 */ /* 0x000fea0003800200 */
.L_x_2739:
[----:B------:R-:W-:Y:S01]  /*3990*/  IMAD.SHL.U32 R0, R0, 0x200000, RZ ;  /* 0x0020000000007824 */ /* 0x000fe200078e00ff */
[----:B------:R-:W-:-:S04]  /*39a0*/  LEA R3, R3, 0x37800000, 0x17 ;  /* 0x3780000003037811 */ /* 0x000fc800078eb8ff */
[----:B------:R-:W-:-:S07]  /*39b0*/  LOP3.LUT R3, R3, R0, R7, 0xfe, !PT ;  /* 0x0000000003037212 */ /* 0x000fce00078efe07 */
.L_x_2738:
[----:B------:R-:W-:Y:S05]  /*39c0*/  BSYNC.RECONVERGENT B0 ;  /* 0x0000000000007941 */ /* 0x000fea0003800200 */
.L_x_2737:
[----:B------:R-:W0:Y:S02]  /*39d0*/  F2I.FTZ.TRUNC.NTZ R3, R3 ;  /* 0x0000000300037305 */ /* 0x000e24000021f100 */
[----:B0-----:R-:W-:Y:S01]  /*39e0*/  PRMT R0, R3, 0x7610, R0 ;  /* 0x0000761003007816 */ /* 0x001fe20000000000 */
[----:B------:R-:W-:Y:S06]  /*39f0*/  BRA `(.L_x_2718) ;  /* 0x00000000009c7947 */ /* 0x000fec0003800000 */
.L_x_2730:
        /* <DEDUP_REMOVED lines=14> */
.L_x_2744:
[----:B------:R-:W-:Y:S05]  /*3ae0*/  BSYNC.RECONVERGENT B0 ;  /* 0x0000000000007941 */ /* 0x000fea0003800200 */
.L_x_2743:
[----:B------:R-:W0:Y:S02]  /*3af0*/  F2I.FTZ.TRUNC.NTZ R3, R3 ;  /* 0x0000000300037305 */ /* 0x000e24000021f100 */
[----:B0-----:R-:W-:Y:S01]  /*3b00*/  PRMT R0, R3, 0x7610, R0 ;  /* 0x0000761003007816 */ /* 0x001fe20000000000 */
[----:B------:R-:W-:Y:S06]  /*3b10*/  BRA `(.L_x_2718) ;  /* 0x0000000000547947 */ /* 0x000fec0003800000 */
.L_x_2717:
        /* <DEDUP_REMOVED lines=16> */
.L_x_2745:
[----:B------:R-:W-:Y:S01]  /*3c20*/  PRMT R0, RZ, 0x7610, R0 ;  /* 0x00007610ff007816 */ /* 0x000fe20000000000 */
[----:B------:R-:W-:Y:S06]  /*3c30*/  BRA `(.L_x_2718) ;  /* 0x00000000000c7947 */ /* 0x000fec0003800000 */
.L_x_2742:
[----:B------:R2:W5:Y:S01]  /*3c40*/  LDG.E.U16 R0, desc[UR36][R4.64] ;  /* 0x0000002404007981 */ /* 0x000562000c1e1500 */
[----:B------:R-:W-:Y:S05]  /*3c50*/  BRA `(.L_x_2718) ;  /* 0x0000000000047947 */ /* 0x000fea0003800000 */
.L_x_2741:
[----:B------:R1:W5:Y:S02]  /*3c60*/  LDG.E.U16 R0, desc[UR36][R4.64] ;  /* 0x0000002404007981 */ /* 0x000364000c1e1500 */
.L_x_2718:
[----:B-1--45:R-:W-:-:S04]  /*3c70*/  LOP3.LUT R0, R0, 0xffff, RZ, 0xc0, !PT ;  /* 0x0000ffff00007812 */ /* 0x032fc800078ec0ff */
[----:B------:R-:W-:-:S07]  /*3c80*/  SHF.R.U32.HI R17, RZ, 0xf, R0 ;  /* 0x0000000fff117819 */ /* 0x000fce0000011600 */
.L_x_2712:
[----:B------:R-:W-:Y:S05]  /*3c90*/  BSYNC.RECONVERGENT B6 ;  /* 0x0000000000067941 */ /* 0x000fea0003800200 */
.L_x_2711:
        /* <DEDUP_REMOVED lines=25> */
.L_x_2751:
[----:B------:R0:W-:Y:S01]  /*3e30*/  STG.E.U8 desc[UR36][R8.64], R24 ;  /* 0x0000001808007986 */ /* 0x0001e2000c101124 */
[----:B------:R-:W-:Y:S05]  /*3e40*/  BRA `(.L_x_2747) ;  /* 0x0000000c00847947 */ /* 0x000fea0003800000 */
.L_x_2750:
[----:B------:R-:W-:-:S13]  /*3e50*/  ISETP.NE.AND P0, PT, R0, 0x2, PT ;  /* 0x000000020000780c */ /* 0x000fda0003f05270 */
[----:B------:R-:W-:Y:S05]  /*3e60*/  @!P0 BRA `(.L_x_2753) ;  /* 0x0000000000388947 */ /* 0x000fea0003800000 */
[----:B------:R-:W-:-:S13]  /*3e70*/  ISETP.NE.AND P0, PT, R0, 0x3, PT ;  /* 0x000000030000780c */ /* 0x000fda0003f05270 */
[----:B------:R-:W-:Y:S05]  /*3e80*/  @!P0 BRA `(.L_x_2754) ;  /* 0x0000000000208947 */ /* 0x000fea0003800000 */
[----:B------:R-:W-:-:S13]  /*3e90*/  ISETP.NE.AND P0, PT, R0, 0x4, PT ;  /* 0x000000040000780c */ /* 0x000fda0003f05270 */
[----:B------:R-:W-:Y:S05]  /*3ea0*/  @P0 BRA `(.L_x_2752) ;  /* 0x0000000800c40947 */ /* 0x000fea0003800000 */
[----:B------:R-:W-:-:S04]  /*3eb0*/  LOP3.LUT R24, R24, 0xffff, RZ, 0xc0, !PT ;  /* 0x0000ffff18187812 */ /* 0x000fc800078ec0ff */
[----:B------:R-:W-:-:S05]  /*3ec0*/  PRMT R24, R24, 0x8880, RZ ;  /* 0x0000888018187816 */ /* 0x000fca00000000ff */
[----:B------:R-:W-:-:S05]  /*3ed0*/  IMAD.MOV.U32 R4, RZ, RZ, R24 ;  /* 0x000000ffff047224 */ /* 0x000fca00078e0018 */
[----:B------:R-:W-:-:S05]  /*3ee0*/  SHF.R.S32.HI R5, RZ, 0x1f, R4 ;  /* 0x0000001fff057819 */ /* 0x000fca0000011404 */
[----:B------:R0:W-:Y:S01]  /*3ef0*/  STG.E.64 desc[UR36][R8.64], R4 ;  /* 0x0000000408007986 */ /* 0x0001e2000c101b24 */
[----:B------:R-:W-:Y:S05]  /*3f00*/  BRA `(.L_x_2747) ;  /* 0x0000000c00547947 */ /* 0x000fea0003800000 */
.L_x_2754:
[----:B------:R-:W-:-:S04]  /*3f10*/  LOP3.LUT R24, R24, 0xffff, RZ, 0xc0, !PT ;  /* 0x0000ffff18187812 */ /* 0x000fc800078ec0ff */
[----:B------:R-:W-:-:S05]  /*3f20*/  PRMT R3, R24, 0x8880, RZ ;  /* 0x0000888018037816 */ /* 0x000fca00000000ff */
[----:B------:R0:W-:Y:S01]  /*3f30*/  STG.E desc[UR36][R8.64], R3 ;  /* 0x0000000308007986 */ /* 0x0001e2000c101924 */
[----:B------:R-:W-:Y:S05]  /*3f40*/  BRA `(.L_x_2747) ;  /* 0x0000000c00447947 */ /* 0x000fea0003800000 */
.L_x_2753:
[----:B------:R-:W-:-:S04]  /*3f50*/  PRMT R3, R24, 0x8880, RZ ;  /* 0x0000888018037816 */ /* 0x000fc800000000ff */
[----:B------:R-:W-:-:S05]  /*3f60*/  PRMT R3, R3, 0x7710, RZ ;  /* 0x0000771003037816 */ /* 0x000fca00000000ff */
[----:B------:R0:W-:Y:S01]  /*3f70*/  STG.E.U16 desc[UR36][R8.64], R3 ;  /* 0x0000000308007986 */ /* 0x0001e2000c101524 */
[----:B------:R-:W-:Y:S05]  /*3f80*/  BRA `(.L_x_2747) ;  /* 0x0000000c00347947 */ /* 0x000fea0003800000 */
.L_x_2749:
        /* <DEDUP_REMOVED lines=9> */
.L_x_2756:
[----:B------:R-:W0:Y:S02]  /*4020*/  I2F.S8 R0, R24 ;  /* 0x0000001800007306 */ /* 0x000e240000001400 */
[----:B0-----:R-:W-:-:S05]  /*4030*/  F2FP.F16.F32.PACK_AB R0, RZ, R0 ;  /* 0x00000000ff00723e */ /* 0x001fca00000000ff */
[----:B------:R0:W-:Y:S01]  /*4040*/  STG.E.U16 desc[UR36][R8.64], R0 ;  /* 0x0000000008007986 */ /* 0x0001e2000c101524 */
[----:B------:R-:W-:Y:S05]  /*4050*/  BRA `(.L_x_2747) ;  /* 0x0000000c00007947 */ /* 0x000fea0003800000 */
.L_x_2755:
        /* <DEDUP_REMOVED lines=10> */
.L_x_2758:
[----:B------:R-:W0:Y:S02]  /*4100*/  I2F.S8 R24, R24 ;  /* 0x0000001800187306 */ /* 0x000e240000001400 */
[----:B0-----:R-:W-:-:S04]  /*4110*/  F2FP.F16.F32.PACK_AB R3, RZ, R24 ;  /* 0x00000018ff03723e */ /* 0x001fc800000000ff */
[----:B------:R-:W-:-:S05]  /*4120*/  PRMT R3, R3, 0x5410, RZ ;  /* 0x0000541003037816 */ /* 0x000fca00000000ff */
[----:B------:R0:W-:Y:S01]  /*4130*/  STG.E desc[UR36][R8.64], R3 ;  /* 0x0000000308007986 */ /* 0x0001e2000c101924 */
[----:B------:R-:W-:Y:S05]  /*4140*/  BRA `(.L_x_2747) ;  /* 0x0000000800c47947 */ /* 0x000fea0003800000 */
.L_x_2757:
[----:B------:R-:W-:-:S04]  /*4150*/  PRMT R4, R24, 0x8880, RZ ;  /* 0x0000888018047816 */ /* 0x000fc800000000ff */
[----:B------:R-:W-:-:S06]  /*4160*/  PRMT R4, R4, 0x7710, RZ ;  /* 0x0000771004047816 */ /* 0x000fcc00000000ff */
[----:B------:R-:W0:Y:S02]  /*4170*/  I2F.F64.S16 R4, R4 ;  /* 0x0000000400047312 */ /* 0x000e240000101c00 */
[----:B0-----:R0:W-:Y:S01]  /*4180*/  STG.E.64 desc[UR36][R8.64], R4 ;  /* 0x0000000408007986 */ /* 0x0011e2000c101b24 */
[----:B------:R-:W-:Y:S05]  /*4190*/  BRA `(.L_x_2747) ;  /* 0x0000000800b07947 */ /* 0x000fea0003800000 */
.L_x_2748:
        /* <DEDUP_REMOVED lines=8> */
[----:B------:R-:W-:-:S04]  /*4220*/  LOP3.LUT P0, RZ, R24, 0xff, RZ, 0xc0, !PT ;  /* 0x000000ff18ff7812 */ /* 0x000fc8000780c0ff */
[----:B------:R-:W-:-:S05]  /*4230*/  SEL R3, RZ, 0x1, !P0 ;  /* 0x00000001ff037807 */ /* 0x000fca0004000000 */
[----:B------:R0:W-:Y:S01]  /*4240*/  STG.E.U8 desc[UR36][R8.64], R3 ;  /* 0x0000000308007986 */ /* 0x0001e2000c101124 */
[----:B------:R-:W-:Y:S05]  /*4250*/  BRA `(.L_x_2747) ;  /* 0x0000000800807947 */ /* 0x000fea0003800000 */
.L_x_2761:
[----:B------:R-:W-:Y:S02]  /*4260*/  PRMT R4, R24, 0x8880, RZ ;  /* 0x0000888018047816 */ /* 0x000fe400000000ff */
[----:B------:R-:W-:Y:S02]  /*4270*/  CS2R R6, SRZ ;  /* 0x0000000000067805 */ /* 0x000fe4000001ff00 */
[----:B------:R-:W-:-:S06]  /*4280*/  PRMT R4, R4, 0x7710, RZ ;  /* 0x0000771004047816 */ /* 0x000fcc00000000ff */
[----:B------:R-:W0:Y:S02]  /*4290*/  I2F.F64.S16 R4, R4 ;  /* 0x0000000400047312 */ /* 0x000e240000101c00 */
[----:B0-----:R0:W-:Y:S01]  /*42a0*/  STG.E.128 desc[UR36][R8.64], R4 ;  /* 0x0000000408007986 */ /* 0x0011e2000c101d24 */
[----:B------:R-:W-:Y:S05]  /*42b0*/  BRA `(.L_x_2747) ;  /* 0x0000000800687947 */ /* 0x000fea0003800000 */
.L_x_2760:
        /* <DEDUP_REMOVED lines=19> */
.L_x_2765:
[----:B------:R-:W-:Y:S05]  /*43f0*/  BSYNC.RECONVERGENT B0 ;  /* 0x0000000000007941 */ /* 0x000fea0003800200 */
.L_x_2764:
[----:B------:R-:W-:-:S05]  /*4400*/  LOP3.LUT R5, R0, 0x80, R5, 0xf8, !PT ;  /* 0x0000008000057812 */ /* 0x000fca00078ef805 */
[----:B------:R0:W-:Y:S01]  /*4410*/  STG.E.U8 desc[UR36][R8.64], R5 ;  /* 0x0000000508007986 */ /* 0x0001e2000c101124 */
[----:B------:R-:W-:Y:S05]  /*4420*/  BRA `(.L_x_2747) ;  /* 0x00000008000c7947 */ /* 0x000fea0003800000 */
.L_x_2763:
        /* <DEDUP_REMOVED lines=15> */
.L_x_2767:
[----:B------:R-:W-:Y:S05]  /*4520*/  BSYNC.RECONVERGENT B0 ;  /* 0x0000000000007941 */ /* 0x000fea0003800200 */
.L_x_2766:
[----:B------:R-:W-:-:S05]  /*4530*/  LOP3.LUT R5, R0, 0x80, R5, 0xf8, !PT ;  /* 0x0000008000057812 */ /* 0x000fca00078ef805 */
[----:B------:R0:W-:Y:S01]  /*4540*/  STG.E.U8 desc[UR36][R8.64], R5 ;  /* 0x0000000508007986 */ /* 0x0001e2000c101124 */
[----:B------:R-:W-:Y:S05]  /*4550*/  BRA `(.L_x_2747) ;  /* 0x0000000400c07947 */ /* 0x000fea0003800000 */
.L_x_2762:
[----:B------:R-:W0:Y:S02]  /*4560*/  I2F.S8 R0, R24 ;  /* 0x0000001800007306 */ /* 0x000e240000001400 */
[----:B0-----:R-:W-:-:S05]  /*4570*/  F2FP.BF16.F32.PACK_AB R0, RZ, R0 ;  /* 0x00000000ff00723e */ /* 0x001fca00000010ff */
[----:B------:R0:W-:Y:S01]  /*4580*/  STG.E.U16 desc[UR36][R8.64], R0 ;  /* 0x0000000008007986 */ /* 0x0001e2000c101524 */
[----:B------:R-:W-:Y:S05]  /*4590*/  BRA `(.L_x_2747) ;  /* 0x0000000400b07947 */ /* 0x000fea0003800000 */
.L_x_2759:
        /* <DEDUP_REMOVED lines=12> */
.L_x_2770:
        /* <DEDUP_REMOVED lines=13> */
.L_x_2773:
[----:B------:R-:W-:-:S04]  /*4730*/  SHF.R.U32.HI R0, RZ, 0x14, R3 ;  /* 0x00000014ff007819 */ /* 0x000fc80000011603 */
[----:B------:R-:W-:-:S04]  /*4740*/  LOP3.LUT R0, R0, 0x1, RZ, 0xc0, !PT ;  /* 0x0000000100007812 */ /* 0x000fc800078ec0ff */
[----:B------:R-:W-:-:S04]  /*4750*/  IADD3 R0, PT, PT, R3, 0x487ffff, R0 ;  /* 0x0487ffff03007810 */ /* 0x000fc80007ffe000 */
[----:B------:R-:W-:-:S04]  /*4760*/  SHF.R.U32.HI R0, RZ, 0x14, R0 ;  /* 0x00000014ff007819 */ /* 0x000fc80000011600 */
[----:B------:R-:W-:-:S07]  /*4770*/  LOP3.LUT R0, R0, 0xff, RZ, 0xc0, !PT ;  /* 0x000000ff00007812 */ /* 0x000fce00078ec0ff */
.L_x_2774:
[----:B------:R-:W-:-:S04]  /*4780*/  SHF.R.U32.HI R3, RZ, 0x18, R3 ;  /* 0x00000018ff037819 */ /* 0x000fc80000011603 */
[----:B------:R-:W-:-:S04]  /*4790*/  LOP3.LUT R0, R0, 0x80, R3, 0xf8, !PT ;  /* 0x0000008000007812 */ /* 0x000fc800078ef803 */
[----:B------:R-:W-:-:S07]  /*47a0*/  PRMT R4, R0, 0x7610, R4 ;  /* 0x0000761000047816 */ /* 0x000fce0000000004 */
.L_x_2772:
[----:B------:R-:W-:Y:S05]  /*47b0*/  BSYNC.RECONVERGENT B0 ;  /* 0x0000000000007941 */ /* 0x000fea0003800200 */
.L_x_2771:
[----:B------:R0:W-:Y:S01]  /*47c0*/  STG.E.U8 desc[UR36][R8.64], R4 ;  /* 0x0000000408007986 */ /* 0x0001e2000c101124 */
[----:B------:R-:W-:Y:S05]  /*47d0*/  BRA `(.L_x_2747) ;  /* 0x0000000400207947 */ /* 0x000fea0003800000 */
.L_x_2769:
        /* <DEDUP_REMOVED lines=13> */
.L_x_2777:
[----:B------:R-:W-:-:S04]  /*48b0*/  SHF.R.U32.HI R0, RZ, 0x15, R3 ;  /* 0x00000015ff007819 */ /* 0x000fc80000011603 */
[----:B------:R-:W-:-:S04]  /*48c0*/  LOP3.LUT R0, R0, 0x1, RZ, 0xc0, !PT ;  /* 0x0000000100007812 */ /* 0x000fc800078ec0ff */
[----:B------:R-:W-:-:S04]  /*48d0*/  IADD3 R0, PT, PT, R3, 0x88fffff, R0 ;  /* 0x088fffff03007810 */ /* 0x000fc80007ffe000 */
[----:B------:R-:W-:-:S04]  /*48e0*/  SHF.R.U32.HI R0, RZ, 0x15, R0 ;  /* 0x00000015ff007819 */ /* 0x000fc80000011600 */
[----:B------:R-:W-:-:S07]  /*48f0*/  LOP3.LUT R0, R0, 0xff, RZ, 0xc0, !PT ;  /* 0x000000ff00007812 */ /* 0x000fce00078ec0ff */
.L_x_2778:
[----:B------:R-:W-:-:S04]  /*4900*/  SHF.R.U32.HI R3, RZ, 0x18, R3 ;  /* 0x00000018ff037819 */ /* 0x000fc80000011603 */
[----:B------:R-:W-:-:S04]  /*4910*/  LOP3.LUT R0, R0, 0x80, R3, 0xf8, !PT ;  /* 0x0000008000007812 */ /* 0x000fc800078ef803 */
[----:B------:R-:W-:-:S07]  /*4920*/  PRMT R4, R0, 0x7610, R4 ;  /* 0x0000761000047816 */ /* 0x000fce0000000004 */
.L_x_2776:
[----:B------:R-:W-:Y:S05]  /*4930*/  BSYNC.RECONVERGENT B0 ;  /* 0x0000000000007941 */ /* 0x000fea0003800200 */
.L_x_2775:
[----:B------:R0:W-:Y:S01]  /*4940*/  STG.E.U8 desc[UR36][R8.64], R4 ;  /* 0x0000000408007986 */ /* 0x0001e2000c101124 */
[----:B------:R-:W-:Y:S05]  /*4950*/  BRA `(.L_x_2747) ;  /* 0x0000000000c07947 */ /* 0x000fea0003800000 */
.L_x_2768:
[----:B------:R-:W-:-:S13]  /*4960*/  ISETP.NE.AND P0, PT, R0, 0x1c, PT ;  /* 0x0000001c0000780c */ /* 0x000fda0003f05270 */
[----:B------:R-:W-:Y:S05]  /*4970*/  @!P0 BRA `(.L_x_2779) ;  /* 0x0000000000ac8947 */ /* 0x000fea0003800000 */
[----:B------:R-:W-:-:S13]  /*4980*/  ISETP.NE.AND P0, PT, R0, 0x1d, PT ;  /* 0x0000001d0000780c */ /* 0x000fda0003f05270 */
[----:B------:R-:W-:Y:S05]  /*4990*/  @!P0 BRA `(.L_x_2780) ;  /* 0x00000000008c8947 */ /* 0x000fea0003800000 */
[----:B------:R-:W-:-:S13]  /*49a0*/  ISETP.NE.AND P0, PT, R0, 0x2c, PT ;  /* 0x0000002c0000780c */ /* 0x000fda0003f05270 */
[----:B------:R-:W-:Y:S05]  /*49b0*/  @!P0 BRA `(.L_x_2781) ;  /* 0x0000000000448947 */ /* 0x000fea0003800000 */
.L_x_2752:
        /* <DEDUP_REMOVED lines=16> */
.L_x_2782:
[----:B------:R-:W-:Y:S05]  /*4ac0*/  BRA `(.L_x_2747) ;  /* 0x0000000000647947 */ /* 0x000fea0003800000 */
.L_x_2781:
        /* <DEDUP_REMOVED lines=16> */
.L_x_2780:
[----:B------:R-:W-:-:S04]  /*4bd0*/  LOP3.LUT R24, R24, 0xffff, RZ, 0xc0, !PT ;  /* 0x0000ffff18187812 */ /* 0x000fc800078ec0ff */
[----:B------:R-:W-:-:S05]  /*4be0*/  PRMT R24, R24, 0x8880, RZ ;  /* 0x0000888018187816 */ /* 0x000fca00000000ff */
[----:B------:R-:W-:-:S05]  /*4bf0*/  IMAD.MOV.U32 R4, RZ, RZ, R24 ;  /* 0x000000ffff047224 */ /* 0x000fca00078e0018 */
[----:B------:R-:W-:-:S05]  /*4c00*/  SHF.R.S32.HI R5, RZ, 0x1f, R4 ;  /* 0x0000001fff057819 */ /* 0x000fca0000011404 */
[----:B------:R0:W-:Y:S01]  /*4c10*/  STG.E.64 desc[UR36][R8.64], R4 ;  /* 0x0000000408007986 */ /* 0x0001e2000c101b24 */
[----:B------:R-:W-:Y:S05]  /*4c20*/  BRA `(.L_x_2747) ;  /* 0x00000000000c7947 */ /* 0x000fea0003800000 */
.L_x_2779:
[----:B------:R-:W-:-:S04]  /*4c30*/  LOP3.LUT R24, R24, 0xffff, RZ, 0xc0, !PT ;  /* 0x0000ffff18187812 */ /* 0x000fc800078ec0ff */
[----:B------:R-:W-:-:S05]  /*4c40*/  PRMT R3, R24, 0x8880, RZ ;  /* 0x0000888018037816 */ /* 0x000fca00000000ff */
[----:B------:R0:W-:Y:S02]  /*4c50*/  STG.E desc[UR36][R8.64], R3 ;  /* 0x0000000308007986 */ /* 0x0001e4000c101924 */
.L_x_2747:
[----:B------:R-:W-:Y:S05]  /*4c60*/  BSYNC.RECONVERGENT B6 ;  /* 0x0000000000067941 */ /* 0x000fea0003800200 */
.L_x_2746:
        /* <DEDUP_REMOVED lines=24> */
.L_x_2789:
[----:B------:R4:W-:Y:S01]  /*4df0*/  STG.E.U8 desc[UR36][R8.64], R23 ;  /* 0x0000001708007986 */ /* 0x0009e2000c101124 */
[----:B------:R-:W-:Y:S05]  /*4e00*/  BRA `(.L_x_2791) ;  /* 0x0000000c000c7947 */ /* 0x000fea0003800000 */
.L_x_2788:
        /* <DEDUP_REMOVED lines=10> */
.L_x_2793:
[----:B------:R-:W-:-:S05]  /*4eb0*/  LOP3.LUT R23, R23, 0xffff, RZ, 0xc0, !PT ;  /* 0x0000ffff17177812 */ /* 0x000fca00078ec0ff */
[----:B------:R2:W-:Y:S01]  /*4ec0*/  STG.E desc[UR36][R8.64], R23 ;  /* 0x0000001708007986 */ /* 0x0005e2000c101924 */
[----:B------:R-:W-:Y:S05]  /*4ed0*/  BRA `(.L_x_2791) ;  /* 0x0000000800d87947 */ /* 0x000fea0003800000 */
.L_x_2792:
[----:B------:R0:W-:Y:S01]  /*4ee0*/  STG.E.U16 desc[UR36][R8.64], R23 ;  /* 0x0000001708007986 */ /* 0x0001e2000c101524 */
[----:B------:R-:W-:Y:S05]  /*4ef0*/  BRA `(.L_x_2791) ;  /* 0x0000000800d07947 */ /* 0x000fea0003800000 */
.L_x_2787:
        /* <DEDUP_REMOVED lines=9> */
.L_x_2795:
[----:B------:R-:W0:Y:S02]  /*4f90*/  I2F.S16 R0, R23 ;  /* 0x0000001700007306 */ /* 0x000e240000101400 */
[----:B0-----:R-:W-:-:S05]  /*4fa0*/  F2FP.F16.F32.PACK_AB R0, RZ, R0 ;  /* 0x00000000ff00723e */ /* 0x001fca00000000ff */
[----:B------:R0:W-:Y:S01]  /*4fb0*/  STG.E.U16 desc[UR36][R8.64], R0 ;  /* 0x0000000008007986 */ /* 0x0001e2000c101524 */
[----:B------:R-:W-:Y:S05]  /*4fc0*/  BRA `(.L_x_2791) ;  /* 0x00000008009c7947 */ /* 0x000fea0003800000 */
.L_x_2794:
        /* <DEDUP_REMOVED lines=10> */
.L_x_2797:
[----:B------:R-:W0:Y:S02]  /*5070*/  I2F.S16 R23, R23 ;  /* 0x0000001700177306 */ /* 0x000e240000101400 */
[----:B0-----:R-:W-:-:S04]  /*5080*/  F2FP.F16.F32.PACK_AB R3, RZ, R23 ;  /* 0x00000017ff03723e */ /* 0x001fc800000000ff */
[----:B------:R-:W-:-:S05]  /*5090*/  PRMT R3, R3, 0x5410, RZ ;  /* 0x0000541003037816 */ /* 0x000fca00000000ff */
[----:B------:R0:W-:Y:S01]  /*50a0*/  STG.E desc[UR36][R8.64], R3 ;  /* 0x0000000308007986 */ /* 0x0001e2000c101924 */
[----:B------:R-:W-:Y:S05]  /*50b0*/  BRA `(.L_x_2791) ;  /* 0x0000000800607947 */ /* 0x000fea0003800000 */
.L_x_2796:
[----:B------:R-:W0:Y:S02]  /*50c0*/  I2F.F64.S16 R4, R23 ;  /* 0x0000001700047312 */ /* 0x000e240000101c00 */
[----:B0-----:R0:W-:Y:S01]  /*50d0*/  STG.E.64 desc[UR36][R8.64], R4 ;  /* 0x0000000408007986 */ /* 0x0011e2000c101b24 */
[----:B------:R-:W-:Y:S05]  /*50e0*/  BRA `(.L_x_2791) ;  /* 0x0000000800547947 */ /* 0x000fea0003800000 */
.L_x_2786:
        /* <DEDUP_REMOVED lines=12> */
.L_x_2801:
        /* <DEDUP_REMOVED lines=16> */
.L_x_2804:
[----:B------:R-:W-:-:S07]  /*52b0*/  PRMT R4, R0, 0x7610, R4 ;  /* 0x0000761000047816 */ /* 0x000fce0000000004 */
.L_x_2803:
[----:B------:R-:W-:Y:S05]  /*52c0*/  BSYNC.RECONVERGENT B0 ;  /* 0x0000000000007941 */ /* 0x000fea0003800200 */
.L_x_2802:
[----:B------:R0:W-:Y:S01]  /*52d0*/  STG.E.U8 desc[UR36][R8.64], R4 ;  /* 0x0000000408007986 */ /* 0x0001e2000c101124 */
[----:B------:R-:W-:Y:S05]  /*52e0*/  BRA `(.L_x_2791) ;  /* 0x0000000400d47947 */ /* 0x000fea0003800000 */
.L_x_2800:
        /* <DEDUP_REMOVED lines=16> */
.L_x_2807:
[----:B------:R-:W-:-:S07]  /*53f0*/  PRMT R4, R0, 0x7610, R4 ;  /* 0x0000761000047816 */ /* 0x000fce0000000004 */
.L_x_2806:
[----:B------:R-:W-:Y:S05]  /*5400*/  BSYNC.RECONVERGENT B0 ;  /* 0x0000000000007941 */ /* 0x000fea0003800200 */
.L_x_2805:
[----:B------:R0:W-:Y:S01]  /*5410*/  STG.E.U8 desc[UR36][R8.64], R4 ;  /* 0x0000000408007986 */ /* 0x0001e2000c101124 */
[----:B------:R-:W-:Y:S05]  /*5420*/  BRA `(.L_x_2791) ;  /* 0x0000000400847947 */ /* 0x000fea0003800000 */
.L_x_2799:
        /* <DEDUP_REMOVED lines=21> */
.L_x_2809:
[----:B------:R-:W-:Y:S01]  /*5580*/  LOP3.LUT R4, R23, 0xffff, RZ, 0xc0, !PT ;  /* 0x0000ffff17047812 */ /* 0x000fe200078ec0ff */
[----:B------:R-:W-:-:S05]  /*5590*/  IMAD.MOV.U32 R5, RZ, RZ, RZ ;  /* 0x000000ffff057224 */ /* 0x000fca00078e00ff */
[----:B------:R0:W-:Y:S01]  /*55a0*/  STG.E.64 desc[UR36][R8.64], R4 ;  /* 0x0000000408007986 */ /* 0x0001e2000c101b24 */
[----:B------:R-:W-:Y:S05]  /*55b0*/  BRA `(.L_x_2791) ;  /* 0x0000000400207947 */ /* 0x000fea0003800000 */
.L_x_2808:
[----:B------:R-:W-:-:S05]  /*55c0*/  LOP3.LUT R23, R23, 0xffff, RZ, 0xc0, !PT ;  /* 0x0000ffff17177812 */ /* 0x000fca00078ec0ff */
[----:B------:R0:W-:Y:S01]  /*55d0*/  STG.E desc[UR36][R8.64], R23 ;  /* 0x0000001708007986 */ /* 0x0001e2000c101924 */
[----:B------:R-:W-:Y:S05]  /*55e0*/  BRA `(.L_x_2791) ;  /* 0x0000000400147947 */ /* 0x000fea0003800000 */
.L_x_2798:
        /* <DEDUP_REMOVED lines=8> */
.L_x_2811:
[----:B------:R-:W0:Y:S01]  /*5670*/  I2F.F64.S16 R4, R23 ;  /* 0x0000001700047312 */ /* 0x000e220000101c00 */
[----:B------:R-:W-:-:S05]  /*5680*/  CS2R R6, SRZ ;  /* 0x0000000000067805 */ /* 0x000fca000001ff00 */
[----:B0-----:R0:W-:Y:S01]  /*5690*/  STG.E.128 desc[UR36][R8.64], R4 ;  /* 0x0000000408007986 */ /* 0x0011e2000c101d24 */
[----:B------:R-:W-:Y:S05]  /*56a0*/  BRA `(.L_x_2791) ;  /* 0x0000000000e47947 */ /* 0x000fea0003800000 */
.L_x_2810:
[----:B------:R-:W-:-:S13]  /*56b0*/  ISETP.NE.AND P0, PT, R0, 0xf, PT ;  /* 0x0000000f0000780c */ /* 0x000fda0003f05270 */
[----:B------:R-:W-:Y:S05]  /*56c0*/  @!P0 BRA `(.L_x_2812) ;  /* 0x0000000000d08947 */ /* 0x000fea0003800000 */
[----:B------:R-:W-:-:S13]  /*56d0*/  ISETP.NE.AND P0, PT, R0, 0x17, PT ;  /* 0x000000170000780c */ /* 0x000fda0003f05270 */
[----:B------:R-:W-:Y:S05]  /*56e0*/  @!P0 BRA `(.L_x_2813) ;  /* 0x0000000000848947 */ /* 0x000fea0003800000 */
[----:B------:R-:W-:-:S13]  /*56f0*/  ISETP.NE.AND P0, PT, R0, 0x18, PT ;  /* 0x000000180000780c */ /* 0x000fda0003f05270 */
[----:B------:R-:W-:Y:S05]  /*5700*/  @!P0 BRA `(.L_x_2814) ;  /* 0x0000000000448947 */ /* 0x000fea0003800000 */
.L_x_2790:
        /* <DEDUP_REMOVED lines=16> */
.L_x_2815:
[----:B------:R-:W-:Y:S05]  /*5810*/  BRA `(.L_x_2791) ;  /* 0x0000000000887947 */ /* 0x000fea0003800000 */
.L_x_2814:
        /* <DEDUP_REMOVED lines=11> */
.L_x_2817:
[----:B------:R-:W-:Y:S05]  /*58d0*/  BSYNC.RECONVERGENT B0 ;  /* 0x0000000000007941 */ /* 0x000fea0003800200 */
.L_x_2816:
[----:B------:R0:W-:Y:S01]  /*58e0*/  STG.E.U8 desc[UR36][R8.64], R3 ;  /* 0x0000000308007986 */ /* 0x0001e2000c101124 */
[----:B------:R-:W-:Y:S05]  /*58f0*/  BRA `(.L_x_2791) ;  /* 0x0000000000507947 */ /* 0x000fea0003800000 */
.L_x_2813:
        /* <DEDUP_REMOVED lines=12> */
.L_x_2818:
[----:B------:R-:W-:Y:S01]  /*59c0*/  IMAD.MOV.U32 R3, RZ, RZ, 0x7f ;  /* 0x0000007fff037424 */ /* 0x000fe200078e00ff */
[----:B------:R-:W-:-:S04]  /*59d0*/  ISETP.GT.U32.AND P0, PT, R5, 0x7f800000, PT ;  /* 0x7f8000000500780c */ /* 0x000fc80003f04070 */
[----:B------:R-:W-:-:S05]  /*59e0*/  SEL R3, R3, 0x7c, P0 ;  /* 0x0000007c03037807 */ /* 0x000fca0000000000 */
[----:B------:R0:W-:Y:S01]  /*59f0*/  STG.E.U8 desc[UR36][R8.64], R3 ;  /* 0x0000000308007986 */ /* 0x0001e2000c101124 */
[----:B------:R-:W-:Y:S05]  /*5a00*/  BRA `(.L_x_2791) ;  /* 0x00000000000c7947 */ /* 0x000fea0003800000 */
.L_x_2812:
[----:B------:R-:W0:Y:S02]  /*5a10*/  I2F.S16 R0, R23 ;  /* 0x0000001700007306 */ /* 0x000e240000101400 */
[----:B0-----:R-:W-:-:S05]  /*5a20*/  F2FP.BF16.F32.PACK_AB R0, RZ, R0 ;  /* 0x00000000ff00723e */ /* 0x001fca00000010ff */
[----:B------:R0:W-:Y:S02]  /*5a30*/  STG.E.U16 desc[UR36][R8.64], R0 ;  /* 0x0000000008007986 */ /* 0x0001e4000c101524 */
.L_x_2791:
[----:B------:R-:W-:Y:S05]  /*5a40*/  BSYNC.RECONVERGENT B6 ;  /* 0x0000000000067941 */ /* 0x000fea0003800200 */
.L_x_2785:
        /* <DEDUP_REMOVED lines=24> */
.L_x_2823:
[----:B------:R0:W-:Y:S01]  /*5bd0*/  STG.E.U8 desc[UR36][R8.64], R16 ;  /* 0x0000001008007986 */ /* 0x0001e2000c101124 */
[----:B------:R-:W-:Y:S05]  /*5be0*/  BRA `(.L_x_2825) ;  /* 0x0000000c000c7947 */ /* 0x000fea0003800000 */
.L_x_2822:
        /* <DEDUP_REMOVED lines=10> */
.L_x_2827:
[----:B------:R-:W-:-:S05]  /*5c90*/  LOP3.LUT R3, R16, 0xffff, RZ, 0xc0, !PT ;  /* 0x0000ffff10037812 */ /* 0x000fca00078ec0ff */
[----:B------:R3:W-:Y:S01]  /*5ca0*/  STG.E desc[UR36][R8.64], R3 ;  /* 0x0000000308007986 */ /* 0x0007e2000c101924 */
[----:B------:R-:W-:Y:S05]  /*5cb0*/  BRA `(.L_x_2825) ;  /* 0x0000000800d87947 */ /* 0x000fea0003800000 */
.L_x_2826:
[----:B------:R2:W-:Y:S01]  /*5cc0*/  STG.E.U16 desc[UR36][R8.64], R16 ;  /* 0x0000001008007986 */ /* 0x0005e2000c101524 */
[----:B------:R-:W-:Y:S05]  /*5cd0*/  BRA `(.L_x_2825) ;  /* 0x0000000800d07947 */ /* 0x000fea0003800000 */
.L_x_2821:
        /* <DEDUP_REMOVED lines=9> */
.L_x_2829:
[----:B------:R-:W0:Y:S02]  /*5d70*/  I2F.S16 R0, R16 ;  /* 0x0000001000007306 */ /* 0x000e240000101400 */
[----:B0-----:R-:W-:-:S05]  /*5d80*/  F2FP.F16.F32.PACK_AB R0, RZ, R0 ;  /* 0x00000000ff00723e */ /* 0x001fca00000000ff */
[----:B------:R0:W-:Y:S01]  /*5d90*/  STG.E.U16 desc[UR36][R8.64], R0 ;  /* 0x0000000008007986 */ /* 0x0001e2000c101524 */
[----:B------:R-:W-:Y:S05]  /*5da0*/  BRA `(.L_x_2825) ;  /* 0x00000008009c7947 */ /* 0x000fea0003800000 */
.L_x_2828:
        /* <DEDUP_REMOVED lines=10> */
.L_x_2831:
[----:B------:R-:W0:Y:S02]  /*5e50*/  I2F.S16 R16, R16 ;  /* 0x0000001000107306 */ /* 0x000e240000101400 */
[----:B0-----:R-:W-:-:S04]  /*5e60*/  F2FP.F16.F32.PACK_AB R3, RZ, R16 ;  /* 0x00000010ff03723e */ /* 0x001fc800000000ff */
[----:B------:R-:W-:-:S05]  /*5e70*/  PRMT R3, R3, 0x5410, RZ ;  /* 0x0000541003037816 */ /* 0x000fca00000000ff */
[----:B------:R0:W-:Y:S01]  /*5e80*/  STG.E desc[UR36][R8.64], R3 ;  /* 0x0000000308007986 */ /* 0x0001e2000c101924 */
[----:B------:R-:W-:Y:S05]  /*5e90*/  BRA `(.L_x_2825) ;  /* 0x0000000800607947 */ /* 0x000fea0003800000 */
.L_x_2830:
[----:B------:R-:W0:Y:S02]  /*5ea0*/  I2F.F64.S16 R4, R16 ;  /* 0x0000001000047312 */ /* 0x000e240000101c00 */
[----:B0-----:R0:W-:Y:S01]  /*5eb0*/  STG.E.64 desc[UR36][R8.64], R4 ;  /* 0x0000000408007986 */ /* 0x0011e2000c101b24 */
[----:B------:R-:W-:Y:S05]  /*5ec0*/  BRA `(.L_x_2825) ;  /* 0x0000000800547947 */ /* 0x000fea0003800000 */
.L_x_2820:
        /* <DEDUP_REMOVED lines=12> */
.L_x_2835:
        /* <DEDUP_REMOVED lines=16> */
.L_x_2838:
[----:B------:R-:W-:-:S07]  /*6090*/  PRMT R4, R0, 0x7610, R4 ;  /* 0x0000761000047816 */ /* 0x000fce0000000004 */
.L_x_2837:
[----:B------:R-:W-:Y:S05]  /*60a0*/  BSYNC.RECONVERGENT B0 ;  /* 0x0000000000007941 */ /* 0x000fea0003800200 */
.L_x_2836:
[----:B------:R0:W-:Y:S01]  /*60b0*/  STG.E.U8 desc[UR36][R8.64], R4 ;  /* 0x0000000408007986 */ /* 0x0001e2000c101124 */
[----:B------:R-:W-:Y:S05]  /*60c0*/  BRA `(.L_x_2825) ;  /* 0x0000000400d47947 */ /* 0x000fea0003800000 */
.L_x_2834:
        /* <DEDUP_REMOVED lines=16> */
.L_x_2841:
[----:B------:R-:W-:-:S07]  /*61d0*/  PRMT R4, R0, 0x7610, R4 ;  /* 0x0000761000047816 */ /* 0x000fce0000000004 */
.L_x_2840:
[----:B------:R-:W-:Y:S05]  /*61e0*/  BSYNC.RECONVERGENT B0 ;  /* 0x0000000000007941 */ /* 0x000fea0003800200 */
.L_x_2839:
[----:B------:R0:W-:Y:S01]  /*61f0*/  STG.E.U8 desc[UR36][R8.64], R4 ;  /* 0x0000000408007986 */ /* 0x0001e2000c101124 */
[----:B------:R-:W-:Y:S05]  /*6200*/  BRA `(.L_x_2825) ;  /* 0x0000000400847947 */ /* 0x000fea0003800000 */
.L_x_2833:
        /* <DEDUP_REMOVED lines=21> */
.L_x_2843:
[----:B------:R-:W-:Y:S01]  /*6360*/  LOP3.LUT R4, R16, 0xffff, RZ, 0xc0, !PT ;  /* 0x0000ffff10047812 */ /* 0x000fe200078ec0ff */
[----:B------:R-:W-:-:S05]  /*6370*/  IMAD.MOV.U32 R5, RZ, RZ, RZ ;  /* 0x000000ffff057224 */ /* 0x000fca00078e00ff */
[----:B------:R0:W-:Y:S01]  /*6380*/  STG.E.64 desc[UR36][R8.64], R4 ;  /* 0x0000000408007986 */ /* 0x0001e2000c101b24 */
[----:B------:R-:W-:Y:S05]  /*6390*/  BRA `(.L_x_2825) ;  /* 0x0000000400207947 */ /* 0x000fea0003800000 */
.L_x_2842:
[----:B------:R-:W-:-:S05]  /*63a0*/  LOP3.LUT R3, R16, 0xffff, RZ, 0xc0, !PT ;  /* 0x0000ffff10037812 */ /* 0x000fca00078ec0ff */
[----:B------:R0:W-:Y:S01]  /*63b0*/  STG.E desc[UR36][R8.64], R3 ;  /* 0x0000000308007986 */ /* 0x0001e2000c101924 */
[----:B------:R-:W-:Y:S05]  /*63c0*/  BRA `(.L_x_2825) ;  /* 0x0000000400147947 */ /* 0x000fea0003800000 */
.L_x_2832:
        /* <DEDUP_REMOVED lines=8> */
.L_x_2845:
[----:B------:R-:W0:Y:S01]  /*6450*/  I2F.F64.S16 R4, R16 ;  /* 0x0000001000047312 */ /* 0x000e220000101c00 */
[----:B------:R-:W-:-:S05]  /*6460*/  CS2R R6, SRZ ;  /* 0x0000000000067805 */ /* 0x000fca000001ff00 */
[----:B0-----:R0:W-:Y:S01]  /*6470*/  STG.E.128 desc[UR36][R8.64], R4 ;  /* 0x0000000408007986 */ /* 0x0011e2000c101d24 */
[----:B------:R-:W-:Y:S05]  /*6480*/  BRA `(.L_x_2825) ;  /* 0x0000000000e47947 */ /* 0x000fea0003800000 */
.L_x_2844:
[----:B------:R-:W-:-:S13]  /*6490*/  ISETP.NE.AND P0, PT, R0, 0xf, PT ;  /* 0x0000000f0000780c */ /* 0x000fda0003f05270 */
[----:B------:R-:W-:Y:S05]  /*64a0*/  @!P0 BRA `(.L_x_2846) ;  /* 0x0000000000d08947 */ /* 0x000fea0003800000 */
[----:B------:R-:W-:-:S13]  /*64b0*/  ISETP.NE.AND P0, PT, R0, 0x17, PT ;  /* 0x000000170000780c */ /* 0x000fda0003f05270 */
[----:B------:R-:W-:Y:S05]  /*64c0*/  @!P0 BRA `(.L_x_2847) ;  /* 0x0000000000848947 */ /* 0x000fea0003800000 */
[----:B------:R-:W-:-:S13]  /*64d0*/  ISETP.NE.AND P0, PT, R0, 0x18, PT ;  /* 0x000000180000780c */ /* 0x000fda0003f05270 */
[----:B------:R-:W-:Y:S05]  /*64e0*/  @!P0 BRA `(.L_x_2848) ;  /* 0x0000000000448947 */ /* 0x000fea0003800000 */
.L_x_2824:
        /* <DEDUP_REMOVED lines=16> */
.L_x_2849:
[----:B------:R-:W-:Y:S05]  /*65f0*/  BRA `(.L_x_2825) ;  /* 0x0000000000887947 */ /* 0x000fea0003800000 */
.L_x_2848:
        /* <DEDUP_REMOVED lines=11> */
.L_x_2851:
[----:B------:R-:W-:Y:S05]  /*66b0*/  BSYNC.RECONVERGENT B0 ;  /* 0x0000000000007941 */ /* 0x000fea0003800200 */
.L_x_2850:
[----:B------:R0:W-:Y:S01]  /*66c0*/  STG.E.U8 desc[UR36][R8.64], R3 ;  /* 0x0000000308007986 */ /* 0x0001e2000c101124 */
[----:B------:R-:W-:Y:S05]  /*66d0*/  BRA `(.L_x_2825) ;  /* 0x0000000000507947 */ /* 0x000fea0003800000 */
.L_x_2847:
        /* <DEDUP_REMOVED lines=12> */
.L_x_2852:
[----:B------:R-:W-:Y:S01]  /*67a0*/  IMAD.MOV.U32 R3, RZ, RZ, 0x7f ;  /* 0x0000007fff037424 */ /* 0x000fe200078e00ff */
[----:B------:R-:W-:-:S04]  /*67b0*/  ISETP.GT.U32.AND P0, PT, R5, 0x7f800000, PT ;  /* 0x7f8000000500780c */ /* 0x000fc80003f04070 */
[----:B------:R-:W-:-:S05]  /*67c0*/  SEL R3, R3, 0x7c, P0 ;  /* 0x0000007c03037807 */ /* 0x000fca0000000000 */
[----:B------:R0:W-:Y:S01]  /*67d0*/  STG.E.U8 desc[UR36][R8.64], R3 ;  /* 0x0000000308007986 */ /* 0x0001e2000c101124 */
[----:B------:R-:W-:Y:S05]  /*67e0*/  BRA `(.L_x_2825) ;  /* 0x00000000000c7947 */ /* 0x000fea0003800000 */
.L_x_2846:
[----:B------:R-:W0:Y:S02]  /*67f0*/  I2F.S16 R0, R16 ;  /* 0x0000001000007306 */ /* 0x000e240000101400 */
[----:B0-----:R-:W-:-:S05]  /*6800*/  F2FP.BF16.F32.PACK_AB R0, RZ, R0 ;  /* 0x00000000ff00723e */ /* 0x001fca00000010ff */
[----:B------:R0:W-:Y:S02]  /*6810*/  STG.E.U16 desc[UR36][R8.64], R0 ;  /* 0x0000000008007986 */ /* 0x0001e4000c101524 */
.L_x_2825:
[----:B------:R-:W-:Y:S05]  /*6820*/  BSYNC.RECONVERGENT B6 ;  /* 0x0000000000067941 */ /* 0x000fea0003800200 */
.L_x_2819:
[----:B------:R-:W-:-:S07]  /*6830*/  VIADD R19, R19, 0x80 ;  /* 0x0000008013137836 */ /* 0x000fce0000000000 */
.L_x_2784:
[----:B------:R-:W-:Y:S05]  /*6840*/  BSYNC.RECONVERGENT B7 ;  /* 0x0000000000077941 */ /* 0x000fea0003800200 */
.L_x_2783:
        /* <DEDUP_REMOVED lines=21> */
.L_x_2856:
[----:B------:R-:W-:Y:S01]  /*69a0*/  STG.E.U8 desc[UR36][R2.64], R17 ;  /* 0x0000001102007986 */ /* 0x000fe2000c101124 */
[----:B------:R-:W-:Y:S05]  /*69b0*/  EXIT ;  /* 0x000000000000794d */ /* 0x000fea0003800000 */
.L_x_2855:
        /* <DEDUP_REMOVED lines=10> */
.L_x_2859:
[----:B------:R-:W-:-:S05]  /*6a60*/  LOP3.LUT R17, R17, 0xffff, RZ, 0xc0, !PT ;  /* 0x0000ffff11117812 */ /* 0x000fca00078ec0ff */
[----:B------:R-:W-:Y:S01]  /*6a70*/  STG.E desc[UR36][R2.64], R17 ;  /* 0x0000001102007986 */ /* 0x000fe2000c101924 */
[----:B------:R-:W-:Y:S05]  /*6a80*/  EXIT ;  /* 0x000000000000794d */ /* 0x000fea0003800000 */
.L_x_2858:
[----:B------:R-:W-:Y:S01]  /*6a90*/  STG.E.U16 desc[UR36][R2.64], R17 ;  /* 0x0000001102007986 */ /* 0x000fe2000c101524 */
[----:B------:R-:W-:Y:S05]  /*6aa0*/  EXIT ;  /* 0x000000000000794d */ /* 0x000fea0003800000 */
.L_x_2854:
        /* <DEDUP_REMOVED lines=9> */
.L_x_2861:
[----:B------:R-:W0:Y:S02]  /*6b40*/  I2F.S16 R0, R17 ;  /* 0x0000001100007306 */ /* 0x000e240000101400 */
[----:B0-----:R-:W-:-:S05]  /*6b50*/  F2FP.F16.F32.PACK_AB R0, RZ, R0 ;  /* 0x00000000ff00723e */ /* 0x001fca00000000ff */
[----:B------:R-:W-:Y:S01]  /*6b60*/  STG.E.U16 desc[UR36][R2.64], R0 ;  /* 0x0000000002007986 */ /* 0x000fe2000c101524 */
[----:B------:R-:W-:Y:S05]  /*6b70*/  EXIT ;  /* 0x000000000000794d */ /* 0x000fea0003800000 */
.L_x_2860:
        /* <DEDUP_REMOVED lines=10> */
.L_x_2863:
[----:B------:R-:W0:Y:S02]  /*6c20*/  I2F.S16 R17, R17 ;  /* 0x0000001100117306 */ /* 0x000e240000101400 */
[----:B0-----:R-:W-:-:S04]  /*6c30*/  F2FP.F16.F32.PACK_AB R5, RZ, R17 ;  /* 0x00000011ff05723e */ /* 0x001fc800000000ff */
[----:B------:R-:W-:-:S05]  /*6c40*/  PRMT R5, R5, 0x5410, RZ ;  /* 0x0000541005057816 */ /* 0x000fca00000000ff */
[----:B------:R-:W-:Y:S01]  /*6c50*/  STG.E desc[UR36][R2.64], R5 ;  /* 0x0000000502007986 */ /* 0x000fe2000c101924 */
[----:B------:R-:W-:Y:S05]  /*6c60*/  EXIT ;  /* 0x000000000000794d */ /* 0x000fea0003800000 */
.L_x_2862:
[----:B------:R-:W0:Y:S02]  /*6c70*/  I2F.F64.S16 R4, R17 ;  /* 0x0000001100047312 */ /* 0x000e240000101c00 */
[----:B0-----:R-:W-:Y:S01]  /*6c80*/  STG.E.64 desc[UR36][R2.64], R4 ;  /* 0x0000000402007986 */ /* 0x001fe2000c101b24 */
[----:B------:R-:W-:Y:S05]  /*6c90*/  EXIT ;  /* 0x000000000000794d */ /* 0x000fea0003800000 */
.L_x_2853:
        /* <DEDUP_REMOVED lines=12> */
.L_x_2867:
        /* <DEDUP_REMOVED lines=17> */
.L_x_2869:
[----:B------:R-:W-:Y:S05]  /*6e70*/  BSYNC.RECONVERGENT B0 ;  /* 0x0000000000007941 */ /* 0x000fea0003800200 */
.L_x_2868:
[----:B------:R-:W-:Y:S01]  /*6e80*/  STG.E.U8 desc[UR36][R2.64], R0 ;  /* 0x0000000002007986 */ /* 0x000fe2000c101124 */
[----:B------:R-:W-:Y:S05]  /*6e90*/  EXIT ;  /* 0x000000000000794d */ /* 0x000fea0003800000 */
.L_x_2866:
        /* <DEDUP_REMOVED lines=17> */
.L_x_2871:
[----:B------:R-:W-:Y:S05]  /*6fb0*/  BSYNC.RECONVERGENT B0 ;  /* 0x0000000000007941 */ /* 0x000fea0003800200 */
.L_x_2870:
[----:B------:R-:W-:Y:S01]  /*6fc0*/  STG.E.U8 desc[UR36][R2.64], R0 ;  /* 0x0000000002007986 */ /* 0x000fe2000c101124 */
[----:B------:R-:W-:Y:S05]  /*6fd0*/  EXIT ;  /* 0x000000000000794d */ /* 0x000fea0003800000 */
.L_x_2865:
        /* <DEDUP_REMOVED lines=21> */
.L_x_2873:
[----:B------:R-:W-:Y:S01]  /*7130*/  LOP3.LUT R4, R17, 0xffff, RZ, 0xc0, !PT ;  /* 0x0000ffff11047812 */ /* 0x000fe200078ec0ff */
[----:B------:R-:W-:-:S05]  /*7140*/  IMAD.MOV.U32 R5, RZ, RZ, RZ ;  /* 0x000000ffff057224 */ /* 0x000fca00078e00ff */
[----:B------:R-:W-:Y:S01]  /*7150*/  STG.E.64 desc[UR36][R2.64], R4 ;  /* 0x0000000402007986 */ /* 0x000fe2000c101b24 */
[----:B------:R-:W-:Y:S05]  /*7160*/  EXIT ;  /* 0x000000000000794d */ /* 0x000fea0003800000 */
.L_x_2872:
[----:B------:R-:W-:-:S05]  /*7170*/  LOP3.LUT R17, R17, 0xffff, RZ, 0xc0, !PT ;  /* 0x0000ffff11117812 */ /* 0x000fca00078ec0ff */
[----:B------:R-:W-:Y:S01]  /*7180*/  STG.E desc[UR36][R2.64], R17 ;  /* 0x0000001102007986 */ /* 0x000fe2000c101924 */
[----:B------:R-:W-:Y:S05]  /*7190*/  EXIT ;  /* 0x000000000000794d */ /* 0x000fea0003800000 */
.L_x_2864:
        /* <DEDUP_REMOVED lines=8> */
.L_x_2875:
[----:B------:R-:W0:Y:S01]  /*7220*/  I2F.F64.S16 R4, R17 ;  /* 0x0000001100047312 */ /* 0x000e220000101c00 */
[----:B------:R-:W-:-:S05]  /*7230*/  CS2R R6, SRZ ;  /* 0x0000000000067805 */ /* 0x000fca000001ff00 */
[----:B0-----:R-:W-:Y:S01]  /*7240*/  STG.E.128 desc[UR36][R2.64], R4 ;  /* 0x0000000402007986 */ /* 0x001fe2000c101d24 */
[----:B------:R-:W-:Y:S05]  /*7250*/  EXIT ;  /* 0x000000000000794d */ /* 0x000fea0003800000 */
.L_x_2874:
[----:B------:R-:W-:-:S13]  /*7260*/  ISETP.NE.AND P0, PT, R0, 0xf, PT ;  /* 0x0000000f0000780c */ /* 0x000fda0003f05270 */
[----:B------:R-:W-:Y:S05]  /*7270*/  @!P0 BRA `(.L_x_2876) ;  /* 0x0000000000d48947 */ /* 0x000fea0003800000 */
[----:B------:R-:W-:-:S13]  /*7280*/  ISETP.NE.AND P0, PT, R0, 0x17, PT ;  /* 0x000000170000780c */ /* 0x000fda0003f05270 */
[----:B------:R-:W-:Y:S05]  /*7290*/  @!P0 BRA `(.L_x_2877) ;  /* 0x0000000000848947 */ /* 0x000fea0003800000 */
[----:B------:R-:W-:-:S13]  /*72a0*/  ISETP.NE.AND P0, PT, R0, 0x18, PT ;  /* 0x000000180000780c */ /* 0x000fda0003f05270 */
[----:B------:R-:W-:Y:S05]  /*72b0*/  @!P0 BRA `(.L_x_2878) ;  /* 0x0000000000448947 */ /* 0x000fea0003800000 */
.L_x_2857:
        /* <DEDUP_REMOVED lines=16> */
.L_x_2879:
[----:B------:R-:W-:Y:S05]  /*73c0*/  EXIT ;  /* 0x000000000000794d */ /* 0x000fea0003800000 */
.L_x_2878:
        /* <DEDUP_REMOVED lines=11> */
.L_x_2881:
[----:B------:R-:W-:Y:S05]  /*7480*/  BSYNC.RECONVERGENT B0 ;  /* 0x0000000000007941 */ /* 0x000fea0003800200 */
.L_x_2880:
[----:B------:R-:W-:Y:S01]  /*7490*/  STG.E.U8 desc[UR36][R2.64], R5 ;  /* 0x0000000502007986 */ /* 0x000fe2000c101124 */
[----:B------:R-:W-:Y:S05]  /*74a0*/  EXIT ;  /* 0x000000000000794d */ /* 0x000fea0003800000 */
.L_x_2877:
        /* <DEDUP_REMOVED lines=13> */
.L_x_2882:
[----:B------:R-:W-:Y:S01]  /*7580*/  IMAD.MOV.U32 R5, RZ, RZ, 0x7f ;  /* 0x0000007fff057424 */ /* 0x000fe200078e00ff */
[----:B------:R-:W-:-:S04]  /*7590*/  ISETP.GT.U32.AND P0, PT, R17, 0x7f800000, PT ;  /* 0x7f8000001100780c */ /* 0x000fc80003f04070 */
[----:B------:R-:W-:-:S05]  /*75a0*/  SEL R5, R5, 0x7c, P0 ;  /* 0x0000007c05057807 */ /* 0x000fca0000000000 */
[----:B------:R-:W-:Y:S01]  /*75b0*/  STG.E.U8 desc[UR36][R2.64], R5 ;  /* 0x0000000502007986 */ /* 0x000fe2000c101124 */
[----:B------:R-:W-:Y:S05]  /*75c0*/  EXIT ;  /* 0x000000000000794d */ /* 0x000fea0003800000 */
.L_x_2876:
[----:B------:R-:W0:Y:S02]  /*75d0*/  I2F.S16 R0, R17 ;  /* 0x0000001100007306 */ /* 0x000e240000101400 */
[----:B0-----:R-:W-:-:S05]  /*75e0*/  F2FP.BF16.F32.PACK_AB R0, RZ, R0 ;  /* 0x00000000ff00723e */ /* 0x001fca00000010ff */
[----:B------:R-:W-:Y:S01]  /*75f0*/  STG.E.U16 desc[UR36][R2.64], R0 ;  /* 0x0000000002007986 */ /* 0x000fe2000c101524 */
[----:B------:R-:W-:Y:S05]  /*7600*/  EXIT ;  /* 0x000000000000794d */ /* 0x000fea0003800000 */
.L_x_2883:
        /* <DEDUP_REMOVED lines=15> */
.L_x_23625:


//--------------------- .text._ZN2at6native18elementwise_kernelILi128ELi4EZNS0_22gpu_kernel_impl_nocastIZZZNS0_19signbit_kernel_cudaERNS_18TensorIteratorBaseEENKUlvE_clEvENKUlvE3_clEvEUlsE_EEvS4_RKT_EUliE_EEviT1_ --------------------------
	.section	.text._ZN2at6native18elementwise_kernelILi128ELi4EZNS0_22gpu_kernel_impl_nocastIZZZNS0_19signbit_kernel_cudaERNS_18TensorIteratorBaseEENKUlvE_clEvENKUlvE3_clEvEUlsE_EEvS4_RKT_EUliE_EEviT1_,"ax",@progbits
	.align	128
        .global         _ZN2at6native18elementwise_kernelILi128ELi4EZNS0_22gpu_kernel_impl_nocastIZZZNS0_19signbit_kernel_cudaERNS_18TensorIteratorBaseEENKUlvE_clEvENKUlvE3_clEvEUlsE_EEvS4_RKT_EUliE_EEviT1_
        .type           _ZN2at6native18elementwise_kernelILi128ELi4EZNS0_22gpu_kernel_impl_nocastIZZZNS0_19signbit_kernel_cudaERNS_18TensorIteratorBaseEENKUlvE_clEvENKUlvE3_clEvEUlsE_EEvS4_RKT_EUliE_EEviT1_,@function
        .size           _ZN2at6native18elementwise_kernelILi128ELi4EZNS0_22gpu_kernel_impl_nocastIZZZNS0_19signbit_kernel_cudaERNS_18TensorIteratorBaseEENKUlvE_clEvENKUlvE3_clEvEUlsE_EEvS4_RKT_EUliE_EEviT1_,(.L_x_23626 - _ZN2at6native18elementwise_kernelILi128ELi4EZNS0_22gpu_kernel_impl_nocastIZZZNS0_19signbit_kernel_cudaERNS_18TensorIteratorBaseEENKUlvE_clEvENKUlvE3_clEvEUlsE_EEvS4_RKT_EUliE_EEviT1_)
        .other          _ZN2at6native18elementwise_kernelILi128ELi4EZNS0_22gpu_kernel_impl_nocastIZZZNS0_19signbit_kernel_cudaERNS_18TensorIteratorBaseEENKUlvE_clEvENKUlvE3_clEvEUlsE_EEvS4_RKT_EUliE_EEviT1_,@"STO_CUDA_ENTRY STV_DEFAULT"
_ZN2at6native18elementwise_kernelILi128ELi4EZNS0_22gpu_kernel_impl_nocastIZZZNS0_19signbit_kernel_cudaERNS_18TensorIteratorBaseEENKUlvE_clEvENKUlvE3_clEvEUlsE_EEvS4_RKT_EUliE_EEviT1_:
.text._ZN2at6native18elementwise_kernelILi128ELi4EZNS0_22gpu_kernel_impl_nocastIZZZNS0_19signbit_kernel_cudaERNS_18TensorIteratorBaseEENKUlvE_clEvENKUlvE3_clEvEUlsE_EEvS4_RKT_EUliE_EEviT1_:
        /* <DEDUP_REMOVED lines=24> */
[----:B-1----:R-:W2:Y:S06]  /*0180*/  LDG.E.U16 R4, desc[UR6][R4.64] ;  /* 0x0000000604047981 */ /* 0x002eac000c1e1500 */
[----:B0-----:R-:W0:Y:S01]  /*0190*/  LDC.64 R6, c[0x0][0x580] ;  /* 0x00016000ff067b82 */ /* 0x001e220000000a00 */
[----:B------:R-:W-:Y:S02]  /*01a0*/  IADD3 R3, PT, PT, R3, 0x80, RZ ;  /* 0x0000008003037810 */ /* 0x000fe40007ffe0ff */
[----:B--2---:R-:W-:-:S05]  /*01b0*/  SHF.R.U32.HI R9, RZ, 0xf, R4 ;  /* 0x0000000fff097819 */ /* 0x004fca0000011604 */
[----:B0-----:R0:W-:Y:S02]  /*01c0*/  STG.E.U8 desc[UR6][R6.64], R9 ;  /* 0x0000000906007986 */ /* 0x0011e4000c101106 */
.L_x_2887:
[----:B------:R-:W-:-:S13]  /*01d0*/  ISETP.GE.AND P0, PT, R3, UR4, PT ;  /* 0x0000000403007c0c */ /* 0x000fda000bf06270 */
[----:B------:R-:W-:Y:S05]  /*01e0*/  @P0 BREAK.RELIABLE B1 ;  /* 0x0000000000010942 */ /* 0x000fea0003800100 */
[----:B------:R-:W-:Y:S05]  /*01f0*/  @P0 BRA `(.L_x_2888) ;  /* 0x00000000001c0947 */ /* 0x000fea0003800000 */
[----:B------:R-:W-:Y:S05]  /*0200*/  BSYNC.RELIABLE B1 ;  /* 0x0000000000017941 */ /* 0x000fea0003800100 */
.L_x_2886:
[----:B------:R-:W1:Y:S02]  /*0210*/  LDC.64 R4, c[0x0][0x588] ;  /* 0x00016200ff047b82 */ /* 0x000e640000000a00 */
[----:B-1----:R-:W2:Y:S06]  /*0220*/  LDG.E.U16 R4, desc[UR6][R4.64] ;  /* 0x0000000604047981 */ /* 0x002eac000c1e1500 */
[----:B0-----:R-:W0:Y:S01]  /*0230*/  LDC.64 R6, c[0x0][0x580] ;  /* 0x00016000ff067b82 */ /* 0x001e220000000a00 */
[----:B------:R-:W-:Y:S02]  /*0240*/  IADD3 R3, PT, PT, R3, 0x80, RZ ;  /* 0x0000008003037810 */ /* 0x000fe40007ffe0ff */
[----:B--2---:R-:W-:-:S05]  /*0250*/  SHF.R.U32.HI R9, RZ, 0xf, R4 ;  /* 0x0000000fff097819 */ /* 0x004fca0000011604 */
[----:B0-----:R1:W-:Y:S02]  /*0260*/  STG.E.U8 desc[UR6][R6.64], R9 ;  /* 0x0000000906007986 */ /* 0x0013e4000c101106 */
.L_x_2888:
[----:B------:R-:W-:Y:S05]  /*0270*/  BSYNC.RECONVERGENT B0 ;  /* 0x0000000000007941 */ /* 0x000fea0003800200 */
.L_x_2885:
[----:B------:R-:W-:Y:S05]  /*0280*/  WARPSYNC.ALL ;  /* 0x0000000000007948 */ /* 0x000fea0003800000 */
[----:B------:R-:W-:-:S13]  /*0290*/  ISETP.GE.AND P0, PT, R3, UR4, PT ;  /* 0x0000000403007c0c */ /* 0x000fda000bf06270 */
[----:B------:R-:W-:Y:S05]  /*02a0*/  @P0 EXIT ;  /* 0x000000000000094d */ /* 0x000fea0003800000 */
[----:B------:R-:W2:Y:S02]  /*02b0*/  LDC.64 R2, c[0x0][0x588] ;  /* 0x00016200ff027b82 */ /* 0x000ea40000000a00 */
[----:B--2---:R-:W0:Y:S06]  /*02c0*/  LDG.E.U16 R2, desc[UR6][R2.64] ;  /* 0x0000000602027981 */ /* 0x004e2c000c1e1500 */
[----:B------:R-:W2:Y:S01]  /*02d0*/  LDC.64 R4, c[0x0][0x580] ;  /* 0x00016000ff047b82 */ /* 0x000ea20000000a00 */
[----:B01----:R-:W-:-:S05]  /*02e0*/  SHF.R.U32.HI R7, RZ, 0xf, R2 ;  /* 0x0000000fff077819 */ /* 0x003fca0000011602 */
[----:B--2---:R-:W-:Y:S01]  /*02f0*/  STG.E.U8 desc[UR6][R4.64], R7 ;  /* 0x0000000704007986 */ /* 0x004fe2000c101106 */
[----:B------:R-:W-:Y:S05]  /*0300*/  EXIT ;  /* 0x000000000000794d */ /* 0x000fea0003800000 */
.L_x_2884:
        /* <DEDUP_REMOVED lines=306> */
.L_x_2892:
        /* <DEDUP_REMOVED lines=310> */
.L_x_2894:
[----:B------:R-:W0:Y:S02]  /*2990*/  LDCU.128 UR8, c[0x0][0x580] ;  /* 0x0000b000ff0877ac */ /* 0x000e240008000c00 */
[----:B0-----:R-:W-:-:S04]  /*29a0*/  IADD3 R6, P0, PT, R4, UR10, RZ ;  /* 0x0000000a04067c10 */ /* 0x001fc8000ff1e0ff */
[----:B------:R-:W-:-:S05]  /*29b0*/  IADD3.X R7, PT, PT, RZ, UR11, RZ, P0, !PT ;  /* 0x0000000bff077c10 */ /* 0x000fca00087fe4ff */
[----:B------:R-:W2:Y:S01]  /*29c0*/  LDG.E.U16 R6, desc[UR6][R6.64] ;  /* 0x0000000606067981 */ /* 0x000ea2000c1e1500 */
[----:B------:R-:W-:Y:S02]  /*29d0*/  IADD3 R4, P0, PT, R5, UR8, RZ ;  /* 0x0000000805047c10 */ /* 0x000fe4000ff1e0ff */
[----:B------:R-:W-:Y:S02]  /*29e0*/  IADD3 R3, PT, PT, R3, 0x80, RZ ;  /* 0x0000008003037810 */ /* 0x000fe40007ffe0ff */
[----:B------:R-:W-:Y:S02]  /*29f0*/  IADD3.X R5, PT, PT, RZ, UR9, RZ, P0, !PT ;  /* 0x00000009ff057c10 */ /* 0x000fe400087fe4ff */
[----:B--2---:R-:W-:-:S05]  /*2a00*/  SHF.R.U32.HI R9, RZ, 0xf, R6 ;  /* 0x0000000fff097819 */ /* 0x004fca0000011606 */
[----:B------:R0:W-:Y:S02]  /*2a10*/  STG.E.U8 desc[UR6][R4.64], R9 ;  /* 0x0000000904007986 */ /* 0x0001e4000c101106 */
.L_x_2891:
[----:B------:R-:W-:-:S13]  /*2a20*/  ISETP.GE.AND P0, PT, R3, UR4, PT ;  /* 0x0000000403007c0c */ /* 0x000fda000bf06270 */
[----:B------:R-:W-:Y:S05]  /*2a30*/  @P0 BREAK.RELIABLE B1 ;  /* 0x0000000000010942 */ /* 0x000fea0003800100 */
[----:B------:R-:W-:Y:S05]  /*2a40*/  @P0 BRA `(.L_x_2893) ;  /* 0x0000001000d00947 */ /* 0x000fea0003800000 */
[----:B------:R-:W-:Y:S05]  /*2a50*/  BSYNC.RELIABLE B1 ;  /* 0x0000000000017941 */ /* 0x000fea0003800100 */
.L_x_2890:
        /* <DEDUP_REMOVED lines=298> */
.L_x_2895:
        /* <DEDUP_REMOVED lines=9> */
.L_x_2893:
[----:B------:R-:W-:Y:S05]  /*3d90*/  BSYNC.RECONVERGENT B0 ;  /* 0x0000000000007941 */ /* 0x000fea0003800200 */
.L_x_2889:
        /* <DEDUP_REMOVED lines=301> */
.L_x_2896:
[----:B------:R-:W0:Y:S02]  /*5070*/  LDCU.128 UR8, c[0x0][0x580] ;  /* 0x0000b000ff0877ac */ /* 0x000e240008000c00 */
[----:B0-----:R-:W-:-:S04]  /*5080*/  IADD3 R4, P0, PT, R2, UR10, RZ ;  /* 0x0000000a02047c10 */ /* 0x001fc8000ff1e0ff */
[----:B------:R-:W-:-:S05]  /*5090*/  IADD3.X R5, PT, PT, RZ, UR11, RZ, P0, !PT ;  /* 0x0000000bff057c10 */ /* 0x000fca00087fe4ff */
[----:B------:R-:W2:Y:S01]  /*50a0*/  LDG.E.U16 R4, desc[UR6][R4.64] ;  /* 0x0000000604047981 */ /* 0x000ea2000c1e1500 */
[----:B------:R-:W-:-:S04]  /*50b0*/  IADD3 R2, P0, PT, R3, UR8, RZ ;  /* 0x0000000803027c10 */ /* 0x000fc8000ff1e0ff */
[----:B------:R-:W-:Y:S02]  /*50c0*/  IADD3.X R3, PT, PT, RZ, UR9, RZ, P0, !PT ;  /* 0x00000009ff037c10 */ /* 0x000fe400087fe4ff */
[----:B--2---:R-:W-:-:S05]  /*50d0*/  SHF.R.U32.HI R7, RZ, 0xf, R4 ;  /* 0x0000000fff077819 */ /* 0x004fca0000011604 */
[----:B------:R-:W-:Y:S01]  /*50e0*/  STG.E.U8 desc[UR6][R2.64], R7 ;  /* 0x0000000702007986 */ /* 0x000fe2000c101106 */
[----:B------:R-:W-:Y:S05]  /*50f0*/  EXIT ;  /* 0x000000000000794d */ /* 0x000fea0003800000 */
.L_x_2897:
        /* <DEDUP_REMOVED lines=16> */
.L_x_23626:


//--------------------- .text._ZN2at6native27unrolled_elementwise_kernelIZZZNS0_19signbit_kernel_cudaERNS_18TensorIteratorBaseEENKUlvE_clEvENKUlvE3_clEvEUlsE_St5arrayIPcLm2EELi4E23TrivialOffsetCalculatorILi1EjESB_NS0_6memory15LoadWithoutCastENSC_16StoreWithoutCastEEEviT_T0_T2_T3_T4_T5_ --------------------------
	.section	.text._ZN2at6native27unrolled_elementwise_kernelIZZZNS0_19signbit_kernel_cudaERNS_18TensorIteratorBaseEENKUlvE_clEvENKUlvE3_clEvEUlsE_St5arrayIPcLm2EELi4E23TrivialOffsetCalculatorILi1EjESB_NS0_6memory15LoadWithoutCastENSC_16StoreWithoutCastEEEviT_T0_T2_T3_T4_T5_,"ax",@progbits
	.align	128
        .global         _ZN2at6native27unrolled_elementwise_kernelIZZZNS0_19signbit_kernel_cudaERNS_18TensorIteratorBaseEENKUlvE_clEvENKUlvE3_clEvEUlsE_St5arrayIPcLm2EELi4E23TrivialOffsetCalculatorILi1EjESB_NS0_6memory15LoadWithoutCastENSC_16StoreWithoutCastEEEviT_T0_T2_T3_T4_T5_
        .type           _ZN2at6native27unrolled_elementwise_kernelIZZZNS0_19signbit_kernel_cudaERNS_18TensorIteratorBaseEENKUlvE_clEvENKUlvE3_clEvEUlsE_St5arrayIPcLm2EELi4E23TrivialOffsetCalculatorILi1EjESB_NS0_6memory15LoadWithoutCastENSC_16StoreWithoutCastEEEviT_T0_T2_T3_T4_T5_,@function
        .size           _ZN2at6native27unrolled_elementwise_kernelIZZZNS0_19signbit_kernel_cudaERNS_18TensorIteratorBaseEENKUlvE_clEvENKUlvE3_clEvEUlsE_St5arrayIPcLm2EELi4E23TrivialOffsetCalculatorILi1EjESB_NS0_6memory15LoadWithoutCastENSC_16StoreWithoutCastEEEviT_T0_T2_T3_T4_T5_,(.L_x_23627 - _ZN2at6native27unrolled_elementwise_kernelIZZZNS0_19signbit_kernel_cudaERNS_18TensorIteratorBaseEENKUlvE_clEvENKUlvE3_clEvEUlsE_St5arrayIPcLm2EELi4E23TrivialOffsetCalculatorILi1EjESB_NS0_6memory15LoadWithoutCastENSC_16StoreWithoutCastEEEviT_T0_T2_T3_T4_T5_)
        .other          _ZN2at6native27unrolled_elementwise_kernelIZZZNS0_19signbit_kernel_cudaERNS_18TensorIteratorBaseEENKUlvE_clEvENKUlvE3_clEvEUlsE_St5arrayIPcLm2EELi4E23TrivialOffsetCalculatorILi1EjESB_NS0_6memory15LoadWithoutCastENSC_16StoreWithoutCastEEEviT_T0_T2_T3_T4_T5_,@"STO_CUDA_ENTRY STV_DEFAULT"
_ZN2at6native27unrolled_elementwise_kernelIZZZNS0_19signbit_kernel_cudaERNS_18TensorIteratorBaseEENKUlvE_clEvENKUlvE3_clEvEUlsE_St5arrayIPcLm2EELi4E23TrivialOffsetCalculatorILi1EjESB_NS0_6memory15LoadWithoutCastENSC_16StoreWithoutCastEEEviT_T0_T2_T3_T4_T5_:
.text._ZN2at6native27unrolled_elementwise_kernelIZZZNS0_19signbit_kernel_cudaERNS_18TensorIteratorBaseEENKUlvE_clEvENKUlvE3_clEvEUlsE_St5arrayIPcLm2EELi4E23TrivialOffsetCalculatorILi1EjESB_NS0_6memory15LoadWithoutCastENSC_16StoreWithoutCastEEEviT_T0_T2_T3_T4_T5_:
        /* <DEDUP_REMOVED lines=17> */
[----:B-1----:R-:W3:Y:S06]  /*0110*/  @!P0 LDG.E.U16 R6, desc[UR4][R6.64] ;  /* 0x0000000406068981 */ /* 0x002eec000c1e1500 */
[----:B------:R-:W-:Y:S01]  /*0120*/  @!P4 IMAD R21, R5, 0x200, R4 ;  /* 0x000002000515c824 */ /* 0x000fe200078e0204 */
[----:B------:R-:W0:Y:S01]  /*0130*/  @!P4 LDC.64 R12, c[0x0][0x390] ;  /* 0x0000e400ff0ccb82 */ /* 0x000e220000000a00 */
[----:B------:R-:W-:Y:S02]  /*0140*/  @!P4 VIADD R4, R4, 0x80 ;  /* 0x000000800404c836 */ /* 0x000fe40000000000 */
[----:B--2---:R-:W-:-:S03]  /*0150*/  @!P1 IMAD.WIDE.U32 R10, R17, 0x2, R10 ;  /* 0x00000002110a9825 */ /* 0x004fc600078e000a */
[----:B------:R-:W-:-:S03]  /*0160*/  ISETP.GE.AND P2, PT, R4, R3, PT ;  /* 0x000000030400720c */ /* 0x000fc60003f46270 */
[----:B------:R1:W2:Y:S10]  /*0170*/  @!P1 LDG.E.U16 R10, desc[UR4][R10.64] ;  /* 0x000000040a0a9981 */ /* 0x0002b4000c1e1500 */
[----:B------:R-:W4:Y:S01]  /*0180*/  @!P2 LDC.64 R8, c[0x0][0x390] ;  /* 0x0000e400ff08ab82 */ /* 0x000f220000000a00 */
[----:B------:R-:W-:-:S02]  /*0190*/  @!P2 IMAD R19, R5, 0x200, R4 ;  /* 0x000002000513a824 */ /* 0x000fc400078e0204 */
[----:B0-----:R-:W-:-:S06]  /*01a0*/  @!P4 IMAD.WIDE.U32 R12, R21, 0x2, R12 ;  /* 0x00000002150cc825 */ /* 0x001fcc00078e000c */
[----:B------:R-:W5:Y:S01]  /*01b0*/  @!P4 LDG.E.U16 R12, desc[UR4][R12.64] ;  /* 0x000000040c0cc981 */ /* 0x000f62000c1e1500 */
[----:B----4-:R-:W-:-:S06]  /*01c0*/  @!P2 IMAD.WIDE.U32 R8, R19, 0x2, R8 ;  /* 0x000000021308a825 */ /* 0x010fcc00078e0008 */
[----:B------:R0:W4:Y:S01]  /*01d0*/  @!P2 LDG.E.U16 R8, desc[UR4][R8.64] ;  /* 0x000000040808a981 */ /* 0x000122000c1e1500 */
        /* <DEDUP_REMOVED lines=29> */
.L_x_2900:
[----:B------:R-:W-:Y:S05]  /*03b0*/  BSYNC.RELIABLE B1 ;  /* 0x0000000000017941 */ /* 0x000fea0003800100 */
.L_x_2899:
[----:B------:R-:W-:-:S13]  /*03c0*/  ISETP.GE.AND P0, PT, R0, R3, PT ;  /* 0x000000030000720c */ /* 0x000fda0003f06270 */
[----:B------:R-:W1:Y:S01]  /*03d0*/  @!P0 LDC.64 R12, c[0x0][0x388] ;  /* 0x0000e200ff0c8b82 */ /* 0x000e620000000a00 */
[----:B0-----:R-:W-:Y:S02]  /*03e0*/  @!P0 IMAD R7, R5, 0x200, R0 ;  /* 0x0000020005078824 */ /* 0x001fe400078e0200 */
[----:B------:R-:W-:-:S03]  /*03f0*/  @!P0 VIADD R0, R0, 0x80 ;  /* 0x0000008000008836 */ /* 0x000fc60000000000 */
[----:B-1----:R-:W-:-:S04]  /*0400*/  @!P0 IADD3 R6, P1, PT, R7, R12, RZ ;  /* 0x0000000c07068210 */ /* 0x002fc80007f3e0ff */
[----:B------:R-:W-:-:S05]  /*0410*/  @!P0 IADD3.X R7, PT, PT, RZ, R13, RZ, P1, !PT ;  /* 0x0000000dff078210 */ /* 0x000fca0000ffe4ff */
[----:B------:R1:W-:Y:S04]  /*0420*/  @!P0 STG.E.U8 desc[UR4][R6.64], R9 ;  /* 0x0000000906008986 */ /* 0x0003e8000c101104 */
.L_x_2901:
[----:B------:R-:W-:Y:S05]  /*0430*/  BSYNC.RECONVERGENT B0 ;  /* 0x0000000000007941 */ /* 0x000fea0003800200 */
.L_x_2898:
        /* <DEDUP_REMOVED lines=9> */
.L_x_2902:
        /* <DEDUP_REMOVED lines=11> */
.L_x_23627:


//--------------------- .text._ZN2at6native29vectorized_elementwise_kernelILi2EZZZNS0_19signbit_kernel_cudaERNS_18TensorIteratorBaseEENKUlvE_clEvENKUlvE3_clEvEUlsE_St5arrayIPcLm2EEEEviT0_T1_ --------------------------
	.section	.text._ZN2at6native29vectorized_elementwise_kernelILi2EZZZNS0_19signbit_kernel_cudaERNS_18TensorIteratorBaseEENKUlvE_clEvENKUlvE3_clEvEUlsE_St5arrayIPcLm2EEEEviT0_T1_,"ax",@progbits
	.align	128
        .global         _ZN2at6native29vectorized_elementwise_kernelILi2EZZZNS0_19signbit_kernel_cudaERNS_18TensorIteratorBaseEENKUlvE_clEvENKUlvE3_clEvEUlsE_St5arrayIPcLm2EEEEviT0_T1_
        .type           _ZN2at6native29vectorized_elementwise_kernelILi2EZZZNS0_19signbit_kernel_cudaERNS_18TensorIteratorBaseEENKUlvE_clEvENKUlvE3_clEvEUlsE_St5arrayIPcLm2EEEEviT0_T1_,@function
        .size           _ZN2at6native29vectorized_elementwise_kernelILi2EZZZNS0_19signbit_kernel_cudaERNS_18TensorIteratorBaseEENKUlvE_clEvENKUlvE3_clEvEUlsE_St5arrayIPcLm2EEEEviT0_T1_,(.L_x_23628 - _ZN2at6native29vectorized_elementwise_kernelILi2EZZZNS0_19signbit_kernel_cudaERNS_18TensorIteratorBaseEENKUlvE_clEvENKUlvE3_clEvEUlsE_St5arrayIPcLm2EEEEviT0_T1_)
        .other          _ZN2at6native29vectorized_elementwise_kernelILi2EZZZNS0_19signbit_kernel_cudaERNS_18TensorIteratorBaseEENKUlvE_clEvENKUlvE3_clEvEUlsE_St5arrayIPcLm2EEEEviT0_T1_,@"STO_CUDA_ENTRY STV_DEFAULT"
_ZN2at6native29vectorized_elementwise_kernelILi2EZZZNS0_19signbit_kernel_cudaERNS_18TensorIteratorBaseEENKUlvE_clEvENKUlvE3_clEvEUlsE_St5arrayIPcLm2EEEEviT0_T1_:
.text._ZN2at6native29vectorized_elementwise_kernelILi2EZZZNS0_19signbit_kernel_cudaERNS_18TensorIteratorBaseEENKUlvE_clEvENKUlvE3_clEvEUlsE_St5arrayIPcLm2EEEEviT0_T1_:
        /* <DEDUP_REMOVED lines=14> */
[----:B------:R-:W2:Y:S01]  /*00e0*/  @!P6 LDG.E.U16 R2, desc[UR4][R2.64] ;  /* 0x000000040202e981 */ /* 0x000ea2000c1e1500 */
        /* <DEDUP_REMOVED lines=11> */
[----:B------:R-:W3:Y:S10]  /*01a0*/  @!P0 LDG.E.U16 R12, desc[UR4][R12.64] ;  /* 0x000000040c0c8981 */ /* 0x000ef4000c1e1500 */
[----:B------:R-:W-:Y:S01]  /*01b0*/  @!P2 IMAD.IADD R27, R0, 0x1, R23 ;  /* 0x00000001001ba824 */ /* 0x000fe200078e0217 */
[----:B------:R-:W0:Y:S01]  /*01c0*/  @!P2 LDC.64 R10, c[0x0][0x390] ;  /* 0x0000e400ff0aab82 */ /* 0x000e220000000a00 */
[----:B------:R-:W-:-:S02]  /*01d0*/  @!P2 VIADD R23, R23, 0x80 ;  /* 0x000000801717a836 */ /* 0x000fc40000000000 */
[----:B-1----:R-:W-:-:S03]  /*01e0*/  @!P1 IMAD.WIDE.U32 R14, R20, 0x2, R14 ;  /* 0x00000002140e9825 */ /* 0x002fc600078e000e */
[----:B------:R-:W-:-:S03]  /*01f0*/  ISETP.GE.U32.AND P3, PT, R23, R16, PT ;  /* 0x000000101700720c */ /* 0x000fc60003f66070 */
[----:B------:R-:W4:Y:S10]  /*0200*/  @!P1 LDG.E.U16 R14, desc[UR4][R14.64] ;  /* 0x000000040e0e9981 */ /* 0x000f34000c1e1500 */
[----:B------:R-:W-:-:S02]  /*0210*/  @!P3 IMAD.IADD R25, R0, 0x1, R23 ;  /* 0x000000010019b824 */ /* 0x000fc400078e0217 */
[----:B------:R-:W-:Y:S02]  /*0220*/  @!P3 VIADD R23, R23, 0x80 ;  /* 0x000000801717b836 */ /* 0x000fe40000000000 */
[----:B0-----:R-:W-:-:S03]  /*0230*/  @!P2 IMAD.WIDE.U32 R10, R27, 0x2, R10 ;  /* 0x000000021b0aa825 */ /* 0x001fc600078e000a */
[----:B------:R-:W-:-:S03]  /*0240*/  ISETP.GE.U32.AND P4, PT, R23, R16, PT ;  /* 0x000000101700720c */ /* 0x000fc60003f86070 */
[----:B------:R-:W5:Y:S10]  /*0250*/  @!P2 LDG.E.U16 R10, desc[UR4][R10.64] ;  /* 0x000000040a0aa981 */ /* 0x000f74000c1e1500 */
        /* <DEDUP_REMOVED lines=9> */
[----:B------:R-:W5:Y:S04]  /*02f0*/  @!P4 LDG.E.U16 R19, desc[UR4][R4.64] ;  /* 0x000000040413c981 */ /* 0x000f68000c1e1500 */
[----:B------:R0:W5:Y:S01]  /*0300*/  @!P5 LDG.E.U16 R22, desc[UR4][R6.64] ;  /* 0x000000040616d981 */ /* 0x000162000c1e1500 */
[----:B--2---:R-:W-:Y:S02]  /*0310*/  @!P6 SHF.R.U32.HI R18, RZ, 0xf, R2 ;  /* 0x0000000fff12e819 */ /* 0x004fe40000011602 */
[----:B------:R-:W-:Y:S01]  /*0320*/  ISETP.GE.U32.AND P6, PT, R23, R16, PT ;  /* 0x000000101700720c */ /* 0x000fe20003fc6070 */
[----:B------:R-:W1:-:S12]  /*0330*/  @!P3 LDC.64 R2, c[0x0][0x390] ;  /* 0x0000e400ff02bb82 */ /* 0x000e580000000a00 */
[----:B------:R-:W2:Y:S01]  /*0340*/  @!P6 LDC.64 R8, c[0x0][0x390] ;  /* 0x0000e400ff08eb82 */ /* 0x000ea20000000a00 */
[----:B------:R-:W-:Y:S02]  /*0350*/  @!P6 IMAD.IADD R23, R0, 0x1, R23 ;  /* 0x000000010017e824 */ /* 0x000fe400078e0217 */
[----:B-1----:R-:W-:-:S04]  /*0360*/  @!P3 IMAD.WIDE.U32 R2, R25, 0x2, R2 ;  /* 0x000000021902b825 */ /* 0x002fc800078e0002 */
[----:B--2---:R-:W-:Y:S02]  /*0370*/  @!P6 IMAD.WIDE.U32 R20, R23, 0x2, R8 ;  /* 0x000000021714e825 */ /* 0x004fe400078e0008 */
[----:B------:R1:W2:Y:S04]  /*0380*/  @!P3 LDG.E.U16 R9, desc[UR4][R2.64] ;  /* 0x000000040209b981 */ /* 0x0002a8000c1e1500 */
[----:B------:R-:W2:Y:S01]  /*0390*/  @!P6 LDG.E.U16 R20, desc[UR4][R20.64] ;  /* 0x000000041414e981 */ /* 0x000ea2000c1e1500 */
        /* <DEDUP_REMOVED lines=39> */
.L_x_2906:
        /* <DEDUP_REMOVED lines=8> */
.L_x_2907:
        /* <DEDUP_REMOVED lines=8> */
.L_x_2908:
        /* <DEDUP_REMOVED lines=8> */
.L_x_2909:
        /* <DEDUP_REMOVED lines=9> */
.L_x_2910:
[----:B------:R-:W-:Y:S05]  /*0820*/  BSYNC.RELIABLE B1 ;  /* 0x0000000000017941 */ /* 0x000fea0003800100 */
.L_x_2905:
[----:B------:R-:W-:-:S13]  /*0830*/  ISETP.GE.U32.AND P0, PT, R17, R16, PT ;  /* 0x000000101100720c */ /* 0x000fda0003f06070 */
[----:B--2---:R-:W2:Y:S01]  /*0840*/  @!P0 LDC.64 R6, c[0x0][0x388] ;  /* 0x0000e200ff068b82 */ /* 0x004ea20000000a00 */
[----:B-1----:R-:W-:Y:S02]  /*0850*/  @!P0 IMAD.IADD R5, R0, 0x1, R17 ;  /* 0x0000000100058824 */ /* 0x002fe400078e0211 */
[----:B------:R-:W-:-:S03]  /*0860*/  @!P0 VIADD R17, R17, 0x80 ;  /* 0x0000008011118836 */ /* 0x000fc60000000000 */
[----:B--2---:R-:W-:-:S05]  /*0870*/  @!P0 IADD3 R4, P1, PT, R5, R6, RZ ;  /* 0x0000000605048210 */ /* 0x004fca0007f3e0ff */
[----:B------:R-:W-:-:S05]  /*0880*/  @!P0 IMAD.X R5, RZ, RZ, R7, P1 ;  /* 0x000000ffff058224 */ /* 0x000fca00008e0607 */
[----:B------:R3:W-:Y:S03]  /*0890*/  @!P0 STG.E.U8 desc[UR4][R4.64], R3 ;  /* 0x0000000304008986 */ /* 0x0007e6000c101104 */
.L_x_2911:
[----:B------:R-:W-:Y:S05]  /*08a0*/  BSYNC.RECONVERGENT B0 ;  /* 0x0000000000007941 */ /* 0x000fea0003800200 */
.L_x_2904:
        /* <DEDUP_REMOVED lines=9> */
.L_x_2903:
        /* <DEDUP_REMOVED lines=8> */
[----:B------:R0:W5:Y:S01]  /*09c0*/  LDG.E R7, desc[UR4][R4.64+0x200] ;  /* 0x0002000404077981 */ /* 0x000162000c1e1900 */
[----:B--2---:R-:W-:-:S05]  /*09d0*/  IADD3 R2, P0, PT, R0, UR6, RZ ;  /* 0x0000000600027c10 */ /* 0x004fca000ff1e0ff */
[----:B------:R-:W-:Y:S02]  /*09e0*/  IMAD.X R3, RZ, RZ, UR7, P0 ;  /* 0x00000007ff037e24 */ /* 0x000fe400080e06ff */
[----:B------:R-:W-:Y:S01]  /*09f0*/  IMAD.WIDE.U32 R2, R11, 0x2, R2 ;  /* 0x000000020b027825 */ /* 0x000fe200078e0002 */
[----:B---3--:R-:W-:Y:S02]  /*0a00*/  PRMT R11, R6, 0x7732, RZ ;  /* 0x00007732060b7816 */ /* 0x008fe400000000ff */
[C---:B----4-:R-:W-:Y:S02]  /*0a10*/  PRMT R12, R8.reuse, 0x7732, RZ ;  /* 0x00007732080c7816 */ /* 0x050fe400000000ff */
[C---:B-----5:R-:W-:Y:S01]  /*0a20*/  PRMT R13, R9.reuse, 0x7732, RZ ;  /* 0x00007732090d7816 */ /* 0x060fe200000000ff */
[----:B0-----:R-:W-:Y:S01]  /*0a30*/  IMAD.MOV.U32 R5, RZ, RZ, R11 ;  /* 0x000000ffff057224 */ /* 0x001fe200078e000b */
[----:B------:R-:W-:Y:S02]  /*0a40*/  LOP3.LUT R10, R8, 0xffff, RZ, 0xc0, !PT ;  /* 0x0000ffff080a7812 */ /* 0x000fe400078ec0ff */
[----:B------:R-:W-:Y:S01]  /*0a50*/  LOP3.LUT R0, R6, 0xffff, RZ, 0xc0, !PT ;  /* 0x0000ffff06007812 */ /* 0x000fe200078ec0ff */
[----:B------:R-:W-:Y:S01]  /*0a60*/  IMAD.MOV.U32 R11, RZ, RZ, R13 ;  /* 0x000000ffff0b7224 */ /* 0x000fe200078e000d */
[----:B------:R-:W-:Y:S01]  /*0a70*/  LOP3.LUT R8, R9, 0xffff, RZ, 0xc0, !PT ;  /* 0x0000ffff09087812 */ /* 0x000fe200078ec0ff */
[----:B------:R-:W-:Y:S01]  /*0a80*/  IMAD.MOV.U32 R9, RZ, RZ, R12 ;  /* 0x000000ffff097224 */ /* 0x000fe200078e000c */
[----:B------:R-:W-:-:S02]  /*0a90*/  LOP3.LUT R6, R7, 0xffff, RZ, 0xc0, !PT ;  /* 0x0000ffff07067812 */ /* 0x000fc400078ec0ff */
[----:B------:R-:W-:Y:S02]  /*0aa0*/  PRMT R7, R7, 0x7732, RZ ;  /* 0x0000773207077816 */ /* 0x000fe400000000ff */
        /* <DEDUP_REMOVED lines=17> */
.L_x_2912:
        /* <DEDUP_REMOVED lines=12> */
.L_x_23628:


//--------------------- .text._ZN2at6native29vectorized_elementwise_kernelILi4EZZZNS0_19signbit_kernel_cudaERNS_18TensorIteratorBaseEENKUlvE_clEvENKUlvE3_clEvEUlsE_St5arrayIPcLm2EEEEviT0_T1_ --------------------------
	.section	.text._ZN2at6native29vectorized_elementwise_kernelILi4EZZZNS0_19signbit_kernel_cudaERNS_18TensorIteratorBaseEENKUlvE_clEvENKUlvE3_clEvEUlsE_St5arrayIPcLm2EEEEviT0_T1_,"ax",@progbits
	.align	128
        .global         _ZN2at6native29vectorized_elementwise_kernelILi4EZZZNS0_19signbit_kernel_cudaERNS_18TensorIteratorBaseEENKUlvE_clEvENKUlvE3_clEvEUlsE_St5arrayIPcLm2EEEEviT0_T1_
        .type           _ZN2at6native29vectorized_elementwise_kernelILi4EZZZNS0_19signbit_kernel_cudaERNS_18TensorIteratorBaseEENKUlvE_clEvENKUlvE3_clEvEUlsE_St5arrayIPcLm2EEEEviT0_T1_,@function
        .size           _ZN2at6native29vectorized_elementwise_kernelILi4EZZZNS0_19signbit_kernel_cudaERNS_18TensorIteratorBaseEENKUlvE_clEvENKUlvE3_clEvEUlsE_St5arrayIPcLm2EEEEviT0_T1_,(.L_x_23629 - _ZN2at6native29vectorized_elementwise_kernelILi4EZZZNS0_19signbit_kernel_cudaERNS_18TensorIteratorBaseEENKUlvE_clEvENKUlvE3_clEvEUlsE_St5arrayIPcLm2EEEEviT0_T1_)
        .other          _ZN2at6native29vectorized_elementwise_kernelILi4EZZZNS0_19signbit_kernel_cudaERNS_18TensorIteratorBaseEENKUlvE_clEvENKUlvE3_clEvEUlsE_St5arrayIPcLm2EEEEviT0_T1_,@"STO_CUDA_ENTRY STV_DEFAULT"
_ZN2at6native29vectorized_elementwise_kernelILi4EZZZNS0_19signbit_kernel_cudaERNS_18TensorIteratorBaseEENKUlvE_clEvENKUlvE3_clEvEUlsE_St5arrayIPcLm2EEEEviT0_T1_:
.text._ZN2at6native29vectorized_elementwise_kernelILi4EZZZNS0_19signbit_kernel_cudaERNS_18TensorIteratorBaseEENKUlvE_clEvENKUlvE3_clEvEUlsE_St5arrayIPcLm2EEEEviT0_T1_:
        /* <DEDUP_REMOVED lines=97> */
.L_x_2916:
        /* <DEDUP_REMOVED lines=8> */
.L_x_2917:
        /* <DEDUP_REMOVED lines=8> */
.L_x_2918:
        /* <DEDUP_REMOVED lines=8> */
.L_x_2919:
        /* <DEDUP_REMOVED lines=9> */
.L_x_2920:
[----:B------:R-:W-:Y:S05]  /*0820*/  BSYNC.RELIABLE B1 ;  /* 0x0000000000017941 */ /* 0x000fea0003800100 */
.L_x_2915:
[----:B------:R-:W-:-:S13]  /*0830*/  ISETP.GE.U32.AND P0, PT, R17, R16, PT ;  /* 0x000000101100720c */ /* 0x000fda0003f06070 */
[----:B--2---:R-:W2:Y:S01]  /*0840*/  @!P0 LDC.64 R6, c[0x0][0x388] ;  /* 0x0000e200ff068b82 */ /* 0x004ea20000000a00 */
[----:B-1----:R-:W-:Y:S02]  /*0850*/  @!P0 IMAD.IADD R5, R0, 0x1, R17 ;  /* 0x0000000100058824 */ /* 0x002fe400078e0211 */
[----:B------:R-:W-:-:S03]  /*0860*/  @!P0 VIADD R17, R17, 0x80 ;  /* 0x0000008011118836 */ /* 0x000fc60000000000 */
[----:B--2---:R-:W-:-:S05]  /*0870*/  @!P0 IADD3 R4, P1, PT, R5, R6, RZ ;  /* 0x0000000605048210 */ /* 0x004fca0007f3e0ff */
[----:B------:R-:W-:-:S05]  /*0880*/  @!P0 IMAD.X R5, RZ, RZ, R7, P1 ;  /* 0x000000ffff058224 */ /* 0x000fca00008e0607 */
[----:B------:R3:W-:Y:S03]  /*0890*/  @!P0 STG.E.U8 desc[UR4][R4.64], R3 ;  /* 0x0000000304008986 */ /* 0x0007e6000c101104 */
.L_x_2921:
[----:B------:R-:W-:Y:S05]  /*08a0*/  BSYNC.RECONVERGENT B0 ;  /* 0x0000000000007941 */ /* 0x000fea0003800200 */
.L_x_2914:
        /* <DEDUP_REMOVED lines=9> */
.L_x_2913:
        /* <DEDUP_REMOVED lines=9> */
[----:B------:R-:W-:Y:S01]  /*09d0*/  IMAD.WIDE.U32 R2, R5, 0x4, R2 ;  /* 0x0000000405027825 */ /* 0x000fe200078e0002 */
[C---:B---3--:R-:W-:Y:S02]  /*09e0*/  PRMT R12, R9.reuse, 0x7732, RZ ;  /* 0x00007732090c7816 */ /* 0x048fe400000000ff */
[----:B------:R-:W-:Y:S02]  /*09f0*/  LOP3.LUT R4, R9, 0xffff, RZ, 0xc0, !PT ;  /* 0x0000ffff09047812 */ /* 0x000fe400078ec0ff */
[C---:B----4-:R-:W-:Y:S01]  /*0a00*/  PRMT R13, R11.reuse, 0x7732, RZ ;  /* 0x000077320b0d7816 */ /* 0x050fe200000000ff */
[----:B------:R-:W-:Y:S01]  /*0a10*/  IMAD.MOV.U32 R6, RZ, RZ, R12 ;  /* 0x000000ffff067224 */ /* 0x000fe200078e000c */
[C---:B------:R-:W-:Y:S02]  /*0a20*/  LOP3.LUT R0, R8.reuse, 0xffff, RZ, 0xc0, !PT ;  /* 0x0000ffff08007812 */ /* 0x040fe400078ec0ff */
[----:B------:R-:W-:Y:S01]  /*0a30*/  PRMT R9, R8, 0x7732, RZ ;  /* 0x0000773208097816 */ /* 0x000fe200000000ff */
[----:B------:R-:W-:Y:S01]  /*0a40*/  IMAD.MOV.U32 R12, RZ, RZ, R13 ;  /* 0x000000ffff0c7224 */ /* 0x000fe200078e000d */
[----:B------:R-:W-:-:S02]  /*0a50*/  LOP3.LUT R8, R11, 0xffff, RZ, 0xc0, !PT ;  /* 0x0000ffff0b087812 */ /* 0x000fc400078ec0ff */
[C---:B------:R-:W-:Y:S02]  /*0a60*/  LOP3.LUT R11, R10.reuse, 0xffff, RZ, 0xc0, !PT ;  /* 0x0000ffff0a0b7812 */ /* 0x040fe400078ec0ff */
[----:B------:R-:W-:Y:S02]  /*0a70*/  SHF.R.U32.HI R4, RZ, 0xf, R4 ;  /* 0x0000000fff047819 */ /* 0x000fe40000011604 */
[----:B------:R-:W-:Y:S02]  /*0a80*/  SHF.R.U32.HI R0, RZ, 0xf, R0 ;  /* 0x0000000fff007819 */ /* 0x000fe40000011600 */
[----:B------:R-:W-:Y:S02]  /*0a90*/  PRMT R10, R10, 0x7732, RZ ;  /* 0x000077320a0a7816 */ /* 0x000fe400000000ff */
[----:B------:R-:W-:Y:S02]  /*0aa0*/  SHF.R.U32.HI R7, RZ, 0xf, R11 ;  /* 0x0000000fff077819 */ /* 0x000fe4000001160b */
[----:B------:R-:W-:-:S02]  /*0ab0*/  LOP3.LUT R11, R4, 0xffff, RZ, 0xc0, !PT ;  /* 0x0000ffff040b7812 */ /* 0x000fc400078ec0ff */
[----:B------:R-:W-:Y:S02]  /*0ac0*/  SHF.R.U32.HI R4, RZ, 0xf, R9 ;  /* 0x0000000fff047819 */ /* 0x000fe40000011609 */
[----:B------:R-:W-:Y:S02]  /*0ad0*/  LOP3.LUT R13, R0, 0xffff, RZ, 0xc0, !PT ;  /* 0x0000ffff000d7812 */ /* 0x000fe400078ec0ff */
[----:B------:R-:W-:Y:S02]  /*0ae0*/  SHF.R.U32.HI R8, RZ, 0xf, R8 ;  /* 0x0000000fff087819 */ /* 0x000fe40000011608 */
[----:B------:R-:W-:Y:S02]  /*0af0*/  SHF.R.U32.HI R6, RZ, 0xf, R6 ;  /* 0x0000000fff067819 */ /* 0x000fe40000011606 */
[----:B------:R-:W-:Y:S02]  /*0b00*/  SHF.R.U32.HI R9, RZ, 0xf, R12 ;  /* 0x0000000fff097819 */ /* 0x000fe4000001160c */
[----:B------:R-:W-:-:S02]  /*0b10*/  SHF.R.U32.HI R0, RZ, 0xf, R10 ;  /* 0x0000000fff007819 */ /* 0x000fc4000001160a */
[----:B------:R-:W-:Y:S02]  /*0b20*/  LOP3.LUT R8, R8, 0xffff, RZ, 0xc0, !PT ;  /* 0x0000ffff08087812 */ /* 0x000fe400078ec0ff */
[----:B------:R-:W-:Y:S02]  /*0b30*/  LOP3.LUT R7, R7, 0xffff, RZ, 0xc0, !PT ;  /* 0x0000ffff07077812 */ /* 0x000fe400078ec0ff */
[----:B------:R-:W-:Y:S02]  /*0b40*/  LOP3.LUT R6, R6, 0xffff, RZ, 0xc0, !PT ;  /* 0x0000ffff06067812 */ /* 0x000fe400078ec0ff */
[----:B------:R-:W-:Y:S02]  /*0b50*/  LOP3.LUT R4, R4, 0xffff, RZ, 0xc0, !PT ;  /* 0x0000ffff04047812 */ /* 0x000fe400078ec0ff */
[----:B------:R-:W-:Y:S02]  /*0b60*/  LOP3.LUT R9, R9, 0xffff, RZ, 0xc0, !PT ;  /* 0x0000ffff09097812 */ /* 0x000fe400078ec0ff */
[----:B------:R-:W-:-:S02]  /*0b70*/  LOP3.LUT R0, R0, 0xffff, RZ, 0xc0, !PT ;  /* 0x0000ffff00007812 */ /* 0x000fc400078ec0ff */
[----:B------:R-:W-:Y:S02]  /*0b80*/  PRMT R6, R11, 0x3340, R6 ;  /* 0x000033400b067816 */ /* 0x000fe40000000006 */
[----:B------:R-:W-:Y:S02]  /*0b90*/  PRMT R13, R13, 0x3340, R4 ;  /* 0x000033400d0d7816 */ /* 0x000fe40000000004 */
[----:B------:R-:W-:Y:S02]  /*0ba0*/  PRMT R8, R8, 0x3340, R9 ;  /* 0x0000334008087816 */ /* 0x000fe40000000009 */
[----:B------:R-:W-:Y:S02]  /*0bb0*/  PRMT R7, R7, 0x3340, R0 ;  /* 0x0000334007077816 */ /* 0x000fe40000000000 */
[----:B------:R-:W-:Y:S02]  /*0bc0*/  PRMT R13, R13, 0x5410, R6 ;  /* 0x000054100d0d7816 */ /* 0x000fe40000000006 */
[----:B------:R-:W-:-:S03]  /*0bd0*/  PRMT R7, R7, 0x5410, R8 ;  /* 0x0000541007077816 */ /* 0x000fc60000000008 */
[----:B------:R-:W-:Y:S04]  /*0be0*/  STG.E desc[UR4][R2.64], R13 ;  /* 0x0000000d02007986 */ /* 0x000fe8000c101904 */
[----:B------:R-:W-:Y:S01]  /*0bf0*/  STG.E desc[UR4][R2.64+0x200], R7 ;  /* 0x0002000702007986 */ /* 0x000fe2000c101904 */
[----:B------:R-:W-:Y:S05]  /*0c00*/  EXIT ;  /* 0x000000000000794d */ /* 0x000fea0003800000 */
.L_x_2922:
        /* <DEDUP_REMOVED lines=15> */
.L_x_23629:


//--------------------- .text._ZN2at6native29vectorized_elementwise_kernelILi8EZZZNS0_19signbit_kernel_cudaERNS_18TensorIteratorBaseEENKUlvE_clEvENKUlvE3_clEvEUlsE_St5arrayIPcLm2EEEEviT0_T1_ --------------------------
	.section	.text._ZN2at6native29vectorized_elementwise_kernelILi8EZZZNS0_19signbit_kernel_cudaERNS_18TensorIteratorBaseEENKUlvE_clEvENKUlvE3_clEvEUlsE_St5arrayIPcLm2EEEEviT0_T1_,"ax",@progbits
	.align	128
        .global         _ZN2at6native29vectorized_elementwise_kernelILi8EZZZNS0_19signbit_kernel_cudaERNS_18TensorIteratorBaseEENKUlvE_clEvENKUlvE3_clEvEUlsE_St5arrayIPcLm2EEEEviT0_T1_
        .type           _ZN2at6native29vectorized_elementwise_kernelILi8EZZZNS0_19signbit_kernel_cudaERNS_18TensorIteratorBaseEENKUlvE_clEvENKUlvE3_clEvEUlsE_St5arrayIPcLm2EEEEviT0_T1_,@function
        .size           _ZN2at6native29vectorized_elementwise_kernelILi8EZZZNS0_19signbit_kernel_cudaERNS_18TensorIteratorBaseEENKUlvE_clEvENKUlvE3_clEvEUlsE_St5arrayIPcLm2EEEEviT0_T1_,(.L_x_23630 - _ZN2at6native29vectorized_elementwise_kernelILi8EZZZNS0_19signbit_kernel_cudaERNS_18TensorIteratorBaseEENKUlvE_clEvENKUlvE3_clEvEUlsE_St5arrayIPcLm2EEEEviT0_T1_)
        .other          _ZN2at6native29vectorized_elementwise_kernelILi8EZZZNS0_19signbit_kernel_cudaERNS_18TensorIteratorBaseEENKUlvE_clEvENKUlvE3_clEvEUlsE_St5arrayIPcLm2EEEEviT0_T1_,@"STO_CUDA_ENTRY STV_DEFAULT"
_ZN2at6native29vectorized_elementwise_kernelILi8EZZZNS0_19signbit_kernel_cudaERNS_18TensorIteratorBaseEENKUlvE_clEvENKUlvE3_clEvEUlsE_St5arrayIPcLm2EEEEviT0_T1_:
.text._ZN2at6native29vectorized_elementwise_kernelILi8EZZZNS0_19signbit_kernel_cudaERNS_18TensorIteratorBaseEENKUlvE_clEvENKUlvE3_clEvEUlsE_St5arrayIPcLm2EEEEviT0_T1_:
        /* <DEDUP_REMOVED lines=97> */
.L_x_2926:
        /* <DEDUP_REMOVED lines=8> */
.L_x_2927:
        /* <DEDUP_REMOVED lines=8> */
.L_x_2928:
        /* <DEDUP_REMOVED lines=8> */
.L_x_2929:
        /* <DEDUP_REMOVED lines=9> */
.L_x_2930:
[----:B------:R-:W-:Y:S05]  /*0820*/  BSYNC.RELIABLE B1 ;  /* 0x0000000000017941 */ /* 0x000fea0003800100 */
.L_x_2925:
[----:B------:R-:W-:-:S13]  /*0830*/  ISETP.GE.U32.AND P0, PT, R17, R16, PT ;  /* 0x000000101100720c */ /* 0x000fda0003f06070 */
[----:B--2---:R-:W2:Y:S01]  /*0840*/  @!P0 LDC.64 R6, c[0x0][0x388] ;  /* 0x0000e200ff068b82 */ /* 0x004ea20000000a00 */
[----:B-1----:R-:W-:Y:S02]  /*0850*/  @!P0 IMAD.IADD R5, R0, 0x1, R17 ;  /* 0x0000000100058824 */ /* 0x002fe400078e0211 */
[----:B------:R-:W-:-:S03]  /*0860*/  @!P0 VIADD R17, R17, 0x80 ;  /* 0x0000008011118836 */ /* 0x000fc60000000000 */
[----:B--2---:R-:W-:-:S05]  /*0870*/  @!P0 IADD3 R4, P1, PT, R5, R6, RZ ;  /* 0x0000000605048210 */ /* 0x004fca0007f3e0ff */
[----:B------:R-:W-:-:S05]  /*0880*/  @!P0 IMAD.X R5, RZ, RZ, R7, P1 ;  /* 0x000000ffff058224 */ /* 0x000fca00008e0607 */
[----:B------:R3:W-:Y:S03]  /*0890*/  @!P0 STG.E.U8 desc[UR4][R4.64], R3 ;  /* 0x0000000304008986 */ /* 0x0007e6000c101104 */
.L_x_2931:
[----:B------:R-:W-:Y:S05]  /*08a0*/  BSYNC.RECONVERGENT B0 ;  /* 0x0000000000007941 */ /* 0x000fea0003800200 */
.L_x_2924:
        /* <DEDUP_REMOVED lines=9> */
.L_x_2923:
        /* <DEDUP_REMOVED lines=9> */
[C---:B---3--:R-:W-:Y:S02]  /*09d0*/  LOP3.LUT R7, R11.reuse, 0xffff, RZ, 0xc0, !PT ;  /* 0x0000ffff0b077812 */ /* 0x048fe400078ec0ff */
[----:B------:R-:W-:Y:S02]  /*09e0*/  LOP3.LUT R6, R10, 0xffff, RZ, 0xc0, !PT ;  /* 0x0000ffff0a067812 */ /* 0x000fe400078ec0ff */
[----:B------:R-:W-:Y:S02]  /*09f0*/  PRMT R13, R11, 0x7732, RZ ;  /* 0x000077320b0d7816 */ /* 0x000fe400000000ff */
[----:B------:R-:W-:Y:S02]  /*0a00*/  LOP3.LUT R4, R9, 0xffff, RZ, 0xc0, !PT ;  /* 0x0000ffff09047812 */ /* 0x000fe400078ec0ff */
[----:B------:R-:W-:-:S02]  /*0a10*/  SHF.R.U32.HI R7, RZ, 0xf, R7 ;  /* 0x0000000fff077819 */ /* 0x000fc40000011607 */
[----:B------:R-:W-:Y:S02]  /*0a20*/  PRMT R10, R10, 0x7732, RZ ;  /* 0x000077320a0a7816 */ /* 0x000fe400000000ff */
[----:B------:R-:W-:Y:S02]  /*0a30*/  SHF.R.U32.HI R6, RZ, 0xf, R6 ;  /* 0x0000000fff067819 */ /* 0x000fe40000011606 */
[----:B------:R-:W-:Y:S02]  /*0a40*/  PRMT R11, R9, 0x7732, RZ ;  /* 0x00007732090b7816 */ /* 0x000fe400000000ff */
[C---:B------:R-:W-:Y:S02]  /*0a50*/  LOP3.LUT R0, R8.reuse, 0xffff, RZ, 0xc0, !PT ;  /* 0x0000ffff08007812 */ /* 0x040fe400078ec0ff */
[----:B------:R-:W-:Y:S01]  /*0a60*/  PRMT R12, R8, 0x7732, RZ ;  /* 0x00007732080c7816 */ /* 0x000fe200000000ff */
[----:B------:R-:W-:Y:S01]  /*0a70*/  IMAD.MOV.U32 R8, RZ, RZ, R13 ;  /* 0x000000ffff087224 */ /* 0x000fe200078e000d */
[----:B------:R-:W-:-:S02]  /*0a80*/  SHF.R.U32.HI R4, RZ, 0xf, R4 ;  /* 0x0000000fff047819 */ /* 0x000fc40000011604 */
[----:B------:R-:W-:Y:S02]  /*0a90*/  LOP3.LUT R9, R7, 0xffff, RZ, 0xc0, !PT ;  /* 0x0000ffff07097812 */ /* 0x000fe400078ec0ff */
[----:B------:R-:W-:Y:S02]  /*0aa0*/  SHF.R.U32.HI R7, RZ, 0xf, R10 ;  /* 0x0000000fff077819 */ /* 0x000fe4000001160a */
[----:B------:R-:W-:Y:S02]  /*0ab0*/  LOP3.LUT R10, R6, 0xffff, RZ, 0xc0, !PT ;  /* 0x0000ffff060a7812 */ /* 0x000fe400078ec0ff */
[----:B------:R-:W-:Y:S02]  /*0ac0*/  SHF.R.U32.HI R6, RZ, 0xf, R11 ;  /* 0x0000000fff067819 */ /* 0x000fe4000001160b */
[----:B------:R-:W-:Y:S02]  /*0ad0*/  LOP3.LUT R11, R4, 0xffff, RZ, 0xc0, !PT ;  /* 0x0000ffff040b7812 */ /* 0x000fe400078ec0ff */
[----:B------:R-:W-:-:S02]  /*0ae0*/  SHF.R.U32.HI R0, RZ, 0xf, R0 ;  /* 0x0000000fff007819 */ /* 0x000fc40000011600 */
[----:B------:R-:W-:Y:S02]  /*0af0*/  SHF.R.U32.HI R8, RZ, 0xf, R8 ;  /* 0x0000000fff087819 */ /* 0x000fe40000011608 */
[----:B------:R-:W-:Y:S02]  /*0b00*/  SHF.R.U32.HI R4, RZ, 0xf, R12 ;  /* 0x0000000fff047819 */ /* 0x000fe4000001160c */
[----:B------:R-:W-:Y:S02]  /*0b10*/  LOP3.LUT R13, R0, 0xffff, RZ, 0xc0, !PT ;  /* 0x0000ffff000d7812 */ /* 0x000fe400078ec0ff */
[----:B------:R-:W-:Y:S02]  /*0b20*/  LOP3.LUT R8, R8, 0xffff, RZ, 0xc0, !PT ;  /* 0x0000ffff08087812 */ /* 0x000fe400078ec0ff */
[----:B------:R-:W-:Y:S02]  /*0b30*/  LOP3.LUT R7, R7, 0xffff, RZ, 0xc0, !PT ;  /* 0x0000ffff07077812 */ /* 0x000fe400078ec0ff */
[----:B------:R-:W-:-:S02]  /*0b40*/  LOP3.LUT R6, R6, 0xffff, RZ, 0xc0, !PT ;  /* 0x0000ffff06067812 */ /* 0x000fc400078ec0ff */
[----:B------:R-:W-:Y:S02]  /*0b50*/  LOP3.LUT R4, R4, 0xffff, RZ, 0xc0, !PT ;  /* 0x0000ffff04047812 */ /* 0x000fe400078ec0ff */
[----:B------:R-:W-:Y:S02]  /*0b60*/  PRMT R8, R9, 0x3340, R8 ;  /* 0x0000334009087816 */ /* 0x000fe40000000008 */
[----:B------:R-:W-:Y:S02]  /*0b70*/  PRMT R7, R10, 0x3340, R7 ;  /* 0x000033400a077816 */ /* 0x000fe40000000007 */
[----:B------:R-:W-:Y:S02]  /*0b80*/  PRMT R6, R11, 0x3340, R6 ;  /* 0x000033400b067816 */ /* 0x000fe40000000006 */
[----:B------:R-:W-:Y:S02]  /*0b90*/  PRMT R13, R13, 0x3340, R4 ;  /* 0x000033400d0d7816 */ /* 0x000fe40000000004 */
[----:B------:R-:W-:-:S02]  /*0ba0*/  PRMT R7, R7, 0x5410, R8 ;  /* 0x0000541007077816 */ /* 0x000fc40000000008 */
[----:B------:R-:W-:-:S05]  /*0bb0*/  PRMT R6, R13, 0x5410, R6 ;  /* 0x000054100d067816 */ /* 0x000fca0000000006 */
[----:B------:R-:W-:Y:S01]  /*0bc0*/  STG.E.64 desc[UR4][R2.64], R6 ;  /* 0x0000000602007986 */ /* 0x000fe2000c101b04 */
[----:B------:R-:W-:Y:S05]  /*0bd0*/  EXIT ;  /* 0x000000000000794d */ /* 0x000fea0003800000 */
.L_x_2932:
        /* <DEDUP_REMOVED lines=10> */
.L_x_23630:


//--------------------- .text._ZN2at6native18elementwise_kernelILi128ELi4EZNS0_15gpu_kernel_implIZZZNS0_19signbit_kernel_cudaERNS_18TensorIteratorBaseEENKUlvE_clEvENKUlvE2_clEvEUllE_EEvS4_RKT_EUliE_EEviT1_ --------------------------
	.section	.text._ZN2at6native18elementwise_kernelILi128ELi4EZNS0_15gpu_kernel_implIZZZNS0_19signbit_kernel_cudaERNS_18TensorIteratorBaseEENKUlvE_clEvENKUlvE2_clEvEUllE_EEvS4_RKT_EUliE_EEviT1_,"ax",@progbits
	.align	128
        .global         _ZN2at6native18elementwise_kernelILi128ELi4EZNS0_15gpu_kernel_implIZZZNS0_19signbit_kernel_cudaERNS_18TensorIteratorBaseEENKUlvE_clEvENKUlvE2_clEvEUllE_EEvS4_RKT_EUliE_EEviT1_
        .type           _ZN2at6native18elementwise_kernelILi128ELi4EZNS0_15gpu_kernel_implIZZZNS0_19signbit_kernel_cudaERNS_18TensorIteratorBaseEENKUlvE_clEvENKUlvE2_clEvEUllE_EEvS4_RKT_EUliE_EEviT1_,@function
        .size           _ZN2at6native18elementwise_kernelILi128ELi4EZNS0_15gpu_kernel_implIZZZNS0_19signbit_kernel_cudaERNS_18TensorIteratorBaseEENKUlvE_clEvENKUlvE2_clEvEUllE_EEvS4_RKT_EUliE_EEviT1_,(.L_x_23631 - _ZN2at6native18elementwise_kernelILi128ELi4EZNS0_15gpu_kernel_implIZZZNS0_19signbit_kernel_cudaERNS_18TensorIteratorBaseEENKUlvE_clEvENKUlvE2_clEvEUllE_EEvS4_RKT_EUliE_EEviT1_)
        .other          _ZN2at6native18elementwise_kernelILi128ELi4EZNS0_15gpu_kernel_implIZZZNS0_19signbit_kernel_cudaERNS_18TensorIteratorBaseEENKUlvE_clEvENKUlvE2_clEvEUllE_EEvS4_RKT_EUliE_EEviT1_,@"STO_CUDA_ENTRY STV_DEFAULT"
_ZN2at6native18elementwise_kernelILi128ELi4EZNS0_15gpu_kernel_implIZZZNS0_19signbit_kernel_cudaERNS_18TensorIteratorBaseEENKUlvE_clEvENKUlvE2_clEvEUllE_EEvS4_RKT_EUliE_EEviT1_:
.text._ZN2at6native18elementwise_kernelILi128ELi4EZNS0_15gpu_kernel_implIZZZNS0_19signbit_kernel_cudaERNS_18TensorIteratorBaseEENKUlvE_clEvENKUlvE2_clEvEUllE_EEvS4_RKT_EUliE_EEviT1_:
        /* <DEDUP_REMOVED lines=319> */
.L_x_2935:
        /* <DEDUP_REMOVED lines=15> */
[----:B--2---:R-:W-:Y:S01]  /*14e0*/  SHF.R.S32.HI R3, RZ, 0x1f, R4 ;  /* 0x0000001fff037819 */ /* 0x004fe20000011404 */
[----:B------:R-:W-:Y:S06]  /*14f0*/  BRA `(.L_x_2941) ;  /* 0x0000000c00447947 */ /* 0x000fec0003800000 */
.L_x_2939:
[----:B------:R-:W-:Y:S02]  /*1500*/  UMOV UR4, URZ ;  /* 0x000000ff00047c82 */ /* 0x000fe40008000000 */
[----:B------:R-:W-:Y:S01]  /*1510*/  MOV R3, UR4 ;  /* 0x0000000400037c02 */ /* 0x000fe20008000f00 */
[----:B------:R-:W-:Y:S06]  /*1520*/  BRA `(.L_x_2941) ;  /* 0x0000000c00387947 */ /* 0x000fec0003800000 */
.L_x_2938:
        /* <DEDUP_REMOVED lines=8> */
.L_x_2943:
[----:B------:R-:W2:Y:S02]  /*15b0*/  LDG.E R3, desc[UR36][R4.64] ;  /* 0x0000002404037981 */ /* 0x000ea4000c1e1900 */
[----:B--2---:R-:W-:Y:S01]  /*15c0*/  SHF.R.S32.HI R3, RZ, 0x1f, R3 ;  /* 0x0000001fff037819 */ /* 0x004fe20000011403 */
[----:B------:R-:W-:Y:S06]  /*15d0*/  BRA `(.L_x_2941) ;  /* 0x0000000c000c7947 */ /* 0x000fec0003800000 */
.L_x_2942:
[----:B------:R-:W2:Y:S02]  /*15e0*/  LDG.E.S16 R3, desc[UR36][R4.64] ;  /* 0x0000002404037981 */ /* 0x000ea4000c1e1700 */
[----:B--2---:R-:W-:Y:S01]  /*15f0*/  SHF.R.S32.HI R3, RZ, 0x1f, R3 ;  /* 0x0000001fff037819 */ /* 0x004fe20000011403 */
[----:B------:R-:W-:Y:S06]  /*1600*/  BRA `(.L_x_2941) ;  /* 0x0000000c00007947 */ /* 0x000fec0003800000 */
.L_x_2937:
[----:B------:R-:W-:-:S09]  /*1610*/  UISETP.GT.AND UP0, UPT, UR4, 0x6, UPT ;  /* 0x000000060400788c */ /* 0x000fd2000bf04270 */
[----:B------:R-:W-:Y:S05]  /*1620*/  BRA.U UP0, `(.L_x_2944) ;  /* 0x00000001002c7547 */ /* 0x000fea000b800000 */
[----:B------:R-:W-:-:S09]  /*1630*/  UISETP.NE.AND UP0, UPT, UR4, 0x5, UPT ;  /* 0x000000050400788c */ /* 0x000fd2000bf05270 */
[----:B------:R-:W-:Y:S05]  /*1640*/  BRA.U !UP0, `(.L_x_2945) ;  /* 0x0000000108147547 */ /* 0x000fea000b800000 */
[----:B------:R-:W-:-:S09]  /*1650*/  UISETP.NE.AND UP0, UPT, UR4, 0x6, UPT ;  /* 0x000000060400788c */ /* 0x000fd2000bf05270 */
[----:B------:R-:W-:Y:S05]  /*1660*/  BRA.U UP0, `(.L_x_2940) ;  /* 0x0000000900647547 */ /* 0x000fea000b800000 */
[----:B------:R-:W2:Y:S02]  /*1670*/  LDG.E R2, desc[UR36][R4.64] ;  /* 0x0000002404027981 */ /* 0x000ea4000c1e1900 */
[----:B--2---:R-:W0:Y:S01]  /*1680*/  F2I.S64.TRUNC R2, R2 ;  /* 0x0000000200027311 */ /* 0x004e22000020d900 */
[----:B------:R-:W-:Y:S05]  /*1690*/  BRA `(.L_x_2941) ;  /* 0x0000000800dc7947 */ /* 0x000fea0003800000 */
.L_x_2945:
[----:B------:R-:W2:Y:S02]  /*16a0*/  LDG.E.U16 R4, desc[UR36][R4.64] ;  /* 0x0000002404047981 */ /* 0x000ea4000c1e1500 */
[----:B--2---:R-:W-:-:S06]  /*16b0*/  HADD2.F32 R2, -RZ, R4.H0_H0 ;  /* 0x20000004ff027230 */ /* 0x004fcc0000004100 */
[----:B------:R-:W0:Y:S01]  /*16c0*/  F2I.S64.TRUNC R2, R2 ;  /* 0x0000000200027311 */ /* 0x000e22000020d900 */
[----:B------:R-:W-:Y:S05]  /*16d0*/  BRA `(.L_x_2941) ;  /* 0x0000000800cc7947 */ /* 0x000fea0003800000 */
.L_x_2944:
[----:B------:R-:W-:-:S09]  /*16e0*/  UISETP.NE.AND UP0, UPT, UR4, 0x7, UPT ;  /* 0x000000070400788c */ /* 0x000fd2000bf05270 */
[----:B------:R-:W-:Y:S05]  /*16f0*/  BRA.U !UP0, `(.L_x_2946) ;  /* 0x00000001082c7547 */ /* 0x000fea000b800000 */
[----:B------:R-:W-:-:S09]  /*1700*/  UISETP.NE.AND UP0, UPT, UR4, 0x8, UPT ;  /* 0x000000080400788c */ /* 0x000fd2000bf05270 */
[----:B------:R-:W-:Y:S05]  /*1710*/  BRA.U !UP0, `(.L_x_2947) ;  /* 0x0000000108147547 */ /* 0x000fea000b800000 */
[----:B------:R-:W-:-:S09]  /*1720*/  UISETP.NE.AND UP0, UPT, UR4, 0x9, UPT ;  /* 0x000000090400788c */ /* 0x000fd2000bf05270 */
[----:B------:R-:W-:Y:S05]  /*1730*/  BRA.U UP0, `(.L_x_2940) ;  /* 0x0000000900307547 */ /* 0x000fea000b800000 */
[----:B------:R-:W2:Y:S02]  /*1740*/  LDG.E R2, desc[UR36][R4.64] ;  /* 0x0000002404027981 */ /* 0x000ea4000c1e1900 */
[----:B--2---:R-:W0:Y:S01]  /*1750*/  F2I.S64.TRUNC R2, R2 ;  /* 0x0000000200027311 */ /* 0x004e22000020d900 */
[----:B------:R-:W-:Y:S05]  /*1760*/  BRA `(.L_x_2941) ;  /* 0x0000000800a87947 */ /* 0x000fea0003800000 */
.L_x_2947:
[----:B------:R-:W2:Y:S02]  /*1770*/  LDG.E.U16 R4, desc[UR36][R4.64] ;  /* 0x0000002404047981 */ /* 0x000ea4000c1e1500 */
[----:B--2---:R-:W-:-:S06]  /*1780*/  HADD2.F32 R2, -RZ, R4.H0_H0 ;  /* 0x20000004ff027230 */ /* 0x004fcc0000004100 */
[----:B------:R-:W0:Y:S01]  /*1790*/  F2I.S64.TRUNC R2, R2 ;  /* 0x0000000200027311 */ /* 0x000e22000020d900 */
[----:B------:R-:W-:Y:S05]  /*17a0*/  BRA `(.L_x_2941) ;  /* 0x0000000800987947 */ /* 0x000fea0003800000 */
.L_x_2946:
[----:B------:R-:W2:Y:S02]  /*17b0*/  LDG.E.64 R2, desc[UR36][R4.64] ;  /* 0x0000002404027981 */ /* 0x000ea4000c1e1b00 */
[----:B--2---:R-:W0:Y:S01]  /*17c0*/  F2I.S64.F64.TRUNC R2, R2 ;  /* 0x0000000200027311 */ /* 0x004e22000030d900 */
[----:B------:R-:W-:Y:S05]  /*17d0*/  BRA `(.L_x_2941) ;  /* 0x00000008008c7947 */ /* 0x000fea0003800000 */
.L_x_2936:
        /* <DEDUP_REMOVED lines=8> */
[----:B------:R-:W-:Y:S02]  /*1860*/  UMOV UR4, URZ ;  /* 0x000000ff00047c82 */ /* 0x000fe40008000000 */
[----:B------:R-:W-:Y:S01]  /*1870*/  IMAD.U32 R3, RZ, RZ, UR4 ;  /* 0x00000004ff037e24 */ /* 0x000fe2000f8e00ff */
[----:B------:R-:W-:Y:S06]  /*1880*/  BRA `(.L_x_2941) ;  /* 0x0000000800607947 */ /* 0x000fec0003800000 */
.L_x_2950:
[----:B------:R-:W2:Y:S02]  /*1890*/  LDG.E.64 R4, desc[UR36][R4.64] ;  /* 0x0000002404047981 */ /* 0x000ea4000c1e1b00 */
[----:B--2---:R0:W1:Y:S01]  /*18a0*/  F2I.S64.F64.TRUNC R2, R4 ;  /* 0x0000000400027311 */ /* 0x004062000030d900 */
[----:B------:R-:W-:Y:S05]  /*18b0*/  BRA `(.L_x_2941) ;  /* 0x0000000800547947 */ /* 0x000fea0003800000 */
.L_x_2949:
        /* <DEDUP_REMOVED lines=24> */
[----:B------:R-:W4:Y:S01]  /*1a40*/  F2I.S64.TRUNC R2, R2 ;  /* 0x0000000200027311 */ /* 0x000f22000020d900 */
[----:B------:R-:W-:Y:S05]  /*1a50*/  BRA `(.L_x_2941) ;  /* 0x0000000400ec7947 */ /* 0x000fea0003800000 */
.L_x_2952:
        /* <DEDUP_REMOVED lines=11> */
[----:B------:R0:W1:Y:S01]  /*1b10*/  F2I.S64.TRUNC R2, R0 ;  /* 0x0000000000027311 */ /* 0x000062000020d900 */
[----:B------:R-:W-:Y:S05]  /*1b20*/  BRA `(.L_x_2941) ;  /* 0x0000000400b87947 */ /* 0x000fea0003800000 */
.L_x_2951:
[----:B------:R-:W2:Y:S02]  /*1b30*/  LDG.E.U16 R2, desc[UR36][R4.64] ;  /* 0x0000002404027981 */ /* 0x000ea4000c1e1500 */
[----:B--2---:R-:W-:-:S06]  /*1b40*/  IMAD.U32 R2, R2, 0x10000, RZ ;  /* 0x0001000002027824 */ /* 0x004fcc00078e00ff */
[----:B------:R-:W0:Y:S01]  /*1b50*/  F2I.S64.TRUNC R2, R2 ;  /* 0x0000000200027311 */ /* 0x000e22000020d900 */
[----:B------:R-:W-:Y:S05]  /*1b60*/  BRA `(.L_x_2941) ;  /* 0x0000000400a87947 */ /* 0x000fea0003800000 */
.L_x_2948:
        /* <DEDUP_REMOVED lines=8> */
[----:B------:R-:W-:Y:S02]  /*1bf0*/  UMOV UR4, URZ ;  /* 0x000000ff00047c82 */ /* 0x000fe40008000000 */
[----:B------:R-:W-:Y:S01]  /*1c00*/  MOV R3, UR4 ;  /* 0x0000000400037c02 */ /* 0x000fe20008000f00 */
[----:B------:R-:W-:Y:S06]  /*1c10*/  BRA `(.L_x_2941) ;  /* 0x00000004007c7947 */ /* 0x000fec0003800000 */
.L_x_2955:
        /* <DEDUP_REMOVED lines=21> */
.L_x_2959:
[----:B------:R-:W-:Y:S05]  /*1d70*/  BSYNC.RECONVERGENT B1 ;  /* 0x0000000000017941 */ /* 0x000fea0003800200 */
.L_x_2958:
[----:B------:R-:W-:Y:S01]  /*1d80*/  IMAD.SHL.U32 R0, R0, 0x100000, RZ ;  /* 0x0010000000007824 */ /* 0x000fe200078e00ff */
[----:B------:R-:W-:-:S04]  /*1d90*/  LEA R2, R2, 0x3b800000, 0x17 ;  /* 0x3b80000002027811 */ /* 0x000fc800078eb8ff */
[----:B------:R-:W-:-:S07]  /*1da0*/  LOP3.LUT R2, R2, R0, R7, 0xfe, !PT ;  /* 0x0000000002027212 */ /* 0x000fce00078efe07 */
.L_x_2957:
[----:B------:R-:W-:Y:S05]  /*1db0*/  BSYNC.RECONVERGENT B0 ;  /* 0x0000000000007941 */ /* 0x000fea0003800200 */
.L_x_2956:
[----:B------:R-:W0:Y:S01]  /*1dc0*/  F2I.S64.TRUNC R2, R2 ;  /* 0x0000000200027311 */ /* 0x000e22000020d900 */
[----:B------:R-:W-:Y:S05]  /*1dd0*/  BRA `(.L_x_2941) ;  /* 0x00000004000c7947 */ /* 0x000fea0003800000 */
.L_x_2954:
        /* <DEDUP_REMOVED lines=21> */
.L_x_2963:
[----:B------:R-:W-:Y:S05]  /*1f30*/  BSYNC.RECONVERGENT B1 ;  /* 0x0000000000017941 */ /* 0x000fea0003800200 */
.L_x_2962:
[----:B------:R-:W-:Y:S01]  /*1f40*/  IMAD.SHL.U32 R0, R0, 0x200000, RZ ;  /* 0x0020000000007824 */ /* 0x000fe200078e00ff */
[----:B------:R-:W-:-:S04]  /*1f50*/  LEA R2, R2, 0x37800000, 0x17 ;  /* 0x3780000002027811 */ /* 0x000fc800078eb8ff */
[----:B------:R-:W-:-:S07]  /*1f60*/  LOP3.LUT R2, R2, R0, R7, 0xfe, !PT ;  /* 0x0000000002027212 */ /* 0x000fce00078efe07 */
.L_x_2961:
[----:B------:R-:W-:Y:S05]  /*1f70*/  BSYNC.RECONVERGENT B0 ;  /* 0x0000000000007941 */ /* 0x000fea0003800200 */
.L_x_2960:
[----:B------:R-:W1:Y:S01]  /*1f80*/  F2I.S64.TRUNC R2, R2 ;  /* 0x0000000200027311 */ /* 0x000e62000020d900 */
[----:B------:R-:W-:Y:S05]  /*1f90*/  BRA `(.L_x_2941) ;  /* 0x00000000009c7947 */ /* 0x000fea0003800000 */
.L_x_2953:
[----:B------:R-:W-:-:S09]  /*1fa0*/  UISETP.NE.AND UP0, UPT, UR4, 0x1c, UPT ;  /* 0x0000001c0400788c */ /* 0x000fd2000bf05270 */
[----:B------:R-:W-:Y:S05]  /*1fb0*/  BRA.U !UP0, `(.L_x_2964) ;  /* 0x00000001088c7547 */ /* 0x000fea000b800000 */
[----:B------:R-:W-:-:S09]  /*1fc0*/  UISETP.NE.AND UP0, UPT, UR4, 0x1d, UPT ;  /* 0x0000001d0400788c */ /* 0x000fd2000bf05270 */
[----:B------:R-:W-:Y:S05]  /*1fd0*/  BRA.U !UP0, `(.L_x_2965) ;  /* 0x00000001087c7547 */ /* 0x000fea000b800000 */
[----:B------:R-:W-:-:S09]  /*1fe0*/  UISETP.NE.AND UP0, UPT, UR4, 0x2c, UPT ;  /* 0x0000002c0400788c */ /* 0x000fd2000bf05270 */
[----:B------:R-:W-:Y:S05]  /*1ff0*/  BRA.U !UP0, `(.L_x_2966) ;  /* 0x0000000108487547 */ /* 0x000fea000b800000 */
.L_x_2940:
        /* <DEDUP_REMOVED lines=16> */
.L_x_2967:
[----:B------:R-:W-:Y:S01]  /*2100*/  IMAD.MOV.U32 R3, RZ, RZ, RZ ;  /* 0x000000ffff037224 */ /* 0x000fe200078e00ff */
[----:B------:R-:W-:Y:S06]  /*2110*/  BRA `(.L_x_2941) ;  /* 0x00000000003c7947 */ /* 0x000fec0003800000 */
.L_x_2966:
[----:B------:R-:W2:Y:S01]  /*2120*/  LDG.E.U8 R4, desc[UR36][R4.64] ;  /* 0x0000002404047981 */ /* 0x000ea2000c1e1100 */
[----:B------:R-:W-:Y:S01]  /*2130*/  BSSY.RECONVERGENT B0, `(.L_x_2968) ;  /* 0x0000007000007945 */ /* 0x000fe20003800200 */
[----:B------:R-:W-:Y:S02]  /*2140*/  MOV R2, 0x400000 ;  /* 0x0040000000027802 */ /* 0x000fe40000000f00 */
[----:B--2---:R-:W-:-:S13]  /*2150*/  ISETP.NE.AND P0, PT, R4, RZ, PT ;  /* 0x000000ff0400720c */ /* 0x004fda0003f05270 */
[----:B------:R-:W-:Y:S05]  /*2160*/  @!P0 BRA `(.L_x_2969) ;  /* 0x00000000000c8947 */ /* 0x000fea0003800000 */
[----:B------:R-:W-:-:S13]  /*2170*/  ISETP.NE.AND P0, PT, R4, 0xff, PT ;  /* 0x000000ff0400780c */ /* 0x000fda0003f05270 */
[----:B------:R-:W-:Y:S02]  /*2180*/  @!P0 IMAD.MOV.U32 R2, RZ, RZ, 0x7f800001 ;  /* 0x7f800001ff028424 */ /* 0x000fe400078e00ff */
[----:B------:R-:W-:-:S07]  /*2190*/  @P0 IMAD.SHL.U32 R2, R4, 0x800000, RZ ;  /* 0x0080000004020824 */ /* 0x000fce00078e00ff */
.L_x_2969:
[----:B------:R-:W-:Y:S05]  /*21a0*/  BSYNC.RECONVERGENT B0 ;  /* 0x0000000000007941 */ /* 0x000fea0003800200 */
.L_x_2968:
[----:B------:R-:W2:Y:S01]  /*21b0*/  F2I.S64.TRUNC R2, R2 ;  /* 0x0000000200027311 */ /* 0x000ea2000020d900 */
[----:B------:R-:W-:Y:S05]  /*21c0*/  BRA `(.L_x_2941) ;  /* 0x0000000000107947 */ /* 0x000fea0003800000 */
.L_x_2965:
[----:B------:R3:W5:Y:S01]  /*21d0*/  LDG.E R3, desc[UR36][R4.64+0x4] ;  /* 0x0000042404037981 */ /* 0x000762000c1e1900 */
[----:B------:R-:W-:Y:S05]  /*21e0*/  BRA `(.L_x_2941) ;  /* 0x0000000000087947 */ /* 0x000fea0003800000 */
.L_x_2964:
[----:B------:R-:W-:Y:S02]  /*21f0*/  UMOV UR4, URZ ;  /* 0x000000ff00047c82 */ /* 0x000fe40008000000 */
[----:B------:R-:W-:-:S07]  /*2200*/  MOV R3, UR4 ;  /* 0x0000000400037c02 */ /* 0x000fce0008000f00 */
.L_x_2941:
[----:B------:R-:W3:Y:S01]  /*2210*/  LDCU.64 UR6, c[0x0][0x580] ;  /* 0x0000b000ff0677ac */ /* 0x000ee20008000a00 */
[----:B012-45:R-:W-:Y:S01]  /*2220*/  SHF.R.U32.HI R9, RZ, 0x1f, R3 ;  /* 0x0000001fff097819 */ /* 0x037fe20000011603 */
[----:B------:R-:W-:Y:S01]  /*2230*/  BSSY.RECONVERGENT B6, `(.L_x_2970) ;  /* 0x00000d4000067945 */ /* 0x000fe20003800200 */
[----:B---3--:R-:W-:Y:S01]  /*2240*/  MOV R5, RZ ;  /* 0x000000ff00057202 */ /* 0x008fe20000000f00 */
[----:B------:R-:W-:Y:S02]  /*2250*/  UPRMT UR4, UR40, 0x9910, URZ ;  /* 0x0000991028047896 */ /* 0x000fe400080000ff */
[----:B------:R-:W-:Y:S02]  /*2260*/  IMAD.MOV.U32 R4, RZ, RZ, R9 ;  /* 0x000000ffff047224 */ /* 0x000fe400078e0009 */
[----:B------:R-:W-:Y:S01]  /*2270*/  UISETP.GT.AND UP0, UPT, UR4, 0x9, UPT ;  /* 0x000000090400788c */ /* 0x000fe2000bf04270 */
[----:B------:R-:W-:-:S05]  /*2280*/  IADD3 R2, P0, PT, R16, UR6, RZ ;  /* 0x0000000610027c10 */ /* 0x000fca000ff1e0ff */
        /* <DEDUP_REMOVED lines=12> */
.L_x_2974:
[----:B------:R3:W-:Y:S01]  /*2350*/  STG.E.U8 desc[UR36][R2.64], R9 ;  /* 0x0000000902007986 */ /* 0x0007e2000c101124 */
[----:B------:R-:W-:Y:S05]  /*2360*/  BRA `(.L_x_2976) ;  /* 0x0000000c00007947 */ /* 0x000fea0003800000 */
.L_x_2973:
[----:B------:R-:W-:-:S09]  /*2370*/  UISETP.NE.AND UP0, UPT, UR4, 0x2, UPT ;  /* 0x000000020400788c */ /* 0x000fd2000bf05270 */
[----:B------:R-:W-:Y:S05]  /*2380*/  BRA.U !UP0, `(.L_x_2977) ;  /* 0x0000000108207547 */ /* 0x000fea000b800000 */
[----:B------:R-:W-:-:S09]  /*2390*/  UISETP.NE.AND UP0, UPT, UR4, 0x3, UPT ;  /* 0x000000030400788c */ /* 0x000fd2000bf05270 */
[----:B------:R-:W-:Y:S05]  /*23a0*/  BRA.U !UP0, `(.L_x_2978) ;  /* 0x0000000108107547 */ /* 0x000fea000b800000 */
[----:B------:R-:W-:-:S09]  /*23b0*/  UISETP.NE.AND UP0, UPT, UR4, 0x4, UPT ;  /* 0x000000040400788c */ /* 0x000fd2000bf05270 */
[----:B------:R-:W-:Y:S05]  /*23c0*/  BRA.U UP0, `(.L_x_2975) ;  /* 0x00000009005c7547 */ /* 0x000fea000b800000 */
[----:B------:R0:W-:Y:S01]  /*23d0*/  STG.E.64 desc[UR36][R2.64], R4 ;  /* 0x0000000402007986 */ /* 0x0001e2000c101b24 */
[----:B------:R-:W-:Y:S05]  /*23e0*/  BRA `(.L_x_2976) ;  /* 0x0000000800e07947 */ /* 0x000fea0003800000 */
.L_x_2978:
[----:B------:R1:W-:Y:S01]  /*23f0*/  STG.E desc[UR36][R2.64], R9 ;  /* 0x0000000902007986 */ /* 0x0003e2000c101924 */
[----:B------:R-:W-:Y:S05]  /*2400*/  BRA `(.L_x_2976) ;  /* 0x0000000800d87947 */ /* 0x000fea0003800000 */
.L_x_2977:
[----:B------:R2:W-:Y:S01]  /*2410*/  STG.E.U16 desc[UR36][R2.64], R9 ;  /* 0x0000000902007986 */ /* 0x0005e2000c101524 */
[----:B------:R-:W-:Y:S05]  /*2420*/  BRA `(.L_x_2976) ;  /* 0x0000000800d07947 */ /* 0x000fea0003800000 */
.L_x_2972:
        /* <DEDUP_REMOVED lines=9> */
.L_x_2980:
[----:B------:R-:W0:Y:S02]  /*24c0*/  I2F.U16 R0, R9 ;  /* 0x0000000900007306 */ /* 0x000e240000101000 */
[----:B0-----:R-:W-:-:S05]  /*24d0*/  F2FP.F16.F32.PACK_AB R0, RZ, R0 ;  /* 0x00000000ff00723e */ /* 0x001fca00000000ff */
[----:B------:R0:W-:Y:S01]  /*24e0*/  STG.E.U16 desc[UR36][R2.64], R0 ;  /* 0x0000000002007986 */ /* 0x0001e2000c101524 */
[----:B------:R-:W-:Y:S05]  /*24f0*/  BRA `(.L_x_2976) ;  /* 0x00000008009c7947 */ /* 0x000fea0003800000 */
.L_x_2979:
        /* <DEDUP_REMOVED lines=10> */
.L_x_2982:
[----:B------:R-:W0:Y:S02]  /*25a0*/  I2F.U16 R9, R9 ;  /* 0x0000000900097306 */ /* 0x000e240000101000 */
[----:B0-----:R-:W-:-:S04]  /*25b0*/  F2FP.F16.F32.PACK_AB R5, RZ, R9 ;  /* 0x00000009ff05723e */ /* 0x001fc800000000ff */
[----:B------:R-:W-:-:S05]  /*25c0*/  PRMT R5, R5, 0x5410, RZ ;  /* 0x0000541005057816 */ /* 0x000fca00000000ff */
[----:B------:R0:W-:Y:S01]  /*25d0*/  STG.E desc[UR36][R2.64], R5 ;  /* 0x0000000502007986 */ /* 0x0001e2000c101924 */
[----:B------:R-:W-:Y:S05]  /*25e0*/  BRA `(.L_x_2976) ;  /* 0x0000000800607947 */ /* 0x000fea0003800000 */
.L_x_2981:
[----:B------:R-:W0:Y:S02]  /*25f0*/  I2F.F64.U16 R4, R9 ;  /* 0x0000000900047312 */ /* 0x000e240000101800 */
[----:B0-----:R0:W-:Y:S01]  /*2600*/  STG.E.64 desc[UR36][R2.64], R4 ;  /* 0x0000000402007986 */ /* 0x0011e2000c101b24 */
[----:B------:R-:W-:Y:S05]  /*2610*/  BRA `(.L_x_2976) ;  /* 0x0000000800547947 */ /* 0x000fea0003800000 */
.L_x_2971:
        /* <DEDUP_REMOVED lines=10> */
.L_x_2985:
[----:B------:R-:W0:Y:S01]  /*26c0*/  I2F.F64.U16 R4, R9 ;  /* 0x0000000900047312 */ /* 0x000e220000101800 */
[----:B------:R-:W-:-:S05]  /*26d0*/  CS2R R6, SRZ ;  /* 0x0000000000067805 */ /* 0x000fca000001ff00 */
[----:B0-----:R0:W-:Y:S01]  /*26e0*/  STG.E.128 desc[UR36][R2.64], R4 ;  /* 0x0000000402007986 */ /* 0x0011e2000c101d24 */
[----:B------:R-:W-:Y:S05]  /*26f0*/  BRA `(.L_x_2976) ;  /* 0x00000008001c7947 */ /* 0x000fea0003800000 */
.L_x_2984:
        /* <DEDUP_REMOVED lines=17> */
.L_x_2989:
[----:B------:R-:W-:Y:S05]  /*2810*/  BSYNC.RECONVERGENT B0 ;  /* 0x0000000000007941 */ /* 0x000fea0003800200 */
.L_x_2988:
[----:B------:R0:W-:Y:S01]  /*2820*/  STG.E.U8 desc[UR36][R2.64], R5 ;  /* 0x0000000502007986 */ /* 0x0001e2000c101124 */
[----:B------:R-:W-:Y:S05]  /*2830*/  BRA `(.L_x_2976) ;  /* 0x0000000400cc7947 */ /* 0x000fea0003800000 */
.L_x_2987:
        /* <DEDUP_REMOVED lines=17> */
.L_x_2986:
[----:B------:R-:W0:Y:S02]  /*2950*/  I2F.U16 R0, R9 ;  /* 0x0000000900007306 */ /* 0x000e240000101000 */
[----:B0-----:R-:W-:-:S05]  /*2960*/  F2FP.BF16.F32.PACK_AB R0, RZ, R0 ;  /* 0x00000000ff00723e */ /* 0x001fca00000010ff */
[----:B------:R0:W-:Y:S01]  /*2970*/  STG.E.U16 desc[UR36][R2.64], R0 ;  /* 0x0000000002007986 */ /* 0x0001e2000c101524 */
[----:B------:R-:W-:Y:S05]  /*2980*/  BRA `(.L_x_2976) ;  /* 0x0000000400787947 */ /* 0x000fea0003800000 */
.L_x_2983:
        /* <DEDUP_REMOVED lines=10> */
.L_x_2992:
        /* <DEDUP_REMOVED lines=12> */
.L_x_2995:
[----:B------:R-:W-:-:S04]  /*2af0*/  SHF.R.U32.HI R0, RZ, 0x14, R9 ;  /* 0x00000014ff007819 */ /* 0x000fc80000011609 */
[----:B------:R-:W-:-:S04]  /*2b00*/  LOP3.LUT R0, R0, 0x1, RZ, 0xc0, !PT ;  /* 0x0000000100007812 */ /* 0x000fc800078ec0ff */
[----:B------:R-:W-:-:S04]  /*2b10*/  IADD3 R0, PT, PT, R9, 0x487ffff, R0 ;  /* 0x0487ffff09007810 */ /* 0x000fc80007ffe000 */
[----:B------:R-:W-:-:S04]  /*2b20*/  SHF.R.U32.HI R0, RZ, 0x14, R0 ;  /* 0x00000014ff007819 */ /* 0x000fc80000011600 */
[----:B------:R-:W-:-:S07]  /*2b30*/  LOP3.LUT R4, R0, 0xff, RZ, 0xc0, !PT ;  /* 0x000000ff00047812 */ /* 0x000fce00078ec0ff */
.L_x_2996:
[----:B------:R-:W-:-:S07]  /*2b40*/  PRMT R0, R4, 0x7610, R0 ;  /* 0x0000761004007816 */ /* 0x000fce0000000000 */
.L_x_2994:
[----:B------:R-:W-:Y:S05]  /*2b50*/  BSYNC.RECONVERGENT B0 ;  /* 0x0000000000007941 */ /* 0x000fea0003800200 */
.L_x_2993:
[----:B------:R0:W-:Y:S01]  /*2b60*/  STG.E.U8 desc[UR36][R2.64], R0 ;  /* 0x0000000002007986 */ /* 0x0001e2000c101124 */
[----:B------:R-:W-:Y:S05]  /*2b70*/  BRA `(.L_x_2976) ;  /* 0x0000000000fc7947 */ /* 0x000fea0003800000 */
.L_x_2991:
        /* <DEDUP_REMOVED lines=13> */
.L_x_2999:
[----:B------:R-:W-:-:S04]  /*2c50*/  SHF.R.U32.HI R0, RZ, 0x15, R5 ;  /* 0x00000015ff007819 */ /* 0x000fc80000011605 */
[----:B------:R-:W-:-:S04]  /*2c60*/  LOP3.LUT R0, R0, 0x1, RZ, 0xc0, !PT ;  /* 0x0000000100007812 */ /* 0x000fc800078ec0ff */
[----:B------:R-:W-:-:S04]  /*2c70*/  IADD3 R0, PT, PT, R5, 0x88fffff, R0 ;  /* 0x088fffff05007810 */ /* 0x000fc80007ffe000 */
[----:B------:R-:W-:-:S04]  /*2c80*/  SHF.R.U32.HI R0, RZ, 0x15, R0 ;  /* 0x00000015ff007819 */ /* 0x000fc80000011600 */
[----:B------:R-:W-:-:S07]  /*2c90*/  LOP3.LUT R5, R0, 0xff, RZ, 0xc0, !PT ;  /* 0x000000ff00057812 */ /* 0x000fce00078ec0ff */
.L_x_3000:
[----:B------:R-:W-:-:S07]  /*2ca0*/  PRMT R0, R5, 0x7610, R0 ;  /* 0x0000761005007816 */ /* 0x000fce0000000000 */
.L_x_2998:
[----:B------:R-:W-:Y:S05]  /*2cb0*/  BSYNC.RECONVERGENT B0 ;  /* 0x0000000000007941 */ /* 0x000fea0003800200 */
.L_x_2997:
[----:B------:R0:W-:Y:S01]  /*2cc0*/  STG.E.U8 desc[UR36][R2.64], R0 ;  /* 0x0000000002007986 */ /* 0x0001e2000c101124 */
[----:B------:R-:W-:Y:S05]  /*2cd0*/  BRA `(.L_x_2976) ;  /* 0x0000000000a47947 */ /* 0x000fea0003800000 */
.L_x_2990:
[----:B------:R-:W-:-:S09]  /*2ce0*/  UISETP.NE.AND UP0, UPT, UR4, 0x1c, UPT ;  /* 0x0000001c0400788c */ /* 0x000fd2000bf05270 */
[----:B------:R-:W-:Y:S05]  /*2cf0*/  BRA.U !UP0, `(.L_x_3001) ;  /* 0x0000000108987547 */ /* 0x000fea000b800000 */
[----:B------:R-:W-:-:S09]  /*2d00*/  UISETP.NE.AND UP0, UPT, UR4, 0x1d, UPT ;  /* 0x0000001d0400788c */ /* 0x000fd2000bf05270 */
[----:B------:R-:W-:Y:S05]  /*2d10*/  BRA.U !UP0, `(.L_x_3002) ;  /* 0x0000000108887547 */ /* 0x000fea000b800000 */
[----:B------:R-:W-:-:S09]  /*2d20*/  UISETP.NE.AND UP0, UPT, UR4, 0x2c, UPT ;  /* 0x0000002c0400788c */ /* 0x000fd2000bf05270 */
[----:B------:R-:W-:Y:S05]  /*2d30*/  BRA.U !UP0, `(.L_x_3003) ;  /* 0x0000000108447547 */ /* 0x000fea000b800000 */
.L_x_2975:
        /* <DEDUP_REMOVED lines=16> */
.L_x_3004:
[----:B------:R-:W-:Y:S05]  /*2e40*/  BRA `(.L_x_2976) ;  /* 0x0000000000487947 */ /* 0x000fea0003800000 */
.L_x_3003:
        /* <DEDUP_REMOVED lines=15> */
.L_x_3002:
[----:B------:R0:W-:Y:S01]  /*2f40*/  STG.E.64 desc[UR36][R2.64], R4 ;  /* 0x0000000402007986 */ /* 0x0001e2000c101b24 */
[----:B------:R-:W-:Y:S05]  /*2f50*/  BRA `(.L_x_2976) ;  /* 0x0000000000047947 */ /* 0x000fea0003800000 */
.L_x_3001:
[----:B------:R0:W-:Y:S02]  /*2f60*/  STG.E desc[UR36][R2.64], R9 ;  /* 0x0000000902007986 */ /* 0x0001e4000c101924 */
.L_x_2976:
[----:B------:R-:W-:Y:S05]  /*2f70*/  BSYNC.RECONVERGENT B6 ;  /* 0x0000000000067941 */ /* 0x000fea0003800200 */
.L_x_2970:
[----:B------:R-:W-:-:S07]  /*2f80*/  VIADD R17, R17, 0x80 ;  /* 0x0000008011117836 */ /* 0x000fce0000000000 */
.L_x_2934:
[----:B------:R-:W-:Y:S05]  /*2f90*/  BSYNC.RECONVERGENT B7 ;  /* 0x0000000000077941 */ /* 0x000fea0003800200 */
.L_x_2933:
        /* <DEDUP_REMOVED lines=307> */
.L_x_3007:
[----:B------:R-:W0:Y:S01]  /*42d0*/  LDCU.64 UR6, c[0x0][0x588] ;  /* 0x0000b100ff0677ac */ /* 0x000e220008000a00 */
[----:B------:R-:W-:-:S04]  /*42e0*/  UPRMT UR4, UR41, 0x9910, URZ ;  /* 0x0000991029047896 */ /* 0x000fc800080000ff */
        /* <DEDUP_REMOVED lines=12> */
[----:B------:R-:W1:Y:S02]  /*43b0*/  LDG.E.S8 R4, desc[UR36][R4.64] ;  /* 0x0000002404047981 */ /* 0x000e64000c1e1300 */
[----:B-1234-:R-:W-:Y:S01]  /*43c0*/  SHF.R.S32.HI R3, RZ, 0x1f, R4 ;  /* 0x0000001fff037819 */ /* 0x01efe20000011404 */
[----:B------:R-:W-:Y:S06]  /*43d0*/  BRA `(.L_x_3013) ;  /* 0x0000000c00447947 */ /* 0x000fec0003800000 */
.L_x_3011:
[----:B------:R-:W-:Y:S02]  /*43e0*/  UMOV UR4, URZ ;  /* 0x000000ff00047c82 */ /* 0x000fe40008000000 */
[----:B-1234-:R-:W-:Y:S01]  /*43f0*/  IMAD.U32 R3, RZ, RZ, UR4 ;  /* 0x00000004ff037e24 */ /* 0x01efe2000f8e00ff */
[----:B------:R-:W-:Y:S06]  /*4400*/  BRA `(.L_x_3013) ;  /* 0x0000000c00387947 */ /* 0x000fec0003800000 */
.L_x_3010:
[----:B------:R-:W-:-:S09]  /*4410*/  UISETP.NE.AND UP0, UPT, UR4, 0x2, UPT ;  /* 0x000000020400788c */ /* 0x000fd2000bf05270 */
[----:B------:R-:W-:Y:S05]  /*4420*/  BRA.U !UP0, `(.L_x_3014) ;  /* 0x0000000108247547 */ /* 0x000fea000b800000 */
[----:B------:R-:W-:-:S09]  /*4430*/  UISETP.NE.AND UP0, UPT, UR4, 0x3, UPT ;  /* 0x000000030400788c */ /* 0x000fd2000bf05270 */
[----:B------:R-:W-:Y:S05]  /*4440*/  BRA.U !UP0, `(.L_x_3015) ;  /* 0x0000000108107547 */ /* 0x000fea000b800000 */
[----:B------:R-:W-:-:S09]  /*4450*/  UISETP.NE.AND UP0, UPT, UR4, 0x4, UPT ;  /* 0x000000040400788c */ /* 0x000fd2000bf05270 */
[----:B------:R-:W-:Y:S05]  /*4460*/  BRA.U UP0, `(.L_x_3012) ;  /* 0x0000000900c87547 */ /* 0x000fea000b800000 */
[----:B-1234-:R0:W5:Y:S01]  /*4470*/  LDG.E R3, desc[UR36][R4.64+0x4] ;  /* 0x0000042404037981 */ /* 0x01e162000c1e1900 */
[----:B------:R-:W-:Y:S05]  /*4480*/  BRA `(.L_x_3013) ;  /* 0x0000000c00187947 */ /* 0x000fea0003800000 */
.L_x_3015:
[----:B-1234-:R-:W2:Y:S02]  /*4490*/  LDG.E R3, desc[UR36][R4.64] ;  /* 0x0000002404037981 */ /* 0x01eea4000c1e1900 */
[----:B--2---:R-:W-:Y:S01]  /*44a0*/  SHF.R.S32.HI R3, RZ, 0x1f, R3 ;  /* 0x0000001fff037819 */ /* 0x004fe20000011403 */
[----:B------:R-:W-:Y:S06]  /*44b0*/  BRA `(.L_x_3013) ;  /* 0x0000000c000c7947 */ /* 0x000fec0003800000 */
.L_x_3014:
[----:B-1234-:R-:W2:Y:S02]  /*44c0*/  LDG.E.S16 R3, desc[UR36][R4.64] ;  /* 0x0000002404037981 */ /* 0x01eea4000c1e1700 */
[----:B--2---:R-:W-:Y:S01]  /*44d0*/  SHF.R.S32.HI R3, RZ, 0x1f, R3 ;  /* 0x0000001fff037819 */ /* 0x004fe20000011403 */
[----:B------:R-:W-:Y:S06]  /*44e0*/  BRA `(.L_x_3013) ;  /* 0x0000000c00007947 */ /* 0x000fec0003800000 */
.L_x_3009:
[----:B------:R-:W-:-:S09]  /*44f0*/  UISETP.GT.AND UP0, UPT, UR4, 0x6, UPT ;  /* 0x000000060400788c */ /* 0x000fd2000bf04270 */
[----:B------:R-:W-:Y:S05]  /*4500*/  BRA.U UP0, `(.L_x_3016) ;  /* 0x00000001002c7547 */ /* 0x000fea000b800000 */
[----:B------:R-:W-:-:S09]  /*4510*/  UISETP.NE.AND UP0, UPT, UR4, 0x5, UPT ;  /* 0x000000050400788c */ /* 0x000fd2000bf05270 */
[----:B------:R-:W-:Y:S05]  /*4520*/  BRA.U !UP0, `(.L_x_3017) ;  /* 0x0000000108147547 */ /* 0x000fea000b800000 */
[----:B------:R-:W-:-:S09]  /*4530*/  UISETP.NE.AND UP0, UPT, UR4, 0x6, UPT ;  /* 0x000000060400788c */ /* 0x000fd2000bf05270 */
[----:B------:R-:W-:Y:S05]  /*4540*/  BRA.U UP0, `(.L_x_3012) ;  /* 0x0000000900907547 */ /* 0x000fea000b800000 */
[----:B-1234-:R-:W2:Y:S02]  /*4550*/  LDG.E R2, desc[UR36][R4.64] ;  /* 0x0000002404027981 */ /* 0x01eea4000c1e1900 */
[----:B--2---:R-:W0:Y:S01]  /*4560*/  F2I.S64.TRUNC R2, R2 ;  /* 0x0000000200027311 */ /* 0x004e22000020d900 */
[----:B------:R-:W-:Y:S05]  /*4570*/  BRA `(.L_x_3013) ;  /* 0x0000000800dc7947 */ /* 0x000fea0003800000 */
.L_x_3017:
[----:B------:R-:W1:Y:S02]  /*4580*/  LDG.E.U16 R4, desc[UR36][R4.64] ;  /* 0x0000002404047981 */ /* 0x000e64000c1e1500 */
[----:B-1234-:R-:W-:-:S06]  /*4590*/  HADD2.F32 R2, -RZ, R4.H0_H0 ;  /* 0x20000004ff027230 */ /* 0x01efcc0000004100 */
[----:B------:R-:W0:Y:S01]  /*45a0*/  F2I.S64.TRUNC R2, R2 ;  /* 0x0000000200027311 */ /* 0x000e22000020d900 */
[----:B------:R-:W-:Y:S05]  /*45b0*/  BRA `(.L_x_3013) ;  /* 0x0000000800cc7947 */ /* 0x000fea0003800000 */
.L_x_3016:
[----:B------:R-:W-:-:S09]  /*45c0*/  UISETP.NE.AND UP0, UPT, UR4, 0x7, UPT ;  /* 0x000000070400788c */ /* 0x000fd2000bf05270 */
[----:B------:R-:W-:Y:S05]  /*45d0*/  BRA.U !UP0, `(.L_x_3018) ;  /* 0x00000001082c7547 */ /* 0x000fea000b800000 */
[----:B------:R-:W-:-:S09]  /*45e0*/  UISETP.NE.AND UP0, UPT, UR4, 0x8, UPT ;  /* 0x000000080400788c */ /* 0x000fd2000bf05270 */
[----:B------:R-:W-:Y:S05]  /*45f0*/  BRA.U !UP0, `(.L_x_3019) ;  /* 0x0000000108147547 */ /* 0x000fea000b800000 */
[----:B------:R-:W-:-:S09]  /*4600*/  UISETP.NE.AND UP0, UPT, UR4, 0x9, UPT ;  /* 0x000000090400788c */ /* 0x000fd2000bf05270 */
[----:B------:R-:W-:Y:S05]  /*4610*/  BRA.U UP0, `(.L_x_3012) ;  /* 0x00000009005c7547 */ /* 0x000fea000b800000 */
[----:B-1234-:R-:W2:Y:S02]  /*4620*/  LDG.E R2, desc[UR36][R4.64] ;  /* 0x0000002404027981 */ /* 0x01eea4000c1e1900 */
[----:B--2---:R-:W0:Y:S01]  /*4630*/  F2I.S64.TRUNC R2, R2 ;  /* 0x0000000200027311 */ /* 0x004e22000020d900 */
[----:B------:R-:W-:Y:S05]  /*4640*/  BRA `(.L_x_3013) ;  /* 0x0000000800a87947 */ /* 0x000fea0003800000 */
.L_x_3019:
[----:B------:R-:W1:Y:S02]  /*4650*/  LDG.E.U16 R4, desc[UR36][R4.64] ;  /* 0x0000002404047981 */ /* 0x000e64000c1e1500 */
[----:B-1234-:R-:W-:-:S06]  /*4660*/  HADD2.F32 R2, -RZ, R4.H0_H0 ;  /* 0x20000004ff027230 */ /* 0x01efcc0000004100 */
[----:B------:R-:W0:Y:S01]  /*4670*/  F2I.S64.TRUNC R2, R2 ;  /* 0x0000000200027311 */ /* 0x000e22000020d900 */
[----:B------:R-:W-:Y:S05]  /*4680*/  BRA `(.L_x_3013) ;  /* 0x0000000800987947 */ /* 0x000fea0003800000 */
.L_x_3018:
[----:B-1234-:R-:W2:Y:S02]  /*4690*/  LDG.E.64 R2, desc[UR36][R4.64] ;  /* 0x0000002404027981 */ /* 0x01eea4000c1e1b00 */
[----:B--2---:R-:W0:Y:S01]  /*46a0*/  F2I.S64.F64.TRUNC R2, R2 ;  /* 0x0000000200027311 */ /* 0x004e22000030d900 */
[----:B------:R-:W-:Y:S05]  /*46b0*/  BRA `(.L_x_3013) ;  /* 0x00000008008c7947 */ /* 0x000fea0003800000 */
.L_x_3008:
        /* <DEDUP_REMOVED lines=9> */
[----:B-1234-:R-:W-:Y:S01]  /*4750*/  IMAD.U32 R3, RZ, RZ, UR4 ;  /* 0x00000004ff037e24 */ /* 0x01efe2000f8e00ff */
[----:B------:R-:W-:Y:S06]  /*4760*/  BRA `(.L_x_3013) ;  /* 0x0000000800607947 */ /* 0x000fec0003800000 */
.L_x_3022:
[----:B------:R-:W1:Y:S02]  /*4770*/  LDG.E.64 R4, desc[UR36][R4.64] ;  /* 0x0000002404047981 */ /* 0x000e64000c1e1b00 */
[----:B-1234-:R4:W0:Y:S01]  /*4780*/  F2I.S64.F64.TRUNC R2, R4 ;  /* 0x0000000400027311 */ /* 0x01e822000030d900 */
[----:B------:R-:W-:Y:S05]  /*4790*/  BRA `(.L_x_3013) ;  /* 0x0000000800547947 */ /* 0x000fea0003800000 */
.L_x_3021:
[----:B------:R-:W-:-:S09]  /*47a0*/  UISETP.NE.AND UP0, UPT, UR4, 0xf, UPT ;  /* 0x0000000f0400788c */ /* 0x000fd2000bf05270 */
[----:B------:R-:W-:Y:S05]  /*47b0*/  BRA.U !UP0, `(.L_x_3023) ;  /* 0x0000000108947547 */ /* 0x000fea000b800000 */
[----:B------:R-:W-:-:S09]  /*47c0*/  UISETP.NE.AND UP0, UPT, UR4, 0x17, UPT ;  /* 0x000000170400788c */ /* 0x000fd2000bf05270 */
[----:B------:R-:W-:Y:S05]  /*47d0*/  BRA.U !UP0, `(.L_x_3024) ;  /* 0x0000000108587547 */ /* 0x000fea000b800000 */
[----:B------:R-:W-:-:S09]  /*47e0*/  UISETP.NE.AND UP0, UPT, UR4, 0x18, UPT ;  /* 0x000000180400788c */ /* 0x000fd2000bf05270 */
[----:B------:R-:W-:Y:S05]  /*47f0*/  BRA.U UP0, `(.L_x_3012) ;  /* 0x0000000500e47547 */ /* 0x000fea000b800000 */
[----:B------:R-:W5:Y:S01]  /*4800*/  LDG.E.U8 R0, desc[UR36][R4.64] ;  /* 0x0000002404007981 */ /* 0x000f62000c1e1100 */
[----:B------:R-:W-:Y:S01]  /*4810*/  IMAD.MOV.U32 R6, RZ, RZ, 0x1f ;  /* 0x0000001fff067424 */ /* 0x000fe200078e00ff */
[----:B-----5:R-:W-:-:S04]  /*4820*/  SHF.L.U32 R0, R0, 0x18, RZ ;  /* 0x0000001800007819 */ /* 0x020fc800000006ff */
[C---:B-1234-:R-:W-:Y:S02]  /*4830*/  LOP3.LUT R2, R0.reuse, 0x7f000000, RZ, 0xc0, !PT ;  /* 0x7f00000000027812 */ /* 0x05efe400078ec0ff */
        /* <DEDUP_REMOVED lines=14> */
[----:B------:R-:W0:Y:S01]  /*4920*/  F2I.S64.TRUNC R2, R2 ;  /* 0x0000000200027311 */ /* 0x000e22000020d900 */
[----:B------:R-:W-:Y:S05]  /*4930*/  BRA `(.L_x_3013) ;  /* 0x0000000400ec7947 */ /* 0x000fea0003800000 */
.L_x_3024:
[----:B-1234-:R-:W2:Y:S02]  /*4940*/  LDG.E.U8 R3, desc[UR36][R4.64] ;  /* 0x0000002404037981 */ /* 0x01eea4000c1e1100 */
        /* <DEDUP_REMOVED lines=10> */
[----:B------:R0:W1:Y:S01]  /*49f0*/  F2I.S64.TRUNC R2, R0 ;  /* 0x0000000000027311 */ /* 0x000062000020d900 */
[----:B------:R-:W-:Y:S05]  /*4a00*/  BRA `(.L_x_3013) ;  /* 0x0000000400b87947 */ /* 0x000fea0003800000 */
.L_x_3023:
[----:B-1234-:R-:W2:Y:S02]  /*4a10*/  LDG.E.U16 R2, desc[UR36][R4.64] ;  /* 0x0000002404027981 */ /* 0x01eea4000c1e1500 */
[----:B--2---:R-:W-:-:S06]  /*4a20*/  SHF.L.U32 R2, R2, 0x10, RZ ;  /* 0x0000001002027819 */ /* 0x004fcc00000006ff */
[----:B------:R-:W0:Y:S01]  /*4a30*/  F2I.S64.TRUNC R2, R2 ;  /* 0x0000000200027311 */ /* 0x000e22000020d900 */
[----:B------:R-:W-:Y:S05]  /*4a40*/  BRA `(.L_x_3013) ;  /* 0x0000000400a87947 */ /* 0x000fea0003800000 */
.L_x_3020:
        /* <DEDUP_REMOVED lines=9> */
[----:B-1234-:R-:W-:Y:S01]  /*4ae0*/  IMAD.U32 R3, RZ, RZ, UR4 ;  /* 0x00000004ff037e24 */ /* 0x01efe2000f8e00ff */
[----:B------:R-:W-:Y:S06]  /*4af0*/  BRA `(.L_x_3013) ;  /* 0x00000004007c7947 */ /* 0x000fec0003800000 */
.L_x_3027:
[----:B------:R-:W5:Y:S01]  /*4b00*/  LDG.E.U8 R4, desc[UR36][R4.64] ;  /* 0x0000002404047981 */ /* 0x000f62000c1e1100 */
[----:B------:R-:W-:Y:S01]  /*4b10*/  BSSY.RECONVERGENT B0, `(.L_x_3028) ;  /* 0x0000018000007945 */ /* 0x000fe20003800200 */
[----:B-1234-:R-:W-:Y:S01]  /*4b20*/  IMAD.MOV.U32 R2, RZ, RZ, RZ ;  /* 0x000000ffff027224 */ /* 0x01efe200078e00ff */
[----:B-----5:R-:W-:-:S13]  /*4b30*/  ISETP.NE.AND P0, PT, R4, RZ, PT ;  /* 0x000000ff0400720c */ /* 0x020fda0003f05270 */
        /* <DEDUP_REMOVED lines=17> */
.L_x_3031:
[----:B------:R-:W-:Y:S05]  /*4c50*/  BSYNC.RECONVERGENT B1 ;  /* 0x0000000000017941 */ /* 0x000fea0003800200 */
.L_x_3030:
[----:B------:R-:W-:Y:S02]  /*4c60*/  SHF.L.U32 R0, R0, 0x14, RZ ;  /* 0x0000001400007819 */ /* 0x000fe400000006ff */
[----:B------:R-:W-:-:S04]  /*4c70*/  LEA R2, R2, 0x3b800000, 0x17 ;  /* 0x3b80000002027811 */ /* 0x000fc800078eb8ff */
[----:B------:R-:W-:-:S07]  /*4c80*/  LOP3.LUT R2, R2, R0, R7, 0xfe, !PT ;  /* 0x0000000002027212 */ /* 0x000fce00078efe07 */
.L_x_3029:
[----:B------:R-:W-:Y:S05]  /*4c90*/  BSYNC.RECONVERGENT B0 ;  /* 0x0000000000007941 */ /* 0x000fea0003800200 */
.L_x_3028:
[----:B------:R-:W1:Y:S01]  /*4ca0*/  F2I.S64.TRUNC R2, R2 ;  /* 0x0000000200027311 */ /* 0x000e62000020d900 */
[----:B------:R-:W-:Y:S05]  /*4cb0*/  BRA `(.L_x_3013) ;  /* 0x00000004000c7947 */ /* 0x000fea0003800000 */
.L_x_3026:
[----:B------:R-:W5:Y:S01]  /*4cc0*/  LDG.E.U8 R4, desc[UR36][R4.64] ;  /* 0x0000002404047981 */ /* 0x000f62000c1e1100 */
[----:B------:R-:W-:Y:S01]  /*4cd0*/  BSSY.RECONVERGENT B0, `(.L_x_3032) ;  /* 0x0000018000007945 */ /* 0x000fe20003800200 */
[----:B-1234-:R-:W-:Y:S01]  /*4ce0*/  IMAD.MOV.U32 R2, RZ, RZ, RZ ;  /* 0x000000ffff027224 */ /* 0x01efe200078e00ff */
[----:B-----5:R-:W-:-:S13]  /*4cf0*/  ISETP.NE.AND P0, PT, R4, RZ, PT ;  /* 0x000000ff0400720c */ /* 0x020fda0003f05270 */
        /* <DEDUP_REMOVED lines=17> */
.L_x_3035:
[----:B------:R-:W-:Y:S05]  /*4e10*/  BSYNC.RECONVERGENT B1 ;  /* 0x0000000000017941 */ /* 0x000fea0003800200 */
.L_x_3034:
[----:B------:R-:W-:Y:S01]  /*4e20*/  IMAD.SHL.U32 R0, R0, 0x200000, RZ ;  /* 0x0020000000007824 */ /* 0x000fe200078e00ff */
[----:B------:R-:W-:-:S04]  /*4e30*/  LEA R2, R2, 0x37800000, 0x17 ;  /* 0x3780000002027811 */ /* 0x000fc800078eb8ff */
[----:B------:R-:W-:-:S07]  /*4e40*/  LOP3.LUT R2, R2, R0, R7, 0xfe, !PT ;  /* 0x0000000002027212 */ /* 0x000fce00078efe07 */
.L_x_3033:
[----:B------:R-:W-:Y:S05]  /*4e50*/  BSYNC.RECONVERGENT B0 ;  /* 0x0000000000007941 */ /* 0x000fea0003800200 */
.L_x_3032:
[----:B------:R-:W0:Y:S01]  /*4e60*/  F2I.S64.TRUNC R2, R2 ;  /* 0x0000000200027311 */ /* 0x000e22000020d900 */
[----:B------:R-:W-:Y:S05]  /*4e70*/  BRA `(.L_x_3013) ;  /* 0x00000000009c7947 */ /* 0x000fea0003800000 */
.L_x_3025:
[----:B------:R-:W-:-:S09]  /*4e80*/  UISETP.NE.AND UP0, UPT, UR4, 0x1c, UPT ;  /* 0x0000001c0400788c */ /* 0x000fd2000bf05270 */
[----:B------:R-:W-:Y:S05]  /*4e90*/  BRA.U !UP0, `(.L_x_3036) ;  /* 0x00000001088c7547 */ /* 0x000fea000b800000 */
[----:B------:R-:W-:-:S09]  /*4ea0*/  UISETP.NE.AND UP0, UPT, UR4, 0x1d, UPT ;  /* 0x0000001d0400788c */ /* 0x000fd2000bf05270 */
[----:B------:R-:W-:Y:S05]  /*4eb0*/  BRA.U !UP0, `(.L_x_3037) ;  /* 0x00000001087c7547 */ /* 0x000fea000b800000 */
[----:B------:R-:W-:-:S09]  /*4ec0*/  UISETP.NE.AND UP0, UPT, UR4, 0x2c, UPT ;  /* 0x0000002c0400788c */ /* 0x000fd2000bf05270 */
[----:B------:R-:W-:Y:S05]  /*4ed0*/  BRA.U UP0, `(.L_x_3012) ;  /* 0x00000001002c7547 */ /* 0x000fea000b800000 */
[----:B------:R-:W5:Y:S01]  /*4ee0*/  LDG.E.U8 R4, desc[UR36][R4.64] ;  /* 0x0000002404047981 */ /* 0x000f62000c1e1100 */
[----:B------:R-:W-:Y:S01]  /*4ef0*/  BSSY.RECONVERGENT B0, `(.L_x_3038) ;  /* 0x0000007000007945 */ /* 0x000fe20003800200 */
[----:B-1234-:R-:W-:Y:S01]  /*4f00*/  HFMA2 R2, -RZ, RZ, 3.814697265625e-06, 0 ;  /* 0x00400000ff027431 */ /* 0x01efe200000001ff */
[----:B-----5:R-:W-:-:S13]  /*4f10*/  ISETP.NE.AND P0, PT, R4, RZ, PT ;  /* 0x000000ff0400720c */ /* 0x020fda0003f05270 */
[----:B------:R-:W-:Y:S05]  /*4f20*/  @!P0 BRA `(.L_x_3039) ;  /* 0x00000000000c8947 */ /* 0x000fea0003800000 */
[----:B------:R-:W-:-:S13]  /*4f30*/  ISETP.NE.AND P0, PT, R4, 0xff, PT ;  /* 0x000000ff0400780c */ /* 0x000fda0003f05270 */
[----:B------:R-:W-:Y:S02]  /*4f40*/  @!P0 IMAD.MOV.U32 R2, RZ, RZ, 0x7f800001 ;  /* 0x7f800001ff028424 */ /* 0x000fe400078e00ff */
[----:B------:R-:W-:-:S07]  /*4f50*/  @P0 IMAD.SHL.U32 R2, R4, 0x800000, RZ ;  /* 0x0080000004020824 */ /* 0x000fce00078e00ff */
.L_x_3039:
[----:B------:R-:W-:Y:S05]  /*4f60*/  BSYNC.RECONVERGENT B0 ;  /* 0x0000000000007941 */ /* 0x000fea0003800200 */
.L_x_3038:
[----:B------:R-:W2:Y:S01]  /*4f70*/  F2I.S64.TRUNC R2, R2 ;  /* 0x0000000200027311 */ /* 0x000ea2000020d900 */
[----:B------:R-:W-:Y:S05]  /*4f80*/  BRA `(.L_x_3013) ;  /* 0x0000000000587947 */ /* 0x000fea0003800000 */
.L_x_3012:
[----:B-1234-:R-:W-:Y:S01]  /*4f90*/  MOV R2, 0x0 ;  /* 0x0000000000027802 */ /* 0x01efe20000000f00 */
        /* <DEDUP_REMOVED lines=15> */
.L_x_3040:
[----:B------:R-:W-:Y:S01]  /*5090*/  MOV R3, RZ ;  /* 0x000000ff00037202 */ /* 0x000fe20000000f00 */
[----:B------:R-:W-:Y:S06]  /*50a0*/  BRA `(.L_x_3013) ;  /* 0x0000000000107947 */ /* 0x000fec0003800000 */
.L_x_3037:
[----:B-1234-:R3:W5:Y:S01]  /*50b0*/  LDG.E R3, desc[UR36][R4.64+0x4] ;  /* 0x0000042404037981 */ /* 0x01e762000c1e1900 */
[----:B------:R-:W-:Y:S05]  /*50c0*/  BRA `(.L_x_3013) ;  /* 0x0000000000087947 */ /* 0x000fea0003800000 */
.L_x_3036:
[----:B------:R-:W-:Y:S02]  /*50d0*/  UMOV UR4, URZ ;  /* 0x000000ff00047c82 */ /* 0x000fe40008000000 */
[----:B-1234-:R-:W-:-:S07]  /*50e0*/  IMAD.U32 R3, RZ, RZ, UR4 ;  /* 0x00000004ff037e24 */ /* 0x01efce000f8e00ff */
.L_x_3013:
[----:B------:R-:W3:Y:S01]  /*50f0*/  LDCU.64 UR6, c[0x0][0x580] ;  /* 0x0000b000ff0677ac */ /* 0x000ee20008000a00 */
[----:B012--5:R-:W-:Y:S01]  /*5100*/  SHF.R.U32.HI R9, RZ, 0x1f, R3 ;  /* 0x0000001fff097819 */ /* 0x027fe20000011603 */
[----:B------:R-:W-:Y:S01]  /*5110*/  BSSY.RECONVERGENT B6, `(.L_x_3041) ;  /* 0x00000d3000067945 */ /* 0x000fe20003800200 */
[----:B---34-:R-:W-:Y:S01]  /*5120*/  IMAD.MOV.U32 R5, RZ, RZ, RZ ;  /* 0x000000ffff057224 */ /* 0x018fe200078e00ff */
[----:B------:R-:W-:Y:S01]  /*5130*/  UPRMT UR4, UR40, 0x9910, URZ ;  /* 0x0000991028047896 */ /* 0x000fe200080000ff */
[----:B------:R-:W-:-:S03]  /*5140*/  MOV R4, R9 ;  /* 0x0000000900047202 */ /* 0x000fc60000000f00 */
        /* <DEDUP_REMOVED lines=14> */
.L_x_3045:
[----:B------:R0:W-:Y:S01]  /*5230*/  STG.E.U8 desc[UR36][R2.64], R9 ;  /* 0x0000000902007986 */ /* 0x0001e2000c101124 */
[----:B------:R-:W-:Y:S05]  /*5240*/  BRA `(.L_x_3047) ;  /* 0x0000000800fc7947 */ /* 0x000fea0003800000 */
.L_x_3044:
        /* <DEDUP_REMOVED lines=8> */
.L_x_3049:
[----:B------:R0:W-:Y:S01]  /*52d0*/  STG.E desc[UR36][R2.64], R9 ;  /* 0x0000000902007986 */ /* 0x0001e2000c101924 */
[----:B------:R-:W-:Y:S05]  /*52e0*/  BRA `(.L_x_3047) ;  /* 0x0000000800d47947 */ /* 0x000fea0003800000 */
.L_x_3048:
[----:B------:R0:W-:Y:S01]  /*52f0*/  STG.E.U16 desc[UR36][R2.64], R9 ;  /* 0x0000000902007986 */ /* 0x0001e2000c101524 */
[----:B------:R-:W-:Y:S05]  /*5300*/  BRA `(.L_x_3047) ;  /* 0x0000000800cc7947 */ /* 0x000fea0003800000 */
.L_x_3043:
        /* <DEDUP_REMOVED lines=9> */
.L_x_3051:
[----:B------:R-:W0:Y:S02]  /*53a0*/  I2F.U16 R0, R9 ;  /* 0x0000000900007306 */ /* 0x000e240000101000 */
[----:B0-----:R-:W-:-:S05]  /*53b0*/  F2FP.F16.F32.PACK_AB R0, RZ, R0 ;  /* 0x00000000ff00723e */ /* 0x001fca00000000ff */
[----:B------:R0:W-:Y:S01]  /*53c0*/  STG.E.U16 desc[UR36][R2.64], R0 ;  /* 0x0000000002007986 */ /* 0x0001e2000c101524 */
[----:B------:R-:W-:Y:S05]  /*53d0*/  BRA `(.L_x_3047) ;  /* 0x0000000800987947 */ /* 0x000fea0003800000 */
.L_x_3050:
        /* <DEDUP_REMOVED lines=10> */
.L_x_3053:
[----:B------:R-:W0:Y:S02]  /*5480*/  I2F.U16 R9, R9 ;  /* 0x0000000900097306 */ /* 0x000e240000101000 */
[----:B0-----:R-:W-:-:S04]  /*5490*/  F2FP.F16.F32.PACK_AB R5, RZ, R9 ;  /* 0x00000009ff05723e */ /* 0x001fc800000000ff */
[----:B------:R-:W-:-:S05]  /*54a0*/  PRMT R5, R5, 0x5410, RZ ;  /* 0x0000541005057816 */ /* 0x000fca00000000ff */
[----:B------:R0:W-:Y:S01]  /*54b0*/  STG.E desc[UR36][R2.64], R5 ;  /* 0x0000000502007986 */ /* 0x0001e2000c101924 */
[----:B------:R-:W-:Y:S05]  /*54c0*/  BRA `(.L_x_3047) ;  /* 0x00000008005c7947 */ /* 0x000fea0003800000 */
.L_x_3052:
[----:B------:R-:W0:Y:S02]  /*54d0*/  I2F.F64.U16 R4, R9 ;  /* 0x0000000900047312 */ /* 0x000e240000101800 */
[----:B0-----:R0:W-:Y:S01]  /*54e0*/  STG.E.64 desc[UR36][R2.64], R4 ;  /* 0x0000000402007986 */ /* 0x0011e2000c101b24 */
[----:B------:R-:W-:Y:S05]  /*54f0*/  BRA `(.L_x_3047) ;  /* 0x0000000800507947 */ /* 0x000fea0003800000 */
.L_x_3042:
        /* <DEDUP_REMOVED lines=12> */
.L_x_3057:
        /* <DEDUP_REMOVED lines=17> */
.L_x_3059:
[----:B------:R-:W-:Y:S05]  /*56d0*/  BSYNC.RECONVERGENT B0 ;  /* 0x0000000000007941 */ /* 0x000fea0003800200 */
.L_x_3058:
[----:B------:R0:W-:Y:S01]  /*56e0*/  STG.E.U8 desc[UR36][R2.64], R0 ;  /* 0x0000000002007986 */ /* 0x0001e2000c101124 */
[----:B------:R-:W-:Y:S05]  /*56f0*/  BRA `(.L_x_3047) ;  /* 0x0000000400d07947 */ /* 0x000fea0003800000 */
.L_x_3056:
        /* <DEDUP_REMOVED lines=17> */
[----:B------:R-:W-:-:S07]  /*5810*/  MOV R0, R5 ;  /* 0x0000000500007202 */ /* 0x000fce0000000f00 */
.L_x_3061:
[----:B------:R-:W-:Y:S05]  /*5820*/  BSYNC.RECONVERGENT B0 ;  /* 0x0000000000007941 */ /* 0x000fea0003800200 */
.L_x_3060:
[----:B------:R0:W-:Y:S01]  /*5830*/  STG.E.U8 desc[UR36][R2.64], R0 ;  /* 0x0000000002007986 */ /* 0x0001e2000c101124 */
[----:B------:R-:W-:Y:S05]  /*5840*/  BRA `(.L_x_3047) ;  /* 0x00000004007c7947 */ /* 0x000fea0003800000 */
.L_x_3055:
        /* <DEDUP_REMOVED lines=21> */
.L_x_3063:
[----:B------:R0:W-:Y:S01]  /*59a0*/  STG.E.64 desc[UR36][R2.64], R4 ;  /* 0x0000000402007986 */ /* 0x0001e2000c101b24 */
[----:B------:R-:W-:Y:S05]  /*59b0*/  BRA `(.L_x_3047) ;  /* 0x0000000400207947 */ /* 0x000fea0003800000 */
.L_x_3062:
[----:B------:R0:W-:Y:S01]  /*59c0*/  STG.E desc[UR36][R2.64], R9 ;  /* 0x0000000902007986 */ /* 0x0001e2000c101924 */
[----:B------:R-:W-:Y:S05]  /*59d0*/  BRA `(.L_x_3047) ;  /* 0x0000000400187947 */ /* 0x000fea0003800000 */
.L_x_3054:
        /* <DEDUP_REMOVED lines=8> */
.L_x_3065:
[----:B------:R-:W0:Y:S01]  /*5a60*/  I2F.F64.U16 R4, R9 ;  /* 0x0000000900047312 */ /* 0x000e220000101800 */
[----:B------:R-:W-:-:S05]  /*5a70*/  CS2R R6, SRZ ;  /* 0x0000000000067805 */ /* 0x000fca000001ff00 */
[----:B0-----:R4:W-:Y:S01]  /*5a80*/  STG.E.128 desc[UR36][R2.64], R4 ;  /* 0x0000000402007986 */ /* 0x0019e2000c101d24 */
[----:B------:R-:W-:Y:S05]  /*5a90*/  BRA `(.L_x_3047) ;  /* 0x0000000000e87947 */ /* 0x000fea0003800000 */
.L_x_3064:
[----:B------:R-:W-:-:S09]  /*5aa0*/  UISETP.NE.AND UP0, UPT, UR4, 0xf, UPT ;  /* 0x0000000f0400788c */ /* 0x000fd2000bf05270 */
[----:B------:R-:W-:Y:S05]  /*5ab0*/  BRA.U !UP0, `(.L_x_3066) ;  /* 0x0000000108d47547 */ /* 0x000fea000b800000 */
[----:B------:R-:W-:-:S09]  /*5ac0*/  UISETP.NE.AND UP0, UPT, UR4, 0x17, UPT ;  /* 0x000000170400788c */ /* 0x000fd2000bf05270 */
[----:B------:R-:W-:Y:S05]  /*5ad0*/  BRA.U !UP0, `(.L_x_3067) ;  /* 0x0000000108847547 */ /* 0x000fea000b800000 */
[----:B------:R-:W-:-:S09]  /*5ae0*/  UISETP.NE.AND UP0, UPT, UR4, 0x18, UPT ;  /* 0x000000180400788c */ /* 0x000fd2000bf05270 */
[----:B------:R-:W-:Y:S05]  /*5af0*/  BRA.U !UP0, `(.L_x_3068) ;  /* 0x0000000108447547 */ /* 0x000fea000b800000 */
.L_x_3046:
        /* <DEDUP_REMOVED lines=16> */
.L_x_3069:
[----:B------:R-:W-:Y:S05]  /*5c00*/  BRA `(.L_x_3047) ;  /* 0x00000000008c7947 */ /* 0x000fea0003800000 */
.L_x_3068:
        /* <DEDUP_REMOVED lines=11> */
.L_x_3071:
[----:B------:R-:W-:Y:S05]  /*5cc0*/  BSYNC.RECONVERGENT B0 ;  /* 0x0000000000007941 */ /* 0x000fea0003800200 */
.L_x_3070:
[----:B------:R3:W-:Y:S01]  /*5cd0*/  STG.E.U8 desc[UR36][R2.64], R5 ;  /* 0x0000000502007986 */ /* 0x0007e2000c101124 */
[----:B------:R-:W-:Y:S05]  /*5ce0*/  BRA `(.L_x_3047) ;  /* 0x0000000000547947 */ /* 0x000fea0003800000 */
.L_x_3067:
        /* <DEDUP_REMOVED lines=13> */
.L_x_3072:
[----:B------:R-:W-:Y:S02]  /*5dc0*/  ISETP.GT.U32.AND P0, PT, R5, 0x7f800000, PT ;  /* 0x7f8000000500780c */ /* 0x000fe40003f04070 */
[----:B------:R-:W-:-:S04]  /*5dd0*/  MOV R5, 0x7f ;  /* 0x0000007f00057802 */ /* 0x000fc80000000f00 */
[----:B------:R-:W-:-:S05]  /*5de0*/  SEL R5, R5, 0x7c, P0 ;  /* 0x0000007c05057807 */ /* 0x000fca0000000000 */
[----:B------:R2:W-:Y:S01]  /*5df0*/  STG.E.U8 desc[UR36][R2.64], R5 ;  /* 0x0000000502007986 */ /* 0x0005e2000c101124 */
[----:B------:R-:W-:Y:S05]  /*5e00*/  BRA `(.L_x_3047) ;  /* 0x00000000000c7947 */ /* 0x000fea0003800000 */
.L_x_3066:
[----:B------:R-:W0:Y:S02]  /*5e10*/  I2F.U16 R0, R9 ;  /* 0x0000000900007306 */ /* 0x000e240000101000 */
[----:B0-----:R-:W-:-:S05]  /*5e20*/  F2FP.BF16.F32.PACK_AB R0, RZ, R0 ;  /* 0x00000000ff00723e */ /* 0x001fca00000010ff */
[----:B------:R0:W-:Y:S02]  /*5e30*/  STG.E.U16 desc[UR36][R2.64], R0 ;  /* 0x0000000002007986 */ /* 0x0001e4000c101524 */
.L_x_3047:
[----:B------:R-:W-:Y:S05]  /*5e40*/  BSYNC.RECONVERGENT B6 ;  /* 0x0000000000067941 */ /* 0x000fea0003800200 */
.L_x_3041:
[----:B------:R-:W-:-:S07]  /*5e50*/  VIADD R17, R17, 0x80 ;  /* 0x0000008011117836 */ /* 0x000fce0000000000 */
.L_x_3006:
[----:B------:R-:W-:Y:S05]  /*5e60*/  BSYNC.RECONVERGENT B7 ;  /* 0x0000000000077941 */ /* 0x000fea0003800200 */
.L_x_3005:
        /* <DEDUP_REMOVED lines=307> */
.L_x_3075:
[----:B------:R-:W4:Y:S01]  /*71a0*/  LDCU.64 UR6, c[0x0][0x588] ;  /* 0x0000b100ff0677ac */ /* 0x000f220008000a00 */
[----:B------:R-:W-:-:S04]  /*71b0*/  UPRMT UR4, UR41, 0x9910, URZ ;  /* 0x0000991029047896 */ /* 0x000fc800080000ff */
[----:B------:R-:W-:Y:S01]  /*71c0*/  UISETP.GT.AND UP0, UPT, UR4, 0x9, UPT ;  /* 0x000000090400788c */ /* 0x000fe2000bf04270 */
[----:B----4-:R-:W-:-:S04]  /*71d0*/  IADD3 R4, P0, PT, R0, UR6, RZ ;  /* 0x0000000600047c10 */ /* 0x010fc8000ff1e0ff */
[----:B-123--:R-:W-:-:S04]  /*71e0*/  IADD3.X R5, PT, PT, RZ, UR7, RZ, P0, !PT ;  /* 0x00000007ff057c10 */ /* 0x00efc800087fe4ff */
        /* <DEDUP_REMOVED lines=12> */
.L_x_3079:
[----:B------:R-:W-:Y:S02]  /*72b0*/  UMOV UR4, URZ ;  /* 0x000000ff00047c82 */ /* 0x000fe40008000000 */
[----:B------:R-:W-:Y:S01]  /*72c0*/  IMAD.U32 R3, RZ, RZ, UR4 ;  /* 0x00000004ff037e24 */ /* 0x000fe2000f8e00ff */
[----:B------:R-:W-:Y:S06]  /*72d0*/  BRA `(.L_x_3081) ;  /* 0x0000000c00387947 */ /* 0x000fec0003800000 */
.L_x_3078:
        /* <DEDUP_REMOVED lines=8> */
.L_x_3083:
[----:B------:R-:W2:Y:S02]  /*7360*/  LDG.E R3, desc[UR36][R4.64] ;  /* 0x0000002404037981 */ /* 0x000ea4000c1e1900 */
[----:B--2---:R-:W-:Y:S01]  /*7370*/  SHF.R.S32.HI R3, RZ, 0x1f, R3 ;  /* 0x0000001fff037819 */ /* 0x004fe20000011403 */
[----:B------:R-:W-:Y:S06]  /*7380*/  BRA `(.L_x_3081) ;  /* 0x0000000c000c7947 */ /* 0x000fec0003800000 */
.L_x_3082:
[----:B------:R-:W2:Y:S02]  /*7390*/  LDG.E.S16 R3, desc[UR36][R4.64] ;  /* 0x0000002404037981 */ /* 0x000ea4000c1e1700 */
[----:B--2---:R-:W-:Y:S01]  /*73a0*/  SHF.R.S32.HI R3, RZ, 0x1f, R3 ;  /* 0x0000001fff037819 */ /* 0x004fe20000011403 */
[----:B------:R-:W-:Y:S06]  /*73b0*/  BRA `(.L_x_3081) ;  /* 0x0000000c00007947 */ /* 0x000fec0003800000 */
.L_x_3077:
[----:B------:R-:W-:-:S09]  /*73c0*/  UISETP.GT.AND UP0, UPT, UR4, 0x6, UPT ;  /* 0x000000060400788c */ /* 0x000fd2000bf04270 */
[----:B------:R-:W-:Y:S05]  /*73d0*/  BRA.U UP0, `(.L_x_3084) ;  /* 0x00000001002c7547 */ /* 0x000fea000b800000 */
[----:B------:R-:W-:-:S09]  /*73e0*/  UISETP.NE.AND UP0, UPT, UR4, 0x5, UPT ;  /* 0x000000050400788c */ /* 0x000fd2000bf05270 */
[----:B------:R-:W-:Y:S05]  /*73f0*/  BRA.U !UP0, `(.L_x_3085) ;  /* 0x0000000108147547 */ /* 0x000fea000b800000 */
[----:B------:R-:W-:-:S09]  /*7400*/  UISETP.NE.AND UP0, UPT, UR4, 0x6, UPT ;  /* 0x000000060400788c */ /* 0x000fd2000bf05270 */
[----:B------:R-:W-:Y:S05]  /*7410*/  BRA.U UP0, `(.L_x_3080) ;  /* 0x0000000900907547 */ /* 0x000fea000b800000 */
[----:B------:R-:W2:Y:S02]  /*7420*/  LDG.E R2, desc[UR36][R4.64] ;  /* 0x0000002404027981 */ /* 0x000ea4000c1e1900 */
[----:B--2---:R-:W2:Y:S01]  /*7430*/  F2I.S64.TRUNC R2, R2 ;  /* 0x0000000200027311 */ /* 0x004ea2000020d900 */
[----:B------:R-:W-:Y:S05]  /*7440*/  BRA `(.L_x_3081) ;  /* 0x0000000800dc7947 */ /* 0x000fea0003800000 */
.L_x_3085:
[----:B------:R-:W2:Y:S02]  /*7450*/  LDG.E.U16 R4, desc[UR36][R4.64] ;  /* 0x0000002404047981 */ /* 0x000ea4000c1e1500 */
[----:B--2---:R-:W-:-:S06]  /*7460*/  HADD2.F32 R2, -RZ, R4.H0_H0 ;  /* 0x20000004ff027230 */ /* 0x004fcc0000004100 */
[----:B------:R-:W1:Y:S01]  /*7470*/  F2I.S64.TRUNC R2, R2 ;  /* 0x0000000200027311 */ /* 0x000e62000020d900 */
[----:B------:R-:W-:Y:S05]  /*7480*/  BRA `(.L_x_3081) ;  /* 0x0000000800cc7947 */ /* 0x000fea0003800000 */
.L_x_3084:
[----:B------:R-:W-:-:S09]  /*7490*/  UISETP.NE.AND UP0, UPT, UR4, 0x7, UPT ;  /* 0x000000070400788c */ /* 0x000fd2000bf05270 */
[----:B------:R-:W-:Y:S05]  /*74a0*/  BRA.U !UP0, `(.L_x_3086) ;  /* 0x00000001082c7547 */ /* 0x000fea000b800000 */
[----:B------:R-:W-:-:S09]  /*74b0*/  UISETP.NE.AND UP0, UPT, UR4, 0x8, UPT ;  /* 0x000000080400788c */ /* 0x000fd2000bf05270 */
[----:B------:R-:W-:Y:S05]  /*74c0*/  BRA.U !UP0, `(.L_x_3087) ;  /* 0x0000000108147547 */ /* 0x000fea000b800000 */
[----:B------:R-:W-:-:S09]  /*74d0*/  UISETP.NE.AND UP0, UPT, UR4, 0x9, UPT ;  /* 0x000000090400788c */ /* 0x000fd2000bf05270 */
[----:B------:R-:W-:Y:S05]  /*74e0*/  BRA.U UP0, `(.L_x_3080) ;  /* 0x00000009005c7547 */ /* 0x000fea000b800000 */
[----:B------:R-:W2:Y:S02]  /*74f0*/  LDG.E R2, desc[UR36][R4.64] ;  /* 0x0000002404027981 */ /* 0x000ea4000c1e1900 */
[----:B--2---:R-:W4:Y:S01]  /*7500*/  F2I.S64.TRUNC R2, R2 ;  /* 0x0000000200027311 */ /* 0x004f22000020d900 */
[----:B------:R-:W-:Y:S05]  /*7510*/  BRA `(.L_x_3081) ;  /* 0x0000000800a87947 */ /* 0x000fea0003800000 */
.L_x_3087:
[----:B------:R-:W2:Y:S02]  /*7520*/  LDG.E.U16 R4, desc[UR36][R4.64] ;  /* 0x0000002404047981 */ /* 0x000ea4000c1e1500 */
[----:B--2---:R-:W-:-:S06]  /*7530*/  HADD2.F32 R2, -RZ, R4.H0_H0 ;  /* 0x20000004ff027230 */ /* 0x004fcc0000004100 */
[----:B------:R-:W3:Y:S01]  /*7540*/  F2I.S64.TRUNC R2, R2 ;  /* 0x0000000200027311 */ /* 0x000ee2000020d900 */
[----:B------:R-:W-:Y:S05]  /*7550*/  BRA `(.L_x_3081) ;  /* 0x0000000800987947 */ /* 0x000fea0003800000 */
.L_x_3086:
[----:B------:R-:W2:Y:S02]  /*7560*/  LDG.E.64 R2, desc[UR36][R4.64] ;  /* 0x0000002404027981 */ /* 0x000ea4000c1e1b00 */
[----:B--2---:R-:W0:Y:S01]  /*7570*/  F2I.S64.F64.TRUNC R2, R2 ;  /* 0x0000000200027311 */ /* 0x004e22000030d900 */
[----:B------:R-:W-:Y:S05]  /*7580*/  BRA `(.L_x_3081) ;  /* 0x00000008008c7947 */ /* 0x000fea0003800000 */
.L_x_3076:
        /* <DEDUP_REMOVED lines=9> */
[----:B------:R-:W-:Y:S01]  /*7620*/  MOV R3, UR4 ;  /* 0x0000000400037c02 */ /* 0x000fe20008000f00 */
[----:B------:R-:W-:Y:S06]  /*7630*/  BRA `(.L_x_3081) ;  /* 0x0000000800607947 */ /* 0x000fec0003800000 */
.L_x_3090:
[----:B------:R-:W2:Y:S02]  /*7640*/  LDG.E.64 R4, desc[UR36][R4.64] ;  /* 0x0000002404047981 */ /* 0x000ea4000c1e1b00 */
[----:B--2---:R0:W1:Y:S01]  /*7650*/  F2I.S64.F64.TRUNC R2, R4 ;  /* 0x0000000400027311 */ /* 0x004062000030d900 */
[----:B------:R-:W-:Y:S05]  /*7660*/  BRA `(.L_x_3081) ;  /* 0x0000000800547947 */ /* 0x000fea0003800000 */
.L_x_3089:
        /* <DEDUP_REMOVED lines=24> */
[----:B------:R-:W0:Y:S01]  /*77f0*/  F2I.S64.TRUNC R2, R2 ;  /* 0x0000000200027311 */ /* 0x000e22000020d900 */
[----:B------:R-:W-:Y:S05]  /*7800*/  BRA `(.L_x_3081) ;  /* 0x0000000400ec7947 */ /* 0x000fea0003800000 */
.L_x_3092:
        /* <DEDUP_REMOVED lines=13> */
.L_x_3091:
[----:B------:R-:W2:Y:S02]  /*78e0*/  LDG.E.U16 R2, desc[UR36][R4.64] ;  /* 0x0000002404027981 */ /* 0x000ea4000c1e1500 */
[----:B--2---:R-:W-:-:S06]  /*78f0*/  SHF.L.U32 R2, R2, 0x10, RZ ;  /* 0x0000001002027819 */ /* 0x004fcc00000006ff */
[----:B------:R-:W0:Y:S01]  /*7900*/  F2I.S64.TRUNC R2, R2 ;  /* 0x0000000200027311 */ /* 0x000e22000020d900 */
[----:B------:R-:W-:Y:S05]  /*7910*/  BRA `(.L_x_3081) ;  /* 0x0000000400a87947 */ /* 0x000fea0003800000 */
.L_x_3088:
        /* <DEDUP_REMOVED lines=9> */
[----:B------:R-:W-:Y:S01]  /*79b0*/  IMAD.U32 R3, RZ, RZ, UR4 ;  /* 0x00000004ff037e24 */ /* 0x000fe2000f8e00ff */
[----:B------:R-:W-:Y:S06]  /*79c0*/  BRA `(.L_x_3081) ;  /* 0x00000004007c7947 */ /* 0x000fec0003800000 */
.L_x_3095:
        /* <DEDUP_REMOVED lines=21> */
.L_x_3099:
[----:B------:R-:W-:Y:S05]  /*7b20*/  BSYNC.RECONVERGENT B1 ;  /* 0x0000000000017941 */ /* 0x000fea0003800200 */
.L_x_3098:
[----:B------:R-:W-:Y:S02]  /*7b30*/  SHF.L.U32 R0, R0, 0x14, RZ ;  /* 0x0000001400007819 */ /* 0x000fe400000006ff */
[----:B------:R-:W-:-:S04]  /*7b40*/  LEA R2, R2, 0x3b800000, 0x17 ;  /* 0x3b80000002027811 */ /* 0x000fc800078eb8ff */
[----:B------:R-:W-:-:S07]  /*7b50*/  LOP3.LUT R2, R2, R0, R7, 0xfe, !PT ;  /* 0x0000000002027212 */ /* 0x000fce00078efe07 */
.L_x_3097:
[----:B------:R-:W-:Y:S05]  /*7b60*/  BSYNC.RECONVERGENT B0 ;  /* 0x0000000000007941 */ /* 0x000fea0003800200 */
.L_x_3096:
[----:B------:R-:W0:Y:S01]  /*7b70*/  F2I.S64.TRUNC R2, R2 ;  /* 0x0000000200027311 */ /* 0x000e22000020d900 */
[----:B------:R-:W-:Y:S05]  /*7b80*/  BRA `(.L_x_3081) ;  /* 0x00000004000c7947 */ /* 0x000fea0003800000 */
.L_x_3094:
        /* <DEDUP_REMOVED lines=21> */
.L_x_3103:
[----:B------:R-:W-:Y:S05]  /*7ce0*/  BSYNC.RECONVERGENT B1 ;  /* 0x0000000000017941 */ /* 0x000fea0003800200 */
.L_x_3102:
[----:B------:R-:W-:Y:S01]  /*7cf0*/  IMAD.SHL.U32 R0, R0, 0x200000, RZ ;  /* 0x0020000000007824 */ /* 0x000fe200078e00ff */
[----:B------:R-:W-:-:S04]  /*7d00*/  LEA R2, R2, 0x37800000, 0x17 ;  /* 0x3780000002027811 */ /* 0x000fc800078eb8ff */
[----:B------:R-:W-:-:S07]  /*7d10*/  LOP3.LUT R2, R2, R0, R7, 0xfe, !PT ;  /* 0x0000000002027212 */ /* 0x000fce00078efe07 */
.L_x_3101:
[----:B------:R-:W-:Y:S05]  /*7d20*/  BSYNC.RECONVERGENT B0 ;  /* 0x0000000000007941 */ /* 0x000fea0003800200 */
.L_x_3100:
[----:B------:R-:W0:Y:S01]  /*7d30*/  F2I.S64.TRUNC R2, R2 ;  /* 0x0000000200027311 */ /* 0x000e22000020d900 */
[----:B------:R-:W-:Y:S05]  /*7d40*/  BRA `(.L_x_3081) ;  /* 0x00000000009c7947 */ /* 0x000fea0003800000 */
.L_x_3093:
        /* <DEDUP_REMOVED lines=12> */
[----:B------:R-:W-:Y:S01]  /*7e10*/  @!P0 IMAD.MOV.U32 R2, RZ, RZ, 0x7f800001 ;  /* 0x7f800001ff028424 */ /* 0x000fe200078e00ff */
[----:B------:R-:W-:-:S07]  /*7e20*/  @P0 SHF.L.U32 R2, R4, 0x17, RZ ;  /* 0x0000001704020819 */ /* 0x000fce00000006ff */
.L_x_3107:
[----:B------:R-:W-:Y:S05]  /*7e30*/  BSYNC.RECONVERGENT B0 ;  /* 0x0000000000007941 */ /* 0x000fea0003800200 */
.L_x_3106:
[----:B------:R-:W0:Y:S01]  /*7e40*/  F2I.S64.TRUNC R2, R2 ;  /* 0x0000000200027311 */ /* 0x000e22000020d900 */
[----:B------:R-:W-:Y:S05]  /*7e50*/  BRA `(.L_x_3081) ;  /* 0x0000000000587947 */ /* 0x000fea0003800000 */
.L_x_3080:
        /* <DEDUP_REMOVED lines=10> */
[----:B-1----:R-:W-:Y:S01]  /*7f00*/  IMAD.U32 R6, RZ, RZ, UR6 ;  /* 0x00000006ff067e24 */ /* 0x002fe2000f8e00ff */
[----:B------:R-:W-:Y:S01]  /*7f10*/  MOV R7, UR7 ;  /* 0x0000000700077c02 */ /* 0x000fe20008000f00 */
[----:B---3--:R-:W-:Y:S01]  /*7f20*/  IMAD.U32 R10, RZ, RZ, UR8 ;  /* 0x00000008ff0a7e24 */ /* 0x008fe2000f8e00ff */
[----:B------:R-:W-:-:S07]  /*7f30*/  MOV R11, UR9 ;  /* 0x00000009000b7c02 */ /* 0x000fce0008000f00 */
[----:B------:R-:W-:-:S07]  /*7f40*/  LEPC R20, `(.L_x_3108) ;  /* 0x000000001014794e */ /* 0x000fce0000000000 */
[----:B--2---:R-:W-:Y:S05]  /*7f50*/  CALL.ABS.NOINC R2 ;  /* 0x0000000002007343 */ /* 0x004fea0003c00000 */
.L_x_3108:
[----:B------:R-:W-:Y:S01]  /*7f60*/  MOV R3, RZ ;  /* 0x000000ff00037202 */ /* 0x000fe20000000f00 */
[----:B------:R-:W-:Y:S06]  /*7f70*/  BRA `(.L_x_3081) ;  /* 0x0000000000107947 */ /* 0x000fec0003800000 */
.L_x_3105:
[----:B------:R0:W5:Y:S01]  /*7f80*/  LDG.E R3, desc[UR36][R4.64+0x4] ;  /* 0x0000042404037981 */ /* 0x000162000c1e1900 */
[----:B------:R-:W-:Y:S05]  /*7f90*/  BRA `(.L_x_3081) ;  /* 0x0000000000087947 */ /* 0x000fea0003800000 */
.L_x_3104:
[----:B------:R-:W-:Y:S02]  /*7fa0*/  UMOV UR4, URZ ;  /* 0x000000ff00047c82 */ /* 0x000fe40008000000 */
[----:B------:R-:W-:-:S07]  /*7fb0*/  IMAD.U32 R3, RZ, RZ, UR4 ;  /* 0x00000004ff037e24 */ /* 0x000fce000f8e00ff */
.L_x_3081:
[----:B------:R-:W0:Y:S02]  /*7fc0*/  LDCU.64 UR6, c[0x0][0x580] ;  /* 0x0000b000ff0677ac */ /* 0x000e240008000a00 */
[----:B012345:R-:W-:Y:S01]  /*7fd0*/  SHF.R.U32.HI R9, RZ, 0x1f, R3 ;  /* 0x0000001fff097819 */ /* 0x03ffe20000011603 */
[----:B------:R-:W-:Y:S01]  /*7fe0*/  BSSY.RECONVERGENT B6, `(.L_x_3109) ;  /* 0x00000d3000067945 */ /* 0x000fe20003800200 */
[----:B------:R-:W-:Y:S01]  /*7ff0*/  MOV R5, RZ ;  /* 0x000000ff00057202 */ /* 0x000fe20000000f00 */
[----:B------:R-:W-:Y:S02]  /*8000*/  UPRMT UR4, UR40, 0x9910, URZ ;  /* 0x0000991028047896 */ /* 0x000fe400080000ff */
[----:B------:R-:W-:Y:S02]  /*8010*/  IMAD.MOV.U32 R4, RZ, RZ, R9 ;  /* 0x000000ffff047224 */ /* 0x000fe400078e0009 */
[----:B------:R-:W-:Y:S01]  /*8020*/  UISETP.GT.AND UP0, UPT, UR4, 0x9, UPT ;  /* 0x000000090400788c */ /* 0x000fe2000bf04270 */
[----:B------:R-:W-:-:S04]  /*8030*/  IADD3 R2, P0, PT, R16, UR6, RZ ;  /* 0x0000000610027c10 */ /* 0x000fc8000ff1e0ff */
        /* <DEDUP_REMOVED lines=12> */
.L_x_3113:
[----:B------:R0:W-:Y:S01]  /*8100*/  STG.E.U8 desc[UR36][R2.64], R9 ;  /* 0x0000000902007986 */ /* 0x0001e2000c101124 */
[----:B------:R-:W-:Y:S05]  /*8110*/  BRA `(.L_x_3115) ;  /* 0x0000000800fc7947 */ /* 0x000fea0003800000 */
.L_x_3112:
        /* <DEDUP_REMOVED lines=8> */
.L_x_3117:
[----:B------:R0:W-:Y:S01]  /*81a0*/  STG.E desc[UR36][R2.64], R9 ;  /* 0x0000000902007986 */ /* 0x0001e2000c101924 */
[----:B------:R-:W-:Y:S05]  /*81b0*/  BRA `(.L_x_3115) ;  /* 0x0000000800d47947 */ /* 0x000fea0003800000 */
.L_x_3116:
[----:B------:R0:W-:Y:S01]  /*81c0*/  STG.E.U16 desc[UR36][R2.64], R9 ;  /* 0x0000000902007986 */ /* 0x0001e2000c101524 */
[----:B------:R-:W-:Y:S05]  /*81d0*/  BRA `(.L_x_3115) ;  /* 0x0000000800cc7947 */ /* 0x000fea0003800000 */
.L_x_3111:
        /* <DEDUP_REMOVED lines=9> */
.L_x_3119:
[----:B------:R-:W0:Y:S02]  /*8270*/  I2F.U16 R0, R9 ;  /* 0x0000000900007306 */ /* 0x000e240000101000 */
[----:B0-----:R-:W-:-:S05]  /*8280*/  F2FP.F16.F32.PACK_AB R0, RZ, R0 ;  /* 0x00000000ff00723e */ /* 0x001fca00000000ff */
[----:B------:R0:W-:Y:S01]  /*8290*/  STG.E.U16 desc[UR36][R2.64], R0 ;  /* 0x0000000002007986 */ /* 0x0001e2000c101524 */
[----:B------:R-:W-:Y:S05]  /*82a0*/  BRA `(.L_x_3115) ;  /* 0x0000000800987947 */ /* 0x000fea0003800000 */
.L_x_3118:
        /* <DEDUP_REMOVED lines=10> */
.L_x_3121:
[----:B------:R-:W0:Y:S02]  /*8350*/  I2F.U16 R9, R9 ;  /* 0x0000000900097306 */ /* 0x000e240000101000 */
[----:B0-----:R-:W-:-:S04]  /*8360*/  F2FP.F16.F32.PACK_AB R5, RZ, R9 ;  /* 0x00000009ff05723e */ /* 0x001fc800000000ff */
[----:B------:R-:W-:-:S05]  /*8370*/  PRMT R5, R5, 0x5410, RZ ;  /* 0x0000541005057816 */ /* 0x000fca00000000ff */
[----:B------:R0:W-:Y:S01]  /*8380*/  STG.E desc[UR36][R2.64], R5 ;  /* 0x0000000502007986 */ /* 0x0001e2000c101924 */
[----:B------:R-:W-:Y:S05]  /*8390*/  BRA `(.L_x_3115) ;  /* 0x00000008005c7947 */ /* 0x000fea0003800000 */
.L_x_3120:
[----:B------:R-:W0:Y:S02]  /*83a0*/  I2F.F64.U16 R4, R9 ;  /* 0x0000000900047312 */ /* 0x000e240000101800 */
[----:B0-----:R0:W-:Y:S01]  /*83b0*/  STG.E.64 desc[UR36][R2.64], R4 ;  /* 0x0000000402007986 */ /* 0x0011e2000c101b24 */
[----:B------:R-:W-:Y:S05]  /*83c0*/  BRA `(.L_x_3115) ;  /* 0x0000000800507947 */ /* 0x000fea0003800000 */
.L_x_3110:
        /* <DEDUP_REMOVED lines=12> */
.L_x_3125:
        /* <DEDUP_REMOVED lines=17> */
.L_x_3127:
[----:B------:R-:W-:Y:S05]  /*85a0*/  BSYNC.RECONVERGENT B0 ;  /* 0x0000000000007941 */ /* 0x000fea0003800200 */
.L_x_3126:
[----:B------:R0:W-:Y:S01]  /*85b0*/  STG.E.U8 desc[UR36][R2.64], R0 ;  /* 0x0000000002007986 */ /* 0x0001e2000c101124 */
[----:B------:R-:W-:Y:S05]  /*85c0*/  BRA `(.L_x_3115) ;  /* 0x0000000400d07947 */ /* 0x000fea0003800000 */
.L_x_3124:
        /* <DEDUP_REMOVED lines=18> */
.L_x_3129:
[----:B------:R-:W-:Y:S05]  /*86f0*/  BSYNC.RECONVERGENT B0 ;  /* 0x0000000000007941 */ /* 0x000fea0003800200 */
.L_x_3128:
[----:B------:R0:W-:Y:S01]  /*8700*/  STG.E.U8 desc[UR36][R2.64], R0 ;  /* 0x0000000002007986 */ /* 0x0001e2000c101124 */
[----:B------:R-:W-:Y:S05]  /*8710*/  BRA `(.L_x_3115) ;  /* 0x00000004007c7947 */ /* 0x000fea0003800000 */
.L_x_3123:
        /* <DEDUP_REMOVED lines=21> */
.L_x_3131:
[----:B------:R0:W-:Y:S01]  /*8870*/  STG.E.64 desc[UR36][R2.64], R4 ;  /* 0x0000000402007986 */ /* 0x0001e2000c101b24 */
[----:B------:R-:W-:Y:S05]  /*8880*/  BRA `(.L_x_3115) ;  /* 0x0000000400207947 */ /* 0x000fea0003800000 */
.L_x_3130:
[----:B------:R0:W-:Y:S01]  /*8890*/  STG.E desc[UR36][R2.64], R9 ;  /* 0x0000000902007986 */ /* 0x0001e2000c101924 */
[----:B------:R-:W-:Y:S05]  /*88a0*/  BRA `(.L_x_3115) ;  /* 0x0000000400187947 */ /* 0x000fea0003800000 */
.L_x_3122:
        /* <DEDUP_REMOVED lines=8> */
.L_x_3133:
[----:B------:R-:W0:Y:S01]  /*8930*/  I2F.F64.U16 R4, R9 ;  /* 0x0000000900047312 */ /* 0x000e220000101800 */
[----:B------:R-:W-:-:S05]  /*8940*/  CS2R R6, SRZ ;  /* 0x0000000000067805 */ /* 0x000fca000001ff00 */
[----:B0-----:R4:W-:Y:S01]  /*8950*/  STG.E.128 desc[UR36][R2.64], R4 ;  /* 0x0000000402007986 */ /* 0x0019e2000c101d24 */
[----:B------:R-:W-:Y:S05]  /*8960*/  BRA `(.L_x_3115) ;  /* 0x0000000000e87947 */ /* 0x000fea0003800000 */
.L_x_3132:
[----:B------:R-:W-:-:S09]  /*8970*/  UISETP.NE.AND UP0, UPT, UR4, 0xf, UPT ;  /* 0x0000000f0400788c */ /* 0x000fd2000bf05270 */
[----:B------:R-:W-:Y:S05]  /*8980*/  BRA.U !UP0, `(.L_x_3134) ;  /* 0x0000000108d47547 */ /* 0x000fea000b800000 */
[----:B------:R-:W-:-:S09]  /*8990*/  UISETP.NE.AND UP0, UPT, UR4, 0x17, UPT ;  /* 0x000000170400788c */ /* 0x000fd2000bf05270 */
[----:B------:R-:W-:Y:S05]  /*89a0*/  BRA.U !UP0, `(.L_x_3135) ;  /* 0x0000000108847547 */ /* 0x000fea000b800000 */
[----:B------:R-:W-:-:S09]  /*89b0*/  UISETP.NE.AND UP0, UPT, UR4, 0x18, UPT ;  /* 0x000000180400788c */ /* 0x000fd2000bf05270 */
[----:B------:R-:W-:Y:S05]  /*89c0*/  BRA.U !UP0, `(.L_x_3136) ;  /* 0x0000000108447547 */ /* 0x000fea000b800000 */
.L_x_3114:
[----:B------:R-:W-:Y:S01]  /*89d0*/  MOV R0, 0x0 ;  /* 0x0000000000007802 */ /* 0x000fe20000000f00 */
[----:B------:R-:W0:Y:S01]  /*89e0*/  LDCU.64 UR4, c[0x4][0x198] ;  /* 0x01003300ff0477ac */ /* 0x000e220008000a00 */
[----:B------:R-:W-:Y:S02]  /*89f0*/  HFMA2 R8, -RZ, RZ, 0, 6.020069122314453125e-06 ;  /* 0x00000065ff087431 */ /* 0x000fe400000001ff */
        /* <DEDUP_REMOVED lines=13> */
.L_x_3137:
[----:B------:R-:W-:Y:S05]  /*8ad0*/  BRA `(.L_x_3115) ;  /* 0x00000000008c7947 */ /* 0x000fea0003800000 */
.L_x_3136:
        /* <DEDUP_REMOVED lines=11> */
.L_x_3139:
[----:B------:R-:W-:Y:S05]  /*8b90*/  BSYNC.RECONVERGENT B0 ;  /* 0x0000000000007941 */ /* 0x000fea0003800200 */
.L_x_3138:
[----:B------:R3:W-:Y:S01]  /*8ba0*/  STG.E.U8 desc[UR36][R2.64], R5 ;  /* 0x0000000502007986 */ /* 0x0007e2000c101124 */
[----:B------:R-:W-:Y:S05]  /*8bb0*/  BRA `(.L_x_3115) ;  /* 0x0000000000547947 */ /* 0x000fea0003800000 */
.L_x_3135:
        /* <DEDUP_REMOVED lines=13> */
.L_x_3140:
[----:B------:R-:W-:Y:S01]  /*8c90*/  ISETP.GT.U32.AND P0, PT, R5, 0x7f800000, PT ;  /* 0x7f8000000500780c */ /* 0x000fe20003f04070 */
[----:B------:R-:W-:-:S05]  /*8ca0*/  HFMA2 R5, -RZ, RZ, 0, 7.569789886474609375e-06 ;  /* 0x0000007fff057431 */ /* 0x000fca00000001ff */
[----:B------:R-:W-:-:S05]  /*8cb0*/  SEL R5, R5, 0x7c, P0 ;  /* 0x0000007c05057807 */ /* 0x000fca0000000000 */
[----:B------:R2:W-:Y:S01]  /*8cc0*/  STG.E.U8 desc[UR36][R2.64], R5 ;  /* 0x0000000502007986 */ /* 0x0005e2000c101124 */
[----:B------:R-:W-:Y:S05]  /*8cd0*/  BRA `(.L_x_3115) ;  /* 0x00000000000c7947 */ /* 0x000fea0003800000 */
.L_x_3134:
[----:B------:R-:W0:Y:S02]  /*8ce0*/  I2F.U16 R0, R9 ;  /* 0x0000000900007306 */ /* 0x000e240000101000 */
[----:B0-----:R-:W-:-:S05]  /*8cf0*/  F2FP.BF16.F32.PACK_AB R0, RZ, R0 ;  /* 0x00000000ff00723e */ /* 0x001fca00000010ff */
[----:B------:R0:W-:Y:S02]  /*8d00*/  STG.E.U16 desc[UR36][R2.64], R0 ;  /* 0x0000000002007986 */ /* 0x0001e4000c101524 */
.L_x_3115:
[----:B------:R-:W-:Y:S05]  /*8d10*/  BSYNC.RECONVERGENT B6 ;  /* 0x0000000000067941 */ /* 0x000fea0003800200 */
.L_x_3109:
[----:B------:R-:W-:-:S07]  /*8d20*/  VIADD R17, R17, 0x80 ;  /* 0x0000008011117836 */ /* 0x000fce0000000000 */
.L_x_3074:
[----:B------:R-:W-:Y:S05]  /*8d30*/  BSYNC.RECONVERGENT B7 ;  /* 0x0000000000077941 */ /* 0x000fea0003800200 */
.L_x_3073:
[----:B------:R-:W5:Y:S02]  /*8d40*/  LDCU UR4, c[0x0][0x380] ;  /* 0x00007000ff0477ac */ /* 0x000f640008000800 */
[----:B-----5:R-:W-:-:S13]  /*8d50*/  ISETP.GE.AND P0, PT, R17, UR4, PT ;  /* 0x0000000411007c0c */ /* 0x020fda000bf06270 */
[----:B------:R-:W-:Y:S05]  /*8d60*/  @P0 EXIT ;  /* 0x000000000000094d */ /* 0x000fea0003800000 */
[----:B------:R-:W5:Y:S01]  /*8d70*/  LDCU UR4, c[0x0][0x388] ;  /* 0x00007100ff0477ac */ /* 0x000f620008000800 */
[----:B0-----:R-:W-:Y:S01]  /*8d80*/  MOV R0, RZ ;  /* 0x000000ff00007202 */ /* 0x001fe20000000f00 */
[----:B------:R-:W-:Y:S01]  /*8d90*/  IMAD.MOV.U32 R16, RZ, RZ, RZ ;  /* 0x000000ffff107224 */ /* 0x000fe200078e00ff */
[----:B-----5:R-:W-:-:S09]  /*8da0*/  UISETP.NE.AND UP0, UPT, UR4, URZ, UPT ;  /* 0x000000ff0400728c */ /* 0x020fd2000bf05270 */
[----:B------:R-:W-:Y:S05]  /*8db0*/  BRA.U !UP0, `(.L_x_3141) ;  /* 0x0000001108a87547 */ /* 0x000fea000b800000 */
[----:B------:R-:W1:Y:S01]  /*8dc0*/  LDCU.64 UR4, c[0x0][0x390] ;  /* 0x00007200ff0477ac */ /* 0x000e620008000a00 */
[----:B------:R-:W-:Y:S01]  /*8dd0*/  HFMA2 R16, -RZ, RZ, 0, 0 ;  /* 0x00000000ff107431 */ /* 0x000fe200000001ff */
        /* <DEDUP_REMOVED lines=296> */
.L_x_3141:
[----:B------:R-:W4:Y:S01]  /*a060*/  LDCU.128 UR8, c[0x0][0x580] ;  /* 0x0000b000ff0877ac */ /* 0x000f220008000c00 */
[----:B------:R-:W-:-:S04]  /*a070*/  UPRMT UR4, UR41, 0x9910, URZ ;  /* 0x0000991029047896 */ /* 0x000fc800080000ff */
[----:B------:R-:W-:Y:S01]  /*a080*/  UISETP.GT.AND UP0, UPT, UR4, 0x9, UPT ;  /* 0x000000090400788c */ /* 0x000fe2000bf04270 */
[----:B----4-:R-:W-:Y:S02]  /*a090*/  IADD3 R4, P1, PT, R0, UR10, RZ ;  /* 0x0000000a00047c10 */ /* 0x010fe4000ff3e0ff */
[----:B------:R-:W-:-:S03]  /*a0a0*/  IADD3 R16, P0, PT, R16, UR8, RZ ;  /* 0x0000000810107c10 */ /* 0x000fc6000ff1e0ff */
[----:B-123--:R-:W-:Y:S01]  /*a0b0*/  IMAD.X R5, RZ, RZ, UR11, P1 ;  /* 0x0000000bff057e24 */ /* 0x00efe200088e06ff */
        /* <DEDUP_REMOVED lines=13> */
.L_x_3145:
[----:B------:R-:W-:Y:S02]  /*a190*/  UMOV UR4, URZ ;  /* 0x000000ff00047c82 */ /* 0x000fe40008000000 */
[----:B------:R-:W-:Y:S01]  /*a1a0*/  MOV R3, UR4 ;  /* 0x0000000400037c02 */ /* 0x000fe20008000f00 */
[----:B------:R-:W-:Y:S06]  /*a1b0*/  BRA `(.L_x_3147) ;  /* 0x0000000c00387947 */ /* 0x000fec0003800000 */
.L_x_3144:
        /* <DEDUP_REMOVED lines=8> */
.L_x_3149:
[----:B------:R-:W2:Y:S02]  /*a240*/  LDG.E R3, desc[UR36][R4.64] ;  /* 0x0000002404037981 */ /* 0x000ea4000c1e1900 */
[----:B--2---:R-:W-:Y:S01]  /*a250*/  SHF.R.S32.HI R3, RZ, 0x1f, R3 ;  /* 0x0000001fff037819 */ /* 0x004fe20000011403 */
[----:B------:R-:W-:Y:S06]  /*a260*/  BRA `(.L_x_3147) ;  /* 0x0000000c000c7947 */ /* 0x000fec0003800000 */
.L_x_3148:
[----:B------:R-:W2:Y:S02]  /*a270*/  LDG.E.S16 R3, desc[UR36][R4.64] ;  /* 0x0000002404037981 */ /* 0x000ea4000c1e1700 */
[----:B--2---:R-:W-:Y:S01]  /*a280*/  SHF.R.S32.HI R3, RZ, 0x1f, R3 ;  /* 0x0000001fff037819 */ /* 0x004fe20000011403 */
[----:B------:R-:W-:Y:S06]  /*a290*/  BRA `(.L_x_3147) ;  /* 0x0000000c00007947 */ /* 0x000fec0003800000 */
.L_x_3143:
[----:B------:R-:W-:-:S09]  /*a2a0*/  UISETP.GT.AND UP0, UPT, UR4, 0x6, UPT ;  /* 0x000000060400788c */ /* 0x000fd2000bf04270 */
[----:B------:R-:W-:Y:S05]  /*a2b0*/  BRA.U UP0, `(.L_x_3150) ;  /* 0x00000001002c7547 */ /* 0x000fea000b800000 */
[----:B------:R-:W-:-:S09]  /*a2c0*/  UISETP.NE.AND UP0, UPT, UR4, 0x5, UPT ;  /* 0x000000050400788c */ /* 0x000fd2000bf05270 */
[----:B------:R-:W-:Y:S05]  /*a2d0*/  BRA.U !UP0, `(.L_x_3151) ;  /* 0x0000000108147547 */ /* 0x000fea000b800000 */
[----:B------:R-:W-:-:S09]  /*a2e0*/  UISETP.NE.AND UP0, UPT, UR4, 0x6, UPT ;  /* 0x000000060400788c */ /* 0x000fd2000bf05270 */
[----:B------:R-:W-:Y:S05]  /*a2f0*/  BRA.U UP0, `(.L_x_3146) ;  /* 0x0000000900907547 */ /* 0x000fea000b800000 */
[----:B------:R-:W2:Y:S02]  /*a300*/  LDG.E R2, desc[UR36][R4.64] ;  /* 0x0000002404027981 */ /* 0x000ea4000c1e1900 */
[----:B--2---:R-:W4:Y:S01]  /*a310*/  F2I.S64.TRUNC R2, R2 ;  /* 0x0000000200027311 */ /* 0x004f22000020d900 */
[----:B------:R-:W-:Y:S05]  /*a320*/  BRA `(.L_x_3147) ;  /* 0x0000000800dc7947 */ /* 0x000fea0003800000 */
.L_x_3151:
[----:B------:R-:W2:Y:S02]  /*a330*/  LDG.E.U16 R4, desc[UR36][R4.64] ;  /* 0x0000002404047981 */ /* 0x000ea4000c1e1500 */
[----:B--2---:R-:W-:-:S06]  /*a340*/  HADD2.F32 R2, -RZ, R4.H0_H0 ;  /* 0x20000004ff027230 */ /* 0x004fcc0000004100 */
[----:B------:R-:W0:Y:S01]  /*a350*/  F2I.S64.TRUNC R2, R2 ;  /* 0x0000000200027311 */ /* 0x000e22000020d900 */
[----:B------:R-:W-:Y:S05]  /*a360*/  BRA `(.L_x_3147) ;  /* 0x0000000800cc7947 */ /* 0x000fea0003800000 */
.L_x_3150:
[----:B------:R-:W-:-:S09]  /*a370*/  UISETP.NE.AND UP0, UPT, UR4, 0x7, UPT ;  /* 0x000000070400788c */ /* 0x000fd2000bf05270 */
[----:B------:R-:W-:Y:S05]  /*a380*/  BRA.U !UP0, `(.L_x_3152) ;  /* 0x00000001082c7547 */ /* 0x000fea000b800000 */
[----:B------:R-:W-:-:S09]  /*a390*/  UISETP.NE.AND UP0, UPT, UR4, 0x8, UPT ;  /* 0x000000080400788c */ /* 0x000fd2000bf05270 */
[----:B------:R-:W-:Y:S05]  /*a3a0*/  BRA.U !UP0, `(.L_x_3153) ;  /* 0x0000000108147547 */ /* 0x000fea000b800000 */
[----:B------:R-:W-:-:S09]  /*a3b0*/  UISETP.NE.AND UP0, UPT, UR4, 0x9, UPT ;  /* 0x000000090400788c */ /* 0x000fd2000bf05270 */
[----:B------:R-:W-:Y:S05]  /*a3c0*/  BRA.U UP0, `(.L_x_3146) ;  /* 0x00000009005c7547 */ /* 0x000fea000b800000 */
[----:B------:R-:W2:Y:S02]  /*a3d0*/  LDG.E R2, desc[UR36][R4.64] ;  /* 0x0000002404027981 */ /* 0x000ea4000c1e1900 */
[----:B--2---:R-:W2:Y:S01]  /*a3e0*/  F2I.S64.TRUNC R2, R2 ;  /* 0x0000000200027311 */ /* 0x004ea2000020d900 */
[----:B------:R-:W-:Y:S05]  /*a3f0*/  BRA `(.L_x_3147) ;  /* 0x0000000800a87947 */ /* 0x000fea0003800000 */
.L_x_3153:
[----:B------:R-:W2:Y:S02]  /*a400*/  LDG.E.U16 R4, desc[UR36][R4.64] ;  /* 0x0000002404047981 */ /* 0x000ea4000c1e1500 */
[----:B--2---:R-:W-:-:S06]  /*a410*/  HADD2.F32 R2, -RZ, R4.H0_H0 ;  /* 0x20000004ff027230 */ /* 0x004fcc0000004100 */
[----:B------:R-:W3:Y:S01]  /*a420*/  F2I.S64.TRUNC R2, R2 ;  /* 0x0000000200027311 */ /* 0x000ee2000020d900 */
[----:B------:R-:W-:Y:S05]  /*a430*/  BRA `(.L_x_3147) ;  /* 0x0000000800987947 */ /* 0x000fea0003800000 */
.L_x_3152:
[----:B------:R-:W2:Y:S02]  /*a440*/  LDG.E.64 R2, desc[UR36][R4.64] ;  /* 0x0000002404027981 */ /* 0x000ea4000c1e1b00 */
[----:B--2---:R-:W1:Y:S01]  /*a450*/  F2I.S64.F64.TRUNC R2, R2 ;  /* 0x0000000200027311 */ /* 0x004e62000030d900 */
[----:B------:R-:W-:Y:S05]  /*a460*/  BRA `(.L_x_3147) ;  /* 0x00000008008c7947 */ /* 0x000fea0003800000 */
.L_x_3142:
        /* <DEDUP_REMOVED lines=11> */
.L_x_3156:
[----:B------:R-:W2:Y:S02]  /*a520*/  LDG.E.64 R4, desc[UR36][R4.64] ;  /* 0x0000002404047981 */ /* 0x000ea4000c1e1b00 */
[----:B--2---:R0:W1:Y:S01]  /*a530*/  F2I.S64.F64.TRUNC R2, R4 ;  /* 0x0000000400027311 */ /* 0x004062000030d900 */
[----:B------:R-:W-:Y:S05]  /*a540*/  BRA `(.L_x_3147) ;  /* 0x0000000800547947 */ /* 0x000fea0003800000 */
.L_x_3155:
        /* <DEDUP_REMOVED lines=26> */
.L_x_3158:
        /* <DEDUP_REMOVED lines=13> */
.L_x_3157:
[----:B------:R-:W2:Y:S02]  /*a7c0*/  LDG.E.U16 R2, desc[UR36][R4.64] ;  /* 0x0000002404027981 */ /* 0x000ea4000c1e1500 */
[----:B--2---:R-:W-:-:S06]  /*a7d0*/  IMAD.U32 R2, R2, 0x10000, RZ ;  /* 0x0001000002027824 */ /* 0x004fcc00078e00ff */
[----:B------:R-:W0:Y:S01]  /*a7e0*/  F2I.S64.TRUNC R2, R2 ;  /* 0x0000000200027311 */ /* 0x000e22000020d900 */
[----:B------:R-:W-:Y:S05]  /*a7f0*/  BRA `(.L_x_3147) ;  /* 0x0000000400a87947 */ /* 0x000fea0003800000 */
.L_x_3154:
        /* <DEDUP_REMOVED lines=11> */
.L_x_3161:
        /* <DEDUP_REMOVED lines=21> */
.L_x_3165:
[----:B------:R-:W-:Y:S05]  /*aa00*/  BSYNC.RECONVERGENT B1 ;  /* 0x0000000000017941 */ /* 0x000fea0003800200 */
.L_x_3164:
[----:B------:R-:W-:Y:S01]  /*aa10*/  IMAD.SHL.U32 R0, R0, 0x100000, RZ ;  /* 0x0010000000007824 */ /* 0x000fe200078e00ff */
[----:B------:R-:W-:-:S04]  /*aa20*/  LEA R2, R2, 0x3b800000, 0x17 ;  /* 0x3b80000002027811 */ /* 0x000fc800078eb8ff */
[----:B------:R-:W-:-:S07]  /*aa30*/  LOP3.LUT R2, R2, R0, R7, 0xfe, !PT ;  /* 0x0000000002027212 */ /* 0x000fce00078efe07 */
.L_x_3163:
[----:B------:R-:W-:Y:S05]  /*aa40*/  BSYNC.RECONVERGENT B0 ;  /* 0x0000000000007941 */ /* 0x000fea0003800200 */
.L_x_3162:
[----:B------:R-:W0:Y:S01]  /*aa50*/  F2I.S64.TRUNC R2, R2 ;  /* 0x0000000200027311 */ /* 0x000e22000020d900 */
[----:B------:R-:W-:Y:S05]  /*aa60*/  BRA `(.L_x_3147) ;  /* 0x00000004000c7947 */ /* 0x000fea0003800000 */
.L_x_3160:
        /* <DEDUP_REMOVED lines=21> */
.L_x_3169:
[----:B------:R-:W-:Y:S05]  /*abc0*/  BSYNC.RECONVERGENT B1 ;  /* 0x0000000000017941 */ /* 0x000fea0003800200 */
.L_x_3168:
[----:B------:R-:W-:Y:S02]  /*abd0*/  SHF.L.U32 R0, R0, 0x15, RZ ;  /* 0x0000001500007819 */ /* 0x000fe400000006ff */
[----:B------:R-:W-:-:S04]  /*abe0*/  LEA R2, R2, 0x37800000, 0x17 ;  /* 0x3780000002027811 */ /* 0x000fc800078eb8ff */
[----:B------:R-:W-:-:S07]  /*abf0*/  LOP3.LUT R2, R2, R0, R7, 0xfe, !PT ;  /* 0x0000000002027212 */ /* 0x000fce00078efe07 */
.L_x_3167:
[----:B------:R-:W-:Y:S05]  /*ac00*/  BSYNC.RECONVERGENT B0 ;  /* 0x0000000000007941 */ /* 0x000fea0003800200 */
.L_x_3166:
[----:B------:R-:W0:Y:S01]  /*ac10*/  F2I.S64.TRUNC R2, R2 ;  /* 0x0000000200027311 */ /* 0x000e22000020d900 */
[----:B------:R-:W-:Y:S05]  /*ac20*/  BRA `(.L_x_3147) ;  /* 0x00000000009c7947 */ /* 0x000fea0003800000 */
.L_x_3159:
        /* <DEDUP_REMOVED lines=14> */
.L_x_3173:
[----:B------:R-:W-:Y:S05]  /*ad10*/  BSYNC.RECONVERGENT B0 ;  /* 0x0000000000007941 */ /* 0x000fea0003800200 */
.L_x_3172:
[----:B------:R-:W0:Y:S01]  /*ad20*/  F2I.S64.TRUNC R2, R2 ;  /* 0x0000000200027311 */ /* 0x000e22000020d900 */
[----:B------:R-:W-:Y:S05]  /*ad30*/  BRA `(.L_x_3147) ;  /* 0x0000000000587947 */ /* 0x000fea0003800000 */
.L_x_3146:
        /* <DEDUP_REMOVED lines=16> */
.L_x_3174:
[----:B------:R-:W-:Y:S01]  /*ae40*/  IMAD.MOV.U32 R3, RZ, RZ, RZ ;  /* 0x000000ffff037224 */ /* 0x000fe200078e00ff */
[----:B------:R-:W-:Y:S06]  /*ae50*/  BRA `(.L_x_3147) ;  /* 0x0000000000107947 */ /* 0x000fec0003800000 */
.L_x_3171:
[----:B------:R0:W5:Y:S01]  /*ae60*/  LDG.E R3, desc[UR36][R4.64+0x4] ;  /* 0x0000042404037981 */ /* 0x000162000c1e1900 */
[----:B------:R-:W-:Y:S05]  /*ae70*/  BRA `(.L_x_3147) ;  /* 0x0000000000087947 */ /* 0x000fea0003800000 */
.L_x_3170:
[----:B------:R-:W-:Y:S02]  /*ae80*/  UMOV UR4, URZ ;  /* 0x000000ff00047c82 */ /* 0x000fe40008000000 */
[----:B------:R-:W-:-:S07]  /*ae90*/  MOV R3, UR4 ;  /* 0x0000000400037c02 */ /* 0x000fce0008000f00 */
.L_x_3147:
[----:B------:R-:W-:Y:S01]  /*aea0*/  UPRMT UR4, UR40, 0x9910, URZ ;  /* 0x0000991028047896 */ /* 0x000fe200080000ff */
[----:B012345:R-:W-:Y:S01]  /*aeb0*/  SHF.R.U32.HI R5, RZ, 0x1f, R3 ;  /* 0x0000001fff057819 */ /* 0x03ffe20000011603 */
[----:B------:R-:W-:Y:S02]  /*aec0*/  HFMA2 R3, -RZ, RZ, 0, 0 ;  /* 0x00000000ff037431 */ /* 0x000fe400000001ff */
[----:B------:R-:W-:Y:S02]  /*aed0*/  UISETP.GT.AND UP0, UPT, UR4, 0x9, UPT ;  /* 0x000000090400788c */ /* 0x000fe4000bf04270 */
[----:B------:R-:W-:-:S07]  /*aee0*/  IMAD.MOV.U32 R2, RZ, RZ, R5 ;  /* 0x000000ffff027224 */ /* 0x000fce00078e0005 */
        /* <DEDUP_REMOVED lines=11> */
.L_x_3178:
[----:B------:R-:W-:Y:S01]  /*afa0*/  STG.E.U8 desc[UR36][R16.64], R5 ;  /* 0x0000000510007986 */ /* 0x000fe2000c101124 */
[----:B------:R-:W-:Y:S05]  /*afb0*/  EXIT ;  /* 0x000000000000794d */ /* 0x000fea0003800000 */
.L_x_3177:
[----:B------:R-:W-:-:S09]  /*afc0*/  UISETP.NE.AND UP0, UPT, UR4, 0x2, UPT ;  /* 0x000000020400788c */ /* 0x000fd2000bf05270 */
[----:B------:R-:W-:Y:S05]  /*afd0*/  BRA.U !UP0, `(.L_x_3180) ;  /* 0x0000000108207547 */ /* 0x000fea000b800000 */
[----:B------:R-:W-:-:S09]  /*afe0*/  UISETP.NE.AND UP0, UPT, UR4, 0x3, UPT ;  /* 0x000000030400788c */ /* 0x000fd2000bf05270 */
[----:B------:R-:W-:Y:S05]  /*aff0*/  BRA.U !UP0, `(.L_x_3181) ;  /* 0x0000000108107547 */ /* 0x000fea000b800000 */
[----:B------:R-:W-:-:S09]  /*b000*/  UISETP.NE.AND UP0, UPT, UR4, 0x4, UPT ;  /* 0x000000040400788c */ /* 0x000fd2000bf05270 */
[----:B------:R-:W-:Y:S05]  /*b010*/  BRA.U UP0, `(.L_x_3179) ;  /* 0x0000000900147547 */ /* 0x000fea000b800000 */
[----:B------:R-:W-:Y:S01]  /*b020*/  STG.E.64 desc[UR36][R16.64], R2 ;  /* 0x0000000210007986 */ /* 0x000fe2000c101b24 */
[----:B------:R-:W-:Y:S05]  /*b030*/  EXIT ;  /* 0x000000000000794d */ /* 0x000fea0003800000 */
.L_x_3181:
[----:B------:R-:W-:Y:S01]  /*b040*/  STG.E desc[UR36][R16.64], R5 ;  /* 0x0000000510007986 */ /* 0x000fe2000c101924 */
[----:B------:R-:W-:Y:S05]  /*b050*/  EXIT ;  /* 0x000000000000794d */ /* 0x000fea0003800000 */
.L_x_3180:
[----:B------:R-:W-:Y:S01]  /*b060*/  STG.E.U16 desc[UR36][R16.64], R5 ;  /* 0x0000000510007986 */ /* 0x000fe2000c101524 */
[----:B------:R-:W-:Y:S05]  /*b070*/  EXIT ;  /* 0x000000000000794d */ /* 0x000fea0003800000 */
.L_x_3176:
        /* <DEDUP_REMOVED lines=9> */
.L_x_3183:
[----:B------:R-:W0:Y:S02]  /*b110*/  I2F.U16 R0, R5 ;  /* 0x0000000500007306 */ /* 0x000e240000101000 */
[----:B0-----:R-:W-:-:S05]  /*b120*/  F2FP.F16.F32.PACK_AB R0, RZ, R0 ;  /* 0x00000000ff00723e */ /* 0x001fca00000000ff */
[----:B------:R-:W-:Y:S01]  /*b130*/  STG.E.U16 desc[UR36][R16.64], R0 ;  /* 0x0000000010007986 */ /* 0x000fe2000c101524 */
[----:B------:R-:W-:Y:S05]  /*b140*/  EXIT ;  /* 0x000000000000794d */ /* 0x000fea0003800000 */
.L_x_3182:
        /* <DEDUP_REMOVED lines=10> */
.L_x_3185:
[----:B------:R-:W0:Y:S02]  /*b1f0*/  I2F.U16 R5, R5 ;  /* 0x0000000500057306 */ /* 0x000e240000101000 */
[----:B0-----:R-:W-:-:S04]  /*b200*/  F2FP.F16.F32.PACK_AB R3, RZ, R5 ;  /* 0x00000005ff03723e */ /* 0x001fc800000000ff */
[----:B------:R-:W-:-:S05]  /*b210*/  PRMT R3, R3, 0x5410, RZ ;  /* 0x0000541003037816 */ /* 0x000fca00000000ff */
[----:B------:R-:W-:Y:S01]  /*b220*/  STG.E desc[UR36][R16.64], R3 ;  /* 0x0000000310007986 */ /* 0x000fe2000c101924 */
[----:B------:R-:W-:Y:S05]  /*b230*/  EXIT ;  /* 0x000000000000794d */ /* 0x000fea0003800000 */
.L_x_3184:
[----:B------:R-:W0:Y:S02]  /*b240*/  I2F.F64.U16 R2, R5 ;  /* 0x0000000500027312 */ /* 0x000e240000101800 */
[----:B0-----:R-:W-:Y:S01]  /*b250*/  STG.E.64 desc[UR36][R16.64], R2 ;  /* 0x0000000210007986 */ /* 0x001fe2000c101b24 */
[----:B------:R-:W-:Y:S05]  /*b260*/  EXIT ;  /* 0x000000000000794d */ /* 0x000fea0003800000 */
.L_x_3175:
        /* <DEDUP_REMOVED lines=12> */
.L_x_3189:
        /* <DEDUP_REMOVED lines=16> */
.L_x_3192:
[----:B------:R-:W-:-:S07]  /*b430*/  PRMT R8, R0, 0x7610, R8 ;  /* 0x0000761000087816 */ /* 0x000fce0000000008 */
.L_x_3191:
[----:B------:R-:W-:Y:S05]  /*b440*/  BSYNC.RECONVERGENT B0 ;  /* 0x0000000000007941 */ /* 0x000fea0003800200 */
.L_x_3190:
[----:B------:R-:W-:Y:S01]  /*b450*/  STG.E.U8 desc[UR36][R16.64], R8 ;  /* 0x0000000810007986 */ /* 0x000fe2000c101124 */
[----:B------:R-:W-:Y:S05]  /*b460*/  EXIT ;  /* 0x000000000000794d */ /* 0x000fea0003800000 */
.L_x_3188:
        /* <DEDUP_REMOVED lines=17> */
.L_x_3195:
[----:B------:R-:W-:-:S07]  /*b580*/  PRMT R8, R0, 0x7610, R8 ;  /* 0x0000761000087816 */ /* 0x000fce0000000008 */
.L_x_3194:
[----:B------:R-:W-:Y:S05]  /*b590*/  BSYNC.RECONVERGENT B0 ;  /* 0x0000000000007941 */ /* 0x000fea0003800200 */
.L_x_3193:
[----:B------:R-:W-:Y:S01]  /*b5a0*/  STG.E.U8 desc[UR36][R16.64], R8 ;  /* 0x0000000810007986 */ /* 0x000fe2000c101124 */
[----:B------:R-:W-:Y:S05]  /*b5b0*/  EXIT ;  /* 0x000000000000794d */ /* 0x000fea0003800000 */
.L_x_3187:
        /* <DEDUP_REMOVED lines=21> */
.L_x_3197:
[----:B------:R-:W-:Y:S01]  /*b710*/  STG.E.64 desc[UR36][R16.64], R2 ;  /* 0x0000000210007986 */ /* 0x000fe2000c101b24 */
[----:B------:R-:W-:Y:S05]  /*b720*/  EXIT ;  /* 0x000000000000794d */ /* 0x000fea0003800000 */
.L_x_3196:
[----:B------:R-:W-:Y:S01]  /*b730*/  STG.E desc[UR36][R16.64], R5 ;  /* 0x0000000510007986 */ /* 0x000fe2000c101924 */
[----:B------:R-:W-:Y:S05]  /*b740*/  EXIT ;  /* 0x000000000000794d */ /* 0x000fea0003800000 */
.L_x_3186:
        /* <DEDUP_REMOVED lines=8> */
.L_x_3199:
[----:B------:R-:W0:Y:S01]  /*b7d0*/  I2F.F64.U16 R4, R5 ;  /* 0x0000000500047312 */ /* 0x000e220000101800 */
[----:B------:R-:W-:-:S05]  /*b7e0*/  CS2R R6, SRZ ;  /* 0x0000000000067805 */ /* 0x000fca000001ff00 */
[----:B0-----:R-:W-:Y:S01]  /*b7f0*/  STG.E.128 desc[UR36][R16.64], R4 ;  /* 0x0000000410007986 */ /* 0x001fe2000c101d24 */
[----:B------:R-:W-:Y:S05]  /*b800*/  EXIT ;  /* 0x000000000000794d */ /* 0x000fea0003800000 */
.L_x_3198:
[----:B------:R-:W-:-:S09]  /*b810*/  UISETP.NE.AND UP0, UPT, UR4, 0xf, UPT ;  /* 0x0000000f0400788c */ /* 0x000fd2000bf05270 */
[----:B------:R-:W-:Y:S05]  /*b820*/  BRA.U !UP0, `(.L_x_3200) ;  /* 0x0000000108d87547 */ /* 0x000fea000b800000 */
[----:B------:R-:W-:-:S09]  /*b830*/  UISETP.NE.AND UP0, UPT, UR4, 0x17, UPT ;  /* 0x000000170400788c */ /* 0x000fd2000bf05270 */
[----:B------:R-:W-:Y:S05]  /*b840*/  BRA.U !UP0, `(.L_x_3201) ;  /* 0x0000000108847547 */ /* 0x000fea000b800000 */
[----:B------:R-:W-:-:S09]  /*b850*/  UISETP.NE.AND UP0, UPT, UR4, 0x18, UPT ;  /* 0x000000180400788c */ /* 0x000fd2000bf05270 */
[----:B------:R-:W-:Y:S05]  /*b860*/  BRA.U !UP0, `(.L_x_3202) ;  /* 0x0000000108447547 */ /* 0x000fea000b800000 */
.L_x_3179:
        /* <DEDUP_REMOVED lines=16> */
.L_x_3203:
[----:B------:R-:W-:Y:S05]  /*b970*/  EXIT ;  /* 0x000000000000794d */ /* 0x000fea0003800000 */
.L_x_3202:
        /* <DEDUP_REMOVED lines=11> */
.L_x_3205:
[----:B------:R-:W-:Y:S05]  /*ba30*/  BSYNC.RECONVERGENT B0 ;  /* 0x0000000000007941 */ /* 0x000fea0003800200 */
.L_x_3204:
[----:B------:R-:W-:Y:S01]  /*ba40*/  STG.E.U8 desc[UR36][R16.64], R3 ;  /* 0x0000000310007986 */ /* 0x000fe2000c101124 */
[----:B------:R-:W-:Y:S05]  /*ba50*/  EXIT ;  /* 0x000000000000794d */ /* 0x000fea0003800000 */
.L_x_3201:
        /* <DEDUP_REMOVED lines=14> */
.L_x_3206:
[----:B------:R-:W-:Y:S01]  /*bb40*/  ISETP.GT.U32.AND P0, PT, R3, 0x7f800000, PT ;  /* 0x7f8000000300780c */ /* 0x000fe20003f04070 */
[----:B------:R-:W-:-:S05]  /*bb50*/  HFMA2 R3, -RZ, RZ, 0, 7.569789886474609375e-06 ;  /* 0x0000007fff037431 */ /* 0x000fca00000001ff */
[----:B------:R-:W-:-:S05]  /*bb60*/  SEL R3, R3, 0x7c, P0 ;  /* 0x0000007c03037807 */ /* 0x000fca0000000000 */
[----:B------:R-:W-:Y:S01]  /*bb70*/  STG.E.U8 desc[UR36][R16.64], R3 ;  /* 0x0000000310007986 */ /* 0x000fe2000c101124 */
[----:B------:R-:W-:Y:S05]  /*bb80*/  EXIT ;  /* 0x000000000000794d */ /* 0x000fea0003800000 */
.L_x_3200:
[----:B------:R-:W0:Y:S02]  /*bb90*/  I2F.U16 R0, R5 ;  /* 0x0000000500007306 */ /* 0x000e240000101000 */
[----:B0-----:R-:W-:-:S05]  /*bba0*/  F2FP.BF16.F32.PACK_AB R0, RZ, R0 ;  /* 0x00000000ff00723e */ /* 0x001fca00000010ff */
[----:B------:R-:W-:Y:S01]  /*bbb0*/  STG.E.U16 desc[UR36][R16.64], R0 ;  /* 0x0000000010007986 */ /* 0x000fe2000c101524 */
[----:B------:R-:W-:Y:S05]  /*bbc0*/  EXIT ;  /* 0x000000000000794d */ /* 0x000fea0003800000 */
.L_x_3207:
        /* <DEDUP_REMOVED lines=11> */
.L_x_23631:


//--------------------- .text._ZN2at6native27unrolled_elementwise_kernelIZZZNS0_19signbit_kernel_cudaERNS_18TensorIteratorBaseEENKUlvE_clEvENKUlvE2_clEvEUllE_St5arrayIPcLm2EELi4E23TrivialOffsetCalculatorILi1EjESB_NS0_6memory12LoadWithCastILi1EEENSC_13StoreWithCastILi1EEEEEviT_T0_T2_T3_T4_T5_ --------------------------
	.section	.text._ZN2at6native27unrolled_elementwise_kernelIZZZNS0_19signbit_kernel_cudaERNS_18TensorIteratorBaseEENKUlvE_clEvENKUlvE2_clEvEUllE_St5arrayIPcLm2EELi4E23TrivialOffsetCalculatorILi1EjESB_NS0_6memory12LoadWithCastILi1EEENSC_13StoreWithCastILi1EEEEEviT_T0_T2_T3_T4_T5_,"ax",@progbits
	.align	128
        .global         _ZN2at6native27unrolled_elementwise_kernelIZZZNS0_19signbit_kernel_cudaERNS_18TensorIteratorBaseEENKUlvE_clEvENKUlvE2_clEvEUllE_St5arrayIPcLm2EELi4E23TrivialOffsetCalculatorILi1EjESB_NS0_6memory12LoadWithCastILi1EEENSC_13StoreWithCastILi1EEEEEviT_T0_T2_T3_T4_T5_
        .type           _ZN2at6native27unrolled_elementwise_kernelIZZZNS0_19signbit_kernel_cudaERNS_18TensorIteratorBaseEENKUlvE_clEvENKUlvE2_clEvEUllE_St5arrayIPcLm2EELi4E23TrivialOffsetCalculatorILi1EjESB_NS0_6memory12LoadWithCastILi1EEENSC_13StoreWithCastILi1EEEEEviT_T0_T2_T3_T4_T5_,@function
        .size           _ZN2at6native27unrolled_elementwise_kernelIZZZNS0_19signbit_kernel_cudaERNS_18TensorIteratorBaseEENKUlvE_clEvENKUlvE2_clEvEUllE_St5arrayIPcLm2EELi4E23TrivialOffsetCalculatorILi1EjESB_NS0_6memory12LoadWithCastILi1EEENSC_13StoreWithCastILi1EEEEEviT_T0_T2_T3_T4_T5_,(.L_x_23632 - _ZN2at6native27unrolled_elementwise_kernelIZZZNS0_19signbit_kernel_cudaERNS_18TensorIteratorBaseEENKUlvE_clEvENKUlvE2_clEvEUllE_St5arrayIPcLm2EELi4E23TrivialOffsetCalculatorILi1EjESB_NS0_6memory12LoadWithCastILi1EEENSC_13StoreWithCastILi1EEEEEviT_T0_T2_T3_T4_T5_)
        .other          _ZN2at6native27unrolled_elementwise_kernelIZZZNS0_19signbit_kernel_cudaERNS_18TensorIteratorBaseEENKUlvE_clEvENKUlvE2_clEvEUllE_St5arrayIPcLm2EELi4E23TrivialOffsetCalculatorILi1EjESB_NS0_6memory12LoadWithCastILi1EEENSC_13StoreWithCastILi1EEEEEviT_T0_T2_T3_T4_T5_,@"STO_CUDA_ENTRY STV_DEFAULT"
_ZN2at6native27unrolled_elementwise_kernelIZZZNS0_19signbit_kernel_cudaERNS_18TensorIteratorBaseEENKUlvE_clEvENKUlvE2_clEvEUllE_St5arrayIPcLm2EELi4E23TrivialOffsetCalculatorILi1EjESB_NS0_6memory12LoadWithCastILi1EEENSC_13StoreWithCastILi1EEEEEviT_T0_T2_T3_T4_T5_:
.text._ZN2at6native27unrolled_elementwise_kernelIZZZNS0_19signbit_kernel_cudaERNS_18TensorIteratorBaseEENKUlvE_clEvENKUlvE2_clEvEUllE_St5arrayIPcLm2EELi4E23TrivialOffsetCalculatorILi1EjESB_NS0_6memory12LoadWithCastILi1EEENSC_13StoreWithCastILi1EEEEEviT_T0_T2_T3_T4_T5_:
        /* <DEDUP_REMOVED lines=31> */
.L_x_3213:
[----:B------:R-:W-:Y:S02]  /*01f0*/  UMOV UR4, URZ ;  /* 0x000000ff00047c82 */ /* 0x000fe40008000000 */
[----:B------:R-:W-:Y:S01]  /*0200*/  IMAD.U32 R7, RZ, RZ, UR4 ;  /* 0x00000004ff077e24 */ /* 0x000fe2000f8e00ff */
[----:B------:R-:W-:Y:S06]  /*0210*/  BRA `(.L_x_3215) ;  /* 0x0000000c00507947 */ /* 0x000fec0003800000 */
.L_x_3212:
        /* <DEDUP_REMOVED lines=8> */
.L_x_3217:
[----:B------:R-:W2:Y:S02]  /*02a0*/  LDG.E R4, desc[UR36][R4.64] ;  /* 0x0000002404047981 */ /* 0x000ea4000c1e1900 */
[----:B--2---:R-:W-:Y:S01]  /*02b0*/  SHF.R.S32.HI R7, RZ, 0x1f, R4 ;  /* 0x0000001fff077819 */ /* 0x004fe20000011404 */
[----:B------:R-:W-:Y:S06]  /*02c0*/  BRA `(.L_x_3215) ;  /* 0x0000000c00247947 */ /* 0x000fec0003800000 */
.L_x_3216:
[----:B------:R-:W2:Y:S02]  /*02d0*/  LDG.E.S16 R4, desc[UR36][R4.64] ;  /* 0x0000002404047981 */ /* 0x000ea4000c1e1700 */
[----:B--2---:R-:W-:Y:S01]  /*02e0*/  SHF.R.S32.HI R7, RZ, 0x1f, R4 ;  /* 0x0000001fff077819 */ /* 0x004fe20000011404 */
[----:B------:R-:W-:Y:S06]  /*02f0*/  BRA `(.L_x_3215) ;  /* 0x0000000c00187947 */ /* 0x000fec0003800000 */
.L_x_3211:
        /* <DEDUP_REMOVED lines=9> */
.L_x_3219:
[----:B------:R-:W2:Y:S02]  /*0390*/  LDG.E.U16 R4, desc[UR36][R4.64] ;  /* 0x0000002404047981 */ /* 0x000ea4000c1e1500 */
[----:B--2---:R-:W-:-:S06]  /*03a0*/  HADD2.F32 R6, -RZ, R4.H0_H0 ;  /* 0x20000004ff067230 */ /* 0x004fcc0000004100 */
[----:B------:R-:W4:Y:S01]  /*03b0*/  F2I.S64.TRUNC R6, R6 ;  /* 0x0000000600067311 */ /* 0x000f22000020d900 */
[----:B------:R-:W-:Y:S05]  /*03c0*/  BRA `(.L_x_3215) ;  /* 0x0000000800e47947 */ /* 0x000fea0003800000 */
.L_x_3218:
[----:B------:R-:W-:-:S09]  /*03d0*/  UISETP.NE.AND UP0, UPT, UR4, 0x7, UPT ;  /* 0x000000070400788c */ /* 0x000fd2000bf05270 */
[----:B------:R-:W-:Y:S05]  /*03e0*/  BRA.U !UP0, `(.L_x_3220) ;  /* 0x00000001082c7547 */ /* 0x000fea000b800000 */
[----:B------:R-:W-:-:S09]  /*03f0*/  UISETP.NE.AND UP0, UPT, UR4, 0x8, UPT ;  /* 0x000000080400788c */ /* 0x000fd2000bf05270 */
[----:B------:R-:W-:Y:S05]  /*0400*/  BRA.U !UP0, `(.L_x_3221) ;  /* 0x0000000108147547 */ /* 0x000fea000b800000 */
[----:B------:R-:W-:-:S09]  /*0410*/  UISETP.NE.AND UP0, UPT, UR4, 0x9, UPT ;  /* 0x000000090400788c */ /* 0x000fd2000bf05270 */
[----:B------:R-:W-:Y:S05]  /*0420*/  BRA.U UP0, `(.L_x_3214) ;  /* 0x0000000900447547 */ /* 0x000fea000b800000 */
[----:B------:R-:W2:Y:S02]  /*0430*/  LDG.E R6, desc[UR36][R4.64] ;  /* 0x0000002404067981 */ /* 0x000ea4000c1e1900 */
[----:B--2---:R-:W3:Y:S01]  /*0440*/  F2I.S64.TRUNC R6, R6 ;  /* 0x0000000600067311 */ /* 0x004ee2000020d900 */
[----:B------:R-:W-:Y:S05]  /*0450*/  BRA `(.L_x_3215) ;  /* 0x0000000800c07947 */ /* 0x000fea0003800000 */
.L_x_3221:
[----:B------:R-:W2:Y:S02]  /*0460*/  LDG.E.U16 R4, desc[UR36][R4.64] ;  /* 0x0000002404047981 */ /* 0x000ea4000c1e1500 */
[----:B--2---:R-:W-:-:S06]  /*0470*/  HADD2.F32 R6, -RZ, R4.H0_H0 ;  /* 0x20000004ff067230 */ /* 0x004fcc0000004100 */
[----:B------:R-:W2:Y:S01]  /*0480*/  F2I.S64.TRUNC R6, R6 ;  /* 0x0000000600067311 */ /* 0x000ea2000020d900 */
[----:B------:R-:W-:Y:S05]  /*0490*/  BRA `(.L_x_3215) ;  /* 0x0000000800b07947 */ /* 0x000fea0003800000 */
.L_x_3220:
[----:B------:R-:W2:Y:S02]  /*04a0*/  LDG.E.64 R6, desc[UR36][R4.64] ;  /* 0x0000002404067981 */ /* 0x000ea4000c1e1b00 */
[----:B--2---:R-:W1:Y:S01]  /*04b0*/  F2I.S64.F64.TRUNC R6, R6 ;  /* 0x0000000600067311 */ /* 0x004e62000030d900 */
[----:B------:R-:W-:Y:S05]  /*04c0*/  BRA `(.L_x_3215) ;  /* 0x0000000800a47947 */ /* 0x000fea0003800000 */
.L_x_3210:
        /* <DEDUP_REMOVED lines=11> */
.L_x_3224:
[----:B------:R-:W2:Y:S02]  /*0580*/  LDG.E.64 R4, desc[UR36][R4.64] ;  /* 0x0000002404047981 */ /* 0x000ea4000c1e1b00 */
[----:B--2---:R0:W1:Y:S01]  /*0590*/  F2I.S64.F64.TRUNC R6, R4 ;  /* 0x0000000400067311 */ /* 0x004062000030d900 */
[----:B------:R-:W-:Y:S05]  /*05a0*/  BRA `(.L_x_3215) ;  /* 0x00000008006c7947 */ /* 0x000fea0003800000 */
.L_x_3223:
        /* <DEDUP_REMOVED lines=24> */
[----:B------:R-:W0:Y:S02]  /*0730*/  F2I.S64.TRUNC R4, R3 ;  /* 0x0000000300047311 */ /* 0x000e24000020d900 */
[----:B0-----:R-:W-:Y:S01]  /*0740*/  IMAD.MOV.U32 R7, RZ, RZ, R5 ;  /* 0x000000ffff077224 */ /* 0x001fe200078e0005 */
[----:B------:R-:W-:Y:S06]  /*0750*/  BRA `(.L_x_3215) ;  /* 0x0000000800007947 */ /* 0x000fec0003800000 */
.L_x_3226:
        /* <DEDUP_REMOVED lines=12> */
[----:B------:R-:W0:Y:S02]  /*0820*/  F2I.S64.TRUNC R4, R3 ;  /* 0x0000000300047311 */ /* 0x000e24000020d900 */
[----:B0-----:R-:W-:Y:S01]  /*0830*/  IMAD.MOV.U32 R7, RZ, RZ, R5 ;  /* 0x000000ffff077224 */ /* 0x001fe200078e0005 */
[----:B------:R-:W-:Y:S06]  /*0840*/  BRA `(.L_x_3215) ;  /* 0x0000000400c47947 */ /* 0x000fec0003800000 */
.L_x_3225:
[----:B------:R-:W2:Y:S02]  /*0850*/  LDG.E.U16 R6, desc[UR36][R4.64] ;  /* 0x0000002404067981 */ /* 0x000ea4000c1e1500 */
[----:B--2---:R-:W-:-:S06]  /*0860*/  IMAD.U32 R6, R6, 0x10000, RZ ;  /* 0x0001000006067824 */ /* 0x004fcc00078e00ff */
[----:B------:R-:W0:Y:S01]  /*0870*/  F2I.S64.TRUNC R6, R6 ;  /* 0x0000000600067311 */ /* 0x000e22000020d900 */
[----:B------:R-:W-:Y:S05]  /*0880*/  BRA `(.L_x_3215) ;  /* 0x0000000400b47947 */ /* 0x000fea0003800000 */
.L_x_3222:
        /* <DEDUP_REMOVED lines=11> */
.L_x_3229:
        /* <DEDUP_REMOVED lines=21> */
.L_x_3233:
[----:B------:R-:W-:Y:S05]  /*0a90*/  BSYNC.RECONVERGENT B1 ;  /* 0x0000000000017941 */ /* 0x000fea0003800200 */
.L_x_3232:
[----:B------:R-:W-:Y:S01]  /*0aa0*/  IMAD.SHL.U32 R0, R0, 0x100000, RZ ;  /* 0x0010000000007824 */ /* 0x000fe200078e00ff */
[----:B------:R-:W-:-:S04]  /*0ab0*/  LEA R3, R3, 0x3b800000, 0x17 ;  /* 0x3b80000003037811 */ /* 0x000fc800078eb8ff */
[----:B------:R-:W-:-:S07]  /*0ac0*/  LOP3.LUT R0, R3, R0, R7, 0xfe, !PT ;  /* 0x0000000003007212 */ /* 0x000fce00078efe07 */
.L_x_3231:
[----:B------:R-:W-:Y:S05]  /*0ad0*/  BSYNC.RECONVERGENT B0 ;  /* 0x0000000000007941 */ /* 0x000fea0003800200 */
.L_x_3230:
[----:B------:R-:W0:Y:S02]  /*0ae0*/  F2I.S64.TRUNC R4, R0 ;  /* 0x0000000000047311 */ /* 0x000e24000020d900 */
[----:B0-----:R-:W-:Y:S01]  /*0af0*/  IMAD.MOV.U32 R7, RZ, RZ, R5 ;  /* 0x000000ffff077224 */ /* 0x001fe200078e0005 */
[----:B------:R-:W-:Y:S06]  /*0b00*/  BRA `(.L_x_3215) ;  /* 0x0000000400147947 */ /* 0x000fec0003800000 */
.L_x_3228:
        /* <DEDUP_REMOVED lines=21> */
.L_x_3237:
[----:B------:R-:W-:Y:S05]  /*0c60*/  BSYNC.RECONVERGENT B1 ;  /* 0x0000000000017941 */ /* 0x000fea0003800200 */
.L_x_3236:
[----:B------:R-:W-:Y:S01]  /*0c70*/  IMAD.SHL.U32 R0, R0, 0x200000, RZ ;  /* 0x0020000000007824 */ /* 0x000fe200078e00ff */
[----:B------:R-:W-:-:S04]  /*0c80*/  LEA R3, R3, 0x37800000, 0x17 ;  /* 0x3780000003037811 */ /* 0x000fc800078eb8ff */
[----:B------:R-:W-:-:S07]  /*0c90*/  LOP3.LUT R0, R3, R0, R6, 0xfe, !PT ;  /* 0x0000000003007212 */ /* 0x000fce00078efe06 */
.L_x_3235:
[----:B------:R-:W-:Y:S05]  /*0ca0*/  BSYNC.RECONVERGENT B0 ;  /* 0x0000000000007941 */ /* 0x000fea0003800200 */
.L_x_3234:
[----:B------:R-:W0:Y:S02]  /*0cb0*/  F2I.S64.TRUNC R4, R0 ;  /* 0x0000000000047311 */ /* 0x000e24000020d900 */
[----:B0-----:R-:W-:Y:S01]  /*0cc0*/  IMAD.MOV.U32 R7, RZ, RZ, R5 ;  /* 0x000000ffff077224 */ /* 0x001fe200078e0005 */
[----:B------:R-:W-:Y:S06]  /*0cd0*/  BRA `(.L_x_3215) ;  /* 0x0000000000a07947 */ /* 0x000fec0003800000 */
.L_x_3227:
[----:B------:R-:W-:-:S09]  /*0ce0*/  UISETP.NE.AND UP0, UPT, UR4, 0x1c, UPT ;  /* 0x0000001c0400788c */ /* 0x000fd2000bf05270 */
[----:B------:R-:W-:Y:S05]  /*0cf0*/  BRA.U !UP0, `(.L_x_3238) ;  /* 0x0000000108907547 */ /* 0x000fea000b800000 */
[----:B------:R-:W-:-:S09]  /*0d00*/  UISETP.NE.AND UP0, UPT, UR4, 0x1d, UPT ;  /* 0x0000001d0400788c */ /* 0x000fd2000bf05270 */
[----:B------:R-:W-:Y:S05]  /*0d10*/  BRA.U !UP0, `(.L_x_3239) ;  /* 0x0000000108807547 */ /* 0x000fea000b800000 */
[----:B------:R-:W-:-:S09]  /*0d20*/  UISETP.NE.AND UP0, UPT, UR4, 0x2c, UPT ;  /* 0x0000002c0400788c */ /* 0x000fd2000bf05270 */
[----:B------:R-:W-:Y:S05]  /*0d30*/  BRA.U !UP0, `(.L_x_3240) ;  /* 0x0000000108487547 */ /* 0x000fea000b800000 */
.L_x_3214:
        /* <DEDUP_REMOVED lines=16> */
.L_x_3241:
[----:B------:R-:W-:Y:S01]  /*0e40*/  IMAD.MOV.U32 R7, RZ, RZ, RZ ;  /* 0x000000ffff077224 */ /* 0x000fe200078e00ff */
[----:B------:R-:W-:Y:S06]  /*0e50*/  BRA `(.L_x_3215) ;  /* 0x0000000000407947 */ /* 0x000fec0003800000 */
.L_x_3240:
        /* <DEDUP_REMOVED lines=8> */
.L_x_3243:
[----:B------:R-:W-:Y:S05]  /*0ee0*/  BSYNC.RECONVERGENT B0 ;  /* 0x0000000000007941 */ /* 0x000fea0003800200 */
.L_x_3242:
[----:B------:R-:W0:Y:S02]  /*0ef0*/  F2I.S64.TRUNC R4, R0 ;  /* 0x0000000000047311 */ /* 0x000e24000020d900 */
[----:B0-----:R-:W-:Y:S01]  /*0f00*/  IMAD.MOV.U32 R7, RZ, RZ, R5 ;  /* 0x000000ffff077224 */ /* 0x001fe200078e0005 */
[----:B------:R-:W-:Y:S06]  /*0f10*/  BRA `(.L_x_3215) ;  /* 0x0000000000107947 */ /* 0x000fec0003800000 */
.L_x_3239:
[----:B------:R0:W5:Y:S01]  /*0f20*/  LDG.E R7, desc[UR36][R4.64+0x4] ;  /* 0x0000042404077981 */ /* 0x000162000c1e1900 */
[----:B------:R-:W-:Y:S05]  /*0f30*/  BRA `(.L_x_3215) ;  /* 0x0000000000087947 */ /* 0x000fea0003800000 */
.L_x_3238:
[----:B------:R-:W-:Y:S02]  /*0f40*/  UMOV UR4, URZ ;  /* 0x000000ff00047c82 */ /* 0x000fe40008000000 */
[----:B------:R-:W-:-:S07]  /*0f50*/  IMAD.U32 R7, RZ, RZ, UR4 ;  /* 0x00000004ff077e24 */ /* 0x000fce000f8e00ff */
.L_x_3215:
[----:B012345:R-:W-:Y:S01]  /*0f60*/  SHF.R.U32.HI R24, RZ, 0x1f, R7 ;  /* 0x0000001fff187819 */ /* 0x03ffe20000011607 */
[----:B------:R-:W-:-:S07]  /*0f70*/  VIADD R25, R19, 0x80 ;  /* 0x0000008013197836 */ /* 0x000fce0000000000 */
.L_x_3209:
[----:B------:R-:W-:Y:S05]  /*0f80*/  BSYNC.RECONVERGENT B6 ;  /* 0x0000000000067941 */ /* 0x000fea0003800200 */
.L_x_3208:
[----:B------:R-:W-:Y:S01]  /*0f90*/  ISETP.GE.AND P0, PT, R25, R22, PT ;  /* 0x000000161900720c */ /* 0x000fe20003f06270 */
[----:B------:R-:W-:Y:S01]  /*0fa0*/  BSSY.RECONVERGENT B6, `(.L_x_3244) ;  /* 0x00000ec000067945 */ /* 0x000fe20003800200 */
[----:B------:R-:W-:-:S11]  /*0fb0*/  PRMT R23, RZ, 0x7610, R23 ;  /* 0x00007610ff177816 */ /* 0x000fd60000000017 */
[----:B------:R-:W-:Y:S05]  /*0fc0*/  @P0 BRA `(.L_x_3245) ;  /* 0x0000000c00a40947 */ /* 0x000fea0003800000 */
        /* <DEDUP_REMOVED lines=20> */
.L_x_3249:
[----:B------:R-:W-:Y:S02]  /*1110*/  UMOV UR4, URZ ;  /* 0x000000ff00047c82 */ /* 0x000fe40008000000 */
[----:B------:R-:W-:Y:S01]  /*1120*/  IMAD.U32 R5, RZ, RZ, UR4 ;  /* 0x00000004ff057e24 */ /* 0x000fe2000f8e00ff */
[----:B------:R-:W-:Y:S06]  /*1130*/  BRA `(.L_x_3251) ;  /* 0x0000000c003c7947 */ /* 0x000fec0003800000 */
.L_x_3248:
        /* <DEDUP_REMOVED lines=8> */
.L_x_3253:
[----:B------:R-:W2:Y:S02]  /*11c0*/  LDG.E R5, desc[UR36][R6.64] ;  /* 0x0000002406057981 */ /* 0x000ea4000c1e1900 */
[----:B--2---:R-:W-:Y:S01]  /*11d0*/  SHF.R.S32.HI R5, RZ, 0x1f, R5 ;  /* 0x0000001fff057819 */ /* 0x004fe20000011405 */
[----:B------:R-:W-:Y:S06]  /*11e0*/  BRA `(.L_x_3251) ;  /* 0x0000000c00107947 */ /* 0x000fec0003800000 */
.L_x_3252:
[----:B------:R-:W2:Y:S02]  /*11f0*/  LDG.E.S16 R5, desc[UR36][R6.64] ;  /* 0x0000002406057981 */ /* 0x000ea4000c1e1700 */
[----:B--2---:R-:W-:Y:S01]  /*1200*/  SHF.R.S32.HI R5, RZ, 0x1f, R5 ;  /* 0x0000001fff057819 */ /* 0x004fe20000011405 */
[----:B------:R-:W-:Y:S06]  /*1210*/  BRA `(.L_x_3251) ;  /* 0x0000000c00047947 */ /* 0x000fec0003800000 */
.L_x_3247:
        /* <DEDUP_REMOVED lines=9> */
.L_x_3255:
[----:B------:R-:W2:Y:S02]  /*12b0*/  LDG.E.U16 R6, desc[UR36][R6.64] ;  /* 0x0000002406067981 */ /* 0x000ea4000c1e1500 */
[----:B--2---:R-:W-:-:S06]  /*12c0*/  HADD2.F32 R4, -RZ, R6.H0_H0 ;  /* 0x20000006ff047230 */ /* 0x004fcc0000004100 */
[----:B------:R-:W0:Y:S01]  /*12d0*/  F2I.S64.TRUNC R4, R4 ;  /* 0x0000000400047311 */ /* 0x000e22000020d900 */
[----:B------:R-:W-:Y:S05]  /*12e0*/  BRA `(.L_x_3251) ;  /* 0x0000000800d07947 */ /* 0x000fea0003800000 */
.L_x_3254:
        /* <DEDUP_REMOVED lines=9> */
.L_x_3257:
[----:B------:R-:W2:Y:S02]  /*1380*/  LDG.E.U16 R6, desc[UR36][R6.64] ;  /* 0x0000002406067981 */ /* 0x000ea4000c1e1500 */
[----:B--2---:R-:W-:-:S06]  /*1390*/  HADD2.F32 R4, -RZ, R6.H0_H0 ;  /* 0x20000006ff047230 */ /* 0x004fcc0000004100 */
[----:B------:R-:W0:Y:S01]  /*13a0*/  F2I.S64.TRUNC R4, R4 ;  /* 0x0000000400047311 */ /* 0x000e22000020d900 */
[----:B------:R-:W-:Y:S05]  /*13b0*/  BRA `(.L_x_3251) ;  /* 0x00000008009c7947 */ /* 0x000fea0003800000 */
.L_x_3256:
[----:B------:R-:W2:Y:S02]  /*13c0*/  LDG.E.64 R4, desc[UR36][R6.64] ;  /* 0x0000002406047981 */ /* 0x000ea4000c1e1b00 */
[----:B--2---:R-:W0:Y:S01]  /*13d0*/  F2I.S64.F64.TRUNC R4, R4 ;  /* 0x0000000400047311 */ /* 0x004e22000030d900 */
[----:B------:R-:W-:Y:S05]  /*13e0*/  BRA `(.L_x_3251) ;  /* 0x0000000800907947 */ /* 0x000fea0003800000 */
.L_x_3246:
        /* <DEDUP_REMOVED lines=11> */
.L_x_3260:
[----:B------:R-:W2:Y:S02]  /*14a0*/  LDG.E.64 R6, desc[UR36][R6.64] ;  /* 0x0000002406067981 */ /* 0x000ea4000c1e1b00 */
[----:B--2---:R0:W1:Y:S01]  /*14b0*/  F2I.S64.F64.TRUNC R4, R6 ;  /* 0x0000000600047311 */ /* 0x004062000030d900 */
[----:B------:R-:W-:Y:S05]  /*14c0*/  BRA `(.L_x_3251) ;  /* 0x0000000800587947 */ /* 0x000fea0003800000 */
.L_x_3259:
        /* <DEDUP_REMOVED lines=24> */
[----:B------:R0:W1:Y:S01]  /*1650*/  F2I.S64.TRUNC R4, R3 ;  /* 0x0000000300047311 */ /* 0x000062000020d900 */
[----:B------:R-:W-:Y:S05]  /*1660*/  BRA `(.L_x_3251) ;  /* 0x0000000400f07947 */ /* 0x000fea0003800000 */
.L_x_3262:
        /* <DEDUP_REMOVED lines=12> */
[----:B------:R2:W3:Y:S01]  /*1730*/  F2I.S64.TRUNC R4, R0 ;  /* 0x0000000000047311 */ /* 0x0004e2000020d900 */
[----:B------:R-:W-:Y:S05]  /*1740*/  BRA `(.L_x_3251) ;  /* 0x0000000400b87947 */ /* 0x000fea0003800000 */
.L_x_3261:
[----:B------:R-:W2:Y:S02]  /*1750*/  LDG.E.U16 R4, desc[UR36][R6.64] ;  /* 0x0000002406047981 */ /* 0x000ea4000c1e1500 */
[----:B--2---:R-:W-:-:S06]  /*1760*/  IMAD.U32 R4, R4, 0x10000, RZ ;  /* 0x0001000004047824 */ /* 0x004fcc00078e00ff */
[----:B------:R-:W4:Y:S01]  /*1770*/  F2I.S64.TRUNC R4, R4 ;  /* 0x0000000400047311 */ /* 0x000f22000020d900 */
[----:B------:R-:W-:Y:S05]  /*1780*/  BRA `(.L_x_3251) ;  /* 0x0000000400a87947 */ /* 0x000fea0003800000 */
.L_x_3258:
        /* <DEDUP_REMOVED lines=11> */
.L_x_3265:
        /* <DEDUP_REMOVED lines=21> */
.L_x_3269:
[----:B------:R-:W-:Y:S05]  /*1990*/  BSYNC.RECONVERGENT B1 ;  /* 0x0000000000017941 */ /* 0x000fea0003800200 */
.L_x_3268:
[----:B------:R-:W-:Y:S01]  /*19a0*/  IMAD.SHL.U32 R0, R0, 0x100000, RZ ;  /* 0x0010000000007824 */ /* 0x000fe200078e00ff */
[----:B------:R-:W-:-:S04]  /*19b0*/  LEA R3, R3, 0x3b800000, 0x17 ;  /* 0x3b80000003037811 */ /* 0x000fc800078eb8ff */
[----:B------:R-:W-:-:S07]  /*19c0*/  LOP3.LUT R4, R3, R0, R7, 0xfe, !PT ;  /* 0x0000000003047212 */ /* 0x000fce00078efe07 */
.L_x_3267:
[----:B------:R-:W-:Y:S05]  /*19d0*/  BSYNC.RECONVERGENT B0 ;  /* 0x0000000000007941 */ /* 0x000fea0003800200 */
.L_x_3266:
[----:B------:R-:W0:Y:S01]  /*19e0*/  F2I.S64.TRUNC R4, R4 ;  /* 0x0000000400047311 */ /* 0x000e22000020d900 */
[----:B------:R-:W-:Y:S05]  /*19f0*/  BRA `(.L_x_3251) ;  /* 0x00000004000c7947 */ /* 0x000fea0003800000 */
.L_x_3264:
        /* <DEDUP_REMOVED lines=21> */
.L_x_3273:
[----:B------:R-:W-:Y:S05]  /*1b50*/  BSYNC.RECONVERGENT B1 ;  /* 0x0000000000017941 */ /* 0x000fea0003800200 */
.L_x_3272:
[----:B------:R-:W-:Y:S01]  /*1b60*/  IMAD.SHL.U32 R0, R0, 0x200000, RZ ;  /* 0x0020000000007824 */ /* 0x000fe200078e00ff */
[----:B------:R-:W-:-:S04]  /*1b70*/  LEA R3, R3, 0x37800000, 0x17 ;  /* 0x3780000003037811 */ /* 0x000fc800078eb8ff */
[----:B------:R-:W-:-:S07]  /*1b80*/  LOP3.LUT R4, R3, R0, R7, 0xfe, !PT ;  /* 0x0000000003047212 */ /* 0x000fce00078efe07 */
.L_x_3271:
[----:B------:R-:W-:Y:S05]  /*1b90*/  BSYNC.RECONVERGENT B0 ;  /* 0x0000000000007941 */ /* 0x000fea0003800200 */
.L_x_3270:
[----:B------:R-:W0:Y:S01]  /*1ba0*/  F2I.S64.TRUNC R4, R4 ;  /* 0x0000000400047311 */ /* 0x000e22000020d900 */
[----:B------:R-:W-:Y:S05]  /*1bb0*/  BRA `(.L_x_3251) ;  /* 0x00000000009c7947 */ /* 0x000fea0003800000 */
.L_x_3263:
        /* <DEDUP_REMOVED lines=14> */
.L_x_3277:
[----:B------:R-:W-:Y:S05]  /*1ca0*/  BSYNC.RECONVERGENT B0 ;  /* 0x0000000000007941 */ /* 0x000fea0003800200 */
.L_x_3276:
[----:B------:R-:W0:Y:S01]  /*1cb0*/  F2I.S64.TRUNC R4, R4 ;  /* 0x0000000400047311 */ /* 0x000e22000020d900 */
[----:B------:R-:W-:Y:S05]  /*1cc0*/  BRA `(.L_x_3251) ;  /* 0x0000000000587947 */ /* 0x000fea0003800000 */
.L_x_3250:
        /* <DEDUP_REMOVED lines=16> */
.L_x_3278:
[----:B------:R-:W-:Y:S01]  /*1dd0*/  IMAD.MOV.U32 R5, RZ, RZ, RZ ;  /* 0x000000ffff057224 */ /* 0x000fe200078e00ff */
[----:B------:R-:W-:Y:S06]  /*1de0*/  BRA `(.L_x_3251) ;  /* 0x0000000000107947 */ /* 0x000fec0003800000 */
.L_x_3275:
[----:B------:R0:W5:Y:S01]  /*1df0*/  LDG.E R5, desc[UR36][R6.64+0x4] ;  /* 0x0000042406057981 */ /* 0x000162000c1e1900 */
[----:B------:R-:W-:Y:S05]  /*1e00*/  BRA `(.L_x_3251) ;  /* 0x0000000000087947 */ /* 0x000fea0003800000 */
.L_x_3274:
[----:B------:R-:W-:Y:S02]  /*1e10*/  UMOV UR4, URZ ;  /* 0x000000ff00047c82 */ /* 0x000fe40008000000 */
[----:B------:R-:W-:-:S07]  /*1e20*/  IMAD.U32 R5, RZ, RZ, UR4 ;  /* 0x00000004ff057e24 */ /* 0x000fce000f8e00ff */
.L_x_3251:
[----:B01-345:R-:W-:Y:S01]  /*1e30*/  SHF.R.U32.HI R5, RZ, 0x1f, R5 ;  /* 0x0000001fff057819 */ /* 0x03bfe20000011605 */
[----:B------:R-:W-:-:S03]  /*1e40*/  VIADD R25, R25, 0x80 ;  /* 0x0000008019197836 */ /* 0x000fc60000000000 */
[----:B------:R-:W-:-:S07]  /*1e50*/  PRMT R23, R5, 0x7610, R23 ;  /* 0x0000761005177816 */ /* 0x000fce0000000017 */
.L_x_3245:
[----:B------:R-:W-:Y:S05]  /*1e60*/  BSYNC.RECONVERGENT B6 ;  /* 0x0000000000067941 */ /* 0x000fea0003800200 */
.L_x_3244:
[----:B------:R-:W-:Y:S01]  /*1e70*/  ISETP.GE.AND P0, PT, R25, R22, PT ;  /* 0x000000161900720c */ /* 0x000fe20003f06270 */
[----:B------:R-:W-:Y:S01]  /*1e80*/  BSSY.RECONVERGENT B6, `(.L_x_3279) ;  /* 0x00000ec000067945 */ /* 0x000fe20003800200 */
[----:B------:R-:W-:-:S11]  /*1e90*/  PRMT R16, RZ, 0x7610, R16 ;  /* 0x00007610ff107816 */ /* 0x000fd60000000010 */
[----:B------:R-:W-:Y:S05]  /*1ea0*/  @P0 BRA `(.L_x_3280) ;  /* 0x0000000c00a40947 */ /* 0x000fea0003800000 */
[----:B------:R-:W0:Y:S01]  /*1eb0*/  LDC.64 R6, c[0x0][0x390] ;  /* 0x0000e400ff067b82 */ /* 0x000e220000000a00 */
[----:B------:R-:W1:Y:S01]  /*1ec0*/  LDCU UR5, c[0x0][0x3a0] ;  /* 0x00007400ff0577ac */ /* 0x000e620008000800 */
[----:B--2---:R-:W-:Y:S01]  /*1ed0*/  IMAD R0, R2, 0x200, R25 ;  /* 0x0000020002007824 */ /* 0x004fe200078e0219 */
        /* <DEDUP_REMOVED lines=17> */
.L_x_3284:
[----:B------:R-:W-:Y:S02]  /*1ff0*/  UMOV UR4, URZ ;  /* 0x000000ff00047c82 */ /* 0x000fe40008000000 */
[----:B------:R-:W-:Y:S01]  /*2000*/  IMAD.U32 R5, RZ, RZ, UR4 ;  /* 0x00000004ff057e24 */ /* 0x000fe2000f8e00ff */
[----:B------:R-:W-:Y:S06]  /*2010*/  BRA `(.L_x_3286) ;  /* 0x0000000c003c7947 */ /* 0x000fec0003800000 */
.L_x_3283:
        /* <DEDUP_REMOVED lines=8> */
.L_x_3288:
[----:B------:R-:W2:Y:S02]  /*20a0*/  LDG.E R5, desc[UR36][R6.64] ;  /* 0x0000002406057981 */ /* 0x000ea4000c1e1900 */
[----:B--2---:R-:W-:Y:S01]  /*20b0*/  SHF.R.S32.HI R5, RZ, 0x1f, R5 ;  /* 0x0000001fff057819 */ /* 0x004fe20000011405 */
[----:B------:R-:W-:Y:S06]  /*20c0*/  BRA `(.L_x_3286) ;  /* 0x0000000c00107947 */ /* 0x000fec0003800000 */
.L_x_3287:
[----:B------:R-:W2:Y:S02]  /*20d0*/  LDG.E.S16 R5, desc[UR36][R6.64] ;  /* 0x0000002406057981 */ /* 0x000ea4000c1e1700 */
[----:B--2---:R-:W-:Y:S01]  /*20e0*/  SHF.R.S32.HI R5, RZ, 0x1f, R5 ;  /* 0x0000001fff057819 */ /* 0x004fe20000011405 */
[----:B------:R-:W-:Y:S06]  /*20f0*/  BRA `(.L_x_3286) ;  /* 0x0000000c00047947 */ /* 0x000fec0003800000 */
.L_x_3282:
        /* <DEDUP_REMOVED lines=9> */
.L_x_3290:
[----:B------:R-:W2:Y:S02]  /*2190*/  LDG.E.U16 R6, desc[UR36][R6.64] ;  /* 0x0000002406067981 */ /* 0x000ea4000c1e1500 */
[----:B--2---:R-:W-:-:S06]  /*21a0*/  HADD2.F32 R4, -RZ, R6.H0_H0 ;  /* 0x20000006ff047230 */ /* 0x004fcc0000004100 */
[----:B------:R-:W0:Y:S01]  /*21b0*/  F2I.S64.TRUNC R4, R4 ;  /* 0x0000000400047311 */ /* 0x000e22000020d900 */
[----:B------:R-:W-:Y:S05]  /*21c0*/  BRA `(.L_x_3286) ;  /* 0x0000000800d07947 */ /* 0x000fea0003800000 */
.L_x_3289:
        /* <DEDUP_REMOVED lines=9> */
.L_x_3292:
[----:B------:R-:W2:Y:S02]  /*2260*/  LDG.E.U16 R6, desc[UR36][R6.64] ;  /* 0x0000002406067981 */ /* 0x000ea4000c1e1500 */
[----:B--2---:R-:W-:-:S06]  /*2270*/  HADD2.F32 R4, -RZ, R6.H0_H0 ;  /* 0x20000006ff047230 */ /* 0x004fcc0000004100 */
[----:B------:R-:W0:Y:S01]  /*2280*/  F2I.S64.TRUNC R4, R4 ;  /* 0x0000000400047311 */ /* 0x000e22000020d900 */
[----:B------:R-:W-:Y:S05]  /*2290*/  BRA `(.L_x_3286) ;  /* 0x00000008009c7947 */ /* 0x000fea0003800000 */
.L_x_3291:
[----:B------:R-:W2:Y:S02]  /*22a0*/  LDG.E.64 R4, desc[UR36][R6.64] ;  /* 0x0000002406047981 */ /* 0x000ea4000c1e1b00 */
[----:B--2---:R-:W0:Y:S01]  /*22b0*/  F2I.S64.F64.TRUNC R4, R4 ;  /* 0x0000000400047311 */ /* 0x004e22000030d900 */
[----:B------:R-:W-:Y:S05]  /*22c0*/  BRA `(.L_x_3286) ;  /* 0x0000000800907947 */ /* 0x000fea0003800000 */
.L_x_3281:
        /* <DEDUP_REMOVED lines=11> */
.L_x_3295:
[----:B------:R-:W2:Y:S02]  /*2380*/  LDG.E.64 R6, desc[UR36][R6.64] ;  /* 0x0000002406067981 */ /* 0x000ea4000c1e1b00 */
[----:B--2---:R0:W1:Y:S01]  /*2390*/  F2I.S64.F64.TRUNC R4, R6 ;  /* 0x0000000600047311 */ /* 0x004062000030d900 */
[----:B------:R-:W-:Y:S05]  /*23a0*/  BRA `(.L_x_3286) ;  /* 0x0000000800587947 */ /* 0x000fea0003800000 */
.L_x_3294:
        /* <DEDUP_REMOVED lines=24> */
[----:B------:R4:W0:Y:S01]  /*2530*/  F2I.S64.TRUNC R4, R3 ;  /* 0x0000000300047311 */ /* 0x000822000020d900 */
[----:B------:R-:W-:Y:S05]  /*2540*/  BRA `(.L_x_3286) ;  /* 0x0000000400f07947 */ /* 0x000fea0003800000 */
.L_x_3297:
        /* <DEDUP_REMOVED lines=12> */
[----:B------:R0:W1:Y:S01]  /*2610*/  F2I.S64.TRUNC R4, R0 ;  /* 0x0000000000047311 */ /* 0x000062000020d900 */
[----:B------:R-:W-:Y:S05]  /*2620*/  BRA `(.L_x_3286) ;  /* 0x0000000400b87947 */ /* 0x000fea0003800000 */
.L_x_3296:
[----:B------:R-:W2:Y:S02]  /*2630*/  LDG.E.U16 R4, desc[UR36][R6.64] ;  /* 0x0000002406047981 */ /* 0x000ea4000c1e1500 */
[----:B--2---:R-:W-:-:S06]  /*2640*/  IMAD.U32 R4, R4, 0x10000, RZ ;  /* 0x0001000004047824 */ /* 0x004fcc00078e00ff */
[----:B------:R-:W0:Y:S01]  /*2650*/  F2I.S64.TRUNC R4, R4 ;  /* 0x0000000400047311 */ /* 0x000e22000020d900 */
[----:B------:R-:W-:Y:S05]  /*2660*/  BRA `(.L_x_3286) ;  /* 0x0000000400a87947 */ /* 0x000fea0003800000 */
.L_x_3293:
        /* <DEDUP_REMOVED lines=11> */
.L_x_3300:
        /* <DEDUP_REMOVED lines=21> */
.L_x_3304:
[----:B------:R-:W-:Y:S05]  /*2870*/  BSYNC.RECONVERGENT B1 ;  /* 0x0000000000017941 */ /* 0x000fea0003800200 */
.L_x_3303:
[----:B------:R-:W-:Y:S01]  /*2880*/  IMAD.SHL.U32 R0, R0, 0x100000, RZ ;  /* 0x0010000000007824 */ /* 0x000fe200078e00ff */
[----:B------:R-:W-:-:S04]  /*2890*/  LEA R3, R3, 0x3b800000, 0x17 ;  /* 0x3b80000003037811 */ /* 0x000fc800078eb8ff */
[----:B------:R-:W-:-:S07]  /*28a0*/  LOP3.LUT R4, R3, R0, R7, 0xfe, !PT ;  /* 0x0000000003047212 */ /* 0x000fce00078efe07 */
.L_x_3302:
[----:B------:R-:W-:Y:S05]  /*28b0*/  BSYNC.RECONVERGENT B0 ;  /* 0x0000000000007941 */ /* 0x000fea0003800200 */
.L_x_3301:
[----:B------:R-:W0:Y:S01]  /*28c0*/  F2I.S64.TRUNC R4, R4 ;  /* 0x0000000400047311 */ /* 0x000e22000020d900 */
[----:B------:R-:W-:Y:S05]  /*28d0*/  BRA `(.L_x_3286) ;  /* 0x00000004000c7947 */ /* 0x000fea0003800000 */
.L_x_3299:
        /* <DEDUP_REMOVED lines=21> */
.L_x_3308:
[----:B------:R-:W-:Y:S05]  /*2a30*/  BSYNC.RECONVERGENT B1 ;  /* 0x0000000000017941 */ /* 0x000fea0003800200 */
.L_x_3307:
[----:B------:R-:W-:Y:S01]  /*2a40*/  IMAD.SHL.U32 R0, R0, 0x200000, RZ ;  /* 0x0020000000007824 */ /* 0x000fe200078e00ff */
[----:B------:R-:W-:-:S04]  /*2a50*/  LEA R3, R3, 0x37800000, 0x17 ;  /* 0x3780000003037811 */ /* 0x000fc800078eb8ff */
[----:B------:R-:W-:-:S07]  /*2a60*/  LOP3.LUT R4, R3, R0, R7, 0xfe, !PT ;  /* 0x0000000003047212 */ /* 0x000fce00078efe07 */
.L_x_3306:
[----:B------:R-:W-:Y:S05]  /*2a70*/  BSYNC.RECONVERGENT B0 ;  /* 0x0000000000007941 */ /* 0x000fea0003800200 */
.L_x_3305:
[----:B------:R-:W1:Y:S01]  /*2a80*/  F2I.S64.TRUNC R4, R4 ;  /* 0x0000000400047311 */ /* 0x000e62000020d900 */
[----:B------:R-:W-:Y:S05]  /*2a90*/  BRA `(.L_x_3286) ;  /* 0x00000000009c7947 */ /* 0x000fea0003800000 */
.L_x_3298:
        /* <DEDUP_REMOVED lines=14> */
.L_x_3312:
[----:B------:R-:W-:Y:S05]  /*2b80*/  BSYNC.RECONVERGENT B0 ;  /* 0x0000000000007941 */ /* 0x000fea0003800200 */
.L_x_3311:
[----:B------:R-:W2:Y:S01]  /*2b90*/  F2I.S64.TRUNC R4, R4 ;  /* 0x0000000400047311 */ /* 0x000ea2000020d900 */
[----:B------:R-:W-:Y:S05]  /*2ba0*/  BRA `(.L_x_3286) ;  /* 0x0000000000587947 */ /* 0x000fea0003800000 */
.L_x_3285:
        /* <DEDUP_REMOVED lines=16> */
.L_x_3313:
[----:B------:R-:W-:Y:S01]  /*2cb0*/  IMAD.MOV.U32 R5, RZ, RZ, RZ ;  /* 0x000000ffff057224 */ /* 0x000fe200078e00ff */
[----:B------:R-:W-:Y:S06]  /*2cc0*/  BRA `(.L_x_3286) ;  /* 0x0000000000107947 */ /* 0x000fec0003800000 */
.L_x_3310:
[----:B------:R3:W5:Y:S01]  /*2cd0*/  LDG.E R5, desc[UR36][R6.64+0x4] ;  /* 0x0000042406057981 */ /* 0x000762000c1e1900 */
[----:B------:R-:W-:Y:S05]  /*2ce0*/  BRA `(.L_x_3286) ;  /* 0x0000000000087947 */ /* 0x000fea0003800000 */
.L_x_3309:
[----:B------:R-:W-:Y:S02]  /*2cf0*/  UMOV UR4, URZ ;  /* 0x000000ff00047c82 */ /* 0x000fe40008000000 */
[----:B------:R-:W-:-:S07]  /*2d00*/  IMAD.U32 R5, RZ, RZ, UR4 ;  /* 0x00000004ff057e24 */ /* 0x000fce000f8e00ff */
.L_x_3286:
[----:B012--5:R-:W-:Y:S01]  /*2d10*/  SHF.R.U32.HI R5, RZ, 0x1f, R5 ;  /* 0x0000001fff057819 */ /* 0x027fe20000011605 */
[----:B------:R-:W-:-:S03]  /*2d20*/  VIADD R25, R25, 0x80 ;  /* 0x0000008019197836 */ /* 0x000fc60000000000 */
[----:B------:R-:W-:-:S07]  /*2d30*/  PRMT R16, R5, 0x7610, R16 ;  /* 0x0000761005107816 */ /* 0x000fce0000000010 */
.L_x_3280:
[----:B------:R-:W-:Y:S05]  /*2d40*/  BSYNC.RECONVERGENT B6 ;  /* 0x0000000000067941 */ /* 0x000fea0003800200 */
.L_x_3279:
[----:B------:R-:W-:Y:S01]  /*2d50*/  ISETP.GE.AND P0, PT, R25, R22, PT ;  /* 0x000000161900720c */ /* 0x000fe20003f06270 */
[----:B------:R-:W-:Y:S01]  /*2d60*/  BSSY.RECONVERGENT B6, `(.L_x_3314) ;  /* 0x00000eb000067945 */ /* 0x000fe20003800200 */
[----:B------:R-:W-:-:S11]  /*2d70*/  PRMT R17, RZ, 0x7610, R17 ;  /* 0x00007610ff117816 */ /* 0x000fd60000000011 */
[----:B------:R-:W-:Y:S05]  /*2d80*/  @P0 BRA `(.L_x_3315) ;  /* 0x0000000c00a00947 */ /* 0x000fea0003800000 */
[----:B---3--:R-:W0:Y:S01]  /*2d90*/  LDC.64 R6, c[0x0][0x390] ;  /* 0x0000e400ff067b82 */ /* 0x008e220000000a00 */
[----:B------:R-:W4:Y:S01]  /*2da0*/  LDCU UR5, c[0x0][0x3a0] ;  /* 0x00007400ff0577ac */ /* 0x000f220008000800 */
[----:B--2---:R-:W-:Y:S01]  /*2db0*/  IMAD R0, R2, 0x200, R25 ;  /* 0x0000020002007824 */ /* 0x004fe200078e0219 */
[----:B------:R-:W-:-:S04]  /*2dc0*/  UPRMT UR4, UR38, 0x9910, URZ ;  /* 0x0000991026047896 */ /* 0x000fc800080000ff */
[----:B------:R-:W-:Y:S01]  /*2dd0*/  UISETP.GT.AND UP0, UPT, UR4, 0x9, UPT ;  /* 0x000000090400788c */ /* 0x000fe2000bf04270 */
[----:B----4-:R-:W-:-:S05]  /*2de0*/  IMAD R3, R0, UR5, RZ ;  /* 0x0000000500037c24 */ /* 0x010fca000f8e02ff */
        /* <DEDUP_REMOVED lines=14> */
.L_x_3319:
[----:B------:R-:W-:Y:S02]  /*2ed0*/  UMOV UR4, URZ ;  /* 0x000000ff00047c82 */ /* 0x000fe40008000000 */
[----:B------:R-:W-:Y:S01]  /*2ee0*/  IMAD.U32 R5, RZ, RZ, UR4 ;  /* 0x00000004ff057e24 */ /* 0x000fe2000f8e00ff */
[----:B------:R-:W-:Y:S06]  /*2ef0*/  BRA `(.L_x_3321) ;  /* 0x0000000c003c7947 */ /* 0x000fec0003800000 */
.L_x_3318:
        /* <DEDUP_REMOVED lines=8> */
.L_x_3323:
[----:B------:R-:W2:Y:S02]  /*2f80*/  LDG.E R5, desc[UR36][R6.64] ;  /* 0x0000002406057981 */ /* 0x000ea4000c1e1900 */
[----:B--2---:R-:W-:Y:S01]  /*2f90*/  SHF.R.S32.HI R5, RZ, 0x1f, R5 ;  /* 0x0000001fff057819 */ /* 0x004fe20000011405 */
[----:B------:R-:W-:Y:S06]  /*2fa0*/  BRA `(.L_x_3321) ;  /* 0x0000000c00107947 */ /* 0x000fec0003800000 */
.L_x_3322:
[----:B------:R-:W2:Y:S02]  /*2fb0*/  LDG.E.S16 R5, desc[UR36][R6.64] ;  /* 0x0000002406057981 */ /* 0x000ea4000c1e1700 */
[----:B--2---:R-:W-:Y:S01]  /*2fc0*/  SHF.R.S32.HI R5, RZ, 0x1f, R5 ;  /* 0x0000001fff057819 */ /* 0x004fe20000011405 */
[----:B------:R-:W-:Y:S06]  /*2fd0*/  BRA `(.L_x_3321) ;  /* 0x0000000c00047947 */ /* 0x000fec0003800000 */
.L_x_3317:
        /* <DEDUP_REMOVED lines=9> */
.L_x_3325:
[----:B------:R-:W2:Y:S02]  /*3070*/  LDG.E.U16 R6, desc[UR36][R6.64] ;  /* 0x0000002406067981 */ /* 0x000ea4000c1e1500 */
[----:B--2---:R-:W-:-:S06]  /*3080*/  HADD2.F32 R4, -RZ, R6.H0_H0 ;  /* 0x20000006ff047230 */ /* 0x004fcc0000004100 */
[----:B------:R-:W0:Y:S01]  /*3090*/  F2I.S64.TRUNC R4, R4 ;  /* 0x0000000400047311 */ /* 0x000e22000020d900 */
[----:B------:R-:W-:Y:S05]  /*30a0*/  BRA `(.L_x_3321) ;  /* 0x0000000800d07947 */ /* 0x000fea0003800000 */
.L_x_3324:
        /* <DEDUP_REMOVED lines=9> */
.L_x_3327:
[----:B------:R-:W2:Y:S02]  /*3140*/  LDG.E.U16 R6, desc[UR36][R6.64] ;  /* 0x0000002406067981 */ /* 0x000ea4000c1e1500 */
[----:B--2---:R-:W-:-:S06]  /*3150*/  HADD2.F32 R4, -RZ, R6.H0_H0 ;  /* 0x20000006ff047230 */ /* 0x004fcc0000004100 */
[----:B------:R-:W0:Y:S01]  /*3160*/  F2I.S64.TRUNC R4, R4 ;  /* 0x0000000400047311 */ /* 0x000e22000020d900 */
[----:B------:R-:W-:Y:S05]  /*3170*/  BRA `(.L_x_3321) ;  /* 0x00000008009c7947 */ /* 0x000fea0003800000 */
.L_x_3326:
[----:B------:R-:W2:Y:S02]  /*3180*/  LDG.E.64 R4, desc[UR36][R6.64] ;  /* 0x0000002406047981 */ /* 0x000ea4000c1e1b00 */
[----:B--2---:R-:W0:Y:S01]  /*3190*/  F2I.S64.F64.TRUNC R4, R4 ;  /* 0x0000000400047311 */ /* 0x004e22000030d900 */
[----:B------:R-:W-:Y:S05]  /*31a0*/  BRA `(.L_x_3321) ;  /* 0x0000000800907947 */ /* 0x000fea0003800000 */
.L_x_3316:
        /* <DEDUP_REMOVED lines=11> */
.L_x_3330:
[----:B------:R-:W2:Y:S02]  /*3260*/  LDG.E.64 R6, desc[UR36][R6.64] ;  /* 0x0000002406067981 */ /* 0x000ea4000c1e1b00 */
[----:B--2---:R0:W1:Y:S01]  /*3270*/  F2I.S64.F64.TRUNC R4, R6 ;  /* 0x0000000600047311 */ /* 0x004062000030d900 */
[----:B------:R-:W-:Y:S05]  /*3280*/  BRA `(.L_x_3321) ;  /* 0x0000000800587947 */ /* 0x000fea0003800000 */
.L_x_3329:
        /* <DEDUP_REMOVED lines=26> */
.L_x_3332:
        /* <DEDUP_REMOVED lines=12> */
[----:B------:R4:W0:Y:S01]  /*34f0*/  F2I.S64.TRUNC R4, R0 ;  /* 0x0000000000047311 */ /* 0x000822000020d900 */
[----:B------:R-:W-:Y:S05]  /*3500*/  BRA `(.L_x_3321) ;  /* 0x0000000400b87947 */ /* 0x000fea0003800000 */
.L_x_3331:
[----:B------:R-:W2:Y:S02]  /*3510*/  LDG.E.U16 R4, desc[UR36][R6.64] ;  /* 0x0000002406047981 */ /* 0x000ea4000c1e1500 */
[----:B--2---:R-:W-:-:S06]  /*3520*/  IMAD.U32 R4, R4, 0x10000, RZ ;  /* 0x0001000004047824 */ /* 0x004fcc00078e00ff */
[----:B------:R-:W0:Y:S01]  /*3530*/  F2I.S64.TRUNC R4, R4 ;  /* 0x0000000400047311 */ /* 0x000e22000020d900 */
[----:B------:R-:W-:Y:S05]  /*3540*/  BRA `(.L_x_3321) ;  /* 0x0000000400a87947 */ /* 0x000fea0003800000 */
.L_x_3328:
        /* <DEDUP_REMOVED lines=11> */
.L_x_3335:
        /* <DEDUP_REMOVED lines=21> */
.L_x_3339:
[----:B------:R-:W-:Y:S05]  /*3750*/  BSYNC.RECONVERGENT B1 ;  /* 0x0000000000017941 */ /* 0x000fea0003800200 */
.L_x_3338:
[----:B------:R-:W-:Y:S01]  /*3760*/  IMAD.SHL.U32 R0, R0, 0x100000, RZ ;  /* 0x0010000000007824 */ /* 0x000fe200078e00ff */
[----:B------:R-:W-:-:S04]  /*3770*/  LEA R3, R3, 0x3b800000, 0x17 ;  /* 0x3b80000003037811 */ /* 0x000fc800078eb8ff */
[----:B------:R-:W-:-:S07]  /*3780*/  LOP3.LUT R4, R3, R0, R7, 0xfe, !PT ;  /* 0x0000000003047212 */ /* 0x000fce00078efe07 */
.L_x_3337:
[----:B------:R-:W-:Y:S05]  /*3790*/  BSYNC.RECONVERGENT B0 ;  /* 0x0000000000007941 */ /* 0x000fea0003800200 */
.L_x_3336:
[----:B------:R-:W0:Y:S01]  /*37a0*/  F2I.S64.TRUNC R4, R4 ;  /* 0x0000000400047311 */ /* 0x000e22000020d900 */
[----:B------:R-:W-:Y:S05]  /*37b0*/  BRA `(.L_x_3321) ;  /* 0x00000004000c7947 */ /* 0x000fea0003800000 */
.L_x_3334:
        /* <DEDUP_REMOVED lines=21> */
.L_x_3343:
[----:B------:R-:W-:Y:S05]  /*3910*/  BSYNC.RECONVERGENT B1 ;  /* 0x0000000000017941 */ /* 0x000fea0003800200 */
.L_x_3342:
[----:B------:R-:W-:Y:S01]  /*3920*/  IMAD.SHL.U32 R0, R0, 0x200000, RZ ;  /* 0x0020000000007824 */ /* 0x000fe200078e00ff */
[----:B------:R-:W-:-:S04]  /*3930*/  LEA R3, R3, 0x37800000, 0x17 ;  /* 0x3780000003037811 */ /* 0x000fc800078eb8ff */
[----:B------:R-:W-:-:S07]  /*3940*/  LOP3.LUT R4, R3, R0, R7, 0xfe, !PT ;  /* 0x0000000003047212 */ /* 0x000fce00078efe07 */
.L_x_3341:
[----:B------:R-:W-:Y:S05]  /*3950*/  BSYNC.RECONVERGENT B0 ;  /* 0x0000000000007941 */ /* 0x000fea0003800200 */
.L_x_3340:
[----:B------:R-:W1:Y:S01]  /*3960*/  F2I.S64.TRUNC R4, R4 ;  /* 0x0000000400047311 */ /* 0x000e62000020d900 */
[----:B------:R-:W-:Y:S05]  /*3970*/  BRA `(.L_x_3321) ;  /* 0x00000000009c7947 */ /* 0x000fea0003800000 */
.L_x_3333:
        /* <DEDUP_REMOVED lines=14> */
.L_x_3347:
[----:B------:R-:W-:Y:S05]  /*3a60*/  BSYNC.RECONVERGENT B0 ;  /* 0x0000000000007941 */ /* 0x000fea0003800200 */
.L_x_3346:
[----:B------:R-:W2:Y:S01]  /*3a70*/  F2I.S64.TRUNC R4, R4 ;  /* 0x0000000400047311 */ /* 0x000ea2000020d900 */
[----:B------:R-:W-:Y:S05]  /*3a80*/  BRA `(.L_x_3321) ;  /* 0x0000000000587947 */ /* 0x000fea0003800000 */
.L_x_3320:
        /* <DEDUP_REMOVED lines=16> */
.L_x_3348:
[----:B------:R-:W-:Y:S01]  /*3b90*/  IMAD.MOV.U32 R5, RZ, RZ, RZ ;  /* 0x000000ffff057224 */ /* 0x000fe200078e00ff */
[----:B------:R-:W-:Y:S06]  /*3ba0*/  BRA `(.L_x_3321) ;  /* 0x0000000000107947 */ /* 0x000fec0003800000 */
.L_x_3345:
[----:B------:R3:W5:Y:S01]  /*3bb0*/  LDG.E R5, desc[UR36][R6.64+0x4] ;  /* 0x0000042406057981 */ /* 0x000762000c1e1900 */
[----:B------:R-:W-:Y:S05]  /*3bc0*/  BRA `(.L_x_3321) ;  /* 0x0000000000087947 */ /* 0x000fea0003800000 */
.L_x_3344:
[----:B------:R-:W-:Y:S02]  /*3bd0*/  UMOV UR4, URZ ;  /* 0x000000ff00047c82 */ /* 0x000fe40008000000 */
[----:B------:R-:W-:-:S07]  /*3be0*/  IMAD.U32 R5, RZ, RZ, UR4 ;  /* 0x00000004ff057e24 */ /* 0x000fce000f8e00ff */
.L_x_3321:
[----:B012--5:R-:W-:-:S04]  /*3bf0*/  SHF.R.U32.HI R5, RZ, 0x1f, R5 ;  /* 0x0000001fff057819 */ /* 0x027fc80000011605 */
[----:B------:R-:W-:-:S07]  /*3c00*/  PRMT R17, R5, 0x7610, R17 ;  /* 0x0000761005117816 */ /* 0x000fce0000000011 */
.L_x_3315:
[----:B------:R-:W-:Y:S05]  /*3c10*/  BSYNC.RECONVERGENT B6 ;  /* 0x0000000000067941 */ /* 0x000fea0003800200 */
.L_x_3314:
[----:B------:R-:W0:Y:S01]  /*3c20*/  LDC.U8 R18, c[0x0][0x3a4] ;  /* 0x0000e900ff127b82 */ /* 0x000e220000000000 */
[----:B------:R-:W-:Y:S01]  /*3c30*/  ISETP.GE.AND P0, PT, R19, R22, PT ;  /* 0x000000161300720c */ /* 0x000fe20003f06270 */
[----:B------:R-:W-:-:S12]  /*3c40*/  BSSY.RECONVERGENT B6, `(.L_x_3349) ;  /* 0x00000f4000067945 */ /* 0x000fd80003800200 */
[----:B------:R-:W-:Y:S05]  /*3c50*/  @P0 BRA `(.L_x_3350) ;  /* 0x0000000c00c80947 */ /* 0x000fea0003800000 */
[----:B------:R-:W1:Y:S01]  /*3c60*/  LDCU UR4, c[0x0][0x3a8] ;  /* 0x00007500ff0477ac */ /* 0x000e620008000800 */
[----:B------:R-:W5:Y:S01]  /*3c70*/  LDC.64 R8, c[0x0][0x388] ;  /* 0x0000e200ff087b82 */ /* 0x000f620000000a00 */
[----:B--2-4-:R-:W-:Y:S01]  /*3c80*/  IMAD R0, R2, 0x200, R19 ;  /* 0x0000020002007824 */ /* 0x014fe200078e0213 */
[----:B0-----:R-:W-:Y:S01]  /*3c90*/  PRMT R4, R18, 0x9910, RZ ;  /* 0x0000991012047816 */ /* 0x001fe200000000ff */
[----:B------:R-:W-:Y:S02]  /*3ca0*/  VIADD R19, R19, 0x80 ;  /* 0x0000008013137836 */ /* 0x000fe40000000000 */
[----:B-1----:R-:W-:Y:S02]  /*3cb0*/  IMAD R3, R0, UR4, RZ ;  /* 0x0000000400037c24 */ /* 0x002fe4000f8e02ff */
[----:B------:R-:W-:-:S05]  /*3cc0*/  IMAD.MOV.U32 R0, RZ, RZ, R4 ;  /* 0x000000ffff007224 */ /* 0x000fca00078e0004 */
[----:B------:R-:W-:Y:S02]  /*3cd0*/  ISETP.GT.AND P0, PT, R0, 0x9, PT ;  /* 0x000000090000780c */ /* 0x000fe40003f04270 */
[----:B-----5:R-:W-:-:S05]  /*3ce0*/  IADD3 R8, P1, PT, R3, R8, RZ ;  /* 0x0000000803087210 */ /* 0x020fca0007f3e0ff */
        /* <DEDUP_REMOVED lines=12> */
.L_x_3354:
[----:B------:R0:W-:Y:S01]  /*3db0*/  STG.E.U8 desc[UR36][R8.64], R24 ;  /* 0x0000001808007986 */ /* 0x0001e2000c101124 */
[----:B------:R-:W-:Y:S05]  /*3dc0*/  BRA `(.L_x_3350) ;  /* 0x0000000c006c7947 */ /* 0x000fea0003800000 */
.L_x_3353:
        /* <DEDUP_REMOVED lines=10> */
.L_x_3357:
[----:B------:R-:W-:-:S05]  /*3e70*/  PRMT R3, R24, 0x8880, RZ ;  /* 0x0000888018037816 */ /* 0x000fca00000000ff */
[----:B------:R0:W-:Y:S01]  /*3e80*/  STG.E desc[UR36][R8.64], R3 ;  /* 0x0000000308007986 */ /* 0x0001e2000c101924 */
[----:B------:R-:W-:Y:S05]  /*3e90*/  BRA `(.L_x_3350) ;  /* 0x0000000c00387947 */ /* 0x000fea0003800000 */
.L_x_3356:
[----:B------:R-:W-:-:S04]  /*3ea0*/  PRMT R3, R24, 0x8880, RZ ;  /* 0x0000888018037816 */ /* 0x000fc800000000ff */
[----:B------:R-:W-:-:S05]  /*3eb0*/  PRMT R3, R3, 0x7710, RZ ;  /* 0x0000771003037816 */ /* 0x000fca00000000ff */
[----:B------:R0:W-:Y:S01]  /*3ec0*/  STG.E.U16 desc[UR36][R8.64], R3 ;  /* 0x0000000308007986 */ /* 0x0001e2000c101524 */
[----:B------:R-:W-:Y:S05]  /*3ed0*/  BRA `(.L_x_3350) ;  /* 0x0000000c00287947 */ /* 0x000fea0003800000 */
.L_x_3352:
        /* <DEDUP_REMOVED lines=9> */
.L_x_3359:
[----:B------:R-:W0:Y:S02]  /*3f70*/  I2F.S8 R0, R24 ;  /* 0x0000001800007306 */ /* 0x000e240000001400 */
[----:B0-----:R-:W-:-:S05]  /*3f80*/  F2FP.F16.F32.PACK_AB R0, RZ, R0 ;  /* 0x00000000ff00723e */ /* 0x001fca00000000ff */
[----:B------:R0:W-:Y:S01]  /*3f90*/  STG.E.U16 desc[UR36][R8.64], R0 ;  /* 0x0000000008007986 */ /* 0x0001e2000c101524 */
[----:B------:R-:W-:Y:S05]  /*3fa0*/  BRA `(.L_x_3350) ;  /* 0x0000000800f47947 */ /* 0x000fea0003800000 */
.L_x_3358:
        /* <DEDUP_REMOVED lines=10> */
.L_x_3361:
[----:B------:R-:W0:Y:S02]  /*4050*/  I2F.S8 R24, R24 ;  /* 0x0000001800187306 */ /* 0x000e240000001400 */
[----:B0-----:R-:W-:-:S04]  /*4060*/  F2FP.F16.F32.PACK_AB R3, RZ, R24 ;  /* 0x00000018ff03723e */ /* 0x001fc800000000ff */
[----:B------:R-:W-:-:S05]  /*4070*/  PRMT R3, R3, 0x5410, RZ ;  /* 0x0000541003037816 */ /* 0x000fca00000000ff */
[----:B------:R0:W-:Y:S01]  /*4080*/  STG.E desc[UR36][R8.64], R3 ;  /* 0x0000000308007986 */ /* 0x0001e2000c101924 */
[----:B------:R-:W-:Y:S05]  /*4090*/  BRA `(.L_x_3350) ;  /* 0x0000000800b87947 */ /* 0x000fea0003800000 */
.L_x_3360:
[----:B------:R-:W-:-:S04]  /*40a0*/  PRMT R4, R24, 0x8880, RZ ;  /* 0x0000888018047816 */ /* 0x000fc800000000ff */
[----:B------:R-:W-:-:S06]  /*40b0*/  PRMT R4, R4, 0x7710, RZ ;  /* 0x0000771004047816 */ /* 0x000fcc00000000ff */
[----:B------:R-:W0:Y:S02]  /*40c0*/  I2F.F64.S16 R4, R4 ;  /* 0x0000000400047312 */ /* 0x000e240000101c00 */
[----:B0-----:R0:W-:Y:S01]  /*40d0*/  STG.E.64 desc[UR36][R8.64], R4 ;  /* 0x0000000408007986 */ /* 0x0011e2000c101b24 */
[----:B------:R-:W-:Y:S05]  /*40e0*/  BRA `(.L_x_3350) ;  /* 0x0000000800a47947 */ /* 0x000fea0003800000 */
.L_x_3351:
        /* <DEDUP_REMOVED lines=12> */
.L_x_3364:
[----:B------:R-:W-:Y:S02]  /*41b0*/  PRMT R4, R24, 0x8880, RZ ;  /* 0x0000888018047816 */ /* 0x000fe400000000ff */
[----:B---3--:R-:W-:Y:S02]  /*41c0*/  CS2R R6, SRZ ;  /* 0x0000000000067805 */ /* 0x008fe4000001ff00 */
[----:B------:R-:W-:-:S06]  /*41d0*/  PRMT R4, R4, 0x7710, RZ ;  /* 0x0000771004047816 */ /* 0x000fcc00000000ff */
[----:B------:R-:W0:Y:S02]  /*41e0*/  I2F.F64.S16 R4, R4 ;  /* 0x0000000400047312 */ /* 0x000e240000101c00 */
[----:B0-----:R0:W-:Y:S01]  /*41f0*/  STG.E.128 desc[UR36][R8.64], R4 ;  /* 0x0000000408007986 */ /* 0x0011e2000c101d24 */
[----:B------:R-:W-:Y:S05]  /*4200*/  BRA `(.L_x_3350) ;  /* 0x00000008005c7947 */ /* 0x000fea0003800000 */
.L_x_3363:
        /* <DEDUP_REMOVED lines=19> */
.L_x_3368:
[----:B------:R-:W-:Y:S05]  /*4340*/  BSYNC.RECONVERGENT B0 ;  /* 0x0000000000007941 */ /* 0x000fea0003800200 */
.L_x_3367:
[----:B------:R-:W-:-:S05]  /*4350*/  LOP3.LUT R5, R0, 0x80, R5, 0xf8, !PT ;  /* 0x0000008000057812 */ /* 0x000fca00078ef805 */
[----:B------:R0:W-:Y:S01]  /*4360*/  STG.E.U8 desc[UR36][R8.64], R5 ;  /* 0x0000000508007986 */ /* 0x0001e2000c101124 */
[----:B------:R-:W-:Y:S05]  /*4370*/  BRA `(.L_x_3350) ;  /* 0x0000000800007947 */ /* 0x000fea0003800000 */
.L_x_3366:
        /* <DEDUP_REMOVED lines=15> */
.L_x_3370:
[----:B------:R-:W-:Y:S05]  /*4470*/  BSYNC.RECONVERGENT B0 ;  /* 0x0000000000007941 */ /* 0x000fea0003800200 */
.L_x_3369:
[----:B------:R-:W-:-:S05]  /*4480*/  LOP3.LUT R5, R0, 0x80, R5, 0xf8, !PT ;  /* 0x0000008000057812 */ /* 0x000fca00078ef805 */
[----:B------:R0:W-:Y:S01]  /*4490*/  STG.E.U8 desc[UR36][R8.64], R5 ;  /* 0x0000000508007986 */ /* 0x0001e2000c101124 */
[----:B------:R-:W-:Y:S05]  /*44a0*/  BRA `(.L_x_3350) ;  /* 0x0000000400b47947 */ /* 0x000fea0003800000 */
.L_x_3365:
[----:B------:R-:W0:Y:S02]  /*44b0*/  I2F.S8 R0, R24 ;  /* 0x0000001800007306 */ /* 0x000e240000001400 */
[----:B0-----:R-:W-:-:S05]  /*44c0*/  F2FP.BF16.F32.PACK_AB R0, RZ, R0 ;  /* 0x00000000ff00723e */ /* 0x001fca00000010ff */
[----:B------:R0:W-:Y:S01]  /*44d0*/  STG.E.U16 desc[UR36][R8.64], R0 ;  /* 0x0000000008007986 */ /* 0x0001e2000c101524 */
[----:B------:R-:W-:Y:S05]  /*44e0*/  BRA `(.L_x_3350) ;  /* 0x0000000400a47947 */ /* 0x000fea0003800000 */
.L_x_3362:
        /* <DEDUP_REMOVED lines=12> */
.L_x_3373:
        /* <DEDUP_REMOVED lines=13> */
.L_x_3376:
[----:B------:R-:W-:-:S04]  /*4680*/  SHF.R.U32.HI R0, RZ, 0x14, R3 ;  /* 0x00000014ff007819 */ /* 0x000fc80000011603 */
[----:B------:R-:W-:-:S04]  /*4690*/  LOP3.LUT R0, R0, 0x1, RZ, 0xc0, !PT ;  /* 0x0000000100007812 */ /* 0x000fc800078ec0ff */
[----:B------:R-:W-:-:S04]  /*46a0*/  IADD3 R0, PT, PT, R3, 0x487ffff, R0 ;  /* 0x0487ffff03007810 */ /* 0x000fc80007ffe000 */
[----:B------:R-:W-:-:S04]  /*46b0*/  SHF.R.U32.HI R0, RZ, 0x14, R0 ;  /* 0x00000014ff007819 */ /* 0x000fc80000011600 */
[----:B------:R-:W-:-:S07]  /*46c0*/  LOP3.LUT R0, R0, 0xff, RZ, 0xc0, !PT ;  /* 0x000000ff00007812 */ /* 0x000fce00078ec0ff */
.L_x_3377:
[----:B------:R-:W-:-:S04]  /*46d0*/  SHF.R.U32.HI R3, RZ, 0x18, R3 ;  /* 0x00000018ff037819 */ /* 0x000fc80000011603 */
[----:B------:R-:W-:-:S04]  /*46e0*/  LOP3.LUT R0, R0, 0x80, R3, 0xf8, !PT ;  /* 0x0000008000007812 */ /* 0x000fc800078ef803 */
[----:B------:R-:W-:-:S07]  /*46f0*/  PRMT R4, R0, 0x7610, R4 ;  /* 0x0000761000047816 */ /* 0x000fce0000000004 */
.L_x_3375:
[----:B------:R-:W-:Y:S05]  /*4700*/  BSYNC.RECONVERGENT B0 ;  /* 0x0000000000007941 */ /* 0x000fea0003800200 */
.L_x_3374:
[----:B------:R0:W-:Y:S01]  /*4710*/  STG.E.U8 desc[UR36][R8.64], R4 ;  /* 0x0000000408007986 */ /* 0x0001e2000c101124 */
[----:B------:R-:W-:Y:S05]  /*4720*/  BRA `(.L_x_3350) ;  /* 0x0000000400147947 */ /* 0x000fea0003800000 */
.L_x_3372:
        /* <DEDUP_REMOVED lines=13> */
.L_x_3380:
[----:B------:R-:W-:-:S04]  /*4800*/  SHF.R.U32.HI R0, RZ, 0x15, R3 ;  /* 0x00000015ff007819 */ /* 0x000fc80000011603 */
[----:B------:R-:W-:-:S04]  /*4810*/  LOP3.LUT R0, R0, 0x1, RZ, 0xc0, !PT ;  /* 0x0000000100007812 */ /* 0x000fc800078ec0ff */
[----:B------:R-:W-:-:S04]  /*4820*/  IADD3 R0, PT, PT, R3, 0x88fffff, R0 ;  /* 0x088fffff03007810 */ /* 0x000fc80007ffe000 */
[----:B------:R-:W-:-:S04]  /*4830*/  SHF.R.U32.HI R0, RZ, 0x15, R0 ;  /* 0x00000015ff007819 */ /* 0x000fc80000011600 */
[----:B------:R-:W-:-:S07]  /*4840*/  LOP3.LUT R0, R0, 0xff, RZ, 0xc0, !PT ;  /* 0x000000ff00007812 */ /* 0x000fce00078ec0ff */
.L_x_3381:
[----:B------:R-:W-:-:S04]  /*4850*/  SHF.R.U32.HI R3, RZ, 0x18, R3 ;  /* 0x00000018ff037819 */ /* 0x000fc80000011603 */
[----:B------:R-:W-:-:S04]  /*4860*/  LOP3.LUT R0, R0, 0x80, R3, 0xf8, !PT ;  /* 0x0000008000007812 */ /* 0x000fc800078ef803 */
[----:B------:R-:W-:-:S07]  /*4870*/  PRMT R4, R0, 0x7610, R4 ;  /* 0x0000761000047816 */ /* 0x000fce0000000004 */
.L_x_3379:
[----:B------:R-:W-:Y:S05]  /*4880*/  BSYNC.RECONVERGENT B0 ;  /* 0x0000000000007941 */ /* 0x000fea0003800200 */
.L_x_3378:
[----:B------:R0:W-:Y:S01]  /*4890*/  STG.E.U8 desc[UR36][R8.64], R4 ;  /* 0x0000000408007986 */ /* 0x0001e2000c101124 */
[----:B------:R-:W-:Y:S05]  /*48a0*/  BRA `(.L_x_3350) ;  /* 0x0000000000b47947 */ /* 0x000fea0003800000 */
.L_x_3371:
[----:B------:R-:W-:-:S13]  /*48b0*/  ISETP.NE.AND P0, PT, R0, 0x1c, PT ;  /* 0x0000001c0000780c */ /* 0x000fda0003f05270 */
[----:B------:R-:W-:Y:S05]  /*48c0*/  @!P0 BRA `(.L_x_3382) ;  /* 0x0000000000a48947 */ /* 0x000fea0003800000 */
[----:B------:R-:W-:-:S13]  /*48d0*/  ISETP.NE.AND P0, PT, R0, 0x1d, PT ;  /* 0x0000001d0000780c */ /* 0x000fda0003f05270 */
[----:B------:R-:W-:Y:S05]  /*48e0*/  @!P0 BRA `(.L_x_3383) ;  /* 0x00000000008c8947 */ /* 0x000fea0003800000 */
[----:B------:R-:W-:-:S13]  /*48f0*/  ISETP.NE.AND P0, PT, R0, 0x2c, PT ;  /* 0x0000002c0000780c */ /* 0x000fda0003f05270 */
[----:B------:R-:W-:Y:S05]  /*4900*/  @!P0 BRA `(.L_x_3384) ;  /* 0x0000000000448947 */ /* 0x000fea0003800000 */
.L_x_3355:
[----:B------:R-:W-:Y:S01]  /*4910*/  MOV R14, 0x0 ;  /* 0x00000000000e7802 */ /* 0x000fe20000000f00 */
[----:B------:R-:W0:Y:S01]  /*4920*/  LDCU.64 UR6, c[0x4][0x198] ;  /* 0x01003300ff0677ac */ /* 0x000e220008000a00 */
[----:B------:R-:W-:Y:S02]  /*4930*/  IMAD.MOV.U32 R8, RZ, RZ, 0x65 ;  /* 0x00000065ff087424 */ /* 0x000fe400078e00ff */
[----:B------:R-:W-:Y:S01]  /*4940*/  IMAD.MOV.U32 R12, RZ, RZ, 0x1 ;  /* 0x00000001ff0c7424 */ /* 0x000fe200078e00ff */
[----:B------:R-:W3:Y:S01]  /*4950*/  LDCU.64 UR8, c[0x4][0x1a0] ;  /* 0x01003400ff0877ac */ /* 0x000ee20008000a00 */
[----:B------:R-:W1:Y:S01]  /*4960*/  LDC.64 R14, c[0x4][R14] ;  /* 0x010000000e0e7b82 */ /* 0x000e620000000a00 */
[----:B------:R-:W-:Y:S01]  /*4970*/  IMAD.MOV.U32 R13, RZ, RZ, RZ ;  /* 0x000000ffff0d7224 */ /* 0x000fe200078e00ff */
[----:B------:R-:W2:Y:S01]  /*4980*/  LDCU.64 UR4, c[0x4][0x10] ;  /* 0x01000200ff0477ac */ /* 0x000ea20008000a00 */
[----:B0-----:R-:W-:Y:S02]  /*4990*/  IMAD.U32 R4, RZ, RZ, UR6 ;  /* 0x00000006ff047e24 */ /* 0x001fe4000f8e00ff */
[----:B------:R-:W-:-:S02]  /*49a0*/  IMAD.U32 R5, RZ, RZ, UR7 ;  /* 0x00000007ff057e24 */ /* 0x000fc4000f8e00ff */
[----:B---3--:R-:W-:Y:S02]  /*49b0*/  IMAD.U32 R6, RZ, RZ, UR8 ;  /* 0x00000008ff067e24 */ /* 0x008fe4000f8e00ff */
[----:B------:R-:W-:Y:S02]  /*49c0*/  IMAD.U32 R7, RZ, RZ, UR9 ;  /* 0x00000009ff077e24 */ /* 0x000fe4000f8e00ff */
[----:B--2---:R-:W-:Y:S02]  /*49d0*/  IMAD.U32 R10, RZ, RZ, UR4 ;  /* 0x00000004ff0a7e24 */ /* 0x004fe4000f8e00ff */
[----:B------:R-:W-:-:S07]  /*49e0*/  IMAD.U32 R11, RZ, RZ, UR5 ;  /* 0x00000005ff0b7e24 */ /* 0x000fce000f8e00ff */
[----:B------:R-:W-:-:S07]  /*49f0*/  LEPC R20, `(.L_x_3385) ;  /* 0x000000001014794e */ /* 0x000fce0000000000 */
[----:B-1----:R-:W-:Y:S05]  /*4a00*/  CALL.ABS.NOINC R14 ;  /* 0x000000000e007343 */ /* 0x002fea0003c00000 */
.L_x_3385:
[----:B------:R-:W-:Y:S05]  /*4a10*/  BRA `(.L_x_3350) ;  /* 0x0000000000587947 */ /* 0x000fea0003800000 */
.L_x_3384:
        /* <DEDUP_REMOVED lines=16> */
.L_x_3383:
[----:B------:R-:W-:-:S04]  /*4b20*/  PRMT R4, R24, 0x8880, RZ ;  /* 0x0000888018047816 */ /* 0x000fc800000000ff */
[----:B------:R-:W-:-:S05]  /*4b30*/  SHF.R.S32.HI R5, RZ, 0x1f, R4 ;  /* 0x0000001fff057819 */ /* 0x000fca0000011404 */
[----:B------:R0:W-:Y:S01]  /*4b40*/  STG.E.64 desc[UR36][R8.64], R4 ;  /* 0x0000000408007986 */ /* 0x0001e2000c101b24 */
[----:B------:R-:W-:Y:S05]  /*4b50*/  BRA `(.L_x_3350) ;  /* 0x0000000000087947 */ /* 0x000fea0003800000 */
.L_x_3382:
[----:B------:R-:W-:-:S05]  /*4b60*/  PRMT R3, R24, 0x8880, RZ ;  /* 0x0000888018037816 */ /* 0x000fca00000000ff */
[----:B------:R1:W-:Y:S02]  /*4b70*/  STG.E desc[UR36][R8.64], R3 ;  /* 0x0000000308007986 */ /* 0x0003e4000c101924 */
.L_x_3350:
[----:B------:R-:W-:Y:S05]  /*4b80*/  BSYNC.RECONVERGENT B6 ;  /* 0x0000000000067941 */ /* 0x000fea0003800200 */
.L_x_3349:
[----:B------:R-:W-:Y:S01]  /*4b90*/  ISETP.GE.AND P0, PT, R19, R22, PT ;  /* 0x000000161300720c */ /* 0x000fe20003f06270 */
[----:B------:R-:W-:-:S12]  /*4ba0*/  BSSY.RECONVERGENT B7, `(.L_x_3386) ;  /* 0x00001bc000077945 */ /* 0x000fd80003800200 */
[----:B------:R-:W-:Y:S05]  /*4bb0*/  @P0 BRA `(.L_x_3387) ;  /* 0x0000001800e80947 */ /* 0x000fea0003800000 */
[----:B------:R-:W5:Y:S01]  /*4bc0*/  LDCU UR4, c[0x0][0x3a8] ;  /* 0x00007500ff0477ac */ /* 0x000f620008000800 */
[----:B01----:R-:W0:Y:S01]  /*4bd0*/  LDC.64 R8, c[0x0][0x388] ;  /* 0x0000e200ff087b82 */ /* 0x003e220000000a00 */
[----:B--2-4-:R-:W-:Y:S01]  /*4be0*/  IMAD R0, R2, 0x200, R19 ;  /* 0x0000020002007824 */ /* 0x014fe200078e0213 */
        /* <DEDUP_REMOVED lines=18> */
.L_x_3392:
[----:B------:R0:W-:Y:S01]  /*4d10*/  STG.E.U8 desc[UR36][R8.64], R23 ;  /* 0x0000001708007986 */ /* 0x0001e2000c101124 */
[----:B------:R-:W-:Y:S05]  /*4d20*/  BRA `(.L_x_3394) ;  /* 0x0000000c000c7947 */ /* 0x000fea0003800000 */
.L_x_3391:
        /* <DEDUP_REMOVED lines=10> */
.L_x_3396:
[----:B------:R-:W-:-:S05]  /*4dd0*/  LOP3.LUT R23, R23, 0xffff, RZ, 0xc0, !PT ;  /* 0x0000ffff17177812 */ /* 0x000fca00078ec0ff */
[----:B------:R2:W-:Y:S01]  /*4de0*/  STG.E desc[UR36][R8.64], R23 ;  /* 0x0000001708007986 */ /* 0x0005e2000c101924 */
[----:B------:R-:W-:Y:S05]  /*4df0*/  BRA `(.L_x_3394) ;  /* 0x0000000800d87947 */ /* 0x000fea0003800000 */
.L_x_3395:
[----:B------:R0:W-:Y:S01]  /*4e00*/  STG.E.U16 desc[UR36][R8.64], R23 ;  /* 0x0000001708007986 */ /* 0x0001e2000c101524 */
[----:B------:R-:W-:Y:S05]  /*4e10*/  BRA `(.L_x_3394) ;  /* 0x0000000800d07947 */ /* 0x000fea0003800000 */
.L_x_3390:
        /* <DEDUP_REMOVED lines=9> */
.L_x_3398:
[----:B------:R-:W0:Y:S02]  /*4eb0*/  I2F.S16 R0, R23 ;  /* 0x0000001700007306 */ /* 0x000e240000101400 */
[----:B0-----:R-:W-:-:S05]  /*4ec0*/  F2FP.F16.F32.PACK_AB R0, RZ, R0 ;  /* 0x00000000ff00723e */ /* 0x001fca00000000ff */
[----:B------:R0:W-:Y:S01]  /*4ed0*/  STG.E.U16 desc[UR36][R8.64], R0 ;  /* 0x0000000008007986 */ /* 0x0001e2000c101524 */
[----:B------:R-:W-:Y:S05]  /*4ee0*/  BRA `(.L_x_3394) ;  /* 0x00000008009c7947 */ /* 0x000fea0003800000 */
.L_x_3397:
        /* <DEDUP_REMOVED lines=10> */
.L_x_3400:
[----:B------:R-:W0:Y:S02]  /*4f90*/  I2F.S16 R23, R23 ;  /* 0x0000001700177306 */ /* 0x000e240000101400 */
[----:B0-----:R-:W-:-:S04]  /*4fa0*/  F2FP.F16.F32.PACK_AB R3, RZ, R23 ;  /* 0x00000017ff03723e */ /* 0x001fc800000000ff */
[----:B------:R-:W-:-:S05]  /*4fb0*/  PRMT R3, R3, 0x5410, RZ ;  /* 0x0000541003037816 */ /* 0x000fca00000000ff */
[----:B------:R0:W-:Y:S01]  /*4fc0*/  STG.E desc[UR36][R8.64], R3 ;  /* 0x0000000308007986 */ /* 0x0001e2000c101924 */
[----:B------:R-:W-:Y:S05]  /*4fd0*/  BRA `(.L_x_3394) ;  /* 0x0000000800607947 */ /* 0x000fea0003800000 */
.L_x_3399:
[----:B------:R-:W0:Y:S02]  /*4fe0*/  I2F.F64.S16 R4, R23 ;  /* 0x0000001700047312 */ /* 0x000e240000101c00 */
[----:B0-----:R0:W-:Y:S01]  /*4ff0*/  STG.E.64 desc[UR36][R8.64], R4 ;  /* 0x0000000408007986 */ /* 0x0011e2000c101b24 */
[----:B------:R-:W-:Y:S05]  /*5000*/  BRA `(.L_x_3394) ;  /* 0x0000000800547947 */ /* 0x000fea0003800000 */
.L_x_3389:
        /* <DEDUP_REMOVED lines=12> */
.L_x_3404:
        /* <DEDUP_REMOVED lines=16> */
.L_x_3407:
[----:B------:R-:W-:-:S07]  /*51d0*/  PRMT R4, R0, 0x7610, R4 ;  /* 0x0000761000047816 */ /* 0x000fce0000000004 */
.L_x_3406:
[----:B------:R-:W-:Y:S05]  /*51e0*/  BSYNC.RECONVERGENT B0 ;  /* 0x0000000000007941 */ /* 0x000fea0003800200 */
.L_x_3405:
[----:B------:R0:W-:Y:S01]  /*51f0*/  STG.E.U8 desc[UR36][R8.64], R4 ;  /* 0x0000000408007986 */ /* 0x0001e2000c101124 */
[----:B------:R-:W-:Y:S05]  /*5200*/  BRA `(.L_x_3394) ;  /* 0x0000000400d47947 */ /* 0x000fea0003800000 */
.L_x_3403:
        /* <DEDUP_REMOVED lines=16> */
.L_x_3410:
[----:B------:R-:W-:-:S07]  /*5310*/  PRMT R4, R0, 0x7610, R4 ;  /* 0x0000761000047816 */ /* 0x000fce0000000004 */
.L_x_3409:
[----:B------:R-:W-:Y:S05]  /*5320*/  BSYNC.RECONVERGENT B0 ;  /* 0x0000000000007941 */ /* 0x000fea0003800200 */
.L_x_3408:
[----:B------:R0:W-:Y:S01]  /*5330*/  STG.E.U8 desc[UR36][R8.64], R4 ;  /* 0x0000000408007986 */ /* 0x0001e2000c101124 */
[----:B------:R-:W-:Y:S05]  /*5340*/  BRA `(.L_x_3394) ;  /* 0x0000000400847947 */ /* 0x000fea0003800000 */
.L_x_3402:
        /* <DEDUP_REMOVED lines=21> */
.L_x_3412:
[----:B------:R-:W-:Y:S01]  /*54a0*/  LOP3.LUT R4, R23, 0xffff, RZ, 0xc0, !PT ;  /* 0x0000ffff17047812 */ /* 0x000fe200078ec0ff */
[----:B------:R-:W-:-:S05]  /*54b0*/  IMAD.MOV.U32 R5, RZ, RZ, RZ ;  /* 0x000000ffff057224 */ /* 0x000fca00078e00ff */
[----:B------:R0:W-:Y:S01]  /*54c0*/  STG.E.64 desc[UR36][R8.64], R4 ;  /* 0x0000000408007986 */ /* 0x0001e2000c101b24 */
[----:B------:R-:W-:Y:S05]  /*54d0*/  BRA `(.L_x_3394) ;  /* 0x0000000400207947 */ /* 0x000fea0003800000 */
.L_x_3411:
[----:B------:R-:W-:-:S05]  /*54e0*/  LOP3.LUT R23, R23, 0xffff, RZ, 0xc0, !PT ;  /* 0x0000ffff17177812 */ /* 0x000fca00078ec0ff */
[----:B------:R0:W-:Y:S01]  /*54f0*/  STG.E desc[UR36][R8.64], R23 ;  /* 0x0000001708007986 */ /* 0x0001e2000c101924 */
[----:B------:R-:W-:Y:S05]  /*5500*/  BRA `(.L_x_3394) ;  /* 0x0000000400147947 */ /* 0x000fea0003800000 */
.L_x_3401:
        /* <DEDUP_REMOVED lines=8> */
.L_x_3414:
[----:B------:R-:W0:Y:S01]  /*5590*/  I2F.F64.S16 R4, R23 ;  /* 0x0000001700047312 */ /* 0x000e220000101c00 */
[----:B---3--:R-:W-:-:S05]  /*55a0*/  CS2R R6, SRZ ;  /* 0x0000000000067805 */ /* 0x008fca000001ff00 */
[----:B0-----:R0:W-:Y:S01]  /*55b0*/  STG.E.128 desc[UR36][R8.64], R4 ;  /* 0x0000000408007986 */ /* 0x0011e2000c101d24 */
[----:B------:R-:W-:Y:S05]  /*55c0*/  BRA `(.L_x_3394) ;  /* 0x0000000000e47947 */ /* 0x000fea0003800000 */
.L_x_3413:
[----:B------:R-:W-:-:S13]  /*55d0*/  ISETP.NE.AND P0, PT, R0, 0xf, PT ;  /* 0x0000000f0000780c */ /* 0x000fda0003f05270 */
[----:B------:R-:W-:Y:S05]  /*55e0*/  @!P0 BRA `(.L_x_3415) ;  /* 0x0000000000d08947 */ /* 0x000fea0003800000 */
[----:B------:R-:W-:-:S13]  /*55f0*/  ISETP.NE.AND P0, PT, R0, 0x17, PT ;  /* 0x000000170000780c */ /* 0x000fda0003f05270 */
[----:B------:R-:W-:Y:S05]  /*5600*/  @!P0 BRA `(.L_x_3416) ;  /* 0x0000000000848947 */ /* 0x000fea0003800000 */
[----:B------:R-:W-:-:S13]  /*5610*/  ISETP.NE.AND P0, PT, R0, 0x18, PT ;  /* 0x000000180000780c */ /* 0x000fda0003f05270 */
[----:B------:R-:W-:Y:S05]  /*5620*/  @!P0 BRA `(.L_x_3417) ;  /* 0x0000000000448947 */ /* 0x000fea0003800000 */
.L_x_3393:
        /* <DEDUP_REMOVED lines=16> */
.L_x_3418:
[----:B------:R-:W-:Y:S05]  /*5730*/  BRA `(.L_x_3394) ;  /* 0x0000000000887947 */ /* 0x000fea0003800000 */
.L_x_3417:
        /* <DEDUP_REMOVED lines=11> */
.L_x_3420:
[----:B------:R-:W-:Y:S05]  /*57f0*/  BSYNC.RECONVERGENT B0 ;  /* 0x0000000000007941 */ /* 0x000fea0003800200 */
.L_x_3419:
[----:B------:R0:W-:Y:S01]  /*5800*/  STG.E.U8 desc[UR36][R8.64], R3 ;  /* 0x0000000308007986 */ /* 0x0001e2000c101124 */
[----:B------:R-:W-:Y:S05]  /*5810*/  BRA `(.L_x_3394) ;  /* 0x0000000000507947 */ /* 0x000fea0003800000 */
.L_x_3416:
        /* <DEDUP_REMOVED lines=12> */
.L_x_3421:
[----:B------:R-:W-:Y:S01]  /*58e0*/  IMAD.MOV.U32 R3, RZ, RZ, 0x7f ;  /* 0x0000007fff037424 */ /* 0x000fe200078e00ff */
[----:B------:R-:W-:-:S04]  /*58f0*/  ISETP.GT.U32.AND P0, PT, R5, 0x7f800000, PT ;  /* 0x7f8000000500780c */ /* 0x000fc80003f04070 */
[----:B------:R-:W-:-:S05]  /*5900*/  SEL R3, R3, 0x7c, P0 ;  /* 0x0000007c03037807 */ /* 0x000fca0000000000 */
[----:B------:R0:W-:Y:S01]  /*5910*/  STG.E.U8 desc[UR36][R8.64], R3 ;  /* 0x0000000308007986 */ /* 0x0001e2000c101124 */
[----:B------:R-:W-:Y:S05]  /*5920*/  BRA `(.L_x_3394) ;  /* 0x00000000000c7947 */ /* 0x000fea0003800000 */
.L_x_3415:
[----:B------:R-:W0:Y:S02]  /*5930*/  I2F.S16 R0, R23 ;  /* 0x0000001700007306 */ /* 0x000e240000101400 */
[----:B0-----:R-:W-:-:S05]  /*5940*/  F2FP.BF16.F32.PACK_AB R0, RZ, R0 ;  /* 0x00000000ff00723e */ /* 0x001fca00000010ff */
[----:B------:R0:W-:Y:S02]  /*5950*/  STG.E.U16 desc[UR36][R8.64], R0 ;  /* 0x0000000008007986 */ /* 0x0001e4000c101524 */
.L_x_3394:
[----:B------:R-:W-:Y:S05]  /*5960*/  BSYNC.RECONVERGENT B6 ;  /* 0x0000000000067941 */ /* 0x000fea0003800200 */
.L_x_3388:
[----:B------:R-:W-:-:S05]  /*5970*/  VIADD R19, R19, 0x80 ;  /* 0x0000008013137836 */ /* 0x000fca0000000000 */
[----:B------:R-:W-:-:S13]  /*5980*/  ISETP.GE.AND P0, PT, R19, R22, PT ;  /* 0x000000161300720c */ /* 0x000fda0003f06270 */
[----:B------:R-:W-:Y:S05]  /*5990*/  @P0 BRA `(.L_x_3387) ;  /* 0x0000000c00700947 */ /* 0x000fea0003800000 */
[----:B------:R-:W5:Y:S01]  /*59a0*/  LDCU UR4, c[0x0][0x3a8] ;  /* 0x00007500ff0477ac */ /* 0x000f620008000800 */
[----:B012-4-:R-:W0:Y:S01]  /*59b0*/  LDC.64 R8, c[0x0][0x388] ;  /* 0x0000e200ff087b82 */ /* 0x017e220000000a00 */
        /* <DEDUP_REMOVED lines=19> */
.L_x_3426:
[----:B------:R0:W-:Y:S01]  /*5af0*/  STG.E.U8 desc[UR36][R8.64], R16 ;  /* 0x0000001008007986 */ /* 0x0001e2000c101124 */
[----:B------:R-:W-:Y:S05]  /*5b00*/  BRA `(.L_x_3428) ;  /* 0x0000000c000c7947 */ /* 0x000fea0003800000 */
.L_x_3425:
        /* <DEDUP_REMOVED lines=10> */
.L_x_3430:
[----:B------:R-:W-:-:S05]  /*5bb0*/  LOP3.LUT R3, R16, 0xffff, RZ, 0xc0, !PT ;  /* 0x0000ffff10037812 */ /* 0x000fca00078ec0ff */
[----:B------:R4:W-:Y:S01]  /*5bc0*/  STG.E desc[UR36][R8.64], R3 ;  /* 0x0000000308007986 */ /* 0x0009e2000c101924 */
[----:B------:R-:W-:Y:S05]  /*5bd0*/  BRA `(.L_x_3428) ;  /* 0x0000000800d87947 */ /* 0x000fea0003800000 */
.L_x_3429:
[----:B------:R2:W-:Y:S01]  /*5be0*/  STG.E.U16 desc[UR36][R8.64], R16 ;  /* 0x0000001008007986 */ /* 0x0005e2000c101524 */
[----:B------:R-:W-:Y:S05]  /*5bf0*/  BRA `(.L_x_3428) ;  /* 0x0000000800d07947 */ /* 0x000fea0003800000 */
.L_x_3424:
        /* <DEDUP_REMOVED lines=9> */
.L_x_3432:
[----:B------:R-:W0:Y:S02]  /*5c90*/  I2F.S16 R0, R16 ;  /* 0x0000001000007306 */ /* 0x000e240000101400 */
[----:B0-----:R-:W-:-:S05]  /*5ca0*/  F2FP.F16.F32.PACK_AB R0, RZ, R0 ;  /* 0x00000000ff00723e */ /* 0x001fca00000000ff */
[----:B------:R0:W-:Y:S01]  /*5cb0*/  STG.E.U16 desc[UR36][R8.64], R0 ;  /* 0x0000000008007986 */ /* 0x0001e2000c101524 */
[----:B------:R-:W-:Y:S05]  /*5cc0*/  BRA `(.L_x_3428) ;  /* 0x00000008009c7947 */ /* 0x000fea0003800000 */
.L_x_3431:
        /* <DEDUP_REMOVED lines=10> */
.L_x_3434:
[----:B------:R-:W0:Y:S02]  /*5d70*/  I2F.S16 R16, R16 ;  /* 0x0000001000107306 */ /* 0x000e240000101400 */
[----:B0-----:R-:W-:-:S04]  /*5d80*/  F2FP.F16.F32.PACK_AB R3, RZ, R16 ;  /* 0x00000010ff03723e */ /* 0x001fc800000000ff */
[----:B------:R-:W-:-:S05]  /*5d90*/  PRMT R3, R3, 0x5410, RZ ;  /* 0x0000541003037816 */ /* 0x000fca00000000ff */
[----:B------:R0:W-:Y:S01]  /*5da0*/  STG.E desc[UR36][R8.64], R3 ;  /* 0x0000000308007986 */ /* 0x0001e2000c101924 */
[----:B------:R-:W-:Y:S05]  /*5db0*/  BRA `(.L_x_3428) ;  /* 0x0000000800607947 */ /* 0x000fea0003800000 */
.L_x_3433:
[----:B------:R-:W0:Y:S02]  /*5dc0*/  I2F.F64.S16 R4, R16 ;  /* 0x0000001000047312 */ /* 0x000e240000101c00 */
[----:B0-----:R0:W-:Y:S01]  /*5dd0*/  STG.E.64 desc[UR36][R8.64], R4 ;  /* 0x0000000408007986 */ /* 0x0011e2000c101b24 */
[----:B------:R-:W-:Y:S05]  /*5de0*/  BRA `(.L_x_3428) ;  /* 0x0000000800547947 */ /* 0x000fea0003800000 */
.L_x_3423:
        /* <DEDUP_REMOVED lines=12> */
.L_x_3438:
        /* <DEDUP_REMOVED lines=16> */
.L_x_3441:
[----:B------:R-:W-:-:S07]  /*5fb0*/  PRMT R4, R0, 0x7610, R4 ;  /* 0x0000761000047816 */ /* 0x000fce0000000004 */
.L_x_3440:
[----:B------:R-:W-:Y:S05]  /*5fc0*/  BSYNC.RECONVERGENT B0 ;  /* 0x0000000000007941 */ /* 0x000fea0003800200 */
.L_x_3439:
[----:B------:R0:W-:Y:S01]  /*5fd0*/  STG.E.U8 desc[UR36][R8.64], R4 ;  /* 0x0000000408007986 */ /* 0x0001e2000c101124 */
[----:B------:R-:W-:Y:S05]  /*5fe0*/  BRA `(.L_x_3428) ;  /* 0x0000000400d47947 */ /* 0x000fea0003800000 */
.L_x_3437:
        /* <DEDUP_REMOVED lines=16> */
.L_x_3444:
[----:B------:R-:W-:-:S07]  /*60f0*/  PRMT R4, R0, 0x7610, R4 ;  /* 0x0000761000047816 */ /* 0x000fce0000000004 */
.L_x_3443:
[----:B------:R-:W-:Y:S05]  /*6100*/  BSYNC.RECONVERGENT B0 ;  /* 0x0000000000007941 */ /* 0x000fea0003800200 */
.L_x_3442:
[----:B------:R0:W-:Y:S01]  /*6110*/  STG.E.U8 desc[UR36][R8.64], R4 ;  /* 0x0000000408007986 */ /* 0x0001e2000c101124 */
[----:B------:R-:W-:Y:S05]  /*6120*/  BRA `(.L_x_3428) ;  /* 0x0000000400847947 */ /* 0x000fea0003800000 */
.L_x_3436:
        /* <DEDUP_REMOVED lines=21> */
.L_x_3446:
[----:B------:R-:W-:Y:S01]  /*6280*/  LOP3.LUT R4, R16, 0xffff, RZ, 0xc0, !PT ;  /* 0x0000ffff10047812 */ /* 0x000fe200078ec0ff */
[----:B------:R-:W-:-:S05]  /*6290*/  IMAD.MOV.U32 R5, RZ, RZ, RZ ;  /* 0x000000ffff057224 */ /* 0x000fca00078e00ff */
[----:B------:R0:W-:Y:S01]  /*62a0*/  STG.E.64 desc[UR36][R8.64], R4 ;  /* 0x0000000408007986 */ /* 0x0001e2000c101b24 */
[----:B------:R-:W-:Y:S05]  /*62b0*/  BRA `(.L_x_3428) ;  /* 0x0000000400207947 */ /* 0x000fea0003800000 */
.L_x_3445:
[----:B------:R-:W-:-:S05]  /*62c0*/  LOP3.LUT R3, R16, 0xffff, RZ, 0xc0, !PT ;  /* 0x0000ffff10037812 */ /* 0x000fca00078ec0ff */
[----:B------:R0:W-:Y:S01]  /*62d0*/  STG.E desc[UR36][R8.64], R3 ;  /* 0x0000000308007986 */ /* 0x0001e2000c101924 */
[----:B------:R-:W-:Y:S05]  /*62e0*/  BRA `(.L_x_3428) ;  /* 0x0000000400147947 */ /* 0x000fea0003800000 */
.L_x_3435:
        /* <DEDUP_REMOVED lines=8> */
.L_x_3448:
[----:B------:R-:W0:Y:S01]  /*6370*/  I2F.F64.S16 R4, R16 ;  /* 0x0000001000047312 */ /* 0x000e220000101c00 */
[----:B---3--:R-:W-:-:S05]  /*6380*/  CS2R R6, SRZ ;  /* 0x0000000000067805 */ /* 0x008fca000001ff00 */
[----:B0-----:R0:W-:Y:S01]  /*6390*/  STG.E.128 desc[UR36][R8.64], R4 ;  /* 0x0000000408007986 */ /* 0x0011e2000c101d24 */
[----:B------:R-:W-:Y:S05]  /*63a0*/  BRA `(.L_x_3428) ;  /* 0x0000000000e47947 */ /* 0x000fea0003800000 */
.L_x_3447:
[----:B------:R-:W-:-:S13]  /*63b0*/  ISETP.NE.AND P0, PT, R0, 0xf, PT ;  /* 0x0000000f0000780c */ /* 0x000fda0003f05270 */
[----:B------:R-:W-:Y:S05]  /*63c0*/  @!P0 BRA `(.L_x_3449) ;  /* 0x0000000000d08947 */ /* 0x000fea0003800000 */
[----:B------:R-:W-:-:S13]  /*63d0*/  ISETP.NE.AND P0, PT, R0, 0x17, PT ;  /* 0x000000170000780c */ /* 0x000fda0003f05270 */
[----:B------:R-:W-:Y:S05]  /*63e0*/  @!P0 BRA `(.L_x_3450) ;  /* 0x0000000000848947 */ /* 0x000fea0003800000 */
[----:B------:R-:W-:-:S13]  /*63f0*/  ISETP.NE.AND P0, PT, R0, 0x18, PT ;  /* 0x000000180000780c */ /* 0x000fda0003f05270 */
[----:B------:R-:W-:Y:S05]  /*6400*/  @!P0 BRA `(.L_x_3451) ;  /* 0x0000000000448947 */ /* 0x000fea0003800000 */
.L_x_3427:
        /* <DEDUP_REMOVED lines=16> */
.L_x_3452:
[----:B------:R-:W-:Y:S05]  /*6510*/  BRA `(.L_x_3428) ;  /* 0x0000000000887947 */ /* 0x000fea0003800000 */
.L_x_3451:
        /* <DEDUP_REMOVED lines=11> */
.L_x_3454:
[----:B------:R-:W-:Y:S05]  /*65d0*/  BSYNC.RECONVERGENT B0 ;  /* 0x0000000000007941 */ /* 0x000fea0003800200 */
.L_x_3453:
[----:B------:R0:W-:Y:S01]  /*65e0*/  STG.E.U8 desc[UR36][R8.64], R3 ;  /* 0x0000000308007986 */ /* 0x0001e2000c101124 */
[----:B------:R-:W-:Y:S05]  /*65f0*/  BRA `(.L_x_3428) ;  /* 0x0000000000507947 */ /* 0x000fea0003800000 */
.L_x_3450:
        /* <DEDUP_REMOVED lines=12> */
.L_x_3455:
[----:B------:R-:W-:Y:S01]  /*66c0*/  IMAD.MOV.U32 R3, RZ, RZ, 0x7f ;  /* 0x0000007fff037424 */ /* 0x000fe200078e00ff */
[----:B------:R-:W-:-:S04]  /*66d0*/  ISETP.GT.U32.AND P0, PT, R5, 0x7f800000, PT ;  /* 0x7f8000000500780c */ /* 0x000fc80003f04070 */
[----:B------:R-:W-:-:S05]  /*66e0*/  SEL R3, R3, 0x7c, P0 ;  /* 0x0000007c03037807 */ /* 0x000fca0000000000 */
[----:B------:R0:W-:Y:S01]  /*66f0*/  STG.E.U8 desc[UR36][R8.64], R3 ;  /* 0x0000000308007986 */ /* 0x0001e2000c101124 */
[----:B------:R-:W-:Y:S05]  /*6700*/  BRA `(.L_x_3428) ;  /* 0x00000000000c7947 */ /* 0x000fea0003800000 */
.L_x_3449:
[----:B------:R-:W0:Y:S02]  /*6710*/  I2F.S16 R0, R16 ;  /* 0x0000001000007306 */ /* 0x000e240000101400 */
[----:B0-----:R-:W-:-:S05]  /*6720*/  F2FP.BF16.F32.PACK_AB R0, RZ, R0 ;  /* 0x00000000ff00723e */ /* 0x001fca00000010ff */
[----:B------:R0:W-:Y:S02]  /*6730*/  STG.E.U16 desc[UR36][R8.64], R0 ;  /* 0x0000000008007986 */ /* 0x0001e4000c101524 */
.L_x_3428:
[----:B------:R-:W-:Y:S05]  /*6740*/  BSYNC.RECONVERGENT B6 ;  /* 0x0000000000067941 */ /* 0x000fea0003800200 */
.L_x_3422:
[----:B------:R-:W-:-:S07]  /*6750*/  VIADD R19, R19, 0x80 ;  /* 0x0000008013137836 */ /* 0x000fce0000000000 */
.L_x_3387:
[----:B------:R-:W-:Y:S05]  /*6760*/  BSYNC.RECONVERGENT B7 ;  /* 0x0000000000077941 */ /* 0x000fea0003800200 */
.L_x_3386:
[----:B------:R-:W-:-:S13]  /*6770*/  ISETP.GE.AND P0, PT, R19, R22, PT ;  /* 0x000000161300720c */ /* 0x000fda0003f06270 */
[----:B------:R-:W-:Y:S05]  /*6780*/  @P0 EXIT ;  /* 0x000000000000094d */ /* 0x000fea0003800000 */
[----:B01----:R-:W0:Y:S01]  /*6790*/  LDC.64 R4, c[0x0][0x388] ;  /* 0x0000e200ff047b82 */ /* 0x003e220000000a00 */
[----:B------:R-:W1:Y:S01]  /*67a0*/  LDCU UR4, c[0x0][0x3a8] ;  /* 0x00007500ff0477ac */ /* 0x000e620008000800 */
[----:B--2-4-:R-:W-:Y:S01]  /*67b0*/  PRMT R0, R18, 0x9910, RZ ;  /* 0x0000991012007816 */ /* 0x014fe200000000ff */
        /* <DEDUP_REMOVED lines=16> */
.L_x_3459:
[----:B------:R-:W-:Y:S01]  /*68c0*/  STG.E.U8 desc[UR36][R2.64], R17 ;  /* 0x0000001102007986 */ /* 0x000fe2000c101124 */
[----:B------:R-:W-:Y:S05]  /*68d0*/  EXIT ;  /* 0x000000000000794d */ /* 0x000fea0003800000 */
.L_x_3458:
        /* <DEDUP_REMOVED lines=10> */
.L_x_3462:
[----:B------:R-:W-:-:S05]  /*6980*/  LOP3.LUT R17, R17, 0xffff, RZ, 0xc0, !PT ;  /* 0x0000ffff11117812 */ /* 0x000fca00078ec0ff */
[----:B------:R-:W-:Y:S01]  /*6990*/  STG.E desc[UR36][R2.64], R17 ;  /* 0x0000001102007986 */ /* 0x000fe2000c101924 */
[----:B------:R-:W-:Y:S05]  /*69a0*/  EXIT ;  /* 0x000000000000794d */ /* 0x000fea0003800000 */
.L_x_3461:
[----:B------:R-:W-:Y:S01]  /*69b0*/  STG.E.U16 desc[UR36][R2.64], R17 ;  /* 0x0000001102007986 */ /* 0x000fe2000c101524 */
[----:B------:R-:W-:Y:S05]  /*69c0*/  EXIT ;  /* 0x000000000000794d */ /* 0x000fea0003800000 */
.L_x_3457:
        /* <DEDUP_REMOVED lines=9> */
.L_x_3464:
[----:B------:R-:W0:Y:S02]  /*6a60*/  I2F.S16 R0, R17 ;  /* 0x0000001100007306 */ /* 0x000e240000101400 */
[----:B0-----:R-:W-:-:S05]  /*6a70*/  F2FP.F16.F32.PACK_AB R0, RZ, R0 ;  /* 0x00000000ff00723e */ /* 0x001fca00000000ff */
[----:B------:R-:W-:Y:S01]  /*6a80*/  STG.E.U16 desc[UR36][R2.64], R0 ;  /* 0x0000000002007986 */ /* 0x000fe2000c101524 */
[----:B------:R-:W-:Y:S05]  /*6a90*/  EXIT ;  /* 0x000000000000794d */ /* 0x000fea0003800000 */
.L_x_3463:
        /* <DEDUP_REMOVED lines=10> */
.L_x_3466:
[----:B------:R-:W0:Y:S02]  /*6b40*/  I2F.S16 R17, R17 ;  /* 0x0000001100117306 */ /* 0x000e240000101400 */
[----:B0-----:R-:W-:-:S04]  /*6b50*/  F2FP.F16.F32.PACK_AB R5, RZ, R17 ;  /* 0x00000011ff05723e */ /* 0x001fc800000000ff */
[----:B------:R-:W-:-:S05]  /*6b60*/  PRMT R5, R5, 0x5410, RZ ;  /* 0x0000541005057816 */ /* 0x000fca00000000ff */
[----:B------:R-:W-:Y:S01]  /*6b70*/  STG.E desc[UR36][R2.64], R5 ;  /* 0x0000000502007986 */ /* 0x000fe2000c101924 */
[----:B------:R-:W-:Y:S05]  /*6b80*/  EXIT ;  /* 0x000000000000794d */ /* 0x000fea0003800000 */
.L_x_3465:
[----:B------:R-:W0:Y:S02]  /*6b90*/  I2F.F64.S16 R4, R17 ;  /* 0x0000001100047312 */ /* 0x000e240000101c00 */
[----:B0-----:R-:W-:Y:S01]  /*6ba0*/  STG.E.64 desc[UR36][R2.64], R4 ;  /* 0x0000000402007986 */ /* 0x001fe2000c101b24 */
[----:B------:R-:W-:Y:S05]  /*6bb0*/  EXIT ;  /* 0x000000000000794d */ /* 0x000fea0003800000 */
.L_x_3456:
        /* <DEDUP_REMOVED lines=12> */
.L_x_3470:
        /* <DEDUP_REMOVED lines=17> */
.L_x_3472:
[----:B------:R-:W-:Y:S05]  /*6d90*/  BSYNC.RECONVERGENT B0 ;  /* 0x0000000000007941 */ /* 0x000fea0003800200 */
.L_x_3471:
[----:B------:R-:W-:Y:S01]  /*6da0*/  STG.E.U8 desc[UR36][R2.64], R0 ;  /* 0x0000000002007986 */ /* 0x000fe2000c101124 */
[----:B------:R-:W-:Y:S05]  /*6db0*/  EXIT ;  /* 0x000000000000794d */ /* 0x000fea0003800000 */
.L_x_3469:
        /* <DEDUP_REMOVED lines=17> */
.L_x_3474:
[----:B------:R-:W-:Y:S05]  /*6ed0*/  BSYNC.RECONVERGENT B0 ;  /* 0x0000000000007941 */ /* 0x000fea0003800200 */
.L_x_3473:
[----:B------:R-:W-:Y:S01]  /*6ee0*/  STG.E.U8 desc[UR36][R2.64], R0 ;  /* 0x0000000002007986 */ /* 0x000fe2000c101124 */
[----:B------:R-:W-:Y:S05]  /*6ef0*/  EXIT ;  /* 0x000000000000794d */ /* 0x000fea0003800000 */
.L_x_3468:
        /* <DEDUP_REMOVED lines=21> */
.L_x_3476:
[----:B------:R-:W-:Y:S01]  /*7050*/  LOP3.LUT R4, R17, 0xffff, RZ, 0xc0, !PT ;  /* 0x0000ffff11047812 */ /* 0x000fe200078ec0ff */
[----:B------:R-:W-:-:S05]  /*7060*/  IMAD.MOV.U32 R5, RZ, RZ, RZ ;  /* 0x000000ffff057224 */ /* 0x000fca00078e00ff */
[----:B------:R-:W-:Y:S01]  /*7070*/  STG.E.64 desc[UR36][R2.64], R4 ;  /* 0x0000000402007986 */ /* 0x000fe2000c101b24 */
[----:B------:R-:W-:Y:S05]  /*7080*/  EXIT ;  /* 0x000000000000794d */ /* 0x000fea0003800000 */
.L_x_3475:
[----:B------:R-:W-:-:S05]  /*7090*/  LOP3.LUT R17, R17, 0xffff, RZ, 0xc0, !PT ;  /* 0x0000ffff11117812 */ /* 0x000fca00078ec0ff */
[----:B------:R-:W-:Y:S01]  /*70a0*/  STG.E desc[UR36][R2.64], R17 ;  /* 0x0000001102007986 */ /* 0x000fe2000c101924 */
[----:B------:R-:W-:Y:S05]  /*70b0*/  EXIT ;  /* 0x000000000000794d */ /* 0x000fea0003800000 */
.L_x_3467:
        /* <DEDUP_REMOVED lines=8> */
.L_x_3478:
[----:B------:R-:W0:Y:S01]  /*7140*/  I2F.F64.S16 R4, R17 ;  /* 0x0000001100047312 */ /* 0x000e220000101c00 */
[----:B---3--:R-:W-:-:S05]  /*7150*/  CS2R R6, SRZ ;  /* 0x0000000000067805 */ /* 0x008fca000001ff00 */
[----:B0-----:R-:W-:Y:S01]  /*7160*/  STG.E.128 desc[UR36][R2.64], R4 ;  /* 0x0000000402007986 */ /* 0x001fe2000c101d24 */
[----:B------:R-:W-:Y:S05]  /*7170*/  EXIT ;  /* 0x000000000000794d */ /* 0x000fea0003800000 */
.L_x_3477:
[----:B------:R-:W-:-:S13]  /*7180*/  ISETP.NE.AND P0, PT, R0, 0xf, PT ;  /* 0x0000000f0000780c */ /* 0x000fda0003f05270 */
[----:B------:R-:W-:Y:S05]  /*7190*/  @!P0 BRA `(.L_x_3479) ;  /* 0x0000000000d48947 */ /* 0x000fea0003800000 */
[----:B------:R-:W-:-:S13]  /*71a0*/  ISETP.NE.AND P0, PT, R0, 0x17, PT ;  /* 0x000000170000780c */ /* 0x000fda0003f05270 */
[----:B------:R-:W-:Y:S05]  /*71b0*/  @!P0 BRA `(.L_x_3480) ;  /* 0x0000000000848947 */ /* 0x000fea0003800000 */
[----:B------:R-:W-:-:S13]  /*71c0*/  ISETP.NE.AND P0, PT, R0, 0x18, PT ;  /* 0x000000180000780c */ /* 0x000fda0003f05270 */
[----:B------:R-:W-:Y:S05]  /*71d0*/  @!P0 BRA `(.L_x_3481) ;  /* 0x0000000000448947 */ /* 0x000fea0003800000 */
.L_x_3460:
        /* <DEDUP_REMOVED lines=16> */
.L_x_3482:
[----:B------:R-:W-:Y:S05]  /*72e0*/  EXIT ;  /* 0x000000000000794d */ /* 0x000fea0003800000 */
.L_x_3481:
        /* <DEDUP_REMOVED lines=11> */
.L_x_3484:
[----:B------:R-:W-:Y:S05]  /*73a0*/  BSYNC.RECONVERGENT B0 ;  /* 0x0000000000007941 */ /* 0x000fea0003800200 */
.L_x_3483:
[----:B------:R-:W-:Y:S01]  /*73b0*/  STG.E.U8 desc[UR36][R2.64], R5 ;  /* 0x0000000502007986 */ /* 0x000fe2000c101124 */
[----:B------:R-:W-:Y:S05]  /*73c0*/  EXIT ;  /* 0x000000000000794d */ /* 0x000fea0003800000 */
.L_x_3480:
        /* <DEDUP_REMOVED lines=13> */
.L_x_3485:
[----:B------:R-:W-:Y:S01]  /*74a0*/  IMAD.MOV.U32 R5, RZ, RZ, 0x7f ;  /* 0x0000007fff057424 */ /* 0x000fe200078e00ff */
[----:B------:R-:W-:-:S04]  /*74b0*/  ISETP.GT.U32.AND P0, PT, R17, 0x7f800000, PT ;  /* 0x7f8000001100780c */ /* 0x000fc80003f04070 */
[----:B------:R-:W-:-:S05]  /*74c0*/  SEL R5, R5, 0x7c, P0 ;  /* 0x0000007c05057807 */ /* 0x000fca0000000000 */
[----:B------:R-:W-:Y:S01]  /*74d0*/  STG.E.U8 desc[UR36][R2.64], R5 ;  /* 0x0000000502007986 */ /* 0x000fe2000c101124 */
[----:B------:R-:W-:Y:S05]  /*74e0*/  EXIT ;  /* 0x000000000000794d */ /* 0x000fea0003800000 */
.L_x_3479:
[----:B------:R-:W0:Y:S02]  /*74f0*/  I2F.S16 R0, R17 ;  /* 0x0000001100007306 */ /* 0x000e240000101400 */
[----:B0-----:R-:W-:-:S05]  /*7500*/  F2FP.BF16.F32.PACK_AB R0, RZ, R0 ;  /* 0x00000000ff00723e */ /* 0x001fca00000010ff */
[----:B------:R-:W-:Y:S01]  /*7510*/  STG.E.U16 desc[UR36][R2.64], R0 ;  /* 0x0000000002007986 */ /* 0x000fe2000c101524 */
[----:B------:R-:W-:Y:S05]  /*7520*/  EXIT ;  /* 0x000000000000794d */ /* 0x000fea0003800000 */
.L_x_3486:
        /* <DEDUP_REMOVED lines=13> */
.L_x_23632:


//--------------------- .text._ZN2at6native18elementwise_kernelILi128ELi4EZNS0_22gpu_kernel_impl_nocastIZZZNS0_19signbit_kernel_cudaERNS_18TensorIteratorBaseEENKUlvE_clEvENKUlvE2_clEvEUllE_EEvS4_RKT_EUliE_EEviT1_ --------------------------
	.section	.text._ZN2at6native18elementwise_kernelILi128ELi4EZNS0_22gpu_kernel_impl_nocastIZZZNS0_19signbit_kernel_cudaERNS_18TensorIteratorBaseEENKUlvE_clEvENKUlvE2_clEvEUllE_EEvS4_RKT_EUliE_EEviT1_,"ax",@progbits
	.align	128
        .global         _ZN2at6native18elementwise_kernelILi128ELi4EZNS0_22gpu_kernel_impl_nocastIZZZNS0_19signbit_kernel_cudaERNS_18TensorIteratorBaseEENKUlvE_clEvENKUlvE2_clEvEUllE_EEvS4_RKT_EUliE_EEviT1_
        .type           _ZN2at6native18elementwise_kernelILi128ELi4EZNS0_22gpu_kernel_impl_nocastIZZZNS0_19signbit_kernel_cudaERNS_18TensorIteratorBaseEENKUlvE_clEvENKUlvE2_clEvEUllE_EEvS4_RKT_EUliE_EEviT1_,@function
        .size           _ZN2at6native18elementwise_kernelILi128ELi4EZNS0_22gpu_kernel_impl_nocastIZZZNS0_19signbit_kernel_cudaERNS_18TensorIteratorBaseEENKUlvE_clEvENKUlvE2_clEvEUllE_EEvS4_RKT_EUliE_EEviT1_,(.L_x_23633 - _ZN2at6native18elementwise_kernelILi128ELi4EZNS0_22gpu_kernel_impl_nocastIZZZNS0_19signbit_kernel_cudaERNS_18TensorIteratorBaseEENKUlvE_clEvENKUlvE2_clEvEUllE_EEvS4_RKT_EUliE_EEviT1_)
        .other          _ZN2at6native18elementwise_kernelILi128ELi4EZNS0_22gpu_kernel_impl_nocastIZZZNS0_19signbit_kernel_cudaERNS_18TensorIteratorBaseEENKUlvE_clEvENKUlvE2_clEvEUllE_EEvS4_RKT_EUliE_EEviT1_,@"STO_CUDA_ENTRY STV_DEFAULT"
_ZN2at6native18elementwise_kernelILi128ELi4EZNS0_22gpu_kernel_impl_nocastIZZZNS0_19signbit_kernel_cudaERNS_18TensorIteratorBaseEENKUlvE_clEvENKUlvE2_clEvEUllE_EEvS4_RKT_EUliE_EEviT1_:
.text._ZN2at6native18elementwise_kernelILi128ELi4EZNS0_22gpu_kernel_impl_nocastIZZZNS0_19signbit_kernel_cudaERNS_18TensorIteratorBaseEENKUlvE_clEvENKUlvE2_clEvEUllE_EEvS4_RKT_EUliE_EEviT1_:
        /* <DEDUP_REMOVED lines=29> */
.L_x_3490:
[----:B------:R-:W-:-:S13]  /*01d0*/  ISETP.GE.AND P0, PT, R3, UR4, PT ;  /* 0x0000000403007c0c */ /* 0x000fda000bf06270 */
[----:B------:R-:W-:Y:S05]  /*01e0*/  @P0 BREAK.RELIABLE B1 ;  /* 0x0000000000010942 */ /* 0x000fea0003800100 */
[----:B------:R-:W-:Y:S05]  /*01f0*/  @P0 BRA `(.L_x_3491) ;  /* 0x00000000001c0947 */ /* 0x000fea0003800000 */
[----:B------:R-:W-:Y:S05]  /*0200*/  BSYNC.RELIABLE B1 ;  /* 0x0000000000017941 */ /* 0x000fea0003800100 */
.L_x_3489:
[----:B------:R-:W1:Y:S02]  /*0210*/  LDC.64 R4, c[0x0][0x588] ;  /* 0x00016200ff047b82 */ /* 0x000e640000000a00 */
[----:B-1----:R-:W2:Y:S06]  /*0220*/  LDG.E R4, desc[UR6][R4.64+0x4] ;  /* 0x0000040604047981 */ /* 0x002eac000c1e1900 */
[----:B0-----:R-:W0:Y:S01]  /*0230*/  LDC.64 R6, c[0x0][0x580] ;  /* 0x00016000ff067b82 */ /* 0x001e220000000a00 */
[----:B------:R-:W-:Y:S02]  /*0240*/  IADD3 R3, PT, PT, R3, 0x80, RZ ;  /* 0x0000008003037810 */ /* 0x000fe40007ffe0ff */
[----:B--2---:R-:W-:-:S05]  /*0250*/  SHF.R.U32.HI R9, RZ, 0x1f, R4 ;  /* 0x0000001fff097819 */ /* 0x004fca0000011604 */
[----:B0-----:R1:W-:Y:S02]  /*0260*/  STG.E.U8 desc[UR6][R6.64], R9 ;  /* 0x0000000906007986 */ /* 0x0013e4000c101106 */
.L_x_3491:
[----:B------:R-:W-:Y:S05]  /*0270*/  BSYNC.RECONVERGENT B0 ;  /* 0x0000000000007941 */ /* 0x000fea0003800200 */
.L_x_3488:
        /* <DEDUP_REMOVED lines=9> */
.L_x_3487:
        /* <DEDUP_REMOVED lines=306> */
.L_x_3495:
        /* <DEDUP_REMOVED lines=310> */
.L_x_3497:
        /* <DEDUP_REMOVED lines=9> */
.L_x_3494:
[----:B------:R-:W-:-:S13]  /*2a20*/  ISETP.GE.AND P0, PT, R3, UR4, PT ;  /* 0x0000000403007c0c */ /* 0x000fda000bf06270 */
[----:B------:R-:W-:Y:S05]  /*2a30*/  @P0 BREAK.RELIABLE B1 ;  /* 0x0000000000010942 */ /* 0x000fea0003800100 */
[----:B------:R-:W-:Y:S05]  /*2a40*/  @P0 BRA `(.L_x_3496) ;  /* 0x0000001000d00947 */ /* 0x000fea0003800000 */
[----:B------:R-:W-:Y:S05]  /*2a50*/  BSYNC.RELIABLE B1 ;  /* 0x0000000000017941 */ /* 0x000fea0003800100 */
.L_x_3493:
        /* <DEDUP_REMOVED lines=298> */
.L_x_3498:
        /* <DEDUP_REMOVED lines=9> */
.L_x_3496:
[----:B------:R-:W-:Y:S05]  /*3d90*/  BSYNC.RECONVERGENT B0 ;  /* 0x0000000000007941 */ /* 0x000fea0003800200 */
.L_x_3492:
        /* <DEDUP_REMOVED lines=301> */
.L_x_3499:
        /* <DEDUP_REMOVED lines=9> */
.L_x_3500:
        /* <DEDUP_REMOVED lines=16> */
.L_x_23633:


//--------------------- .text._ZN2at6native27unrolled_elementwise_kernelIZZZNS0_19signbit_kernel_cudaERNS_18TensorIteratorBaseEENKUlvE_clEvENKUlvE2_clEvEUllE_St5arrayIPcLm2EELi4E23TrivialOffsetCalculatorILi1EjESB_NS0_6memory15LoadWithoutCastENSC_16StoreWithoutCastEEEviT_T0_T2_T3_T4_T5_ --------------------------
	.section	.text._ZN2at6native27unrolled_elementwise_kernelIZZZNS0_19signbit_kernel_cudaERNS_18TensorIteratorBaseEENKUlvE_clEvENKUlvE2_clEvEUllE_St5arrayIPcLm2EELi4E23TrivialOffsetCalculatorILi1EjESB_NS0_6memory15LoadWithoutCastENSC_16StoreWithoutCastEEEviT_T0_T2_T3_T4_T5_,"ax",@progbits
	.align	128
        .global         _ZN2at6native27unrolled_elementwise_kernelIZZZNS0_19signbit_kernel_cudaERNS_18TensorIteratorBaseEENKUlvE_clEvENKUlvE2_clEvEUllE_St5arrayIPcLm2EELi4E23TrivialOffsetCalculatorILi1EjESB_NS0_6memory15LoadWithoutCastENSC_16StoreWithoutCastEEEviT_T0_T2_T3_T4_T5_
        .type           _ZN2at6native27unrolled_elementwise_kernelIZZZNS0_19signbit_kernel_cudaERNS_18TensorIteratorBaseEENKUlvE_clEvENKUlvE2_clEvEUllE_St5arrayIPcLm2EELi4E23TrivialOffsetCalculatorILi1EjESB_NS0_6memory15LoadWithoutCastENSC_16StoreWithoutCastEEEviT_T0_T2_T3_T4_T5_,@function
        .size           _ZN2at6native27unrolled_elementwise_kernelIZZZNS0_19signbit_kernel_cudaERNS_18TensorIteratorBaseEENKUlvE_clEvENKUlvE2_clEvEUllE_St5arrayIPcLm2EELi4E23TrivialOffsetCalculatorILi1EjESB_NS0_6memory15LoadWithoutCastENSC_16StoreWithoutCastEEEviT_T0_T2_T3_T4_T5_,(.L_x_23634 - _ZN2at6native27unrolled_elementwise_kernelIZZZNS0_19signbit_kernel_cudaERNS_18TensorIteratorBaseEENKUlvE_clEvENKUlvE2_clEvEUllE_St5arrayIPcLm2EELi4E23TrivialOffsetCalculatorILi1EjESB_NS0_6memory15LoadWithoutCastENSC_16StoreWithoutCastEEEviT_T0_T2_T3_T4_T5_)
        .other          _ZN2at6native27unrolled_elementwise_kernelIZZZNS0_19signbit_kernel_cudaERNS_18TensorIteratorBaseEENKUlvE_clEvENKUlvE2_clEvEUllE_St5arrayIPcLm2EELi4E23TrivialOffsetCalculatorILi1EjESB_NS0_6memory15LoadWithoutCastENSC_16StoreWithoutCastEEEviT_T0_T2_T3_T4_T5_,@"STO_CUDA_ENTRY STV_DEFAULT"
_ZN2at6native27unrolled_elementwise_kernelIZZZNS0_19signbit_kernel_cudaERNS_18TensorIteratorBaseEENKUlvE_clEvENKUlvE2_clEvEUllE_St5arrayIPcLm2EELi4E23TrivialOffsetCalculatorILi1EjESB_NS0_6memory15LoadWithoutCastENSC_16StoreWithoutCastEEEviT_T0_T2_T3_T4_T5_:
.text._ZN2at6native27unrolled_elementwise_kernelIZZZNS0_19signbit_kernel_cudaERNS_18TensorIteratorBaseEENKUlvE_clEvENKUlvE2_clEvEUllE_St5arrayIPcLm2EELi4E23TrivialOffsetCalculatorILi1EjESB_NS0_6memory15LoadWithoutCastENSC_16StoreWithoutCastEEEviT_T0_T2_T3_T4_T5_:
        /* <DEDUP_REMOVED lines=9> */
[----:B------:R-:W0:Y:S04]  /*0090*/  @!P0 LDC.64 R6, c[0x0][0x390] ;  /* 0x0000e400ff068b82 */ /* 0x000e280000000a00 */
[----:B------:R-:W-:-:S13]  /*00a0*/  ISETP.GE.AND P1, PT, R5, R2, PT ;  /* 0x000000020500720c */ /* 0x000fda0003f26270 */
[----:B------:R-:W-:Y:S01]  /*00b0*/  @!P1 IMAD R15, R0, 0x200, R5 ;  /* 0x00000200000f9824 */ /* 0x000fe200078e0205 */
[----:B------:R-:W2:Y:S01]  /*00c0*/  @!P1 LDC.64 R10, c[0x0][0x390] ;  /* 0x0000e400ff0a9b82 */ /* 0x000ea20000000a00 */
[----:B------:R-:W-:-:S05]  /*00d0*/  @!P1 VIADD R5, R5, 0x80 ;  /* 0x0000008005059836 */ /* 0x000fca0000000000 */
[----:B------:R-:W-:-:S13]  /*00e0*/  ISETP.GE.AND P4, PT, R5, R2, PT ;  /* 0x000000020500720c */ /* 0x000fda0003f86270 */
[----:B------:R-:W-:Y:S01]  /*00f0*/  @!P4 IMAD R19, R0, 0x200, R5 ;  /* 0x000002000013c824 */ /* 0x000fe200078e0205 */
[----:B------:R-:W3:Y:S01]  /*0100*/  @!P4 LDC.64 R12, c[0x0][0x390] ;  /* 0x0000e400ff0ccb82 */ /* 0x000ee20000000a00 */
[----:B------:R-:W-:Y:S02]  /*0110*/  @!P4 VIADD R5, R5, 0x80 ;  /* 0x000000800505c836 */ /* 0x000fe40000000000 */
[----:B--2---:R-:W-:-:S03]  /*0120*/  @!P1 IMAD.WIDE.U32 R10, R15, 0x8, R10 ;  /* 0x000000080f0a9825 */ /* 0x004fc600078e000a */
[----:B------:R-:W-:-:S03]  /*0130*/  ISETP.GE.AND P2, PT, R5, R2, PT ;  /* 0x000000020500720c */ /* 0x000fc60003f46270 */
[----:B-1----:R1:W2:Y:S10]  /*0140*/  @!P1 LDG.E R10, desc[UR4][R10.64+0x4] ;  /* 0x000004040a0a9981 */ /* 0x0022b4000c1e1900 */
[----:B------:R-:W4:Y:S01]  /*0150*/  @!P2 LDC.64 R8, c[0x0][0x390] ;  /* 0x0000e400ff08ab82 */ /* 0x000f220000000a00 */
[----:B------:R-:W-:-:S02]  /*0160*/  @!P2 IMAD R17, R0, 0x200, R5 ;  /* 0x000002000011a824 */ /* 0x000fc400078e0205 */
[----:B------:R-:W-:Y:S02]  /*0170*/  @!P0 IMAD R5, R0, 0x200, R3 ;  /* 0x0000020000058824 */ /* 0x000fe400078e0203 */
[----:B---3--:R-:W-:-:S04]  /*0180*/  @!P4 IMAD.WIDE.U32 R12, R19, 0x8, R12 ;  /* 0x00000008130cc825 */ /* 0x008fc800078e000c */
[----:B0-----:R-:W-:Y:S02]  /*0190*/  @!P0 IMAD.WIDE.U32 R6, R5, 0x8, R6 ;  /* 0x0000000805068825 */ /* 0x001fe400078e0006 */
[----:B------:R-:W3:Y:S04]  /*01a0*/  @!P4 LDG.E R12, desc[UR4][R12.64+0x4] ;  /* 0x000004040c0cc981 */ /* 0x000ee8000c1e1900 */
[----:B------:R-:W5:Y:S01]  /*01b0*/  @!P0 LDG.E R6, desc[UR4][R6.64+0x4] ;  /* 0x0000040406068981 */ /* 0x000f62000c1e1900 */
[----:B----4-:R-:W-:-:S06]  /*01c0*/  @!P2 IMAD.WIDE.U32 R8, R17, 0x8, R8 ;  /* 0x000000081108a825 */ /* 0x010fcc00078e0008 */
[----:B------:R0:W4:Y:S01]  /*01d0*/  @!P2 LDG.E R8, desc[UR4][R8.64+0x4] ;  /* 0x000004040808a981 */ /* 0x000122000c1e1900 */
[----:B------:R-:W-:Y:S01]  /*01e0*/  ISETP.GE.AND P3, PT, R3, R2, PT ;  /* 0x000000020300720c */ /* 0x000fe20003f66270 */
[----:B------:R-:W-:Y:S01]  /*01f0*/  BSSY.RECONVERGENT B0, `(.L_x_3501) ;  /* 0x0000025000007945 */ /* 0x000fe20003800200 */
[----:B-1----:R-:W-:-:S03]  /*0200*/  PRMT R11, RZ, 0x7610, R11 ;  /* 0x00007610ff0b7816 */ /* 0x002fc6000000000b */
[----:B------:R-:W-:Y:S01]  /*0210*/  BSSY.RELIABLE B1, `(.L_x_3502) ;  /* 0x000001b000017945 */ /* 0x000fe20003800100 */
[----:B------:R-:W-:Y:S02]  /*0220*/  PRMT R5, RZ, 0x7610, R5 ;  /* 0x00007610ff057816 */ /* 0x000fe40000000005 */
[----:B0-----:R-:W-:Y:S02]  /*0230*/  PRMT R9, RZ, 0x7610, R9 ;  /* 0x00007610ff097816 */ /* 0x001fe40000000009 */
[----:B--2---:R-:W-:-:S04]  /*0240*/  @!P1 SHF.R.U32.HI R15, RZ, 0x1f, R10 ;  /* 0x0000001fff0f9819 */ /* 0x004fc8000001160a */
[----:B------:R-:W-:Y:S02]  /*0250*/  @!P1 PRMT R9, R15, 0x7610, R9 ;  /* 0x000076100f099816 */ /* 0x000fe40000000009 */
[----:B---3--:R-:W-:Y:S02]  /*0260*/  @!P4 SHF.R.U32.HI R16, RZ, 0x1f, R12 ;  /* 0x0000001fff10c819 */ /* 0x008fe4000001160c */
[----:B-----5:R-:W-:Y:S02]  /*0270*/  @!P0 SHF.R.U32.HI R10, RZ, 0x1f, R6 ;  /* 0x0000001fff0a8819 */ /* 0x020fe40000011606 */
[----:B------:R-:W-:Y:S02]  /*0280*/  @!P4 PRMT R11, R16, 0x7610, R11 ;  /* 0x00007610100bc816 */ /* 0x000fe4000000000b */
        /* <DEDUP_REMOVED lines=19> */
.L_x_3503:
[----:B------:R-:W-:Y:S05]  /*03c0*/  BSYNC.RELIABLE B1 ;  /* 0x0000000000017941 */ /* 0x000fea0003800100 */
.L_x_3502:
[----:B------:R-:W-:-:S13]  /*03d0*/  ISETP.GE.AND P0, PT, R3, R2, PT ;  /* 0x000000020300720c */ /* 0x000fda0003f06270 */
[----:B0-----:R-:W0:Y:S01]  /*03e0*/  @!P0 LDC.64 R8, c[0x0][0x388] ;  /* 0x0000e200ff088b82 */ /* 0x001e220000000a00 */
[----:B------:R-:W-:Y:S02]  /*03f0*/  @!P0 IMAD R7, R0, 0x200, R3 ;  /* 0x0000020000078824 */ /* 0x000fe400078e0203 */
[----:B------:R-:W-:-:S03]  /*0400*/  @!P0 VIADD R3, R3, 0x80 ;  /* 0x0000008003038836 */ /* 0x000fc60000000000 */
[----:B0-----:R-:W-:-:S04]  /*0410*/  @!P0 IADD3 R6, P1, PT, R7, R8, RZ ;  /* 0x0000000807068210 */ /* 0x001fc80007f3e0ff */
[----:B------:R-:W-:-:S05]  /*0420*/  @!P0 IADD3.X R7, PT, PT, RZ, R9, RZ, P1, !PT ;  /* 0x00000009ff078210 */ /* 0x000fca0000ffe4ff */
[----:B------:R1:W-:Y:S04]  /*0430*/  @!P0 STG.E.U8 desc[UR4][R6.64], R11 ;  /* 0x0000000b06008986 */ /* 0x0003e8000c101104 */
.L_x_3504:
[----:B------:R-:W-:Y:S05]  /*0440*/  BSYNC.RECONVERGENT B0 ;  /* 0x0000000000007941 */ /* 0x000fea0003800200 */
.L_x_3501:
[----:B------:R-:W-:Y:S05]  /*0450*/  WARPSYNC.ALL ;  /* 0x0000000000007948 */ /* 0x000fea0003800000 */
[----:B------:R-:W-:-:S13]  /*0460*/  ISETP.GE.AND P0, PT, R3, R2, PT ;  /* 0x000000020300720c */ /* 0x000fda0003f06270 */
[----:B------:R-:W-:Y:S05]  /*0470*/  @P0 EXIT ;  /* 0x000000000000094d */ /* 0x000fea0003800000 */
[----:B------:R-:W2:Y:S01]  /*0480*/  LDCU.64 UR6, c[0x0][0x388] ;  /* 0x00007100ff0677ac */ /* 0x000ea20008000a00 */
[----:B------:R-:W-:-:S05]  /*0490*/  IMAD R3, R0, 0x200, R3 ;  /* 0x0000020000037824 */ /* 0x000fca00078e0203 */
[----:B--2---:R-:W-:-:S05]  /*04a0*/  IADD3 R2, P0, PT, R3, UR6, RZ ;  /* 0x0000000603027c10 */ /* 0x004fca000ff1e0ff */
[----:B------:R-:W-:-:S05]  /*04b0*/  IMAD.X R3, RZ, RZ, UR7, P0 ;  /* 0x00000007ff037e24 */ /* 0x000fca00080e06ff */
[----:B------:R-:W-:Y:S01]  /*04c0*/  STG.E.U8 desc[UR4][R2.64], R5 ;  /* 0x0000000502007986 */ /* 0x000fe2000c101104 */
[----:B------:R-:W-:Y:S05]  /*04d0*/  EXIT ;  /* 0x000000000000794d */ /* 0x000fea0003800000 */
.L_x_3505:
        /* <DEDUP_REMOVED lines=10> */
.L_x_23634:


//--------------------- .text._ZN2at6native29vectorized_elementwise_kernelILi2EZZZNS0_19signbit_kernel_cudaERNS_18TensorIteratorBaseEENKUlvE_clEvENKUlvE2_clEvEUllE_St5arrayIPcLm2EEEEviT0_T1_ --------------------------
	.section	.text._ZN2at6native29vectorized_elementwise_kernelILi2EZZZNS0_19signbit_kernel_cudaERNS_18TensorIteratorBaseEENKUlvE_clEvENKUlvE2_clEvEUllE_St5arrayIPcLm2EEEEviT0_T1_,"ax",@progbits
	.align	128
        .global         _ZN2at6native29vectorized_elementwise_kernelILi2EZZZNS0_19signbit_kernel_cudaERNS_18TensorIteratorBaseEENKUlvE_clEvENKUlvE2_clEvEUllE_St5arrayIPcLm2EEEEviT0_T1_
        .type           _ZN2at6native29vectorized_elementwise_kernelILi2EZZZNS0_19signbit_kernel_cudaERNS_18TensorIteratorBaseEENKUlvE_clEvENKUlvE2_clEvEUllE_St5arrayIPcLm2EEEEviT0_T1_,@function
        .size           _ZN2at6native29vectorized_elementwise_kernelILi2EZZZNS0_19signbit_kernel_cudaERNS_18TensorIteratorBaseEENKUlvE_clEvENKUlvE2_clEvEUllE_St5arrayIPcLm2EEEEviT0_T1_,(.L_x_23635 - _ZN2at6native29vectorized_elementwise_kernelILi2EZZZNS0_19signbit_kernel_cudaERNS_18TensorIteratorBaseEENKUlvE_clEvENKUlvE2_clEvEUllE_St5arrayIPcLm2EEEEviT0_T1_)
        .other          _ZN2at6native29vectorized_elementwise_kernelILi2EZZZNS0_19signbit_kernel_cudaERNS_18TensorIteratorBaseEENKUlvE_clEvENKUlvE2_clEvEUllE_St5arrayIPcLm2EEEEviT0_T1_,@"STO_CUDA_ENTRY STV_DEFAULT"
_ZN2at6native29vectorized_elementwise_kernelILi2EZZZNS0_19signbit_kernel_cudaERNS_18TensorIteratorBaseEENKUlvE_clEvENKUlvE2_clEvEUllE_St5arrayIPcLm2EEEEviT0_T1_:
.text._ZN2at6native29vectorized_elementwise_kernelILi2EZZZNS0_19signbit_kernel_cudaERNS_18TensorIteratorBaseEENKUlvE_clEvENKUlvE2_clEvEUllE_St5arrayIPcLm2EEEEviT0_T1_:
        /* <DEDUP_REMOVED lines=49> */
[----:B--2---:R-:W-:-:S04]  /*0310*/  @!P6 SHF.R.U32.HI R2, RZ, 0x1f, R2 ;  /* 0x0000001fff02e819 */ /* 0x004fc80000011602 */
[----:B------:R-:W-:Y:S02]  /*0320*/  @!P6 PRMT R18, R2, 0x7610, R18 ;  /* 0x000076100212e816 */ /* 0x000fe40000000012 */
        /* <DEDUP_REMOVED lines=19> */
[----:B----4-:R-:W-:Y:S02]  /*0460*/  @!P1 SHF.R.U32.HI R14, RZ, 0x1f, R14 ;  /* 0x0000001fff0e9819 */ /* 0x010fe4000001160e */
[----:B------:R-:W-:-:S02]  /*0470*/  PRMT R2, RZ, 0x7610, R2 ;  /* 0x00007610ff027816 */ /* 0x000fc40000000002 */
        /* <DEDUP_REMOVED lines=26> */
.L_x_3509:
        /* <DEDUP_REMOVED lines=8> */
.L_x_3510:
        /* <DEDUP_REMOVED lines=8> */
.L_x_3511:
        /* <DEDUP_REMOVED lines=8> */
.L_x_3512:
        /* <DEDUP_REMOVED lines=9> */
.L_x_3513:
[----:B------:R-:W-:Y:S05]  /*0830*/  BSYNC.RELIABLE B1 ;  /* 0x0000000000017941 */ /* 0x000fea0003800100 */
.L_x_3508:
[----:B------:R-:W-:-:S13]  /*0840*/  ISETP.GE.U32.AND P0, PT, R17, R16, PT ;  /* 0x000000101100720c */ /* 0x000fda0003f06070 */
[----:B--2---:R-:W2:Y:S01]  /*0850*/  @!P0 LDC.64 R6, c[0x0][0x388] ;  /* 0x0000e200ff068b82 */ /* 0x004ea20000000a00 */
[----:B-1----:R-:W-:Y:S02]  /*0860*/  @!P0 IMAD.IADD R5, R0, 0x1, R17 ;  /* 0x0000000100058824 */ /* 0x002fe400078e0211 */
[----:B------:R-:W-:-:S03]  /*0870*/  @!P0 VIADD R17, R17, 0x80 ;  /* 0x0000008011118836 */ /* 0x000fc60000000000 */
[----:B--2---:R-:W-:-:S05]  /*0880*/  @!P0 IADD3 R4, P1, PT, R5, R6, RZ ;  /* 0x0000000605048210 */ /* 0x004fca0007f3e0ff */
[----:B------:R-:W-:-:S05]  /*0890*/  @!P0 IMAD.X R5, RZ, RZ, R7, P1 ;  /* 0x000000ffff058224 */ /* 0x000fca00008e0607 */
[----:B------:R3:W-:Y:S03]  /*08a0*/  @!P0 STG.E.U8 desc[UR4][R4.64], R3 ;  /* 0x0000000304008986 */ /* 0x0007e6000c101104 */
.L_x_3514:
[----:B------:R-:W-:Y:S05]  /*08b0*/  BSYNC.RECONVERGENT B0 ;  /* 0x0000000000007941 */ /* 0x000fea0003800200 */
.L_x_3507:
        /* <DEDUP_REMOVED lines=9> */
.L_x_3506:
        /* <DEDUP_REMOVED lines=29> */
.L_x_3515:
        /* <DEDUP_REMOVED lines=14> */
.L_x_23635:


//--------------------- .text._ZN2at6native29vectorized_elementwise_kernelILi4EZZZNS0_19signbit_kernel_cudaERNS_18TensorIteratorBaseEENKUlvE_clEvENKUlvE2_clEvEUllE_St5arrayIPcLm2EEEEviT0_T1_ --------------------------
	.section	.text._ZN2at6native29vectorized_elementwise_kernelILi4EZZZNS0_19signbit_kernel_cudaERNS_18TensorIteratorBaseEENKUlvE_clEvENKUlvE2_clEvEUllE_St5arrayIPcLm2EEEEviT0_T1_,"ax",@progbits
	.align	128
        .global         _ZN2at6native29vectorized_elementwise_kernelILi4EZZZNS0_19signbit_kernel_cudaERNS_18TensorIteratorBaseEENKUlvE_clEvENKUlvE2_clEvEUllE_St5arrayIPcLm2EEEEviT0_T1_
        .type           _ZN2at6native29vectorized_elementwise_kernelILi4EZZZNS0_19signbit_kernel_cudaERNS_18TensorIteratorBaseEENKUlvE_clEvENKUlvE2_clEvEUllE_St5arrayIPcLm2EEEEviT0_T1_,@function
        .size           _ZN2at6native29vectorized_elementwise_kernelILi4EZZZNS0_19signbit_kernel_cudaERNS_18TensorIteratorBaseEENKUlvE_clEvENKUlvE2_clEvEUllE_St5arrayIPcLm2EEEEviT0_T1_,(.L_x_23636 - _ZN2at6native29vectorized_elementwise_kernelILi4EZZZNS0_19signbit_kernel_cudaERNS_18TensorIteratorBaseEENKUlvE_clEvENKUlvE2_clEvEUllE_St5arrayIPcLm2EEEEviT0_T1_)
        .other          _ZN2at6native29vectorized_elementwise_kernelILi4EZZZNS0_19signbit_kernel_cudaERNS_18TensorIteratorBaseEENKUlvE_clEvENKUlvE2_clEvEUllE_St5arrayIPcLm2EEEEviT0_T1_,@"STO_CUDA_ENTRY STV_DEFAULT"
_ZN2at6native29vectorized_elementwise_kernelILi4EZZZNS0_19signbit_kernel_cudaERNS_18TensorIteratorBaseEENKUlvE_clEvENKUlvE2_clEvEUllE_St5arrayIPcLm2EEEEviT0_T1_:
.text._ZN2at6native29vectorized_elementwise_kernelILi4EZZZNS0_19signbit_kernel_cudaERNS_18TensorIteratorBaseEENKUlvE_clEvENKUlvE2_clEvEUllE_St5arrayIPcLm2EEEEviT0_T1_:
        /* <DEDUP_REMOVED lines=98> */
.L_x_3519:
        /* <DEDUP_REMOVED lines=8> */
.L_x_3520:
        /* <DEDUP_REMOVED lines=8> */
.L_x_3521:
        /* <DEDUP_REMOVED lines=8> */
.L_x_3522:
        /* <DEDUP_REMOVED lines=9> */
.L_x_3523:
[----:B------:R-:W-:Y:S05]  /*0830*/  BSYNC.RELIABLE B1 ;  /* 0x0000000000017941 */ /* 0x000fea0003800100 */
.L_x_3518:
[----:B------:R-:W-:-:S13]  /*0840*/  ISETP.GE.U32.AND P0, PT, R17, R16, PT ;  /* 0x000000101100720c */ /* 0x000fda0003f06070 */
[----:B--2---:R-:W2:Y:S01]  /*0850*/  @!P0 LDC.64 R6, c[0x0][0x388] ;  /* 0x0000e200ff068b82 */ /* 0x004ea20000000a00 */
[----:B-1----:R-:W-:Y:S02]  /*0860*/  @!P0 IMAD.IADD R5, R0, 0x1, R17 ;  /* 0x0000000100058824 */ /* 0x002fe400078e0211 */
[----:B------:R-:W-:-:S03]  /*0870*/  @!P0 VIADD R17, R17, 0x80 ;  /* 0x0000008011118836 */ /* 0x000fc60000000000 */
[----:B--2---:R-:W-:-:S05]  /*0880*/  @!P0 IADD3 R4, P1, PT, R5, R6, RZ ;  /* 0x0000000605048210 */ /* 0x004fca0007f3e0ff */
[----:B------:R-:W-:-:S05]  /*0890*/  @!P0 IMAD.X R5, RZ, RZ, R7, P1 ;  /* 0x000000ffff058224 */ /* 0x000fca00008e0607 */
[----:B------:R3:W-:Y:S03]  /*08a0*/  @!P0 STG.E.U8 desc[UR4][R4.64], R3 ;  /* 0x0000000304008986 */ /* 0x0007e6000c101104 */
.L_x_3524:
[----:B------:R-:W-:Y:S05]  /*08b0*/  BSYNC.RECONVERGENT B0 ;  /* 0x0000000000007941 */ /* 0x000fea0003800200 */
.L_x_3517:
        /* <DEDUP_REMOVED lines=9> */
.L_x_3516:
[----:B------:R-:W0:Y:S01]  /*0950*/  S2R R2, SR_TID.X ;  /* 0x0000000000027919 */ /* 0x000e220000002100 */
[----:B------:R-:W1:Y:S01]  /*0960*/  LDC.64 R4, c[0x0][0x390] ;  /* 0x0000e400ff047b82 */ /* 0x000e620000000a00 */
[----:B------:R-:W2:Y:S01]  /*0970*/  LDCU.64 UR6, c[0x0][0x388] ;  /* 0x00007100ff0677ac */ /* 0x000ea20008000a00 */
[----:B-1----:R-:W-:-:S04]  /*0980*/  IMAD.WIDE.U32 R4, R0, 0x8, R4 ;  /* 0x0000000800047825 */ /* 0x002fc800078e0004 */
[----:B0-----:R-:W-:-:S05]  /*0990*/  IMAD.WIDE.U32 R20, R2, 0x20, R4 ;  /* 0x0000002002147825 */ /* 0x001fca00078e0004 */
[----:B------:R-:W3:Y:S04]  /*09a0*/  LDG.E.ENL2.256 R8, R4, desc[UR4][R20.64] ;  /* 0xfe0000041404797e */ /* 0x000ee80008121908 */
[----:B------:R-:W4:Y:S01]  /*09b0*/  LDG.E.ENL2.256 R12, R16, desc[UR4][R20.64+0x1000] ;  /* 0xfe0080041410797e */ /* 0x000f22000812190c */
[----:B---3--:R-:W-:Y:S02]  /*09c0*/  SHF.R.U32.HI R3, RZ, 0x1f, R9 ;  /* 0x0000001fff037819 */ /* 0x008fe40000011609 */
[----:B--2---:R-:W-:Y:S02]  /*09d0*/  IADD3 R4, P0, PT, R0, UR6, RZ ;  /* 0x0000000600047c10 */ /* 0x004fe4000ff1e0ff */
[----:B------:R-:W-:Y:S02]  /*09e0*/  SHF.R.U32.HI R8, RZ, 0x1f, R5 ;  /* 0x0000001fff087819 */ /* 0x000fe40000011605 */
[----:B------:R-:W-:Y:S01]  /*09f0*/  SHF.R.U32.HI R7, RZ, 0x1f, R7 ;  /* 0x0000001fff077819 */ /* 0x000fe20000011607 */
[----:B------:R-:W-:Y:S01]  /*0a00*/  IMAD.X R5, RZ, RZ, UR7, P0 ;  /* 0x00000007ff057e24 */ /* 0x000fe200080e06ff */
[----:B------:R-:W-:-:S02]  /*0a10*/  SHF.R.U32.HI R10, RZ, 0x1f, R11 ;  /* 0x0000001fff0a7819 */ /* 0x000fc4000001160b */
[----:B----4-:R-:W-:Y:S02]  /*0a20*/  SHF.R.U32.HI R16, RZ, 0x1f, R17 ;  /* 0x0000001fff107819 */ /* 0x010fe40000011611 */
[----:B------:R-:W-:Y:S02]  /*0a30*/  SHF.R.U32.HI R9, RZ, 0x1f, R19 ;  /* 0x0000001fff097819 */ /* 0x000fe40000011613 */
[----:B------:R-:W-:Y:S02]  /*0a40*/  SHF.R.U32.HI R13, RZ, 0x1f, R13 ;  /* 0x0000001fff0d7819 */ /* 0x000fe4000001160d */
[----:B------:R-:W-:Y:S02]  /*0a50*/  SHF.R.U32.HI R6, RZ, 0x1f, R15 ;  /* 0x0000001fff067819 */ /* 0x000fe4000001160f */
[----:B------:R-:W-:Y:S01]  /*0a60*/  PRMT R0, R3, 0x3340, R10 ;  /* 0x0000334003007816 */ /* 0x000fe2000000000a */
[----:B------:R-:W-:Y:S01]  /*0a70*/  IMAD.WIDE.U32 R2, R2, 0x4, R4 ;  /* 0x0000000402027825 */ /* 0x000fe200078e0004 */
[----:B------:R-:W-:-:S02]  /*0a80*/  PRMT R7, R8, 0x3340, R7 ;  /* 0x0000334008077816 */ /* 0x000fc40000000007 */
[----:B------:R-:W-:Y:S02]  /*0a90*/  PRMT R6, R13, 0x3340, R6 ;  /* 0x000033400d067816 */ /* 0x000fe40000000006 */
[----:B------:R-:W-:Y:S02]  /*0aa0*/  PRMT R9, R16, 0x3340, R9 ;  /* 0x0000334010097816 */ /* 0x000fe40000000009 */
[----:B------:R-:W-:Y:S02]  /*0ab0*/  PRMT R7, R7, 0x5410, R0 ;  /* 0x0000541007077816 */ /* 0x000fe40000000000 */
[----:B------:R-:W-:-:S03]  /*0ac0*/  PRMT R9, R9, 0x5410, R6 ;  /* 0x0000541009097816 */ /* 0x000fc60000000006 */
[----:B------:R-:W-:Y:S04]  /*0ad0*/  STG.E desc[UR4][R2.64], R7 ;  /* 0x0000000702007986 */ /* 0x000fe8000c101904 */
[----:B------:R-:W-:Y:S01]  /*0ae0*/  STG.E desc[UR4][R2.64+0x200], R9 ;  /* 0x0002000902007986 */ /* 0x000fe2000c101904 */
[----:B------:R-:W-:Y:S05]  /*0af0*/  EXIT ;  /* 0x000000000000794d */ /* 0x000fea0003800000 */
.L_x_3525:
        /* <DEDUP_REMOVED lines=16> */
.L_x_23636:


//--------------------- .text._ZN2at6native29vectorized_elementwise_kernelILi8EZZZNS0_19signbit_kernel_cudaERNS_18TensorIteratorBaseEENKUlvE_clEvENKUlvE2_clEvEUllE_St5arrayIPcLm2EEEEviT0_T1_ --------------------------
	.section	.text._ZN2at6native29vectorized_elementwise_kernelILi8EZZZNS0_19signbit_kernel_cudaERNS_18TensorIteratorBaseEENKUlvE_clEvENKUlvE2_clEvEUllE_St5arrayIPcLm2EEEEviT0_T1_,"ax",@progbits
	.align	128
        .global         _ZN2at6native29vectorized_elementwise_kernelILi8EZZZNS0_19signbit_kernel_cudaERNS_18TensorIteratorBaseEENKUlvE_clEvENKUlvE2_clEvEUllE_St5arrayIPcLm2EEEEviT0_T1_
        .type           _ZN2at6native29vectorized_elementwise_kernelILi8EZZZNS0_19signbit_kernel_cudaERNS_18TensorIteratorBaseEENKUlvE_clEvENKUlvE2_clEvEUllE_St5arrayIPcLm2EEEEviT0_T1_,@function
        .size           _ZN2at6native29vectorized_elementwise_kernelILi8EZZZNS0_19signbit_kernel_cudaERNS_18TensorIteratorBaseEENKUlvE_clEvENKUlvE2_clEvEUllE_St5arrayIPcLm2EEEEviT0_T1_,(.L_x_23637 - _ZN2at6native29vectorized_elementwise_kernelILi8EZZZNS0_19signbit_kernel_cudaERNS_18TensorIteratorBaseEENKUlvE_clEvENKUlvE2_clEvEUllE_St5arrayIPcLm2EEEEviT0_T1_)
        .other          _ZN2at6native29vectorized_elementwise_kernelILi8EZZZNS0_19signbit_kernel_cudaERNS_18TensorIteratorBaseEENKUlvE_clEvENKUlvE2_clEvEUllE_St5arrayIPcLm2EEEEviT0_T1_,@"STO_CUDA_ENTRY STV_DEFAULT"
_ZN2at6native29vectorized_elementwise_kernelILi8EZZZNS0_19signbit_kernel_cudaERNS_18TensorIteratorBaseEENKUlvE_clEvENKUlvE2_clEvEUllE_St5arrayIPcLm2EEEEviT0_T1_:
.text._ZN2at6native29vectorized_elementwise_kernelILi8EZZZNS0_19signbit_kernel_cudaERNS_18TensorIteratorBaseEENKUlvE_clEvENKUlvE2_clEvEUllE_St5arrayIPcLm2EEEEviT0_T1_:
        /* <DEDUP_REMOVED lines=98> */
.L_x_3529:
        /* <DEDUP_REMOVED lines=8> */
.L_x_3530:
        /* <DEDUP_REMOVED lines=8> */
.L_x_3531:
        /* <DEDUP_REMOVED lines=8> */
.L_x_3532:
        /* <DEDUP_REMOVED lines=9> */
.L_x_3533:
[----:B------:R-:W-:Y:S05]  /*0830*/  BSYNC.RELIABLE B1 ;  /* 0x0000000000017941 */ /* 0x000fea0003800100 */
.L_x_3528:
[----:B------:R-:W-:-:S13]  /*0840*/  ISETP.GE.U32.AND P0, PT, R17, R16, PT ;  /* 0x000000101100720c */ /* 0x000fda0003f06070 */
[----:B--2---:R-:W2:Y:S01]  /*0850*/  @!P0 LDC.64 R6, c[0x0][0x388] ;  /* 0x0000e200ff068b82 */ /* 0x004ea20000000a00 */
[----:B-1----:R-:W-:Y:S02]  /*0860*/  @!P0 IMAD.IADD R5, R0, 0x1, R17 ;  /* 0x0000000100058824 */ /* 0x002fe400078e0211 */
[----:B------:R-:W-:-:S03]  /*0870*/  @!P0 VIADD R17, R17, 0x80 ;  /* 0x0000008011118836 */ /* 0x000fc60000000000 */
[----:B--2---:R-:W-:-:S05]  /*0880*/  @!P0 IADD3 R4, P1, PT, R5, R6, RZ ;  /* 0x0000000605048210 */ /* 0x004fca0007f3e0ff */
[----:B------:R-:W-:-:S05]  /*0890*/  @!P0 IMAD.X R5, RZ, RZ, R7, P1 ;  /* 0x000000ffff058224 */ /* 0x000fca00008e0607 */
[----:B------:R3:W-:Y:S03]  /*08a0*/  @!P0 STG.E.U8 desc[UR4][R4.64], R3 ;  /* 0x0000000304008986 */ /* 0x0007e6000c101104 */
.L_x_3534:
[----:B------:R-:W-:Y:S05]  /*08b0*/  BSYNC.RECONVERGENT B0 ;  /* 0x0000000000007941 */ /* 0x000fea0003800200 */
.L_x_3527:
        /* <DEDUP_REMOVED lines=9> */
.L_x_3526:
        /* <DEDUP_REMOVED lines=8> */
[----:B------:R-:W-:Y:S02]  /*09d0*/  SHF.R.U32.HI R9, RZ, 0x1f, R9 ;  /* 0x0000001fff097819 */ /* 0x000fe40000011609 */
[----:B------:R-:W-:Y:S02]  /*09e0*/  SHF.R.U32.HI R6, RZ, 0x1f, R11 ;  /* 0x0000001fff067819 */ /* 0x000fe4000001160b */
[----:B--2---:R-:W-:-:S02]  /*09f0*/  IADD3 R4, P0, PT, R0, UR6, RZ ;  /* 0x0000000600047c10 */ /* 0x004fc4000ff1e0ff */
[----:B------:R-:W-:Y:S02]  /*0a00*/  SHF.R.U32.HI R8, RZ, 0x1f, R5 ;  /* 0x0000001fff087819 */ /* 0x000fe40000011605 */
[----:B----4-:R-:W-:Y:S01]  /*0a10*/  SHF.R.U32.HI R16, RZ, 0x1f, R17 ;  /* 0x0000001fff107819 */ /* 0x010fe20000011611 */
[----:B------:R-:W-:Y:S01]  /*0a20*/  IMAD.X R5, RZ, RZ, UR7, P0 ;  /* 0x00000007ff057e24 */ /* 0x000fe200080e06ff */
        /* <DEDUP_REMOVED lines=12> */
.L_x_3535:
        /* <DEDUP_REMOVED lines=9> */
.L_x_23637:


//--------------------- .text._ZN2at6native18elementwise_kernelILi128ELi4EZNS0_15gpu_kernel_implIZZZNS0_19signbit_kernel_cudaERNS_18TensorIteratorBaseEENKUlvE_clEvENKUlvE1_clEvEUliE_EEvS4_RKT_EUliE_EEviT1_ --------------------------
	.section	.text._ZN2at6native18elementwise_kernelILi128ELi4EZNS0_15gpu_kernel_implIZZZNS0_19signbit_kernel_cudaERNS_18TensorIteratorBaseEENKUlvE_clEvENKUlvE1_clEvEUliE_EEvS4_RKT_EUliE_EEviT1_,"ax",@progbits
	.align	128
        .global         _ZN2at6native18elementwise_kernelILi128ELi4EZNS0_15gpu_kernel_implIZZZNS0_19signbit_kernel_cudaERNS_18TensorIteratorBaseEENKUlvE_clEvENKUlvE1_clEvEUliE_EEvS4_RKT_EUliE_EEviT1_
        .type           _ZN2at6native18elementwise_kernelILi128ELi4EZNS0_15gpu_kernel_implIZZZNS0_19signbit_kernel_cudaERNS_18TensorIteratorBaseEENKUlvE_clEvENKUlvE1_clEvEUliE_EEvS4_RKT_EUliE_EEviT1_,@function
        .size           _ZN2at6native18elementwise_kernelILi128ELi4EZNS0_15gpu_kernel_implIZZZNS0_19signbit_kernel_cudaERNS_18TensorIteratorBaseEENKUlvE_clEvENKUlvE1_clEvEUliE_EEvS4_RKT_EUliE_EEviT1_,(.L_x_23638 - _ZN2at6native18elementwise_kernelILi128ELi4EZNS0_15gpu_kernel_implIZZZNS0_19signbit_kernel_cudaERNS_18TensorIteratorBaseEENKUlvE_clEvENKUlvE1_clEvEUliE_EEvS4_RKT_EUliE_EEviT1_)
        .other          _ZN2at6native18elementwise_kernelILi128ELi4EZNS0_15gpu_kernel_implIZZZNS0_19signbit_kernel_cudaERNS_18TensorIteratorBaseEENKUlvE_clEvENKUlvE1_clEvEUliE_EEvS4_RKT_EUliE_EEviT1_,@"STO_CUDA_ENTRY STV_DEFAULT"
_ZN2at6native18elementwise_kernelILi128ELi4EZNS0_15gpu_kernel_implIZZZNS0_19signbit_kernel_cudaERNS_18TensorIteratorBaseEENKUlvE_clEvENKUlvE1_clEvEUliE_EEvS4_RKT_EUliE_EEviT1_:
.text._ZN2at6native18elementwise_kernelILi128ELi4EZNS0_15gpu_kernel_implIZZZNS0_19signbit_kernel_cudaERNS_18TensorIteratorBaseEENKUlvE_clEvENKUlvE1_clEvEUliE_EEvS4_RKT_EUliE_EEviT1_:
        /* <DEDUP_REMOVED lines=319> */
.L_x_3538:
        /* <DEDUP_REMOVED lines=16> */
.L_x_3542:
[----:B------:R0:W5:Y:S01]  /*14f0*/  LDG.E.U8 R0, desc[UR36][R2.64] ;  /* 0x0000002402007981 */ /* 0x000162000c1e1100 */
[----:B------:R-:W-:Y:S05]  /*1500*/  BRA `(.L_x_3544) ;  /* 0x0000000c002c7947 */ /* 0x000fea0003800000 */
.L_x_3541:
        /* <DEDUP_REMOVED lines=8> */
.L_x_3546:
[----:B------:R0:W5:Y:S01]  /*1590*/  LDG.E R0, desc[UR36][R2.64] ;  /* 0x0000002402007981 */ /* 0x000162000c1e1900 */
[----:B------:R-:W-:Y:S05]  /*15a0*/  BRA `(.L_x_3544) ;  /* 0x0000000c00047947 */ /* 0x000fea0003800000 */
.L_x_3545:
[----:B------:R0:W5:Y:S01]  /*15b0*/  LDG.E.S16 R0, desc[UR36][R2.64] ;  /* 0x0000002402007981 */ /* 0x000162000c1e1700 */
[----:B------:R-:W-:Y:S05]  /*15c0*/  BRA `(.L_x_3544) ;  /* 0x0000000800fc7947 */ /* 0x000fea0003800000 */
.L_x_3540:
[----:B------:R-:W-:-:S09]  /*15d0*/  UISETP.GT.AND UP0, UPT, UR4, 0x6, UPT ;  /* 0x000000060400788c */ /* 0x000fd2000bf04270 */
[----:B------:R-:W-:Y:S05]  /*15e0*/  BRA.U UP0, `(.L_x_3547) ;  /* 0x00000001002c7547 */ /* 0x000fea000b800000 */
[----:B------:R-:W-:-:S09]  /*15f0*/  UISETP.NE.AND UP0, UPT, UR4, 0x5, UPT ;  /* 0x000000050400788c */ /* 0x000fd2000bf05270 */
[----:B------:R-:W-:Y:S05]  /*1600*/  BRA.U !UP0, `(.L_x_3548) ;  /* 0x0000000108147547 */ /* 0x000fea000b800000 */
[----:B------:R-:W-:-:S09]  /*1610*/  UISETP.NE.AND UP0, UPT, UR4, 0x6, UPT ;  /* 0x000000060400788c */ /* 0x000fd2000bf05270 */
[----:B------:R-:W-:Y:S05]  /*1620*/  BRA.U UP0, `(.L_x_3543) ;  /* 0x0000000900647547 */ /* 0x000fea000b800000 */
[----:B------:R-:W2:Y:S02]  /*1630*/  LDG.E R0, desc[UR36][R2.64] ;  /* 0x0000002402007981 */ /* 0x000ea4000c1e1900 */
[----:B--2---:R-:W0:Y:S01]  /*1640*/  F2I.FTZ.TRUNC.NTZ R0, R0 ;  /* 0x0000000000007305 */ /* 0x004e22000021f100 */
[----:B------:R-:W-:Y:S05]  /*1650*/  BRA `(.L_x_3544) ;  /* 0x0000000800d87947 */ /* 0x000fea0003800000 */
.L_x_3548:
[----:B------:R-:W2:Y:S02]  /*1660*/  LDG.E.U16 R2, desc[UR36][R2.64] ;  /* 0x0000002402027981 */ /* 0x000ea4000c1e1500 */
[----:B--2---:R-:W-:-:S06]  /*1670*/  HADD2.F32 R0, -RZ, R2.H0_H0 ;  /* 0x20000002ff007230 */ /* 0x004fcc0000004100 */
[----:B------:R-:W0:Y:S01]  /*1680*/  F2I.FTZ.TRUNC.NTZ R0, R0 ;  /* 0x0000000000007305 */ /* 0x000e22000021f100 */
[----:B------:R-:W-:Y:S05]  /*1690*/  BRA `(.L_x_3544) ;  /* 0x0000000800c87947 */ /* 0x000fea0003800000 */
.L_x_3547:
[----:B------:R-:W-:-:S09]  /*16a0*/  UISETP.NE.AND UP0, UPT, UR4, 0x7, UPT ;  /* 0x000000070400788c */ /* 0x000fd2000bf05270 */
[----:B------:R-:W-:Y:S05]  /*16b0*/  BRA.U !UP0, `(.L_x_3549) ;  /* 0x00000001082c7547 */ /* 0x000fea000b800000 */
[----:B------:R-:W-:-:S09]  /*16c0*/  UISETP.NE.AND UP0, UPT, UR4, 0x8, UPT ;  /* 0x000000080400788c */ /* 0x000fd2000bf05270 */
[----:B------:R-:W-:Y:S05]  /*16d0*/  BRA.U !UP0, `(.L_x_3550) ;  /* 0x0000000108147547 */ /* 0x000fea000b800000 */
[----:B------:R-:W-:-:S09]  /*16e0*/  UISETP.NE.AND UP0, UPT, UR4, 0x9, UPT ;  /* 0x000000090400788c */ /* 0x000fd2000bf05270 */
[----:B------:R-:W-:Y:S05]  /*16f0*/  BRA.U UP0, `(.L_x_3543) ;  /* 0x0000000900307547 */ /* 0x000fea000b800000 */
[----:B------:R-:W2:Y:S02]  /*1700*/  LDG.E R0, desc[UR36][R2.64] ;  /* 0x0000002402007981 */ /* 0x000ea4000c1e1900 */
[----:B--2---:R-:W0:Y:S01]  /*1710*/  F2I.FTZ.TRUNC.NTZ R0, R0 ;  /* 0x0000000000007305 */ /* 0x004e22000021f100 */
[----:B------:R-:W-:Y:S05]  /*1720*/  BRA `(.L_x_3544) ;  /* 0x0000000800a47947 */ /* 0x000fea0003800000 */
.L_x_3550:
[----:B------:R-:W2:Y:S02]  /*1730*/  LDG.E.U16 R2, desc[UR36][R2.64] ;  /* 0x0000002402027981 */ /* 0x000ea4000c1e1500 */
[----:B--2---:R-:W-:-:S06]  /*1740*/  HADD2.F32 R0, -RZ, R2.H0_H0 ;  /* 0x20000002ff007230 */ /* 0x004fcc0000004100 */
[----:B------:R-:W0:Y:S01]  /*1750*/  F2I.FTZ.TRUNC.NTZ R0, R0 ;  /* 0x0000000000007305 */ /* 0x000e22000021f100 */
[----:B------:R-:W-:Y:S05]  /*1760*/  BRA `(.L_x_3544) ;  /* 0x0000000800947947 */ /* 0x000fea0003800000 */
.L_x_3549:
[----:B------:R-:W2:Y:S02]  /*1770*/  LDG.E.64 R2, desc[UR36][R2.64] ;  /* 0x0000002402027981 */ /* 0x000ea4000c1e1b00 */
[----:B--2---:R0:W1:Y:S01]  /*1780*/  F2I.F64.TRUNC R0, R2 ;  /* 0x0000000200007311 */ /* 0x004062000030d100 */
[----:B------:R-:W-:Y:S05]  /*1790*/  BRA `(.L_x_3544) ;  /* 0x0000000800887947 */ /* 0x000fea0003800000 */
.L_x_3539:
        /* <DEDUP_REMOVED lines=12> */
.L_x_3553:
[----:B------:R-:W2:Y:S02]  /*1860*/  LDG.E.64 R2, desc[UR36][R2.64] ;  /* 0x0000002402027981 */ /* 0x000ea4000c1e1b00 */
[----:B--2---:R0:W1:Y:S01]  /*1870*/  F2I.F64.TRUNC R0, R2 ;  /* 0x0000000200007311 */ /* 0x004062000030d100 */
[----:B------:R-:W-:Y:S05]  /*1880*/  BRA `(.L_x_3544) ;  /* 0x00000008004c7947 */ /* 0x000fea0003800000 */
.L_x_3552:
        /* <DEDUP_REMOVED lines=24> */
[----:B------:R-:W0:Y:S01]  /*1a10*/  F2I.FTZ.TRUNC.NTZ R0, R0 ;  /* 0x0000000000007305 */ /* 0x000e22000021f100 */
[----:B------:R-:W-:Y:S05]  /*1a20*/  BRA `(.L_x_3544) ;  /* 0x0000000400e47947 */ /* 0x000fea0003800000 */
.L_x_3555:
        /* <DEDUP_REMOVED lines=11> */
[----:B------:R-:W0:Y:S01]  /*1ae0*/  F2I.FTZ.TRUNC.NTZ R0, R0 ;  /* 0x0000000000007305 */ /* 0x000e22000021f100 */
[----:B------:R-:W-:Y:S05]  /*1af0*/  BRA `(.L_x_3544) ;  /* 0x0000000400b07947 */ /* 0x000fea0003800000 */
.L_x_3554:
[----:B------:R-:W2:Y:S02]  /*1b00*/  LDG.E.U16 R0, desc[UR36][R2.64] ;  /* 0x0000002402007981 */ /* 0x000ea4000c1e1500 */
[----:B--2---:R-:W-:-:S06]  /*1b10*/  SHF.L.U32 R0, R0, 0x10, RZ ;  /* 0x0000001000007819 */ /* 0x004fcc00000006ff */
[----:B------:R-:W0:Y:S01]  /*1b20*/  F2I.FTZ.TRUNC.NTZ R0, R0 ;  /* 0x0000000000007305 */ /* 0x000e22000021f100 */
[----:B------:R-:W-:Y:S05]  /*1b30*/  BRA `(.L_x_3544) ;  /* 0x0000000400a07947 */ /* 0x000fea0003800000 */
.L_x_3551:
        /* <DEDUP_REMOVED lines=10> */
.L_x_3558:
        /* <DEDUP_REMOVED lines=21> */
.L_x_3562:
[----:B------:R-:W-:Y:S05]  /*1d30*/  BSYNC.RECONVERGENT B1 ;  /* 0x0000000000017941 */ /* 0x000fea0003800200 */
.L_x_3561:
[----:B------:R-:W-:Y:S01]  /*1d40*/  IMAD.SHL.U32 R0, R0, 0x100000, RZ ;  /* 0x0010000000007824 */ /* 0x000fe200078e00ff */
[----:B------:R-:W-:-:S04]  /*1d50*/  LEA R2, R2, 0x3b800000, 0x17 ;  /* 0x3b80000002027811 */ /* 0x000fc800078eb8ff */
[----:B------:R-:W-:-:S07]  /*1d60*/  LOP3.LUT R0, R2, R0, R7, 0xfe, !PT ;  /* 0x0000000002007212 */ /* 0x000fce00078efe07 */
.L_x_3560:
[----:B------:R-:W-:Y:S05]  /*1d70*/  BSYNC.RECONVERGENT B0 ;  /* 0x0000000000007941 */ /* 0x000fea0003800200 */
.L_x_3559:
[----:B------:R-:W1:Y:S01]  /*1d80*/  F2I.FTZ.TRUNC.NTZ R0, R0 ;  /* 0x0000000000007305 */ /* 0x000e62000021f100 */
[----:B------:R-:W-:Y:S05]  /*1d90*/  BRA `(.L_x_3544) ;  /* 0x0000000400087947 */ /* 0x000fea0003800000 */
.L_x_3557:
        /* <DEDUP_REMOVED lines=21> */
.L_x_3566:
[----:B------:R-:W-:Y:S05]  /*1ef0*/  BSYNC.RECONVERGENT B1 ;  /* 0x0000000000017941 */ /* 0x000fea0003800200 */
.L_x_3565:
[----:B------:R-:W-:Y:S01]  /*1f00*/  IMAD.SHL.U32 R0, R0, 0x200000, RZ ;  /* 0x0020000000007824 */ /* 0x000fe200078e00ff */
[----:B------:R-:W-:-:S04]  /*1f10*/  LEA R2, R2, 0x37800000, 0x17 ;  /* 0x3780000002027811 */ /* 0x000fc800078eb8ff */
[----:B------:R-:W-:-:S07]  /*1f20*/  LOP3.LUT R0, R2, R0, R7, 0xfe, !PT ;  /* 0x0000000002007212 */ /* 0x000fce00078efe07 */
.L_x_3564:
[----:B------:R-:W-:Y:S05]  /*1f30*/  BSYNC.RECONVERGENT B0 ;  /* 0x0000000000007941 */ /* 0x000fea0003800200 */
.L_x_3563:
[----:B------:R-:W2:Y:S01]  /*1f40*/  F2I.FTZ.TRUNC.NTZ R0, R0 ;  /* 0x0000000000007305 */ /* 0x000ea2000021f100 */
[----:B------:R-:W-:Y:S05]  /*1f50*/  BRA `(.L_x_3544) ;  /* 0x0000000000987947 */ /* 0x000fea0003800000 */
.L_x_3556:
[----:B------:R-:W-:-:S09]  /*1f60*/  UISETP.NE.AND UP0, UPT, UR4, 0x1c, UPT ;  /* 0x0000001c0400788c */ /* 0x000fd2000bf05270 */
[----:B------:R-:W-:Y:S05]  /*1f70*/  BRA.U !UP0, `(.L_x_3567) ;  /* 0x00000001088c7547 */ /* 0x000fea000b800000 */
[----:B------:R-:W-:-:S09]  /*1f80*/  UISETP.NE.AND UP0, UPT, UR4, 0x1d, UPT ;  /* 0x0000001d0400788c */ /* 0x000fd2000bf05270 */
[----:B------:R-:W-:Y:S05]  /*1f90*/  BRA.U !UP0, `(.L_x_3568) ;  /* 0x00000001087c7547 */ /* 0x000fea000b800000 */
[----:B------:R-:W-:-:S09]  /*1fa0*/  UISETP.NE.AND UP0, UPT, UR4, 0x2c, UPT ;  /* 0x0000002c0400788c */ /* 0x000fd2000bf05270 */
[----:B------:R-:W-:Y:S05]  /*1fb0*/  BRA.U !UP0, `(.L_x_3569) ;  /* 0x0000000108487547 */ /* 0x000fea000b800000 */
.L_x_3543:
        /* <DEDUP_REMOVED lines=16> */
.L_x_3570:
[----:B------:R-:W-:Y:S01]  /*20c0*/  IMAD.MOV.U32 R0, RZ, RZ, RZ ;  /* 0x000000ffff007224 */ /* 0x000fe200078e00ff */
[----:B------:R-:W-:Y:S06]  /*20d0*/  BRA `(.L_x_3544) ;  /* 0x0000000000387947 */ /* 0x000fec0003800000 */
.L_x_3569:
        /* <DEDUP_REMOVED lines=8> */
.L_x_3572:
[----:B------:R-:W-:Y:S05]  /*2160*/  BSYNC.RECONVERGENT B0 ;  /* 0x0000000000007941 */ /* 0x000fea0003800200 */
.L_x_3571:
[----:B------:R-:W4:Y:S01]  /*2170*/  F2I.FTZ.TRUNC.NTZ R0, R0 ;  /* 0x0000000000007305 */ /* 0x000f22000021f100 */
[----:B------:R-:W-:Y:S05]  /*2180*/  BRA `(.L_x_3544) ;  /* 0x00000000000c7947 */ /* 0x000fea0003800000 */
.L_x_3568:
[----:B------:R0:W5:Y:S01]  /*2190*/  LDG.E R0, desc[UR36][R2.64] ;  /* 0x0000002402007981 */ /* 0x000162000c1e1900 */
[----:B------:R-:W-:Y:S05]  /*21a0*/  BRA `(.L_x_3544) ;  /* 0x0000000000047947 */ /* 0x000fea0003800000 */
.L_x_3567:
[----:B------:R3:W5:Y:S02]  /*21b0*/  LDG.E R0, desc[UR36][R2.64] ;  /* 0x0000002402007981 */ /* 0x000764000c1e1900 */
.L_x_3544:
[----:B------:R-:W3:Y:S01]  /*21c0*/  LDCU.64 UR6, c[0x0][0x580] ;  /* 0x0000b000ff0677ac */ /* 0x000ee20008000a00 */
[----:B------:R-:W-:Y:S01]  /*21d0*/  BSSY.RECONVERGENT B6, `(.L_x_3573) ;  /* 0x00000d5000067945 */ /* 0x000fe20003800200 */
[----:B012-45:R-:W-:Y:S01]  /*21e0*/  SHF.R.U32.HI R4, RZ, 0x1f, R0 ;  /* 0x0000001fff047819 */ /* 0x037fe20000011600 */
[----:B------:R-:W-:-:S04]  /*21f0*/  UPRMT UR4, UR42, 0x9910, URZ ;  /* 0x000099102a047896 */ /* 0x000fc800080000ff */
[----:B------:R-:W-:Y:S01]  /*2200*/  UISETP.GT.AND UP0, UPT, UR4, 0x9, UPT ;  /* 0x000000090400788c */ /* 0x000fe2000bf04270 */
[----:B---3--:R-:W-:-:S04]  /*2210*/  IADD3 R2, P0, PT, R16, UR6, RZ ;  /* 0x0000000610027c10 */ /* 0x008fc8000ff1e0ff */
        /* <DEDUP_REMOVED lines=12> */
.L_x_3577:
[----:B------:R3:W-:Y:S01]  /*22e0*/  STG.E.U8 desc[UR36][R2.64], R4 ;  /* 0x0000000402007986 */ /* 0x0007e2000c101124 */
[----:B------:R-:W-:Y:S05]  /*22f0*/  BRA `(.L_x_3579) ;  /* 0x0000000c00087947 */ /* 0x000fea0003800000 */
.L_x_3576:
        /* <DEDUP_REMOVED lines=9> */
.L_x_3581:
[----:B------:R1:W-:Y:S01]  /*2390*/  STG.E desc[UR36][R2.64], R4 ;  /* 0x0000000402007986 */ /* 0x0003e2000c101924 */
[----:B------:R-:W-:Y:S05]  /*23a0*/  BRA `(.L_x_3579) ;  /* 0x0000000800dc7947 */ /* 0x000fea0003800000 */
.L_x_3580:
[----:B------:R2:W-:Y:S01]  /*23b0*/  STG.E.U16 desc[UR36][R2.64], R4 ;  /* 0x0000000402007986 */ /* 0x0005e2000c101524 */
[----:B------:R-:W-:Y:S05]  /*23c0*/  BRA `(.L_x_3579) ;  /* 0x0000000800d47947 */ /* 0x000fea0003800000 */
.L_x_3575:
        /* <DEDUP_REMOVED lines=9> */
.L_x_3583:
[----:B------:R-:W0:Y:S02]  /*2460*/  I2F.U16 R0, R4 ;  /* 0x0000000400007306 */ /* 0x000e240000101000 */
[----:B0-----:R-:W-:-:S05]  /*2470*/  F2FP.F16.F32.PACK_AB R0, RZ, R0 ;  /* 0x00000000ff00723e */ /* 0x001fca00000000ff */
[----:B------:R0:W-:Y:S01]  /*2480*/  STG.E.U16 desc[UR36][R2.64], R0 ;  /* 0x0000000002007986 */ /* 0x0001e2000c101524 */
[----:B------:R-:W-:Y:S05]  /*2490*/  BRA `(.L_x_3579) ;  /* 0x0000000800a07947 */ /* 0x000fea0003800000 */
.L_x_3582:
        /* <DEDUP_REMOVED lines=10> */
.L_x_3585:
[----:B------:R-:W0:Y:S02]  /*2540*/  I2F.U16 R4, R4 ;  /* 0x0000000400047306 */ /* 0x000e240000101000 */
[----:B0-----:R-:W-:-:S04]  /*2550*/  F2FP.F16.F32.PACK_AB R5, RZ, R4 ;  /* 0x00000004ff05723e */ /* 0x001fc800000000ff */
[----:B------:R-:W-:-:S05]  /*2560*/  PRMT R5, R5, 0x5410, RZ ;  /* 0x0000541005057816 */ /* 0x000fca00000000ff */
[----:B------:R0:W-:Y:S01]  /*2570*/  STG.E desc[UR36][R2.64], R5 ;  /* 0x0000000502007986 */ /* 0x0001e2000c101924 */
[----:B------:R-:W-:Y:S05]  /*2580*/  BRA `(.L_x_3579) ;  /* 0x0000000800647947 */ /* 0x000fea0003800000 */
.L_x_3584:
[----:B------:R-:W0:Y:S02]  /*2590*/  I2F.F64.U16 R4, R4 ;  /* 0x0000000400047312 */ /* 0x000e240000101800 */
[----:B0-----:R0:W-:Y:S01]  /*25a0*/  STG.E.64 desc[UR36][R2.64], R4 ;  /* 0x0000000402007986 */ /* 0x0011e2000c101b24 */
[----:B------:R-:W-:Y:S05]  /*25b0*/  BRA `(.L_x_3579) ;  /* 0x0000000800587947 */ /* 0x000fea0003800000 */
.L_x_3574:
        /* <DEDUP_REMOVED lines=10> */
.L_x_3588:
[----:B------:R-:W0:Y:S01]  /*2660*/  I2F.F64.U16 R4, R4 ;  /* 0x0000000400047312 */ /* 0x000e220000101800 */
[----:B------:R-:W-:-:S05]  /*2670*/  CS2R R6, SRZ ;  /* 0x0000000000067805 */ /* 0x000fca000001ff00 */
[----:B0-----:R0:W-:Y:S01]  /*2680*/  STG.E.128 desc[UR36][R2.64], R4 ;  /* 0x0000000402007986 */ /* 0x0011e2000c101d24 */
[----:B------:R-:W-:Y:S05]  /*2690*/  BRA `(.L_x_3579) ;  /* 0x0000000800207947 */ /* 0x000fea0003800000 */
.L_x_3587:
        /* <DEDUP_REMOVED lines=17> */
.L_x_3592:
[----:B------:R-:W-:Y:S05]  /*27b0*/  BSYNC.RECONVERGENT B0 ;  /* 0x0000000000007941 */ /* 0x000fea0003800200 */
.L_x_3591:
[----:B------:R0:W-:Y:S01]  /*27c0*/  STG.E.U8 desc[UR36][R2.64], R5 ;  /* 0x0000000502007986 */ /* 0x0001e2000c101124 */
[----:B------:R-:W-:Y:S05]  /*27d0*/  BRA `(.L_x_3579) ;  /* 0x0000000400d07947 */ /* 0x000fea0003800000 */
.L_x_3590:
        /* <DEDUP_REMOVED lines=17> */
.L_x_3589:
[----:B------:R-:W0:Y:S02]  /*28f0*/  I2F.U16 R0, R4 ;  /* 0x0000000400007306 */ /* 0x000e240000101000 */
[----:B0-----:R-:W-:-:S05]  /*2900*/  F2FP.BF16.F32.PACK_AB R0, RZ, R0 ;  /* 0x00000000ff00723e */ /* 0x001fca00000010ff */
[----:B------:R0:W-:Y:S01]  /*2910*/  STG.E.U16 desc[UR36][R2.64], R0 ;  /* 0x0000000002007986 */ /* 0x0001e2000c101524 */
[----:B------:R-:W-:Y:S05]  /*2920*/  BRA `(.L_x_3579) ;  /* 0x00000004007c7947 */ /* 0x000fea0003800000 */
.L_x_3586:
        /* <DEDUP_REMOVED lines=10> */
.L_x_3595:
        /* <DEDUP_REMOVED lines=12> */
.L_x_3598:
[----:B------:R-:W-:-:S04]  /*2a90*/  SHF.R.U32.HI R0, RZ, 0x14, R5 ;  /* 0x00000014ff007819 */ /* 0x000fc80000011605 */
[----:B------:R-:W-:-:S04]  /*2aa0*/  LOP3.LUT R0, R0, 0x1, RZ, 0xc0, !PT ;  /* 0x0000000100007812 */ /* 0x000fc800078ec0ff */
[----:B------:R-:W-:-:S04]  /*2ab0*/  IADD3 R0, PT, PT, R5, 0x487ffff, R0 ;  /* 0x0487ffff05007810 */ /* 0x000fc80007ffe000 */
[----:B------:R-:W-:-:S04]  /*2ac0*/  SHF.R.U32.HI R0, RZ, 0x14, R0 ;  /* 0x00000014ff007819 */ /* 0x000fc80000011600 */
[----:B------:R-:W-:-:S07]  /*2ad0*/  LOP3.LUT R4, R0, 0xff, RZ, 0xc0, !PT ;  /* 0x000000ff00047812 */ /* 0x000fce00078ec0ff */
.L_x_3599:
[----:B------:R-:W-:-:S07]  /*2ae0*/  PRMT R0, R4, 0x7610, R0 ;  /* 0x0000761004007816 */ /* 0x000fce0000000000 */
.L_x_3597:
[----:B------:R-:W-:Y:S05]  /*2af0*/  BSYNC.RECONVERGENT B0 ;  /* 0x0000000000007941 */ /* 0x000fea0003800200 */
.L_x_3596:
[----:B------:R0:W-:Y:S01]  /*2b00*/  STG.E.U8 desc[UR36][R2.64], R0 ;  /* 0x0000000002007986 */ /* 0x0001e2000c101124 */
[----:B------:R-:W-:Y:S05]  /*2b10*/  BRA `(.L_x_3579) ;  /* 0x0000000400007947 */ /* 0x000fea0003800000 */
.L_x_3594:
        /* <DEDUP_REMOVED lines=13> */
.L_x_3602:
[----:B------:R-:W-:-:S04]  /*2bf0*/  SHF.R.U32.HI R0, RZ, 0x15, R5 ;  /* 0x00000015ff007819 */ /* 0x000fc80000011605 */
[----:B------:R-:W-:-:S04]  /*2c00*/  LOP3.LUT R0, R0, 0x1, RZ, 0xc0, !PT ;  /* 0x0000000100007812 */ /* 0x000fc800078ec0ff */
[----:B------:R-:W-:-:S04]  /*2c10*/  IADD3 R0, PT, PT, R5, 0x88fffff, R0 ;  /* 0x088fffff05007810 */ /* 0x000fc80007ffe000 */
[----:B------:R-:W-:-:S04]  /*2c20*/  SHF.R.U32.HI R0, RZ, 0x15, R0 ;  /* 0x00000015ff007819 */ /* 0x000fc80000011600 */
[----:B------:R-:W-:-:S07]  /*2c30*/  LOP3.LUT R5, R0, 0xff, RZ, 0xc0, !PT ;  /* 0x000000ff00057812 */ /* 0x000fce00078ec0ff */
.L_x_3603:
[----:B------:R-:W-:-:S07]  /*2c40*/  PRMT R0, R5, 0x7610, R0 ;  /* 0x0000761005007816 */ /* 0x000fce0000000000 */
.L_x_3601:
[----:B------:R-:W-:Y:S05]  /*2c50*/  BSYNC.RECONVERGENT B0 ;  /* 0x0000000000007941 */ /* 0x000fea0003800200 */
.L_x_3600:
[----:B------:R0:W-:Y:S01]  /*2c60*/  STG.E.U8 desc[UR36][R2.64], R0 ;  /* 0x0000000002007986 */ /* 0x0001e2000c101124 */
[----:B------:R-:W-:Y:S05]  /*2c70*/  BRA `(.L_x_3579) ;  /* 0x0000000000a87947 */ /* 0x000fea0003800000 */
.L_x_3593:
[----:B------:R-:W-:-:S09]  /*2c80*/  UISETP.NE.AND UP0, UPT, UR4, 0x1c, UPT ;  /* 0x0000001c0400788c */ /* 0x000fd2000bf05270 */
[----:B------:R-:W-:Y:S05]  /*2c90*/  BRA.U !UP0, `(.L_x_3604) ;  /* 0x00000001089c7547 */ /* 0x000fea000b800000 */
[----:B------:R-:W-:-:S09]  /*2ca0*/  UISETP.NE.AND UP0, UPT, UR4, 0x1d, UPT ;  /* 0x0000001d0400788c */ /* 0x000fd2000bf05270 */
[----:B------:R-:W-:Y:S05]  /*2cb0*/  BRA.U !UP0, `(.L_x_3605) ;  /* 0x0000000108887547 */ /* 0x000fea000b800000 */
[----:B------:R-:W-:-:S09]  /*2cc0*/  UISETP.NE.AND UP0, UPT, UR4, 0x2c, UPT ;  /* 0x0000002c0400788c */ /* 0x000fd2000bf05270 */
[----:B------:R-:W-:Y:S05]  /*2cd0*/  BRA.U !UP0, `(.L_x_3606) ;  /* 0x0000000108447547 */ /* 0x000fea000b800000 */
.L_x_3578:
        /* <DEDUP_REMOVED lines=16> */
.L_x_3607:
[----:B------:R-:W-:Y:S05]  /*2de0*/  BRA `(.L_x_3579) ;  /* 0x00000000004c7947 */ /* 0x000fea0003800000 */
.L_x_3606:
        /* <DEDUP_REMOVED lines=15> */
.L_x_3605:
[----:B------:R-:W-:-:S05]  /*2ee0*/  IMAD.MOV.U32 R5, RZ, RZ, RZ ;  /* 0x000000ffff057224 */ /* 0x000fca00078e00ff */
[----:B------:R0:W-:Y:S01]  /*2ef0*/  STG.E.64 desc[UR36][R2.64], R4 ;  /* 0x0000000402007986 */ /* 0x0001e2000c101b24 */
[----:B------:R-:W-:Y:S05]  /*2f00*/  BRA `(.L_x_3579) ;  /* 0x0000000000047947 */ /* 0x000fea0003800000 */
.L_x_3604:
[----:B------:R0:W-:Y:S02]  /*2f10*/  STG.E desc[UR36][R2.64], R4 ;  /* 0x0000000402007986 */ /* 0x0001e4000c101924 */
.L_x_3579:
[----:B------:R-:W-:Y:S05]  /*2f20*/  BSYNC.RECONVERGENT B6 ;  /* 0x0000000000067941 */ /* 0x000fea0003800200 */
.L_x_3573:
[----:B------:R-:W-:-:S07]  /*2f30*/  VIADD R17, R17, 0x80 ;  /* 0x0000008011117836 */ /* 0x000fce0000000000 */
.L_x_3537:
[----:B------:R-:W-:Y:S05]  /*2f40*/  BSYNC.RECONVERGENT B7 ;  /* 0x0000000000077941 */ /* 0x000fea0003800200 */
.L_x_3536:
        /* <DEDUP_REMOVED lines=307> */
.L_x_3610:
        /* <DEDUP_REMOVED lines=16> */
.L_x_3614:
[----:B------:R0:W5:Y:S01]  /*4380*/  LDG.E.U8 R0, desc[UR36][R2.64] ;  /* 0x0000002402007981 */ /* 0x000162000c1e1100 */
[----:B------:R-:W-:Y:S05]  /*4390*/  BRA `(.L_x_3616) ;  /* 0x0000000c002c7947 */ /* 0x000fea0003800000 */
.L_x_3613:
        /* <DEDUP_REMOVED lines=8> */
.L_x_3618:
[----:B------:R0:W5:Y:S01]  /*4420*/  LDG.E R0, desc[UR36][R2.64] ;  /* 0x0000002402007981 */ /* 0x000162000c1e1900 */
[----:B------:R-:W-:Y:S05]  /*4430*/  BRA `(.L_x_3616) ;  /* 0x0000000c00047947 */ /* 0x000fea0003800000 */
.L_x_3617:
[----:B------:R0:W5:Y:S01]  /*4440*/  LDG.E.S16 R0, desc[UR36][R2.64] ;  /* 0x0000002402007981 */ /* 0x000162000c1e1700 */
[----:B------:R-:W-:Y:S05]  /*4450*/  BRA `(.L_x_3616) ;  /* 0x0000000800fc7947 */ /* 0x000fea0003800000 */
.L_x_3612:
        /* <DEDUP_REMOVED lines=9> */
.L_x_3620:
[----:B------:R-:W2:Y:S02]  /*44f0*/  LDG.E.U16 R2, desc[UR36][R2.64] ;  /* 0x0000002402027981 */ /* 0x000ea4000c1e1500 */
[----:B--2---:R-:W-:-:S06]  /*4500*/  HADD2.F32 R0, -RZ, R2.H0_H0 ;  /* 0x20000002ff007230 */ /* 0x004fcc0000004100 */
[----:B------:R-:W0:Y:S01]  /*4510*/  F2I.FTZ.TRUNC.NTZ R0, R0 ;  /* 0x0000000000007305 */ /* 0x000e22000021f100 */
[----:B------:R-:W-:Y:S05]  /*4520*/  BRA `(.L_x_3616) ;  /* 0x0000000800c87947 */ /* 0x000fea0003800000 */
.L_x_3619:
        /* <DEDUP_REMOVED lines=9> */
.L_x_3622:
[----:B------:R-:W2:Y:S02]  /*45c0*/  LDG.E.U16 R2, desc[UR36][R2.64] ;  /* 0x0000002402027981 */ /* 0x000ea4000c1e1500 */
[----:B--2---:R-:W-:-:S06]  /*45d0*/  HADD2.F32 R0, -RZ, R2.H0_H0 ;  /* 0x20000002ff007230 */ /* 0x004fcc0000004100 */
[----:B------:R-:W0:Y:S01]  /*45e0*/  F2I.FTZ.TRUNC.NTZ R0, R0 ;  /* 0x0000000000007305 */ /* 0x000e22000021f100 */
[----:B------:R-:W-:Y:S05]  /*45f0*/  BRA `(.L_x_3616) ;  /* 0x0000000800947947 */ /* 0x000fea0003800000 */
.L_x_3621:
[----:B------:R-:W2:Y:S02]  /*4600*/  LDG.E.64 R2, desc[UR36][R2.64] ;  /* 0x0000002402027981 */ /* 0x000ea4000c1e1b00 */
[----:B--2---:R0:W1:Y:S01]  /*4610*/  F2I.F64.TRUNC R0, R2 ;  /* 0x0000000200007311 */ /* 0x004062000030d100 */
[----:B------:R-:W-:Y:S05]  /*4620*/  BRA `(.L_x_3616) ;  /* 0x0000000800887947 */ /* 0x000fea0003800000 */
.L_x_3611:
        /* <DEDUP_REMOVED lines=12> */
.L_x_3625:
[----:B------:R-:W2:Y:S02]  /*46f0*/  LDG.E.64 R2, desc[UR36][R2.64] ;  /* 0x0000002402027981 */ /* 0x000ea4000c1e1b00 */
[----:B--2---:R0:W1:Y:S01]  /*4700*/  F2I.F64.TRUNC R0, R2 ;  /* 0x0000000200007311 */ /* 0x004062000030d100 */
[----:B------:R-:W-:Y:S05]  /*4710*/  BRA `(.L_x_3616) ;  /* 0x00000008004c7947 */ /* 0x000fea0003800000 */
.L_x_3624:
        /* <DEDUP_REMOVED lines=24> */
[----:B------:R-:W0:Y:S01]  /*48a0*/  F2I.FTZ.TRUNC.NTZ R0, R0 ;  /* 0x0000000000007305 */ /* 0x000e22000021f100 */
[----:B------:R-:W-:Y:S05]  /*48b0*/  BRA `(.L_x_3616) ;  /* 0x0000000400e47947 */ /* 0x000fea0003800000 */
.L_x_3627:
        /* <DEDUP_REMOVED lines=11> */
[----:B------:R-:W0:Y:S01]  /*4970*/  F2I.FTZ.TRUNC.NTZ R0, R0 ;  /* 0x0000000000007305 */ /* 0x000e22000021f100 */
[----:B------:R-:W-:Y:S05]  /*4980*/  BRA `(.L_x_3616) ;  /* 0x0000000400b07947 */ /* 0x000fea0003800000 */
.L_x_3626:
[----:B------:R-:W2:Y:S02]  /*4990*/  LDG.E.U16 R0, desc[UR36][R2.64] ;  /* 0x0000002402007981 */ /* 0x000ea4000c1e1500 */
[----:B--2---:R-:W-:-:S06]  /*49a0*/  IMAD.U32 R0, R0, 0x10000, RZ ;  /* 0x0001000000007824 */ /* 0x004fcc00078e00ff */
[----:B------:R-:W0:Y:S01]  /*49b0*/  F2I.FTZ.TRUNC.NTZ R0, R0 ;  /* 0x0000000000007305 */ /* 0x000e22000021f100 */
[----:B------:R-:W-:Y:S05]  /*49c0*/  BRA `(.L_x_3616) ;  /* 0x0000000400a07947 */ /* 0x000fea0003800000 */
.L_x_3623:
        /* <DEDUP_REMOVED lines=10> */
.L_x_3630:
        /* <DEDUP_REMOVED lines=21> */
.L_x_3634:
[----:B------:R-:W-:Y:S05]  /*4bc0*/  BSYNC.RECONVERGENT B1 ;  /* 0x0000000000017941 */ /* 0x000fea0003800200 */
.L_x_3633:
[----:B------:R-:W-:Y:S01]  /*4bd0*/  IMAD.SHL.U32 R0, R0, 0x100000, RZ ;  /* 0x0010000000007824 */ /* 0x000fe200078e00ff */
[----:B------:R-:W-:-:S04]  /*4be0*/  LEA R2, R2, 0x3b800000, 0x17 ;  /* 0x3b80000002027811 */ /* 0x000fc800078eb8ff */
[----:B------:R-:W-:-:S07]  /*4bf0*/  LOP3.LUT R0, R2, R0, R7, 0xfe, !PT ;  /* 0x0000000002007212 */ /* 0x000fce00078efe07 */
.L_x_3632:
[----:B------:R-:W-:Y:S05]  /*4c00*/  BSYNC.RECONVERGENT B0 ;  /* 0x0000000000007941 */ /* 0x000fea0003800200 */
.L_x_3631:
[----:B------:R-:W1:Y:S01]  /*4c10*/  F2I.FTZ.TRUNC.NTZ R0, R0 ;  /* 0x0000000000007305 */ /* 0x000e62000021f100 */
[----:B------:R-:W-:Y:S05]  /*4c20*/  BRA `(.L_x_3616) ;  /* 0x0000000400087947 */ /* 0x000fea0003800000 */
.L_x_3629:
        /* <DEDUP_REMOVED lines=21> */
.L_x_3638:
[----:B------:R-:W-:Y:S05]  /*4d80*/  BSYNC.RECONVERGENT B1 ;  /* 0x0000000000017941 */ /* 0x000fea0003800200 */
.L_x_3637:
[----:B------:R-:W-:Y:S02]  /*4d90*/  SHF.L.U32 R0, R0, 0x15, RZ ;  /* 0x0000001500007819 */ /* 0x000fe400000006ff */
[----:B------:R-:W-:-:S04]  /*4da0*/  LEA R2, R2, 0x37800000, 0x17 ;  /* 0x3780000002027811 */ /* 0x000fc800078eb8ff */
[----:B------:R-:W-:-:S07]  /*4db0*/  LOP3.LUT R0, R2, R0, R7, 0xfe, !PT ;  /* 0x0000000002007212 */ /* 0x000fce00078efe07 */
.L_x_3636:
[----:B------:R-:W-:Y:S05]  /*4dc0*/  BSYNC.RECONVERGENT B0 ;  /* 0x0000000000007941 */ /* 0x000fea0003800200 */
.L_x_3635:
[----:B------:R-:W0:Y:S01]  /*4dd0*/  F2I.FTZ.TRUNC.NTZ R0, R0 ;  /* 0x0000000000007305 */ /* 0x000e22000021f100 */
[----:B------:R-:W-:Y:S05]  /*4de0*/  BRA `(.L_x_3616) ;  /* 0x0000000000987947 */ /* 0x000fea0003800000 */
.L_x_3628:
        /* <DEDUP_REMOVED lines=14> */
.L_x_3642:
[----:B------:R-:W-:Y:S05]  /*4ed0*/  BSYNC.RECONVERGENT B0 ;  /* 0x0000000000007941 */ /* 0x000fea0003800200 */
.L_x_3641:
[----:B------:R-:W3:Y:S01]  /*4ee0*/  F2I.FTZ.TRUNC.NTZ R0, R0 ;  /* 0x0000000000007305 */ /* 0x000ee2000021f100 */
[----:B------:R-:W-:Y:S05]  /*4ef0*/  BRA `(.L_x_3616) ;  /* 0x0000000000547947 */ /* 0x000fea0003800000 */
.L_x_3615:
        /* <DEDUP_REMOVED lines=8> */
[----:B0-----:R-:W-:Y:S02]  /*4f80*/  IMAD.U32 R4, RZ, RZ, UR4 ;  /* 0x00000004ff047e24 */ /* 0x001fe4000f8e00ff */
[----:B------:R-:W-:Y:S01]  /*4f90*/  IMAD.U32 R5, RZ, RZ, UR5 ;  /* 0x00000005ff057e24 */ /* 0x000fe2000f8e00ff */
[----:B-1----:R-:W-:Y:S01]  /*4fa0*/  MOV R6, UR6 ;  /* 0x0000000600067c02 */ /* 0x002fe20008000f00 */
[----:B------:R-:W-:Y:S01]  /*4fb0*/  IMAD.U32 R7, RZ, RZ, UR7 ;  /* 0x00000007ff077e24 */ /* 0x000fe2000f8e00ff */
[----:B---3--:R-:W-:Y:S01]  /*4fc0*/  MOV R10, UR8 ;  /* 0x00000008000a7c02 */ /* 0x008fe20008000f00 */
[----:B------:R-:W-:-:S07]  /*4fd0*/  IMAD.U32 R11, RZ, RZ, UR9 ;  /* 0x00000009ff0b7e24 */ /* 0x000fce000f8e00ff */
[----:B------:R-:W-:-:S07]  /*4fe0*/  LEPC R20, `(.L_x_3643) ;  /* 0x000000001014794e */ /* 0x000fce0000000000 */
[----:B--2---:R-:W-:Y:S05]  /*4ff0*/  CALL.ABS.NOINC R2 ;  /* 0x0000000002007343 */ /* 0x004fea0003c00000 */
.L_x_3643:
[----:B------:R-:W-:Y:S01]  /*5000*/  IMAD.MOV.U32 R0, RZ, RZ, RZ ;  /* 0x000000ffff007224 */ /* 0x000fe200078e00ff */
[----:B------:R-:W-:Y:S06]  /*5010*/  BRA `(.L_x_3616) ;  /* 0x00000000000c7947 */ /* 0x000fec0003800000 */
.L_x_3640:
[----:B------:R4:W5:Y:S01]  /*5020*/  LDG.E R0, desc[UR36][R2.64] ;  /* 0x0000002402007981 */ /* 0x000962000c1e1900 */
[----:B------:R-:W-:Y:S05]  /*5030*/  BRA `(.L_x_3616) ;  /* 0x0000000000047947 */ /* 0x000fea0003800000 */
.L_x_3639:
[----:B------:R0:W5:Y:S02]  /*5040*/  LDG.E R0, desc[UR36][R2.64] ;  /* 0x0000002402007981 */ /* 0x000164000c1e1900 */
.L_x_3616:
[----:B------:R-:W2:Y:S01]  /*5050*/  LDCU.64 UR6, c[0x0][0x580] ;  /* 0x0000b000ff0677ac */ /* 0x000ea20008000a00 */
[----:B------:R-:W-:Y:S01]  /*5060*/  BSSY.RECONVERGENT B6, `(.L_x_3644) ;  /* 0x00000d4000067945 */ /* 0x000fe20003800200 */
[----:B01-3-5:R-:W-:Y:S01]  /*5070*/  SHF.R.U32.HI R4, RZ, 0x1f, R0 ;  /* 0x0000001fff047819 */ /* 0x02bfe20000011600 */
[----:B------:R-:W-:-:S04]  /*5080*/  UPRMT UR4, UR42, 0x9910, URZ ;  /* 0x000099102a047896 */ /* 0x000fc800080000ff */
[----:B------:R-:W-:Y:S01]  /*5090*/  UISETP.GT.AND UP0, UPT, UR4, 0x9, UPT ;  /* 0x000000090400788c */ /* 0x000fe2000bf04270 */
[----:B--2-4-:R-:W-:-:S04]  /*50a0*/  IADD3 R2, P0, PT, R16, UR6, RZ ;  /* 0x0000000610027c10 */ /* 0x014fc8000ff1e0ff */
        /* <DEDUP_REMOVED lines=12> */
.L_x_3648:
[----:B------:R0:W-:Y:S01]  /*5170*/  STG.E.U8 desc[UR36][R2.64], R4 ;  /* 0x0000000402007986 */ /* 0x0001e2000c101124 */
[----:B------:R-:W-:Y:S05]  /*5180*/  BRA `(.L_x_3650) ;  /* 0x0000000c00047947 */ /* 0x000fea0003800000 */
.L_x_3647:
        /* <DEDUP_REMOVED lines=9> */
.L_x_3652:
[----:B------:R0:W-:Y:S01]  /*5220*/  STG.E desc[UR36][R2.64], R4 ;  /* 0x0000000402007986 */ /* 0x0001e2000c101924 */
[----:B------:R-:W-:Y:S05]  /*5230*/  BRA `(.L_x_3650) ;  /* 0x0000000800d87947 */ /* 0x000fea0003800000 */
.L_x_3651:
[----:B------:R0:W-:Y:S01]  /*5240*/  STG.E.U16 desc[UR36][R2.64], R4 ;  /* 0x0000000402007986 */ /* 0x0001e2000c101524 */
[----:B------:R-:W-:Y:S05]  /*5250*/  BRA `(.L_x_3650) ;  /* 0x0000000800d07947 */ /* 0x000fea0003800000 */
.L_x_3646:
        /* <DEDUP_REMOVED lines=9> */
.L_x_3654:
[----:B------:R-:W0:Y:S02]  /*52f0*/  I2F.U16 R0, R4 ;  /* 0x0000000400007306 */ /* 0x000e240000101000 */
[----:B0-----:R-:W-:-:S05]  /*5300*/  F2FP.F16.F32.PACK_AB R0, RZ, R0 ;  /* 0x00000000ff00723e */ /* 0x001fca00000000ff */
[----:B------:R0:W-:Y:S01]  /*5310*/  STG.E.U16 desc[UR36][R2.64], R0 ;  /* 0x0000000002007986 */ /* 0x0001e2000c101524 */
[----:B------:R-:W-:Y:S05]  /*5320*/  BRA `(.L_x_3650) ;  /* 0x00000008009c7947 */ /* 0x000fea0003800000 */
.L_x_3653:
        /* <DEDUP_REMOVED lines=10> */
.L_x_3656:
[----:B------:R-:W0:Y:S02]  /*53d0*/  I2F.U16 R4, R4 ;  /* 0x0000000400047306 */ /* 0x000e240000101000 */
[----:B0-----:R-:W-:-:S04]  /*53e0*/  F2FP.F16.F32.PACK_AB R5, RZ, R4 ;  /* 0x00000004ff05723e */ /* 0x001fc800000000ff */
[----:B------:R-:W-:-:S05]  /*53f0*/  PRMT R5, R5, 0x5410, RZ ;  /* 0x0000541005057816 */ /* 0x000fca00000000ff */
[----:B------:R0:W-:Y:S01]  /*5400*/  STG.E desc[UR36][R2.64], R5 ;  /* 0x0000000502007986 */ /* 0x0001e2000c101924 */
[----:B------:R-:W-:Y:S05]  /*5410*/  BRA `(.L_x_3650) ;  /* 0x0000000800607947 */ /* 0x000fea0003800000 */
.L_x_3655:
[----:B------:R-:W0:Y:S02]  /*5420*/  I2F.F64.U16 R4, R4 ;  /* 0x0000000400047312 */ /* 0x000e240000101800 */
[----:B0-----:R0:W-:Y:S01]  /*5430*/  STG.E.64 desc[UR36][R2.64], R4 ;  /* 0x0000000402007986 */ /* 0x0011e2000c101b24 */
[----:B------:R-:W-:Y:S05]  /*5440*/  BRA `(.L_x_3650) ;  /* 0x0000000800547947 */ /* 0x000fea0003800000 */
.L_x_3645:
        /* <DEDUP_REMOVED lines=12> */
.L_x_3660:
        /* <DEDUP_REMOVED lines=17> */
.L_x_3662:
[----:B------:R-:W-:Y:S05]  /*5620*/  BSYNC.RECONVERGENT B0 ;  /* 0x0000000000007941 */ /* 0x000fea0003800200 */
.L_x_3661:
[----:B------:R0:W-:Y:S01]  /*5630*/  STG.E.U8 desc[UR36][R2.64], R0 ;  /* 0x0000000002007986 */ /* 0x0001e2000c101124 */
[----:B------:R-:W-:Y:S05]  /*5640*/  BRA `(.L_x_3650) ;  /* 0x0000000400d47947 */ /* 0x000fea0003800000 */
.L_x_3659:
        /* <DEDUP_REMOVED lines=18> */
.L_x_3664:
[----:B------:R-:W-:Y:S05]  /*5770*/  BSYNC.RECONVERGENT B0 ;  /* 0x0000000000007941 */ /* 0x000fea0003800200 */
.L_x_3663:
[----:B------:R0:W-:Y:S01]  /*5780*/  STG.E.U8 desc[UR36][R2.64], R0 ;  /* 0x0000000002007986 */ /* 0x0001e2000c101124 */
[----:B------:R-:W-:Y:S05]  /*5790*/  BRA `(.L_x_3650) ;  /* 0x0000000400807947 */ /* 0x000fea0003800000 */
.L_x_3658:
        /* <DEDUP_REMOVED lines=21> */
.L_x_3666:
[----:B------:R-:W-:-:S05]  /*58f0*/  MOV R5, RZ ;  /* 0x000000ff00057202 */ /* 0x000fca0000000f00 */
[----:B------:R0:W-:Y:S01]  /*5900*/  STG.E.64 desc[UR36][R2.64], R4 ;  /* 0x0000000402007986 */ /* 0x0001e2000c101b24 */
[----:B------:R-:W-:Y:S05]  /*5910*/  BRA `(.L_x_3650) ;  /* 0x0000000400207947 */ /* 0x000fea0003800000 */
.L_x_3665:
[----:B------:R0:W-:Y:S01]  /*5920*/  STG.E desc[UR36][R2.64], R4 ;  /* 0x0000000402007986 */ /* 0x0001e2000c101924 */
[----:B------:R-:W-:Y:S05]  /*5930*/  BRA `(.L_x_3650) ;  /* 0x0000000400187947 */ /* 0x000fea0003800000 */
.L_x_3657:
        /* <DEDUP_REMOVED lines=8> */
.L_x_3668:
[----:B------:R-:W0:Y:S01]  /*59c0*/  I2F.F64.U16 R4, R4 ;  /* 0x0000000400047312 */ /* 0x000e220000101800 */
[----:B------:R-:W-:-:S05]  /*59d0*/  CS2R R6, SRZ ;  /* 0x0000000000067805 */ /* 0x000fca000001ff00 */
[----:B0-----:R4:W-:Y:S01]  /*59e0*/  STG.E.128 desc[UR36][R2.64], R4 ;  /* 0x0000000402007986 */ /* 0x0019e2000c101d24 */
[----:B------:R-:W-:Y:S05]  /*59f0*/  BRA `(.L_x_3650) ;  /* 0x0000000000e87947 */ /* 0x000fea0003800000 */
.L_x_3667:
[----:B------:R-:W-:-:S09]  /*5a00*/  UISETP.NE.AND UP0, UPT, UR4, 0xf, UPT ;  /* 0x0000000f0400788c */ /* 0x000fd2000bf05270 */
[----:B------:R-:W-:Y:S05]  /*5a10*/  BRA.U !UP0, `(.L_x_3669) ;  /* 0x0000000108d47547 */ /* 0x000fea000b800000 */
[----:B------:R-:W-:-:S09]  /*5a20*/  UISETP.NE.AND UP0, UPT, UR4, 0x17, UPT ;  /* 0x000000170400788c */ /* 0x000fd2000bf05270 */
[----:B------:R-:W-:Y:S05]  /*5a30*/  BRA.U !UP0, `(.L_x_3670) ;  /* 0x0000000108847547 */ /* 0x000fea000b800000 */
[----:B------:R-:W-:-:S09]  /*5a40*/  UISETP.NE.AND UP0, UPT, UR4, 0x18, UPT ;  /* 0x000000180400788c */ /* 0x000fd2000bf05270 */
[----:B------:R-:W-:Y:S05]  /*5a50*/  BRA.U !UP0, `(.L_x_3671) ;  /* 0x0000000108447547 */ /* 0x000fea000b800000 */
.L_x_3649:
        /* <DEDUP_REMOVED lines=16> */
.L_x_3672:
[----:B------:R-:W-:Y:S05]  /*5b60*/  BRA `(.L_x_3650) ;  /* 0x00000000008c7947 */ /* 0x000fea0003800000 */
.L_x_3671:
        /* <DEDUP_REMOVED lines=11> */
.L_x_3674:
[----:B------:R-:W-:Y:S05]  /*5c20*/  BSYNC.RECONVERGENT B0 ;  /* 0x0000000000007941 */ /* 0x000fea0003800200 */
.L_x_3673:
[----:B------:R3:W-:Y:S01]  /*5c30*/  STG.E.U8 desc[UR36][R2.64], R5 ;  /* 0x0000000502007986 */ /* 0x0007e2000c101124 */
[----:B------:R-:W-:Y:S05]  /*5c40*/  BRA `(.L_x_3650) ;  /* 0x0000000000547947 */ /* 0x000fea0003800000 */
.L_x_3670:
        /* <DEDUP_REMOVED lines=13> */
.L_x_3675:
[----:B------:R-:W-:Y:S01]  /*5d20*/  ISETP.GT.U32.AND P0, PT, R5, 0x7f800000, PT ;  /* 0x7f8000000500780c */ /* 0x000fe20003f04070 */
[----:B------:R-:W-:-:S05]  /*5d30*/  HFMA2 R5, -RZ, RZ, 0, 7.569789886474609375e-06 ;  /* 0x0000007fff057431 */ /* 0x000fca00000001ff */
[----:B------:R-:W-:-:S05]  /*5d40*/  SEL R5, R5, 0x7c, P0 ;  /* 0x0000007c05057807 */ /* 0x000fca0000000000 */
[----:B------:R2:W-:Y:S01]  /*5d50*/  STG.E.U8 desc[UR36][R2.64], R5 ;  /* 0x0000000502007986 */ /* 0x0005e2000c101124 */
[----:B------:R-:W-:Y:S05]  /*5d60*/  BRA `(.L_x_3650) ;  /* 0x00000000000c7947 */ /* 0x000fea0003800000 */
.L_x_3669:
[----:B------:R-:W0:Y:S02]  /*5d70*/  I2F.U16 R0, R4 ;  /* 0x0000000400007306 */ /* 0x000e240000101000 */
[----:B0-----:R-:W-:-:S05]  /*5d80*/  F2FP.BF16.F32.PACK_AB R0, RZ, R0 ;  /* 0x00000000ff00723e */ /* 0x001fca00000010ff */
[----:B------:R0:W-:Y:S02]  /*5d90*/  STG.E.U16 desc[UR36][R2.64], R0 ;  /* 0x0000000002007986 */ /* 0x0001e4000c101524 */
.L_x_3650:
[----:B------:R-:W-:Y:S05]  /*5da0*/  BSYNC.RECONVERGENT B6 ;  /* 0x0000000000067941 */ /* 0x000fea0003800200 */
.L_x_3644:
[----:B------:R-:W-:-:S07]  /*5db0*/  VIADD R17, R17, 0x80 ;  /* 0x0000008011117836 */ /* 0x000fce0000000000 */
.L_x_3609:
[----:B------:R-:W-:Y:S05]  /*5dc0*/  BSYNC.RECONVERGENT B7 ;  /* 0x0000000000077941 */ /* 0x000fea0003800200 */
.L_x_3608:
[----:B------:R-:W5:Y:S01]  /*5dd0*/  LDCU UR4, c[0x0][0x380] ;  /* 0x00007000ff0477ac */ /* 0x000f620008000800 */
[----:B------:R-:W-:Y:S01]  /*5de0*/  BSSY.RECONVERGENT B7, `(.L_x_3676) ;  /* 0x00002e6000077945 */ /* 0x000fe20003800200 */
[----:B-----5:R-:W-:-:S13]  /*5df0*/  ISETP.GE.AND P0, PT, R17, UR4, PT ;  /* 0x0000000411007c0c */ /* 0x020fda000bf06270 */
[----:B------:R-:W-:Y:S05]  /*5e00*/  @P0 BRA `(.L_x_3677) ;  /* 0x0000002c008c0947 */ /* 0x000fea0003800000 */
        /* <DEDUP_REMOVED lines=303> */
.L_x_3678:
        /* <DEDUP_REMOVED lines=16> */
.L_x_3682:
[----:B------:R0:W5:Y:S01]  /*7200*/  LDG.E.U8 R0, desc[UR36][R2.64] ;  /* 0x0000002402007981 */ /* 0x000162000c1e1100 */
[----:B------:R-:W-:Y:S05]  /*7210*/  BRA `(.L_x_3684) ;  /* 0x0000000c002c7947 */ /* 0x000fea0003800000 */
.L_x_3681:
        /* <DEDUP_REMOVED lines=8> */
.L_x_3686:
[----:B------:R3:W5:Y:S01]  /*72a0*/  LDG.E R0, desc[UR36][R2.64] ;  /* 0x0000002402007981 */ /* 0x000762000c1e1900 */
[----:B------:R-:W-:Y:S05]  /*72b0*/  BRA `(.L_x_3684) ;  /* 0x0000000c00047947 */ /* 0x000fea0003800000 */
.L_x_3685:
[----:B------:R2:W5:Y:S01]  /*72c0*/  LDG.E.S16 R0, desc[UR36][R2.64] ;  /* 0x0000002402007981 */ /* 0x000562000c1e1700 */
[----:B------:R-:W-:Y:S05]  /*72d0*/  BRA `(.L_x_3684) ;  /* 0x0000000800fc7947 */ /* 0x000fea0003800000 */
.L_x_3680:
        /* <DEDUP_REMOVED lines=9> */
.L_x_3688:
[----:B------:R-:W2:Y:S02]  /*7370*/  LDG.E.U16 R2, desc[UR36][R2.64] ;  /* 0x0000002402027981 */ /* 0x000ea4000c1e1500 */
[----:B--2---:R-:W-:-:S06]  /*7380*/  HADD2.F32 R0, -RZ, R2.H0_H0 ;  /* 0x20000002ff007230 */ /* 0x004fcc0000004100 */
[----:B------:R-:W0:Y:S01]  /*7390*/  F2I.FTZ.TRUNC.NTZ R0, R0 ;  /* 0x0000000000007305 */ /* 0x000e22000021f100 */
[----:B------:R-:W-:Y:S05]  /*73a0*/  BRA `(.L_x_3684) ;  /* 0x0000000800c87947 */ /* 0x000fea0003800000 */
.L_x_3687:
        /* <DEDUP_REMOVED lines=9> */
.L_x_3690:
[----:B------:R-:W2:Y:S02]  /*7440*/  LDG.E.U16 R2, desc[UR36][R2.64] ;  /* 0x0000002402027981 */ /* 0x000ea4000c1e1500 */
[----:B--2---:R-:W-:-:S06]  /*7450*/  HADD2.F32 R0, -RZ, R2.H0_H0 ;  /* 0x20000002ff007230 */ /* 0x004fcc0000004100 */
[----:B------:R-:W0:Y:S01]  /*7460*/  F2I.FTZ.TRUNC.NTZ R0, R0 ;  /* 0x0000000000007305 */ /* 0x000e22000021f100 */
[----:B------:R-:W-:Y:S05]  /*7470*/  BRA `(.L_x_3684) ;  /* 0x0000000800947947 */ /* 0x000fea0003800000 */
.L_x_3689:
[----:B------:R-:W2:Y:S02]  /*7480*/  LDG.E.64 R2, desc[UR36][R2.64] ;  /* 0x0000002402027981 */ /* 0x000ea4000c1e1b00 */
[----:B--2---:R0:W1:Y:S01]  /*7490*/  F2I.F64.TRUNC R0, R2 ;  /* 0x0000000200007311 */ /* 0x004062000030d100 */
[----:B------:R-:W-:Y:S05]  /*74a0*/  BRA `(.L_x_3684) ;  /* 0x0000000800887947 */ /* 0x000fea0003800000 */
.L_x_3679:
        /* <DEDUP_REMOVED lines=12> */
.L_x_3693:
[----:B------:R-:W2:Y:S02]  /*7570*/  LDG.E.64 R2, desc[UR36][R2.64] ;  /* 0x0000002402027981 */ /* 0x000ea4000c1e1b00 */
[----:B--2---:R0:W1:Y:S01]  /*7580*/  F2I.F64.TRUNC R0, R2 ;  /* 0x0000000200007311 */ /* 0x004062000030d100 */
[----:B------:R-:W-:Y:S05]  /*7590*/  BRA `(.L_x_3684) ;  /* 0x00000008004c7947 */ /* 0x000fea0003800000 */
.L_x_3692:
        /* <DEDUP_REMOVED lines=26> */
.L_x_3695:
        /* <DEDUP_REMOVED lines=13> */
.L_x_3694:
[----:B------:R-:W2:Y:S02]  /*7810*/  LDG.E.U16 R0, desc[UR36][R2.64] ;  /* 0x0000002402007981 */ /* 0x000ea4000c1e1500 */
[----:B--2---:R-:W-:-:S06]  /*7820*/  SHF.L.U32 R0, R0, 0x10, RZ ;  /* 0x0000001000007819 */ /* 0x004fcc00000006ff */
[----:B------:R-:W0:Y:S01]  /*7830*/  F2I.FTZ.TRUNC.NTZ R0, R0 ;  /* 0x0000000000007305 */ /* 0x000e22000021f100 */
[----:B------:R-:W-:Y:S05]  /*7840*/  BRA `(.L_x_3684) ;  /* 0x0000000400a07947 */ /* 0x000fea0003800000 */
.L_x_3691:
        /* <DEDUP_REMOVED lines=10> */
.L_x_3698:
        /* <DEDUP_REMOVED lines=21> */
.L_x_3702:
[----:B------:R-:W-:Y:S05]  /*7a40*/  BSYNC.RECONVERGENT B1 ;  /* 0x0000000000017941 */ /* 0x000fea0003800200 */
.L_x_3701:
[----:B------:R-:W-:Y:S01]  /*7a50*/  IMAD.SHL.U32 R0, R0, 0x100000, RZ ;  /* 0x0010000000007824 */ /* 0x000fe200078e00ff */
[----:B------:R-:W-:-:S04]  /*7a60*/  LEA R2, R2, 0x3b800000, 0x17 ;  /* 0x3b80000002027811 */ /* 0x000fc800078eb8ff */
[----:B------:R-:W-:-:S07]  /*7a70*/  LOP3.LUT R0, R2, R0, R7, 0xfe, !PT ;  /* 0x0000000002007212 */ /* 0x000fce00078efe07 */
.L_x_3700:
[----:B------:R-:W-:Y:S05]  /*7a80*/  BSYNC.RECONVERGENT B0 ;  /* 0x0000000000007941 */ /* 0x000fea0003800200 */
.L_x_3699:
[----:B------:R-:W0:Y:S01]  /*7a90*/  F2I.FTZ.TRUNC.NTZ R0, R0 ;  /* 0x0000000000007305 */ /* 0x000e22000021f100 */
[----:B------:R-:W-:Y:S05]  /*7aa0*/  BRA `(.L_x_3684) ;  /* 0x0000000400087947 */ /* 0x000fea0003800000 */
.L_x_3697:
        /* <DEDUP_REMOVED lines=21> */
.L_x_3706:
[----:B------:R-:W-:Y:S05]  /*7c00*/  BSYNC.RECONVERGENT B1 ;  /* 0x0000000000017941 */ /* 0x000fea0003800200 */
.L_x_3705:
[----:B------:R-:W-:Y:S02]  /*7c10*/  SHF.L.U32 R0, R0, 0x15, RZ ;  /* 0x0000001500007819 */ /* 0x000fe400000006ff */
[----:B------:R-:W-:-:S04]  /*7c20*/  LEA R2, R2, 0x37800000, 0x17 ;  /* 0x3780000002027811 */ /* 0x000fc800078eb8ff */
[----:B------:R-:W-:-:S07]  /*7c30*/  LOP3.LUT R0, R2, R0, R7, 0xfe, !PT ;  /* 0x0000000002007212 */ /* 0x000fce00078efe07 */
.L_x_3704:
[----:B------:R-:W-:Y:S05]  /*7c40*/  BSYNC.RECONVERGENT B0 ;  /* 0x0000000000007941 */ /* 0x000fea0003800200 */
.L_x_3703:
[----:B------:R-:W0:Y:S01]  /*7c50*/  F2I.FTZ.TRUNC.NTZ R0, R0 ;  /* 0x0000000000007305 */ /* 0x000e22000021f100 */
[----:B------:R-:W-:Y:S05]  /*7c60*/  BRA `(.L_x_3684) ;  /* 0x0000000000987947 */ /* 0x000fea0003800000 */
.L_x_3696:
        /* <DEDUP_REMOVED lines=14> */
.L_x_3710:
[----:B------:R-:W-:Y:S05]  /*7d50*/  BSYNC.RECONVERGENT B0 ;  /* 0x0000000000007941 */ /* 0x000fea0003800200 */
.L_x_3709:
[----:B------:R-:W0:Y:S01]  /*7d60*/  F2I.FTZ.TRUNC.NTZ R0, R0 ;  /* 0x0000000000007305 */ /* 0x000e22000021f100 */
[----:B------:R-:W-:Y:S05]  /*7d70*/  BRA `(.L_x_3684) ;  /* 0x0000000000547947 */ /* 0x000fea0003800000 */
.L_x_3683:
        /* <DEDUP_REMOVED lines=16> */
.L_x_3711:
[----:B------:R-:W-:Y:S01]  /*7e80*/  IMAD.MOV.U32 R0, RZ, RZ, RZ ;  /* 0x000000ffff007224 */ /* 0x000fe200078e00ff */
[----:B------:R-:W-:Y:S06]  /*7e90*/  BRA `(.L_x_3684) ;  /* 0x00000000000c7947 */ /* 0x000fec0003800000 */
.L_x_3708:
[----:B------:R0:W5:Y:S01]  /*7ea0*/  LDG.E R0, desc[UR36][R2.64] ;  /* 0x0000002402007981 */ /* 0x000162000c1e1900 */
[----:B------:R-:W-:Y:S05]  /*7eb0*/  BRA `(.L_x_3684) ;  /* 0x0000000000047947 */ /* 0x000fea0003800000 */
.L_x_3707:
[----:B------:R0:W5:Y:S02]  /*7ec0*/  LDG.E R0, desc[UR36][R2.64] ;  /* 0x0000002402007981 */ /* 0x000164000c1e1900 */
.L_x_3684:
        /* <DEDUP_REMOVED lines=18> */
.L_x_3716:
[----:B------:R0:W-:Y:S01]  /*7ff0*/  STG.E.U8 desc[UR36][R2.64], R4 ;  /* 0x0000000402007986 */ /* 0x0001e2000c101124 */
[----:B------:R-:W-:Y:S05]  /*8000*/  BRA `(.L_x_3718) ;  /* 0x0000000c00047947 */ /* 0x000fea0003800000 */
.L_x_3715:
        /* <DEDUP_REMOVED lines=9> */
.L_x_3720:
[----:B------:R0:W-:Y:S01]  /*80a0*/  STG.E desc[UR36][R2.64], R4 ;  /* 0x0000000402007986 */ /* 0x0001e2000c101924 */
[----:B------:R-:W-:Y:S05]  /*80b0*/  BRA `(.L_x_3718) ;  /* 0x0000000800d87947 */ /* 0x000fea0003800000 */
.L_x_3719:
[----:B------:R0:W-:Y:S01]  /*80c0*/  STG.E.U16 desc[UR36][R2.64], R4 ;  /* 0x0000000402007986 */ /* 0x0001e2000c101524 */
[----:B------:R-:W-:Y:S05]  /*80d0*/  BRA `(.L_x_3718) ;  /* 0x0000000800d07947 */ /* 0x000fea0003800000 */
.L_x_3714:
        /* <DEDUP_REMOVED lines=9> */
.L_x_3722:
[----:B------:R-:W0:Y:S02]  /*8170*/  I2F.U16 R0, R4 ;  /* 0x0000000400007306 */ /* 0x000e240000101000 */
[----:B0-----:R-:W-:-:S05]  /*8180*/  F2FP.F16.F32.PACK_AB R0, RZ, R0 ;  /* 0x00000000ff00723e */ /* 0x001fca00000000ff */
[----:B------:R0:W-:Y:S01]  /*8190*/  STG.E.U16 desc[UR36][R2.64], R0 ;  /* 0x0000000002007986 */ /* 0x0001e2000c101524 */
[----:B------:R-:W-:Y:S05]  /*81a0*/  BRA `(.L_x_3718) ;  /* 0x00000008009c7947 */ /* 0x000fea0003800000 */
.L_x_3721:
        /* <DEDUP_REMOVED lines=10> */
.L_x_3724:
[----:B------:R-:W0:Y:S02]  /*8250*/  I2F.U16 R4, R4 ;  /* 0x0000000400047306 */ /* 0x000e240000101000 */
[----:B0-----:R-:W-:-:S04]  /*8260*/  F2FP.F16.F32.PACK_AB R5, RZ, R4 ;  /* 0x00000004ff05723e */ /* 0x001fc800000000ff */
[----:B------:R-:W-:-:S05]  /*8270*/  PRMT R5, R5, 0x5410, RZ ;  /* 0x0000541005057816 */ /* 0x000fca00000000ff */
[----:B------:R0:W-:Y:S01]  /*8280*/  STG.E desc[UR36][R2.64], R5 ;  /* 0x0000000502007986 */ /* 0x0001e2000c101924 */
[----:B------:R-:W-:Y:S05]  /*8290*/  BRA `(.L_x_3718) ;  /* 0x0000000800607947 */ /* 0x000fea0003800000 */
.L_x_3723:
[----:B------:R-:W0:Y:S02]  /*82a0*/  I2F.F64.U16 R4, R4 ;  /* 0x0000000400047312 */ /* 0x000e240000101800 */
[----:B0-----:R0:W-:Y:S01]  /*82b0*/  STG.E.64 desc[UR36][R2.64], R4 ;  /* 0x0000000402007986 */ /* 0x0011e2000c101b24 */
[----:B------:R-:W-:Y:S05]  /*82c0*/  BRA `(.L_x_3718) ;  /* 0x0000000800547947 */ /* 0x000fea0003800000 */
.L_x_3713:
        /* <DEDUP_REMOVED lines=12> */
.L_x_3728:
        /* <DEDUP_REMOVED lines=17> */
.L_x_3730:
[----:B------:R-:W-:Y:S05]  /*84a0*/  BSYNC.RECONVERGENT B0 ;  /* 0x0000000000007941 */ /* 0x000fea0003800200 */
.L_x_3729:
[----:B------:R0:W-:Y:S01]  /*84b0*/  STG.E.U8 desc[UR36][R2.64], R0 ;  /* 0x0000000002007986 */ /* 0x0001e2000c101124 */
[----:B------:R-:W-:Y:S05]  /*84c0*/  BRA `(.L_x_3718) ;  /* 0x0000000400d47947 */ /* 0x000fea0003800000 */
.L_x_3727:
        /* <DEDUP_REMOVED lines=18> */
.L_x_3732:
[----:B------:R-:W-:Y:S05]  /*85f0*/  BSYNC.RECONVERGENT B0 ;  /* 0x0000000000007941 */ /* 0x000fea0003800200 */
.L_x_3731:
[----:B------:R0:W-:Y:S01]  /*8600*/  STG.E.U8 desc[UR36][R2.64], R0 ;  /* 0x0000000002007986 */ /* 0x0001e2000c101124 */
[----:B------:R-:W-:Y:S05]  /*8610*/  BRA `(.L_x_3718) ;  /* 0x0000000400807947 */ /* 0x000fea0003800000 */
.L_x_3726:
        /* <DEDUP_REMOVED lines=21> */
.L_x_3734:
[----:B------:R-:W-:-:S05]  /*8770*/  MOV R5, RZ ;  /* 0x000000ff00057202 */ /* 0x000fca0000000f00 */
[----:B------:R0:W-:Y:S01]  /*8780*/  STG.E.64 desc[UR36][R2.64], R4 ;  /* 0x0000000402007986 */ /* 0x0001e2000c101b24 */
[----:B------:R-:W-:Y:S05]  /*8790*/  BRA `(.L_x_3718) ;  /* 0x0000000400207947 */ /* 0x000fea0003800000 */
.L_x_3733:
[----:B------:R0:W-:Y:S01]  /*87a0*/  STG.E desc[UR36][R2.64], R4 ;  /* 0x0000000402007986 */ /* 0x0001e2000c101924 */
[----:B------:R-:W-:Y:S05]  /*87b0*/  BRA `(.L_x_3718) ;  /* 0x0000000400187947 */ /* 0x000fea0003800000 */
.L_x_3725:
        /* <DEDUP_REMOVED lines=8> */
.L_x_3736:
[----:B------:R-:W0:Y:S01]  /*8840*/  I2F.F64.U16 R4, R4 ;  /* 0x0000000400047312 */ /* 0x000e220000101800 */
[----:B------:R-:W-:-:S05]  /*8850*/  CS2R R6, SRZ ;  /* 0x0000000000067805 */ /* 0x000fca000001ff00 */
[----:B0-----:R4:W-:Y:S01]  /*8860*/  STG.E.128 desc[UR36][R2.64], R4 ;  /* 0x0000000402007986 */ /* 0x0019e2000c101d24 */
[----:B------:R-:W-:Y:S05]  /*8870*/  BRA `(.L_x_3718) ;  /* 0x0000000000e87947 */ /* 0x000fea0003800000 */
.L_x_3735:
[----:B------:R-:W-:-:S09]  /*8880*/  UISETP.NE.AND UP0, UPT, UR4, 0xf, UPT ;  /* 0x0000000f0400788c */ /* 0x000fd2000bf05270 */
[----:B------:R-:W-:Y:S05]  /*8890*/  BRA.U !UP0, `(.L_x_3737) ;  /* 0x0000000108d47547 */ /* 0x000fea000b800000 */
[----:B------:R-:W-:-:S09]  /*88a0*/  UISETP.NE.AND UP0, UPT, UR4, 0x17, UPT ;  /* 0x000000170400788c */ /* 0x000fd2000bf05270 */
[----:B------:R-:W-:Y:S05]  /*88b0*/  BRA.U !UP0, `(.L_x_3738) ;  /* 0x0000000108847547 */ /* 0x000fea000b800000 */
[----:B------:R-:W-:-:S09]  /*88c0*/  UISETP.NE.AND UP0, UPT, UR4, 0x18, UPT ;  /* 0x000000180400788c */ /* 0x000fd2000bf05270 */
[----:B------:R-:W-:Y:S05]  /*88d0*/  BRA.U !UP0, `(.L_x_3739) ;  /* 0x0000000108447547 */ /* 0x000fea000b800000 */
.L_x_3717:
        /* <DEDUP_REMOVED lines=16> */
.L_x_3740:
[----:B------:R-:W-:Y:S05]  /*89e0*/  BRA `(.L_x_3718) ;  /* 0x00000000008c7947 */ /* 0x000fea0003800000 */
.L_x_3739:
        /* <DEDUP_REMOVED lines=11> */
.L_x_3742:
[----:B------:R-:W-:Y:S05]  /*8aa0*/  BSYNC.RECONVERGENT B0 ;  /* 0x0000000000007941 */ /* 0x000fea0003800200 */
.L_x_3741:
[----:B------:R3:W-:Y:S01]  /*8ab0*/  STG.E.U8 desc[UR36][R2.64], R5 ;  /* 0x0000000502007986 */ /* 0x0007e2000c101124 */
[----:B------:R-:W-:Y:S05]  /*8ac0*/  BRA `(.L_x_3718) ;  /* 0x0000000000547947 */ /* 0x000fea0003800000 */
.L_x_3738:
        /* <DEDUP_REMOVED lines=13> */
.L_x_3743:
[----:B------:R-:W-:Y:S01]  /*8ba0*/  ISETP.GT.U32.AND P0, PT, R5, 0x7f800000, PT ;  /* 0x7f8000000500780c */ /* 0x000fe20003f04070 */
[----:B------:R-:W-:-:S05]  /*8bb0*/  HFMA2 R5, -RZ, RZ, 0, 7.569789886474609375e-06 ;  /* 0x0000007fff057431 */ /* 0x000fca00000001ff */
[----:B------:R-:W-:-:S05]  /*8bc0*/  SEL R5, R5, 0x7c, P0 ;  /* 0x0000007c05057807 */ /* 0x000fca0000000000 */
[----:B------:R2:W-:Y:S01]  /*8bd0*/  STG.E.U8 desc[UR36][R2.64], R5 ;  /* 0x0000000502007986 */ /* 0x0005e2000c101124 */
[----:B------:R-:W-:Y:S05]  /*8be0*/  BRA `(.L_x_3718) ;  /* 0x00000000000c7947 */ /* 0x000fea0003800000 */
.L_x_3737:
[----:B------:R-:W0:Y:S02]  /*8bf0*/  I2F.U16 R0, R4 ;  /* 0x0000000400007306 */ /* 0x000e240000101000 */
[----:B0-----:R-:W-:-:S05]  /*8c00*/  F2FP.BF16.F32.PACK_AB R0, RZ, R0 ;  /* 0x00000000ff00723e */ /* 0x001fca00000010ff */
[----:B------:R0:W-:Y:S02]  /*8c10*/  STG.E.U16 desc[UR36][R2.64], R0 ;  /* 0x0000000002007986 */ /* 0x0001e4000c101524 */
.L_x_3718:
[----:B------:R-:W-:Y:S05]  /*8c20*/  BSYNC.RECONVERGENT B6 ;  /* 0x0000000000067941 */ /* 0x000fea0003800200 */
.L_x_3712:
[----:B------:R-:W-:-:S07]  /*8c30*/  VIADD R17, R17, 0x80 ;  /* 0x0000008011117836 */ /* 0x000fce0000000000 */
.L_x_3677:
[----:B------:R-:W-:Y:S05]  /*8c40*/  BSYNC.RECONVERGENT B7 ;  /* 0x0000000000077941 */ /* 0x000fea0003800200 */
.L_x_3676:
        /* <DEDUP_REMOVED lines=306> */
.L_x_3744:
        /* <DEDUP_REMOVED lines=18> */
.L_x_3748:
[----:B------:R4:W5:Y:S01]  /*a090*/  LDG.E.U8 R0, desc[UR36][R2.64] ;  /* 0x0000002402007981 */ /* 0x000962000c1e1100 */
[----:B------:R-:W-:Y:S05]  /*a0a0*/  BRA `(.L_x_3750) ;  /* 0x0000000c002c7947 */ /* 0x000fea0003800000 */
.L_x_3747:
        /* <DEDUP_REMOVED lines=8> */
.L_x_3752:
[----:B------:R2:W5:Y:S01]  /*a130*/  LDG.E R0, desc[UR36][R2.64] ;  /* 0x0000002402007981 */ /* 0x000562000c1e1900 */
[----:B------:R-:W-:Y:S05]  /*a140*/  BRA `(.L_x_3750) ;  /* 0x0000000c00047947 */ /* 0x000fea0003800000 */
.L_x_3751:
[----:B------:R0:W5:Y:S01]  /*a150*/  LDG.E.S16 R0, desc[UR36][R2.64] ;  /* 0x0000002402007981 */ /* 0x000162000c1e1700 */
[----:B------:R-:W-:Y:S05]  /*a160*/  BRA `(.L_x_3750) ;  /* 0x0000000800fc7947 */ /* 0x000fea0003800000 */
.L_x_3746:
        /* <DEDUP_REMOVED lines=9> */
.L_x_3754:
[----:B------:R-:W2:Y:S02]  /*a200*/  LDG.E.U16 R2, desc[UR36][R2.64] ;  /* 0x0000002402027981 */ /* 0x000ea4000c1e1500 */
[----:B--2---:R-:W-:-:S06]  /*a210*/  HADD2.F32 R0, -RZ, R2.H0_H0 ;  /* 0x20000002ff007230 */ /* 0x004fcc0000004100 */
[----:B------:R-:W0:Y:S01]  /*a220*/  F2I.FTZ.TRUNC.NTZ R0, R0 ;  /* 0x0000000000007305 */ /* 0x000e22000021f100 */
[----:B------:R-:W-:Y:S05]  /*a230*/  BRA `(.L_x_3750) ;  /* 0x0000000800c87947 */ /* 0x000fea0003800000 */
.L_x_3753:
        /* <DEDUP_REMOVED lines=9> */
.L_x_3756:
[----:B------:R-:W2:Y:S02]  /*a2d0*/  LDG.E.U16 R2, desc[UR36][R2.64] ;  /* 0x0000002402027981 */ /* 0x000ea4000c1e1500 */
[----:B--2---:R-:W-:-:S06]  /*a2e0*/  HADD2.F32 R0, -RZ, R2.H0_H0 ;  /* 0x20000002ff007230 */ /* 0x004fcc0000004100 */
[----:B------:R-:W0:Y:S01]  /*a2f0*/  F2I.FTZ.TRUNC.NTZ R0, R0 ;  /* 0x0000000000007305 */ /* 0x000e22000021f100 */
[----:B------:R-:W-:Y:S05]  /*a300*/  BRA `(.L_x_3750) ;  /* 0x0000000800947947 */ /* 0x000fea0003800000 */
.L_x_3755:
[----:B------:R-:W2:Y:S02]  /*a310*/  LDG.E.64 R2, desc[UR36][R2.64] ;  /* 0x0000002402027981 */ /* 0x000ea4000c1e1b00 */
[----:B--2---:R0:W1:Y:S01]  /*a320*/  F2I.F64.TRUNC R0, R2 ;  /* 0x0000000200007311 */ /* 0x004062000030d100 */
[----:B------:R-:W-:Y:S05]  /*a330*/  BRA `(.L_x_3750) ;  /* 0x0000000800887947 */ /* 0x000fea0003800000 */
.L_x_3745:
        /* <DEDUP_REMOVED lines=12> */
.L_x_3759:
[----:B------:R-:W2:Y:S02]  /*a400*/  LDG.E.64 R2, desc[UR36][R2.64] ;  /* 0x0000002402027981 */ /* 0x000ea4000c1e1b00 */
[----:B--2---:R0:W1:Y:S01]  /*a410*/  F2I.F64.TRUNC R0, R2 ;  /* 0x0000000200007311 */ /* 0x004062000030d100 */
[----:B------:R-:W-:Y:S05]  /*a420*/  BRA `(.L_x_3750) ;  /* 0x00000008004c7947 */ /* 0x000fea0003800000 */
.L_x_3758:
        /* <DEDUP_REMOVED lines=26> */
.L_x_3761:
        /* <DEDUP_REMOVED lines=13> */
.L_x_3760:
[----:B------:R-:W2:Y:S02]  /*a6a0*/  LDG.E.U16 R0, desc[UR36][R2.64] ;  /* 0x0000002402007981 */ /* 0x000ea4000c1e1500 */
[----:B--2---:R-:W-:-:S06]  /*a6b0*/  IMAD.U32 R0, R0, 0x10000, RZ ;  /* 0x0001000000007824 */ /* 0x004fcc00078e00ff */
[----:B------:R-:W0:Y:S01]  /*a6c0*/  F2I.FTZ.TRUNC.NTZ R0, R0 ;  /* 0x0000000000007305 */ /* 0x000e22000021f100 */
[----:B------:R-:W-:Y:S05]  /*a6d0*/  BRA `(.L_x_3750) ;  /* 0x0000000400a07947 */ /* 0x000fea0003800000 */
.L_x_3757:
        /* <DEDUP_REMOVED lines=10> */
.L_x_3764:
        /* <DEDUP_REMOVED lines=21> */
.L_x_3768:
[----:B------:R-:W-:Y:S05]  /*a8d0*/  BSYNC.RECONVERGENT B1 ;  /* 0x0000000000017941 */ /* 0x000fea0003800200 */
.L_x_3767:
[----:B------:R-:W-:Y:S02]  /*a8e0*/  SHF.L.U32 R0, R0, 0x14, RZ ;  /* 0x0000001400007819 */ /* 0x000fe400000006ff */
[----:B------:R-:W-:-:S04]  /*a8f0*/  LEA R2, R2, 0x3b800000, 0x17 ;  /* 0x3b80000002027811 */ /* 0x000fc800078eb8ff */
[----:B------:R-:W-:-:S07]  /*a900*/  LOP3.LUT R0, R2, R0, R7, 0xfe, !PT ;  /* 0x0000000002007212 */ /* 0x000fce00078efe07 */
.L_x_3766:
[----:B------:R-:W-:Y:S05]  /*a910*/  BSYNC.RECONVERGENT B0 ;  /* 0x0000000000007941 */ /* 0x000fea0003800200 */
.L_x_3765:
[----:B------:R-:W0:Y:S01]  /*a920*/  F2I.FTZ.TRUNC.NTZ R0, R0 ;  /* 0x0000000000007305 */ /* 0x000e22000021f100 */
[----:B------:R-:W-:Y:S05]  /*a930*/  BRA `(.L_x_3750) ;  /* 0x0000000400087947 */ /* 0x000fea0003800000 */
.L_x_3763:
        /* <DEDUP_REMOVED lines=21> */
.L_x_3772:
[----:B------:R-:W-:Y:S05]  /*aa90*/  BSYNC.RECONVERGENT B1 ;  /* 0x0000000000017941 */ /* 0x000fea0003800200 */
.L_x_3771:
[----:B------:R-:W-:Y:S01]  /*aaa0*/  IMAD.SHL.U32 R0, R0, 0x200000, RZ ;  /* 0x0020000000007824 */ /* 0x000fe200078e00ff */
[----:B------:R-:W-:-:S04]  /*aab0*/  LEA R2, R2, 0x37800000, 0x17 ;  /* 0x3780000002027811 */ /* 0x000fc800078eb8ff */
[----:B------:R-:W-:-:S07]  /*aac0*/  LOP3.LUT R0, R2, R0, R7, 0xfe, !PT ;  /* 0x0000000002007212 */ /* 0x000fce00078efe07 */
.L_x_3770:
[----:B------:R-:W-:Y:S05]  /*aad0*/  BSYNC.RECONVERGENT B0 ;  /* 0x0000000000007941 */ /* 0x000fea0003800200 */
.L_x_3769:
[----:B------:R-:W0:Y:S01]  /*aae0*/  F2I.FTZ.TRUNC.NTZ R0, R0 ;  /* 0x0000000000007305 */ /* 0x000e22000021f100 */
[----:B------:R-:W-:Y:S05]  /*aaf0*/  BRA `(.L_x_3750) ;  /* 0x0000000000987947 */ /* 0x000fea0003800000 */
.L_x_3762:
        /* <DEDUP_REMOVED lines=14> */
.L_x_3776:
[----:B------:R-:W-:Y:S05]  /*abe0*/  BSYNC.RECONVERGENT B0 ;  /* 0x0000000000007941 */ /* 0x000fea0003800200 */
.L_x_3775:
[----:B------:R-:W0:Y:S01]  /*abf0*/  F2I.FTZ.TRUNC.NTZ R0, R0 ;  /* 0x0000000000007305 */ /* 0x000e22000021f100 */
[----:B------:R-:W-:Y:S05]  /*ac00*/  BRA `(.L_x_3750) ;  /* 0x0000000000547947 */ /* 0x000fea0003800000 */
.L_x_3749:
        /* <DEDUP_REMOVED lines=16> */
.L_x_3777:
[----:B------:R-:W-:Y:S01]  /*ad10*/  MOV R0, RZ ;  /* 0x000000ff00007202 */ /* 0x000fe20000000f00 */
[----:B------:R-:W-:Y:S06]  /*ad20*/  BRA `(.L_x_3750) ;  /* 0x00000000000c7947 */ /* 0x000fec0003800000 */
.L_x_3774:
[----:B------:R0:W5:Y:S01]  /*ad30*/  LDG.E R0, desc[UR36][R2.64] ;  /* 0x0000002402007981 */ /* 0x000162000c1e1900 */
[----:B------:R-:W-:Y:S05]  /*ad40*/  BRA `(.L_x_3750) ;  /* 0x0000000000047947 */ /* 0x000fea0003800000 */
.L_x_3773:
[----:B------:R0:W5:Y:S02]  /*ad50*/  LDG.E R0, desc[UR36][R2.64] ;  /* 0x0000002402007981 */ /* 0x000164000c1e1900 */
.L_x_3750:
        /* <DEDUP_REMOVED lines=14> */
.L_x_3781:
[----:B------:R-:W-:Y:S01]  /*ae40*/  STG.E.U8 desc[UR36][R16.64], R2 ;  /* 0x0000000210007986 */ /* 0x000fe2000c101124 */
[----:B------:R-:W-:Y:S05]  /*ae50*/  EXIT ;  /* 0x000000000000794d */ /* 0x000fea0003800000 */
.L_x_3780:
        /* <DEDUP_REMOVED lines=9> */
.L_x_3784:
[----:B------:R-:W-:Y:S01]  /*aef0*/  STG.E desc[UR36][R16.64], R2 ;  /* 0x0000000210007986 */ /* 0x000fe2000c101924 */
[----:B------:R-:W-:Y:S05]  /*af00*/  EXIT ;  /* 0x000000000000794d */ /* 0x000fea0003800000 */
.L_x_3783:
[----:B------:R-:W-:Y:S01]  /*af10*/  STG.E.U16 desc[UR36][R16.64], R2 ;  /* 0x0000000210007986 */ /* 0x000fe2000c101524 */
[----:B------:R-:W-:Y:S05]  /*af20*/  EXIT ;  /* 0x000000000000794d */ /* 0x000fea0003800000 */
.L_x_3779:
        /* <DEDUP_REMOVED lines=9> */
.L_x_3786:
[----:B------:R-:W0:Y:S02]  /*afc0*/  I2F.U16 R0, R2 ;  /* 0x0000000200007306 */ /* 0x000e240000101000 */
[----:B0-----:R-:W-:-:S05]  /*afd0*/  F2FP.F16.F32.PACK_AB R0, RZ, R0 ;  /* 0x00000000ff00723e */ /* 0x001fca00000000ff */
[----:B------:R-:W-:Y:S01]  /*afe0*/  STG.E.U16 desc[UR36][R16.64], R0 ;  /* 0x0000000010007986 */ /* 0x000fe2000c101524 */
[----:B------:R-:W-:Y:S05]  /*aff0*/  EXIT ;  /* 0x000000000000794d */ /* 0x000fea0003800000 */
.L_x_3785:
        /* <DEDUP_REMOVED lines=10> */
.L_x_3788:
[----:B------:R-:W0:Y:S02]  /*b0a0*/  I2F.U16 R2, R2 ;  /* 0x0000000200027306 */ /* 0x000e240000101000 */
[----:B0-----:R-:W-:-:S04]  /*b0b0*/  F2FP.F16.F32.PACK_AB R3, RZ, R2 ;  /* 0x00000002ff03723e */ /* 0x001fc800000000ff */
[----:B------:R-:W-:-:S05]  /*b0c0*/  PRMT R3, R3, 0x5410, RZ ;  /* 0x0000541003037816 */ /* 0x000fca00000000ff */
[----:B------:R-:W-:Y:S01]  /*b0d0*/  STG.E desc[UR36][R16.64], R3 ;  /* 0x0000000310007986 */ /* 0x000fe2000c101924 */
[----:B------:R-:W-:Y:S05]  /*b0e0*/  EXIT ;  /* 0x000000000000794d */ /* 0x000fea0003800000 */
.L_x_3787:
[----:B------:R-:W0:Y:S02]  /*b0f0*/  I2F.F64.U16 R2, R2 ;  /* 0x0000000200027312 */ /* 0x000e240000101800 */
[----:B0-----:R-:W-:Y:S01]  /*b100*/  STG.E.64 desc[UR36][R16.64], R2 ;  /* 0x0000000210007986 */ /* 0x001fe2000c101b24 */
[----:B------:R-:W-:Y:S05]  /*b110*/  EXIT ;  /* 0x000000000000794d */ /* 0x000fea0003800000 */
.L_x_3778:
        /* <DEDUP_REMOVED lines=12> */
.L_x_3792:
        /* <DEDUP_REMOVED lines=16> */
.L_x_3795:
[----:B------:R-:W-:-:S07]  /*b2e0*/  PRMT R8, R0, 0x7610, R8 ;  /* 0x0000761000087816 */ /* 0x000fce0000000008 */
.L_x_3794:
[----:B------:R-:W-:Y:S05]  /*b2f0*/  BSYNC.RECONVERGENT B0 ;  /* 0x0000000000007941 */ /* 0x000fea0003800200 */
.L_x_3793:
[----:B------:R-:W-:Y:S01]  /*b300*/  STG.E.U8 desc[UR36][R16.64], R8 ;  /* 0x0000000810007986 */ /* 0x000fe2000c101124 */
[----:B------:R-:W-:Y:S05]  /*b310*/  EXIT ;  /* 0x000000000000794d */ /* 0x000fea0003800000 */
.L_x_3791:
        /* <DEDUP_REMOVED lines=17> */
.L_x_3798:
[----:B------:R-:W-:-:S07]  /*b430*/  PRMT R8, R0, 0x7610, R8 ;  /* 0x0000761000087816 */ /* 0x000fce0000000008 */
.L_x_3797:
[----:B------:R-:W-:Y:S05]  /*b440*/  BSYNC.RECONVERGENT B0 ;  /* 0x0000000000007941 */ /* 0x000fea0003800200 */
.L_x_3796:
[----:B------:R-:W-:Y:S01]  /*b450*/  STG.E.U8 desc[UR36][R16.64], R8 ;  /* 0x0000000810007986 */ /* 0x000fe2000c101124 */
[----:B------:R-:W-:Y:S05]  /*b460*/  EXIT ;  /* 0x000000000000794d */ /* 0x000fea0003800000 */
.L_x_3790:
        /* <DEDUP_REMOVED lines=21> */
.L_x_3800:
[----:B------:R-:W-:-:S05]  /*b5c0*/  MOV R3, RZ ;  /* 0x000000ff00037202 */ /* 0x000fca0000000f00 */
[----:B------:R-:W-:Y:S01]  /*b5d0*/  STG.E.64 desc[UR36][R16.64], R2 ;  /* 0x0000000210007986 */ /* 0x000fe2000c101b24 */
[----:B------:R-:W-:Y:S05]  /*b5e0*/  EXIT ;  /* 0x000000000000794d */ /* 0x000fea0003800000 */
.L_x_3799:
[----:B------:R-:W-:Y:S01]  /*b5f0*/  STG.E desc[UR36][R16.64], R2 ;  /* 0x0000000210007986 */ /* 0x000fe2000c101924 */
[----:B------:R-:W-:Y:S05]  /*b600*/  EXIT ;  /* 0x000000000000794d */ /* 0x000fea0003800000 */
.L_x_3789:
        /* <DEDUP_REMOVED lines=8> */
.L_x_3802:
[----:B------:R-:W0:Y:S01]  /*b690*/  I2F.F64.U16 R4, R2 ;  /* 0x0000000200047312 */ /* 0x000e220000101800 */
[----:B------:R-:W-:-:S05]  /*b6a0*/  CS2R R6, SRZ ;  /* 0x0000000000067805 */ /* 0x000fca000001ff00 */
[----:B0-----:R-:W-:Y:S01]  /*b6b0*/  STG.E.128 desc[UR36][R16.64], R4 ;  /* 0x0000000410007986 */ /* 0x001fe2000c101d24 */
[----:B------:R-:W-:Y:S05]  /*b6c0*/  EXIT ;  /* 0x000000000000794d */ /* 0x000fea0003800000 */
.L_x_3801:
[----:B------:R-:W-:-:S09]  /*b6d0*/  UISETP.NE.AND UP0, UPT, UR4, 0xf, UPT ;  /* 0x0000000f0400788c */ /* 0x000fd2000bf05270 */
[----:B------:R-:W-:Y:S05]  /*b6e0*/  BRA.U !UP0, `(.L_x_3803) ;  /* 0x0000000108d87547 */ /* 0x000fea000b800000 */
[----:B------:R-:W-:-:S09]  /*b6f0*/  UISETP.NE.AND UP0, UPT, UR4, 0x17, UPT ;  /* 0x000000170400788c */ /* 0x000fd2000bf05270 */
[----:B------:R-:W-:Y:S05]  /*b700*/  BRA.U !UP0, `(.L_x_3804) ;  /* 0x0000000108847547 */ /* 0x000fea000b800000 */
[----:B------:R-:W-:-:S09]  /*b710*/  UISETP.NE.AND UP0, UPT, UR4, 0x18, UPT ;  /* 0x000000180400788c */ /* 0x000fd2000bf05270 */
[----:B------:R-:W-:Y:S05]  /*b720*/  BRA.U !UP0, `(.L_x_3805) ;  /* 0x0000000108447547 */ /* 0x000fea000b800000 */
.L_x_3782:
        /* <DEDUP_REMOVED lines=16> */
.L_x_3806:
[----:B------:R-:W-:Y:S05]  /*b830*/  EXIT ;  /* 0x000000000000794d */ /* 0x000fea0003800000 */
.L_x_3805:
        /* <DEDUP_REMOVED lines=11> */
.L_x_3808:
[----:B------:R-:W-:Y:S05]  /*b8f0*/  BSYNC.RECONVERGENT B0 ;  /* 0x0000000000007941 */ /* 0x000fea0003800200 */
.L_x_3807:
[----:B------:R-:W-:Y:S01]  /*b900*/  STG.E.U8 desc[UR36][R16.64], R3 ;  /* 0x0000000310007986 */ /* 0x000fe2000c101124 */
[----:B------:R-:W-:Y:S05]  /*b910*/  EXIT ;  /* 0x000000000000794d */ /* 0x000fea0003800000 */
.L_x_3804:
        /* <DEDUP_REMOVED lines=14> */
.L_x_3809:
[----:B------:R-:W-:Y:S01]  /*ba00*/  ISETP.GT.U32.AND P0, PT, R3, 0x7f800000, PT ;  /* 0x7f8000000300780c */ /* 0x000fe20003f04070 */
[----:B------:R-:W-:-:S05]  /*ba10*/  HFMA2 R3, -RZ, RZ, 0, 7.569789886474609375e-06 ;  /* 0x0000007fff037431 */ /* 0x000fca00000001ff */
[----:B------:R-:W-:-:S05]  /*ba20*/  SEL R3, R3, 0x7c, P0 ;  /* 0x0000007c03037807 */ /* 0x000fca0000000000 */
[----:B------:R-:W-:Y:S01]  /*ba30*/  STG.E.U8 desc[UR36][R16.64], R3 ;  /* 0x0000000310007986 */ /* 0x000fe2000c101124 */
[----:B------:R-:W-:Y:S05]  /*ba40*/  EXIT ;  /* 0x000000000000794d */ /* 0x000fea0003800000 */
.L_x_3803:
[----:B------:R-:W0:Y:S02]  /*ba50*/  I2F.U16 R0, R2 ;  /* 0x0000000200007306 */ /* 0x000e240000101000 */
[----:B0-----:R-:W-:-:S05]  /*ba60*/  F2FP.BF16.F32.PACK_AB R0, RZ, R0 ;  /* 0x00000000ff00723e */ /* 0x001fca00000010ff */
[----:B------:R-:W-:Y:S01]  /*ba70*/  STG.E.U16 desc[UR36][R16.64], R0 ;  /* 0x0000000010007986 */ /* 0x000fe2000c101524 */
[----:B------:R-:W-:Y:S05]  /*ba80*/  EXIT ;  /* 0x000000000000794d */ /* 0x000fea0003800000 */
.L_x_3810:
        /* <DEDUP_REMOVED lines=15> */
.L_x_23638:


//--------------------- .text._ZN2at6native27unrolled_elementwise_kernelIZZZNS0_19signbit_kernel_cudaERNS_18TensorIteratorBaseEENKUlvE_clEvENKUlvE1_clEvEUliE_St5arrayIPcLm2EELi4E23TrivialOffsetCalculatorILi1EjESB_NS0_6memory12LoadWithCastILi1EEENSC_13StoreWithCastILi1EEEEEviT_T0_T2_T3_T4_T5_ --------------------------
	.section	.text._ZN2at6native27unrolled_elementwise_kernelIZZZNS0_19signbit_kernel_cudaERNS_18TensorIteratorBaseEENKUlvE_clEvENKUlvE1_clEvEUliE_St5arrayIPcLm2EELi4E23TrivialOffsetCalculatorILi1EjESB_NS0_6memory12LoadWithCastILi1EEENSC_13StoreWithCastILi1EEEEEviT_T0_T2_T3_T4_T5_,"ax",@progbits
	.align	128
        .global         _ZN2at6native27unrolled_elementwise_kernelIZZZNS0_19signbit_kernel_cudaERNS_18TensorIteratorBaseEENKUlvE_clEvENKUlvE1_clEvEUliE_St5arrayIPcLm2EELi4E23TrivialOffsetCalculatorILi1EjESB_NS0_6memory12LoadWithCastILi1EEENSC_13StoreWithCastILi1EEEEEviT_T0_T2_T3_T4_T5_
        .type           _ZN2at6native27unrolled_elementwise_kernelIZZZNS0_19signbit_kernel_cudaERNS_18TensorIteratorBaseEENKUlvE_clEvENKUlvE1_clEvEUliE_St5arrayIPcLm2EELi4E23TrivialOffsetCalculatorILi1EjESB_NS0_6memory12LoadWithCastILi1EEENSC_13StoreWithCastILi1EEEEEviT_T0_T2_T3_T4_T5_,@function
        .size           _ZN2at6native27unrolled_elementwise_kernelIZZZNS0_19signbit_kernel_cudaERNS_18TensorIteratorBaseEENKUlvE_clEvENKUlvE1_clEvEUliE_St5arrayIPcLm2EELi4E23TrivialOffsetCalculatorILi1EjESB_NS0_6memory12LoadWithCastILi1EEENSC_13StoreWithCastILi1EEEEEviT_T0_T2_T3_T4_T5_,(.L_x_23639 - _ZN2at6native27unrolled_elementwise_kernelIZZZNS0_19signbit_kernel_cudaERNS_18TensorIteratorBaseEENKUlvE_clEvENKUlvE1_clEvEUliE_St5arrayIPcLm2EELi4E23TrivialOffsetCalculatorILi1EjESB_NS0_6memory12LoadWithCastILi1EEENSC_13StoreWithCastILi1EEEEEviT_T0_T2_T3_T4_T5_)
        .other          _ZN2at6native27unrolled_elementwise_kernelIZZZNS0_19signbit_kernel_cudaERNS_18TensorIteratorBaseEENKUlvE_clEvENKUlvE1_clEvEUliE_St5arrayIPcLm2EELi4E23TrivialOffsetCalculatorILi1EjESB_NS0_6memory12LoadWithCastILi1EEENSC_13StoreWithCastILi1EEEEEviT_T0_T2_T3_T4_T5_,@"STO_CUDA_ENTRY STV_DEFAULT"
_ZN2at6native27unrolled_elementwise_kernelIZZZNS0_19signbit_kernel_cudaERNS_18TensorIteratorBaseEENKUlvE_clEvENKUlvE1_clEvEUliE_St5arrayIPcLm2EELi4E23TrivialOffsetCalculatorILi1EjESB_NS0_6memory12LoadWithCastILi1EEENSC_13StoreWithCastILi1EEEEEviT_T0_T2_T3_T4_T5_:
.text._ZN2at6native27unrolled_elementwise_kernelIZZZNS0_19signbit_kernel_cudaERNS_18TensorIteratorBaseEENKUlvE_clEvENKUlvE1_clEvEUliE_St5arrayIPcLm2EELi4E23TrivialOffsetCalculatorILi1EjESB_NS0_6memory12LoadWithCastILi1EEENSC_13StoreWithCastILi1EEEEEviT_T0_T2_T3_T4_T5_:
        /* <DEDUP_REMOVED lines=30> */
.L_x_3816:
[----:B------:R3:W5:Y:S01]  /*01e0*/  LDG.E.U8 R24, desc[UR36][R4.64] ;  /* 0x0000002404187981 */ /* 0x000762000c1e1100 */
[----:B------:R-:W-:Y:S05]  /*01f0*/  BRA `(.L_x_3818) ;  /* 0x0000000c00307947 */ /* 0x000fea0003800000 */
.L_x_3815:
        /* <DEDUP_REMOVED lines=8> */
.L_x_3820:
[----:B------:R1:W5:Y:S01]  /*0280*/  LDG.E R24, desc[UR36][R4.64] ;  /* 0x0000002404187981 */ /* 0x000362000c1e1900 */
[----:B------:R-:W-:Y:S05]  /*0290*/  BRA `(.L_x_3818) ;  /* 0x0000000c00087947 */ /* 0x000fea0003800000 */
.L_x_3819:
[----:B------:R2:W5:Y:S01]  /*02a0*/  LDG.E.S16 R24, desc[UR36][R4.64] ;  /* 0x0000002404187981 */ /* 0x000562000c1e1700 */
[----:B------:R-:W-:Y:S05]  /*02b0*/  BRA `(.L_x_3818) ;  /* 0x0000000c00007947 */ /* 0x000fea0003800000 */
.L_x_3814:
        /* <DEDUP_REMOVED lines=9> */
.L_x_3822:
[----:B------:R-:W2:Y:S02]  /*0350*/  LDG.E.U16 R4, desc[UR36][R4.64] ;  /* 0x0000002404047981 */ /* 0x000ea4000c1e1500 */
[----:B--2---:R-:W-:-:S06]  /*0360*/  HADD2.F32 R24, -RZ, R4.H0_H0 ;  /* 0x20000004ff187230 */ /* 0x004fcc0000004100 */
[----:B------:R-:W0:Y:S01]  /*0370*/  F2I.FTZ.TRUNC.NTZ R24, R24 ;  /* 0x0000001800187305 */ /* 0x000e22000021f100 */
[----:B------:R-:W-:Y:S05]  /*0380*/  BRA `(.L_x_3818) ;  /* 0x0000000800cc7947 */ /* 0x000fea0003800000 */
.L_x_3821:
        /* <DEDUP_REMOVED lines=9> */
.L_x_3824:
[----:B------:R-:W2:Y:S02]  /*0420*/  LDG.E.U16 R4, desc[UR36][R4.64] ;  /* 0x0000002404047981 */ /* 0x000ea4000c1e1500 */
[----:B--2---:R-:W-:-:S06]  /*0430*/  HADD2.F32 R24, -RZ, R4.H0_H0 ;  /* 0x20000004ff187230 */ /* 0x004fcc0000004100 */
[----:B------:R-:W0:Y:S01]  /*0440*/  F2I.FTZ.TRUNC.NTZ R24, R24 ;  /* 0x0000001800187305 */ /* 0x000e22000021f100 */
[----:B------:R-:W-:Y:S05]  /*0450*/  BRA `(.L_x_3818) ;  /* 0x0000000800987947 */ /* 0x000fea0003800000 */
.L_x_3823:
[----:B------:R-:W2:Y:S02]  /*0460*/  LDG.E.64 R4, desc[UR36][R4.64] ;  /* 0x0000002404047981 */ /* 0x000ea4000c1e1b00 */
[----:B--2---:R0:W1:Y:S01]  /*0470*/  F2I.F64.TRUNC R24, R4 ;  /* 0x0000000400187311 */ /* 0x004062000030d100 */
[----:B------:R-:W-:Y:S05]  /*0480*/  BRA `(.L_x_3818) ;  /* 0x00000008008c7947 */ /* 0x000fea0003800000 */
.L_x_3813:
        /* <DEDUP_REMOVED lines=12> */
.L_x_3827:
[----:B------:R-:W2:Y:S02]  /*0550*/  LDG.E.64 R4, desc[UR36][R4.64] ;  /* 0x0000002404047981 */ /* 0x000ea4000c1e1b00 */
[----:B--2---:R0:W1:Y:S01]  /*0560*/  F2I.F64.TRUNC R24, R4 ;  /* 0x0000000400187311 */ /* 0x004062000030d100 */
[----:B------:R-:W-:Y:S05]  /*0570*/  BRA `(.L_x_3818) ;  /* 0x0000000800507947 */ /* 0x000fea0003800000 */
.L_x_3826:
        /* <DEDUP_REMOVED lines=24> */
[----:B------:R0:W1:Y:S01]  /*0700*/  F2I.FTZ.TRUNC.NTZ R24, R3 ;  /* 0x0000000300187305 */ /* 0x000062000021f100 */
[----:B------:R-:W-:Y:S05]  /*0710*/  BRA `(.L_x_3818) ;  /* 0x0000000400e87947 */ /* 0x000fea0003800000 */
.L_x_3829:
        /* <DEDUP_REMOVED lines=12> */
[----:B------:R0:W1:Y:S01]  /*07e0*/  F2I.FTZ.TRUNC.NTZ R24, R3 ;  /* 0x0000000300187305 */ /* 0x000062000021f100 */
[----:B------:R-:W-:Y:S05]  /*07f0*/  BRA `(.L_x_3818) ;  /* 0x0000000400b07947 */ /* 0x000fea0003800000 */
.L_x_3828:
[----:B------:R-:W2:Y:S02]  /*0800*/  LDG.E.U16 R24, desc[UR36][R4.64] ;  /* 0x0000002404187981 */ /* 0x000ea4000c1e1500 */
[----:B--2---:R-:W-:-:S06]  /*0810*/  IMAD.U32 R24, R24, 0x10000, RZ ;  /* 0x0001000018187824 */ /* 0x004fcc00078e00ff */
[----:B------:R-:W0:Y:S01]  /*0820*/  F2I.FTZ.TRUNC.NTZ R24, R24 ;  /* 0x0000001800187305 */ /* 0x000e22000021f100 */
[----:B------:R-:W-:Y:S05]  /*0830*/  BRA `(.L_x_3818) ;  /* 0x0000000400a07947 */ /* 0x000fea0003800000 */
.L_x_3825:
        /* <DEDUP_REMOVED lines=10> */
.L_x_3832:
        /* <DEDUP_REMOVED lines=21> */
.L_x_3836:
[----:B------:R-:W-:Y:S05]  /*0a30*/  BSYNC.RECONVERGENT B1 ;  /* 0x0000000000017941 */ /* 0x000fea0003800200 */
.L_x_3835:
[----:B------:R-:W-:Y:S01]  /*0a40*/  IMAD.SHL.U32 R0, R0, 0x100000, RZ ;  /* 0x0010000000007824 */ /* 0x000fe200078e00ff */
[----:B------:R-:W-:-:S04]  /*0a50*/  LEA R3, R3, 0x3b800000, 0x17 ;  /* 0x3b80000003037811 */ /* 0x000fc800078eb8ff */
[----:B------:R-:W-:-:S07]  /*0a60*/  LOP3.LUT R24, R3, R0, R7, 0xfe, !PT ;  /* 0x0000000003187212 */ /* 0x000fce00078efe07 */
.L_x_3834:
[----:B------:R-:W-:Y:S05]  /*0a70*/  BSYNC.RECONVERGENT B0 ;  /* 0x0000000000007941 */ /* 0x000fea0003800200 */
.L_x_3833:
[----:B------:R-:W0:Y:S01]  /*0a80*/  F2I.FTZ.TRUNC.NTZ R24, R24 ;  /* 0x0000001800187305 */ /* 0x000e22000021f100 */
[----:B------:R-:W-:Y:S05]  /*0a90*/  BRA `(.L_x_3818) ;  /* 0x0000000400087947 */ /* 0x000fea0003800000 */
.L_x_3831:
        /* <DEDUP_REMOVED lines=21> */
.L_x_3840:
[----:B------:R-:W-:Y:S05]  /*0bf0*/  BSYNC.RECONVERGENT B1 ;  /* 0x0000000000017941 */ /* 0x000fea0003800200 */
.L_x_3839:
[----:B------:R-:W-:Y:S01]  /*0c00*/  IMAD.SHL.U32 R0, R0, 0x200000, RZ ;  /* 0x0020000000007824 */ /* 0x000fe200078e00ff */
[----:B------:R-:W-:-:S04]  /*0c10*/  LEA R3, R3, 0x37800000, 0x17 ;  /* 0x3780000003037811 */ /* 0x000fc800078eb8ff */
[----:B------:R-:W-:-:S07]  /*0c20*/  LOP3.LUT R24, R3, R0, R24, 0xfe, !PT ;  /* 0x0000000003187212 */ /* 0x000fce00078efe18 */
.L_x_3838:
[----:B------:R-:W-:Y:S05]  /*0c30*/  BSYNC.RECONVERGENT B0 ;  /* 0x0000000000007941 */ /* 0x000fea0003800200 */
.L_x_3837:
[----:B------:R-:W0:Y:S01]  /*0c40*/  F2I.FTZ.TRUNC.NTZ R24, R24 ;  /* 0x0000001800187305 */ /* 0x000e22000021f100 */
[----:B------:R-:W-:Y:S05]  /*0c50*/  BRA `(.L_x_3818) ;  /* 0x0000000000987947 */ /* 0x000fea0003800000 */
.L_x_3830:
[----:B------:R-:W-:-:S09]  /*0c60*/  UISETP.NE.AND UP0, UPT, UR4, 0x1c, UPT ;  /* 0x0000001c0400788c */ /* 0x000fd2000bf05270 */
[----:B------:R-:W-:Y:S05]  /*0c70*/  BRA.U !UP0, `(.L_x_3841) ;  /* 0x00000001088c7547 */ /* 0x000fea000b800000 */
[----:B------:R-:W-:-:S09]  /*0c80*/  UISETP.NE.AND UP0, UPT, UR4, 0x1d, UPT ;  /* 0x0000001d0400788c */ /* 0x000fd2000bf05270 */
[----:B------:R-:W-:Y:S05]  /*0c90*/  BRA.U !UP0, `(.L_x_3842) ;  /* 0x00000001087c7547 */ /* 0x000fea000b800000 */
[----:B------:R-:W-:-:S09]  /*0ca0*/  UISETP.NE.AND UP0, UPT, UR4, 0x2c, UPT ;  /* 0x0000002c0400788c */ /* 0x000fd2000bf05270 */
[----:B------:R-:W-:Y:S05]  /*0cb0*/  BRA.U !UP0, `(.L_x_3843) ;  /* 0x0000000108487547 */ /* 0x000fea000b800000 */
.L_x_3817:
        /* <DEDUP_REMOVED lines=16> */
.L_x_3844:
[----:B------:R-:W-:Y:S01]  /*0dc0*/  IMAD.MOV.U32 R24, RZ, RZ, RZ ;  /* 0x000000ffff187224 */ /* 0x000fe200078e00ff */
[----:B------:R-:W-:Y:S06]  /*0dd0*/  BRA `(.L_x_3818) ;  /* 0x0000000000387947 */ /* 0x000fec0003800000 */
.L_x_3843:
        /* <DEDUP_REMOVED lines=8> */
.L_x_3846:
[----:B------:R-:W-:Y:S05]  /*0e60*/  BSYNC.RECONVERGENT B0 ;  /* 0x0000000000007941 */ /* 0x000fea0003800200 */
.L_x_3845:
[----:B------:R-:W0:Y:S01]  /*0e70*/  F2I.FTZ.TRUNC.NTZ R24, R24 ;  /* 0x0000001800187305 */ /* 0x000e22000021f100 */
[----:B------:R-:W-:Y:S05]  /*0e80*/  BRA `(.L_x_3818) ;  /* 0x00000000000c7947 */ /* 0x000fea0003800000 */
.L_x_3842:
[----:B------:R0:W5:Y:S01]  /*0e90*/  LDG.E R24, desc[UR36][R4.64] ;  /* 0x0000002404187981 */ /* 0x000162000c1e1900 */
[----:B------:R-:W-:Y:S05]  /*0ea0*/  BRA `(.L_x_3818) ;  /* 0x0000000000047947 */ /* 0x000fea0003800000 */
.L_x_3841:
[----:B------:R0:W5:Y:S02]  /*0eb0*/  LDG.E R24, desc[UR36][R4.64] ;  /* 0x0000002404187981 */ /* 0x000164000c1e1900 */
.L_x_3818:
[----:B01---5:R-:W-:Y:S01]  /*0ec0*/  SHF.R.U32.HI R24, RZ, 0x1f, R24 ;  /* 0x0000001fff187819 */ /* 0x023fe20000011618 */
[----:B------:R-:W-:-:S07]  /*0ed0*/  VIADD R25, R19, 0x80 ;  /* 0x0000008013197836 */ /* 0x000fce0000000000 */
.L_x_3812:
[----:B------:R-:W-:Y:S05]  /*0ee0*/  BSYNC.RECONVERGENT B6 ;  /* 0x0000000000067941 */ /* 0x000fea0003800200 */
.L_x_3811:
[----:B------:R-:W-:Y:S01]  /*0ef0*/  ISETP.GE.AND P0, PT, R25, R22, PT ;  /* 0x000000161900720c */ /* 0x000fe20003f06270 */
[----:B------:R-:W-:Y:S01]  /*0f00*/  BSSY.RECONVERGENT B6, `(.L_x_3847) ;  /* 0x00000e7000067945 */ /* 0x000fe20003800200 */
[----:B------:R-:W-:-:S11]  /*0f10*/  PRMT R23, RZ, 0x7610, R23 ;  /* 0x00007610ff177816 */ /* 0x000fd60000000017 */
[----:B------:R-:W-:Y:S05]  /*0f20*/  @P0 BRA `(.L_x_3848) ;  /* 0x0000000c00900947 */ /* 0x000fea0003800000 */
[----:B--234-:R-:W0:Y:S01]  /*0f30*/  LDC.64 R4, c[0x0][0x390] ;  /* 0x0000e400ff047b82 */ /* 0x01ce220000000a00 */
        /* <DEDUP_REMOVED lines=18> */
.L_x_3852:
[----:B------:R0:W5:Y:S01]  /*1060*/  LDG.E.U8 R0, desc[UR36][R4.64] ;  /* 0x0000002404007981 */ /* 0x000162000c1e1100 */
[----:B------:R-:W-:Y:S05]  /*1070*/  BRA `(.L_x_3854) ;  /* 0x0000000c00307947 */ /* 0x000fea0003800000 */
.L_x_3851:
        /* <DEDUP_REMOVED lines=8> */
.L_x_3856:
[----:B------:R0:W5:Y:S01]  /*1100*/  LDG.E R0, desc[UR36][R4.64] ;  /* 0x0000002404007981 */ /* 0x000162000c1e1900 */
[----:B------:R-:W-:Y:S05]  /*1110*/  BRA `(.L_x_3854) ;  /* 0x0000000c00087947 */ /* 0x000fea0003800000 */
.L_x_3855:
[----:B------:R0:W5:Y:S01]  /*1120*/  LDG.E.S16 R0, desc[UR36][R4.64] ;  /* 0x0000002404007981 */ /* 0x000162000c1e1700 */
[----:B------:R-:W-:Y:S05]  /*1130*/  BRA `(.L_x_3854) ;  /* 0x0000000c00007947 */ /* 0x000fea0003800000 */
.L_x_3850:
        /* <DEDUP_REMOVED lines=9> */
.L_x_3858:
[----:B------:R-:W2:Y:S02]  /*11d0*/  LDG.E.U16 R4, desc[UR36][R4.64] ;  /* 0x0000002404047981 */ /* 0x000ea4000c1e1500 */
[----:B--2---:R-:W-:-:S06]  /*11e0*/  HADD2.F32 R0, -RZ, R4.H0_H0 ;  /* 0x20000004ff007230 */ /* 0x004fcc0000004100 */
[----:B------:R-:W0:Y:S01]  /*11f0*/  F2I.FTZ.TRUNC.NTZ R0, R0 ;  /* 0x0000000000007305 */ /* 0x000e22000021f100 */
[----:B------:R-:W-:Y:S05]  /*1200*/  BRA `(.L_x_3854) ;  /* 0x0000000800cc7947 */ /* 0x000fea0003800000 */
.L_x_3857:
        /* <DEDUP_REMOVED lines=9> */
.L_x_3860:
[----:B------:R-:W2:Y:S02]  /*12a0*/  LDG.E.U16 R4, desc[UR36][R4.64] ;  /* 0x0000002404047981 */ /* 0x000ea4000c1e1500 */
[----:B--2---:R-:W-:-:S06]  /*12b0*/  HADD2.F32 R0, -RZ, R4.H0_H0 ;  /* 0x20000004ff007230 */ /* 0x004fcc0000004100 */
[----:B------:R-:W0:Y:S01]  /*12c0*/  F2I.FTZ.TRUNC.NTZ R0, R0 ;  /* 0x0000000000007305 */ /* 0x000e22000021f100 */
[----:B------:R-:W-:Y:S05]  /*12d0*/  BRA `(.L_x_3854) ;  /* 0x0000000800987947 */ /* 0x000fea0003800000 */
.L_x_3859:
[----:B------:R-:W2:Y:S02]  /*12e0*/  LDG.E.64 R4, desc[UR36][R4.64] ;  /* 0x0000002404047981 */ /* 0x000ea4000c1e1b00 */
[----:B--2---:R0:W1:Y:S01]  /*12f0*/  F2I.F64.TRUNC R0, R4 ;  /* 0x0000000400007311 */ /* 0x004062000030d100 */
[----:B------:R-:W-:Y:S05]  /*1300*/  BRA `(.L_x_3854) ;  /* 0x00000008008c7947 */ /* 0x000fea0003800000 */
.L_x_3849:
        /* <DEDUP_REMOVED lines=12> */
.L_x_3863:
[----:B------:R-:W2:Y:S02]  /*13d0*/  LDG.E.64 R4, desc[UR36][R4.64] ;  /* 0x0000002404047981 */ /* 0x000ea4000c1e1b00 */
[----:B--2---:R3:W4:Y:S01]  /*13e0*/  F2I.F64.TRUNC R0, R4 ;  /* 0x0000000400007311 */ /* 0x004722000030d100 */
[----:B------:R-:W-:Y:S05]  /*13f0*/  BRA `(.L_x_3854) ;  /* 0x0000000800507947 */ /* 0x000fea0003800000 */
.L_x_3862:
        /* <DEDUP_REMOVED lines=26> */
.L_x_3865:
        /* <DEDUP_REMOVED lines=12> */
[----:B------:R-:W1:Y:S01]  /*1660*/  F2I.FTZ.TRUNC.NTZ R0, R0 ;  /* 0x0000000000007305 */ /* 0x000e62000021f100 */
[----:B------:R-:W-:Y:S05]  /*1670*/  BRA `(.L_x_3854) ;  /* 0x0000000400b07947 */ /* 0x000fea0003800000 */
.L_x_3864:
[----:B------:R-:W2:Y:S02]  /*1680*/  LDG.E.U16 R0, desc[UR36][R4.64] ;  /* 0x0000002404007981 */ /* 0x000ea4000c1e1500 */
[----:B--2---:R-:W-:-:S06]  /*1690*/  IMAD.U32 R0, R0, 0x10000, RZ ;  /* 0x0001000000007824 */ /* 0x004fcc00078e00ff */
[----:B------:R-:W2:Y:S01]  /*16a0*/  F2I.FTZ.TRUNC.NTZ R0, R0 ;  /* 0x0000000000007305 */ /* 0x000ea2000021f100 */
[----:B------:R-:W-:Y:S05]  /*16b0*/  BRA `(.L_x_3854) ;  /* 0x0000000400a07947 */ /* 0x000fea0003800000 */
.L_x_3861:
        /* <DEDUP_REMOVED lines=10> */
.L_x_3868:
        /* <DEDUP_REMOVED lines=21> */
.L_x_3872:
[----:B------:R-:W-:Y:S05]  /*18b0*/  BSYNC.RECONVERGENT B1 ;  /* 0x0000000000017941 */ /* 0x000fea0003800200 */
.L_x_3871:
[----:B------:R-:W-:Y:S01]  /*18c0*/  IMAD.SHL.U32 R0, R0, 0x100000, RZ ;  /* 0x0010000000007824 */ /* 0x000fe200078e00ff */
[----:B------:R-:W-:-:S04]  /*18d0*/  LEA R3, R3, 0x3b800000, 0x17 ;  /* 0x3b80000003037811 */ /* 0x000fc800078eb8ff */
[----:B------:R-:W-:-:S07]  /*18e0*/  LOP3.LUT R0, R3, R0, R7, 0xfe, !PT ;  /* 0x0000000003007212 */ /* 0x000fce00078efe07 */
.L_x_3870:
[----:B------:R-:W-:Y:S05]  /*18f0*/  BSYNC.RECONVERGENT B0 ;  /* 0x0000000000007941 */ /* 0x000fea0003800200 */
.L_x_3869:
[----:B------:R-:W0:Y:S01]  /*1900*/  F2I.FTZ.TRUNC.NTZ R0, R0 ;  /* 0x0000000000007305 */ /* 0x000e22000021f100 */
[----:B------:R-:W-:Y:S05]  /*1910*/  BRA `(.L_x_3854) ;  /* 0x0000000400087947 */ /* 0x000fea0003800000 */
.L_x_3867:
        /* <DEDUP_REMOVED lines=21> */
.L_x_3876:
[----:B------:R-:W-:Y:S05]  /*1a70*/  BSYNC.RECONVERGENT B1 ;  /* 0x0000000000017941 */ /* 0x000fea0003800200 */
.L_x_3875:
[----:B------:R-:W-:Y:S01]  /*1a80*/  IMAD.SHL.U32 R0, R0, 0x200000, RZ ;  /* 0x0020000000007824 */ /* 0x000fe200078e00ff */
[----:B------:R-:W-:-:S04]  /*1a90*/  LEA R3, R3, 0x37800000, 0x17 ;  /* 0x3780000003037811 */ /* 0x000fc800078eb8ff */
[----:B------:R-:W-:-:S07]  /*1aa0*/  LOP3.LUT R0, R3, R0, R7, 0xfe, !PT ;  /* 0x0000000003007212 */ /* 0x000fce00078efe07 */
.L_x_3874:
[----:B------:R-:W-:Y:S05]  /*1ab0*/  BSYNC.RECONVERGENT B0 ;  /* 0x0000000000007941 */ /* 0x000fea0003800200 */
.L_x_3873:
[----:B------:R-:W0:Y:S01]  /*1ac0*/  F2I.FTZ.TRUNC.NTZ R0, R0 ;  /* 0x0000000000007305 */ /* 0x000e22000021f100 */
[----:B------:R-:W-:Y:S05]  /*1ad0*/  BRA `(.L_x_3854) ;  /* 0x0000000000987947 */ /* 0x000fea0003800000 */
.L_x_3866:
        /* <DEDUP_REMOVED lines=14> */
.L_x_3880:
[----:B------:R-:W-:Y:S05]  /*1bc0*/  BSYNC.RECONVERGENT B0 ;  /* 0x0000000000007941 */ /* 0x000fea0003800200 */
.L_x_3879:
[----:B------:R-:W0:Y:S01]  /*1bd0*/  F2I.FTZ.TRUNC.NTZ R0, R0 ;  /* 0x0000000000007305 */ /* 0x000e22000021f100 */
[----:B------:R-:W-:Y:S05]  /*1be0*/  BRA `(.L_x_3854) ;  /* 0x0000000000547947 */ /* 0x000fea0003800000 */
.L_x_3853:
        /* <DEDUP_REMOVED lines=16> */
.L_x_3881:
[----:B------:R-:W-:Y:S01]  /*1cf0*/  IMAD.MOV.U32 R0, RZ, RZ, RZ ;  /* 0x000000ffff007224 */ /* 0x000fe200078e00ff */
[----:B------:R-:W-:Y:S06]  /*1d00*/  BRA `(.L_x_3854) ;  /* 0x00000000000c7947 */ /* 0x000fec0003800000 */
.L_x_3878:
[----:B------:R0:W5:Y:S01]  /*1d10*/  LDG.E R0, desc[UR36][R4.64] ;  /* 0x0000002404007981 */ /* 0x000162000c1e1900 */
[----:B------:R-:W-:Y:S05]  /*1d20*/  BRA `(.L_x_3854) ;  /* 0x0000000000047947 */ /* 0x000fea0003800000 */
.L_x_3877:
[----:B------:R0:W5:Y:S02]  /*1d30*/  LDG.E R0, desc[UR36][R4.64] ;  /* 0x0000002404007981 */ /* 0x000164000c1e1900 */
.L_x_3854:
[----:B012-45:R-:W-:Y:S01]  /*1d40*/  SHF.R.U32.HI R0, RZ, 0x1f, R0 ;  /* 0x0000001fff007819 */ /* 0x037fe20000011600 */
[----:B------:R-:W-:-:S03]  /*1d50*/  VIADD R25, R25, 0x80 ;  /* 0x0000008019197836 */ /* 0x000fc60000000000 */
[----:B------:R-:W-:-:S07]  /*1d60*/  PRMT R23, R0, 0x7610, R23 ;  /* 0x0000761000177816 */ /* 0x000fce0000000017 */
.L_x_3848:
[----:B------:R-:W-:Y:S05]  /*1d70*/  BSYNC.RECONVERGENT B6 ;  /* 0x0000000000067941 */ /* 0x000fea0003800200 */
.L_x_3847:
        /* <DEDUP_REMOVED lines=23> */
.L_x_3887:
[----:B------:R0:W5:Y:S01]  /*1ef0*/  LDG.E.U8 R0, desc[UR36][R4.64] ;  /* 0x0000002404007981 */ /* 0x000162000c1e1100 */
[----:B------:R-:W-:Y:S05]  /*1f00*/  BRA `(.L_x_3889) ;  /* 0x0000000c00307947 */ /* 0x000fea0003800000 */
.L_x_3886:
        /* <DEDUP_REMOVED lines=8> */
.L_x_3891:
[----:B------:R0:W5:Y:S01]  /*1f90*/  LDG.E R0, desc[UR36][R4.64] ;  /* 0x0000002404007981 */ /* 0x000162000c1e1900 */
[----:B------:R-:W-:Y:S05]  /*1fa0*/  BRA `(.L_x_3889) ;  /* 0x0000000c00087947 */ /* 0x000fea0003800000 */
.L_x_3890:
[----:B------:R0:W5:Y:S01]  /*1fb0*/  LDG.E.S16 R0, desc[UR36][R4.64] ;  /* 0x0000002404007981 */ /* 0x000162000c1e1700 */
[----:B------:R-:W-:Y:S05]  /*1fc0*/  BRA `(.L_x_3889) ;  /* 0x0000000c00007947 */ /* 0x000fea0003800000 */
.L_x_3885:
        /* <DEDUP_REMOVED lines=9> */
.L_x_3893:
[----:B------:R-:W2:Y:S02]  /*2060*/  LDG.E.U16 R4, desc[UR36][R4.64] ;  /* 0x0000002404047981 */ /* 0x000ea4000c1e1500 */
[----:B--2---:R-:W-:-:S06]  /*2070*/  HADD2.F32 R0, -RZ, R4.H0_H0 ;  /* 0x20000004ff007230 */ /* 0x004fcc0000004100 */
[----:B------:R-:W0:Y:S01]  /*2080*/  F2I.FTZ.TRUNC.NTZ R0, R0 ;  /* 0x0000000000007305 */ /* 0x000e22000021f100 */
[----:B------:R-:W-:Y:S05]  /*2090*/  BRA `(.L_x_3889) ;  /* 0x0000000800cc7947 */ /* 0x000fea0003800000 */
.L_x_3892:
        /* <DEDUP_REMOVED lines=9> */
.L_x_3895:
[----:B------:R-:W2:Y:S02]  /*2130*/  LDG.E.U16 R4, desc[UR36][R4.64] ;  /* 0x0000002404047981 */ /* 0x000ea4000c1e1500 */
[----:B--2---:R-:W-:-:S06]  /*2140*/  HADD2.F32 R0, -RZ, R4.H0_H0 ;  /* 0x20000004ff007230 */ /* 0x004fcc0000004100 */
[----:B------:R-:W0:Y:S01]  /*2150*/  F2I.FTZ.TRUNC.NTZ R0, R0 ;  /* 0x0000000000007305 */ /* 0x000e22000021f100 */
[----:B------:R-:W-:Y:S05]  /*2160*/  BRA `(.L_x_3889) ;  /* 0x0000000800987947 */ /* 0x000fea0003800000 */
.L_x_3894:
[----:B------:R-:W2:Y:S02]  /*2170*/  LDG.E.64 R4, desc[UR36][R4.64] ;  /* 0x0000002404047981 */ /* 0x000ea4000c1e1b00 */
[----:B--2---:R0:W1:Y:S01]  /*2180*/  F2I.F64.TRUNC R0, R4 ;  /* 0x0000000400007311 */ /* 0x004062000030d100 */
[----:B------:R-:W-:Y:S05]  /*2190*/  BRA `(.L_x_3889) ;  /* 0x00000008008c7947 */ /* 0x000fea0003800000 */
.L_x_3884:
        /* <DEDUP_REMOVED lines=12> */
.L_x_3898:
[----:B------:R-:W2:Y:S02]  /*2260*/  LDG.E.64 R4, desc[UR36][R4.64] ;  /* 0x0000002404047981 */ /* 0x000ea4000c1e1b00 */
[----:B--2---:R0:W1:Y:S01]  /*2270*/  F2I.F64.TRUNC R0, R4 ;  /* 0x0000000400007311 */ /* 0x004062000030d100 */
[----:B------:R-:W-:Y:S05]  /*2280*/  BRA `(.L_x_3889) ;  /* 0x0000000800507947 */ /* 0x000fea0003800000 */
.L_x_3897:
        /* <DEDUP_REMOVED lines=26> */
.L_x_3900:
        /* <DEDUP_REMOVED lines=12> */
[----:B------:R-:W0:Y:S01]  /*24f0*/  F2I.FTZ.TRUNC.NTZ R0, R0 ;  /* 0x0000000000007305 */ /* 0x000e22000021f100 */
[----:B------:R-:W-:Y:S05]  /*2500*/  BRA `(.L_x_3889) ;  /* 0x0000000400b07947 */ /* 0x000fea0003800000 */
.L_x_3899:
[----:B------:R-:W2:Y:S02]  /*2510*/  LDG.E.U16 R0, desc[UR36][R4.64] ;  /* 0x0000002404007981 */ /* 0x000ea4000c1e1500 */
[----:B--2---:R-:W-:-:S06]  /*2520*/  IMAD.U32 R0, R0, 0x10000, RZ ;  /* 0x0001000000007824 */ /* 0x004fcc00078e00ff */
[----:B------:R-:W0:Y:S01]  /*2530*/  F2I.FTZ.TRUNC.NTZ R0, R0 ;  /* 0x0000000000007305 */ /* 0x000e22000021f100 */
[----:B------:R-:W-:Y:S05]  /*2540*/  BRA `(.L_x_3889) ;  /* 0x0000000400a07947 */ /* 0x000fea0003800000 */
.L_x_3896:
        /* <DEDUP_REMOVED lines=10> */
.L_x_3903:
        /* <DEDUP_REMOVED lines=21> */
.L_x_3907:
[----:B------:R-:W-:Y:S05]  /*2740*/  BSYNC.RECONVERGENT B1 ;  /* 0x0000000000017941 */ /* 0x000fea0003800200 */
.L_x_3906:
[----:B------:R-:W-:Y:S01]  /*2750*/  IMAD.SHL.U32 R0, R0, 0x100000, RZ ;  /* 0x0010000000007824 */ /* 0x000fe200078e00ff */
[----:B------:R-:W-:-:S04]  /*2760*/  LEA R3, R3, 0x3b800000, 0x17 ;  /* 0x3b80000003037811 */ /* 0x000fc800078eb8ff */
[----:B------:R-:W-:-:S07]  /*2770*/  LOP3.LUT R0, R3, R0, R7, 0xfe, !PT ;  /* 0x0000000003007212 */ /* 0x000fce00078efe07 */
.L_x_3905:
[----:B------:R-:W-:Y:S05]  /*2780*/  BSYNC.RECONVERGENT B0 ;  /* 0x0000000000007941 */ /* 0x000fea0003800200 */
.L_x_3904:
[----:B------:R-:W1:Y:S01]  /*2790*/  F2I.FTZ.TRUNC.NTZ R0, R0 ;  /* 0x0000000000007305 */ /* 0x000e62000021f100 */
[----:B------:R-:W-:Y:S05]  /*27a0*/  BRA `(.L_x_3889) ;  /* 0x0000000400087947 */ /* 0x000fea0003800000 */
.L_x_3902:
        /* <DEDUP_REMOVED lines=21> */
.L_x_3911:
[----:B------:R-:W-:Y:S05]  /*2900*/  BSYNC.RECONVERGENT B1 ;  /* 0x0000000000017941 */ /* 0x000fea0003800200 */
.L_x_3910:
[----:B------:R-:W-:Y:S01]  /*2910*/  IMAD.SHL.U32 R0, R0, 0x200000, RZ ;  /* 0x0020000000007824 */ /* 0x000fe200078e00ff */
[----:B------:R-:W-:-:S04]  /*2920*/  LEA R3, R3, 0x37800000, 0x17 ;  /* 0x3780000003037811 */ /* 0x000fc800078eb8ff */
[----:B------:R-:W-:-:S07]  /*2930*/  LOP3.LUT R0, R3, R0, R7, 0xfe, !PT ;  /* 0x0000000003007212 */ /* 0x000fce00078efe07 */
.L_x_3909:
[----:B------:R-:W-:Y:S05]  /*2940*/  BSYNC.RECONVERGENT B0 ;  /* 0x0000000000007941 */ /* 0x000fea0003800200 */
.L_x_3908:
[----:B------:R-:W2:Y:S01]  /*2950*/  F2I.FTZ.TRUNC.NTZ R0, R0 ;  /* 0x0000000000007305 */ /* 0x000ea2000021f100 */
[----:B------:R-:W-:Y:S05]  /*2960*/  BRA `(.L_x_3889) ;  /* 0x0000000000987947 */ /* 0x000fea0003800000 */
.L_x_3901:
        /* <DEDUP_REMOVED lines=14> */
.L_x_3915:
[----:B------:R-:W-:Y:S05]  /*2a50*/  BSYNC.RECONVERGENT B0 ;  /* 0x0000000000007941 */ /* 0x000fea0003800200 */
.L_x_3914:
[----:B------:R-:W4:Y:S01]  /*2a60*/  F2I.FTZ.TRUNC.NTZ R0, R0 ;  /* 0x0000000000007305 */ /* 0x000f22000021f100 */
[----:B------:R-:W-:Y:S05]  /*2a70*/  BRA `(.L_x_3889) ;  /* 0x0000000000547947 */ /* 0x000fea0003800000 */
.L_x_3888:
        /* <DEDUP_REMOVED lines=16> */
.L_x_3916:
[----:B------:R-:W-:Y:S01]  /*2b80*/  IMAD.MOV.U32 R0, RZ, RZ, RZ ;  /* 0x000000ffff007224 */ /* 0x000fe200078e00ff */
[----:B------:R-:W-:Y:S06]  /*2b90*/  BRA `(.L_x_3889) ;  /* 0x00000000000c7947 */ /* 0x000fec0003800000 */
.L_x_3913:
[----:B------:R0:W5:Y:S01]  /*2ba0*/  LDG.E R0, desc[UR36][R4.64] ;  /* 0x0000002404007981 */ /* 0x000162000c1e1900 */
[----:B------:R-:W-:Y:S05]  /*2bb0*/  BRA `(.L_x_3889) ;  /* 0x0000000000047947 */ /* 0x000fea0003800000 */
.L_x_3912:
[----:B------:R3:W5:Y:S02]  /*2bc0*/  LDG.E R0, desc[UR36][R4.64] ;  /* 0x0000002404007981 */ /* 0x000764000c1e1900 */
.L_x_3889:
[----:B012-45:R-:W-:Y:S01]  /*2bd0*/  SHF.R.U32.HI R0, RZ, 0x1f, R0 ;  /* 0x0000001fff007819 */ /* 0x037fe20000011600 */
[----:B------:R-:W-:-:S03]  /*2be0*/  VIADD R25, R25, 0x80 ;  /* 0x0000008019197836 */ /* 0x000fc60000000000 */
[----:B------:R-:W-:-:S07]  /*2bf0*/  PRMT R16, R0, 0x7610, R16 ;  /* 0x0000761000107816 */ /* 0x000fce0000000010 */
.L_x_3883:
[----:B------:R-:W-:Y:S05]  /*2c00*/  BSYNC.RECONVERGENT B6 ;  /* 0x0000000000067941 */ /* 0x000fea0003800200 */
.L_x_3882:
        /* <DEDUP_REMOVED lines=23> */
.L_x_3922:
[----:B------:R0:W5:Y:S01]  /*2d80*/  LDG.E.U8 R0, desc[UR36][R4.64] ;  /* 0x0000002404007981 */ /* 0x000162000c1e1100 */
[----:B------:R-:W-:Y:S05]  /*2d90*/  BRA `(.L_x_3924) ;  /* 0x0000000c00307947 */ /* 0x000fea0003800000 */
.L_x_3921:
        /* <DEDUP_REMOVED lines=8> */
.L_x_3926:
[----:B------:R0:W5:Y:S01]  /*2e20*/  LDG.E R0, desc[UR36][R4.64] ;  /* 0x0000002404007981 */ /* 0x000162000c1e1900 */
[----:B------:R-:W-:Y:S05]  /*2e30*/  BRA `(.L_x_3924) ;  /* 0x0000000c00087947 */ /* 0x000fea0003800000 */
.L_x_3925:
[----:B------:R0:W5:Y:S01]  /*2e40*/  LDG.E.S16 R0, desc[UR36][R4.64] ;  /* 0x0000002404007981 */ /* 0x000162000c1e1700 */
[----:B------:R-:W-:Y:S05]  /*2e50*/  BRA `(.L_x_3924) ;  /* 0x0000000c00007947 */ /* 0x000fea0003800000 */
.L_x_3920:
        /* <DEDUP_REMOVED lines=9> */
.L_x_3928:
[----:B------:R-:W2:Y:S02]  /*2ef0*/  LDG.E.U16 R4, desc[UR36][R4.64] ;  /* 0x0000002404047981 */ /* 0x000ea4000c1e1500 */
[----:B--2---:R-:W-:-:S06]  /*2f00*/  HADD2.F32 R0, -RZ, R4.H0_H0 ;  /* 0x20000004ff007230 */ /* 0x004fcc0000004100 */
[----:B------:R-:W0:Y:S01]  /*2f10*/  F2I.FTZ.TRUNC.NTZ R0, R0 ;  /* 0x0000000000007305 */ /* 0x000e22000021f100 */
[----:B------:R-:W-:Y:S05]  /*2f20*/  BRA `(.L_x_3924) ;  /* 0x0000000800cc7947 */ /* 0x000fea0003800000 */
.L_x_3927:
        /* <DEDUP_REMOVED lines=9> */
.L_x_3930:
[----:B------:R-:W2:Y:S02]  /*2fc0*/  LDG.E.U16 R4, desc[UR36][R4.64] ;  /* 0x0000002404047981 */ /* 0x000ea4000c1e1500 */
[----:B--2---:R-:W-:-:S06]  /*2fd0*/  HADD2.F32 R0, -RZ, R4.H0_H0 ;  /* 0x20000004ff007230 */ /* 0x004fcc0000004100 */
[----:B------:R-:W0:Y:S01]  /*2fe0*/  F2I.FTZ.TRUNC.NTZ R0, R0 ;  /* 0x0000000000007305 */ /* 0x000e22000021f100 */
[----:B------:R-:W-:Y:S05]  /*2ff0*/  BRA `(.L_x_3924) ;  /* 0x0000000800987947 */ /* 0x000fea0003800000 */
.L_x_3929:
[----:B------:R-:W2:Y:S02]  /*3000*/  LDG.E.64 R4, desc[UR36][R4.64] ;  /* 0x0000002404047981 */ /* 0x000ea4000c1e1b00 */
[----:B--2---:R0:W1:Y:S01]  /*3010*/  F2I.F64.TRUNC R0, R4 ;  /* 0x0000000400007311 */ /* 0x004062000030d100 */
[----:B------:R-:W-:Y:S05]  /*3020*/  BRA `(.L_x_3924) ;  /* 0x00000008008c7947 */ /* 0x000fea0003800000 */
.L_x_3919:
        /* <DEDUP_REMOVED lines=12> */
.L_x_3933:
[----:B------:R-:W2:Y:S02]  /*30f0*/  LDG.E.64 R4, desc[UR36][R4.64] ;  /* 0x0000002404047981 */ /* 0x000ea4000c1e1b00 */
[----:B--2---:R0:W1:Y:S01]  /*3100*/  F2I.F64.TRUNC R0, R4 ;  /* 0x0000000400007311 */ /* 0x004062000030d100 */
[----:B------:R-:W-:Y:S05]  /*3110*/  BRA `(.L_x_3924) ;  /* 0x0000000800507947 */ /* 0x000fea0003800000 */
.L_x_3932:
        /* <DEDUP_REMOVED lines=26> */
.L_x_3935:
        /* <DEDUP_REMOVED lines=14> */
.L_x_3934:
[----:B------:R-:W2:Y:S02]  /*33a0*/  LDG.E.U16 R0, desc[UR36][R4.64] ;  /* 0x0000002404007981 */ /* 0x000ea4000c1e1500 */
[----:B--2---:R-:W-:-:S06]  /*33b0*/  IMAD.U32 R0, R0, 0x10000, RZ ;  /* 0x0001000000007824 */ /* 0x004fcc00078e00ff */
[----:B------:R-:W0:Y:S01]  /*33c0*/  F2I.FTZ.TRUNC.NTZ R0, R0 ;  /* 0x0000000000007305 */ /* 0x000e22000021f100 */
[----:B------:R-:W-:Y:S05]  /*33d0*/  BRA `(.L_x_3924) ;  /* 0x0000000400a07947 */ /* 0x000fea0003800000 */
.L_x_3931:
        /* <DEDUP_REMOVED lines=10> */
.L_x_3938:
        /* <DEDUP_REMOVED lines=21> */
.L_x_3942:
[----:B------:R-:W-:Y:S05]  /*35d0*/  BSYNC.RECONVERGENT B1 ;  /* 0x0000000000017941 */ /* 0x000fea0003800200 */
.L_x_3941:
[----:B------:R-:W-:Y:S01]  /*35e0*/  IMAD.SHL.U32 R0, R0, 0x100000, RZ ;  /* 0x0010000000007824 */ /* 0x000fe200078e00ff */
[----:B------:R-:W-:-:S04]  /*35f0*/  LEA R3, R3, 0x3b800000, 0x17 ;  /* 0x3b80000003037811 */ /* 0x000fc800078eb8ff */
[----:B------:R-:W-:-:S07]  /*3600*/  LOP3.LUT R0, R3, R0, R7, 0xfe, !PT ;  /* 0x0000000003007212 */ /* 0x000fce00078efe07 */
.L_x_3940:
[----:B------:R-:W-:Y:S05]  /*3610*/  BSYNC.RECONVERGENT B0 ;  /* 0x0000000000007941 */ /* 0x000fea0003800200 */
.L_x_3939:
[----:B------:R-:W0:Y:S01]  /*3620*/  F2I.FTZ.TRUNC.NTZ R0, R0 ;  /* 0x0000000000007305 */ /* 0x000e22000021f100 */
[----:B------:R-:W-:Y:S05]  /*3630*/  BRA `(.L_x_3924) ;  /* 0x0000000400087947 */ /* 0x000fea0003800000 */
.L_x_3937:
        /* <DEDUP_REMOVED lines=21> */
.L_x_3946:
[----:B------:R-:W-:Y:S05]  /*3790*/  BSYNC.RECONVERGENT B1 ;  /* 0x0000000000017941 */ /* 0x000fea0003800200 */
.L_x_3945:
[----:B------:R-:W-:Y:S01]  /*37a0*/  IMAD.SHL.U32 R0, R0, 0x200000, RZ ;  /* 0x0020000000007824 */ /* 0x000fe200078e00ff */
[----:B------:R-:W-:-:S04]  /*37b0*/  LEA R3, R3, 0x37800000, 0x17 ;  /* 0x3780000003037811 */ /* 0x000fc800078eb8ff */
[----:B------:R-:W-:-:S07]  /*37c0*/  LOP3.LUT R0, R3, R0, R7, 0xfe, !PT ;  /* 0x0000000003007212 */ /* 0x000fce00078efe07 */
.L_x_3944:
[----:B------:R-:W-:Y:S05]  /*37d0*/  BSYNC.RECONVERGENT B0 ;  /* 0x0000000000007941 */ /* 0x000fea0003800200 */
.L_x_3943:
[----:B------:R-:W2:Y:S01]  /*37e0*/  F2I.FTZ.TRUNC.NTZ R0, R0 ;  /* 0x0000000000007305 */ /* 0x000ea2000021f100 */
[----:B------:R-:W-:Y:S05]  /*37f0*/  BRA `(.L_x_3924) ;  /* 0x0000000000987947 */ /* 0x000fea0003800000 */
.L_x_3936:
        /* <DEDUP_REMOVED lines=14> */
.L_x_3950:
[----:B------:R-:W-:Y:S05]  /*38e0*/  BSYNC.RECONVERGENT B0 ;  /* 0x0000000000007941 */ /* 0x000fea0003800200 */
.L_x_3949:
[----:B------:R-:W4:Y:S01]  /*38f0*/  F2I.FTZ.TRUNC.NTZ R0, R0 ;  /* 0x0000000000007305 */ /* 0x000f22000021f100 */
[----:B------:R-:W-:Y:S05]  /*3900*/  BRA `(.L_x_3924) ;  /* 0x0000000000547947 */ /* 0x000fea0003800000 */
.L_x_3923:
        /* <DEDUP_REMOVED lines=16> */
.L_x_3951:
[----:B------:R-:W-:Y:S01]  /*3a10*/  IMAD.MOV.U32 R0, RZ, RZ, RZ ;  /* 0x000000ffff007224 */ /* 0x000fe200078e00ff */
[----:B------:R-:W-:Y:S06]  /*3a20*/  BRA `(.L_x_3924) ;  /* 0x00000000000c7947 */ /* 0x000fec0003800000 */
.L_x_3948:
[----:B------:R0:W5:Y:S01]  /*3a30*/  LDG.E R0, desc[UR36][R4.64] ;  /* 0x0000002404007981 */ /* 0x000162000c1e1900 */
[----:B------:R-:W-:Y:S05]  /*3a40*/  BRA `(.L_x_3924) ;  /* 0x0000000000047947 */ /* 0x000fea0003800000 */
.L_x_3947:
[----:B------:R3:W5:Y:S02]  /*3a50*/  LDG.E R0, desc[UR36][R4.64] ;  /* 0x0000002404007981 */ /* 0x000764000c1e1900 */
.L_x_3924:
[----:B012-45:R-:W-:-:S04]  /*3a60*/  SHF.R.U32.HI R0, RZ, 0x1f, R0 ;  /* 0x0000001fff007819 */ /* 0x037fc80000011600 */
[----:B------:R-:W-:-:S07]  /*3a70*/  PRMT R17, R0, 0x7610, R17 ;  /* 0x0000761000117816 */ /* 0x000fce0000000011 */
.L_x_3918:
[----:B------:R-:W-:Y:S05]  /*3a80*/  BSYNC.RECONVERGENT B6 ;  /* 0x0000000000067941 */ /* 0x000fea0003800200 */
.L_x_3917:
[----:B------:R-:W0:Y:S01]  /*3a90*/  LDC.U8 R18, c[0x0][0x3a4] ;  /* 0x0000e900ff127b82 */ /* 0x000e220000000000 */
[----:B------:R-:W-:Y:S01]  /*3aa0*/  ISETP.GE.AND P0, PT, R19, R22, PT ;  /* 0x000000161300720c */ /* 0x000fe20003f06270 */
[----:B------:R-:W-:-:S12]  /*3ab0*/  BSSY.RECONVERGENT B6, `(.L_x_3952) ;  /* 0x00000f4000067945 */ /* 0x000fd80003800200 */
[----:B------:R-:W-:Y:S05]  /*3ac0*/  @P0 BRA `(.L_x_3953) ;  /* 0x0000000c00c80947 */ /* 0x000fea0003800000 */
[----:B------:R-:W1:Y:S01]  /*3ad0*/  LDCU UR4, c[0x0][0x3a8] ;  /* 0x00007500ff0477ac */ /* 0x000e620008000800 */
[----:B------:R-:W5:Y:S01]  /*3ae0*/  LDC.64 R8, c[0x0][0x388] ;  /* 0x0000e200ff087b82 */ /* 0x000f620000000a00 */
[----:B------:R-:W-:Y:S01]  /*3af0*/  IMAD R0, R2, 0x200, R19 ;  /* 0x0000020002007824 */ /* 0x000fe200078e0213 */
[----:B0-234-:R-:W-:Y:S01]  /*3b00*/  PRMT R4, R18, 0x9910, RZ ;  /* 0x0000991012047816 */ /* 0x01dfe200000000ff */
        /* <DEDUP_REMOVED lines=17> */
.L_x_3957:
[----:B------:R0:W-:Y:S01]  /*3c20*/  STG.E.U8 desc[UR36][R8.64], R24 ;  /* 0x0000001808007986 */ /* 0x0001e2000c101124 */
[----:B------:R-:W-:Y:S05]  /*3c30*/  BRA `(.L_x_3953) ;  /* 0x0000000c006c7947 */ /* 0x000fea0003800000 */
.L_x_3956:
        /* <DEDUP_REMOVED lines=10> */
.L_x_3960:
[----:B------:R-:W-:-:S05]  /*3ce0*/  PRMT R3, R24, 0x8880, RZ ;  /* 0x0000888018037816 */ /* 0x000fca00000000ff */
[----:B------:R0:W-:Y:S01]  /*3cf0*/  STG.E desc[UR36][R8.64], R3 ;  /* 0x0000000308007986 */ /* 0x0001e2000c101924 */
[----:B------:R-:W-:Y:S05]  /*3d00*/  BRA `(.L_x_3953) ;  /* 0x0000000c00387947 */ /* 0x000fea0003800000 */
.L_x_3959:
[----:B------:R-:W-:-:S04]  /*3d10*/  PRMT R3, R24, 0x8880, RZ ;  /* 0x0000888018037816 */ /* 0x000fc800000000ff */
[----:B------:R-:W-:-:S05]  /*3d20*/  PRMT R3, R3, 0x7710, RZ ;  /* 0x0000771003037816 */ /* 0x000fca00000000ff */
[----:B------:R0:W-:Y:S01]  /*3d30*/  STG.E.U16 desc[UR36][R8.64], R3 ;  /* 0x0000000308007986 */ /* 0x0001e2000c101524 */
[----:B------:R-:W-:Y:S05]  /*3d40*/  BRA `(.L_x_3953) ;  /* 0x0000000c00287947 */ /* 0x000fea0003800000 */
.L_x_3955:
        /* <DEDUP_REMOVED lines=9> */
.L_x_3962:
[----:B------:R-:W0:Y:S02]  /*3de0*/  I2F.S8 R0, R24 ;  /* 0x0000001800007306 */ /* 0x000e240000001400 */
[----:B0-----:R-:W-:-:S05]  /*3df0*/  F2FP.F16.F32.PACK_AB R0, RZ, R0 ;  /* 0x00000000ff00723e */ /* 0x001fca00000000ff */
[----:B------:R0:W-:Y:S01]  /*3e00*/  STG.E.U16 desc[UR36][R8.64], R0 ;  /* 0x0000000008007986 */ /* 0x0001e2000c101524 */
[----:B------:R-:W-:Y:S05]  /*3e10*/  BRA `(.L_x_3953) ;  /* 0x0000000800f47947 */ /* 0x000fea0003800000 */
.L_x_3961:
        /* <DEDUP_REMOVED lines=10> */
.L_x_3964:
[----:B------:R-:W0:Y:S02]  /*3ec0*/  I2F.S8 R24, R24 ;  /* 0x0000001800187306 */ /* 0x000e240000001400 */
[----:B0-----:R-:W-:-:S04]  /*3ed0*/  F2FP.F16.F32.PACK_AB R3, RZ, R24 ;  /* 0x00000018ff03723e */ /* 0x001fc800000000ff */
[----:B------:R-:W-:-:S05]  /*3ee0*/  PRMT R3, R3, 0x5410, RZ ;  /* 0x0000541003037816 */ /* 0x000fca00000000ff */
[----:B------:R0:W-:Y:S01]  /*3ef0*/  STG.E desc[UR36][R8.64], R3 ;  /* 0x0000000308007986 */ /* 0x0001e2000c101924 */
[----:B------:R-:W-:Y:S05]  /*3f00*/  BRA `(.L_x_3953) ;  /* 0x0000000800b87947 */ /* 0x000fea0003800000 */
.L_x_3963:
[----:B------:R-:W-:-:S04]  /*3f10*/  PRMT R4, R24, 0x8880, RZ ;  /* 0x0000888018047816 */ /* 0x000fc800000000ff */
[----:B------:R-:W-:-:S06]  /*3f20*/  PRMT R4, R4, 0x7710, RZ ;  /* 0x0000771004047816 */ /* 0x000fcc00000000ff */
[----:B------:R-:W0:Y:S02]  /*3f30*/  I2F.F64.S16 R4, R4 ;  /* 0x0000000400047312 */ /* 0x000e240000101c00 */
[----:B0-----:R0:W-:Y:S01]  /*3f40*/  STG.E.64 desc[UR36][R8.64], R4 ;  /* 0x0000000408007986 */ /* 0x0011e2000c101b24 */
[----:B------:R-:W-:Y:S05]  /*3f50*/  BRA `(.L_x_3953) ;  /* 0x0000000800a47947 */ /* 0x000fea0003800000 */
.L_x_3954:
        /* <DEDUP_REMOVED lines=12> */
.L_x_3967:
[----:B------:R-:W-:Y:S02]  /*4020*/  PRMT R4, R24, 0x8880, RZ ;  /* 0x0000888018047816 */ /* 0x000fe400000000ff */
[----:B------:R-:W-:Y:S02]  /*4030*/  CS2R R6, SRZ ;  /* 0x0000000000067805 */ /* 0x000fe4000001ff00 */
[----:B------:R-:W-:-:S06]  /*4040*/  PRMT R4, R4, 0x7710, RZ ;  /* 0x0000771004047816 */ /* 0x000fcc00000000ff */
[----:B------:R-:W0:Y:S02]  /*4050*/  I2F.F64.S16 R4, R4 ;  /* 0x0000000400047312 */ /* 0x000e240000101c00 */
[----:B0-----:R0:W-:Y:S01]  /*4060*/  STG.E.128 desc[UR36][R8.64], R4 ;  /* 0x0000000408007986 */ /* 0x0011e2000c101d24 */
[----:B------:R-:W-:Y:S05]  /*4070*/  BRA `(.L_x_3953) ;  /* 0x00000008005c7947 */ /* 0x000fea0003800000 */
.L_x_3966:
        /* <DEDUP_REMOVED lines=19> */
.L_x_3971:
[----:B------:R-:W-:Y:S05]  /*41b0*/  BSYNC.RECONVERGENT B0 ;  /* 0x0000000000007941 */ /* 0x000fea0003800200 */
.L_x_3970:
[----:B------:R-:W-:-:S05]  /*41c0*/  LOP3.LUT R5, R0, 0x80, R5, 0xf8, !PT ;  /* 0x0000008000057812 */ /* 0x000fca00078ef805 */
[----:B------:R0:W-:Y:S01]  /*41d0*/  STG.E.U8 desc[UR36][R8.64], R5 ;  /* 0x0000000508007986 */ /* 0x0001e2000c101124 */
[----:B------:R-:W-:Y:S05]  /*41e0*/  BRA `(.L_x_3953) ;  /* 0x0000000800007947 */ /* 0x000fea0003800000 */
.L_x_3969:
        /* <DEDUP_REMOVED lines=15> */
.L_x_3973:
[----:B------:R-:W-:Y:S05]  /*42e0*/  BSYNC.RECONVERGENT B0 ;  /* 0x0000000000007941 */ /* 0x000fea0003800200 */
.L_x_3972:
[----:B------:R-:W-:-:S05]  /*42f0*/  LOP3.LUT R5, R0, 0x80, R5, 0xf8, !PT ;  /* 0x0000008000057812 */ /* 0x000fca00078ef805 */
[----:B------:R0:W-:Y:S01]  /*4300*/  STG.E.U8 desc[UR36][R8.64], R5 ;  /* 0x0000000508007986 */ /* 0x0001e2000c101124 */
[----:B------:R-:W-:Y:S05]  /*4310*/  BRA `(.L_x_3953) ;  /* 0x0000000400b47947 */ /* 0x000fea0003800000 */
.L_x_3968:
[----:B------:R-:W0:Y:S02]  /*4320*/  I2F.S8 R0, R24 ;  /* 0x0000001800007306 */ /* 0x000e240000001400 */
[----:B0-----:R-:W-:-:S05]  /*4330*/  F2FP.BF16.F32.PACK_AB R0, RZ, R0 ;  /* 0x00000000ff00723e */ /* 0x001fca00000010ff */
[----:B------:R0:W-:Y:S01]  /*4340*/  STG.E.U16 desc[UR36][R8.64], R0 ;  /* 0x0000000008007986 */ /* 0x0001e2000c101524 */
[----:B------:R-:W-:Y:S05]  /*4350*/  BRA `(.L_x_3953) ;  /* 0x0000000400a47947 */ /* 0x000fea0003800000 */
.L_x_3965:
        /* <DEDUP_REMOVED lines=12> */
.L_x_3976:
        /* <DEDUP_REMOVED lines=13> */
.L_x_3979:
[----:B------:R-:W-:-:S04]  /*44f0*/  SHF.R.U32.HI R0, RZ, 0x14, R3 ;  /* 0x00000014ff007819 */ /* 0x000fc80000011603 */
[----:B------:R-:W-:-:S04]  /*4500*/  LOP3.LUT R0, R0, 0x1, RZ, 0xc0, !PT ;  /* 0x0000000100007812 */ /* 0x000fc800078ec0ff */
[----:B------:R-:W-:-:S04]  /*4510*/  IADD3 R0, PT, PT, R3, 0x487ffff, R0 ;  /* 0x0487ffff03007810 */ /* 0x000fc80007ffe000 */
[----:B------:R-:W-:-:S04]  /*4520*/  SHF.R.U32.HI R0, RZ, 0x14, R0 ;  /* 0x00000014ff007819 */ /* 0x000fc80000011600 */
[----:B------:R-:W-:-:S07]  /*4530*/  LOP3.LUT R0, R0, 0xff, RZ, 0xc0, !PT ;  /* 0x000000ff00007812 */ /* 0x000fce00078ec0ff */
.L_x_3980:
[----:B------:R-:W-:-:S04]  /*4540*/  SHF.R.U32.HI R3, RZ, 0x18, R3 ;  /* 0x00000018ff037819 */ /* 0x000fc80000011603 */
[----:B------:R-:W-:-:S04]  /*4550*/  LOP3.LUT R0, R0, 0x80, R3, 0xf8, !PT ;  /* 0x0000008000007812 */ /* 0x000fc800078ef803 */
[----:B------:R-:W-:-:S07]  /*4560*/  PRMT R4, R0, 0x7610, R4 ;  /* 0x0000761000047816 */ /* 0x000fce0000000004 */
.L_x_3978:
[----:B------:R-:W-:Y:S05]  /*4570*/  BSYNC.RECONVERGENT B0 ;  /* 0x0000000000007941 */ /* 0x000fea0003800200 */
.L_x_3977:
[----:B------:R0:W-:Y:S01]  /*4580*/  STG.E.U8 desc[UR36][R8.64], R4 ;  /* 0x0000000408007986 */ /* 0x0001e2000c101124 */
[----:B------:R-:W-:Y:S05]  /*4590*/  BRA `(.L_x_3953) ;  /* 0x0000000400147947 */ /* 0x000fea0003800000 */
.L_x_3975:
        /* <DEDUP_REMOVED lines=13> */
.L_x_3983:
[----:B------:R-:W-:-:S04]  /*4670*/  SHF.R.U32.HI R0, RZ, 0x15, R3 ;  /* 0x00000015ff007819 */ /* 0x000fc80000011603 */
[----:B------:R-:W-:-:S04]  /*4680*/  LOP3.LUT R0, R0, 0x1, RZ, 0xc0, !PT ;  /* 0x0000000100007812 */ /* 0x000fc800078ec0ff */
[----:B------:R-:W-:-:S04]  /*4690*/  IADD3 R0, PT, PT, R3, 0x88fffff, R0 ;  /* 0x088fffff03007810 */ /* 0x000fc80007ffe000 */
[----:B------:R-:W-:-:S04]  /*46a0*/  SHF.R.U32.HI R0, RZ, 0x15, R0 ;  /* 0x00000015ff007819 */ /* 0x000fc80000011600 */
[----:B------:R-:W-:-:S07]  /*46b0*/  LOP3.LUT R0, R0, 0xff, RZ, 0xc0, !PT ;  /* 0x000000ff00007812 */ /* 0x000fce00078ec0ff */
.L_x_3984:
[----:B------:R-:W-:-:S04]  /*46c0*/  SHF.R.U32.HI R3, RZ, 0x18, R3 ;  /* 0x00000018ff037819 */ /* 0x000fc80000011603 */
[----:B------:R-:W-:-:S04]  /*46d0*/  LOP3.LUT R0, R0, 0x80, R3, 0xf8, !PT ;  /* 0x0000008000007812 */ /* 0x000fc800078ef803 */
[----:B------:R-:W-:-:S07]  /*46e0*/  PRMT R4, R0, 0x7610, R4 ;  /* 0x0000761000047816 */ /* 0x000fce0000000004 */
.L_x_3982:
[----:B------:R-:W-:Y:S05]  /*46f0*/  BSYNC.RECONVERGENT B0 ;  /* 0x0000000000007941 */ /* 0x000fea0003800200 */
.L_x_3981:
[----:B------:R0:W-:Y:S01]  /*4700*/  STG.E.U8 desc[UR36][R8.64], R4 ;  /* 0x0000000408007986 */ /* 0x0001e2000c101124 */
[----:B------:R-:W-:Y:S05]  /*4710*/  BRA `(.L_x_3953) ;  /* 0x0000000000b47947 */ /* 0x000fea0003800000 */
.L_x_3974:
[----:B------:R-:W-:-:S13]  /*4720*/  ISETP.NE.AND P0, PT, R0, 0x1c, PT ;  /* 0x0000001c0000780c */ /* 0x000fda0003f05270 */
[----:B------:R-:W-:Y:S05]  /*4730*/  @!P0 BRA `(.L_x_3985) ;  /* 0x0000000000a48947 */ /* 0x000fea0003800000 */
[----:B------:R-:W-:-:S13]  /*4740*/  ISETP.NE.AND P0, PT, R0, 0x1d, PT ;  /* 0x0000001d0000780c */ /* 0x000fda0003f05270 */
[----:B------:R-:W-:Y:S05]  /*4750*/  @!P0 BRA `(.L_x_3986) ;  /* 0x00000000008c8947 */ /* 0x000fea0003800000 */
[----:B------:R-:W-:-:S13]  /*4760*/  ISETP.NE.AND P0, PT, R0, 0x2c, PT ;  /* 0x0000002c0000780c */ /* 0x000fda0003f05270 */
[----:B------:R-:W-:Y:S05]  /*4770*/  @!P0 BRA `(.L_x_3987) ;  /* 0x0000000000448947 */ /* 0x000fea0003800000 */
.L_x_3958:
        /* <DEDUP_REMOVED lines=16> */
.L_x_3988:
[----:B------:R-:W-:Y:S05]  /*4880*/  BRA `(.L_x_3953) ;  /* 0x0000000000587947 */ /* 0x000fea0003800000 */
.L_x_3987:
        /* <DEDUP_REMOVED lines=16> */
.L_x_3986:
[----:B------:R-:W-:-:S04]  /*4990*/  PRMT R4, R24, 0x8880, RZ ;  /* 0x0000888018047816 */ /* 0x000fc800000000ff */
[----:B------:R-:W-:-:S05]  /*49a0*/  SHF.R.S32.HI R5, RZ, 0x1f, R4 ;  /* 0x0000001fff057819 */ /* 0x000fca0000011404 */
[----:B------:R0:W-:Y:S01]  /*49b0*/  STG.E.64 desc[UR36][R8.64], R4 ;  /* 0x0000000408007986 */ /* 0x0001e2000c101b24 */
[----:B------:R-:W-:Y:S05]  /*49c0*/  BRA `(.L_x_3953) ;  /* 0x0000000000087947 */ /* 0x000fea0003800000 */
.L_x_3985:
[----:B------:R-:W-:-:S05]  /*49d0*/  PRMT R3, R24, 0x8880, RZ ;  /* 0x0000888018037816 */ /* 0x000fca00000000ff */
[----:B------:R1:W-:Y:S02]  /*49e0*/  STG.E desc[UR36][R8.64], R3 ;  /* 0x0000000308007986 */ /* 0x0003e4000c101924 */
.L_x_3953:
[----:B------:R-:W-:Y:S05]  /*49f0*/  BSYNC.RECONVERGENT B6 ;  /* 0x0000000000067941 */ /* 0x000fea0003800200 */
.L_x_3952:
[----:B------:R-:W-:Y:S01]  /*4a00*/  ISETP.GE.AND P0, PT, R19, R22, PT ;  /* 0x000000161300720c */ /* 0x000fe20003f06270 */
[----:B------:R-:W-:-:S12]  /*4a10*/  BSSY.RECONVERGENT B7, `(.L_x_3989) ;  /* 0x00001bc000077945 */ /* 0x000fd80003800200 */
[----:B------:R-:W-:Y:S05]  /*4a20*/  @P0 BRA `(.L_x_3990) ;  /* 0x0000001800e80947 */ /* 0x000fea0003800000 */
[----:B------:R-:W5:Y:S01]  /*4a30*/  LDCU UR4, c[0x0][0x3a8] ;  /* 0x00007500ff0477ac */ /* 0x000f620008000800 */
[----:B01----:R-:W0:Y:S01]  /*4a40*/  LDC.64 R8, c[0x0][0x388] ;  /* 0x0000e200ff087b82 */ /* 0x003e220000000a00 */
[----:B------:R-:W-:Y:S01]  /*4a50*/  IMAD R0, R2, 0x200, R19 ;  /* 0x0000020002007824 */ /* 0x000fe200078e0213 */
[----:B--234-:R-:W-:Y:S01]  /*4a60*/  PRMT R4, R18, 0x9910, RZ ;  /* 0x0000991012047816 */ /* 0x01cfe200000000ff */
        /* <DEDUP_REMOVED lines=17> */
.L_x_3995:
[----:B------:R4:W-:Y:S01]  /*4b80*/  STG.E.U8 desc[UR36][R8.64], R23 ;  /* 0x0000001708007986 */ /* 0x0009e2000c101124 */
[----:B------:R-:W-:Y:S05]  /*4b90*/  BRA `(.L_x_3997) ;  /* 0x0000000c000c7947 */ /* 0x000fea0003800000 */
.L_x_3994:
        /* <DEDUP_REMOVED lines=10> */
.L_x_3999:
[----:B------:R-:W-:-:S05]  /*4c40*/  LOP3.LUT R23, R23, 0xffff, RZ, 0xc0, !PT ;  /* 0x0000ffff17177812 */ /* 0x000fca00078ec0ff */
[----:B------:R2:W-:Y:S01]  /*4c50*/  STG.E desc[UR36][R8.64], R23 ;  /* 0x0000001708007986 */ /* 0x0005e2000c101924 */
[----:B------:R-:W-:Y:S05]  /*4c60*/  BRA `(.L_x_3997) ;  /* 0x0000000800d87947 */ /* 0x000fea0003800000 */
.L_x_3998:
[----:B------:R0:W-:Y:S01]  /*4c70*/  STG.E.U16 desc[UR36][R8.64], R23 ;  /* 0x0000001708007986 */ /* 0x0001e2000c101524 */
[----:B------:R-:W-:Y:S05]  /*4c80*/  BRA `(.L_x_3997) ;  /* 0x0000000800d07947 */ /* 0x000fea0003800000 */
.L_x_3993:
        /* <DEDUP_REMOVED lines=9> */
.L_x_4001:
[----:B------:R-:W0:Y:S02]  /*4d20*/  I2F.S16 R0, R23 ;  /* 0x0000001700007306 */ /* 0x000e240000101400 */
[----:B0-----:R-:W-:-:S05]  /*4d30*/  F2FP.F16.F32.PACK_AB R0, RZ, R0 ;  /* 0x00000000ff00723e */ /* 0x001fca00000000ff */
[----:B------:R0:W-:Y:S01]  /*4d40*/  STG.E.U16 desc[UR36][R8.64], R0 ;  /* 0x0000000008007986 */ /* 0x0001e2000c101524 */
[----:B------:R-:W-:Y:S05]  /*4d50*/  BRA `(.L_x_3997) ;  /* 0x00000008009c7947 */ /* 0x000fea0003800000 */
.L_x_4000:
        /* <DEDUP_REMOVED lines=10> */
.L_x_4003:
[----:B------:R-:W0:Y:S02]  /*4e00*/  I2F.S16 R23, R23 ;  /* 0x0000001700177306 */ /* 0x000e240000101400 */
[----:B0-----:R-:W-:-:S04]  /*4e10*/  F2FP.F16.F32.PACK_AB R3, RZ, R23 ;  /* 0x00000017ff03723e */ /* 0x001fc800000000ff */
[----:B------:R-:W-:-:S05]  /*4e20*/  PRMT R3, R3, 0x5410, RZ ;  /* 0x0000541003037816 */ /* 0x000fca00000000ff */
[----:B------:R0:W-:Y:S01]  /*4e30*/  STG.E desc[UR36][R8.64], R3 ;  /* 0x0000000308007986 */ /* 0x0001e2000c101924 */
[----:B------:R-:W-:Y:S05]  /*4e40*/  BRA `(.L_x_3997) ;  /* 0x0000000800607947 */ /* 0x000fea0003800000 */
.L_x_4002:
[----:B------:R-:W0:Y:S02]  /*4e50*/  I2F.F64.S16 R4, R23 ;  /* 0x0000001700047312 */ /* 0x000e240000101c00 */
[----:B0-----:R0:W-:Y:S01]  /*4e60*/  STG.E.64 desc[UR36][R8.64], R4 ;  /* 0x0000000408007986 */ /* 0x0011e2000c101b24 */
[----:B------:R-:W-:Y:S05]  /*4e70*/  BRA `(.L_x_3997) ;  /* 0x0000000800547947 */ /* 0x000fea0003800000 */
.L_x_3992:
        /* <DEDUP_REMOVED lines=12> */
.L_x_4007:
        /* <DEDUP_REMOVED lines=16> */
.L_x_4010:
[----:B------:R-:W-:-:S07]  /*5040*/  PRMT R4, R0, 0x7610, R4 ;  /* 0x0000761000047816 */ /* 0x000fce0000000004 */
.L_x_4009:
[----:B------:R-:W-:Y:S05]  /*5050*/  BSYNC.RECONVERGENT B0 ;  /* 0x0000000000007941 */ /* 0x000fea0003800200 */
.L_x_4008:
[----:B------:R0:W-:Y:S01]  /*5060*/  STG.E.U8 desc[UR36][R8.64], R4 ;  /* 0x0000000408007986 */ /* 0x0001e2000c101124 */
[----:B------:R-:W-:Y:S05]  /*5070*/  BRA `(.L_x_3997) ;  /* 0x0000000400d47947 */ /* 0x000fea0003800000 */
.L_x_4006:
        /* <DEDUP_REMOVED lines=16> */
.L_x_4013:
[----:B------:R-:W-:-:S07]  /*5180*/  PRMT R4, R0, 0x7610, R4 ;  /* 0x0000761000047816 */ /* 0x000fce0000000004 */
.L_x_4012:
[----:B------:R-:W-:Y:S05]  /*5190*/  BSYNC.RECONVERGENT B0 ;  /* 0x0000000000007941 */ /* 0x000fea0003800200 */
.L_x_4011:
[----:B------:R0:W-:Y:S01]  /*51a0*/  STG.E.U8 desc[UR36][R8.64], R4 ;  /* 0x0000000408007986 */ /* 0x0001e2000c101124 */
[----:B------:R-:W-:Y:S05]  /*51b0*/  BRA `(.L_x_3997) ;  /* 0x0000000400847947 */ /* 0x000fea0003800000 */
.L_x_4005:
        /* <DEDUP_REMOVED lines=21> */
.L_x_4015:
[----:B------:R-:W-:Y:S01]  /*5310*/  LOP3.LUT R4, R23, 0xffff, RZ, 0xc0, !PT ;  /* 0x0000ffff17047812 */ /* 0x000fe200078ec0ff */
[----:B------:R-:W-:-:S05]  /*5320*/  IMAD.MOV.U32 R5, RZ, RZ, RZ ;  /* 0x000000ffff057224 */ /* 0x000fca00078e00ff */
[----:B------:R0:W-:Y:S01]  /*5330*/  STG.E.64 desc[UR36][R8.64], R4 ;  /* 0x0000000408007986 */ /* 0x0001e2000c101b24 */
[----:B------:R-:W-:Y:S05]  /*5340*/  BRA `(.L_x_3997) ;  /* 0x0000000400207947 */ /* 0x000fea0003800000 */
.L_x_4014:
[----:B------:R-:W-:-:S05]  /*5350*/  LOP3.LUT R23, R23, 0xffff, RZ, 0xc0, !PT ;  /* 0x0000ffff17177812 */ /* 0x000fca00078ec0ff */
[----:B------:R0:W-:Y:S01]  /*5360*/  STG.E desc[UR36][R8.64], R23 ;  /* 0x0000001708007986 */ /* 0x0001e2000c101924 */
[----:B------:R-:W-:Y:S05]  /*5370*/  BRA `(.L_x_3997) ;  /* 0x0000000400147947 */ /* 0x000fea0003800000 */
.L_x_4004:
        /* <DEDUP_REMOVED lines=8> */
.L_x_4017:
[----:B------:R-:W0:Y:S01]  /*5400*/  I2F.F64.S16 R4, R23 ;  /* 0x0000001700047312 */ /* 0x000e220000101c00 */
[----:B------:R-:W-:-:S05]  /*5410*/  CS2R R6, SRZ ;  /* 0x0000000000067805 */ /* 0x000fca000001ff00 */
[----:B0-----:R0:W-:Y:S01]  /*5420*/  STG.E.128 desc[UR36][R8.64], R4 ;  /* 0x0000000408007986 */ /* 0x0011e2000c101d24 */
[----:B------:R-:W-:Y:S05]  /*5430*/  BRA `(.L_x_3997) ;  /* 0x0000000000e47947 */ /* 0x000fea0003800000 */
.L_x_4016:
[----:B------:R-:W-:-:S13]  /*5440*/  ISETP.NE.AND P0, PT, R0, 0xf, PT ;  /* 0x0000000f0000780c */ /* 0x000fda0003f05270 */
[----:B------:R-:W-:Y:S05]  /*5450*/  @!P0 BRA `(.L_x_4018) ;  /* 0x0000000000d08947 */ /* 0x000fea0003800000 */
[----:B------:R-:W-:-:S13]  /*5460*/  ISETP.NE.AND P0, PT, R0, 0x17, PT ;  /* 0x000000170000780c */ /* 0x000fda0003f05270 */
[----:B------:R-:W-:Y:S05]  /*5470*/  @!P0 BRA `(.L_x_4019) ;  /* 0x0000000000848947 */ /* 0x000fea0003800000 */
[----:B------:R-:W-:-:S13]  /*5480*/  ISETP.NE.AND P0, PT, R0, 0x18, PT ;  /* 0x000000180000780c */ /* 0x000fda0003f05270 */
[----:B------:R-:W-:Y:S05]  /*5490*/  @!P0 BRA `(.L_x_4020) ;  /* 0x0000000000448947 */ /* 0x000fea0003800000 */
.L_x_3996:
        /* <DEDUP_REMOVED lines=16> */
.L_x_4021:
[----:B------:R-:W-:Y:S05]  /*55a0*/  BRA `(.L_x_3997) ;  /* 0x0000000000887947 */ /* 0x000fea0003800000 */
.L_x_4020:
        /* <DEDUP_REMOVED lines=11> */
.L_x_4023:
[----:B------:R-:W-:Y:S05]  /*5660*/  BSYNC.RECONVERGENT B0 ;  /* 0x0000000000007941 */ /* 0x000fea0003800200 */
.L_x_4022:
[----:B------:R0:W-:Y:S01]  /*5670*/  STG.E.U8 desc[UR36][R8.64], R3 ;  /* 0x0000000308007986 */ /* 0x0001e2000c101124 */
[----:B------:R-:W-:Y:S05]  /*5680*/  BRA `(.L_x_3997) ;  /* 0x0000000000507947 */ /* 0x000fea0003800000 */
.L_x_4019:
        /* <DEDUP_REMOVED lines=12> */
.L_x_4024:
[----:B------:R-:W-:Y:S01]  /*5750*/  IMAD.MOV.U32 R3, RZ, RZ, 0x7f ;  /* 0x0000007fff037424 */ /* 0x000fe200078e00ff */
[----:B------:R-:W-:-:S04]  /*5760*/  ISETP.GT.U32.AND P0, PT, R5, 0x7f800000, PT ;  /* 0x7f8000000500780c */ /* 0x000fc80003f04070 */
[----:B------:R-:W-:-:S05]  /*5770*/  SEL R3, R3, 0x7c, P0 ;  /* 0x0000007c03037807 */ /* 0x000fca0000000000 */
[----:B------:R0:W-:Y:S01]  /*5780*/  STG.E.U8 desc[UR36][R8.64], R3 ;  /* 0x0000000308007986 */ /* 0x0001e2000c101124 */
[----:B------:R-:W-:Y:S05]  /*5790*/  BRA `(.L_x_3997) ;  /* 0x00000000000c7947 */ /* 0x000fea0003800000 */
.L_x_4018:
[----:B------:R-:W0:Y:S02]  /*57a0*/  I2F.S16 R0, R23 ;  /* 0x0000001700007306 */ /* 0x000e240000101400 */
[----:B0-----:R-:W-:-:S05]  /*57b0*/  F2FP.BF16.F32.PACK_AB R0, RZ, R0 ;  /* 0x00000000ff00723e */ /* 0x001fca00000010ff */
[----:B------:R0:W-:Y:S02]  /*57c0*/  STG.E.U16 desc[UR36][R8.64], R0 ;  /* 0x0000000008007986 */ /* 0x0001e4000c101524 */
.L_x_3997:
[----:B------:R-:W-:Y:S05]  /*57d0*/  BSYNC.RECONVERGENT B6 ;  /* 0x0000000000067941 */ /* 0x000fea0003800200 */
.L_x_3991:
        /* <DEDUP_REMOVED lines=24> */
.L_x_4029:
[----:B------:R0:W-:Y:S01]  /*5960*/  STG.E.U8 desc[UR36][R8.64], R16 ;  /* 0x0000001008007986 */ /* 0x0001e2000c101124 */
[----:B------:R-:W-:Y:S05]  /*5970*/  BRA `(.L_x_4031) ;  /* 0x0000000c000c7947 */ /* 0x000fea0003800000 */
.L_x_4028:
        /* <DEDUP_REMOVED lines=10> */
.L_x_4033:
[----:B------:R-:W-:-:S05]  /*5a20*/  LOP3.LUT R3, R16, 0xffff, RZ, 0xc0, !PT ;  /* 0x0000ffff10037812 */ /* 0x000fca00078ec0ff */
[----:B------:R3:W-:Y:S01]  /*5a30*/  STG.E desc[UR36][R8.64], R3 ;  /* 0x0000000308007986 */ /* 0x0007e2000c101924 */
[----:B------:R-:W-:Y:S05]  /*5a40*/  BRA `(.L_x_4031) ;  /* 0x0000000800d87947 */ /* 0x000fea0003800000 */
.L_x_4032:
[----:B------:R2:W-:Y:S01]  /*5a50*/  STG.E.U16 desc[UR36][R8.64], R16 ;  /* 0x0000001008007986 */ /* 0x0005e2000c101524 */
[----:B------:R-:W-:Y:S05]  /*5a60*/  BRA `(.L_x_4031) ;  /* 0x0000000800d07947 */ /* 0x000fea0003800000 */
.L_x_4027:
        /* <DEDUP_REMOVED lines=9> */
.L_x_4035:
[----:B------:R-:W0:Y:S02]  /*5b00*/  I2F.S16 R0, R16 ;  /* 0x0000001000007306 */ /* 0x000e240000101400 */
[----:B0-----:R-:W-:-:S05]  /*5b10*/  F2FP.F16.F32.PACK_AB R0, RZ, R0 ;  /* 0x00000000ff00723e */ /* 0x001fca00000000ff */
[----:B------:R0:W-:Y:S01]  /*5b20*/  STG.E.U16 desc[UR36][R8.64], R0 ;  /* 0x0000000008007986 */ /* 0x0001e2000c101524 */
[----:B------:R-:W-:Y:S05]  /*5b30*/  BRA `(.L_x_4031) ;  /* 0x00000008009c7947 */ /* 0x000fea0003800000 */
.L_x_4034:
        /* <DEDUP_REMOVED lines=10> */
.L_x_4037:
[----:B------:R-:W0:Y:S02]  /*5be0*/  I2F.S16 R16, R16 ;  /* 0x0000001000107306 */ /* 0x000e240000101400 */
[----:B0-----:R-:W-:-:S04]  /*5bf0*/  F2FP.F16.F32.PACK_AB R3, RZ, R16 ;  /* 0x00000010ff03723e */ /* 0x001fc800000000ff */
[----:B------:R-:W-:-:S05]  /*5c00*/  PRMT R3, R3, 0x5410, RZ ;  /* 0x0000541003037816 */ /* 0x000fca00000000ff */
[----:B------:R0:W-:Y:S01]  /*5c10*/  STG.E desc[UR36][R8.64], R3 ;  /* 0x0000000308007986 */ /* 0x0001e2000c101924 */
[----:B------:R-:W-:Y:S05]  /*5c20*/  BRA `(.L_x_4031) ;  /* 0x0000000800607947 */ /* 0x000fea0003800000 */
.L_x_4036:
[----:B------:R-:W0:Y:S02]  /*5c30*/  I2F.F64.S16 R4, R16 ;  /* 0x0000001000047312 */ /* 0x000e240000101c00 */
[----:B0-----:R0:W-:Y:S01]  /*5c40*/  STG.E.64 desc[UR36][R8.64], R4 ;  /* 0x0000000408007986 */ /* 0x0011e2000c101b24 */
[----:B------:R-:W-:Y:S05]  /*5c50*/  BRA `(.L_x_4031) ;  /* 0x0000000800547947 */ /* 0x000fea0003800000 */
.L_x_4026:
        /* <DEDUP_REMOVED lines=12> */
.L_x_4041:
        /* <DEDUP_REMOVED lines=16> */
.L_x_4044:
[----:B------:R-:W-:-:S07]  /*5e20*/  PRMT R4, R0, 0x7610, R4 ;  /* 0x0000761000047816 */ /* 0x000fce0000000004 */
.L_x_4043:
[----:B------:R-:W-:Y:S05]  /*5e30*/  BSYNC.RECONVERGENT B0 ;  /* 0x0000000000007941 */ /* 0x000fea0003800200 */
.L_x_4042:
[----:B------:R0:W-:Y:S01]  /*5e40*/  STG.E.U8 desc[UR36][R8.64], R4 ;  /* 0x0000000408007986 */ /* 0x0001e2000c101124 */
[----:B------:R-:W-:Y:S05]  /*5e50*/  BRA `(.L_x_4031) ;  /* 0x0000000400d47947 */ /* 0x000fea0003800000 */
.L_x_4040:
        /* <DEDUP_REMOVED lines=16> */
.L_x_4047:
[----:B------:R-:W-:-:S07]  /*5f60*/  PRMT R4, R0, 0x7610, R4 ;  /* 0x0000761000047816 */ /* 0x000fce0000000004 */
.L_x_4046:
[----:B------:R-:W-:Y:S05]  /*5f70*/  BSYNC.RECONVERGENT B0 ;  /* 0x0000000000007941 */ /* 0x000fea0003800200 */
.L_x_4045:
[----:B------:R0:W-:Y:S01]  /*5f80*/  STG.E.U8 desc[UR36][R8.64], R4 ;  /* 0x0000000408007986 */ /* 0x0001e2000c101124 */
[----:B------:R-:W-:Y:S05]  /*5f90*/  BRA `(.L_x_4031) ;  /* 0x0000000400847947 */ /* 0x000fea0003800000 */
.L_x_4039:
        /* <DEDUP_REMOVED lines=21> */
.L_x_4049:
[----:B------:R-:W-:Y:S01]  /*60f0*/  LOP3.LUT R4, R16, 0xffff, RZ, 0xc0, !PT ;  /* 0x0000ffff10047812 */ /* 0x000fe200078ec0ff */
[----:B------:R-:W-:-:S05]  /*6100*/  IMAD.MOV.U32 R5, RZ, RZ, RZ ;  /* 0x000000ffff057224 */ /* 0x000fca00078e00ff */
[----:B------:R0:W-:Y:S01]  /*6110*/  STG.E.64 desc[UR36][R8.64], R4 ;  /* 0x0000000408007986 */ /* 0x0001e2000c101b24 */
[----:B------:R-:W-:Y:S05]  /*6120*/  BRA `(.L_x_4031) ;  /* 0x0000000400207947 */ /* 0x000fea0003800000 */
.L_x_4048:
[----:B------:R-:W-:-:S05]  /*6130*/  LOP3.LUT R3, R16, 0xffff, RZ, 0xc0, !PT ;  /* 0x0000ffff10037812 */ /* 0x000fca00078ec0ff */
[----:B------:R0:W-:Y:S01]  /*6140*/  STG.E desc[UR36][R8.64], R3 ;  /* 0x0000000308007986 */ /* 0x0001e2000c101924 */
[----:B------:R-:W-:Y:S05]  /*6150*/  BRA `(.L_x_4031) ;  /* 0x0000000400147947 */ /* 0x000fea0003800000 */
.L_x_4038:
        /* <DEDUP_REMOVED lines=8> */
.L_x_4051:
[----:B------:R-:W0:Y:S01]  /*61e0*/  I2F.F64.S16 R4, R16 ;  /* 0x0000001000047312 */ /* 0x000e220000101c00 */
[----:B------:R-:W-:-:S05]  /*61f0*/  CS2R R6, SRZ ;  /* 0x0000000000067805 */ /* 0x000fca000001ff00 */
[----:B0-----:R0:W-:Y:S01]  /*6200*/  STG.E.128 desc[UR36][R8.64], R4 ;  /* 0x0000000408007986 */ /* 0x0011e2000c101d24 */
[----:B------:R-:W-:Y:S05]  /*6210*/  BRA `(.L_x_4031) ;  /* 0x0000000000e47947 */ /* 0x000fea0003800000 */
.L_x_4050:
[----:B------:R-:W-:-:S13]  /*6220*/  ISETP.NE.AND P0, PT, R0, 0xf, PT ;  /* 0x0000000f0000780c */ /* 0x000fda0003f05270 */
[----:B------:R-:W-:Y:S05]  /*6230*/  @!P0 BRA `(.L_x_4052) ;  /* 0x0000000000d08947 */ /* 0x000fea0003800000 */
[----:B------:R-:W-:-:S13]  /*6240*/  ISETP.NE.AND P0, PT, R0, 0x17, PT ;  /* 0x000000170000780c */ /* 0x000fda0003f05270 */
[----:B------:R-:W-:Y:S05]  /*6250*/  @!P0 BRA `(.L_x_4053) ;  /* 0x0000000000848947 */ /* 0x000fea0003800000 */
[----:B------:R-:W-:-:S13]  /*6260*/  ISETP.NE.AND P0, PT, R0, 0x18, PT ;  /* 0x000000180000780c */ /* 0x000fda0003f05270 */
[----:B------:R-:W-:Y:S05]  /*6270*/  @!P0 BRA `(.L_x_4054) ;  /* 0x0000000000448947 */ /* 0x000fea0003800000 */
.L_x_4030:
        /* <DEDUP_REMOVED lines=16> */
.L_x_4055:
[----:B------:R-:W-:Y:S05]  /*6380*/  BRA `(.L_x_4031) ;  /* 0x0000000000887947 */ /* 0x000fea0003800000 */
.L_x_4054:
        /* <DEDUP_REMOVED lines=11> */
.L_x_4057:
[----:B------:R-:W-:Y:S05]  /*6440*/  BSYNC.RECONVERGENT B0 ;  /* 0x0000000000007941 */ /* 0x000fea0003800200 */
.L_x_4056:
[----:B------:R0:W-:Y:S01]  /*6450*/  STG.E.U8 desc[UR36][R8.64], R3 ;  /* 0x0000000308007986 */ /* 0x0001e2000c101124 */
[----:B------:R-:W-:Y:S05]  /*6460*/  BRA `(.L_x_4031) ;  /* 0x0000000000507947 */ /* 0x000fea0003800000 */
.L_x_4053:
        /* <DEDUP_REMOVED lines=12> */
.L_x_4058:
[----:B------:R-:W-:Y:S01]  /*6530*/  IMAD.MOV.U32 R3, RZ, RZ, 0x7f ;  /* 0x0000007fff037424 */ /* 0x000fe200078e00ff */
[----:B------:R-:W-:-:S04]  /*6540*/  ISETP.GT.U32.AND P0, PT, R5, 0x7f800000, PT ;  /* 0x7f8000000500780c */ /* 0x000fc80003f04070 */
[----:B------:R-:W-:-:S05]  /*6550*/  SEL R3, R3, 0x7c, P0 ;  /* 0x0000007c03037807 */ /* 0x000fca0000000000 */
[----:B------:R0:W-:Y:S01]  /*6560*/  STG.E.U8 desc[UR36][R8.64], R3 ;  /* 0x0000000308007986 */ /* 0x0001e2000c101124 */
[----:B------:R-:W-:Y:S05]  /*6570*/  BRA `(.L_x_4031) ;  /* 0x00000000000c7947 */ /* 0x000fea0003800000 */
.L_x_4052:
[----:B------:R-:W0:Y:S02]  /*6580*/  I2F.S16 R0, R16 ;  /* 0x0000001000007306 */ /* 0x000e240000101400 */
[----:B0-----:R-:W-:-:S05]  /*6590*/  F2FP.BF16.F32.PACK_AB R0, RZ, R0 ;  /* 0x00000000ff00723e */ /* 0x001fca00000010ff */
[----:B------:R0:W-:Y:S02]  /*65a0*/  STG.E.U16 desc[UR36][R8.64], R0 ;  /* 0x0000000008007986 */ /* 0x0001e4000c101524 */
.L_x_4031:
[----:B------:R-:W-:Y:S05]  /*65b0*/  BSYNC.RECONVERGENT B6 ;  /* 0x0000000000067941 */ /* 0x000fea0003800200 */
.L_x_4025:
[----:B------:R-:W-:-:S07]  /*65c0*/  VIADD R19, R19, 0x80 ;  /* 0x0000008013137836 */ /* 0x000fce0000000000 */
.L_x_3990:
[----:B------:R-:W-:Y:S05]  /*65d0*/  BSYNC.RECONVERGENT B7 ;  /* 0x0000000000077941 */ /* 0x000fea0003800200 */
.L_x_3989:
        /* <DEDUP_REMOVED lines=21> */
.L_x_4062:
[----:B------:R-:W-:Y:S01]  /*6730*/  STG.E.U8 desc[UR36][R2.64], R17 ;  /* 0x0000001102007986 */ /* 0x000fe2000c101124 */
[----:B------:R-:W-:Y:S05]  /*6740*/  EXIT ;  /* 0x000000000000794d */ /* 0x000fea0003800000 */
.L_x_4061:
        /* <DEDUP_REMOVED lines=10> */
.L_x_4065:
[----:B------:R-:W-:-:S05]  /*67f0*/  LOP3.LUT R17, R17, 0xffff, RZ, 0xc0, !PT ;  /* 0x0000ffff11117812 */ /* 0x000fca00078ec0ff */
[----:B------:R-:W-:Y:S01]  /*6800*/  STG.E desc[UR36][R2.64], R17 ;  /* 0x0000001102007986 */ /* 0x000fe2000c101924 */
[----:B------:R-:W-:Y:S05]  /*6810*/  EXIT ;  /* 0x000000000000794d */ /* 0x000fea0003800000 */
.L_x_4064:
[----:B------:R-:W-:Y:S01]  /*6820*/  STG.E.U16 desc[UR36][R2.64], R17 ;  /* 0x0000001102007986 */ /* 0x000fe2000c101524 */
[----:B------:R-:W-:Y:S05]  /*6830*/  EXIT ;  /* 0x000000000000794d */ /* 0x000fea0003800000 */
.L_x_4060:
        /* <DEDUP_REMOVED lines=9> */
.L_x_4067:
[----:B------:R-:W0:Y:S02]  /*68d0*/  I2F.S16 R0, R17 ;  /* 0x0000001100007306 */ /* 0x000e240000101400 */
[----:B0-----:R-:W-:-:S05]  /*68e0*/  F2FP.F16.F32.PACK_AB R0, RZ, R0 ;  /* 0x00000000ff00723e */ /* 0x001fca00000000ff */
[----:B------:R-:W-:Y:S01]  /*68f0*/  STG.E.U16 desc[UR36][R2.64], R0 ;  /* 0x0000000002007986 */ /* 0x000fe2000c101524 */
[----:B------:R-:W-:Y:S05]  /*6900*/  EXIT ;  /* 0x000000000000794d */ /* 0x000fea0003800000 */
.L_x_4066:
        /* <DEDUP_REMOVED lines=10> */
.L_x_4069:
[----:B------:R-:W0:Y:S02]  /*69b0*/  I2F.S16 R17, R17 ;  /* 0x0000001100117306 */ /* 0x000e240000101400 */
[----:B0-----:R-:W-:-:S04]  /*69c0*/  F2FP.F16.F32.PACK_AB R5, RZ, R17 ;  /* 0x00000011ff05723e */ /* 0x001fc800000000ff */
[----:B------:R-:W-:-:S05]  /*69d0*/  PRMT R5, R5, 0x5410, RZ ;  /* 0x0000541005057816 */ /* 0x000fca00000000ff */
[----:B------:R-:W-:Y:S01]  /*69e0*/  STG.E desc[UR36][R2.64], R5 ;  /* 0x0000000502007986 */ /* 0x000fe2000c101924 */
[----:B------:R-:W-:Y:S05]  /*69f0*/  EXIT ;  /* 0x000000000000794d */ /* 0x000fea0003800000 */
.L_x_4068:
[----:B------:R-:W0:Y:S02]  /*6a00*/  I2F.F64.S16 R4, R17 ;  /* 0x0000001100047312 */ /* 0x000e240000101c00 */
[----:B0-----:R-:W-:Y:S01]  /*6a10*/  STG.E.64 desc[UR36][R2.64], R4 ;  /* 0x0000000402007986 */ /* 0x001fe2000c101b24 */
[----:B------:R-:W-:Y:S05]  /*6a20*/  EXIT ;  /* 0x000000000000794d */ /* 0x000fea0003800000 */
.L_x_4059:
        /* <DEDUP_REMOVED lines=12> */
.L_x_4073:
        /* <DEDUP_REMOVED lines=17> */
.L_x_4075:
[----:B------:R-:W-:Y:S05]  /*6c00*/  BSYNC.RECONVERGENT B0 ;  /* 0x0000000000007941 */ /* 0x000fea0003800200 */
.L_x_4074:
[----:B------:R-:W-:Y:S01]  /*6c10*/  STG.E.U8 desc[UR36][R2.64], R0 ;  /* 0x0000000002007986 */ /* 0x000fe2000c101124 */
[----:B------:R-:W-:Y:S05]  /*6c20*/  EXIT ;  /* 0x000000000000794d */ /* 0x000fea0003800000 */
.L_x_4072:
        /* <DEDUP_REMOVED lines=17> */
.L_x_4077:
[----:B------:R-:W-:Y:S05]  /*6d40*/  BSYNC.RECONVERGENT B0 ;  /* 0x0000000000007941 */ /* 0x000fea0003800200 */
.L_x_4076:
[----:B------:R-:W-:Y:S01]  /*6d50*/  STG.E.U8 desc[UR36][R2.64], R0 ;  /* 0x0000000002007986 */ /* 0x000fe2000c101124 */
[----:B------:R-:W-:Y:S05]  /*6d60*/  EXIT ;  /* 0x000000000000794d */ /* 0x000fea0003800000 */
.L_x_4071:
        /* <DEDUP_REMOVED lines=21> */
.L_x_4079:
[----:B------:R-:W-:Y:S01]  /*6ec0*/  LOP3.LUT R4, R17, 0xffff, RZ, 0xc0, !PT ;  /* 0x0000ffff11047812 */ /* 0x000fe200078ec0ff */
[----:B------:R-:W-:-:S05]  /*6ed0*/  IMAD.MOV.U32 R5, RZ, RZ, RZ ;  /* 0x000000ffff057224 */ /* 0x000fca00078e00ff */
[----:B------:R-:W-:Y:S01]  /*6ee0*/  STG.E.64 desc[UR36][R2.64], R4 ;  /* 0x0000000402007986 */ /* 0x000fe2000c101b24 */
[----:B------:R-:W-:Y:S05]  /*6ef0*/  EXIT ;  /* 0x000000000000794d */ /* 0x000fea0003800000 */
.L_x_4078:
[----:B------:R-:W-:-:S05]  /*6f00*/  LOP3.LUT R17, R17, 0xffff, RZ, 0xc0, !PT ;  /* 0x0000ffff11117812 */ /* 0x000fca00078ec0ff */
[----:B------:R-:W-:Y:S01]  /*6f10*/  STG.E desc[UR36][R2.64], R17 ;  /* 0x0000001102007986 */ /* 0x000fe2000c101924 */
[----:B------:R-:W-:Y:S05]  /*6f20*/  EXIT ;  /* 0x000000000000794d */ /* 0x000fea0003800000 */
.L_x_4070:
        /* <DEDUP_REMOVED lines=8> */
.L_x_4081:
[----:B------:R-:W0:Y:S01]  /*6fb0*/  I2F.F64.S16 R4, R17 ;  /* 0x0000001100047312 */ /* 0x000e220000101c00 */
[----:B------:R-:W-:-:S05]  /*6fc0*/  CS2R R6, SRZ ;  /* 0x0000000000067805 */ /* 0x000fca000001ff00 */
[----:B0-----:R-:W-:Y:S01]  /*6fd0*/  STG.E.128 desc[UR36][R2.64], R4 ;  /* 0x0000000402007986 */ /* 0x001fe2000c101d24 */
[----:B------:R-:W-:Y:S05]  /*6fe0*/  EXIT ;  /* 0x000000000000794d */ /* 0x000fea0003800000 */
.L_x_4080:
[----:B------:R-:W-:-:S13]  /*6ff0*/  ISETP.NE.AND P0, PT, R0, 0xf, PT ;  /* 0x0000000f0000780c */ /* 0x000fda0003f05270 */
[----:B------:R-:W-:Y:S05]  /*7000*/  @!P0 BRA `(.L_x_4082) ;  /* 0x0000000000d48947 */ /* 0x000fea0003800000 */
[----:B------:R-:W-:-:S13]  /*7010*/  ISETP.NE.AND P0, PT, R0, 0x17, PT ;  /* 0x000000170000780c */ /* 0x000fda0003f05270 */
[----:B------:R-:W-:Y:S05]  /*7020*/  @!P0 BRA `(.L_x_4083) ;  /* 0x0000000000848947 */ /* 0x000fea0003800000 */
[----:B------:R-:W-:-:S13]  /*7030*/  ISETP.NE.AND P0, PT, R0, 0x18, PT ;  /* 0x000000180000780c */ /* 0x000fda0003f05270 */
[----:B------:R-:W-:Y:S05]  /*7040*/  @!P0 BRA `(.L_x_4084) ;  /* 0x0000000000448947 */ /* 0x000fea0003800000 */
.L_x_4063:
        /* <DEDUP_REMOVED lines=16> */
.L_x_4085:
[----:B------:R-:W-:Y:S05]  /*7150*/  EXIT ;  /* 0x000000000000794d */ /* 0x000fea0003800000 */
.L_x_4084:
        /* <DEDUP_REMOVED lines=11> */
.L_x_4087:
[----:B------:R-:W-:Y:S05]  /*7210*/  BSYNC.RECONVERGENT B0 ;  /* 0x0000000000007941 */ /* 0x000fea0003800200 */
.L_x_4086:
[----:B------:R-:W-:Y:S01]  /*7220*/  STG.E.U8 desc[UR36][R2.64], R5 ;  /* 0x0000000502007986 */ /* 0x000fe2000c101124 */
[----:B------:R-:W-:Y:S05]  /*7230*/  EXIT ;  /* 0x000000000000794d */ /* 0x000fea0003800000 */
.L_x_4083:
        /* <DEDUP_REMOVED lines=13> */
.L_x_4088:
[----:B------:R-:W-:Y:S01]  /*7310*/  IMAD.MOV.U32 R5, RZ, RZ, 0x7f ;  /* 0x0000007fff057424 */ /* 0x000fe200078e00ff */
[----:B------:R-:W-:-:S04]  /*7320*/  ISETP.GT.U32.AND P0, PT, R17, 0x7f800000, PT ;  /* 0x7f8000001100780c */ /* 0x000fc80003f04070 */
[----:B------:R-:W-:-:S05]  /*7330*/  SEL R5, R5, 0x7c, P0 ;  /* 0x0000007c05057807 */ /* 0x000fca0000000000 */
[----:B------:R-:W-:Y:S01]  /*7340*/  STG.E.U8 desc[UR36][R2.64], R5 ;  /* 0x0000000502007986 */ /* 0x000fe2000c101124 */
[----:B------:R-:W-:Y:S05]  /*7350*/  EXIT ;  /* 0x000000000000794d */ /* 0x000fea0003800000 */
.L_x_4082:
[----:B------:R-:W0:Y:S02]  /*7360*/  I2F.S16 R0, R17 ;  /* 0x0000001100007306 */ /* 0x000e240000101400 */
[----:B0-----:R-:W-:-:S05]  /*7370*/  F2FP.BF16.F32.PACK_AB R0, RZ, R0 ;  /* 0x00000000ff00723e */ /* 0x001fca00000010ff */
[----:B------:R-:W-:Y:S01]  /*7380*/  STG.E.U16 desc[UR36][R2.64], R0 ;  /* 0x0000000002007986 */ /* 0x000fe2000c101524 */
[----:B------:R-:W-:Y:S05]  /*7390*/  EXIT ;  /* 0x000000000000794d */ /* 0x000fea0003800000 */
.L_x_4089:
        /* <DEDUP_REMOVED lines=14> */
.L_x_23639:


//--------------------- .text._ZN2at6native18elementwise_kernelILi128ELi4EZNS0_22gpu_kernel_impl_nocastIZZZNS0_19signbit_kernel_cudaERNS_18TensorIteratorBaseEENKUlvE_clEvENKUlvE1_clEvEUliE_EEvS4_RKT_EUliE_EEviT1_ --------------------------
	.section	.text._ZN2at6native18elementwise_kernelILi128ELi4EZNS0_22gpu_kernel_impl_nocastIZZZNS0_19signbit_kernel_cudaERNS_18TensorIteratorBaseEENKUlvE_clEvENKUlvE1_clEvEUliE_EEvS4_RKT_EUliE_EEviT1_,"ax",@progbits
	.align	128
        .global         _ZN2at6native18elementwise_kernelILi128ELi4EZNS0_22gpu_kernel_impl_nocastIZZZNS0_19signbit_kernel_cudaERNS_18TensorIteratorBaseEENKUlvE_clEvENKUlvE1_clEvEUliE_EEvS4_RKT_EUliE_EEviT1_
        .type           _ZN2at6native18elementwise_kernelILi128ELi4EZNS0_22gpu_kernel_impl_nocastIZZZNS0_19signbit_kernel_cudaERNS_18TensorIteratorBaseEENKUlvE_clEvENKUlvE1_clEvEUliE_EEvS4_RKT_EUliE_EEviT1_,@function
        .size           _ZN2at6native18elementwise_kernelILi128ELi4EZNS0_22gpu_kernel_impl_nocastIZZZNS0_19signbit_kernel_cudaERNS_18TensorIteratorBaseEENKUlvE_clEvENKUlvE1_clEvEUliE_EEvS4_RKT_EUliE_EEviT1_,(.L_x_23640 - _ZN2at6native18elementwise_kernelILi128ELi4EZNS0_22gpu_kernel_impl_nocastIZZZNS0_19signbit_kernel_cudaERNS_18TensorIteratorBaseEENKUlvE_clEvENKUlvE1_clEvEUliE_EEvS4_RKT_EUliE_EEviT1_)
        .other          _ZN2at6native18elementwise_kernelILi128ELi4EZNS0_22gpu_kernel_impl_nocastIZZZNS0_19signbit_kernel_cudaERNS_18TensorIteratorBaseEENKUlvE_clEvENKUlvE1_clEvEUliE_EEvS4_RKT_EUliE_EEviT1_,@"STO_CUDA_ENTRY STV_DEFAULT"
_ZN2at6native18elementwise_kernelILi128ELi4EZNS0_22gpu_kernel_impl_nocastIZZZNS0_19signbit_kernel_cudaERNS_18TensorIteratorBaseEENKUlvE_clEvENKUlvE1_clEvEUliE_EEvS4_RKT_EUliE_EEviT1_:
.text._ZN2at6native18elementwise_kernelILi128ELi4EZNS0_22gpu_kernel_impl_nocastIZZZNS0_19signbit_kernel_cudaERNS_18TensorIteratorBaseEENKUlvE_clEvENKUlvE1_clEvEUliE_EEvS4_RKT_EUliE_EEviT1_:
        /* <DEDUP_REMOVED lines=29> */
.L_x_4093:
[----:B------:R-:W-:-:S13]  /*01d0*/  ISETP.GE.AND P0, PT, R3, UR4, PT ;  /* 0x0000000403007c0c */ /* 0x000fda000bf06270 */
[----:B------:R-:W-:Y:S05]  /*01e0*/  @P0 BREAK.RELIABLE B1 ;  /* 0x0000000000010942 */ /* 0x000fea0003800100 */
[----:B------:R-:W-:Y:S05]  /*01f0*/  @P0 BRA `(.L_x_4094) ;  /* 0x00000000001c0947 */ /* 0x000fea0003800000 */
[----:B------:R-:W-:Y:S05]  /*0200*/  BSYNC.RELIABLE B1 ;  /* 0x0000000000017941 */ /* 0x000fea0003800100 */
.L_x_4092:
[----:B------:R-:W1:Y:S02]  /*0210*/  LDC.64 R4, c[0x0][0x588] ;  /* 0x00016200ff047b82 */ /* 0x000e640000000a00 */
[----:B-1----:R-:W2:Y:S06]  /*0220*/  LDG.E R4, desc[UR6][R4.64] ;  /* 0x0000000604047981 */ /* 0x002eac000c1e1900 */
[----:B0-----:R-:W0:Y:S01]  /*0230*/  LDC.64 R6, c[0x0][0x580] ;  /* 0x00016000ff067b82 */ /* 0x001e220000000a00 */
[----:B------:R-:W-:Y:S02]  /*0240*/  IADD3 R3, PT, PT, R3, 0x80, RZ ;  /* 0x0000008003037810 */ /* 0x000fe40007ffe0ff */
[----:B--2---:R-:W-:-:S05]  /*0250*/  SHF.R.U32.HI R9, RZ, 0x1f, R4 ;  /* 0x0000001fff097819 */ /* 0x004fca0000011604 */
[----:B0-----:R1:W-:Y:S02]  /*0260*/  STG.E.U8 desc[UR6][R6.64], R9 ;  /* 0x0000000906007986 */ /* 0x0013e4000c101106 */
.L_x_4094:
[----:B------:R-:W-:Y:S05]  /*0270*/  BSYNC.RECONVERGENT B0 ;  /* 0x0000000000007941 */ /* 0x000fea0003800200 */
.L_x_4091:
        /* <DEDUP_REMOVED lines=9> */
.L_x_4090:
        /* <DEDUP_REMOVED lines=306> */
.L_x_4098:
        /* <DEDUP_REMOVED lines=310> */
.L_x_4100:
        /* <DEDUP_REMOVED lines=9> */
.L_x_4097:
[----:B------:R-:W-:-:S13]  /*2a20*/  ISETP.GE.AND P0, PT, R3, UR4, PT ;  /* 0x0000000403007c0c */ /* 0x000fda000bf06270 */
[----:B------:R-:W-:Y:S05]  /*2a30*/  @P0 BREAK.RELIABLE B1 ;  /* 0x0000000000010942 */ /* 0x000fea0003800100 */
[----:B------:R-:W-:Y:S05]  /*2a40*/  @P0 BRA `(.L_x_4099) ;  /* 0x0000001000d00947 */ /* 0x000fea0003800000 */
[----:B------:R-:W-:Y:S05]  /*2a50*/  BSYNC.RELIABLE B1 ;  /* 0x0000000000017941 */ /* 0x000fea0003800100 */
.L_x_4096:
        /* <DEDUP_REMOVED lines=298> */
.L_x_4101:
        /* <DEDUP_REMOVED lines=9> */
.L_x_4099:
[----:B------:R-:W-:Y:S05]  /*3d90*/  BSYNC.RECONVERGENT B0 ;  /* 0x0000000000007941 */ /* 0x000fea0003800200 */
.L_x_4095:
        /* <DEDUP_REMOVED lines=301> */
.L_x_4102:
        /* <DEDUP_REMOVED lines=9> */
.L_x_4103:
        /* <DEDUP_REMOVED lines=16> */
.L_x_23640:


//--------------------- .text._ZN2at6native27unrolled_elementwise_kernelIZZZNS0_19signbit_kernel_cudaERNS_18TensorIteratorBaseEENKUlvE_clEvENKUlvE1_clEvEUliE_St5arrayIPcLm2EELi4E23TrivialOffsetCalculatorILi1EjESB_NS0_6memory15LoadWithoutCastENSC_16StoreWithoutCastEEEviT_T0_T2_T3_T4_T5_ --------------------------
	.section	.text._ZN2at6native27unrolled_elementwise_kernelIZZZNS0_19signbit_kernel_cudaERNS_18TensorIteratorBaseEENKUlvE_clEvENKUlvE1_clEvEUliE_St5arrayIPcLm2EELi4E23TrivialOffsetCalculatorILi1EjESB_NS0_6memory15LoadWithoutCastENSC_16StoreWithoutCastEEEviT_T0_T2_T3_T4_T5_,"ax",@progbits
	.align	128
        .global         _ZN2at6native27unrolled_elementwise_kernelIZZZNS0_19signbit_kernel_cudaERNS_18TensorIteratorBaseEENKUlvE_clEvENKUlvE1_clEvEUliE_St5arrayIPcLm2EELi4E23TrivialOffsetCalculatorILi1EjESB_NS0_6memory15LoadWithoutCastENSC_16StoreWithoutCastEEEviT_T0_T2_T3_T4_T5_
        .type           _ZN2at6native27unrolled_elementwise_kernelIZZZNS0_19signbit_kernel_cudaERNS_18TensorIteratorBaseEENKUlvE_clEvENKUlvE1_clEvEUliE_St5arrayIPcLm2EELi4E23TrivialOffsetCalculatorILi1EjESB_NS0_6memory15LoadWithoutCastENSC_16StoreWithoutCastEEEviT_T0_T2_T3_T4_T5_,@function
        .size           _ZN2at6native27unrolled_elementwise_kernelIZZZNS0_19signbit_kernel_cudaERNS_18TensorIteratorBaseEENKUlvE_clEvENKUlvE1_clEvEUliE_St5arrayIPcLm2EELi4E23TrivialOffsetCalculatorILi1EjESB_NS0_6memory15LoadWithoutCastENSC_16StoreWithoutCastEEEviT_T0_T2_T3_T4_T5_,(.L_x_23641 - _ZN2at6native27unrolled_elementwise_kernelIZZZNS0_19signbit_kernel_cudaERNS_18TensorIteratorBaseEENKUlvE_clEvENKUlvE1_clEvEUliE_St5arrayIPcLm2EELi4E23TrivialOffsetCalculatorILi1EjESB_NS0_6memory15LoadWithoutCastENSC_16StoreWithoutCastEEEviT_T0_T2_T3_T4_T5_)
        .other          _ZN2at6native27unrolled_elementwise_kernelIZZZNS0_19signbit_kernel_cudaERNS_18TensorIteratorBaseEENKUlvE_clEvENKUlvE1_clEvEUliE_St5arrayIPcLm2EELi4E23TrivialOffsetCalculatorILi1EjESB_NS0_6memory15LoadWithoutCastENSC_16StoreWithoutCastEEEviT_T0_T2_T3_T4_T5_,@"STO_CUDA_ENTRY STV_DEFAULT"
_ZN2at6native27unrolled_elementwise_kernelIZZZNS0_19signbit_kernel_cudaERNS_18TensorIteratorBaseEENKUlvE_clEvENKUlvE1_clEvEUliE_St5arrayIPcLm2EELi4E23TrivialOffsetCalculatorILi1EjESB_NS0_6memory15LoadWithoutCastENSC_16StoreWithoutCastEEEviT_T0_T2_T3_T4_T5_:
.text._ZN2at6native27unrolled_elementwise_kernelIZZZNS0_19signbit_kernel_cudaERNS_18TensorIteratorBaseEENKUlvE_clEvENKUlvE1_clEvEUliE_St5arrayIPcLm2EELi4E23TrivialOffsetCalculatorILi1EjESB_NS0_6memory15LoadWithoutCastENSC_16StoreWithoutCastEEEviT_T0_T2_T3_T4_T5_:
        /* <DEDUP_REMOVED lines=59> */
.L_x_4106:
[----:B------:R-:W-:Y:S05]  /*03b0*/  BSYNC.RELIABLE B1 ;  /* 0x0000000000017941 */ /* 0x000fea0003800100 */
.L_x_4105:
[----:B------:R-:W-:-:S13]  /*03c0*/  ISETP.GE.AND P0, PT, R0, R3, PT ;  /* 0x000000030000720c */ /* 0x000fda0003f06270 */
[----:B------:R-:W1:Y:S01]  /*03d0*/  @!P0 LDC.64 R12, c[0x0][0x388] ;  /* 0x0000e200ff0c8b82 */ /* 0x000e620000000a00 */
[----:B0-----:R-:W-:Y:S02]  /*03e0*/  @!P0 IMAD R7, R5, 0x200, R0 ;  /* 0x0000020005078824 */ /* 0x001fe400078e0200 */
[----:B------:R-:W-:-:S03]  /*03f0*/  @!P0 VIADD R0, R0, 0x80 ;  /* 0x0000008000008836 */ /* 0x000fc60000000000 */
[----:B-1----:R-:W-:-:S04]  /*0400*/  @!P0 IADD3 R6, P1, PT, R7, R12, RZ ;  /* 0x0000000c07068210 */ /* 0x002fc80007f3e0ff */
[----:B------:R-:W-:-:S05]  /*0410*/  @!P0 IADD3.X R7, PT, PT, RZ, R13, RZ, P1, !PT ;  /* 0x0000000dff078210 */ /* 0x000fca0000ffe4ff */
[----:B------:R1:W-:Y:S04]  /*0420*/  @!P0 STG.E.U8 desc[UR4][R6.64], R9 ;  /* 0x0000000906008986 */ /* 0x0003e8000c101104 */
.L_x_4107:
[----:B------:R-:W-:Y:S05]  /*0430*/  BSYNC.RECONVERGENT B0 ;  /* 0x0000000000007941 */ /* 0x000fea0003800200 */
.L_x_4104:
        /* <DEDUP_REMOVED lines=9> */
.L_x_4108:
        /* <DEDUP_REMOVED lines=11> */
.L_x_23641:


//--------------------- .text._ZN2at6native29vectorized_elementwise_kernelILi2EZZZNS0_19signbit_kernel_cudaERNS_18TensorIteratorBaseEENKUlvE_clEvENKUlvE1_clEvEUliE_St5arrayIPcLm2EEEEviT0_T1_ --------------------------
	.section	.text._ZN2at6native29vectorized_elementwise_kernelILi2EZZZNS0_19signbit_kernel_cudaERNS_18TensorIteratorBaseEENKUlvE_clEvENKUlvE1_clEvEUliE_St5arrayIPcLm2EEEEviT0_T1_,"ax",@progbits
	.align	128
        .global         _ZN2at6native29vectorized_elementwise_kernelILi2EZZZNS0_19signbit_kernel_cudaERNS_18TensorIteratorBaseEENKUlvE_clEvENKUlvE1_clEvEUliE_St5arrayIPcLm2EEEEviT0_T1_
        .type           _ZN2at6native29vectorized_elementwise_kernelILi2EZZZNS0_19signbit_kernel_cudaERNS_18TensorIteratorBaseEENKUlvE_clEvENKUlvE1_clEvEUliE_St5arrayIPcLm2EEEEviT0_T1_,@function
        .size           _ZN2at6native29vectorized_elementwise_kernelILi2EZZZNS0_19signbit_kernel_cudaERNS_18TensorIteratorBaseEENKUlvE_clEvENKUlvE1_clEvEUliE_St5arrayIPcLm2EEEEviT0_T1_,(.L_x_23642 - _ZN2at6native29vectorized_elementwise_kernelILi2EZZZNS0_19signbit_kernel_cudaERNS_18TensorIteratorBaseEENKUlvE_clEvENKUlvE1_clEvEUliE_St5arrayIPcLm2EEEEviT0_T1_)
        .other          _ZN2at6native29vectorized_elementwise_kernelILi2EZZZNS0_19signbit_kernel_cudaERNS_18TensorIteratorBaseEENKUlvE_clEvENKUlvE1_clEvEUliE_St5arrayIPcLm2EEEEviT0_T1_,@"STO_CUDA_ENTRY STV_DEFAULT"
_ZN2at6native29vectorized_elementwise_kernelILi2EZZZNS0_19signbit_kernel_cudaERNS_18TensorIteratorBaseEENKUlvE_clEvENKUlvE1_clEvEUliE_St5arrayIPcLm2EEEEviT0_T1_:
.text._ZN2at6native29vectorized_elementwise_kernelILi2EZZZNS0_19signbit_kernel_cudaERNS_18TensorIteratorBaseEENKUlvE_clEvENKUlvE1_clEvEUliE_St5arrayIPcLm2EEEEviT0_T1_:
        /* <DEDUP_REMOVED lines=97> */
.L_x_4112:
        /* <DEDUP_REMOVED lines=8> */
.L_x_4113:
        /* <DEDUP_REMOVED lines=8> */
.L_x_4114:
        /* <DEDUP_REMOVED lines=8> */
.L_x_4115:
        /* <DEDUP_REMOVED lines=9> */
.L_x_4116:
[----:B------:R-:W-:Y:S05]  /*0820*/  BSYNC.RELIABLE B1 ;  /* 0x0000000000017941 */ /* 0x000fea0003800100 */
.L_x_4111:
[----:B------:R-:W-:-:S13]  /*0830*/  ISETP.GE.U32.AND P0, PT, R17, R16, PT ;  /* 0x000000101100720c */ /* 0x000fda0003f06070 */
[----:B--2---:R-:W2:Y:S01]  /*0840*/  @!P0 LDC.64 R6, c[0x0][0x388] ;  /* 0x0000e200ff068b82 */ /* 0x004ea20000000a00 */
[----:B-1----:R-:W-:Y:S02]  /*0850*/  @!P0 IMAD.IADD R5, R0, 0x1, R17 ;  /* 0x0000000100058824 */ /* 0x002fe400078e0211 */
[----:B------:R-:W-:-:S03]  /*0860*/  @!P0 VIADD R17, R17, 0x80 ;  /* 0x0000008011118836 */ /* 0x000fc60000000000 */
[----:B--2---:R-:W-:-:S05]  /*0870*/  @!P0 IADD3 R4, P1, PT, R5, R6, RZ ;  /* 0x0000000605048210 */ /* 0x004fca0007f3e0ff */
[----:B------:R-:W-:-:S05]  /*0880*/  @!P0 IMAD.X R5, RZ, RZ, R7, P1 ;  /* 0x000000ffff058224 */ /* 0x000fca00008e0607 */
[----:B------:R3:W-:Y:S03]  /*0890*/  @!P0 STG.E.U8 desc[UR4][R4.64], R3 ;  /* 0x0000000304008986 */ /* 0x0007e6000c101104 */
.L_x_4117:
[----:B------:R-:W-:Y:S05]  /*08a0*/  BSYNC.RECONVERGENT B0 ;  /* 0x0000000000007941 */ /* 0x000fea0003800200 */
.L_x_4110:
        /* <DEDUP_REMOVED lines=9> */
.L_x_4109:
        /* <DEDUP_REMOVED lines=29> */
.L_x_4118:
        /* <DEDUP_REMOVED lines=15> */
.L_x_23642:


//--------------------- .text._ZN2at6native29vectorized_elementwise_kernelILi4EZZZNS0_19signbit_kernel_cudaERNS_18TensorIteratorBaseEENKUlvE_clEvENKUlvE1_clEvEUliE_St5arrayIPcLm2EEEEviT0_T1_ --------------------------
	.section	.text._ZN2at6native29vectorized_elementwise_kernelILi4EZZZNS0_19signbit_kernel_cudaERNS_18TensorIteratorBaseEENKUlvE_clEvENKUlvE1_clEvEUliE_St5arrayIPcLm2EEEEviT0_T1_,"ax",@progbits
	.align	128
        .global         _ZN2at6native29vectorized_elementwise_kernelILi4EZZZNS0_19signbit_kernel_cudaERNS_18TensorIteratorBaseEENKUlvE_clEvENKUlvE1_clEvEUliE_St5arrayIPcLm2EEEEviT0_T1_
        .type           _ZN2at6native29vectorized_elementwise_kernelILi4EZZZNS0_19signbit_kernel_cudaERNS_18TensorIteratorBaseEENKUlvE_clEvENKUlvE1_clEvEUliE_St5arrayIPcLm2EEEEviT0_T1_,@function
        .size           _ZN2at6native29vectorized_elementwise_kernelILi4EZZZNS0_19signbit_kernel_cudaERNS_18TensorIteratorBaseEENKUlvE_clEvENKUlvE1_clEvEUliE_St5arrayIPcLm2EEEEviT0_T1_,(.L_x_23643 - _ZN2at6native29vectorized_elementwise_kernelILi4EZZZNS0_19signbit_kernel_cudaERNS_18TensorIteratorBaseEENKUlvE_clEvENKUlvE1_clEvEUliE_St5arrayIPcLm2EEEEviT0_T1_)
        .other          _ZN2at6native29vectorized_elementwise_kernelILi4EZZZNS0_19signbit_kernel_cudaERNS_18TensorIteratorBaseEENKUlvE_clEvENKUlvE1_clEvEUliE_St5arrayIPcLm2EEEEviT0_T1_,@"STO_CUDA_ENTRY STV_DEFAULT"
_ZN2at6native29vectorized_elementwise_kernelILi4EZZZNS0_19signbit_kernel_cudaERNS_18TensorIteratorBaseEENKUlvE_clEvENKUlvE1_clEvEUliE_St5arrayIPcLm2EEEEviT0_T1_:
.text._ZN2at6native29vectorized_elementwise_kernelILi4EZZZNS0_19signbit_kernel_cudaERNS_18TensorIteratorBaseEENKUlvE_clEvENKUlvE1_clEvEUliE_St5arrayIPcLm2EEEEviT0_T1_:
        /* <DEDUP_REMOVED lines=97> */
.L_x_4122:
        /* <DEDUP_REMOVED lines=8> */
.L_x_4123:
        /* <DEDUP_REMOVED lines=8> */
.L_x_4124:
        /* <DEDUP_REMOVED lines=8> */
.L_x_4125:
        /* <DEDUP_REMOVED lines=9> */
.L_x_4126:
[----:B------:R-:W-:Y:S05]  /*0820*/  BSYNC.RELIABLE B1 ;  /* 0x0000000000017941 */ /* 0x000fea0003800100 */
.L_x_4121:
[----:B------:R-:W-:-:S13]  /*0830*/  ISETP.GE.U32.AND P0, PT, R17, R16, PT ;  /* 0x000000101100720c */ /* 0x000fda0003f06070 */
[----:B--2---:R-:W2:Y:S01]  /*0840*/  @!P0 LDC.64 R6, c[0x0][0x388] ;  /* 0x0000e200ff068b82 */ /* 0x004ea20000000a00 */
[----:B-1----:R-:W-:Y:S02]  /*0850*/  @!P0 IMAD.IADD R5, R0, 0x1, R17 ;  /* 0x0000000100058824 */ /* 0x002fe400078e0211 */
[----:B------:R-:W-:-:S03]  /*0860*/  @!P0 VIADD R17, R17, 0x80 ;  /* 0x0000008011118836 */ /* 0x000fc60000000000 */
[----:B--2---:R-:W-:-:S05]  /*0870*/  @!P0 IADD3 R4, P1, PT, R5, R6, RZ ;  /* 0x0000000605048210 */ /* 0x004fca0007f3e0ff */
[----:B------:R-:W-:-:S05]  /*0880*/  @!P0 IMAD.X R5, RZ, RZ, R7, P1 ;  /* 0x000000ffff058224 */ /* 0x000fca00008e0607 */
[----:B------:R3:W-:Y:S03]  /*0890*/  @!P0 STG.E.U8 desc[UR4][R4.64], R3 ;  /* 0x0000000304008986 */ /* 0x0007e6000c101104 */
.L_x_4127:
[----:B------:R-:W-:Y:S05]  /*08a0*/  BSYNC.RECONVERGENT B0 ;  /* 0x0000000000007941 */ /* 0x000fea0003800200 */
.L_x_4120:
        /* <DEDUP_REMOVED lines=9> */
.L_x_4119:
        /* <DEDUP_REMOVED lines=27> */
.L_x_4128:
        /* <DEDUP_REMOVED lines=9> */
.L_x_23643:


//--------------------- .text._ZN2at6native29vectorized_elementwise_kernelILi8EZZZNS0_19signbit_kernel_cudaERNS_18TensorIteratorBaseEENKUlvE_clEvENKUlvE1_clEvEUliE_St5arrayIPcLm2EEEEviT0_T1_ --------------------------
	.section	.text._ZN2at6native29vectorized_elementwise_kernelILi8EZZZNS0_19signbit_kernel_cudaERNS_18TensorIteratorBaseEENKUlvE_clEvENKUlvE1_clEvEUliE_St5arrayIPcLm2EEEEviT0_T1_,"ax",@progbits
	.align	128
        .global         _ZN2at6native29vectorized_elementwise_kernelILi8EZZZNS0_19signbit_kernel_cudaERNS_18TensorIteratorBaseEENKUlvE_clEvENKUlvE1_clEvEUliE_St5arrayIPcLm2EEEEviT0_T1_
        .type           _ZN2at6native29vectorized_elementwise_kernelILi8EZZZNS0_19signbit_kernel_cudaERNS_18TensorIteratorBaseEENKUlvE_clEvENKUlvE1_clEvEUliE_St5arrayIPcLm2EEEEviT0_T1_,@function
        .size           _ZN2at6native29vectorized_elementwise_kernelILi8EZZZNS0_19signbit_kernel_cudaERNS_18TensorIteratorBaseEENKUlvE_clEvENKUlvE1_clEvEUliE_St5arrayIPcLm2EEEEviT0_T1_,(.L_x_23644 - _ZN2at6native29vectorized_elementwise_kernelILi8EZZZNS0_19signbit_kernel_cudaERNS_18TensorIteratorBaseEENKUlvE_clEvENKUlvE1_clEvEUliE_St5arrayIPcLm2EEEEviT0_T1_)
        .other          _ZN2at6native29vectorized_elementwise_kernelILi8EZZZNS0_19signbit_kernel_cudaERNS_18TensorIteratorBaseEENKUlvE_clEvENKUlvE1_clEvEUliE_St5arrayIPcLm2EEEEviT0_T1_,@"STO_CUDA_ENTRY STV_DEFAULT"
_ZN2at6native29vectorized_elementwise_kernelILi8EZZZNS0_19signbit_kernel_cudaERNS_18TensorIteratorBaseEENKUlvE_clEvENKUlvE1_clEvEUliE_St5arrayIPcLm2EEEEviT0_T1_:
.text._ZN2at6native29vectorized_elementwise_kernelILi8EZZZNS0_19signbit_kernel_cudaERNS_18TensorIteratorBaseEENKUlvE_clEvENKUlvE1_clEvEUliE_St5arrayIPcLm2EEEEviT0_T1_:
        /* <DEDUP_REMOVED lines=97> */
.L_x_4132:
        /* <DEDUP_REMOVED lines=8> */
.L_x_4133:
        /* <DEDUP_REMOVED lines=8> */
.L_x_4134:
        /* <DEDUP_REMOVED lines=8> */
.L_x_4135:
        /* <DEDUP_REMOVED lines=9> */
.L_x_4136:
[----:B------:R-:W-:Y:S05]  /*0820*/  BSYNC.RELIABLE B1 ;  /* 0x0000000000017941 */ /* 0x000fea0003800100 */
.L_x_4131:
[----:B------:R-:W-:-:S13]  /*0830*/  ISETP.GE.U32.AND P0, PT, R17, R16, PT ;  /* 0x000000101100720c */ /* 0x000fda0003f06070 */
[----:B--2---:R-:W2:Y:S01]  /*0840*/  @!P0 LDC.64 R6, c[0x0][0x388] ;  /* 0x0000e200ff068b82 */ /* 0x004ea20000000a00 */
[----:B-1----:R-:W-:Y:S02]  /*0850*/  @!P0 IMAD.IADD R5, R0, 0x1, R17 ;  /* 0x0000000100058824 */ /* 0x002fe400078e0211 */
[----:B------:R-:W-:-:S03]  /*0860*/  @!P0 VIADD R17, R17, 0x80 ;  /* 0x0000008011118836 */ /* 0x000fc60000000000 */
[----:B--2---:R-:W-:-:S05]  /*0870*/  @!P0 IADD3 R4, P1, PT, R5, R6, RZ ;  /* 0x0000000605048210 */ /* 0x004fca0007f3e0ff */
[----:B------:R-:W-:-:S05]  /*0880*/  @!P0 IMAD.X R5, RZ, RZ, R7, P1 ;  /* 0x000000ffff058224 */ /* 0x000fca00008e0607 */
[----:B------:R3:W-:Y:S03]  /*0890*/  @!P0 STG.E.U8 desc[UR4][R4.64], R3 ;  /* 0x0000000304008986 */ /* 0x0007e6000c101104 */
.L_x_4137:
[----:B------:R-:W-:Y:S05]  /*08a0*/  BSYNC.RECONVERGENT B0 ;  /* 0x0000000000007941 */ /* 0x000fea0003800200 */
.L_x_4130:
        /* <DEDUP_REMOVED lines=9> */
.L_x_4129:
        /* <DEDUP_REMOVED lines=25> */
.L_x_4138:
        /* <DEDUP_REMOVED lines=11> */
.L_x_23644:


//--------------------- .text._ZN2at6native18elementwise_kernelILi128ELi4EZNS0_15gpu_kernel_implIZZZNS0_19signbit_kernel_cudaERNS_18TensorIteratorBaseEENKUlvE_clEvENKUlvE0_clEvEUlaE_EEvS4_RKT_EUliE_EEviT1_ --------------------------
	.section	.text._ZN2at6native18elementwise_kernelILi128ELi4EZNS0_15gpu_kernel_implIZZZNS0_19signbit_kernel_cudaERNS_18TensorIteratorBaseEENKUlvE_clEvENKUlvE0_clEvEUlaE_EEvS4_RKT_EUliE_EEviT1_,"ax",@progbits
	.align	128
        .global         _ZN2at6native18elementwise_kernelILi128ELi4EZNS0_15gpu_kernel_implIZZZNS0_19signbit_kernel_cudaERNS_18TensorIteratorBaseEENKUlvE_clEvENKUlvE0_clEvEUlaE_EEvS4_RKT_EUliE_EEviT1_
        .type           _ZN2at6native18elementwise_kernelILi128ELi4EZNS0_15gpu_kernel_implIZZZNS0_19signbit_kernel_cudaERNS_18TensorIteratorBaseEENKUlvE_clEvENKUlvE0_clEvEUlaE_EEvS4_RKT_EUliE_EEviT1_,@function
        .size           _ZN2at6native18elementwise_kernelILi128ELi4EZNS0_15gpu_kernel_implIZZZNS0_19signbit_kernel_cudaERNS_18TensorIteratorBaseEENKUlvE_clEvENKUlvE0_clEvEUlaE_EEvS4_RKT_EUliE_EEviT1_,(.L_x_23645 - _ZN2at6native18elementwise_kernelILi128ELi4EZNS0_15gpu_kernel_implIZZZNS0_19signbit_kernel_cudaERNS_18TensorIteratorBaseEENKUlvE_clEvENKUlvE0_clEvEUlaE_EEvS4_RKT_EUliE_EEviT1_)
        .other          _ZN2at6native18elementwise_kernelILi128ELi4EZNS0_15gpu_kernel_implIZZZNS0_19signbit_kernel_cudaERNS_18TensorIteratorBaseEENKUlvE_clEvENKUlvE0_clEvEUlaE_EEvS4_RKT_EUliE_EEviT1_,@"STO_CUDA_ENTRY STV_DEFAULT"
_ZN2at6native18elementwise_kernelILi128ELi4EZNS0_15gpu_kernel_implIZZZNS0_19signbit_kernel_cudaERNS_18TensorIteratorBaseEENKUlvE_clEvENKUlvE0_clEvEUlaE_EEvS4_RKT_EUliE_EEviT1_:
.text._ZN2at6native18elementwise_kernelILi128ELi4EZNS0_15gpu_kernel_implIZZZNS0_19signbit_kernel_cudaERNS_18TensorIteratorBaseEENKUlvE_clEvENKUlvE0_clEvEUlaE_EEvS4_RKT_EUliE_EEviT1_:
        /* <DEDUP_REMOVED lines=319> */
.L_x_4141:
        /* <DEDUP_REMOVED lines=14> */
[----:B------:R0:W5:Y:S01]  /*14d0*/  LDG.E.U8 R0, desc[UR36][R2.64] ;  /* 0x0000002402007981 */ /* 0x000162000c1e1100 */
[----:B------:R-:W-:Y:S05]  /*14e0*/  BRA `(.L_x_4147) ;  /* 0x0000000c00547947 */ /* 0x000fea0003800000 */
.L_x_4145:
[----:B------:R0:W5:Y:S01]  /*14f0*/  LDG.E.U8 R0, desc[UR36][R2.64] ;  /* 0x0000002402007981 */ /* 0x000162000c1e1100 */
[----:B------:R-:W-:Y:S05]  /*1500*/  BRA `(.L_x_4147) ;  /* 0x0000000c004c7947 */ /* 0x000fea0003800000 */
.L_x_4144:
[----:B------:R-:W-:-:S09]  /*1510*/  UISETP.NE.AND UP0, UPT, UR4, 0x2, UPT ;  /* 0x000000020400788c */ /* 0x000fd2000bf05270 */
[----:B------:R-:W-:Y:S05]  /*1520*/  BRA.U !UP0, `(.L_x_4148) ;  /* 0x0000000108207547 */ /* 0x000fea000b800000 */
[----:B------:R-:W-:-:S09]  /*1530*/  UISETP.NE.AND UP0, UPT, UR4, 0x3, UPT ;  /* 0x000000030400788c */ /* 0x000fd2000bf05270 */
[----:B------:R-:W-:Y:S05]  /*1540*/  BRA.U !UP0, `(.L_x_4149) ;  /* 0x0000000108107547 */ /* 0x000fea000b800000 */
[----:B------:R-:W-:-:S09]  /*1550*/  UISETP.NE.AND UP0, UPT, UR4, 0x4, UPT ;  /* 0x000000040400788c */ /* 0x000fd2000bf05270 */
[----:B------:R-:W-:Y:S05]  /*1560*/  BRA.U UP0, `(.L_x_4146) ;  /* 0x0000000900b07547 */ /* 0x000fea000b800000 */
[----:B------:R0:W5:Y:S01]  /*1570*/  LDG.E.U8 R0, desc[UR36][R2.64] ;  /* 0x0000002402007981 */ /* 0x000162000c1e1100 */
[----:B------:R-:W-:Y:S05]  /*1580*/  BRA `(.L_x_4147) ;  /* 0x0000000c002c7947 */ /* 0x000fea0003800000 */
.L_x_4149:
[----:B------:R0:W5:Y:S01]  /*1590*/  LDG.E.U8 R0, desc[UR36][R2.64] ;  /* 0x0000002402007981 */ /* 0x000162000c1e1100 */
[----:B------:R-:W-:Y:S05]  /*15a0*/  BRA `(.L_x_4147) ;  /* 0x0000000c00247947 */ /* 0x000fea0003800000 */
.L_x_4148:
[----:B------:R0:W5:Y:S01]  /*15b0*/  LDG.E.U16 R0, desc[UR36][R2.64] ;  /* 0x0000002402007981 */ /* 0x000162000c1e1500 */
[----:B------:R-:W-:Y:S05]  /*15c0*/  BRA `(.L_x_4147) ;  /* 0x0000000c001c7947 */ /* 0x000fea0003800000 */
.L_x_4143:
        /* <DEDUP_REMOVED lines=9> */
.L_x_4151:
[----:B------:R-:W2:Y:S02]  /*1660*/  LDG.E.U16 R4, desc[UR36][R2.64] ;  /* 0x0000002402047981 */ /* 0x000ea4000c1e1500 */
[----:B--2---:R-:W-:-:S06]  /*1670*/  HADD2.F32 R4, -RZ, R4.H0_H0 ;  /* 0x20000004ff047230 */ /* 0x004fcc0000004100 */
[----:B------:R-:W0:Y:S02]  /*1680*/  F2I.FTZ.TRUNC.NTZ R4, R4 ;  /* 0x0000000400047305 */ /* 0x000e24000021f100 */
[----:B0-----:R-:W-:Y:S01]  /*1690*/  PRMT R0, R4, 0x7610, R0 ;  /* 0x0000761004007816 */ /* 0x001fe20000000000 */
[----:B------:R-:W-:Y:S06]  /*16a0*/  BRA `(.L_x_4147) ;  /* 0x0000000800e47947 */ /* 0x000fec0003800000 */
.L_x_4150:
        /* <DEDUP_REMOVED lines=9> */
.L_x_4153:
[----:B------:R-:W2:Y:S02]  /*1740*/  LDG.E.U16 R2, desc[UR36][R2.64] ;  /* 0x0000002402027981 */ /* 0x000ea4000c1e1500 */
[----:B--2---:R-:W-:-:S06]  /*1750*/  HADD2.F32 R4, -RZ, R2.H0_H0 ;  /* 0x20000002ff047230 */ /* 0x004fcc0000004100 */
[----:B------:R-:W0:Y:S02]  /*1760*/  F2I.FTZ.TRUNC.NTZ R4, R4 ;  /* 0x0000000400047305 */ /* 0x000e24000021f100 */
[----:B0-----:R-:W-:Y:S01]  /*1770*/  PRMT R0, R4, 0x7610, R0 ;  /* 0x0000761004007816 */ /* 0x001fe20000000000 */
[----:B------:R-:W-:Y:S06]  /*1780*/  BRA `(.L_x_4147) ;  /* 0x0000000800ac7947 */ /* 0x000fec0003800000 */
.L_x_4152:
[----:B------:R-:W2:Y:S02]  /*1790*/  LDG.E.64 R2, desc[UR36][R2.64] ;  /* 0x0000002402027981 */ /* 0x000ea4000c1e1b00 */
[----:B--2---:R0:W1:Y:S01]  /*17a0*/  F2I.F64.TRUNC R0, R2 ;  /* 0x0000000200007311 */ /* 0x004062000030d100 */
[----:B------:R-:W-:Y:S05]  /*17b0*/  BRA `(.L_x_4147) ;  /* 0x0000000800a07947 */ /* 0x000fea0003800000 */
.L_x_4142:
        /* <DEDUP_REMOVED lines=12> */
.L_x_4156:
[----:B------:R-:W2:Y:S02]  /*1880*/  LDG.E.64 R2, desc[UR36][R2.64] ;  /* 0x0000002402027981 */ /* 0x000ea4000c1e1b00 */
[----:B--2---:R3:W4:Y:S01]  /*1890*/  F2I.F64.TRUNC R0, R2 ;  /* 0x0000000200007311 */ /* 0x004722000030d100 */
[----:B------:R-:W-:Y:S05]  /*18a0*/  BRA `(.L_x_4147) ;  /* 0x0000000800647947 */ /* 0x000fea0003800000 */
.L_x_4155:
        /* <DEDUP_REMOVED lines=27> */
.L_x_4158:
        /* <DEDUP_REMOVED lines=14> */
.L_x_4157:
[----:B------:R-:W2:Y:S02]  /*1b40*/  LDG.E.U16 R4, desc[UR36][R2.64] ;  /* 0x0000002402047981 */ /* 0x000ea4000c1e1500 */
[----:B--2---:R-:W-:-:S06]  /*1b50*/  SHF.L.U32 R4, R4, 0x10, RZ ;  /* 0x0000001004047819 */ /* 0x004fcc00000006ff */
[----:B------:R-:W0:Y:S02]  /*1b60*/  F2I.FTZ.TRUNC.NTZ R4, R4 ;  /* 0x0000000400047305 */ /* 0x000e24000021f100 */
[----:B0-----:R-:W-:Y:S01]  /*1b70*/  PRMT R0, R4, 0x7610, R0 ;  /* 0x0000761004007816 */ /* 0x001fe20000000000 */
[----:B------:R-:W-:Y:S06]  /*1b80*/  BRA `(.L_x_4147) ;  /* 0x0000000400ac7947 */ /* 0x000fec0003800000 */
.L_x_4154:
        /* <DEDUP_REMOVED lines=10> */
.L_x_4161:
        /* <DEDUP_REMOVED lines=21> */
.L_x_4165:
[----:B------:R-:W-:Y:S05]  /*1d80*/  BSYNC.RECONVERGENT B1 ;  /* 0x0000000000017941 */ /* 0x000fea0003800200 */
.L_x_4164:
[----:B------:R-:W-:Y:S01]  /*1d90*/  IMAD.SHL.U32 R0, R0, 0x100000, RZ ;  /* 0x0010000000007824 */ /* 0x000fe200078e00ff */
[----:B------:R-:W-:-:S04]  /*1da0*/  LEA R2, R2, 0x3b800000, 0x17 ;  /* 0x3b80000002027811 */ /* 0x000fc800078eb8ff */
[----:B------:R-:W-:-:S07]  /*1db0*/  LOP3.LUT R4, R2, R0, R7, 0xfe, !PT ;  /* 0x0000000002047212 */ /* 0x000fce00078efe07 */
.L_x_4163:
[----:B------:R-:W-:Y:S05]  /*1dc0*/  BSYNC.RECONVERGENT B0 ;  /* 0x0000000000007941 */ /* 0x000fea0003800200 */
.L_x_4162:
[----:B------:R-:W0:Y:S02]  /*1dd0*/  F2I.FTZ.TRUNC.NTZ R4, R4 ;  /* 0x0000000400047305 */ /* 0x000e24000021f100 */
[----:B0-----:R-:W-:Y:S01]  /*1de0*/  PRMT R0, R4, 0x7610, R0 ;  /* 0x0000761004007816 */ /* 0x001fe20000000000 */
[----:B------:R-:W-:Y:S06]  /*1df0*/  BRA `(.L_x_4147) ;  /* 0x0000000400107947 */ /* 0x000fec0003800000 */
.L_x_4160:
        /* <DEDUP_REMOVED lines=21> */
.L_x_4169:
[----:B------:R-:W-:Y:S05]  /*1f50*/  BSYNC.RECONVERGENT B1 ;  /* 0x0000000000017941 */ /* 0x000fea0003800200 */
.L_x_4168:
[----:B------:R-:W-:Y:S01]  /*1f60*/  IMAD.SHL.U32 R0, R0, 0x200000, RZ ;  /* 0x0020000000007824 */ /* 0x000fe200078e00ff */
[----:B------:R-:W-:-:S04]  /*1f70*/  LEA R2, R2, 0x37800000, 0x17 ;  /* 0x3780000002027811 */ /* 0x000fc800078eb8ff */
[----:B------:R-:W-:-:S07]  /*1f80*/  LOP3.LUT R4, R2, R0, R7, 0xfe, !PT ;  /* 0x0000000002047212 */ /* 0x000fce00078efe07 */
.L_x_4167:
[----:B------:R-:W-:Y:S05]  /*1f90*/  BSYNC.RECONVERGENT B0 ;  /* 0x0000000000007941 */ /* 0x000fea0003800200 */
.L_x_4166:
[----:B------:R-:W0:Y:S02]  /*1fa0*/  F2I.FTZ.TRUNC.NTZ R4, R4 ;  /* 0x0000000400047305 */ /* 0x000e24000021f100 */
[----:B0-----:R-:W-:Y:S01]  /*1fb0*/  PRMT R0, R4, 0x7610, R0 ;  /* 0x0000761004007816 */ /* 0x001fe20000000000 */
[----:B------:R-:W-:Y:S06]  /*1fc0*/  BRA `(.L_x_4147) ;  /* 0x00000000009c7947 */ /* 0x000fec0003800000 */
.L_x_4159:
[----:B------:R-:W-:-:S09]  /*1fd0*/  UISETP.NE.AND UP0, UPT, UR4, 0x1c, UPT ;  /* 0x0000001c0400788c */ /* 0x000fd2000bf05270 */
[----:B------:R-:W-:Y:S05]  /*1fe0*/  BRA.U !UP0, `(.L_x_4170) ;  /* 0x0000000108907547 */ /* 0x000fea000b800000 */
[----:B------:R-:W-:-:S09]  /*1ff0*/  UISETP.NE.AND UP0, UPT, UR4, 0x1d, UPT ;  /* 0x0000001d0400788c */ /* 0x000fd2000bf05270 */
[----:B------:R-:W-:Y:S05]  /*2000*/  BRA.U !UP0, `(.L_x_4171) ;  /* 0x0000000108807547 */ /* 0x000fea000b800000 */
[----:B------:R-:W-:-:S09]  /*2010*/  UISETP.NE.AND UP0, UPT, UR4, 0x2c, UPT ;  /* 0x0000002c0400788c */ /* 0x000fd2000bf05270 */
[----:B------:R-:W-:Y:S05]  /*2020*/  BRA.U !UP0, `(.L_x_4172) ;  /* 0x0000000108487547 */ /* 0x000fea000b800000 */
.L_x_4146:
        /* <DEDUP_REMOVED lines=16> */
.L_x_4173:
[----:B------:R-:W-:Y:S01]  /*2130*/  PRMT R0, RZ, 0x7610, R0 ;  /* 0x00007610ff007816 */ /* 0x000fe20000000000 */
[----:B------:R-:W-:Y:S06]  /*2140*/  BRA `(.L_x_4147) ;  /* 0x00000000003c7947 */ /* 0x000fec0003800000 */
.L_x_4172:
        /* <DEDUP_REMOVED lines=8> */
.L_x_4175:
[----:B------:R-:W-:Y:S05]  /*21d0*/  BSYNC.RECONVERGENT B0 ;  /* 0x0000000000007941 */ /* 0x000fea0003800200 */
.L_x_4174:
[----:B------:R-:W0:Y:S02]  /*21e0*/  F2I.FTZ.TRUNC.NTZ R4, R4 ;  /* 0x0000000400047305 */ /* 0x000e24000021f100 */
[----:B0-----:R-:W-:Y:S01]  /*21f0*/  PRMT R0, R4, 0x7610, R0 ;  /* 0x0000761004007816 */ /* 0x001fe20000000000 */
[----:B------:R-:W-:Y:S06]  /*2200*/  BRA `(.L_x_4147) ;  /* 0x00000000000c7947 */ /* 0x000fec0003800000 */
.L_x_4171:
[----:B------:R2:W5:Y:S01]  /*2210*/  LDG.E.U8 R0, desc[UR36][R2.64] ;  /* 0x0000002402007981 */ /* 0x000562000c1e1100 */
[----:B------:R-:W-:Y:S05]  /*2220*/  BRA `(.L_x_4147) ;  /* 0x0000000000047947 */ /* 0x000fea0003800000 */
.L_x_4170:
[----:B------:R1:W5:Y:S02]  /*2230*/  LDG.E.U8 R0, desc[UR36][R2.64] ;  /* 0x0000002402007981 */ /* 0x000364000c1e1100 */
.L_x_4147:
        /* <DEDUP_REMOVED lines=19> */
.L_x_4180:
[----:B------:R3:W-:Y:S01]  /*2370*/  STG.E.U8 desc[UR36][R2.64], R9 ;  /* 0x0000000902007986 */ /* 0x0007e2000c101124 */
[----:B------:R-:W-:Y:S05]  /*2380*/  BRA `(.L_x_4182) ;  /* 0x0000000c00107947 */ /* 0x000fea0003800000 */
.L_x_4179:
        /* <DEDUP_REMOVED lines=10> */
.L_x_4184:
[----:B------:R1:W-:Y:S01]  /*2430*/  STG.E desc[UR36][R2.64], R9 ;  /* 0x0000000902007986 */ /* 0x0003e2000c101924 */
[----:B------:R-:W-:Y:S05]  /*2440*/  BRA `(.L_x_4182) ;  /* 0x0000000800e07947 */ /* 0x000fea0003800000 */
.L_x_4183:
[----:B------:R2:W-:Y:S01]  /*2450*/  STG.E.U16 desc[UR36][R2.64], R9 ;  /* 0x0000000902007986 */ /* 0x0005e2000c101524 */
[----:B------:R-:W-:Y:S05]  /*2460*/  BRA `(.L_x_4182) ;  /* 0x0000000800d87947 */ /* 0x000fea0003800000 */
.L_x_4178:
        /* <DEDUP_REMOVED lines=9> */
.L_x_4186:
[----:B------:R-:W0:Y:S02]  /*2500*/  I2F.U16 R0, R9 ;  /* 0x0000000900007306 */ /* 0x000e240000101000 */
[----:B0-----:R-:W-:-:S05]  /*2510*/  F2FP.F16.F32.PACK_AB R0, RZ, R0 ;  /* 0x00000000ff00723e */ /* 0x001fca00000000ff */
[----:B------:R0:W-:Y:S01]  /*2520*/  STG.E.U16 desc[UR36][R2.64], R0 ;  /* 0x0000000002007986 */ /* 0x0001e2000c101524 */
[----:B------:R-:W-:Y:S05]  /*2530*/  BRA `(.L_x_4182) ;  /* 0x0000000800a47947 */ /* 0x000fea0003800000 */
.L_x_4185:
        /* <DEDUP_REMOVED lines=10> */
.L_x_4188:
[----:B------:R-:W0:Y:S02]  /*25e0*/  I2F.U16 R9, R9 ;  /* 0x0000000900097306 */ /* 0x000e240000101000 */
[----:B0-----:R-:W-:-:S04]  /*25f0*/  F2FP.F16.F32.PACK_AB R5, RZ, R9 ;  /* 0x00000009ff05723e */ /* 0x001fc800000000ff */
[----:B------:R-:W-:-:S05]  /*2600*/  PRMT R5, R5, 0x5410, RZ ;  /* 0x0000541005057816 */ /* 0x000fca00000000ff */
[----:B------:R0:W-:Y:S01]  /*2610*/  STG.E desc[UR36][R2.64], R5 ;  /* 0x0000000502007986 */ /* 0x0001e2000c101924 */
[----:B------:R-:W-:Y:S05]  /*2620*/  BRA `(.L_x_4182) ;  /* 0x0000000800687947 */ /* 0x000fea0003800000 */
.L_x_4187:
[----:B------:R-:W0:Y:S02]  /*2630*/  I2F.F64.U16 R4, R9 ;  /* 0x0000000900047312 */ /* 0x000e240000101800 */
[----:B0-----:R0:W-:Y:S01]  /*2640*/  STG.E.64 desc[UR36][R2.64], R4 ;  /* 0x0000000402007986 */ /* 0x0011e2000c101b24 */
[----:B------:R-:W-:Y:S05]  /*2650*/  BRA `(.L_x_4182) ;  /* 0x00000008005c7947 */ /* 0x000fea0003800000 */
.L_x_4177:
        /* <DEDUP_REMOVED lines=10> */
.L_x_4191:
[----:B------:R-:W0:Y:S01]  /*2700*/  I2F.F64.U16 R4, R9 ;  /* 0x0000000900047312 */ /* 0x000e220000101800 */
[----:B------:R-:W-:-:S05]  /*2710*/  CS2R R6, SRZ ;  /* 0x0000000000067805 */ /* 0x000fca000001ff00 */
[----:B0-----:R0:W-:Y:S01]  /*2720*/  STG.E.128 desc[UR36][R2.64], R4 ;  /* 0x0000000402007986 */ /* 0x0011e2000c101d24 */
[----:B------:R-:W-:Y:S05]  /*2730*/  BRA `(.L_x_4182) ;  /* 0x0000000800247947 */ /* 0x000fea0003800000 */
.L_x_4190:
        /* <DEDUP_REMOVED lines=17> */
.L_x_4195:
[----:B------:R-:W-:Y:S05]  /*2850*/  BSYNC.RECONVERGENT B0 ;  /* 0x0000000000007941 */ /* 0x000fea0003800200 */
.L_x_4194:
[----:B------:R0:W-:Y:S01]  /*2860*/  STG.E.U8 desc[UR36][R2.64], R5 ;  /* 0x0000000502007986 */ /* 0x0001e2000c101124 */
[----:B------:R-:W-:Y:S05]  /*2870*/  BRA `(.L_x_4182) ;  /* 0x0000000400d47947 */ /* 0x000fea0003800000 */
.L_x_4193:
        /* <DEDUP_REMOVED lines=17> */
.L_x_4192:
[----:B------:R-:W0:Y:S02]  /*2990*/  I2F.U16 R0, R9 ;  /* 0x0000000900007306 */ /* 0x000e240000101000 */
[----:B0-----:R-:W-:-:S05]  /*29a0*/  F2FP.BF16.F32.PACK_AB R0, RZ, R0 ;  /* 0x00000000ff00723e */ /* 0x001fca00000010ff */
[----:B------:R0:W-:Y:S01]  /*29b0*/  STG.E.U16 desc[UR36][R2.64], R0 ;  /* 0x0000000002007986 */ /* 0x0001e2000c101524 */
[----:B------:R-:W-:Y:S05]  /*29c0*/  BRA `(.L_x_4182) ;  /* 0x0000000400807947 */ /* 0x000fea0003800000 */
.L_x_4189:
        /* <DEDUP_REMOVED lines=10> */
.L_x_4198:
        /* <DEDUP_REMOVED lines=12> */
.L_x_4201:
[----:B------:R-:W-:-:S04]  /*2b30*/  SHF.R.U32.HI R0, RZ, 0x14, R9 ;  /* 0x00000014ff007819 */ /* 0x000fc80000011609 */
[----:B------:R-:W-:-:S04]  /*2b40*/  LOP3.LUT R0, R0, 0x1, RZ, 0xc0, !PT ;  /* 0x0000000100007812 */ /* 0x000fc800078ec0ff */
[----:B------:R-:W-:-:S04]  /*2b50*/  IADD3 R0, PT, PT, R9, 0x487ffff, R0 ;  /* 0x0487ffff09007810 */ /* 0x000fc80007ffe000 */
[----:B------:R-:W-:-:S04]  /*2b60*/  SHF.R.U32.HI R0, RZ, 0x14, R0 ;  /* 0x00000014ff007819 */ /* 0x000fc80000011600 */
[----:B------:R-:W-:-:S07]  /*2b70*/  LOP3.LUT R4, R0, 0xff, RZ, 0xc0, !PT ;  /* 0x000000ff00047812 */ /* 0x000fce00078ec0ff */
.L_x_4202:
[----:B------:R-:W-:-:S07]  /*2b80*/  PRMT R0, R4, 0x7610, R0 ;  /* 0x0000761004007816 */ /* 0x000fce0000000000 */
.L_x_4200:
[----:B------:R-:W-:Y:S05]  /*2b90*/  BSYNC.RECONVERGENT B0 ;  /* 0x0000000000007941 */ /* 0x000fea0003800200 */
.L_x_4199:
[----:B------:R0:W-:Y:S01]  /*2ba0*/  STG.E.U8 desc[UR36][R2.64], R0 ;  /* 0x0000000002007986 */ /* 0x0001e2000c101124 */
[----:B------:R-:W-:Y:S05]  /*2bb0*/  BRA `(.L_x_4182) ;  /* 0x0000000400047947 */ /* 0x000fea0003800000 */
.L_x_4197:
        /* <DEDUP_REMOVED lines=13> */
.L_x_4205:
[----:B------:R-:W-:-:S04]  /*2c90*/  SHF.R.U32.HI R0, RZ, 0x15, R5 ;  /* 0x00000015ff007819 */ /* 0x000fc80000011605 */
[----:B------:R-:W-:-:S04]  /*2ca0*/  LOP3.LUT R0, R0, 0x1, RZ, 0xc0, !PT ;  /* 0x0000000100007812 */ /* 0x000fc800078ec0ff */
[----:B------:R-:W-:-:S04]  /*2cb0*/  IADD3 R0, PT, PT, R5, 0x88fffff, R0 ;  /* 0x088fffff05007810 */ /* 0x000fc80007ffe000 */
[----:B------:R-:W-:-:S04]  /*2cc0*/  SHF.R.U32.HI R0, RZ, 0x15, R0 ;  /* 0x00000015ff007819 */ /* 0x000fc80000011600 */
[----:B------:R-:W-:-:S07]  /*2cd0*/  LOP3.LUT R5, R0, 0xff, RZ, 0xc0, !PT ;  /* 0x000000ff00057812 */ /* 0x000fce00078ec0ff */
.L_x_4206:
[----:B------:R-:W-:-:S07]  /*2ce0*/  PRMT R0, R5, 0x7610, R0 ;  /* 0x0000761005007816 */ /* 0x000fce0000000000 */
.L_x_4204:
[----:B------:R-:W-:Y:S05]  /*2cf0*/  BSYNC.RECONVERGENT B0 ;  /* 0x0000000000007941 */ /* 0x000fea0003800200 */
.L_x_4203:
[----:B------:R0:W-:Y:S01]  /*2d00*/  STG.E.U8 desc[UR36][R2.64], R0 ;  /* 0x0000000002007986 */ /* 0x0001e2000c101124 */
[----:B------:R-:W-:Y:S05]  /*2d10*/  BRA `(.L_x_4182) ;  /* 0x0000000000ac7947 */ /* 0x000fea0003800000 */
.L_x_4196:
[----:B------:R-:W-:-:S09]  /*2d20*/  UISETP.NE.AND UP0, UPT, UR4, 0x1c, UPT ;  /* 0x0000001c0400788c */ /* 0x000fd2000bf05270 */
[----:B------:R-:W-:Y:S05]  /*2d30*/  BRA.U !UP0, `(.L_x_4207) ;  /* 0x0000000108a07547 */ /* 0x000fea000b800000 */
[----:B------:R-:W-:-:S09]  /*2d40*/  UISETP.NE.AND UP0, UPT, UR4, 0x1d, UPT ;  /* 0x0000001d0400788c */ /* 0x000fd2000bf05270 */
[----:B------:R-:W-:Y:S05]  /*2d50*/  BRA.U !UP0, `(.L_x_4208) ;  /* 0x0000000108887547 */ /* 0x000fea000b800000 */
[----:B------:R-:W-:-:S09]  /*2d60*/  UISETP.NE.AND UP0, UPT, UR4, 0x2c, UPT ;  /* 0x0000002c0400788c */ /* 0x000fd2000bf05270 */
[----:B------:R-:W-:Y:S05]  /*2d70*/  BRA.U !UP0, `(.L_x_4209) ;  /* 0x0000000108447547 */ /* 0x000fea000b800000 */
.L_x_4181:
        /* <DEDUP_REMOVED lines=16> */
.L_x_4210:
[----:B------:R-:W-:Y:S05]  /*2e80*/  BRA `(.L_x_4182) ;  /* 0x0000000000507947 */ /* 0x000fea0003800000 */
.L_x_4209:
        /* <DEDUP_REMOVED lines=15> */
.L_x_4208:
[----:B------:R-:W-:Y:S01]  /*2f80*/  HFMA2 R5, -RZ, RZ, 0, 0 ;  /* 0x00000000ff057431 */ /* 0x000fe200000001ff */
[----:B------:R-:W-:-:S05]  /*2f90*/  LOP3.LUT R4, R9, 0xffff, RZ, 0xc0, !PT ;  /* 0x0000ffff09047812 */ /* 0x000fca00078ec0ff */
[----:B------:R0:W-:Y:S01]  /*2fa0*/  STG.E.64 desc[UR36][R2.64], R4 ;  /* 0x0000000402007986 */ /* 0x0001e2000c101b24 */
[----:B------:R-:W-:Y:S05]  /*2fb0*/  BRA `(.L_x_4182) ;  /* 0x0000000000047947 */ /* 0x000fea0003800000 */
.L_x_4207:
[----:B------:R0:W-:Y:S02]  /*2fc0*/  STG.E desc[UR36][R2.64], R9 ;  /* 0x0000000902007986 */ /* 0x0001e4000c101924 */
.L_x_4182:
[----:B------:R-:W-:Y:S05]  /*2fd0*/  BSYNC.RECONVERGENT B6 ;  /* 0x0000000000067941 */ /* 0x000fea0003800200 */
.L_x_4176:
[----:B------:R-:W-:-:S07]  /*2fe0*/  VIADD R17, R17, 0x80 ;  /* 0x0000008011117836 */ /* 0x000fce0000000000 */
.L_x_4140:
[----:B------:R-:W-:Y:S05]  /*2ff0*/  BSYNC.RECONVERGENT B7 ;  /* 0x0000000000077941 */ /* 0x000fea0003800200 */
.L_x_4139:
        /* <DEDUP_REMOVED lines=307> */
.L_x_4213:
        /* <DEDUP_REMOVED lines=16> */
.L_x_4217:
[----:B------:R0:W5:Y:S01]  /*4430*/  LDG.E.U8 R0, desc[UR36][R2.64] ;  /* 0x0000002402007981 */ /* 0x000162000c1e1100 */
[----:B------:R-:W-:Y:S05]  /*4440*/  BRA `(.L_x_4219) ;  /* 0x0000000c004c7947 */ /* 0x000fea0003800000 */
.L_x_4216:
        /* <DEDUP_REMOVED lines=8> */
.L_x_4221:
[----:B------:R0:W5:Y:S01]  /*44d0*/  LDG.E.U8 R0, desc[UR36][R2.64] ;  /* 0x0000002402007981 */ /* 0x000162000c1e1100 */
[----:B------:R-:W-:Y:S05]  /*44e0*/  BRA `(.L_x_4219) ;  /* 0x0000000c00247947 */ /* 0x000fea0003800000 */
.L_x_4220:
[----:B------:R0:W5:Y:S01]  /*44f0*/  LDG.E.U16 R0, desc[UR36][R2.64] ;  /* 0x0000002402007981 */ /* 0x000162000c1e1500 */
[----:B------:R-:W-:Y:S05]  /*4500*/  BRA `(.L_x_4219) ;  /* 0x0000000c001c7947 */ /* 0x000fea0003800000 */
.L_x_4215:
        /* <DEDUP_REMOVED lines=9> */
.L_x_4223:
[----:B------:R-:W2:Y:S02]  /*45a0*/  LDG.E.U16 R4, desc[UR36][R2.64] ;  /* 0x0000002402047981 */ /* 0x000ea4000c1e1500 */
[----:B--2---:R-:W-:-:S06]  /*45b0*/  HADD2.F32 R4, -RZ, R4.H0_H0 ;  /* 0x20000004ff047230 */ /* 0x004fcc0000004100 */
[----:B------:R-:W0:Y:S02]  /*45c0*/  F2I.FTZ.TRUNC.NTZ R4, R4 ;  /* 0x0000000400047305 */ /* 0x000e24000021f100 */
[----:B0-----:R-:W-:Y:S01]  /*45d0*/  PRMT R0, R4, 0x7610, R0 ;  /* 0x0000761004007816 */ /* 0x001fe20000000000 */
[----:B------:R-:W-:Y:S06]  /*45e0*/  BRA `(.L_x_4219) ;  /* 0x0000000800e47947 */ /* 0x000fec0003800000 */
.L_x_4222:
        /* <DEDUP_REMOVED lines=9> */
.L_x_4225:
[----:B------:R-:W2:Y:S02]  /*4680*/  LDG.E.U16 R2, desc[UR36][R2.64] ;  /* 0x0000002402027981 */ /* 0x000ea4000c1e1500 */
[----:B--2---:R-:W-:-:S06]  /*4690*/  HADD2.F32 R4, -RZ, R2.H0_H0 ;  /* 0x20000002ff047230 */ /* 0x004fcc0000004100 */
[----:B------:R-:W0:Y:S02]  /*46a0*/  F2I.FTZ.TRUNC.NTZ R4, R4 ;  /* 0x0000000400047305 */ /* 0x000e24000021f100 */
[----:B0-----:R-:W-:Y:S01]  /*46b0*/  PRMT R0, R4, 0x7610, R0 ;  /* 0x0000761004007816 */ /* 0x001fe20000000000 */
[----:B------:R-:W-:Y:S06]  /*46c0*/  BRA `(.L_x_4219) ;  /* 0x0000000800ac7947 */ /* 0x000fec0003800000 */
.L_x_4224:
[----:B------:R-:W2:Y:S02]  /*46d0*/  LDG.E.64 R2, desc[UR36][R2.64] ;  /* 0x0000002402027981 */ /* 0x000ea4000c1e1b00 */
[----:B--2---:R0:W1:Y:S01]  /*46e0*/  F2I.F64.TRUNC R0, R2 ;  /* 0x0000000200007311 */ /* 0x004062000030d100 */
[----:B------:R-:W-:Y:S05]  /*46f0*/  BRA `(.L_x_4219) ;  /* 0x0000000800a07947 */ /* 0x000fea0003800000 */
.L_x_4214:
        /* <DEDUP_REMOVED lines=12> */
.L_x_4228:
[----:B------:R-:W2:Y:S02]  /*47c0*/  LDG.E.64 R2, desc[UR36][R2.64] ;  /* 0x0000002402027981 */ /* 0x000ea4000c1e1b00 */
[----:B--2---:R3:W4:Y:S01]  /*47d0*/  F2I.F64.TRUNC R0, R2 ;  /* 0x0000000200007311 */ /* 0x004722000030d100 */
[----:B------:R-:W-:Y:S05]  /*47e0*/  BRA `(.L_x_4219) ;  /* 0x0000000800647947 */ /* 0x000fea0003800000 */
.L_x_4227:
        /* <DEDUP_REMOVED lines=27> */
.L_x_4230:
        /* <DEDUP_REMOVED lines=14> */
.L_x_4229:
[----:B------:R-:W2:Y:S02]  /*4a80*/  LDG.E.U16 R4, desc[UR36][R2.64] ;  /* 0x0000002402047981 */ /* 0x000ea4000c1e1500 */
[----:B--2---:R-:W-:-:S06]  /*4a90*/  IMAD.U32 R4, R4, 0x10000, RZ ;  /* 0x0001000004047824 */ /* 0x004fcc00078e00ff */
[----:B------:R-:W0:Y:S02]  /*4aa0*/  F2I.FTZ.TRUNC.NTZ R4, R4 ;  /* 0x0000000400047305 */ /* 0x000e24000021f100 */
[----:B0-----:R-:W-:Y:S01]  /*4ab0*/  PRMT R0, R4, 0x7610, R0 ;  /* 0x0000761004007816 */ /* 0x001fe20000000000 */
[----:B------:R-:W-:Y:S06]  /*4ac0*/  BRA `(.L_x_4219) ;  /* 0x0000000400ac7947 */ /* 0x000fec0003800000 */
.L_x_4226:
        /* <DEDUP_REMOVED lines=10> */
.L_x_4233:
        /* <DEDUP_REMOVED lines=21> */
.L_x_4237:
[----:B------:R-:W-:Y:S05]  /*4cc0*/  BSYNC.RECONVERGENT B1 ;  /* 0x0000000000017941 */ /* 0x000fea0003800200 */
.L_x_4236:
[----:B------:R-:W-:Y:S02]  /*4cd0*/  SHF.L.U32 R0, R0, 0x14, RZ ;  /* 0x0000001400007819 */ /* 0x000fe400000006ff */
[----:B------:R-:W-:-:S04]  /*4ce0*/  LEA R2, R2, 0x3b800000, 0x17 ;  /* 0x3b80000002027811 */ /* 0x000fc800078eb8ff */
[----:B------:R-:W-:-:S07]  /*4cf0*/  LOP3.LUT R4, R2, R0, R7, 0xfe, !PT ;  /* 0x0000000002047212 */ /* 0x000fce00078efe07 */
.L_x_4235:
[----:B------:R-:W-:Y:S05]  /*4d00*/  BSYNC.RECONVERGENT B0 ;  /* 0x0000000000007941 */ /* 0x000fea0003800200 */
.L_x_4234:
[----:B------:R-:W0:Y:S02]  /*4d10*/  F2I.FTZ.TRUNC.NTZ R4, R4 ;  /* 0x0000000400047305 */ /* 0x000e24000021f100 */
[----:B0-----:R-:W-:Y:S01]  /*4d20*/  PRMT R0, R4, 0x7610, R0 ;  /* 0x0000761004007816 */ /* 0x001fe20000000000 */
[----:B------:R-:W-:Y:S06]  /*4d30*/  BRA `(.L_x_4219) ;  /* 0x0000000400107947 */ /* 0x000fec0003800000 */
.L_x_4232:
        /* <DEDUP_REMOVED lines=21> */
.L_x_4241:
[----:B------:R-:W-:Y:S05]  /*4e90*/  BSYNC.RECONVERGENT B1 ;  /* 0x0000000000017941 */ /* 0x000fea0003800200 */
.L_x_4240:
[----:B------:R-:W-:Y:S01]  /*4ea0*/  IMAD.SHL.U32 R0, R0, 0x200000, RZ ;  /* 0x0020000000007824 */ /* 0x000fe200078e00ff */
[----:B------:R-:W-:-:S04]  /*4eb0*/  LEA R2, R2, 0x37800000, 0x17 ;  /* 0x3780000002027811 */ /* 0x000fc800078eb8ff */
[----:B------:R-:W-:-:S07]  /*4ec0*/  LOP3.LUT R4, R2, R0, R7, 0xfe, !PT ;  /* 0x0000000002047212 */ /* 0x000fce00078efe07 */
.L_x_4239:
[----:B------:R-:W-:Y:S05]  /*4ed0*/  BSYNC.RECONVERGENT B0 ;  /* 0x0000000000007941 */ /* 0x000fea0003800200 */
.L_x_4238:
[----:B------:R-:W0:Y:S02]  /*4ee0*/  F2I.FTZ.TRUNC.NTZ R4, R4 ;  /* 0x0000000400047305 */ /* 0x000e24000021f100 */
[----:B0-----:R-:W-:Y:S01]  /*4ef0*/  PRMT R0, R4, 0x7610, R0 ;  /* 0x0000761004007816 */ /* 0x001fe20000000000 */
[----:B------:R-:W-:Y:S06]  /*4f00*/  BRA `(.L_x_4219) ;  /* 0x00000000009c7947 */ /* 0x000fec0003800000 */
.L_x_4231:
        /* <DEDUP_REMOVED lines=14> */
.L_x_4245:
[----:B------:R-:W-:Y:S05]  /*4ff0*/  BSYNC.RECONVERGENT B0 ;  /* 0x0000000000007941 */ /* 0x000fea0003800200 */
.L_x_4244:
[----:B------:R-:W0:Y:S02]  /*5000*/  F2I.FTZ.TRUNC.NTZ R4, R4 ;  /* 0x0000000400047305 */ /* 0x000e24000021f100 */
[----:B0-----:R-:W-:Y:S01]  /*5010*/  PRMT R0, R4, 0x7610, R0 ;  /* 0x0000761004007816 */ /* 0x001fe20000000000 */
[----:B------:R-:W-:Y:S06]  /*5020*/  BRA `(.L_x_4219) ;  /* 0x0000000000547947 */ /* 0x000fec0003800000 */
.L_x_4218:
        /* <DEDUP_REMOVED lines=16> */
.L_x_4246:
[----:B------:R-:W-:Y:S01]  /*5130*/  PRMT R0, RZ, 0x7610, R0 ;  /* 0x00007610ff007816 */ /* 0x000fe20000000000 */
[----:B------:R-:W-:Y:S06]  /*5140*/  BRA `(.L_x_4219) ;  /* 0x00000000000c7947 */ /* 0x000fec0003800000 */
.L_x_4243:
[----:B------:R1:W5:Y:S01]  /*5150*/  LDG.E.U8 R0, desc[UR36][R2.64] ;  /* 0x0000002402007981 */ /* 0x000362000c1e1100 */
[----:B------:R-:W-:Y:S05]  /*5160*/  BRA `(.L_x_4219) ;  /* 0x0000000000047947 */ /* 0x000fea0003800000 */
.L_x_4242:
[----:B------:R2:W5:Y:S02]  /*5170*/  LDG.E.U8 R0, desc[UR36][R2.64] ;  /* 0x0000002402007981 */ /* 0x000564000c1e1100 */
.L_x_4219:
[----:B------:R-:W0:Y:S01]  /*5180*/  LDCU.64 UR6, c[0x0][0x580] ;  /* 0x0000b000ff0677ac */ /* 0x000e220008000a00 */
[----:B-1--45:R-:W-:Y:S01]  /*5190*/  LOP3.LUT R0, R0, 0x80, RZ, 0xc0, !PT ;  /* 0x0000008000007812 */ /* 0x032fe200078ec0ff */
[----:B------:R-:W-:Y:S01]  /*51a0*/  BSSY.RECONVERGENT B6, `(.L_x_4247) ;  /* 0x00000d6000067945 */ /* 0x000fe20003800200 */
[----:B------:R-:W-:Y:S02]  /*51b0*/  UPRMT UR4, UR42, 0x9910, URZ ;  /* 0x000099102a047896 */ /* 0x000fe400080000ff */
[----:B------:R-:W-:Y:S02]  /*51c0*/  SHF.R.U32.HI R9, RZ, 0x7, R0 ;  /* 0x00000007ff097819 */ /* 0x000fe40000011600 */
[----:B------:R-:W-:Y:S01]  /*51d0*/  UISETP.GT.AND UP0, UPT, UR4, 0x9, UPT ;  /* 0x000000090400788c */ /* 0x000fe2000bf04270 */
[----:B0-23--:R-:W-:-:S04]  /*51e0*/  IADD3 R2, P0, PT, R16, UR6, RZ ;  /* 0x0000000610027c10 */ /* 0x00dfc8000ff1e0ff */
        /* <DEDUP_REMOVED lines=12> */
.L_x_4251:
[----:B------:R0:W-:Y:S01]  /*52b0*/  STG.E.U8 desc[UR36][R2.64], R9 ;  /* 0x0000000902007986 */ /* 0x0001e2000c101124 */
[----:B------:R-:W-:Y:S05]  /*52c0*/  BRA `(.L_x_4253) ;  /* 0x0000000c000c7947 */ /* 0x000fea0003800000 */
.L_x_4250:
        /* <DEDUP_REMOVED lines=10> */
.L_x_4255:
[----:B------:R0:W-:Y:S01]  /*5370*/  STG.E desc[UR36][R2.64], R9 ;  /* 0x0000000902007986 */ /* 0x0001e2000c101924 */
[----:B------:R-:W-:Y:S05]  /*5380*/  BRA `(.L_x_4253) ;  /* 0x0000000800dc7947 */ /* 0x000fea0003800000 */
.L_x_4254:
[----:B------:R0:W-:Y:S01]  /*5390*/  STG.E.U16 desc[UR36][R2.64], R9 ;  /* 0x0000000902007986 */ /* 0x0001e2000c101524 */
[----:B------:R-:W-:Y:S05]  /*53a0*/  BRA `(.L_x_4253) ;  /* 0x0000000800d47947 */ /* 0x000fea0003800000 */
.L_x_4249:
        /* <DEDUP_REMOVED lines=9> */
.L_x_4257:
[----:B------:R-:W0:Y:S02]  /*5440*/  I2F.U16 R0, R9 ;  /* 0x0000000900007306 */ /* 0x000e240000101000 */
[----:B0-----:R-:W-:-:S05]  /*5450*/  F2FP.F16.F32.PACK_AB R0, RZ, R0 ;  /* 0x00000000ff00723e */ /* 0x001fca00000000ff */
[----:B------:R0:W-:Y:S01]  /*5460*/  STG.E.U16 desc[UR36][R2.64], R0 ;  /* 0x0000000002007986 */ /* 0x0001e2000c101524 */
[----:B------:R-:W-:Y:S05]  /*5470*/  BRA `(.L_x_4253) ;  /* 0x0000000800a07947 */ /* 0x000fea0003800000 */
.L_x_4256:
        /* <DEDUP_REMOVED lines=10> */
.L_x_4259:
[----:B------:R-:W0:Y:S02]  /*5520*/  I2F.U16 R9, R9 ;  /* 0x0000000900097306 */ /* 0x000e240000101000 */
[----:B0-----:R-:W-:-:S04]  /*5530*/  F2FP.F16.F32.PACK_AB R5, RZ, R9 ;  /* 0x00000009ff05723e */ /* 0x001fc800000000ff */
[----:B------:R-:W-:-:S05]  /*5540*/  PRMT R5, R5, 0x5410, RZ ;  /* 0x0000541005057816 */ /* 0x000fca00000000ff */
[----:B------:R0:W-:Y:S01]  /*5550*/  STG.E desc[UR36][R2.64], R5 ;  /* 0x0000000502007986 */ /* 0x0001e2000c101924 */
[----:B------:R-:W-:Y:S05]  /*5560*/  BRA `(.L_x_4253) ;  /* 0x0000000800647947 */ /* 0x000fea0003800000 */
.L_x_4258:
[----:B------:R-:W0:Y:S02]  /*5570*/  I2F.F64.U16 R4, R9 ;  /* 0x0000000900047312 */ /* 0x000e240000101800 */
[----:B0-----:R0:W-:Y:S01]  /*5580*/  STG.E.64 desc[UR36][R2.64], R4 ;  /* 0x0000000402007986 */ /* 0x0011e2000c101b24 */
[----:B------:R-:W-:Y:S05]  /*5590*/  BRA `(.L_x_4253) ;  /* 0x0000000800587947 */ /* 0x000fea0003800000 */
.L_x_4248:
        /* <DEDUP_REMOVED lines=12> */
.L_x_4263:
        /* <DEDUP_REMOVED lines=17> */
.L_x_4265:
[----:B------:R-:W-:Y:S05]  /*5770*/  BSYNC.RECONVERGENT B0 ;  /* 0x0000000000007941 */ /* 0x000fea0003800200 */
.L_x_4264:
[----:B------:R0:W-:Y:S01]  /*5780*/  STG.E.U8 desc[UR36][R2.64], R0 ;  /* 0x0000000002007986 */ /* 0x0001e2000c101124 */
[----:B------:R-:W-:Y:S05]  /*5790*/  BRA `(.L_x_4253) ;  /* 0x0000000400d87947 */ /* 0x000fea0003800000 */
.L_x_4262:
        /* <DEDUP_REMOVED lines=18> */
.L_x_4267:
[----:B------:R-:W-:Y:S05]  /*58c0*/  BSYNC.RECONVERGENT B0 ;  /* 0x0000000000007941 */ /* 0x000fea0003800200 */
.L_x_4266:
[----:B------:R0:W-:Y:S01]  /*58d0*/  STG.E.U8 desc[UR36][R2.64], R0 ;  /* 0x0000000002007986 */ /* 0x0001e2000c101124 */
[----:B------:R-:W-:Y:S05]  /*58e0*/  BRA `(.L_x_4253) ;  /* 0x0000000400847947 */ /* 0x000fea0003800000 */
.L_x_4261:
        /* <DEDUP_REMOVED lines=21> */
.L_x_4269:
[----:B------:R-:W-:Y:S01]  /*5a40*/  HFMA2 R5, -RZ, RZ, 0, 0 ;  /* 0x00000000ff057431 */ /* 0x000fe200000001ff */
[----:B------:R-:W-:-:S05]  /*5a50*/  LOP3.LUT R4, R9, 0xffff, RZ, 0xc0, !PT ;  /* 0x0000ffff09047812 */ /* 0x000fca00078ec0ff */
[----:B------:R0:W-:Y:S01]  /*5a60*/  STG.E.64 desc[UR36][R2.64], R4 ;  /* 0x0000000402007986 */ /* 0x0001e2000c101b24 */
[----:B------:R-:W-:Y:S05]  /*5a70*/  BRA `(.L_x_4253) ;  /* 0x0000000400207947 */ /* 0x000fea0003800000 */
.L_x_4268:
[----:B------:R0:W-:Y:S01]  /*5a80*/  STG.E desc[UR36][R2.64], R9 ;  /* 0x0000000902007986 */ /* 0x0001e2000c101924 */
[----:B------:R-:W-:Y:S05]  /*5a90*/  BRA `(.L_x_4253) ;  /* 0x0000000400187947 */ /* 0x000fea0003800000 */
.L_x_4260:
        /* <DEDUP_REMOVED lines=8> */
.L_x_4271:
[----:B------:R-:W0:Y:S01]  /*5b20*/  I2F.F64.U16 R4, R9 ;  /* 0x0000000900047312 */ /* 0x000e220000101800 */
[----:B------:R-:W-:-:S05]  /*5b30*/  CS2R R6, SRZ ;  /* 0x0000000000067805 */ /* 0x000fca000001ff00 */
[----:B0-----:R4:W-:Y:S01]  /*5b40*/  STG.E.128 desc[UR36][R2.64], R4 ;  /* 0x0000000402007986 */ /* 0x0019e2000c101d24 */
[----:B------:R-:W-:Y:S05]  /*5b50*/  BRA `(.L_x_4253) ;  /* 0x0000000000e87947 */ /* 0x000fea0003800000 */
.L_x_4270:
[----:B------:R-:W-:-:S09]  /*5b60*/  UISETP.NE.AND UP0, UPT, UR4, 0xf, UPT ;  /* 0x0000000f0400788c */ /* 0x000fd2000bf05270 */
[----:B------:R-:W-:Y:S05]  /*5b70*/  BRA.U !UP0, `(.L_x_4272) ;  /* 0x0000000108d47547 */ /* 0x000fea000b800000 */
[----:B------:R-:W-:-:S09]  /*5b80*/  UISETP.NE.AND UP0, UPT, UR4, 0x17, UPT ;  /* 0x000000170400788c */ /* 0x000fd2000bf05270 */
[----:B------:R-:W-:Y:S05]  /*5b90*/  BRA.U !UP0, `(.L_x_4273) ;  /* 0x0000000108847547 */ /* 0x000fea000b800000 */
[----:B------:R-:W-:-:S09]  /*5ba0*/  UISETP.NE.AND UP0, UPT, UR4, 0x18, UPT ;  /* 0x000000180400788c */ /* 0x000fd2000bf05270 */
[----:B------:R-:W-:Y:S05]  /*5bb0*/  BRA.U !UP0, `(.L_x_4274) ;  /* 0x0000000108447547 */ /* 0x000fea000b800000 */
.L_x_4252:
        /* <DEDUP_REMOVED lines=16> */
.L_x_4275:
[----:B------:R-:W-:Y:S05]  /*5cc0*/  BRA `(.L_x_4253) ;  /* 0x00000000008c7947 */ /* 0x000fea0003800000 */
.L_x_4274:
        /* <DEDUP_REMOVED lines=11> */
.L_x_4277:
[----:B------:R-:W-:Y:S05]  /*5d80*/  BSYNC.RECONVERGENT B0 ;  /* 0x0000000000007941 */ /* 0x000fea0003800200 */
.L_x_4276:
[----:B------:R3:W-:Y:S01]  /*5d90*/  STG.E.U8 desc[UR36][R2.64], R5 ;  /* 0x0000000502007986 */ /* 0x0007e2000c101124 */
[----:B------:R-:W-:Y:S05]  /*5da0*/  BRA `(.L_x_4253) ;  /* 0x0000000000547947 */ /* 0x000fea0003800000 */
.L_x_4273:
        /* <DEDUP_REMOVED lines=13> */
.L_x_4278:
[----:B------:R-:W-:Y:S02]  /*5e80*/  ISETP.GT.U32.AND P0, PT, R5, 0x7f800000, PT ;  /* 0x7f8000000500780c */ /* 0x000fe40003f04070 */
[----:B------:R-:W-:-:S04]  /*5e90*/  MOV R5, 0x7f ;  /* 0x0000007f00057802 */ /* 0x000fc80000000f00 */
[----:B------:R-:W-:-:S05]  /*5ea0*/  SEL R5, R5, 0x7c, P0 ;  /* 0x0000007c05057807 */ /* 0x000fca0000000000 */
[----:B------:R2:W-:Y:S01]  /*5eb0*/  STG.E.U8 desc[UR36][R2.64], R5 ;  /* 0x0000000502007986 */ /* 0x0005e2000c101124 */
[----:B------:R-:W-:Y:S05]  /*5ec0*/  BRA `(.L_x_4253) ;  /* 0x00000000000c7947 */ /* 0x000fea0003800000 */
.L_x_4272:
[----:B------:R-:W0:Y:S02]  /*5ed0*/  I2F.U16 R0, R9 ;  /* 0x0000000900007306 */ /* 0x000e240000101000 */
[----:B0-----:R-:W-:-:S05]  /*5ee0*/  F2FP.BF16.F32.PACK_AB R0, RZ, R0 ;  /* 0x00000000ff00723e */ /* 0x001fca00000010ff */
[----:B------:R0:W-:Y:S02]  /*5ef0*/  STG.E.U16 desc[UR36][R2.64], R0 ;  /* 0x0000000002007986 */ /* 0x0001e4000c101524 */
.L_x_4253:
[----:B------:R-:W-:Y:S05]  /*5f00*/  BSYNC.RECONVERGENT B6 ;  /* 0x0000000000067941 */ /* 0x000fea0003800200 */
.L_x_4247:
[----:B------:R-:W-:-:S07]  /*5f10*/  VIADD R17, R17, 0x80 ;  /* 0x0000008011117836 */ /* 0x000fce0000000000 */
.L_x_4212:
[----:B------:R-:W-:Y:S05]  /*5f20*/  BSYNC.RECONVERGENT B7 ;  /* 0x0000000000077941 */ /* 0x000fea0003800200 */
.L_x_4211:
        /* <DEDUP_REMOVED lines=307> */
.L_x_4281:
        /* <DEDUP_REMOVED lines=16> */
.L_x_4285:
[----:B------:R0:W5:Y:S01]  /*7360*/  LDG.E.U8 R0, desc[UR36][R2.64] ;  /* 0x0000002402007981 */ /* 0x000162000c1e1100 */
[----:B------:R-:W-:Y:S05]  /*7370*/  BRA `(.L_x_4287) ;  /* 0x0000000c004c7947 */ /* 0x000fea0003800000 */
.L_x_4284:
        /* <DEDUP_REMOVED lines=8> */
.L_x_4289:
[----:B------:R3:W5:Y:S01]  /*7400*/  LDG.E.U8 R0, desc[UR36][R2.64] ;  /* 0x0000002402007981 */ /* 0x000762000c1e1100 */
[----:B------:R-:W-:Y:S05]  /*7410*/  BRA `(.L_x_4287) ;  /* 0x0000000c00247947 */ /* 0x000fea0003800000 */
.L_x_4288:
[----:B------:R2:W5:Y:S01]  /*7420*/  LDG.E.U16 R0, desc[UR36][R2.64] ;  /* 0x0000002402007981 */ /* 0x000562000c1e1500 */
[----:B------:R-:W-:Y:S05]  /*7430*/  BRA `(.L_x_4287) ;  /* 0x0000000c001c7947 */ /* 0x000fea0003800000 */
.L_x_4283:
        /* <DEDUP_REMOVED lines=9> */
.L_x_4291:
[----:B------:R-:W2:Y:S02]  /*74d0*/  LDG.E.U16 R4, desc[UR36][R2.64] ;  /* 0x0000002402047981 */ /* 0x000ea4000c1e1500 */
[----:B--2---:R-:W-:-:S06]  /*74e0*/  HADD2.F32 R4, -RZ, R4.H0_H0 ;  /* 0x20000004ff047230 */ /* 0x004fcc0000004100 */
[----:B------:R-:W0:Y:S02]  /*74f0*/  F2I.FTZ.TRUNC.NTZ R4, R4 ;  /* 0x0000000400047305 */ /* 0x000e24000021f100 */
[----:B0-----:R-:W-:Y:S01]  /*7500*/  PRMT R0, R4, 0x7610, R0 ;  /* 0x0000761004007816 */ /* 0x001fe20000000000 */
[----:B------:R-:W-:Y:S06]  /*7510*/  BRA `(.L_x_4287) ;  /* 0x0000000800e47947 */ /* 0x000fec0003800000 */
.L_x_4290:
        /* <DEDUP_REMOVED lines=9> */
.L_x_4293:
[----:B------:R-:W2:Y:S02]  /*75b0*/  LDG.E.U16 R2, desc[UR36][R2.64] ;  /* 0x0000002402027981 */ /* 0x000ea4000c1e1500 */
[----:B--2---:R-:W-:-:S06]  /*75c0*/  HADD2.F32 R4, -RZ, R2.H0_H0 ;  /* 0x20000002ff047230 */ /* 0x004fcc0000004100 */
[----:B------:R-:W0:Y:S02]  /*75d0*/  F2I.FTZ.TRUNC.NTZ R4, R4 ;  /* 0x0000000400047305 */ /* 0x000e24000021f100 */
[----:B0-----:R-:W-:Y:S01]  /*75e0*/  PRMT R0, R4, 0x7610, R0 ;  /* 0x0000761004007816 */ /* 0x001fe20000000000 */
[----:B------:R-:W-:Y:S06]  /*75f0*/  BRA `(.L_x_4287) ;  /* 0x0000000800ac7947 */ /* 0x000fec0003800000 */
.L_x_4292:
[----:B------:R-:W2:Y:S02]  /*7600*/  LDG.E.64 R2, desc[UR36][R2.64] ;  /* 0x0000002402027981 */ /* 0x000ea4000c1e1b00 */
[----:B--2---:R0:W1:Y:S01]  /*7610*/  F2I.F64.TRUNC R0, R2 ;  /* 0x0000000200007311 */ /* 0x004062000030d100 */
[----:B------:R-:W-:Y:S05]  /*7620*/  BRA `(.L_x_4287) ;  /* 0x0000000800a07947 */ /* 0x000fea0003800000 */
.L_x_4282:
        /* <DEDUP_REMOVED lines=12> */
.L_x_4296:
[----:B------:R-:W2:Y:S02]  /*76f0*/  LDG.E.64 R2, desc[UR36][R2.64] ;  /* 0x0000002402027981 */ /* 0x000ea4000c1e1b00 */
[----:B--2---:R0:W1:Y:S01]  /*7700*/  F2I.F64.TRUNC R0, R2 ;  /* 0x0000000200007311 */ /* 0x004062000030d100 */
[----:B------:R-:W-:Y:S05]  /*7710*/  BRA `(.L_x_4287) ;  /* 0x0000000800647947 */ /* 0x000fea0003800000 */
.L_x_4295:
        /* <DEDUP_REMOVED lines=27> */
.L_x_4298:
        /* <DEDUP_REMOVED lines=14> */
.L_x_4297:
[----:B------:R-:W2:Y:S02]  /*79b0*/  LDG.E.U16 R4, desc[UR36][R2.64] ;  /* 0x0000002402047981 */ /* 0x000ea4000c1e1500 */
[----:B--2---:R-:W-:-:S06]  /*79c0*/  IMAD.U32 R4, R4, 0x10000, RZ ;  /* 0x0001000004047824 */ /* 0x004fcc00078e00ff */
[----:B------:R-:W0:Y:S02]  /*79d0*/  F2I.FTZ.TRUNC.NTZ R4, R4 ;  /* 0x0000000400047305 */ /* 0x000e24000021f100 */
[----:B0-----:R-:W-:Y:S01]  /*79e0*/  PRMT R0, R4, 0x7610, R0 ;  /* 0x0000761004007816 */ /* 0x001fe20000000000 */
[----:B------:R-:W-:Y:S06]  /*79f0*/  BRA `(.L_x_4287) ;  /* 0x0000000400ac7947 */ /* 0x000fec0003800000 */
.L_x_4294:
        /* <DEDUP_REMOVED lines=10> */
.L_x_4301:
        /* <DEDUP_REMOVED lines=21> */
.L_x_4305:
[----:B------:R-:W-:Y:S05]  /*7bf0*/  BSYNC.RECONVERGENT B1 ;  /* 0x0000000000017941 */ /* 0x000fea0003800200 */
.L_x_4304:
[----:B------:R-:W-:Y:S02]  /*7c00*/  SHF.L.U32 R0, R0, 0x14, RZ ;  /* 0x0000001400007819 */ /* 0x000fe400000006ff */
[----:B------:R-:W-:-:S04]  /*7c10*/  LEA R2, R2, 0x3b800000, 0x17 ;  /* 0x3b80000002027811 */ /* 0x000fc800078eb8ff */
[----:B------:R-:W-:-:S07]  /*7c20*/  LOP3.LUT R4, R2, R0, R7, 0xfe, !PT ;  /* 0x0000000002047212 */ /* 0x000fce00078efe07 */
.L_x_4303:
[----:B------:R-:W-:Y:S05]  /*7c30*/  BSYNC.RECONVERGENT B0 ;  /* 0x0000000000007941 */ /* 0x000fea0003800200 */
.L_x_4302:
[----:B------:R-:W0:Y:S02]  /*7c40*/  F2I.FTZ.TRUNC.NTZ R4, R4 ;  /* 0x0000000400047305 */ /* 0x000e24000021f100 */
[----:B0-----:R-:W-:Y:S01]  /*7c50*/  PRMT R0, R4, 0x7610, R0 ;  /* 0x0000761004007816 */ /* 0x001fe20000000000 */
[----:B------:R-:W-:Y:S06]  /*7c60*/  BRA `(.L_x_4287) ;  /* 0x0000000400107947 */ /* 0x000fec0003800000 */
.L_x_4300:
        /* <DEDUP_REMOVED lines=21> */
.L_x_4309:
[----:B------:R-:W-:Y:S05]  /*7dc0*/  BSYNC.RECONVERGENT B1 ;  /* 0x0000000000017941 */ /* 0x000fea0003800200 */
.L_x_4308:
[----:B------:R-:W-:Y:S01]  /*7dd0*/  IMAD.SHL.U32 R0, R0, 0x200000, RZ ;  /* 0x0020000000007824 */ /* 0x000fe200078e00ff */
[----:B------:R-:W-:-:S04]  /*7de0*/  LEA R2, R2, 0x37800000, 0x17 ;  /* 0x3780000002027811 */ /* 0x000fc800078eb8ff */
[----:B------:R-:W-:-:S07]  /*7df0*/  LOP3.LUT R4, R2, R0, R7, 0xfe, !PT ;  /* 0x0000000002047212 */ /* 0x000fce00078efe07 */
.L_x_4307:
[----:B------:R-:W-:Y:S05]  /*7e00*/  BSYNC.RECONVERGENT B0 ;  /* 0x0000000000007941 */ /* 0x000fea0003800200 */
.L_x_4306:
[----:B------:R-:W0:Y:S02]  /*7e10*/  F2I.FTZ.TRUNC.NTZ R4, R4 ;  /* 0x0000000400047305 */ /* 0x000e24000021f100 */
[----:B0-----:R-:W-:Y:S01]  /*7e20*/  PRMT R0, R4, 0x7610, R0 ;  /* 0x0000761004007816 */ /* 0x001fe20000000000 */
[----:B------:R-:W-:Y:S06]  /*7e30*/  BRA `(.L_x_4287) ;  /* 0x00000000009c7947 */ /* 0x000fec0003800000 */
.L_x_4299:
        /* <DEDUP_REMOVED lines=14> */
.L_x_4313:
[----:B------:R-:W-:Y:S05]  /*7f20*/  BSYNC.RECONVERGENT B0 ;  /* 0x0000000000007941 */ /* 0x000fea0003800200 */
.L_x_4312:
[----:B------:R-:W0:Y:S02]  /*7f30*/  F2I.FTZ.TRUNC.NTZ R4, R4 ;  /* 0x0000000400047305 */ /* 0x000e24000021f100 */
[----:B0-----:R-:W-:Y:S01]  /*7f40*/  PRMT R0, R4, 0x7610, R0 ;  /* 0x0000761004007816 */ /* 0x001fe20000000000 */
[----:B------:R-:W-:Y:S06]  /*7f50*/  BRA `(.L_x_4287) ;  /* 0x0000000000547947 */ /* 0x000fec0003800000 */
.L_x_4286:
        /* <DEDUP_REMOVED lines=16> */
.L_x_4314:
[----:B------:R-:W-:Y:S01]  /*8060*/  PRMT R0, RZ, 0x7610, R0 ;  /* 0x00007610ff007816 */ /* 0x000fe20000000000 */
[----:B------:R-:W-:Y:S06]  /*8070*/  BRA `(.L_x_4287) ;  /* 0x00000000000c7947 */ /* 0x000fec0003800000 */
.L_x_4311:
[----:B------:R0:W5:Y:S01]  /*8080*/  LDG.E.U8 R0, desc[UR36][R2.64] ;  /* 0x0000002402007981 */ /* 0x000162000c1e1100 */
[----:B------:R-:W-:Y:S05]  /*8090*/  BRA `(.L_x_4287) ;  /* 0x0000000000047947 */ /* 0x000fea0003800000 */
.L_x_4310:
[----:B------:R0:W5:Y:S02]  /*80a0*/  LDG.E.U8 R0, desc[UR36][R2.64] ;  /* 0x0000002402007981 */ /* 0x000164000c1e1100 */
.L_x_4287:
[----:B------:R-:W0:Y:S01]  /*80b0*/  LDCU.64 UR6, c[0x0][0x580] ;  /* 0x0000b000ff0677ac */ /* 0x000e220008000a00 */
[----:B-1---5:R-:W-:Y:S01]  /*80c0*/  LOP3.LUT R0, R0, 0x80, RZ, 0xc0, !PT ;  /* 0x0000008000007812 */ /* 0x022fe200078ec0ff */
[----:B------:R-:W-:Y:S01]  /*80d0*/  BSSY.RECONVERGENT B6, `(.L_x_4315) ;  /* 0x00000d6000067945 */ /* 0x000fe20003800200 */
[----:B------:R-:W-:Y:S02]  /*80e0*/  UPRMT UR4, UR42, 0x9910, URZ ;  /* 0x000099102a047896 */ /* 0x000fe400080000ff */
[----:B------:R-:W-:Y:S02]  /*80f0*/  SHF.R.U32.HI R9, RZ, 0x7, R0 ;  /* 0x00000007ff097819 */ /* 0x000fe40000011600 */
[----:B------:R-:W-:Y:S01]  /*8100*/  UISETP.GT.AND UP0, UPT, UR4, 0x9, UPT ;  /* 0x000000090400788c */ /* 0x000fe2000bf04270 */
[----:B0-234-:R-:W-:-:S04]  /*8110*/  IADD3 R2, P0, PT, R16, UR6, RZ ;  /* 0x0000000610027c10 */ /* 0x01dfc8000ff1e0ff */
        /* <DEDUP_REMOVED lines=12> */
.L_x_4319:
[----:B------:R0:W-:Y:S01]  /*81e0*/  STG.E.U8 desc[UR36][R2.64], R9 ;  /* 0x0000000902007986 */ /* 0x0001e2000c101124 */
[----:B------:R-:W-:Y:S05]  /*81f0*/  BRA `(.L_x_4321) ;  /* 0x0000000c000c7947 */ /* 0x000fea0003800000 */
.L_x_4318:
        /* <DEDUP_REMOVED lines=10> */
.L_x_4323:
[----:B------:R0:W-:Y:S01]  /*82a0*/  STG.E desc[UR36][R2.64], R9 ;  /* 0x0000000902007986 */ /* 0x0001e2000c101924 */
[----:B------:R-:W-:Y:S05]  /*82b0*/  BRA `(.L_x_4321) ;  /* 0x0000000800dc7947 */ /* 0x000fea0003800000 */
.L_x_4322:
[----:B------:R0:W-:Y:S01]  /*82c0*/  STG.E.U16 desc[UR36][R2.64], R9 ;  /* 0x0000000902007986 */ /* 0x0001e2000c101524 */
[----:B------:R-:W-:Y:S05]  /*82d0*/  BRA `(.L_x_4321) ;  /* 0x0000000800d47947 */ /* 0x000fea0003800000 */
.L_x_4317:
        /* <DEDUP_REMOVED lines=9> */
.L_x_4325:
[----:B------:R-:W0:Y:S02]  /*8370*/  I2F.U16 R0, R9 ;  /* 0x0000000900007306 */ /* 0x000e240000101000 */
[----:B0-----:R-:W-:-:S05]  /*8380*/  F2FP.F16.F32.PACK_AB R0, RZ, R0 ;  /* 0x00000000ff00723e */ /* 0x001fca00000000ff */
[----:B------:R0:W-:Y:S01]  /*8390*/  STG.E.U16 desc[UR36][R2.64], R0 ;  /* 0x0000000002007986 */ /* 0x0001e2000c101524 */
[----:B------:R-:W-:Y:S05]  /*83a0*/  BRA `(.L_x_4321) ;  /* 0x0000000800a07947 */ /* 0x000fea0003800000 */
.L_x_4324:
        /* <DEDUP_REMOVED lines=10> */
.L_x_4327:
[----:B------:R-:W0:Y:S02]  /*8450*/  I2F.U16 R9, R9 ;  /* 0x0000000900097306 */ /* 0x000e240000101000 */
[----:B0-----:R-:W-:-:S04]  /*8460*/  F2FP.F16.F32.PACK_AB R5, RZ, R9 ;  /* 0x00000009ff05723e */ /* 0x001fc800000000ff */
[----:B------:R-:W-:-:S05]  /*8470*/  PRMT R5, R5, 0x5410, RZ ;  /* 0x0000541005057816 */ /* 0x000fca00000000ff */
[----:B------:R0:W-:Y:S01]  /*8480*/  STG.E desc[UR36][R2.64], R5 ;  /* 0x0000000502007986 */ /* 0x0001e2000c101924 */
[----:B------:R-:W-:Y:S05]  /*8490*/  BRA `(.L_x_4321) ;  /* 0x0000000800647947 */ /* 0x000fea0003800000 */
.L_x_4326:
[----:B------:R-:W0:Y:S02]  /*84a0*/  I2F.F64.U16 R4, R9 ;  /* 0x0000000900047312 */ /* 0x000e240000101800 */
[----:B0-----:R0:W-:Y:S01]  /*84b0*/  STG.E.64 desc[UR36][R2.64], R4 ;  /* 0x0000000402007986 */ /* 0x0011e2000c101b24 */
[----:B------:R-:W-:Y:S05]  /*84c0*/  BRA `(.L_x_4321) ;  /* 0x0000000800587947 */ /* 0x000fea0003800000 */
.L_x_4316:
        /* <DEDUP_REMOVED lines=12> */
.L_x_4331:
        /* <DEDUP_REMOVED lines=17> */
.L_x_4333:
[----:B------:R-:W-:Y:S05]  /*86a0*/  BSYNC.RECONVERGENT B0 ;  /* 0x0000000000007941 */ /* 0x000fea0003800200 */
.L_x_4332:
[----:B------:R0:W-:Y:S01]  /*86b0*/  STG.E.U8 desc[UR36][R2.64], R0 ;  /* 0x0000000002007986 */ /* 0x0001e2000c101124 */
[----:B------:R-:W-:Y:S05]  /*86c0*/  BRA `(.L_x_4321) ;  /* 0x0000000400d87947 */ /* 0x000fea0003800000 */
.L_x_4330:
        /* <DEDUP_REMOVED lines=18> */
.L_x_4335:
[----:B------:R-:W-:Y:S05]  /*87f0*/  BSYNC.RECONVERGENT B0 ;  /* 0x0000000000007941 */ /* 0x000fea0003800200 */
.L_x_4334:
[----:B------:R0:W-:Y:S01]  /*8800*/  STG.E.U8 desc[UR36][R2.64], R0 ;  /* 0x0000000002007986 */ /* 0x0001e2000c101124 */
[----:B------:R-:W-:Y:S05]  /*8810*/  BRA `(.L_x_4321) ;  /* 0x0000000400847947 */ /* 0x000fea0003800000 */
.L_x_4329:
        /* <DEDUP_REMOVED lines=21> */
.L_x_4337:
[----:B------:R-:W-:Y:S01]  /*8970*/  HFMA2 R5, -RZ, RZ, 0, 0 ;  /* 0x00000000ff057431 */ /* 0x000fe200000001ff */
[----:B------:R-:W-:-:S05]  /*8980*/  LOP3.LUT R4, R9, 0xffff, RZ, 0xc0, !PT ;  /* 0x0000ffff09047812 */ /* 0x000fca00078ec0ff */
[----:B------:R0:W-:Y:S01]  /*8990*/  STG.E.64 desc[UR36][R2.64], R4 ;  /* 0x0000000402007986 */ /* 0x0001e2000c101b24 */
[----:B------:R-:W-:Y:S05]  /*89a0*/  BRA `(.L_x_4321) ;  /* 0x0000000400207947 */ /* 0x000fea0003800000 */
.L_x_4336:
[----:B------:R0:W-:Y:S01]  /*89b0*/  STG.E desc[UR36][R2.64], R9 ;  /* 0x0000000902007986 */ /* 0x0001e2000c101924 */
[----:B------:R-:W-:Y:S05]  /*89c0*/  BRA `(.L_x_4321) ;  /* 0x0000000400187947 */ /* 0x000fea0003800000 */
.L_x_4328:
        /* <DEDUP_REMOVED lines=8> */
.L_x_4339:
[----:B------:R-:W0:Y:S01]  /*8a50*/  I2F.F64.U16 R4, R9 ;  /* 0x0000000900047312 */ /* 0x000e220000101800 */
[----:B------:R-:W-:-:S05]  /*8a60*/  CS2R R6, SRZ ;  /* 0x0000000000067805 */ /* 0x000fca000001ff00 */
[----:B0-----:R4:W-:Y:S01]  /*8a70*/  STG.E.128 desc[UR36][R2.64], R4 ;  /* 0x0000000402007986 */ /* 0x0019e2000c101d24 */
[----:B------:R-:W-:Y:S05]  /*8a80*/  BRA `(.L_x_4321) ;  /* 0x0000000000e87947 */ /* 0x000fea0003800000 */
.L_x_4338:
[----:B------:R-:W-:-:S09]  /*8a90*/  UISETP.NE.AND UP0, UPT, UR4, 0xf, UPT ;  /* 0x0000000f0400788c */ /* 0x000fd2000bf05270 */
[----:B------:R-:W-:Y:S05]  /*8aa0*/  BRA.U !UP0, `(.L_x_4340) ;  /* 0x0000000108d47547 */ /* 0x000fea000b800000 */
[----:B------:R-:W-:-:S09]  /*8ab0*/  UISETP.NE.AND UP0, UPT, UR4, 0x17, UPT ;  /* 0x000000170400788c */ /* 0x000fd2000bf05270 */
[----:B------:R-:W-:Y:S05]  /*8ac0*/  BRA.U !UP0, `(.L_x_4341) ;  /* 0x0000000108847547 */ /* 0x000fea000b800000 */
[----:B------:R-:W-:-:S09]  /*8ad0*/  UISETP.NE.AND UP0, UPT, UR4, 0x18, UPT ;  /* 0x000000180400788c */ /* 0x000fd2000bf05270 */
[----:B------:R-:W-:Y:S05]  /*8ae0*/  BRA.U !UP0, `(.L_x_4342) ;  /* 0x0000000108447547 */ /* 0x000fea000b800000 */
.L_x_4320:
        /* <DEDUP_REMOVED lines=16> */
.L_x_4343:
[----:B------:R-:W-:Y:S05]  /*8bf0*/  BRA `(.L_x_4321) ;  /* 0x00000000008c7947 */ /* 0x000fea0003800000 */
.L_x_4342:
        /* <DEDUP_REMOVED lines=11> */
.L_x_4345:
[----:B------:R-:W-:Y:S05]  /*8cb0*/  BSYNC.RECONVERGENT B0 ;  /* 0x0000000000007941 */ /* 0x000fea0003800200 */
.L_x_4344:
[----:B------:R3:W-:Y:S01]  /*8cc0*/  STG.E.U8 desc[UR36][R2.64], R5 ;  /* 0x0000000502007986 */ /* 0x0007e2000c101124 */
[----:B------:R-:W-:Y:S05]  /*8cd0*/  BRA `(.L_x_4321) ;  /* 0x0000000000547947 */ /* 0x000fea0003800000 */
.L_x_4341:
        /* <DEDUP_REMOVED lines=13> */
.L_x_4346:
[----:B------:R-:W-:Y:S02]  /*8db0*/  ISETP.GT.U32.AND P0, PT, R5, 0x7f800000, PT ;  /* 0x7f8000000500780c */ /* 0x000fe40003f04070 */
[----:B------:R-:W-:-:S04]  /*8dc0*/  MOV R5, 0x7f ;  /* 0x0000007f00057802 */ /* 0x000fc80000000f00 */
[----:B------:R-:W-:-:S05]  /*8dd0*/  SEL R5, R5, 0x7c, P0 ;  /* 0x0000007c05057807 */ /* 0x000fca0000000000 */
[----:B------:R2:W-:Y:S01]  /*8de0*/  STG.E.U8 desc[UR36][R2.64], R5 ;  /* 0x0000000502007986 */ /* 0x0005e2000c101124 */
[----:B------:R-:W-:Y:S05]  /*8df0*/  BRA `(.L_x_4321) ;  /* 0x00000000000c7947 */ /* 0x000fea0003800000 */
.L_x_4340:
[----:B------:R-:W0:Y:S02]  /*8e00*/  I2F.U16 R0, R9 ;  /* 0x0000000900007306 */ /* 0x000e240000101000 */
[----:B0-----:R-:W-:-:S05]  /*8e10*/  F2FP.BF16.F32.PACK_AB R0, RZ, R0 ;  /* 0x00000000ff00723e */ /* 0x001fca00000010ff */
[----:B------:R0:W-:Y:S02]  /*8e20*/  STG.E.U16 desc[UR36][R2.64], R0 ;  /* 0x0000000002007986 */ /* 0x0001e4000c101524 */
.L_x_4321:
[----:B------:R-:W-:Y:S05]  /*8e30*/  BSYNC.RECONVERGENT B6 ;  /* 0x0000000000067941 */ /* 0x000fea0003800200 */
.L_x_4315:
[----:B------:R-:W-:-:S07]  /*8e40*/  VIADD R17, R17, 0x80 ;  /* 0x0000008011117836 */ /* 0x000fce0000000000 */
.L_x_4280:
[----:B------:R-:W-:Y:S05]  /*8e50*/  BSYNC.RECONVERGENT B7 ;  /* 0x0000000000077941 */ /* 0x000fea0003800200 */
.L_x_4279:
        /* <DEDUP_REMOVED lines=306> */
.L_x_4347:
[----:B------:R-:W0:Y:S01]  /*a180*/  LDCU.128 UR8, c[0x0][0x580] ;  /* 0x0000b000ff0877ac */ /* 0x000e220008000c00 */
[----:B------:R-:W-:-:S04]  /*a190*/  UPRMT UR4, UR41, 0x9910, URZ ;  /* 0x0000991029047896 */ /* 0x000fc800080000ff */
[----:B------:R-:W-:Y:S01]  /*a1a0*/  UISETP.GT.AND UP0, UPT, UR4, 0x9, UPT ;  /* 0x000000090400788c */ /* 0x000fe2000bf04270 */
[----:B0-----:R-:W-:Y:S02]  /*a1b0*/  IADD3 R16, P0, PT, R16, UR8, RZ ;  /* 0x0000000810107c10 */ /* 0x001fe4000ff1e0ff */
[----:B-1234-:R-:W-:-:S03]  /*a1c0*/  IADD3 R2, P1, PT, R0, UR10, RZ ;  /* 0x0000000a00027c10 */ /* 0x01efc6000ff3e0ff */
        /* <DEDUP_REMOVED lines=13> */
.L_x_4351:
[----:B------:R4:W5:Y:S01]  /*a2a0*/  LDG.E.U8 R0, desc[UR36][R2.64] ;  /* 0x0000002402007981 */ /* 0x000962000c1e1100 */
[----:B------:R-:W-:Y:S05]  /*a2b0*/  BRA `(.L_x_4353) ;  /* 0x0000000c004c7947 */ /* 0x000fea0003800000 */
.L_x_4350:
        /* <DEDUP_REMOVED lines=8> */
.L_x_4355:
[----:B------:R2:W5:Y:S01]  /*a340*/  LDG.E.U8 R0, desc[UR36][R2.64] ;  /* 0x0000002402007981 */ /* 0x000562000c1e1100 */
[----:B------:R-:W-:Y:S05]  /*a350*/  BRA `(.L_x_4353) ;  /* 0x0000000c00247947 */ /* 0x000fea0003800000 */
.L_x_4354:
[----:B------:R0:W5:Y:S01]  /*a360*/  LDG.E.U16 R0, desc[UR36][R2.64] ;  /* 0x0000002402007981 */ /* 0x000162000c1e1500 */
[----:B------:R-:W-:Y:S05]  /*a370*/  BRA `(.L_x_4353) ;  /* 0x0000000c001c7947 */ /* 0x000fea0003800000 */
.L_x_4349:
        /* <DEDUP_REMOVED lines=9> */
.L_x_4357:
[----:B------:R-:W2:Y:S02]  /*a410*/  LDG.E.U16 R4, desc[UR36][R2.64] ;  /* 0x0000002402047981 */ /* 0x000ea4000c1e1500 */
[----:B--2---:R-:W-:-:S06]  /*a420*/  HADD2.F32 R4, -RZ, R4.H0_H0 ;  /* 0x20000004ff047230 */ /* 0x004fcc0000004100 */
[----:B------:R-:W0:Y:S02]  /*a430*/  F2I.FTZ.TRUNC.NTZ R4, R4 ;  /* 0x0000000400047305 */ /* 0x000e24000021f100 */
[----:B0-----:R-:W-:Y:S01]  /*a440*/  PRMT R0, R4, 0x7610, R0 ;  /* 0x0000761004007816 */ /* 0x001fe20000000000 */
[----:B------:R-:W-:Y:S06]  /*a450*/  BRA `(.L_x_4353) ;  /* 0x0000000800e47947 */ /* 0x000fec0003800000 */
.L_x_4356:
        /* <DEDUP_REMOVED lines=9> */
.L_x_4359:
[----:B------:R-:W2:Y:S02]  /*a4f0*/  LDG.E.U16 R2, desc[UR36][R2.64] ;  /* 0x0000002402027981 */ /* 0x000ea4000c1e1500 */
[----:B--2---:R-:W-:-:S06]  /*a500*/  HADD2.F32 R4, -RZ, R2.H0_H0 ;  /* 0x20000002ff047230 */ /* 0x004fcc0000004100 */
[----:B------:R-:W0:Y:S02]  /*a510*/  F2I.FTZ.TRUNC.NTZ R4, R4 ;  /* 0x0000000400047305 */ /* 0x000e24000021f100 */
[----:B0-----:R-:W-:Y:S01]  /*a520*/  PRMT R0, R4, 0x7610, R0 ;  /* 0x0000761004007816 */ /* 0x001fe20000000000 */
[----:B------:R-:W-:Y:S06]  /*a530*/  BRA `(.L_x_4353) ;  /* 0x0000000800ac7947 */ /* 0x000fec0003800000 */
.L_x_4358:
[----:B------:R-:W2:Y:S02]  /*a540*/  LDG.E.64 R2, desc[UR36][R2.64] ;  /* 0x0000002402027981 */ /* 0x000ea4000c1e1b00 */
[----:B--2---:R0:W1:Y:S01]  /*a550*/  F2I.F64.TRUNC R0, R2 ;  /* 0x0000000200007311 */ /* 0x004062000030d100 */
[----:B------:R-:W-:Y:S05]  /*a560*/  BRA `(.L_x_4353) ;  /* 0x0000000800a07947 */ /* 0x000fea0003800000 */
.L_x_4348:
        /* <DEDUP_REMOVED lines=12> */
.L_x_4362:
[----:B------:R-:W2:Y:S02]  /*a630*/  LDG.E.64 R2, desc[UR36][R2.64] ;  /* 0x0000002402027981 */ /* 0x000ea4000c1e1b00 */
[----:B--2---:R0:W1:Y:S01]  /*a640*/  F2I.F64.TRUNC R0, R2 ;  /* 0x0000000200007311 */ /* 0x004062000030d100 */
[----:B------:R-:W-:Y:S05]  /*a650*/  BRA `(.L_x_4353) ;  /* 0x0000000800647947 */ /* 0x000fea0003800000 */
.L_x_4361:
        /* <DEDUP_REMOVED lines=27> */
.L_x_4364:
        /* <DEDUP_REMOVED lines=14> */
.L_x_4363:
[----:B------:R-:W2:Y:S02]  /*a8f0*/  LDG.E.U16 R4, desc[UR36][R2.64] ;  /* 0x0000002402047981 */ /* 0x000ea4000c1e1500 */
[----:B--2---:R-:W-:-:S06]  /*a900*/  SHF.L.U32 R4, R4, 0x10, RZ ;  /* 0x0000001004047819 */ /* 0x004fcc00000006ff */
[----:B------:R-:W0:Y:S02]  /*a910*/  F2I.FTZ.TRUNC.NTZ R4, R4 ;  /* 0x0000000400047305 */ /* 0x000e24000021f100 */
[----:B0-----:R-:W-:Y:S01]  /*a920*/  PRMT R0, R4, 0x7610, R0 ;  /* 0x0000761004007816 */ /* 0x001fe20000000000 */
[----:B------:R-:W-:Y:S06]  /*a930*/  BRA `(.L_x_4353) ;  /* 0x0000000400ac7947 */ /* 0x000fec0003800000 */
.L_x_4360:
        /* <DEDUP_REMOVED lines=10> */
.L_x_4367:
        /* <DEDUP_REMOVED lines=21> */
.L_x_4371:
[----:B------:R-:W-:Y:S05]  /*ab30*/  BSYNC.RECONVERGENT B1 ;  /* 0x0000000000017941 */ /* 0x000fea0003800200 */
.L_x_4370:
[----:B------:R-:W-:Y:S01]  /*ab40*/  IMAD.SHL.U32 R0, R0, 0x100000, RZ ;  /* 0x0010000000007824 */ /* 0x000fe200078e00ff */
[----:B------:R-:W-:-:S04]  /*ab50*/  LEA R2, R2, 0x3b800000, 0x17 ;  /* 0x3b80000002027811 */ /* 0x000fc800078eb8ff */
[----:B------:R-:W-:-:S07]  /*ab60*/  LOP3.LUT R4, R2, R0, R7, 0xfe, !PT ;  /* 0x0000000002047212 */ /* 0x000fce00078efe07 */
.L_x_4369:
[----:B------:R-:W-:Y:S05]  /*ab70*/  BSYNC.RECONVERGENT B0 ;  /* 0x0000000000007941 */ /* 0x000fea0003800200 */
.L_x_4368:
[----:B------:R-:W0:Y:S02]  /*ab80*/  F2I.FTZ.TRUNC.NTZ R4, R4 ;  /* 0x0000000400047305 */ /* 0x000e24000021f100 */
[----:B0-----:R-:W-:Y:S01]  /*ab90*/  PRMT R0, R4, 0x7610, R0 ;  /* 0x0000761004007816 */ /* 0x001fe20000000000 */
[----:B------:R-:W-:Y:S06]  /*aba0*/  BRA `(.L_x_4353) ;  /* 0x0000000400107947 */ /* 0x000fec0003800000 */
.L_x_4366:
        /* <DEDUP_REMOVED lines=21> */
.L_x_4375:
[----:B------:R-:W-:Y:S05]  /*ad00*/  BSYNC.RECONVERGENT B1 ;  /* 0x0000000000017941 */ /* 0x000fea0003800200 */
.L_x_4374:
[----:B------:R-:W-:Y:S02]  /*ad10*/  SHF.L.U32 R0, R0, 0x15, RZ ;  /* 0x0000001500007819 */ /* 0x000fe400000006ff */
[----:B------:R-:W-:-:S04]  /*ad20*/  LEA R2, R2, 0x37800000, 0x17 ;  /* 0x3780000002027811 */ /* 0x000fc800078eb8ff */
[----:B------:R-:W-:-:S07]  /*ad30*/  LOP3.LUT R4, R2, R0, R7, 0xfe, !PT ;  /* 0x0000000002047212 */ /* 0x000fce00078efe07 */
.L_x_4373:
[----:B------:R-:W-:Y:S05]  /*ad40*/  BSYNC.RECONVERGENT B0 ;  /* 0x0000000000007941 */ /* 0x000fea0003800200 */
.L_x_4372:
[----:B------:R-:W0:Y:S02]  /*ad50*/  F2I.FTZ.TRUNC.NTZ R4, R4 ;  /* 0x0000000400047305 */ /* 0x000e24000021f100 */
[----:B0-----:R-:W-:Y:S01]  /*ad60*/  PRMT R0, R4, 0x7610, R0 ;  /* 0x0000761004007816 */ /* 0x001fe20000000000 */
[----:B------:R-:W-:Y:S06]  /*ad70*/  BRA `(.L_x_4353) ;  /* 0x00000000009c7947 */ /* 0x000fec0003800000 */
.L_x_4365:
        /* <DEDUP_REMOVED lines=14> */
.L_x_4379:
[----:B------:R-:W-:Y:S05]  /*ae60*/  BSYNC.RECONVERGENT B0 ;  /* 0x0000000000007941 */ /* 0x000fea0003800200 */
.L_x_4378:
[----:B------:R-:W0:Y:S02]  /*ae70*/  F2I.FTZ.TRUNC.NTZ R4, R4 ;  /* 0x0000000400047305 */ /* 0x000e24000021f100 */
[----:B0-----:R-:W-:Y:S01]  /*ae80*/  PRMT R0, R4, 0x7610, R0 ;  /* 0x0000761004007816 */ /* 0x001fe20000000000 */
[----:B------:R-:W-:Y:S06]  /*ae90*/  BRA `(.L_x_4353) ;  /* 0x0000000000547947 */ /* 0x000fec0003800000 */
.L_x_4352:
        /* <DEDUP_REMOVED lines=16> */
.L_x_4380:
[----:B------:R-:W-:Y:S01]  /*afa0*/  PRMT R0, RZ, 0x7610, R0 ;  /* 0x00007610ff007816 */ /* 0x000fe20000000000 */
[----:B------:R-:W-:Y:S06]  /*afb0*/  BRA `(.L_x_4353) ;  /* 0x00000000000c7947 */ /* 0x000fec0003800000 */
.L_x_4377:
[----:B------:R0:W5:Y:S01]  /*afc0*/  LDG.E.U8 R0, desc[UR36][R2.64] ;  /* 0x0000002402007981 */ /* 0x000162000c1e1100 */
[----:B------:R-:W-:Y:S05]  /*afd0*/  BRA `(.L_x_4353) ;  /* 0x0000000000047947 */ /* 0x000fea0003800000 */
.L_x_4376:
[----:B------:R0:W5:Y:S02]  /*afe0*/  LDG.E.U8 R0, desc[UR36][R2.64] ;  /* 0x0000002402007981 */ /* 0x000164000c1e1100 */
.L_x_4353:
        /* <DEDUP_REMOVED lines=15> */
.L_x_4384:
[----:B------:R-:W-:Y:S01]  /*b0e0*/  STG.E.U8 desc[UR36][R16.64], R5 ;  /* 0x0000000510007986 */ /* 0x000fe2000c101124 */
[----:B------:R-:W-:Y:S05]  /*b0f0*/  EXIT ;  /* 0x000000000000794d */ /* 0x000fea0003800000 */
.L_x_4383:
        /* <DEDUP_REMOVED lines=10> */
.L_x_4387:
[----:B------:R-:W-:Y:S01]  /*b1a0*/  STG.E desc[UR36][R16.64], R5 ;  /* 0x0000000510007986 */ /* 0x000fe2000c101924 */
[----:B------:R-:W-:Y:S05]  /*b1b0*/  EXIT ;  /* 0x000000000000794d */ /* 0x000fea0003800000 */
.L_x_4386:
[----:B------:R-:W-:Y:S01]  /*b1c0*/  STG.E.U16 desc[UR36][R16.64], R5 ;  /* 0x0000000510007986 */ /* 0x000fe2000c101524 */
[----:B------:R-:W-:Y:S05]  /*b1d0*/  EXIT ;  /* 0x000000000000794d */ /* 0x000fea0003800000 */
.L_x_4382:
        /* <DEDUP_REMOVED lines=9> */
.L_x_4389:
[----:B------:R-:W1:Y:S02]  /*b270*/  I2F.U16 R0, R5 ;  /* 0x0000000500007306 */ /* 0x000e640000101000 */
[----:B-1----:R-:W-:-:S05]  /*b280*/  F2FP.F16.F32.PACK_AB R0, RZ, R0 ;  /* 0x00000000ff00723e */ /* 0x002fca00000000ff */
[----:B------:R-:W-:Y:S01]  /*b290*/  STG.E.U16 desc[UR36][R16.64], R0 ;  /* 0x0000000010007986 */ /* 0x000fe2000c101524 */
[----:B------:R-:W-:Y:S05]  /*b2a0*/  EXIT ;  /* 0x000000000000794d */ /* 0x000fea0003800000 */
.L_x_4388:
        /* <DEDUP_REMOVED lines=10> */
.L_x_4391:
[----:B------:R-:W0:Y:S02]  /*b350*/  I2F.U16 R5, R5 ;  /* 0x0000000500057306 */ /* 0x000e240000101000 */
[----:B0-234-:R-:W-:-:S04]  /*b360*/  F2FP.F16.F32.PACK_AB R3, RZ, R5 ;  /* 0x00000005ff03723e */ /* 0x01dfc800000000ff */
[----:B------:R-:W-:-:S05]  /*b370*/  PRMT R3, R3, 0x5410, RZ ;  /* 0x0000541003037816 */ /* 0x000fca00000000ff */
[----:B------:R-:W-:Y:S01]  /*b380*/  STG.E desc[UR36][R16.64], R3 ;  /* 0x0000000310007986 */ /* 0x000fe2000c101924 */
[----:B------:R-:W-:Y:S05]  /*b390*/  EXIT ;  /* 0x000000000000794d */ /* 0x000fea0003800000 */
.L_x_4390:
[----:B0-234-:R-:W0:Y:S02]  /*b3a0*/  I2F.F64.U16 R2, R5 ;  /* 0x0000000500027312 */ /* 0x01de240000101800 */
[----:B0-----:R-:W-:Y:S01]  /*b3b0*/  STG.E.64 desc[UR36][R16.64], R2 ;  /* 0x0000000210007986 */ /* 0x001fe2000c101b24 */
[----:B------:R-:W-:Y:S05]  /*b3c0*/  EXIT ;  /* 0x000000000000794d */ /* 0x000fea0003800000 */
.L_x_4381:
        /* <DEDUP_REMOVED lines=12> */
.L_x_4395:
        /* <DEDUP_REMOVED lines=16> */
.L_x_4398:
[----:B------:R-:W-:-:S07]  /*b590*/  PRMT R8, R0, 0x7610, R8 ;  /* 0x0000761000087816 */ /* 0x000fce0000000008 */
.L_x_4397:
[----:B------:R-:W-:Y:S05]  /*b5a0*/  BSYNC.RECONVERGENT B0 ;  /* 0x0000000000007941 */ /* 0x000fea0003800200 */
.L_x_4396:
[----:B------:R-:W-:Y:S01]  /*b5b0*/  STG.E.U8 desc[UR36][R16.64], R8 ;  /* 0x0000000810007986 */ /* 0x000fe2000c101124 */
[----:B------:R-:W-:Y:S05]  /*b5c0*/  EXIT ;  /* 0x000000000000794d */ /* 0x000fea0003800000 */
.L_x_4394:
        /* <DEDUP_REMOVED lines=17> */
.L_x_4401:
[----:B------:R-:W-:-:S07]  /*b6e0*/  PRMT R8, R0, 0x7610, R8 ;  /* 0x0000761000087816 */ /* 0x000fce0000000008 */
.L_x_4400:
[----:B------:R-:W-:Y:S05]  /*b6f0*/  BSYNC.RECONVERGENT B0 ;  /* 0x0000000000007941 */ /* 0x000fea0003800200 */
.L_x_4399:
[----:B------:R-:W-:Y:S01]  /*b700*/  STG.E.U8 desc[UR36][R16.64], R8 ;  /* 0x0000000810007986 */ /* 0x000fe2000c101124 */
[----:B------:R-:W-:Y:S05]  /*b710*/  EXIT ;  /* 0x000000000000794d */ /* 0x000fea0003800000 */
.L_x_4393:
[----:B------:R-:W-:-:S09]  /*b720*/  UISETP.NE.AND UP0, UPT, UR4, 0x1c, UPT ;  /* 0x0000001c0400788c */ /* 0x000fd2000bf05270 */
[----:B------:R-:W-:Y:S05]  /*b730*/  BRA.U !UP0, `(.L_x_4402) ;  /* 0x00000001085c7547 */ /* 0x000fea000b800000 */
[----:B------:R-:W-:-:S09]  /*b740*/  UISETP.NE.AND UP0, UPT, UR4, 0x1d, UPT ;  /* 0x0000001d0400788c */ /* 0x000fd2000bf05270 */
[----:B------:R-:W-:Y:S05]  /*b750*/  BRA.U !UP0, `(.L_x_4403) ;  /* 0x0000000108447547 */ /* 0x000fea000b800000 */
[----:B------:R-:W-:-:S09]  /*b760*/  UISETP.NE.AND UP0, UPT, UR4, 0x2c, UPT ;  /* 0x0000002c0400788c */ /* 0x000fd2000bf05270 */
[----:B------:R-:W-:Y:S05]  /*b770*/  BRA.U UP0, `(.L_x_4385) ;  /* 0x00000001009c7547 */ /* 0x000fea000b800000 */
[----:B------:R-:W1:Y:S01]  /*b780*/  I2F.U16 R5, R5 ;  /* 0x0000000500057306 */ /* 0x000e620000101000 */
[----:B0-234-:R-:W-:Y:S01]  /*b790*/  HFMA2 R3, -RZ, RZ, 0, 1.5199184417724609375e-05 ;  /* 0x000000ffff037431 */ /* 0x01dfe200000001ff */
[----:B-1----:R-:W-:-:S04]  /*b7a0*/  SHF.R.U32.HI R2, RZ, 0x17, R5 ;  /* 0x00000017ff027819 */ /* 0x002fc80000011605 */
        /* <DEDUP_REMOVED lines=12> */
.L_x_4403:
[----:B0-234-:R-:W-:Y:S02]  /*b870*/  LOP3.LUT R2, R5, 0xffff, RZ, 0xc0, !PT ;  /* 0x0000ffff05027812 */ /* 0x01dfe400078ec0ff */
[----:B------:R-:W-:-:S05]  /*b880*/  MOV R3, RZ ;  /* 0x000000ff00037202 */ /* 0x000fca0000000f00 */
[----:B------:R-:W-:Y:S01]  /*b890*/  STG.E.64 desc[UR36][R16.64], R2 ;  /* 0x0000000210007986 */ /* 0x000fe2000c101b24 */
[----:B------:R-:W-:Y:S05]  /*b8a0*/  EXIT ;  /* 0x000000000000794d */ /* 0x000fea0003800000 */
.L_x_4402:
[----:B------:R-:W-:Y:S01]  /*b8b0*/  STG.E desc[UR36][R16.64], R5 ;  /* 0x0000000510007986 */ /* 0x000fe2000c101924 */
[----:B------:R-:W-:Y:S05]  /*b8c0*/  EXIT ;  /* 0x000000000000794d */ /* 0x000fea0003800000 */
.L_x_4392:
        /* <DEDUP_REMOVED lines=8> */
.L_x_4405:
[----:B------:R-:W1:Y:S01]  /*b950*/  I2F.F64.U16 R4, R5 ;  /* 0x0000000500047312 */ /* 0x000e620000101800 */
[----:B------:R-:W-:-:S05]  /*b960*/  CS2R R6, SRZ ;  /* 0x0000000000067805 */ /* 0x000fca000001ff00 */
[----:B-1----:R-:W-:Y:S01]  /*b970*/  STG.E.128 desc[UR36][R16.64], R4 ;  /* 0x0000000410007986 */ /* 0x002fe2000c101d24 */
[----:B------:R-:W-:Y:S05]  /*b980*/  EXIT ;  /* 0x000000000000794d */ /* 0x000fea0003800000 */
.L_x_4404:
[----:B------:R-:W-:-:S09]  /*b990*/  UISETP.NE.AND UP0, UPT, UR4, 0xf, UPT ;  /* 0x0000000f0400788c */ /* 0x000fd2000bf05270 */
[----:B------:R-:W-:Y:S05]  /*b9a0*/  BRA.U !UP0, `(.L_x_4406) ;  /* 0x0000000108d87547 */ /* 0x000fea000b800000 */
[----:B------:R-:W-:-:S09]  /*b9b0*/  UISETP.NE.AND UP0, UPT, UR4, 0x17, UPT ;  /* 0x000000170400788c */ /* 0x000fd2000bf05270 */
[----:B------:R-:W-:Y:S05]  /*b9c0*/  BRA.U !UP0, `(.L_x_4407) ;  /* 0x0000000108847547 */ /* 0x000fea000b800000 */
[----:B------:R-:W-:-:S09]  /*b9d0*/  UISETP.NE.AND UP0, UPT, UR4, 0x18, UPT ;  /* 0x000000180400788c */ /* 0x000fd2000bf05270 */
[----:B------:R-:W-:Y:S05]  /*b9e0*/  BRA.U !UP0, `(.L_x_4408) ;  /* 0x0000000108447547 */ /* 0x000fea000b800000 */
.L_x_4385:
[----:B------:R-:W-:Y:S01]  /*b9f0*/  MOV R0, 0x0 ;  /* 0x0000000000007802 */ /* 0x000fe20000000f00 */
[----:B------:R-:W1:Y:S01]  /*ba00*/  LDCU.64 UR4, c[0x4][0x198] ;  /* 0x01003300ff0477ac */ /* 0x000e620008000a00 */
[----:B------:R-:W-:Y:S02]  /*ba10*/  HFMA2 R12, -RZ, RZ, 0, 5.9604644775390625e-08 ;  /* 0x00000001ff0c7431 */ /* 0x000fe400000001ff */
[----:B------:R-:W-:Y:S01]  /*ba20*/  IMAD.MOV.U32 R8, RZ, RZ, 0x65 ;  /* 0x00000065ff087424 */ /* 0x000fe200078e00ff */
[----:B0-234-:R0:W2:Y:S01]  /*ba30*/  LDC.64 R2, c[0x4][R0] ;  /* 0x0100000000027b82 */ /* 0x01d0a20000000a00 */
[----:B------:R-:W3:Y:S01]  /*ba40*/  LDCU.64 UR6, c[0x4][0x1a0] ;  /* 0x01003400ff0677ac */ /* 0x000ee20008000a00 */
[----:B------:R-:W-:Y:S01]  /*ba50*/  IMAD.MOV.U32 R13, RZ, RZ, RZ ;  /* 0x000000ffff0d7224 */ /* 0x000fe200078e00ff */
[----:B------:R-:W4:Y:S01]  /*ba60*/  LDCU.64 UR8, c[0x4][0x10] ;  /* 0x01000200ff0877ac */ /* 0x000f220008000a00 */
[----:B-1----:R-:W-:Y:S01]  /*ba70*/  IMAD.U32 R4, RZ, RZ, UR4 ;  /* 0x00000004ff047e24 */ /* 0x002fe2000f8e00ff */
[----:B------:R-:W-:Y:S01]  /*ba80*/  MOV R5, UR5 ;  /* 0x0000000500057c02 */ /* 0x000fe20008000f00 */
[----:B---3--:R-:W-:Y:S01]  /*ba90*/  IMAD.U32 R6, RZ, RZ, UR6 ;  /* 0x00000006ff067e24 */ /* 0x008fe2000f8e00ff */
[----:B------:R-:W-:Y:S01]  /*baa0*/  MOV R7, UR7 ;  /* 0x0000000700077c02 */ /* 0x000fe20008000f00 */
[----:B----4-:R-:W-:Y:S01]  /*bab0*/  IMAD.U32 R10, RZ, RZ, UR8 ;  /* 0x00000008ff0a7e24 */ /* 0x010fe2000f8e00ff */
[----:B0-----:R-:W-:-:S07]  /*bac0*/  MOV R11, UR9 ;  /* 0x00000009000b7c02 */ /* 0x001fce0008000f00 */
[----:B------:R-:W-:-:S07]  /*bad0*/  LEPC R20, `(.L_x_4409) ;  /* 0x000000001014794e */ /* 0x000fce0000000000 */
[----:B--2---:R-:W-:Y:S05]  /*bae0*/  CALL.ABS.NOINC R2 ;  /* 0x0000000002007343 */ /* 0x004fea0003c00000 */
.L_x_4409:
[----:B------:R-:W-:Y:S05]  /*baf0*/  EXIT ;  /* 0x000000000000794d */ /* 0x000fea0003800000 */
.L_x_4408:
[----:B------:R-:W1:Y:S01]  /*bb00*/  I2F.U16 R5, R5 ;  /* 0x0000000500057306 */ /* 0x000e620000101000 */
[----:B------:R-:W-:Y:S01]  /*bb10*/  BSSY.RECONVERGENT B0, `(.L_x_4410) ;  /* 0x000000a000007945 */ /* 0x000fe20003800200 */
[----:B0-234-:R-:W-:Y:S02]  /*bb20*/  MOV R3, 0x7f ;  /* 0x0000007f00037802 */ /* 0x01dfe40000000f00 */
        /* <DEDUP_REMOVED lines=8> */
.L_x_4411:
[----:B------:R-:W-:Y:S05]  /*bbb0*/  BSYNC.RECONVERGENT B0 ;  /* 0x0000000000007941 */ /* 0x000fea0003800200 */
.L_x_4410:
[----:B------:R-:W-:Y:S01]  /*bbc0*/  STG.E.U8 desc[UR36][R16.64], R3 ;  /* 0x0000000310007986 */ /* 0x000fe2000c101124 */
[----:B------:R-:W-:Y:S05]  /*bbd0*/  EXIT ;  /* 0x000000000000794d */ /* 0x000fea0003800000 */
.L_x_4407:
        /* <DEDUP_REMOVED lines=14> */
.L_x_4412:
[----:B------:R-:W-:Y:S01]  /*bcc0*/  ISETP.GT.U32.AND P0, PT, R3, 0x7f800000, PT ;  /* 0x7f8000000300780c */ /* 0x000fe20003f04070 */
[----:B------:R-:W-:-:S05]  /*bcd0*/  HFMA2 R3, -RZ, RZ, 0, 7.569789886474609375e-06 ;  /* 0x0000007fff037431 */ /* 0x000fca00000001ff */
[----:B------:R-:W-:-:S05]  /*bce0*/  SEL R3, R3, 0x7c, P0 ;  /* 0x0000007c03037807 */ /* 0x000fca0000000000 */
[----:B------:R-:W-:Y:S01]  /*bcf0*/  STG.E.U8 desc[UR36][R16.64], R3 ;  /* 0x0000000310007986 */ /* 0x000fe2000c101124 */
[----:B------:R-:W-:Y:S05]  /*bd00*/  EXIT ;  /* 0x000000000000794d */ /* 0x000fea0003800000 */
.L_x_4406:
[----:B------:R-:W1:Y:S02]  /*bd10*/  I2F.U16 R0, R5 ;  /* 0x0000000500007306 */ /* 0x000e640000101000 */
[----:B-1----:R-:W-:-:S05]  /*bd20*/  F2FP.BF16.F32.PACK_AB R0, RZ, R0 ;  /* 0x00000000ff00723e */ /* 0x002fca00000010ff */
[----:B------:R-:W-:Y:S01]  /*bd30*/  STG.E.U16 desc[UR36][R16.64], R0 ;  /* 0x0000000010007986 */ /* 0x000fe2000c101524 */
[----:B------:R-:W-:Y:S05]  /*bd40*/  EXIT ;  /* 0x000000000000794d */ /* 0x000fea0003800000 */
.L_x_4413:
        /* <DEDUP_REMOVED lines=11> */
.L_x_23645:


//--------------------- .text._ZN2at6native27unrolled_elementwise_kernelIZZZNS0_19signbit_kernel_cudaERNS_18TensorIteratorBaseEENKUlvE_clEvENKUlvE0_clEvEUlaE_St5arrayIPcLm2EELi4E23TrivialOffsetCalculatorILi1EjESB_NS0_6memory12LoadWithCastILi1EEENSC_13StoreWithCastILi1EEEEEviT_T0_T2_T3_T4_T5_ --------------------------
	.section	.text._ZN2at6native27unrolled_elementwise_kernelIZZZNS0_19signbit_kernel_cudaERNS_18TensorIteratorBaseEENKUlvE_clEvENKUlvE0_clEvEUlaE_St5arrayIPcLm2EELi4E23TrivialOffsetCalculatorILi1EjESB_NS0_6memory12LoadWithCastILi1EEENSC_13StoreWithCastILi1EEEEEviT_T0_T2_T3_T4_T5_,"ax",@progbits
	.align	128
        .global         _ZN2at6native27unrolled_elementwise_kernelIZZZNS0_19signbit_kernel_cudaERNS_18TensorIteratorBaseEENKUlvE_clEvENKUlvE0_clEvEUlaE_St5arrayIPcLm2EELi4E23TrivialOffsetCalculatorILi1EjESB_NS0_6memory12LoadWithCastILi1EEENSC_13StoreWithCastILi1EEEEEviT_T0_T2_T3_T4_T5_
        .type           _ZN2at6native27unrolled_elementwise_kernelIZZZNS0_19signbit_kernel_cudaERNS_18TensorIteratorBaseEENKUlvE_clEvENKUlvE0_clEvEUlaE_St5arrayIPcLm2EELi4E23TrivialOffsetCalculatorILi1EjESB_NS0_6memory12LoadWithCastILi1EEENSC_13StoreWithCastILi1EEEEEviT_T0_T2_T3_T4_T5_,@function
        .size           _ZN2at6native27unrolled_elementwise_kernelIZZZNS0_19signbit_kernel_cudaERNS_18TensorIteratorBaseEENKUlvE_clEvENKUlvE0_clEvEUlaE_St5arrayIPcLm2EELi4E23TrivialOffsetCalculatorILi1EjESB_NS0_6memory12LoadWithCastILi1EEENSC_13StoreWithCastILi1EEEEEviT_T0_T2_T3_T4_T5_,(.L_x_23646 - _ZN2at6native27unrolled_elementwise_kernelIZZZNS0_19signbit_kernel_cudaERNS_18TensorIteratorBaseEENKUlvE_clEvENKUlvE0_clEvEUlaE_St5arrayIPcLm2EELi4E23TrivialOffsetCalculatorILi1EjESB_NS0_6memory12LoadWithCastILi1EEENSC_13StoreWithCastILi1EEEEEviT_T0_T2_T3_T4_T5_)
        .other          _ZN2at6native27unrolled_elementwise_kernelIZZZNS0_19signbit_kernel_cudaERNS_18TensorIteratorBaseEENKUlvE_clEvENKUlvE0_clEvEUlaE_St5arrayIPcLm2EELi4E23TrivialOffsetCalculatorILi1EjESB_NS0_6memory12LoadWithCastILi1EEENSC_13StoreWithCastILi1EEEEEviT_T0_T2_T3_T4_T5_,@"STO_CUDA_ENTRY STV_DEFAULT"
_ZN2at6native27unrolled_elementwise_kernelIZZZNS0_19signbit_kernel_cudaERNS_18TensorIteratorBaseEENKUlvE_clEvENKUlvE0_clEvEUlaE_St5arrayIPcLm2EELi4E23TrivialOffsetCalculatorILi1EjESB_NS0_6memory12LoadWithCastILi1EEENSC_13StoreWithCastILi1EEEEEviT_T0_T2_T3_T4_T5_:
.text._ZN2at6native27unrolled_elementwise_kernelIZZZNS0_19signbit_kernel_cudaERNS_18TensorIteratorBaseEENKUlvE_clEvENKUlvE0_clEvEUlaE_St5arrayIPcLm2EELi4E23TrivialOffsetCalculatorILi1EjESB_NS0_6memory12LoadWithCastILi1EEENSC_13StoreWithCastILi1EEEEEviT_T0_T2_T3_T4_T5_:
        /* <DEDUP_REMOVED lines=30> */
.L_x_4419:
[----:B------:R3:W5:Y:S01]  /*01e0*/  LDG.E.U8 R0, desc[UR36][R4.64] ;  /* 0x0000002404007981 */ /* 0x000762000c1e1100 */
[----:B------:R-:W-:Y:S05]  /*01f0*/  BRA `(.L_x_4421) ;  /* 0x0000000c00507947 */ /* 0x000fea0003800000 */
.L_x_4418:
        /* <DEDUP_REMOVED lines=8> */
.L_x_4423:
[----:B------:R1:W5:Y:S01]  /*0280*/  LDG.E.U8 R0, desc[UR36][R4.64] ;  /* 0x0000002404007981 */ /* 0x000362000c1e1100 */
[----:B------:R-:W-:Y:S05]  /*0290*/  BRA `(.L_x_4421) ;  /* 0x0000000c00287947 */ /* 0x000fea0003800000 */
.L_x_4422:
[----:B------:R2:W5:Y:S01]  /*02a0*/  LDG.E.U16 R0, desc[UR36][R4.64] ;  /* 0x0000002404007981 */ /* 0x000562000c1e1500 */
[----:B------:R-:W-:Y:S05]  /*02b0*/  BRA `(.L_x_4421) ;  /* 0x0000000c00207947 */ /* 0x000fea0003800000 */
.L_x_4417:
        /* <DEDUP_REMOVED lines=9> */
.L_x_4425:
[----:B------:R-:W2:Y:S02]  /*0350*/  LDG.E.U16 R3, desc[UR36][R4.64] ;  /* 0x0000002404037981 */ /* 0x000ea4000c1e1500 */
[----:B--2---:R-:W-:-:S06]  /*0360*/  HADD2.F32 R3, -RZ, R3.H0_H0 ;  /* 0x20000003ff037230 */ /* 0x004fcc0000004100 */
[----:B------:R-:W0:Y:S02]  /*0370*/  F2I.FTZ.TRUNC.NTZ R3, R3 ;  /* 0x0000000300037305 */ /* 0x000e24000021f100 */
[----:B0-----:R-:W-:Y:S01]  /*0380*/  PRMT R0, R3, 0x7610, R0 ;  /* 0x0000761003007816 */ /* 0x001fe20000000000 */
[----:B------:R-:W-:Y:S06]  /*0390*/  BRA `(.L_x_4421) ;  /* 0x0000000800e87947 */ /* 0x000fec0003800000 */
.L_x_4424:
        /* <DEDUP_REMOVED lines=9> */
.L_x_4427:
[----:B------:R-:W2:Y:S02]  /*0430*/  LDG.E.U16 R4, desc[UR36][R4.64] ;  /* 0x0000002404047981 */ /* 0x000ea4000c1e1500 */
[----:B--2---:R-:W-:-:S06]  /*0440*/  HADD2.F32 R3, -RZ, R4.H0_H0 ;  /* 0x20000004ff037230 */ /* 0x004fcc0000004100 */
[----:B------:R-:W0:Y:S02]  /*0450*/  F2I.FTZ.TRUNC.NTZ R3, R3 ;  /* 0x0000000300037305 */ /* 0x000e24000021f100 */
[----:B0-----:R-:W-:Y:S01]  /*0460*/  PRMT R0, R3, 0x7610, R0 ;  /* 0x0000761003007816 */ /* 0x001fe20000000000 */
[----:B------:R-:W-:Y:S06]  /*0470*/  BRA `(.L_x_4421) ;  /* 0x0000000800b07947 */ /* 0x000fec0003800000 */
.L_x_4426:
[----:B------:R-:W2:Y:S02]  /*0480*/  LDG.E.64 R4, desc[UR36][R4.64] ;  /* 0x0000002404047981 */ /* 0x000ea4000c1e1b00 */
[----:B--2---:R0:W1:Y:S01]  /*0490*/  F2I.F64.TRUNC R0, R4 ;  /* 0x0000000400007311 */ /* 0x004062000030d100 */
[----:B------:R-:W-:Y:S05]  /*04a0*/  BRA `(.L_x_4421) ;  /* 0x0000000800a47947 */ /* 0x000fea0003800000 */
.L_x_4416:
        /* <DEDUP_REMOVED lines=12> */
.L_x_4430:
[----:B------:R-:W2:Y:S02]  /*0570*/  LDG.E.64 R4, desc[UR36][R4.64] ;  /* 0x0000002404047981 */ /* 0x000ea4000c1e1b00 */
[----:B--2---:R0:W1:Y:S01]  /*0580*/  F2I.F64.TRUNC R0, R4 ;  /* 0x0000000400007311 */ /* 0x004062000030d100 */
[----:B------:R-:W-:Y:S05]  /*0590*/  BRA `(.L_x_4421) ;  /* 0x0000000800687947 */ /* 0x000fea0003800000 */
.L_x_4429:
        /* <DEDUP_REMOVED lines=27> */
.L_x_4432:
        /* <DEDUP_REMOVED lines=15> */
.L_x_4431:
[----:B------:R-:W2:Y:S02]  /*0840*/  LDG.E.U16 R3, desc[UR36][R4.64] ;  /* 0x0000002404037981 */ /* 0x000ea4000c1e1500 */
[----:B--2---:R-:W-:-:S06]  /*0850*/  IMAD.U32 R3, R3, 0x10000, RZ ;  /* 0x0001000003037824 */ /* 0x004fcc00078e00ff */
[----:B------:R-:W0:Y:S02]  /*0860*/  F2I.FTZ.TRUNC.NTZ R3, R3 ;  /* 0x0000000300037305 */ /* 0x000e24000021f100 */
[----:B0-----:R-:W-:Y:S01]  /*0870*/  PRMT R0, R3, 0x7610, R0 ;  /* 0x0000761003007816 */ /* 0x001fe20000000000 */
[----:B------:R-:W-:Y:S06]  /*0880*/  BRA `(.L_x_4421) ;  /* 0x0000000400ac7947 */ /* 0x000fec0003800000 */
.L_x_4428:
        /* <DEDUP_REMOVED lines=10> */
.L_x_4435:
        /* <DEDUP_REMOVED lines=21> */
.L_x_4439:
[----:B------:R-:W-:Y:S05]  /*0a80*/  BSYNC.RECONVERGENT B1 ;  /* 0x0000000000017941 */ /* 0x000fea0003800200 */
.L_x_4438:
[----:B------:R-:W-:Y:S01]  /*0a90*/  IMAD.SHL.U32 R0, R0, 0x100000, RZ ;  /* 0x0010000000007824 */ /* 0x000fe200078e00ff */
[----:B------:R-:W-:-:S04]  /*0aa0*/  LEA R3, R3, 0x3b800000, 0x17 ;  /* 0x3b80000003037811 */ /* 0x000fc800078eb8ff */
[----:B------:R-:W-:-:S07]  /*0ab0*/  LOP3.LUT R3, R3, R0, R7, 0xfe, !PT ;  /* 0x0000000003037212 */ /* 0x000fce00078efe07 */
.L_x_4437:
[----:B------:R-:W-:Y:S05]  /*0ac0*/  BSYNC.RECONVERGENT B0 ;  /* 0x0000000000007941 */ /* 0x000fea0003800200 */
.L_x_4436:
[----:B------:R-:W0:Y:S02]  /*0ad0*/  F2I.FTZ.TRUNC.NTZ R3, R3 ;  /* 0x0000000300037305 */ /* 0x000e24000021f100 */
[----:B0-----:R-:W-:Y:S01]  /*0ae0*/  PRMT R0, R3, 0x7610, R0 ;  /* 0x0000761003007816 */ /* 0x001fe20000000000 */
[----:B------:R-:W-:Y:S06]  /*0af0*/  BRA `(.L_x_4421) ;  /* 0x0000000400107947 */ /* 0x000fec0003800000 */
.L_x_4434:
        /* <DEDUP_REMOVED lines=21> */
.L_x_4443:
[----:B------:R-:W-:Y:S05]  /*0c50*/  BSYNC.RECONVERGENT B1 ;  /* 0x0000000000017941 */ /* 0x000fea0003800200 */
.L_x_4442:
[----:B------:R-:W-:Y:S01]  /*0c60*/  IMAD.SHL.U32 R0, R0, 0x200000, RZ ;  /* 0x0020000000007824 */ /* 0x000fe200078e00ff */
[----:B------:R-:W-:-:S04]  /*0c70*/  LEA R3, R3, 0x37800000, 0x17 ;  /* 0x3780000003037811 */ /* 0x000fc800078eb8ff */
[----:B------:R-:W-:-:S07]  /*0c80*/  LOP3.LUT R3, R3, R0, R6, 0xfe, !PT ;  /* 0x0000000003037212 */ /* 0x000fce00078efe06 */
.L_x_4441:
[----:B------:R-:W-:Y:S05]  /*0c90*/  BSYNC.RECONVERGENT B0 ;  /* 0x0000000000007941 */ /* 0x000fea0003800200 */
.L_x_4440:
[----:B------:R-:W0:Y:S02]  /*0ca0*/  F2I.FTZ.TRUNC.NTZ R3, R3 ;  /* 0x0000000300037305 */ /* 0x000e24000021f100 */
[----:B0-----:R-:W-:Y:S01]  /*0cb0*/  PRMT R0, R3, 0x7610, R0 ;  /* 0x0000761003007816 */ /* 0x001fe20000000000 */
[----:B------:R-:W-:Y:S06]  /*0cc0*/  BRA `(.L_x_4421) ;  /* 0x00000000009c7947 */ /* 0x000fec0003800000 */
.L_x_4433:
[----:B------:R-:W-:-:S09]  /*0cd0*/  UISETP.NE.AND UP0, UPT, UR4, 0x1c, UPT ;  /* 0x0000001c0400788c */ /* 0x000fd2000bf05270 */
[----:B------:R-:W-:Y:S05]  /*0ce0*/  BRA.U !UP0, `(.L_x_4444) ;  /* 0x0000000108907547 */ /* 0x000fea000b800000 */
[----:B------:R-:W-:-:S09]  /*0cf0*/  UISETP.NE.AND UP0, UPT, UR4, 0x1d, UPT ;  /* 0x0000001d0400788c */ /* 0x000fd2000bf05270 */
[----:B------:R-:W-:Y:S05]  /*0d00*/  BRA.U !UP0, `(.L_x_4445) ;  /* 0x0000000108807547 */ /* 0x000fea000b800000 */
[----:B------:R-:W-:-:S09]  /*0d10*/  UISETP.NE.AND UP0, UPT, UR4, 0x2c, UPT ;  /* 0x0000002c0400788c */ /* 0x000fd2000bf05270 */
[----:B------:R-:W-:Y:S05]  /*0d20*/  BRA.U !UP0, `(.L_x_4446) ;  /* 0x0000000108487547 */ /* 0x000fea000b800000 */
.L_x_4420:
        /* <DEDUP_REMOVED lines=16> */
.L_x_4447:
[----:B------:R-:W-:Y:S01]  /*0e30*/  PRMT R0, RZ, 0x7610, R0 ;  /* 0x00007610ff007816 */ /* 0x000fe20000000000 */
[----:B------:R-:W-:Y:S06]  /*0e40*/  BRA `(.L_x_4421) ;  /* 0x00000000003c7947 */ /* 0x000fec0003800000 */
.L_x_4446:
        /* <DEDUP_REMOVED lines=8> */
.L_x_4449:
[----:B------:R-:W-:Y:S05]  /*0ed0*/  BSYNC.RECONVERGENT B0 ;  /* 0x0000000000007941 */ /* 0x000fea0003800200 */
.L_x_4448:
[----:B------:R-:W0:Y:S02]  /*0ee0*/  F2I.FTZ.TRUNC.NTZ R3, R3 ;  /* 0x0000000300037305 */ /* 0x000e24000021f100 */
[----:B0-----:R-:W-:Y:S01]  /*0ef0*/  PRMT R0, R3, 0x7610, R0 ;  /* 0x0000761003007816 */ /* 0x001fe20000000000 */
[----:B------:R-:W-:Y:S06]  /*0f00*/  BRA `(.L_x_4421) ;  /* 0x00000000000c7947 */ /* 0x000fec0003800000 */
.L_x_4445:
[----:B------:R0:W5:Y:S01]  /*0f10*/  LDG.E.U8 R0, desc[UR36][R4.64] ;  /* 0x0000002404007981 */ /* 0x000162000c1e1100 */
[----:B------:R-:W-:Y:S05]  /*0f20*/  BRA `(.L_x_4421) ;  /* 0x0000000000047947 */ /* 0x000fea0003800000 */
.L_x_4444:
[----:B------:R0:W5:Y:S02]  /*0f30*/  LDG.E.U8 R0, desc[UR36][R4.64] ;  /* 0x0000002404007981 */ /* 0x000164000c1e1100 */
.L_x_4421:
[----:B-1---5:R-:W-:Y:S01]  /*0f40*/  LOP3.LUT R0, R0, 0x80, RZ, 0xc0, !PT ;  /* 0x0000008000007812 */ /* 0x022fe200078ec0ff */
[----:B------:R-:W-:-:S03]  /*0f50*/  VIADD R25, R19, 0x80 ;  /* 0x0000008013197836 */ /* 0x000fc60000000000 */
[----:B------:R-:W-:-:S07]  /*0f60*/  SHF.R.U32.HI R24, RZ, 0x7, R0 ;  /* 0x00000007ff187819 */ /* 0x000fce0000011600 */
.L_x_4415:
[----:B------:R-:W-:Y:S05]  /*0f70*/  BSYNC.RECONVERGENT B6 ;  /* 0x0000000000067941 */ /* 0x000fea0003800200 */
.L_x_4414:
        /* <DEDUP_REMOVED lines=23> */
.L_x_4455:
[----:B------:R0:W5:Y:S01]  /*10f0*/  LDG.E.U8 R0, desc[UR36][R4.64] ;  /* 0x0000002404007981 */ /* 0x000162000c1e1100 */
[----:B------:R-:W-:Y:S05]  /*1100*/  BRA `(.L_x_4457) ;  /* 0x0000000c00507947 */ /* 0x000fea0003800000 */
.L_x_4454:
        /* <DEDUP_REMOVED lines=8> */
.L_x_4459:
[----:B------:R0:W5:Y:S01]  /*1190*/  LDG.E.U8 R0, desc[UR36][R4.64] ;  /* 0x0000002404007981 */ /* 0x000162000c1e1100 */
[----:B------:R-:W-:Y:S05]  /*11a0*/  BRA `(.L_x_4457) ;  /* 0x0000000c00287947 */ /* 0x000fea0003800000 */
.L_x_4458:
[----:B------:R0:W5:Y:S01]  /*11b0*/  LDG.E.U16 R0, desc[UR36][R4.64] ;  /* 0x0000002404007981 */ /* 0x000162000c1e1500 */
[----:B------:R-:W-:Y:S05]  /*11c0*/  BRA `(.L_x_4457) ;  /* 0x0000000c00207947 */ /* 0x000fea0003800000 */
.L_x_4453:
        /* <DEDUP_REMOVED lines=9> */
.L_x_4461:
[----:B------:R-:W2:Y:S02]  /*1260*/  LDG.E.U16 R3, desc[UR36][R4.64] ;  /* 0x0000002404037981 */ /* 0x000ea4000c1e1500 */
[----:B--2---:R-:W-:-:S06]  /*1270*/  HADD2.F32 R3, -RZ, R3.H0_H0 ;  /* 0x20000003ff037230 */ /* 0x004fcc0000004100 */
[----:B------:R-:W0:Y:S02]  /*1280*/  F2I.FTZ.TRUNC.NTZ R3, R3 ;  /* 0x0000000300037305 */ /* 0x000e24000021f100 */
[----:B0-----:R-:W-:Y:S01]  /*1290*/  PRMT R0, R3, 0x7610, R0 ;  /* 0x0000761003007816 */ /* 0x001fe20000000000 */
[----:B------:R-:W-:Y:S06]  /*12a0*/  BRA `(.L_x_4457) ;  /* 0x0000000800e87947 */ /* 0x000fec0003800000 */
.L_x_4460:
        /* <DEDUP_REMOVED lines=9> */
.L_x_4463:
[----:B------:R-:W2:Y:S02]  /*1340*/  LDG.E.U16 R4, desc[UR36][R4.64] ;  /* 0x0000002404047981 */ /* 0x000ea4000c1e1500 */
[----:B--2---:R-:W-:-:S06]  /*1350*/  HADD2.F32 R3, -RZ, R4.H0_H0 ;  /* 0x20000004ff037230 */ /* 0x004fcc0000004100 */
[----:B------:R-:W0:Y:S02]  /*1360*/  F2I.FTZ.TRUNC.NTZ R3, R3 ;  /* 0x0000000300037305 */ /* 0x000e24000021f100 */
[----:B0-----:R-:W-:Y:S01]  /*1370*/  PRMT R0, R3, 0x7610, R0 ;  /* 0x0000761003007816 */ /* 0x001fe20000000000 */
[----:B------:R-:W-:Y:S06]  /*1380*/  BRA `(.L_x_4457) ;  /* 0x0000000800b07947 */ /* 0x000fec0003800000 */
.L_x_4462:
[----:B------:R-:W2:Y:S02]  /*1390*/  LDG.E.64 R4, desc[UR36][R4.64] ;  /* 0x0000002404047981 */ /* 0x000ea4000c1e1b00 */
[----:B--2---:R0:W1:Y:S01]  /*13a0*/  F2I.F64.TRUNC R0, R4 ;  /* 0x0000000400007311 */ /* 0x004062000030d100 */
[----:B------:R-:W-:Y:S05]  /*13b0*/  BRA `(.L_x_4457) ;  /* 0x0000000800a47947 */ /* 0x000fea0003800000 */
.L_x_4452:
        /* <DEDUP_REMOVED lines=12> */
.L_x_4466:
[----:B------:R-:W2:Y:S02]  /*1480*/  LDG.E.64 R4, desc[UR36][R4.64] ;  /* 0x0000002404047981 */ /* 0x000ea4000c1e1b00 */
[----:B--2---:R0:W1:Y:S01]  /*1490*/  F2I.F64.TRUNC R0, R4 ;  /* 0x0000000400007311 */ /* 0x004062000030d100 */
[----:B------:R-:W-:Y:S05]  /*14a0*/  BRA `(.L_x_4457) ;  /* 0x0000000800687947 */ /* 0x000fea0003800000 */
.L_x_4465:
        /* <DEDUP_REMOVED lines=27> */
.L_x_4468:
        /* <DEDUP_REMOVED lines=15> */
.L_x_4467:
[----:B------:R-:W2:Y:S02]  /*1750*/  LDG.E.U16 R3, desc[UR36][R4.64] ;  /* 0x0000002404037981 */ /* 0x000ea4000c1e1500 */
[----:B--2---:R-:W-:-:S06]  /*1760*/  IMAD.U32 R3, R3, 0x10000, RZ ;  /* 0x0001000003037824 */ /* 0x004fcc00078e00ff */
[----:B------:R-:W0:Y:S02]  /*1770*/  F2I.FTZ.TRUNC.NTZ R3, R3 ;  /* 0x0000000300037305 */ /* 0x000e24000021f100 */
[----:B0-----:R-:W-:Y:S01]  /*1780*/  PRMT R0, R3, 0x7610, R0 ;  /* 0x0000761003007816 */ /* 0x001fe20000000000 */
[----:B------:R-:W-:Y:S06]  /*1790*/  BRA `(.L_x_4457) ;  /* 0x0000000400ac7947 */ /* 0x000fec0003800000 */
.L_x_4464:
        /* <DEDUP_REMOVED lines=10> */
.L_x_4471:
        /* <DEDUP_REMOVED lines=21> */
.L_x_4475:
[----:B------:R-:W-:Y:S05]  /*1990*/  BSYNC.RECONVERGENT B1 ;  /* 0x0000000000017941 */ /* 0x000fea0003800200 */
.L_x_4474:
[----:B------:R-:W-:Y:S01]  /*19a0*/  IMAD.SHL.U32 R0, R0, 0x100000, RZ ;  /* 0x0010000000007824 */ /* 0x000fe200078e00ff */
[----:B------:R-:W-:-:S04]  /*19b0*/  LEA R3, R3, 0x3b800000, 0x17 ;  /* 0x3b80000003037811 */ /* 0x000fc800078eb8ff */
[----:B------:R-:W-:-:S07]  /*19c0*/  LOP3.LUT R3, R3, R0, R7, 0xfe, !PT ;  /* 0x0000000003037212 */ /* 0x000fce00078efe07 */
.L_x_4473:
[----:B------:R-:W-:Y:S05]  /*19d0*/  BSYNC.RECONVERGENT B0 ;  /* 0x0000000000007941 */ /* 0x000fea0003800200 */
.L_x_4472:
[----:B------:R-:W0:Y:S02]  /*19e0*/  F2I.FTZ.TRUNC.NTZ R3, R3 ;  /* 0x0000000300037305 */ /* 0x000e24000021f100 */
[----:B0-----:R-:W-:Y:S01]  /*19f0*/  PRMT R0, R3, 0x7610, R0 ;  /* 0x0000761003007816 */ /* 0x001fe20000000000 */
[----:B------:R-:W-:Y:S06]  /*1a00*/  BRA `(.L_x_4457) ;  /* 0x0000000400107947 */ /* 0x000fec0003800000 */
.L_x_4470:
        /* <DEDUP_REMOVED lines=21> */
.L_x_4479:
[----:B------:R-:W-:Y:S05]  /*1b60*/  BSYNC.RECONVERGENT B1 ;  /* 0x0000000000017941 */ /* 0x000fea0003800200 */
.L_x_4478:
[----:B------:R-:W-:Y:S01]  /*1b70*/  IMAD.SHL.U32 R0, R0, 0x200000, RZ ;  /* 0x0020000000007824 */ /* 0x000fe200078e00ff */
[----:B------:R-:W-:-:S04]  /*1b80*/  LEA R3, R3, 0x37800000, 0x17 ;  /* 0x3780000003037811 */ /* 0x000fc800078eb8ff */
[----:B------:R-:W-:-:S07]  /*1b90*/  LOP3.LUT R3, R3, R0, R7, 0xfe, !PT ;  /* 0x0000000003037212 */ /* 0x000fce00078efe07 */
.L_x_4477:
[----:B------:R-:W-:Y:S05]  /*1ba0*/  BSYNC.RECONVERGENT B0 ;  /* 0x0000000000007941 */ /* 0x000fea0003800200 */
.L_x_4476:
[----:B------:R-:W0:Y:S02]  /*1bb0*/  F2I.FTZ.TRUNC.NTZ R3, R3 ;  /* 0x0000000300037305 */ /* 0x000e24000021f100 */
[----:B0-----:R-:W-:Y:S01]  /*1bc0*/  PRMT R0, R3, 0x7610, R0 ;  /* 0x0000761003007816 */ /* 0x001fe20000000000 */
[----:B------:R-:W-:Y:S06]  /*1bd0*/  BRA `(.L_x_4457) ;  /* 0x00000000009c7947 */ /* 0x000fec0003800000 */
.L_x_4469:
        /* <DEDUP_REMOVED lines=14> */
.L_x_4483:
[----:B------:R-:W-:Y:S05]  /*1cc0*/  BSYNC.RECONVERGENT B0 ;  /* 0x0000000000007941 */ /* 0x000fea0003800200 */
.L_x_4482:
[----:B------:R-:W0:Y:S02]  /*1cd0*/  F2I.FTZ.TRUNC.NTZ R3, R3 ;  /* 0x0000000300037305 */ /* 0x000e24000021f100 */
[----:B0-----:R-:W-:Y:S01]  /*1ce0*/  PRMT R0, R3, 0x7610, R0 ;  /* 0x0000761003007816 */ /* 0x001fe20000000000 */
[----:B------:R-:W-:Y:S06]  /*1cf0*/  BRA `(.L_x_4457) ;  /* 0x0000000000547947 */ /* 0x000fec0003800000 */
.L_x_4456:
        /* <DEDUP_REMOVED lines=16> */
.L_x_4484:
[----:B------:R-:W-:Y:S01]  /*1e00*/  PRMT R0, RZ, 0x7610, R0 ;  /* 0x00007610ff007816 */ /* 0x000fe20000000000 */
[----:B------:R-:W-:Y:S06]  /*1e10*/  BRA `(.L_x_4457) ;  /* 0x00000000000c7947 */ /* 0x000fec0003800000 */
.L_x_4481:
[----:B------:R3:W5:Y:S01]  /*1e20*/  LDG.E.U8 R0, desc[UR36][R4.64] ;  /* 0x0000002404007981 */ /* 0x000762000c1e1100 */
[----:B------:R-:W-:Y:S05]  /*1e30*/  BRA `(.L_x_4457) ;  /* 0x0000000000047947 */ /* 0x000fea0003800000 */
.L_x_4480:
[----:B------:R2:W5:Y:S02]  /*1e40*/  LDG.E.U8 R0, desc[UR36][R4.64] ;  /* 0x0000002404007981 */ /* 0x000564000c1e1100 */
.L_x_4457:
[----:B-1---5:R-:W-:Y:S01]  /*1e50*/  LOP3.LUT R0, R0, 0x80, RZ, 0xc0, !PT ;  /* 0x0000008000007812 */ /* 0x022fe200078ec0ff */
[----:B------:R-:W-:-:S03]  /*1e60*/  VIADD R25, R25, 0x80 ;  /* 0x0000008019197836 */ /* 0x000fc60000000000 */
[----:B------:R-:W-:-:S04]  /*1e70*/  SHF.R.U32.HI R0, RZ, 0x7, R0 ;  /* 0x00000007ff007819 */ /* 0x000fc80000011600 */
[----:B------:R-:W-:-:S07]  /*1e80*/  PRMT R23, R0, 0x7610, R23 ;  /* 0x0000761000177816 */ /* 0x000fce0000000017 */
.L_x_4451:
[----:B------:R-:W-:Y:S05]  /*1e90*/  BSYNC.RECONVERGENT B6 ;  /* 0x0000000000067941 */ /* 0x000fea0003800200 */
.L_x_4450:
        /* <DEDUP_REMOVED lines=23> */
.L_x_4490:
[----:B------:R0:W5:Y:S01]  /*2010*/  LDG.E.U8 R0, desc[UR36][R4.64] ;  /* 0x0000002404007981 */ /* 0x000162000c1e1100 */
[----:B------:R-:W-:Y:S05]  /*2020*/  BRA `(.L_x_4492) ;  /* 0x0000000c00507947 */ /* 0x000fea0003800000 */
.L_x_4489:
        /* <DEDUP_REMOVED lines=8> */
.L_x_4494:
[----:B------:R0:W5:Y:S01]  /*20b0*/  LDG.E.U8 R0, desc[UR36][R4.64] ;  /* 0x0000002404007981 */ /* 0x000162000c1e1100 */
[----:B------:R-:W-:Y:S05]  /*20c0*/  BRA `(.L_x_4492) ;  /* 0x0000000c00287947 */ /* 0x000fea0003800000 */
.L_x_4493:
[----:B------:R0:W5:Y:S01]  /*20d0*/  LDG.E.U16 R0, desc[UR36][R4.64] ;  /* 0x0000002404007981 */ /* 0x000162000c1e1500 */
[----:B------:R-:W-:Y:S05]  /*20e0*/  BRA `(.L_x_4492) ;  /* 0x0000000c00207947 */ /* 0x000fea0003800000 */
.L_x_4488:
        /* <DEDUP_REMOVED lines=9> */
.L_x_4496:
[----:B------:R-:W2:Y:S02]  /*2180*/  LDG.E.U16 R3, desc[UR36][R4.64] ;  /* 0x0000002404037981 */ /* 0x000ea4000c1e1500 */
[----:B--2---:R-:W-:-:S06]  /*2190*/  HADD2.F32 R3, -RZ, R3.H0_H0 ;  /* 0x20000003ff037230 */ /* 0x004fcc0000004100 */
[----:B------:R-:W0:Y:S02]  /*21a0*/  F2I.FTZ.TRUNC.NTZ R3, R3 ;  /* 0x0000000300037305 */ /* 0x000e24000021f100 */
[----:B0-----:R-:W-:Y:S01]  /*21b0*/  PRMT R0, R3, 0x7610, R0 ;  /* 0x0000761003007816 */ /* 0x001fe20000000000 */
[----:B------:R-:W-:Y:S06]  /*21c0*/  BRA `(.L_x_4492) ;  /* 0x0000000800e87947 */ /* 0x000fec0003800000 */
.L_x_4495:
        /* <DEDUP_REMOVED lines=9> */
.L_x_4498:
[----:B------:R-:W2:Y:S02]  /*2260*/  LDG.E.U16 R4, desc[UR36][R4.64] ;  /* 0x0000002404047981 */ /* 0x000ea4000c1e1500 */
[----:B--2---:R-:W-:-:S06]  /*2270*/  HADD2.F32 R3, -RZ, R4.H0_H0 ;  /* 0x20000004ff037230 */ /* 0x004fcc0000004100 */
[----:B------:R-:W0:Y:S02]  /*2280*/  F2I.FTZ.TRUNC.NTZ R3, R3 ;  /* 0x0000000300037305 */ /* 0x000e24000021f100 */
[----:B0-----:R-:W-:Y:S01]  /*2290*/  PRMT R0, R3, 0x7610, R0 ;  /* 0x0000761003007816 */ /* 0x001fe20000000000 */
[----:B------:R-:W-:Y:S06]  /*22a0*/  BRA `(.L_x_4492) ;  /* 0x0000000800b07947 */ /* 0x000fec0003800000 */
.L_x_4497:
[----:B------:R-:W2:Y:S02]  /*22b0*/  LDG.E.64 R4, desc[UR36][R4.64] ;  /* 0x0000002404047981 */ /* 0x000ea4000c1e1b00 */
[----:B--2---:R0:W1:Y:S01]  /*22c0*/  F2I.F64.TRUNC R0, R4 ;  /* 0x0000000400007311 */ /* 0x004062000030d100 */
[----:B------:R-:W-:Y:S05]  /*22d0*/  BRA `(.L_x_4492) ;  /* 0x0000000800a47947 */ /* 0x000fea0003800000 */
.L_x_4487:
        /* <DEDUP_REMOVED lines=12> */
.L_x_4501:
[----:B------:R-:W2:Y:S02]  /*23a0*/  LDG.E.64 R4, desc[UR36][R4.64] ;  /* 0x0000002404047981 */ /* 0x000ea4000c1e1b00 */
[----:B--2---:R3:W4:Y:S01]  /*23b0*/  F2I.F64.TRUNC R0, R4 ;  /* 0x0000000400007311 */ /* 0x004722000030d100 */
[----:B------:R-:W-:Y:S05]  /*23c0*/  BRA `(.L_x_4492) ;  /* 0x0000000800687947 */ /* 0x000fea0003800000 */
.L_x_4500:
        /* <DEDUP_REMOVED lines=27> */
.L_x_4503:
        /* <DEDUP_REMOVED lines=15> */
.L_x_4502:
[----:B------:R-:W2:Y:S02]  /*2670*/  LDG.E.U16 R3, desc[UR36][R4.64] ;  /* 0x0000002404037981 */ /* 0x000ea4000c1e1500 */
[----:B--2---:R-:W-:-:S06]  /*2680*/  IMAD.U32 R3, R3, 0x10000, RZ ;  /* 0x0001000003037824 */ /* 0x004fcc00078e00ff */
[----:B------:R-:W0:Y:S02]  /*2690*/  F2I.FTZ.TRUNC.NTZ R3, R3 ;  /* 0x0000000300037305 */ /* 0x000e24000021f100 */
[----:B0-----:R-:W-:Y:S01]  /*26a0*/  PRMT R0, R3, 0x7610, R0 ;  /* 0x0000761003007816 */ /* 0x001fe20000000000 */
[----:B------:R-:W-:Y:S06]  /*26b0*/  BRA `(.L_x_4492) ;  /* 0x0000000400ac7947 */ /* 0x000fec0003800000 */
.L_x_4499:
        /* <DEDUP_REMOVED lines=10> */
.L_x_4506:
        /* <DEDUP_REMOVED lines=21> */
.L_x_4510:
[----:B------:R-:W-:Y:S05]  /*28b0*/  BSYNC.RECONVERGENT B1 ;  /* 0x0000000000017941 */ /* 0x000fea0003800200 */
.L_x_4509:
[----:B------:R-:W-:Y:S01]  /*28c0*/  IMAD.SHL.U32 R0, R0, 0x100000, RZ ;  /* 0x0010000000007824 */ /* 0x000fe200078e00ff */
[----:B------:R-:W-:-:S04]  /*28d0*/  LEA R3, R3, 0x3b800000, 0x17 ;  /* 0x3b80000003037811 */ /* 0x000fc800078eb8ff */
[----:B------:R-:W-:-:S07]  /*28e0*/  LOP3.LUT R3, R3, R0, R7, 0xfe, !PT ;  /* 0x0000000003037212 */ /* 0x000fce00078efe07 */
.L_x_4508:
[----:B------:R-:W-:Y:S05]  /*28f0*/  BSYNC.RECONVERGENT B0 ;  /* 0x0000000000007941 */ /* 0x000fea0003800200 */
.L_x_4507:
[----:B------:R-:W0:Y:S02]  /*2900*/  F2I.FTZ.TRUNC.NTZ R3, R3 ;  /* 0x0000000300037305 */ /* 0x000e24000021f100 */
[----:B0-----:R-:W-:Y:S01]  /*2910*/  PRMT R0, R3, 0x7610, R0 ;  /* 0x0000761003007816 */ /* 0x001fe20000000000 */
[----:B------:R-:W-:Y:S06]  /*2920*/  BRA `(.L_x_4492) ;  /* 0x0000000400107947 */ /* 0x000fec0003800000 */
.L_x_4505:
        /* <DEDUP_REMOVED lines=21> */
.L_x_4514:
[----:B------:R-:W-:Y:S05]  /*2a80*/  BSYNC.RECONVERGENT B1 ;  /* 0x0000000000017941 */ /* 0x000fea0003800200 */
.L_x_4513:
[----:B------:R-:W-:Y:S01]  /*2a90*/  IMAD.SHL.U32 R0, R0, 0x200000, RZ ;  /* 0x0020000000007824 */ /* 0x000fe200078e00ff */
[----:B------:R-:W-:-:S04]  /*2aa0*/  LEA R3, R3, 0x37800000, 0x17 ;  /* 0x3780000003037811 */ /* 0x000fc800078eb8ff */
[----:B------:R-:W-:-:S07]  /*2ab0*/  LOP3.LUT R3, R3, R0, R7, 0xfe, !PT ;  /* 0x0000000003037212 */ /* 0x000fce00078efe07 */
.L_x_4512:
[----:B------:R-:W-:Y:S05]  /*2ac0*/  BSYNC.RECONVERGENT B0 ;  /* 0x0000000000007941 */ /* 0x000fea0003800200 */
.L_x_4511:
[----:B------:R-:W0:Y:S02]  /*2ad0*/  F2I.FTZ.TRUNC.NTZ R3, R3 ;  /* 0x0000000300037305 */ /* 0x000e24000021f100 */
[----:B0-----:R-:W-:Y:S01]  /*2ae0*/  PRMT R0, R3, 0x7610, R0 ;  /* 0x0000761003007816 */ /* 0x001fe20000000000 */
[----:B------:R-:W-:Y:S06]  /*2af0*/  BRA `(.L_x_4492) ;  /* 0x00000000009c7947 */ /* 0x000fec0003800000 */
.L_x_4504:
        /* <DEDUP_REMOVED lines=14> */
.L_x_4518:
[----:B------:R-:W-:Y:S05]  /*2be0*/  BSYNC.RECONVERGENT B0 ;  /* 0x0000000000007941 */ /* 0x000fea0003800200 */
.L_x_4517:
[----:B------:R-:W0:Y:S02]  /*2bf0*/  F2I.FTZ.TRUNC.NTZ R3, R3 ;  /* 0x0000000300037305 */ /* 0x000e24000021f100 */
[----:B0-----:R-:W-:Y:S01]  /*2c00*/  PRMT R0, R3, 0x7610, R0 ;  /* 0x0000761003007816 */ /* 0x001fe20000000000 */
[----:B------:R-:W-:Y:S06]  /*2c10*/  BRA `(.L_x_4492) ;  /* 0x0000000000547947 */ /* 0x000fec0003800000 */
.L_x_4491:
        /* <DEDUP_REMOVED lines=16> */
.L_x_4519:
[----:B------:R-:W-:Y:S01]  /*2d20*/  PRMT R0, RZ, 0x7610, R0 ;  /* 0x00007610ff007816 */ /* 0x000fe20000000000 */
[----:B------:R-:W-:Y:S06]  /*2d30*/  BRA `(.L_x_4492) ;  /* 0x00000000000c7947 */ /* 0x000fec0003800000 */
.L_x_4516:
[----:B------:R2:W5:Y:S01]  /*2d40*/  LDG.E.U8 R0, desc[UR36][R4.64] ;  /* 0x0000002404007981 */ /* 0x000562000c1e1100 */
[----:B------:R-:W-:Y:S05]  /*2d50*/  BRA `(.L_x_4492) ;  /* 0x0000000000047947 */ /* 0x000fea0003800000 */
.L_x_4515:
[----:B------:R1:W5:Y:S02]  /*2d60*/  LDG.E.U8 R0, desc[UR36][R4.64] ;  /* 0x0000002404007981 */ /* 0x000364000c1e1100 */
.L_x_4492:
[----:B-1--45:R-:W-:Y:S01]  /*2d70*/  LOP3.LUT R0, R0, 0x80, RZ, 0xc0, !PT ;  /* 0x0000008000007812 */ /* 0x032fe200078ec0ff */
[----:B------:R-:W-:-:S03]  /*2d80*/  VIADD R25, R25, 0x80 ;  /* 0x0000008019197836 */ /* 0x000fc60000000000 */
[----:B------:R-:W-:-:S04]  /*2d90*/  SHF.R.U32.HI R0, RZ, 0x7, R0 ;  /* 0x00000007ff007819 */ /* 0x000fc80000011600 */
[----:B------:R-:W-:-:S07]  /*2da0*/  PRMT R16, R0, 0x7610, R16 ;  /* 0x0000761000107816 */ /* 0x000fce0000000010 */
.L_x_4486:
[----:B------:R-:W-:Y:S05]  /*2db0*/  BSYNC.RECONVERGENT B6 ;  /* 0x0000000000067941 */ /* 0x000fea0003800200 */
.L_x_4485:
        /* <DEDUP_REMOVED lines=23> */
.L_x_4525:
[----:B------:R0:W5:Y:S01]  /*2f30*/  LDG.E.U8 R0, desc[UR36][R4.64] ;  /* 0x0000002404007981 */ /* 0x000162000c1e1100 */
[----:B------:R-:W-:Y:S05]  /*2f40*/  BRA `(.L_x_4527) ;  /* 0x0000000c00507947 */ /* 0x000fea0003800000 */
.L_x_4524:
        /* <DEDUP_REMOVED lines=8> */
.L_x_4529:
[----:B------:R0:W5:Y:S01]  /*2fd0*/  LDG.E.U8 R0, desc[UR36][R4.64] ;  /* 0x0000002404007981 */ /* 0x000162000c1e1100 */
[----:B------:R-:W-:Y:S05]  /*2fe0*/  BRA `(.L_x_4527) ;  /* 0x0000000c00287947 */ /* 0x000fea0003800000 */
.L_x_4528:
[----:B------:R0:W5:Y:S01]  /*2ff0*/  LDG.E.U16 R0, desc[UR36][R4.64] ;  /* 0x0000002404007981 */ /* 0x000162000c1e1500 */
[----:B------:R-:W-:Y:S05]  /*3000*/  BRA `(.L_x_4527) ;  /* 0x0000000c00207947 */ /* 0x000fea0003800000 */
.L_x_4523:
        /* <DEDUP_REMOVED lines=9> */
.L_x_4531:
[----:B------:R-:W2:Y:S02]  /*30a0*/  LDG.E.U16 R3, desc[UR36][R4.64] ;  /* 0x0000002404037981 */ /* 0x000ea4000c1e1500 */
[----:B--2---:R-:W-:-:S06]  /*30b0*/  HADD2.F32 R3, -RZ, R3.H0_H0 ;  /* 0x20000003ff037230 */ /* 0x004fcc0000004100 */
[----:B------:R-:W0:Y:S02]  /*30c0*/  F2I.FTZ.TRUNC.NTZ R3, R3 ;  /* 0x0000000300037305 */ /* 0x000e24000021f100 */
[----:B0-----:R-:W-:Y:S01]  /*30d0*/  PRMT R0, R3, 0x7610, R0 ;  /* 0x0000761003007816 */ /* 0x001fe20000000000 */
[----:B------:R-:W-:Y:S06]  /*30e0*/  BRA `(.L_x_4527) ;  /* 0x0000000800e87947 */ /* 0x000fec0003800000 */
.L_x_4530:
        /* <DEDUP_REMOVED lines=9> */
.L_x_4533:
[----:B------:R-:W2:Y:S02]  /*3180*/  LDG.E.U16 R4, desc[UR36][R4.64] ;  /* 0x0000002404047981 */ /* 0x000ea4000c1e1500 */
[----:B--2---:R-:W-:-:S06]  /*3190*/  HADD2.F32 R3, -RZ, R4.H0_H0 ;  /* 0x20000004ff037230 */ /* 0x004fcc0000004100 */
[----:B------:R-:W0:Y:S02]  /*31a0*/  F2I.FTZ.TRUNC.NTZ R3, R3 ;  /* 0x0000000300037305 */ /* 0x000e24000021f100 */
[----:B0-----:R-:W-:Y:S01]  /*31b0*/  PRMT R0, R3, 0x7610, R0 ;  /* 0x0000761003007816 */ /* 0x001fe20000000000 */
[----:B------:R-:W-:Y:S06]  /*31c0*/  BRA `(.L_x_4527) ;  /* 0x0000000800b07947 */ /* 0x000fec0003800000 */
.L_x_4532:
[----:B------:R-:W2:Y:S02]  /*31d0*/  LDG.E.64 R4, desc[UR36][R4.64] ;  /* 0x0000002404047981 */ /* 0x000ea4000c1e1b00 */
[----:B--2---:R0:W1:Y:S01]  /*31e0*/  F2I.F64.TRUNC R0, R4 ;  /* 0x0000000400007311 */ /* 0x004062000030d100 */
[----:B------:R-:W-:Y:S05]  /*31f0*/  BRA `(.L_x_4527) ;  /* 0x0000000800a47947 */ /* 0x000fea0003800000 */
.L_x_4522:
        /* <DEDUP_REMOVED lines=12> */
.L_x_4536:
[----:B------:R-:W2:Y:S02]  /*32c0*/  LDG.E.64 R4, desc[UR36][R4.64] ;  /* 0x0000002404047981 */ /* 0x000ea4000c1e1b00 */
[----:B--2---:R3:W4:Y:S01]  /*32d0*/  F2I.F64.TRUNC R0, R4 ;  /* 0x0000000400007311 */ /* 0x004722000030d100 */
[----:B------:R-:W-:Y:S05]  /*32e0*/  BRA `(.L_x_4527) ;  /* 0x0000000800687947 */ /* 0x000fea0003800000 */
.L_x_4535:
        /* <DEDUP_REMOVED lines=27> */
.L_x_4538:
        /* <DEDUP_REMOVED lines=15> */
.L_x_4537:
[----:B------:R-:W2:Y:S02]  /*3590*/  LDG.E.U16 R3, desc[UR36][R4.64] ;  /* 0x0000002404037981 */ /* 0x000ea4000c1e1500 */
[----:B--2---:R-:W-:-:S06]  /*35a0*/  IMAD.U32 R3, R3, 0x10000, RZ ;  /* 0x0001000003037824 */ /* 0x004fcc00078e00ff */
[----:B------:R-:W0:Y:S02]  /*35b0*/  F2I.FTZ.TRUNC.NTZ R3, R3 ;  /* 0x0000000300037305 */ /* 0x000e24000021f100 */
[----:B0-----:R-:W-:Y:S01]  /*35c0*/  PRMT R0, R3, 0x7610, R0 ;  /* 0x0000761003007816 */ /* 0x001fe20000000000 */
[----:B------:R-:W-:Y:S06]  /*35d0*/  BRA `(.L_x_4527) ;  /* 0x0000000400ac7947 */ /* 0x000fec0003800000 */
.L_x_4534:
        /* <DEDUP_REMOVED lines=10> */
.L_x_4541:
        /* <DEDUP_REMOVED lines=21> */
.L_x_4545:
[----:B------:R-:W-:Y:S05]  /*37d0*/  BSYNC.RECONVERGENT B1 ;  /* 0x0000000000017941 */ /* 0x000fea0003800200 */
.L_x_4544:
[----:B------:R-:W-:Y:S01]  /*37e0*/  IMAD.SHL.U32 R0, R0, 0x100000, RZ ;  /* 0x0010000000007824 */ /* 0x000fe200078e00ff */
[----:B------:R-:W-:-:S04]  /*37f0*/  LEA R3, R3, 0x3b800000, 0x17 ;  /* 0x3b80000003037811 */ /* 0x000fc800078eb8ff */
[----:B------:R-:W-:-:S07]  /*3800*/  LOP3.LUT R3, R3, R0, R7, 0xfe, !PT ;  /* 0x0000000003037212 */ /* 0x000fce00078efe07 */
.L_x_4543:
[----:B------:R-:W-:Y:S05]  /*3810*/  BSYNC.RECONVERGENT B0 ;  /* 0x0000000000007941 */ /* 0x000fea0003800200 */
.L_x_4542:
[----:B------:R-:W0:Y:S02]  /*3820*/  F2I.FTZ.TRUNC.NTZ R3, R3 ;  /* 0x0000000300037305 */ /* 0x000e24000021f100 */
[----:B0-----:R-:W-:Y:S01]  /*3830*/  PRMT R0, R3, 0x7610, R0 ;  /* 0x0000761003007816 */ /* 0x001fe20000000000 */
[----:B------:R-:W-:Y:S06]  /*3840*/  BRA `(.L_x_4527) ;  /* 0x0000000400107947 */ /* 0x000fec0003800000 */
.L_x_4540:
        /* <DEDUP_REMOVED lines=21> */
.L_x_4549:
[----:B------:R-:W-:Y:S05]  /*39a0*/  BSYNC.RECONVERGENT B1 ;  /* 0x0000000000017941 */ /* 0x000fea0003800200 */
.L_x_4548:
[----:B------:R-:W-:Y:S01]  /*39b0*/  IMAD.SHL.U32 R0, R0, 0x200000, RZ ;  /* 0x0020000000007824 */ /* 0x000fe200078e00ff */
[----:B------:R-:W-:-:S04]  /*39c0*/  LEA R3, R3, 0x37800000, 0x17 ;  /* 0x3780000003037811 */ /* 0x000fc800078eb8ff */
[----:B------:R-:W-:-:S07]  /*39d0*/  LOP3.LUT R3, R3, R0, R7, 0xfe, !PT ;  /* 0x0000000003037212 */ /* 0x000fce00078efe07 */
.L_x_4547:
[----:B------:R-:W-:Y:S05]  /*39e0*/  BSYNC.RECONVERGENT B0 ;  /* 0x0000000000007941 */ /* 0x000fea0003800200 */
.L_x_4546:
[----:B------:R-:W0:Y:S02]  /*39f0*/  F2I.FTZ.TRUNC.NTZ R3, R3 ;  /* 0x0000000300037305 */ /* 0x000e24000021f100 */
[----:B0-----:R-:W-:Y:S01]  /*3a00*/  PRMT R0, R3, 0x7610, R0 ;  /* 0x0000761003007816 */ /* 0x001fe20000000000 */
[----:B------:R-:W-:Y:S06]  /*3a10*/  BRA `(.L_x_4527) ;  /* 0x00000000009c7947 */ /* 0x000fec0003800000 */
.L_x_4539:
        /* <DEDUP_REMOVED lines=14> */
.L_x_4553:
[----:B------:R-:W-:Y:S05]  /*3b00*/  BSYNC.RECONVERGENT B0 ;  /* 0x0000000000007941 */ /* 0x000fea0003800200 */
.L_x_4552:
[----:B------:R-:W0:Y:S02]  /*3b10*/  F2I.FTZ.TRUNC.NTZ R3, R3 ;  /* 0x0000000300037305 */ /* 0x000e24000021f100 */
[----:B0-----:R-:W-:Y:S01]  /*3b20*/  PRMT R0, R3, 0x7610, R0 ;  /* 0x0000761003007816 */ /* 0x001fe20000000000 */
[----:B------:R-:W-:Y:S06]  /*3b30*/  BRA `(.L_x_4527) ;  /* 0x0000000000547947 */ /* 0x000fec0003800000 */
.L_x_4526:
        /* <DEDUP_REMOVED lines=16> */
.L_x_4554:
[----:B------:R-:W-:Y:S01]  /*3c40*/  PRMT R0, RZ, 0x7610, R0 ;  /* 0x00007610ff007816 */ /* 0x000fe20000000000 */
[----:B------:R-:W-:Y:S06]  /*3c50*/  BRA `(.L_x_4527) ;  /* 0x00000000000c7947 */ /* 0x000fec0003800000 */
.L_x_4551:
[----:B------:R2:W5:Y:S01]  /*3c60*/  LDG.E.U8 R0, desc[UR36][R4.64] ;  /* 0x0000002404007981 */ /* 0x000562000c1e1100 */
[----:B------:R-:W-:Y:S05]  /*3c70*/  BRA `(.L_x_4527) ;  /* 0x0000000000047947 */ /* 0x000fea0003800000 */
.L_x_4550:
[----:B------:R1:W5:Y:S02]  /*3c80*/  LDG.E.U8 R0, desc[UR36][R4.64] ;  /* 0x0000002404007981 */ /* 0x000364000c1e1100 */
.L_x_4527:
[----:B-1--45:R-:W-:-:S04]  /*3c90*/  LOP3.LUT R0, R0, 0x80, RZ, 0xc0, !PT ;  /* 0x0000008000007812 */ /* 0x032fc800078ec0ff */
[----:B------:R-:W-:-:S04]  /*3ca0*/  SHF.R.U32.HI R0, RZ, 0x7, R0 ;  /* 0x00000007ff007819 */ /* 0x000fc80000011600 */
[----:B------:R-:W-:-:S07]  /*3cb0*/  PRMT R17, R0, 0x7610, R17 ;  /* 0x0000761000117816 */ /* 0x000fce0000000011 */
.L_x_4521:
[----:B------:R-:W-:Y:S05]  /*3cc0*/  BSYNC.RECONVERGENT B6 ;  /* 0x0000000000067941 */ /* 0x000fea0003800200 */
.L_x_4520:
        /* <DEDUP_REMOVED lines=25> */
.L_x_4560:
[----:B------:R0:W-:Y:S01]  /*3e60*/  STG.E.U8 desc[UR36][R8.64], R24 ;  /* 0x0000001808007986 */ /* 0x0001e2000c101124 */
[----:B------:R-:W-:Y:S05]  /*3e70*/  BRA `(.L_x_4556) ;  /* 0x0000000c007c7947 */ /* 0x000fea0003800000 */
.L_x_4559:
        /* <DEDUP_REMOVED lines=12> */
.L_x_4563:
[----:B------:R-:W-:-:S05]  /*3f40*/  PRMT R3, R24, 0x8880, RZ ;  /* 0x0000888018037816 */ /* 0x000fca00000000ff */
[----:B------:R0:W-:Y:S01]  /*3f50*/  STG.E desc[UR36][R8.64], R3 ;  /* 0x0000000308007986 */ /* 0x0001e2000c101924 */
[----:B------:R-:W-:Y:S05]  /*3f60*/  BRA `(.L_x_4556) ;  /* 0x0000000c00407947 */ /* 0x000fea0003800000 */
.L_x_4562:
[----:B------:R-:W-:-:S04]  /*3f70*/  PRMT R3, R24, 0x8880, RZ ;  /* 0x0000888018037816 */ /* 0x000fc800000000ff */
[----:B------:R-:W-:-:S05]  /*3f80*/  PRMT R3, R3, 0x7710, RZ ;  /* 0x0000771003037816 */ /* 0x000fca00000000ff */
[----:B------:R0:W-:Y:S01]  /*3f90*/  STG.E.U16 desc[UR36][R8.64], R3 ;  /* 0x0000000308007986 */ /* 0x0001e2000c101524 */
[----:B------:R-:W-:Y:S05]  /*3fa0*/  BRA `(.L_x_4556) ;  /* 0x0000000c00307947 */ /* 0x000fea0003800000 */
.L_x_4558:
        /* <DEDUP_REMOVED lines=9> */
.L_x_4565:
[----:B------:R-:W0:Y:S02]  /*4040*/  I2F.S8 R0, R24 ;  /* 0x0000001800007306 */ /* 0x000e240000001400 */
[----:B0-----:R-:W-:-:S05]  /*4050*/  F2FP.F16.F32.PACK_AB R0, RZ, R0 ;  /* 0x00000000ff00723e */ /* 0x001fca00000000ff */
[----:B------:R0:W-:Y:S01]  /*4060*/  STG.E.U16 desc[UR36][R8.64], R0 ;  /* 0x0000000008007986 */ /* 0x0001e2000c101524 */
[----:B------:R-:W-:Y:S05]  /*4070*/  BRA `(.L_x_4556) ;  /* 0x0000000800fc7947 */ /* 0x000fea0003800000 */
.L_x_4564:
        /* <DEDUP_REMOVED lines=10> */
.L_x_4567:
[----:B------:R-:W0:Y:S02]  /*4120*/  I2F.S8 R24, R24 ;  /* 0x0000001800187306 */ /* 0x000e240000001400 */
[----:B0-----:R-:W-:-:S04]  /*4130*/  F2FP.F16.F32.PACK_AB R3, RZ, R24 ;  /* 0x00000018ff03723e */ /* 0x001fc800000000ff */
[----:B------:R-:W-:-:S05]  /*4140*/  PRMT R3, R3, 0x5410, RZ ;  /* 0x0000541003037816 */ /* 0x000fca00000000ff */
[----:B------:R0:W-:Y:S01]  /*4150*/  STG.E desc[UR36][R8.64], R3 ;  /* 0x0000000308007986 */ /* 0x0001e2000c101924 */
[----:B------:R-:W-:Y:S05]  /*4160*/  BRA `(.L_x_4556) ;  /* 0x0000000800c07947 */ /* 0x000fea0003800000 */
.L_x_4566:
[----:B------:R-:W-:-:S04]  /*4170*/  PRMT R4, R24, 0x8880, RZ ;  /* 0x0000888018047816 */ /* 0x000fc800000000ff */
[----:B------:R-:W-:-:S06]  /*4180*/  PRMT R4, R4, 0x7710, RZ ;  /* 0x0000771004047816 */ /* 0x000fcc00000000ff */
[----:B------:R-:W0:Y:S02]  /*4190*/  I2F.F64.S16 R4, R4 ;  /* 0x0000000400047312 */ /* 0x000e240000101c00 */
[----:B0-----:R0:W-:Y:S01]  /*41a0*/  STG.E.64 desc[UR36][R8.64], R4 ;  /* 0x0000000408007986 */ /* 0x0011e2000c101b24 */
[----:B------:R-:W-:Y:S05]  /*41b0*/  BRA `(.L_x_4556) ;  /* 0x0000000800ac7947 */ /* 0x000fea0003800000 */
.L_x_4557:
        /* <DEDUP_REMOVED lines=12> */
.L_x_4570:
[----:B------:R-:W-:Y:S02]  /*4280*/  PRMT R4, R24, 0x8880, RZ ;  /* 0x0000888018047816 */ /* 0x000fe400000000ff */
[----:B------:R-:W-:Y:S02]  /*4290*/  CS2R R6, SRZ ;  /* 0x0000000000067805 */ /* 0x000fe4000001ff00 */
[----:B------:R-:W-:-:S06]  /*42a0*/  PRMT R4, R4, 0x7710, RZ ;  /* 0x0000771004047816 */ /* 0x000fcc00000000ff */
[----:B------:R-:W0:Y:S02]  /*42b0*/  I2F.F64.S16 R4, R4 ;  /* 0x0000000400047312 */ /* 0x000e240000101c00 */
[----:B0-----:R0:W-:Y:S01]  /*42c0*/  STG.E.128 desc[UR36][R8.64], R4 ;  /* 0x0000000408007986 */ /* 0x0011e2000c101d24 */
[----:B------:R-:W-:Y:S05]  /*42d0*/  BRA `(.L_x_4556) ;  /* 0x0000000800647947 */ /* 0x000fea0003800000 */
.L_x_4569:
        /* <DEDUP_REMOVED lines=19> */
.L_x_4574:
[----:B------:R-:W-:Y:S05]  /*4410*/  BSYNC.RECONVERGENT B0 ;  /* 0x0000000000007941 */ /* 0x000fea0003800200 */
.L_x_4573:
[----:B------:R-:W-:-:S05]  /*4420*/  LOP3.LUT R5, R0, 0x80, R5, 0xf8, !PT ;  /* 0x0000008000057812 */ /* 0x000fca00078ef805 */
[----:B------:R0:W-:Y:S01]  /*4430*/  STG.E.U8 desc[UR36][R8.64], R5 ;  /* 0x0000000508007986 */ /* 0x0001e2000c101124 */
[----:B------:R-:W-:Y:S05]  /*4440*/  BRA `(.L_x_4556) ;  /* 0x0000000800087947 */ /* 0x000fea0003800000 */
.L_x_4572:
        /* <DEDUP_REMOVED lines=15> */
.L_x_4576:
[----:B------:R-:W-:Y:S05]  /*4540*/  BSYNC.RECONVERGENT B0 ;  /* 0x0000000000007941 */ /* 0x000fea0003800200 */
.L_x_4575:
[----:B------:R-:W-:-:S05]  /*4550*/  LOP3.LUT R5, R0, 0x80, R5, 0xf8, !PT ;  /* 0x0000008000057812 */ /* 0x000fca00078ef805 */
[----:B------:R0:W-:Y:S01]  /*4560*/  STG.E.U8 desc[UR36][R8.64], R5 ;  /* 0x0000000508007986 */ /* 0x0001e2000c101124 */
[----:B------:R-:W-:Y:S05]  /*4570*/  BRA `(.L_x_4556) ;  /* 0x0000000400bc7947 */ /* 0x000fea0003800000 */
.L_x_4571:
[----:B------:R-:W0:Y:S02]  /*4580*/  I2F.S8 R0, R24 ;  /* 0x0000001800007306 */ /* 0x000e240000001400 */
[----:B0-----:R-:W-:-:S05]  /*4590*/  F2FP.BF16.F32.PACK_AB R0, RZ, R0 ;  /* 0x00000000ff00723e */ /* 0x001fca00000010ff */
[----:B------:R0:W-:Y:S01]  /*45a0*/  STG.E.U16 desc[UR36][R8.64], R0 ;  /* 0x0000000008007986 */ /* 0x0001e2000c101524 */
[----:B------:R-:W-:Y:S05]  /*45b0*/  BRA `(.L_x_4556) ;  /* 0x0000000400ac7947 */ /* 0x000fea0003800000 */
.L_x_4568:
        /* <DEDUP_REMOVED lines=12> */
.L_x_4579:
        /* <DEDUP_REMOVED lines=13> */
.L_x_4582:
[----:B------:R-:W-:-:S04]  /*4750*/  SHF.R.U32.HI R0, RZ, 0x14, R3 ;  /* 0x00000014ff007819 */ /* 0x000fc80000011603 */
[----:B------:R-:W-:-:S04]  /*4760*/  LOP3.LUT R0, R0, 0x1, RZ, 0xc0, !PT ;  /* 0x0000000100007812 */ /* 0x000fc800078ec0ff */
[----:B------:R-:W-:-:S04]  /*4770*/  IADD3 R0, PT, PT, R3, 0x487ffff, R0 ;  /* 0x0487ffff03007810 */ /* 0x000fc80007ffe000 */
[----:B------:R-:W-:-:S04]  /*4780*/  SHF.R.U32.HI R0, RZ, 0x14, R0 ;  /* 0x00000014ff007819 */ /* 0x000fc80000011600 */
[----:B------:R-:W-:-:S07]  /*4790*/  LOP3.LUT R0, R0, 0xff, RZ, 0xc0, !PT ;  /* 0x000000ff00007812 */ /* 0x000fce00078ec0ff */
.L_x_4583:
[----:B------:R-:W-:-:S04]  /*47a0*/  SHF.R.U32.HI R3, RZ, 0x18, R3 ;  /* 0x00000018ff037819 */ /* 0x000fc80000011603 */
[----:B------:R-:W-:-:S04]  /*47b0*/  LOP3.LUT R0, R0, 0x80, R3, 0xf8, !PT ;  /* 0x0000008000007812 */ /* 0x000fc800078ef803 */
[----:B------:R-:W-:-:S07]  /*47c0*/  PRMT R4, R0, 0x7610, R4 ;  /* 0x0000761000047816 */ /* 0x000fce0000000004 */
.L_x_4581:
[----:B------:R-:W-:Y:S05]  /*47d0*/  BSYNC.RECONVERGENT B0 ;  /* 0x0000000000007941 */ /* 0x000fea0003800200 */
.L_x_4580:
[----:B------:R0:W-:Y:S01]  /*47e0*/  STG.E.U8 desc[UR36][R8.64], R4 ;  /* 0x0000000408007986 */ /* 0x0001e2000c101124 */
[----:B------:R-:W-:Y:S05]  /*47f0*/  BRA `(.L_x_4556) ;  /* 0x00000004001c7947 */ /* 0x000fea0003800000 */
.L_x_4578:
        /* <DEDUP_REMOVED lines=13> */
.L_x_4586:
[----:B------:R-:W-:-:S04]  /*48d0*/  SHF.R.U32.HI R0, RZ, 0x15, R3 ;  /* 0x00000015ff007819 */ /* 0x000fc80000011603 */
[----:B------:R-:W-:-:S04]  /*48e0*/  LOP3.LUT R0, R0, 0x1, RZ, 0xc0, !PT ;  /* 0x0000000100007812 */ /* 0x000fc800078ec0ff */
[----:B------:R-:W-:-:S04]  /*48f0*/  IADD3 R0, PT, PT, R3, 0x88fffff, R0 ;  /* 0x088fffff03007810 */ /* 0x000fc80007ffe000 */
[----:B------:R-:W-:-:S04]  /*4900*/  SHF.R.U32.HI R0, RZ, 0x15, R0 ;  /* 0x00000015ff007819 */ /* 0x000fc80000011600 */
[----:B------:R-:W-:-:S07]  /*4910*/  LOP3.LUT R0, R0, 0xff, RZ, 0xc0, !PT ;  /* 0x000000ff00007812 */ /* 0x000fce00078ec0ff */
.L_x_4587:
[----:B------:R-:W-:-:S04]  /*4920*/  SHF.R.U32.HI R3, RZ, 0x18, R3 ;  /* 0x00000018ff037819 */ /* 0x000fc80000011603 */
[----:B------:R-:W-:-:S04]  /*4930*/  LOP3.LUT R0, R0, 0x80, R3, 0xf8, !PT ;  /* 0x0000008000007812 */ /* 0x000fc800078ef803 */
[----:B------:R-:W-:-:S07]  /*4940*/  PRMT R4, R0, 0x7610, R4 ;  /* 0x0000761000047816 */ /* 0x000fce0000000004 */
.L_x_4585:
[----:B------:R-:W-:Y:S05]  /*4950*/  BSYNC.RECONVERGENT B0 ;  /* 0x0000000000007941 */ /* 0x000fea0003800200 */
.L_x_4584:
[----:B------:R0:W-:Y:S01]  /*4960*/  STG.E.U8 desc[UR36][R8.64], R4 ;  /* 0x0000000408007986 */ /* 0x0001e2000c101124 */
[----:B------:R-:W-:Y:S05]  /*4970*/  BRA `(.L_x_4556) ;  /* 0x0000000000bc7947 */ /* 0x000fea0003800000 */
.L_x_4577:
[----:B------:R-:W-:-:S13]  /*4980*/  ISETP.NE.AND P0, PT, R0, 0x1c, PT ;  /* 0x0000001c0000780c */ /* 0x000fda0003f05270 */
[----:B------:R-:W-:Y:S05]  /*4990*/  @!P0 BRA `(.L_x_4588) ;  /* 0x0000000000ac8947 */ /* 0x000fea0003800000 */
[----:B------:R-:W-:-:S13]  /*49a0*/  ISETP.NE.AND P0, PT, R0, 0x1d, PT ;  /* 0x0000001d0000780c */ /* 0x000fda0003f05270 */
[----:B------:R-:W-:Y:S05]  /*49b0*/  @!P0 BRA `(.L_x_4589) ;  /* 0x00000000008c8947 */ /* 0x000fea0003800000 */
[----:B------:R-:W-:-:S13]  /*49c0*/  ISETP.NE.AND P0, PT, R0, 0x2c, PT ;  /* 0x0000002c0000780c */ /* 0x000fda0003f05270 */
[----:B------:R-:W-:Y:S05]  /*49d0*/  @!P0 BRA `(.L_x_4590) ;  /* 0x0000000000448947 */ /* 0x000fea0003800000 */
.L_x_4561:
        /* <DEDUP_REMOVED lines=16> */
.L_x_4591:
[----:B------:R-:W-:Y:S05]  /*4ae0*/  BRA `(.L_x_4556) ;  /* 0x0000000000607947 */ /* 0x000fea0003800000 */
.L_x_4590:
        /* <DEDUP_REMOVED lines=16> */
.L_x_4589:
[----:B------:R-:W-:-:S04]  /*4bf0*/  LOP3.LUT R24, R24, 0xffff, RZ, 0xc0, !PT ;  /* 0x0000ffff18187812 */ /* 0x000fc800078ec0ff */
[----:B------:R-:W-:-:S05]  /*4c00*/  PRMT R24, R24, 0x8880, RZ ;  /* 0x0000888018187816 */ /* 0x000fca00000000ff */
[----:B------:R-:W-:-:S05]  /*4c10*/  IMAD.MOV.U32 R4, RZ, RZ, R24 ;  /* 0x000000ffff047224 */ /* 0x000fca00078e0018 */
[----:B------:R-:W-:-:S05]  /*4c20*/  SHF.R.S32.HI R5, RZ, 0x1f, R4 ;  /* 0x0000001fff057819 */ /* 0x000fca0000011404 */
[----:B------:R0:W-:Y:S01]  /*4c30*/  STG.E.64 desc[UR36][R8.64], R4 ;  /* 0x0000000408007986 */ /* 0x0001e2000c101b24 */
[----:B------:R-:W-:Y:S05]  /*4c40*/  BRA `(.L_x_4556) ;  /* 0x0000000000087947 */ /* 0x000fea0003800000 */
.L_x_4588:
[----:B------:R-:W-:-:S05]  /*4c50*/  PRMT R3, R24, 0x8880, RZ ;  /* 0x0000888018037816 */ /* 0x000fca00000000ff */
[----:B------:R0:W-:Y:S02]  /*4c60*/  STG.E desc[UR36][R8.64], R3 ;  /* 0x0000000308007986 */ /* 0x0001e4000c101924 */
.L_x_4556:
[----:B------:R-:W-:Y:S05]  /*4c70*/  BSYNC.RECONVERGENT B6 ;  /* 0x0000000000067941 */ /* 0x000fea0003800200 */
.L_x_4555:
        /* <DEDUP_REMOVED lines=24> */
.L_x_4598:
[----:B------:R4:W-:Y:S01]  /*4e00*/  STG.E.U8 desc[UR36][R8.64], R23 ;  /* 0x0000001708007986 */ /* 0x0009e2000c101124 */
[----:B------:R-:W-:Y:S05]  /*4e10*/  BRA `(.L_x_4600) ;  /* 0x0000000c00147947 */ /* 0x000fea0003800000 */
.L_x_4597:
        /* <DEDUP_REMOVED lines=10> */
.L_x_4602:
[----:B------:R-:W-:-:S05]  /*4ec0*/  LOP3.LUT R23, R23, 0xffff, RZ, 0xc0, !PT ;  /* 0x0000ffff17177812 */ /* 0x000fca00078ec0ff */
[----:B------:R2:W-:Y:S01]  /*4ed0*/  STG.E desc[UR36][R8.64], R23 ;  /* 0x0000001708007986 */ /* 0x0005e2000c101924 */
[----:B------:R-:W-:Y:S05]  /*4ee0*/  BRA `(.L_x_4600) ;  /* 0x0000000800e07947 */ /* 0x000fea0003800000 */
.L_x_4601:
[----:B------:R0:W-:Y:S01]  /*4ef0*/  STG.E.U16 desc[UR36][R8.64], R23 ;  /* 0x0000001708007986 */ /* 0x0001e2000c101524 */
[----:B------:R-:W-:Y:S05]  /*4f00*/  BRA `(.L_x_4600) ;  /* 0x0000000800d87947 */ /* 0x000fea0003800000 */
.L_x_4596:
[----:B------:R-:W-:-:S13]  /*4f10*/  ISETP.GT.AND P0, PT, R0, 0x6, PT ;  /* 0x000000060000780c */ /* 0x000fda0003f04270 */
[----:B------:R-:W-:Y:S05]  /*4f20*/  @P0 BRA `(.L_x_4603) ;  /* 0x00000000002c0947 */ /* 0x000fea0003800000 */
[----:B------:R-:W-:-:S13]  /*4f30*/  ISETP.NE.AND P0, PT, R0, 0x5, PT ;  /* 0x000000050000780c */ /* 0x000fda0003f05270 */
[----:B------:R-:W-:Y:S05]  /*4f40*/  @!P0 BRA `(.L_x_4604) ;  /* 0x0000000000148947 */ /* 0x000fea0003800000 */
[----:B------:R-:W-:-:S13]  /*4f50*/  ISETP.NE.AND P0, PT, R0, 0x6, PT ;  /* 0x000000060000780c */ /* 0x000fda0003f05270 */
[----:B------:R-:W-:Y:S05]  /*4f60*/  @P0 BRA `(.L_x_4599) ;  /* 0x0000000400f00947 */ /* 0x000fea0003800000 */
[----:B------:R-:W0:Y:S02]  /*4f70*/  I2F.U16 R23, R23 ;  /* 0x0000001700177306 */ /* 0x000e240000101000 */
[----:B0-----:R0:W-:Y:S01]  /*4f80*/  STG.E desc[UR36][R8.64], R23 ;  /* 0x0000001708007986 */ /* 0x0011e2000c101924 */
[----:B------:R-:W-:Y:S05]  /*4f90*/  BRA `(.L_x_4600) ;  /* 0x0000000800b47947 */ /* 0x000fea0003800000 */
.L_x_4604:
[----:B------:R-:W0:Y:S02]  /*4fa0*/  I2F.U16 R0, R23 ;  /* 0x0000001700007306 */ /* 0x000e240000101000 */
[----:B0-----:R-:W-:-:S05]  /*4fb0*/  F2FP.F16.F32.PACK_AB R0, RZ, R0 ;  /* 0x00000000ff00723e */ /* 0x001fca00000000ff */
[----:B------:R0:W-:Y:S01]  /*4fc0*/  STG.E.U16 desc[UR36][R8.64], R0 ;  /* 0x0000000008007986 */ /* 0x0001e2000c101524 */
[----:B------:R-:W-:Y:S05]  /*4fd0*/  BRA `(.L_x_4600) ;  /* 0x0000000800a47947 */ /* 0x000fea0003800000 */
.L_x_4603:
[----:B------:R-:W-:-:S13]  /*4fe0*/  ISETP.NE.AND P0, PT, R0, 0x7, PT ;  /* 0x000000070000780c */ /* 0x000fda0003f05270 */
[----:B------:R-:W-:Y:S05]  /*4ff0*/  @!P0 BRA `(.L_x_4605) ;  /* 0x0000000000348947 */ /* 0x000fea0003800000 */
[----:B------:R-:W-:-:S13]  /*5000*/  ISETP.NE.AND P0, PT, R0, 0x8, PT ;  /* 0x000000080000780c */ /* 0x000fda0003f05270 */
[----:B------:R-:W-:Y:S05]  /*5010*/  @!P0 BRA `(.L_x_4606) ;  /* 0x0000000000188947 */ /* 0x000fea0003800000 */
[----:B------:R-:W-:-:S13]  /*5020*/  ISETP.NE.AND P0, PT, R0, 0x9, PT ;  /* 0x000000090000780c */ /* 0x000fda0003f05270 */
[----:B------:R-:W-:Y:S05]  /*5030*/  @P0 BRA `(.L_x_4599) ;  /* 0x0000000400bc0947 */ /* 0x000fea0003800000 */
[----:B------:R-:W0:Y:S01]  /*5040*/  I2F.U16 R4, R23 ;  /* 0x0000001700047306 */ /* 0x000e220000101000 */
[----:B------:R-:W-:-:S05]  /*5050*/  IMAD.MOV.U32 R5, RZ, RZ, RZ ;  /* 0x000000ffff057224 */ /* 0x000fca00078e00ff */
[----:B0-----:R0:W-:Y:S01]  /*5060*/  STG.E.64 desc[UR36][R8.64], R4 ;  /* 0x0000000408007986 */ /* 0x0011e2000c101b24 */
[----:B------:R-:W-:Y:S05]  /*5070*/  BRA `(.L_x_4600) ;  /* 0x00000008007c7947 */ /* 0x000fea0003800000 */
.L_x_4606:
[----:B------:R-:W0:Y:S02]  /*5080*/  I2F.U16 R23, R23 ;  /* 0x0000001700177306 */ /* 0x000e240000101000 */
[----:B0-----:R-:W-:-:S04]  /*5090*/  F2FP.F16.F32.PACK_AB R3, RZ, R23 ;  /* 0x00000017ff03723e */ /* 0x001fc800000000ff */
[----:B------:R-:W-:-:S05]  /*50a0*/  PRMT R3, R3, 0x5410, RZ ;  /* 0x0000541003037816 */ /* 0x000fca00000000ff */
[----:B------:R0:W-:Y:S01]  /*50b0*/  STG.E desc[UR36][R8.64], R3 ;  /* 0x0000000308007986 */ /* 0x0001e2000c101924 */
[----:B------:R-:W-:Y:S05]  /*50c0*/  BRA `(.L_x_4600) ;  /* 0x0000000800687947 */ /* 0x000fea0003800000 */
.L_x_4605:
[----:B------:R-:W0:Y:S02]  /*50d0*/  I2F.F64.U16 R4, R23 ;  /* 0x0000001700047312 */ /* 0x000e240000101800 */
[----:B0-----:R0:W-:Y:S01]  /*50e0*/  STG.E.64 desc[UR36][R8.64], R4 ;  /* 0x0000000408007986 */ /* 0x0011e2000c101b24 */
[----:B------:R-:W-:Y:S05]  /*50f0*/  BRA `(.L_x_4600) ;  /* 0x00000008005c7947 */ /* 0x000fea0003800000 */
.L_x_4595:
        /* <DEDUP_REMOVED lines=12> */
.L_x_4610:
        /* <DEDUP_REMOVED lines=16> */
.L_x_4613:
[----:B------:R-:W-:-:S07]  /*52c0*/  PRMT R4, R0, 0x7610, R4 ;  /* 0x0000761000047816 */ /* 0x000fce0000000004 */
.L_x_4612:
[----:B------:R-:W-:Y:S05]  /*52d0*/  BSYNC.RECONVERGENT B0 ;  /* 0x0000000000007941 */ /* 0x000fea0003800200 */
.L_x_4611:
[----:B------:R0:W-:Y:S01]  /*52e0*/  STG.E.U8 desc[UR36][R8.64], R4 ;  /* 0x0000000408007986 */ /* 0x0001e2000c101124 */
[----:B------:R-:W-:Y:S05]  /*52f0*/  BRA `(.L_x_4600) ;  /* 0x0000000400dc7947 */ /* 0x000fea0003800000 */
.L_x_4609:
        /* <DEDUP_REMOVED lines=17> */
.L_x_4616:
[----:B------:R-:W-:-:S07]  /*5410*/  PRMT R4, R0, 0x7610, R4 ;  /* 0x0000761000047816 */ /* 0x000fce0000000004 */
.L_x_4615:
[----:B------:R-:W-:Y:S05]  /*5420*/  BSYNC.RECONVERGENT B0 ;  /* 0x0000000000007941 */ /* 0x000fea0003800200 */
.L_x_4614:
[----:B------:R0:W-:Y:S01]  /*5430*/  STG.E.U8 desc[UR36][R8.64], R4 ;  /* 0x0000000408007986 */ /* 0x0001e2000c101124 */
[----:B------:R-:W-:Y:S05]  /*5440*/  BRA `(.L_x_4600) ;  /* 0x0000000400887947 */ /* 0x000fea0003800000 */
.L_x_4608:
[----:B------:R-:W-:-:S13]  /*5450*/  ISETP.NE.AND P0, PT, R0, 0x1c, PT ;  /* 0x0000001c0000780c */ /* 0x000fda0003f05270 */
[----:B------:R-:W-:Y:S05]  /*5460*/  @!P0 BRA `(.L_x_4617) ;  /* 0x00000000005c8947 */ /* 0x000fea0003800000 */
[----:B------:R-:W-:-:S13]  /*5470*/  ISETP.NE.AND P0, PT, R0, 0x1d, PT ;  /* 0x0000001d0000780c */ /* 0x000fda0003f05270 */
[----:B------:R-:W-:Y:S05]  /*5480*/  @!P0 BRA `(.L_x_4618) ;  /* 0x0000000000448947 */ /* 0x000fea0003800000 */
[----:B------:R-:W-:-:S13]  /*5490*/  ISETP.NE.AND P0, PT, R0, 0x2c, PT ;  /* 0x0000002c0000780c */ /* 0x000fda0003f05270 */
[----:B------:R-:W-:Y:S05]  /*54a0*/  @P0 BRA `(.L_x_4599) ;  /* 0x0000000000a00947 */ /* 0x000fea0003800000 */
        /* <DEDUP_REMOVED lines=15> */
.L_x_4618:
[----:B------:R-:W-:Y:S01]  /*55a0*/  LOP3.LUT R4, R23, 0xffff, RZ, 0xc0, !PT ;  /* 0x0000ffff17047812 */ /* 0x000fe200078ec0ff */
[----:B------:R-:W-:-:S05]  /*55b0*/  IMAD.MOV.U32 R5, RZ, RZ, RZ ;  /* 0x000000ffff057224 */ /* 0x000fca00078e00ff */
[----:B------:R0:W-:Y:S01]  /*55c0*/  STG.E.64 desc[UR36][R8.64], R4 ;  /* 0x0000000408007986 */ /* 0x0001e2000c101b24 */
[----:B------:R-:W-:Y:S05]  /*55d0*/  BRA `(.L_x_4600) ;  /* 0x0000000400247947 */ /* 0x000fea0003800000 */
.L_x_4617:
[----:B------:R-:W-:-:S05]  /*55e0*/  LOP3.LUT R23, R23, 0xffff, RZ, 0xc0, !PT ;  /* 0x0000ffff17177812 */ /* 0x000fca00078ec0ff */
[----:B------:R0:W-:Y:S01]  /*55f0*/  STG.E desc[UR36][R8.64], R23 ;  /* 0x0000001708007986 */ /* 0x0001e2000c101924 */
[----:B------:R-:W-:Y:S05]  /*5600*/  BRA `(.L_x_4600) ;  /* 0x0000000400187947 */ /* 0x000fea0003800000 */
.L_x_4607:
        /* <DEDUP_REMOVED lines=8> */
.L_x_4620:
[----:B------:R-:W0:Y:S01]  /*5690*/  I2F.F64.U16 R4, R23 ;  /* 0x0000001700047312 */ /* 0x000e220000101800 */
[----:B------:R-:W-:-:S05]  /*56a0*/  CS2R R6, SRZ ;  /* 0x0000000000067805 */ /* 0x000fca000001ff00 */
[----:B0-----:R0:W-:Y:S01]  /*56b0*/  STG.E.128 desc[UR36][R8.64], R4 ;  /* 0x0000000408007986 */ /* 0x0011e2000c101d24 */
[----:B------:R-:W-:Y:S05]  /*56c0*/  BRA `(.L_x_4600) ;  /* 0x0000000000e87947 */ /* 0x000fea0003800000 */
.L_x_4619:
[----:B------:R-:W-:-:S13]  /*56d0*/  ISETP.NE.AND P0, PT, R0, 0xf, PT ;  /* 0x0000000f0000780c */ /* 0x000fda0003f05270 */
[----:B------:R-:W-:Y:S05]  /*56e0*/  @!P0 BRA `(.L_x_4621) ;  /* 0x0000000000d48947 */ /* 0x000fea0003800000 */
[----:B------:R-:W-:-:S13]  /*56f0*/  ISETP.NE.AND P0, PT, R0, 0x17, PT ;  /* 0x000000170000780c */ /* 0x000fda0003f05270 */
[----:B------:R-:W-:Y:S05]  /*5700*/  @!P0 BRA `(.L_x_4622) ;  /* 0x0000000000848947 */ /* 0x000fea0003800000 */
[----:B------:R-:W-:-:S13]  /*5710*/  ISETP.NE.AND P0, PT, R0, 0x18, PT ;  /* 0x000000180000780c */ /* 0x000fda0003f05270 */
[----:B------:R-:W-:Y:S05]  /*5720*/  @!P0 BRA `(.L_x_4623) ;  /* 0x0000000000448947 */ /* 0x000fea0003800000 */
.L_x_4599:
        /* <DEDUP_REMOVED lines=16> */
.L_x_4624:
[----:B------:R-:W-:Y:S05]  /*5830*/  BRA `(.L_x_4600) ;  /* 0x00000000008c7947 */ /* 0x000fea0003800000 */
.L_x_4623:
        /* <DEDUP_REMOVED lines=11> */
.L_x_4626:
[----:B------:R-:W-:Y:S05]  /*58f0*/  BSYNC.RECONVERGENT B0 ;  /* 0x0000000000007941 */ /* 0x000fea0003800200 */
.L_x_4625:
[----:B------:R0:W-:Y:S01]  /*5900*/  STG.E.U8 desc[UR36][R8.64], R3 ;  /* 0x0000000308007986 */ /* 0x0001e2000c101124 */
[----:B------:R-:W-:Y:S05]  /*5910*/  BRA `(.L_x_4600) ;  /* 0x0000000000547947 */ /* 0x000fea0003800000 */
.L_x_4622:
[----:B------:R-:W0:Y:S02]  /*5920*/  I2F.U16 R3, R23 ;  /* 0x0000001700037306 */ /* 0x000e240000101000 */
[----:B0-----:R-:W-:-:S13]  /*5930*/  ISETP.GT.U32.AND P0, PT, R3, 0x477fffff, PT ;  /* 0x477fffff0300780c */ /* 0x001fda0003f04070 */
[----:B------:R-:W-:Y:S05]  /*5940*/  @P0 BRA `(.L_x_4627) ;  /* 0x0000000000280947 */ /* 0x000fea0003800000 */
[----:B------:R-:W-:-:S13]  /*5950*/  ISETP.GE.U32.AND P0, PT, R3, 0x38800000, PT ;  /* 0x388000000300780c */ /* 0x000fda0003f06070 */
[----:B------:R-:W-:Y:S02]  /*5960*/  @!P0 LOP3.LUT R23, R23, 0x80, RZ, 0xfc, !PT ;  /* 0x0000008017178812 */ /* 0x000fe400078efcff */
[----:B------:R-:W-:-:S04]  /*5970*/  @P0 SHF.R.U32.HI R0, RZ, 0x15, R3 ;  /* 0x00000015ff000819 */ /* 0x000fc80000011603 */
[----:B------:R-:W0:Y:S01]  /*5980*/  @!P0 I2F.U16 R23, R23 ;  /* 0x0000001700178306 */ /* 0x000e220000101000 */
[----:B------:R-:W-:-:S04]  /*5990*/  @P0 LOP3.LUT R0, R0, 0x1, RZ, 0xc0, !PT ;  /* 0x0000000100000812 */ /* 0x000fc800078ec0ff */
[----:B------:R-:W-:-:S04]  /*59a0*/  @P0 IADD3 R0, PT, PT, R3, 0x80fffff, R0 ;  /* 0x080fffff03000810 */ /* 0x000fc80007ffe000 */
[----:B------:R-:W-:-:S05]  /*59b0*/  @P0 SHF.R.U32.HI R3, RZ, 0x15, R0 ;  /* 0x00000015ff030819 */ /* 0x000fca0000011600 */
[----:B------:R1:W-:Y:S04]  /*59c0*/  @P0 STG.E.U8 desc[UR36][R8.64], R3 ;  /* 0x0000000308000986 */ /* 0x0003e8000c101124 */
[----:B0-----:R1:W-:Y:S01]  /*59d0*/  @!P0 STG.E.U8 desc[UR36][R8.64], R23 ;  /* 0x0000001708008986 */ /* 0x0013e2000c101124 */
[----:B------:R-:W-:Y:S05]  /*59e0*/  BRA `(.L_x_4600) ;  /* 0x0000000000207947 */ /* 0x000fea0003800000 */
.L_x_4627:
[----:B------:R-:W-:Y:S01]  /*59f0*/  ISETP.GT.U32.AND P0, PT, R3, 0x7f800000, PT ;  /* 0x7f8000000300780c */ /* 0x000fe20003f04070 */
[----:B------:R-:W-:-:S05]  /*5a00*/  IMAD.MOV.U32 R3, RZ, RZ, 0x7f ;  /* 0x0000007fff037424 */ /* 0x000fca00078e00ff */
[----:B------:R-:W-:-:S05]  /*5a10*/  SEL R3, R3, 0x7c, P0 ;  /* 0x0000007c03037807 */ /* 0x000fca0000000000 */
[----:B------:R0:W-:Y:S01]  /*5a20*/  STG.E.U8 desc[UR36][R8.64], R3 ;  /* 0x0000000308007986 */ /* 0x0001e2000c101124 */
[----:B------:R-:W-:Y:S05]  /*5a30*/  BRA `(.L_x_4600) ;  /* 0x00000000000c7947 */ /* 0x000fea0003800000 */
.L_x_4621:
[----:B------:R-:W0:Y:S02]  /*5a40*/  I2F.U16 R0, R23 ;  /* 0x0000001700007306 */ /* 0x000e240000101000 */
[----:B0-----:R-:W-:-:S05]  /*5a50*/  F2FP.BF16.F32.PACK_AB R0, RZ, R0 ;  /* 0x00000000ff00723e */ /* 0x001fca00000010ff */
[----:B------:R0:W-:Y:S02]  /*5a60*/  STG.E.U16 desc[UR36][R8.64], R0 ;  /* 0x0000000008007986 */ /* 0x0001e4000c101524 */
.L_x_4600:
[----:B------:R-:W-:Y:S05]  /*5a70*/  BSYNC.RECONVERGENT B6 ;  /* 0x0000000000067941 */ /* 0x000fea0003800200 */
.L_x_4594:
        /* <DEDUP_REMOVED lines=24> */
.L_x_4632:
[----:B------:R0:W-:Y:S01]  /*5c00*/  STG.E.U8 desc[UR36][R8.64], R16 ;  /* 0x0000001008007986 */ /* 0x0001e2000c101124 */
[----:B------:R-:W-:Y:S05]  /*5c10*/  BRA `(.L_x_4634) ;  /* 0x0000000c00147947 */ /* 0x000fea0003800000 */
.L_x_4631:
        /* <DEDUP_REMOVED lines=10> */
.L_x_4636:
[----:B------:R-:W-:-:S05]  /*5cc0*/  LOP3.LUT R3, R16, 0xffff, RZ, 0xc0, !PT ;  /* 0x0000ffff10037812 */ /* 0x000fca00078ec0ff */
[----:B------:R3:W-:Y:S01]  /*5cd0*/  STG.E desc[UR36][R8.64], R3 ;  /* 0x0000000308007986 */ /* 0x0007e2000c101924 */
[----:B------:R-:W-:Y:S05]  /*5ce0*/  BRA `(.L_x_4634) ;  /* 0x0000000800e07947 */ /* 0x000fea0003800000 */
.L_x_4635:
[----:B------:R2:W-:Y:S01]  /*5cf0*/  STG.E.U16 desc[UR36][R8.64], R16 ;  /* 0x0000001008007986 */ /* 0x0005e2000c101524 */
[----:B------:R-:W-:Y:S05]  /*5d00*/  BRA `(.L_x_4634) ;  /* 0x0000000800d87947 */ /* 0x000fea0003800000 */
.L_x_4630:
        /* <DEDUP_REMOVED lines=9> */
.L_x_4638:
[----:B------:R-:W0:Y:S02]  /*5da0*/  I2F.U16 R0, R16 ;  /* 0x0000001000007306 */ /* 0x000e240000101000 */
[----:B0-----:R-:W-:-:S05]  /*5db0*/  F2FP.F16.F32.PACK_AB R0, RZ, R0 ;  /* 0x00000000ff00723e */ /* 0x001fca00000000ff */
[----:B------:R0:W-:Y:S01]  /*5dc0*/  STG.E.U16 desc[UR36][R8.64], R0 ;  /* 0x0000000008007986 */ /* 0x0001e2000c101524 */
[----:B------:R-:W-:Y:S05]  /*5dd0*/  BRA `(.L_x_4634) ;  /* 0x0000000800a47947 */ /* 0x000fea0003800000 */
.L_x_4637:
        /* <DEDUP_REMOVED lines=10> */
.L_x_4640:
[----:B------:R-:W0:Y:S02]  /*5e80*/  I2F.U16 R16, R16 ;  /* 0x0000001000107306 */ /* 0x000e240000101000 */
[----:B0-----:R-:W-:-:S04]  /*5e90*/  F2FP.F16.F32.PACK_AB R3, RZ, R16 ;  /* 0x00000010ff03723e */ /* 0x001fc800000000ff */
[----:B------:R-:W-:-:S05]  /*5ea0*/  PRMT R3, R3, 0x5410, RZ ;  /* 0x0000541003037816 */ /* 0x000fca00000000ff */
[----:B------:R0:W-:Y:S01]  /*5eb0*/  STG.E desc[UR36][R8.64], R3 ;  /* 0x0000000308007986 */ /* 0x0001e2000c101924 */
[----:B------:R-:W-:Y:S05]  /*5ec0*/  BRA `(.L_x_4634) ;  /* 0x0000000800687947 */ /* 0x000fea0003800000 */
.L_x_4639:
[----:B------:R-:W0:Y:S02]  /*5ed0*/  I2F.F64.U16 R4, R16 ;  /* 0x0000001000047312 */ /* 0x000e240000101800 */
[----:B0-----:R0:W-:Y:S01]  /*5ee0*/  STG.E.64 desc[UR36][R8.64], R4 ;  /* 0x0000000408007986 */ /* 0x0011e2000c101b24 */
[----:B------:R-:W-:Y:S05]  /*5ef0*/  BRA `(.L_x_4634) ;  /* 0x00000008005c7947 */ /* 0x000fea0003800000 */
.L_x_4629:
        /* <DEDUP_REMOVED lines=12> */
.L_x_4644:
        /* <DEDUP_REMOVED lines=16> */
.L_x_4647:
[----:B------:R-:W-:-:S07]  /*60c0*/  PRMT R4, R0, 0x7610, R4 ;  /* 0x0000761000047816 */ /* 0x000fce0000000004 */
.L_x_4646:
[----:B------:R-:W-:Y:S05]  /*60d0*/  BSYNC.RECONVERGENT B0 ;  /* 0x0000000000007941 */ /* 0x000fea0003800200 */
.L_x_4645:
[----:B------:R0:W-:Y:S01]  /*60e0*/  STG.E.U8 desc[UR36][R8.64], R4 ;  /* 0x0000000408007986 */ /* 0x0001e2000c101124 */
[----:B------:R-:W-:Y:S05]  /*60f0*/  BRA `(.L_x_4634) ;  /* 0x0000000400dc7947 */ /* 0x000fea0003800000 */
.L_x_4643:
        /* <DEDUP_REMOVED lines=17> */
.L_x_4650:
[----:B------:R-:W-:-:S07]  /*6210*/  PRMT R4, R0, 0x7610, R4 ;  /* 0x0000761000047816 */ /* 0x000fce0000000004 */
.L_x_4649:
[----:B------:R-:W-:Y:S05]  /*6220*/  BSYNC.RECONVERGENT B0 ;  /* 0x0000000000007941 */ /* 0x000fea0003800200 */
.L_x_4648:
[----:B------:R0:W-:Y:S01]  /*6230*/  STG.E.U8 desc[UR36][R8.64], R4 ;  /* 0x0000000408007986 */ /* 0x0001e2000c101124 */
[----:B------:R-:W-:Y:S05]  /*6240*/  BRA `(.L_x_4634) ;  /* 0x0000000400887947 */ /* 0x000fea0003800000 */
.L_x_4642:
[----:B------:R-:W-:-:S13]  /*6250*/  ISETP.NE.AND P0, PT, R0, 0x1c, PT ;  /* 0x0000001c0000780c */ /* 0x000fda0003f05270 */
[----:B------:R-:W-:Y:S05]  /*6260*/  @!P0 BRA `(.L_x_4651) ;  /* 0x00000000005c8947 */ /* 0x000fea0003800000 */
[----:B------:R-:W-:-:S13]  /*6270*/  ISETP.NE.AND P0, PT, R0, 0x1d, PT ;  /* 0x0000001d0000780c */ /* 0x000fda0003f05270 */
[----:B------:R-:W-:Y:S05]  /*6280*/  @!P0 BRA `(.L_x_4652) ;  /* 0x0000000000448947 */ /* 0x000fea0003800000 */
[----:B------:R-:W-:-:S13]  /*6290*/  ISETP.NE.AND P0, PT, R0, 0x2c, PT ;  /* 0x0000002c0000780c */ /* 0x000fda0003f05270 */
[----:B------:R-:W-:Y:S05]  /*62a0*/  @P0 BRA `(.L_x_4633) ;  /* 0x0000000000a00947 */ /* 0x000fea0003800000 */
        /* <DEDUP_REMOVED lines=15> */
.L_x_4652:
[----:B------:R-:W-:Y:S01]  /*63a0*/  LOP3.LUT R4, R16, 0xffff, RZ, 0xc0, !PT ;  /* 0x0000ffff10047812 */ /* 0x000fe200078ec0ff */
[----:B------:R-:W-:-:S05]  /*63b0*/  IMAD.MOV.U32 R5, RZ, RZ, RZ ;  /* 0x000000ffff057224 */ /* 0x000fca00078e00ff */
[----:B------:R0:W-:Y:S01]  /*63c0*/  STG.E.64 desc[UR36][R8.64], R4 ;  /* 0x0000000408007986 */ /* 0x0001e2000c101b24 */
[----:B------:R-:W-:Y:S05]  /*63d0*/  BRA `(.L_x_4634) ;  /* 0x0000000400247947 */ /* 0x000fea0003800000 */
.L_x_4651:
[----:B------:R-:W-:-:S05]  /*63e0*/  LOP3.LUT R3, R16, 0xffff, RZ, 0xc0, !PT ;  /* 0x0000ffff10037812 */ /* 0x000fca00078ec0ff */
[----:B------:R0:W-:Y:S01]  /*63f0*/  STG.E desc[UR36][R8.64], R3 ;  /* 0x0000000308007986 */ /* 0x0001e2000c101924 */
[----:B------:R-:W-:Y:S05]  /*6400*/  BRA `(.L_x_4634) ;  /* 0x0000000400187947 */ /* 0x000fea0003800000 */
.L_x_4641:
        /* <DEDUP_REMOVED lines=8> */
.L_x_4654:
[----:B------:R-:W0:Y:S01]  /*6490*/  I2F.F64.U16 R4, R16 ;  /* 0x0000001000047312 */ /* 0x000e220000101800 */
[----:B------:R-:W-:-:S05]  /*64a0*/  CS2R R6, SRZ ;  /* 0x0000000000067805 */ /* 0x000fca000001ff00 */
[----:B0-----:R0:W-:Y:S01]  /*64b0*/  STG.E.128 desc[UR36][R8.64], R4 ;  /* 0x0000000408007986 */ /* 0x0011e2000c101d24 */
[----:B------:R-:W-:Y:S05]  /*64c0*/  BRA `(.L_x_4634) ;  /* 0x0000000000e87947 */ /* 0x000fea0003800000 */
.L_x_4653:
[----:B------:R-:W-:-:S13]  /*64d0*/  ISETP.NE.AND P0, PT, R0, 0xf, PT ;  /* 0x0000000f0000780c */ /* 0x000fda0003f05270 */
[----:B------:R-:W-:Y:S05]  /*64e0*/  @!P0 BRA `(.L_x_4655) ;  /* 0x0000000000d48947 */ /* 0x000fea0003800000 */
[----:B------:R-:W-:-:S13]  /*64f0*/  ISETP.NE.AND P0, PT, R0, 0x17, PT ;  /* 0x000000170000780c */ /* 0x000fda0003f05270 */
[----:B------:R-:W-:Y:S05]  /*6500*/  @!P0 BRA `(.L_x_4656) ;  /* 0x0000000000848947 */ /* 0x000fea0003800000 */
[----:B------:R-:W-:-:S13]  /*6510*/  ISETP.NE.AND P0, PT, R0, 0x18, PT ;  /* 0x000000180000780c */ /* 0x000fda0003f05270 */
[----:B------:R-:W-:Y:S05]  /*6520*/  @!P0 BRA `(.L_x_4657) ;  /* 0x0000000000448947 */ /* 0x000fea0003800000 */
.L_x_4633:
        /* <DEDUP_REMOVED lines=16> */
.L_x_4658:
[----:B------:R-:W-:Y:S05]  /*6630*/  BRA `(.L_x_4634) ;  /* 0x00000000008c7947 */ /* 0x000fea0003800000 */
.L_x_4657:
        /* <DEDUP_REMOVED lines=11> */
.L_x_4660:
[----:B------:R-:W-:Y:S05]  /*66f0*/  BSYNC.RECONVERGENT B0 ;  /* 0x0000000000007941 */ /* 0x000fea0003800200 */
.L_x_4659:
[----:B------:R0:W-:Y:S01]  /*6700*/  STG.E.U8 desc[UR36][R8.64], R3 ;  /* 0x0000000308007986 */ /* 0x0001e2000c101124 */
[----:B------:R-:W-:Y:S05]  /*6710*/  BRA `(.L_x_4634) ;  /* 0x0000000000547947 */ /* 0x000fea0003800000 */
.L_x_4656:
        /* <DEDUP_REMOVED lines=13> */
.L_x_4661:
[----:B------:R-:W-:Y:S01]  /*67f0*/  ISETP.GT.U32.AND P0, PT, R3, 0x7f800000, PT ;  /* 0x7f8000000300780c */ /* 0x000fe20003f04070 */
[----:B------:R-:W-:-:S05]  /*6800*/  IMAD.MOV.U32 R3, RZ, RZ, 0x7f ;  /* 0x0000007fff037424 */ /* 0x000fca00078e00ff */
[----:B------:R-:W-:-:S05]  /*6810*/  SEL R3, R3, 0x7c, P0 ;  /* 0x0000007c03037807 */ /* 0x000fca0000000000 */
[----:B------:R0:W-:Y:S01]  /*6820*/  STG.E.U8 desc[UR36][R8.64], R3 ;  /* 0x0000000308007986 */ /* 0x0001e2000c101124 */
[----:B------:R-:W-:Y:S05]  /*6830*/  BRA `(.L_x_4634) ;  /* 0x00000000000c7947 */ /* 0x000fea0003800000 */
.L_x_4655:
[----:B------:R-:W0:Y:S02]  /*6840*/  I2F.U16 R0, R16 ;  /* 0x0000001000007306 */ /* 0x000e240000101000 */
[----:B0-----:R-:W-:-:S05]  /*6850*/  F2FP.BF16.F32.PACK_AB R0, RZ, R0 ;  /* 0x00000000ff00723e */ /* 0x001fca00000010ff */
[----:B------:R0:W-:Y:S02]  /*6860*/  STG.E.U16 desc[UR36][R8.64], R0 ;  /* 0x0000000008007986 */ /* 0x0001e4000c101524 */
.L_x_4634:
[----:B------:R-:W-:Y:S05]  /*6870*/  BSYNC.RECONVERGENT B6 ;  /* 0x0000000000067941 */ /* 0x000fea0003800200 */
.L_x_4628:
[----:B------:R-:W-:-:S07]  /*6880*/  VIADD R19, R19, 0x80 ;  /* 0x0000008013137836 */ /* 0x000fce0000000000 */
.L_x_4593:
[----:B------:R-:W-:Y:S05]  /*6890*/  BSYNC.RECONVERGENT B7 ;  /* 0x0000000000077941 */ /* 0x000fea0003800200 */
.L_x_4592:
        /* <DEDUP_REMOVED lines=21> */
.L_x_4665:
[----:B------:R-:W-:Y:S01]  /*69f0*/  STG.E.U8 desc[UR36][R2.64], R17 ;  /* 0x0000001102007986 */ /* 0x000fe2000c101124 */
[----:B------:R-:W-:Y:S05]  /*6a00*/  EXIT ;  /* 0x000000000000794d */ /* 0x000fea0003800000 */
.L_x_4664:
        /* <DEDUP_REMOVED lines=10> */
.L_x_4668:
[----:B------:R-:W-:-:S05]  /*6ab0*/  LOP3.LUT R17, R17, 0xffff, RZ, 0xc0, !PT ;  /* 0x0000ffff11117812 */ /* 0x000fca00078ec0ff */
[----:B------:R-:W-:Y:S01]  /*6ac0*/  STG.E desc[UR36][R2.64], R17 ;  /* 0x0000001102007986 */ /* 0x000fe2000c101924 */
[----:B------:R-:W-:Y:S05]  /*6ad0*/  EXIT ;  /* 0x000000000000794d */ /* 0x000fea0003800000 */
.L_x_4667:
[----:B------:R-:W-:Y:S01]  /*6ae0*/  STG.E.U16 desc[UR36][R2.64], R17 ;  /* 0x0000001102007986 */ /* 0x000fe2000c101524 */
[----:B------:R-:W-:Y:S05]  /*6af0*/  EXIT ;  /* 0x000000000000794d */ /* 0x000fea0003800000 */
.L_x_4663:
[----:B------:R-:W-:-:S13]  /*6b00*/  ISETP.GT.AND P0, PT, R0, 0x6, PT ;  /* 0x000000060000780c */ /* 0x000fda0003f04270 */
[----:B------:R-:W-:Y:S05]  /*6b10*/  @P0 BRA `(.L_x_4669) ;  /* 0x00000000002c0947 */ /* 0x000fea0003800000 */
[----:B------:R-:W-:-:S13]  /*6b20*/  ISETP.NE.AND P0, PT, R0, 0x5, PT ;  /* 0x000000050000780c */ /* 0x000fda0003f05270 */
[----:B------:R-:W-:Y:S05]  /*6b30*/  @!P0 BRA `(.L_x_4670) ;  /* 0x0000000000148947 */ /* 0x000fea0003800000 */
[----:B------:R-:W-:-:S13]  /*6b40*/  ISETP.NE.AND P0, PT, R0, 0x6, PT ;  /* 0x000000060000780c */ /* 0x000fda0003f05270 */
[----:B------:R-:W-:Y:S05]  /*6b50*/  @P0 BRA `(.L_x_4666) ;  /* 0x0000000400f00947 */ /* 0x000fea0003800000 */
[----:B------:R-:W0:Y:S02]  /*6b60*/  I2F.U16 R17, R17 ;  /* 0x0000001100117306 */ /* 0x000e240000101000 */
[----:B0-----:R-:W-:Y:S01]  /*6b70*/  STG.E desc[UR36][R2.64], R17 ;  /* 0x0000001102007986 */ /* 0x001fe2000c101924 */
[----:B------:R-:W-:Y:S05]  /*6b80*/  EXIT ;  /* 0x000000000000794d */ /* 0x000fea0003800000 */
.L_x_4670:
[----:B------:R-:W0:Y:S02]  /*6b90*/  I2F.U16 R0, R17 ;  /* 0x0000001100007306 */ /* 0x000e240000101000 */
[----:B0-----:R-:W-:-:S05]  /*6ba0*/  F2FP.F16.F32.PACK_AB R0, RZ, R0 ;  /* 0x00000000ff00723e */ /* 0x001fca00000000ff */
[----:B------:R-:W-:Y:S01]  /*6bb0*/  STG.E.U16 desc[UR36][R2.64], R0 ;  /* 0x0000000002007986 */ /* 0x000fe2000c101524 */
[----:B------:R-:W-:Y:S05]  /*6bc0*/  EXIT ;  /* 0x000000000000794d */ /* 0x000fea0003800000 */
.L_x_4669:
        /* <DEDUP_REMOVED lines=8> */
[----:B0-----:R-:W-:Y:S01]  /*6c50*/  STG.E.64 desc[UR36][R2.64], R4 ;  /* 0x0000000402007986 */ /* 0x001fe2000c101b24 */
[----:B------:R-:W-:Y:S05]  /*6c60*/  EXIT ;  /* 0x000000000000794d */ /* 0x000fea0003800000 */
.L_x_4672:
[----:B------:R-:W0:Y:S02]  /*6c70*/  I2F.U16 R17, R17 ;  /* 0x0000001100117306 */ /* 0x000e240000101000 */
[----:B0-----:R-:W-:-:S04]  /*6c80*/  F2FP.F16.F32.PACK_AB R5, RZ, R17 ;  /* 0x00000011ff05723e */ /* 0x001fc800000000ff */
[----:B------:R-:W-:-:S05]  /*6c90*/  PRMT R5, R5, 0x5410, RZ ;  /* 0x0000541005057816 */ /* 0x000fca00000000ff */
[----:B------:R-:W-:Y:S01]  /*6ca0*/  STG.E desc[UR36][R2.64], R5 ;  /* 0x0000000502007986 */ /* 0x000fe2000c101924 */
[----:B------:R-:W-:Y:S05]  /*6cb0*/  EXIT ;  /* 0x000000000000794d */ /* 0x000fea0003800000 */
.L_x_4671:
[----:B------:R-:W0:Y:S02]  /*6cc0*/  I2F.F64.U16 R4, R17 ;  /* 0x0000001100047312 */ /* 0x000e240000101800 */
[----:B0-----:R-:W-:Y:S01]  /*6cd0*/  STG.E.64 desc[UR36][R2.64], R4 ;  /* 0x0000000402007986 */ /* 0x001fe2000c101b24 */
[----:B------:R-:W-:Y:S05]  /*6ce0*/  EXIT ;  /* 0x000000000000794d */ /* 0x000fea0003800000 */
.L_x_4662:
        /* <DEDUP_REMOVED lines=12> */
.L_x_4676:
        /* <DEDUP_REMOVED lines=17> */
.L_x_4678:
[----:B------:R-:W-:Y:S05]  /*6ec0*/  BSYNC.RECONVERGENT B0 ;  /* 0x0000000000007941 */ /* 0x000fea0003800200 */
.L_x_4677:
[----:B------:R-:W-:Y:S01]  /*6ed0*/  STG.E.U8 desc[UR36][R2.64], R0 ;  /* 0x0000000002007986 */ /* 0x000fe2000c101124 */
[----:B------:R-:W-:Y:S05]  /*6ee0*/  EXIT ;  /* 0x000000000000794d */ /* 0x000fea0003800000 */
.L_x_4675:
        /* <DEDUP_REMOVED lines=18> */
.L_x_4680:
[----:B------:R-:W-:Y:S05]  /*7010*/  BSYNC.RECONVERGENT B0 ;  /* 0x0000000000007941 */ /* 0x000fea0003800200 */
.L_x_4679:
[----:B------:R-:W-:Y:S01]  /*7020*/  STG.E.U8 desc[UR36][R2.64], R0 ;  /* 0x0000000002007986 */ /* 0x000fe2000c101124 */
[----:B------:R-:W-:Y:S05]  /*7030*/  EXIT ;  /* 0x000000000000794d */ /* 0x000fea0003800000 */
.L_x_4674:
        /* <DEDUP_REMOVED lines=21> */
.L_x_4682:
[----:B------:R-:W-:Y:S01]  /*7190*/  LOP3.LUT R4, R17, 0xffff, RZ, 0xc0, !PT ;  /* 0x0000ffff11047812 */ /* 0x000fe200078ec0ff */
[----:B------:R-:W-:-:S05]  /*71a0*/  IMAD.MOV.U32 R5, RZ, RZ, RZ ;  /* 0x000000ffff057224 */ /* 0x000fca00078e00ff */
[----:B------:R-:W-:Y:S01]  /*71b0*/  STG.E.64 desc[UR36][R2.64], R4 ;  /* 0x0000000402007986 */ /* 0x000fe2000c101b24 */
[----:B------:R-:W-:Y:S05]  /*71c0*/  EXIT ;  /* 0x000000000000794d */ /* 0x000fea0003800000 */
.L_x_4681:
[----:B------:R-:W-:-:S05]  /*71d0*/  LOP3.LUT R17, R17, 0xffff, RZ, 0xc0, !PT ;  /* 0x0000ffff11117812 */ /* 0x000fca00078ec0ff */
[----:B------:R-:W-:Y:S01]  /*71e0*/  STG.E desc[UR36][R2.64], R17 ;  /* 0x0000001102007986 */ /* 0x000fe2000c101924 */
[----:B------:R-:W-:Y:S05]  /*71f0*/  EXIT ;  /* 0x000000000000794d */ /* 0x000fea0003800000 */
.L_x_4673:
        /* <DEDUP_REMOVED lines=8> */
.L_x_4684:
[----:B------:R-:W0:Y:S01]  /*7280*/  I2F.F64.U16 R4, R17 ;  /* 0x0000001100047312 */ /* 0x000e220000101800 */
[----:B------:R-:W-:-:S05]  /*7290*/  CS2R R6, SRZ ;  /* 0x0000000000067805 */ /* 0x000fca000001ff00 */
[----:B0-----:R-:W-:Y:S01]  /*72a0*/  STG.E.128 desc[UR36][R2.64], R4 ;  /* 0x0000000402007986 */ /* 0x001fe2000c101d24 */
[----:B------:R-:W-:Y:S05]  /*72b0*/  EXIT ;  /* 0x000000000000794d */ /* 0x000fea0003800000 */
.L_x_4683:
[----:B------:R-:W-:-:S13]  /*72c0*/  ISETP.NE.AND P0, PT, R0, 0xf, PT ;  /* 0x0000000f0000780c */ /* 0x000fda0003f05270 */
[----:B------:R-:W-:Y:S05]  /*72d0*/  @!P0 BRA `(.L_x_4685) ;  /* 0x0000000000d88947 */ /* 0x000fea0003800000 */
[----:B------:R-:W-:-:S13]  /*72e0*/  ISETP.NE.AND P0, PT, R0, 0x17, PT ;  /* 0x000000170000780c */ /* 0x000fda0003f05270 */
[----:B------:R-:W-:Y:S05]  /*72f0*/  @!P0 BRA `(.L_x_4686) ;  /* 0x0000000000848947 */ /* 0x000fea0003800000 */
[----:B------:R-:W-:-:S13]  /*7300*/  ISETP.NE.AND P0, PT, R0, 0x18, PT ;  /* 0x000000180000780c */ /* 0x000fda0003f05270 */
[----:B------:R-:W-:Y:S05]  /*7310*/  @!P0 BRA `(.L_x_4687) ;  /* 0x0000000000448947 */ /* 0x000fea0003800000 */
.L_x_4666:
        /* <DEDUP_REMOVED lines=16> */
.L_x_4688:
[----:B------:R-:W-:Y:S05]  /*7420*/  EXIT ;  /* 0x000000000000794d */ /* 0x000fea0003800000 */
.L_x_4687:
        /* <DEDUP_REMOVED lines=11> */
.L_x_4690:
[----:B------:R-:W-:Y:S05]  /*74e0*/  BSYNC.RECONVERGENT B0 ;  /* 0x0000000000007941 */ /* 0x000fea0003800200 */
.L_x_4689:
[----:B------:R-:W-:Y:S01]  /*74f0*/  STG.E.U8 desc[UR36][R2.64], R5 ;  /* 0x0000000502007986 */ /* 0x000fe2000c101124 */
[----:B------:R-:W-:Y:S05]  /*7500*/  EXIT ;  /* 0x000000000000794d */ /* 0x000fea0003800000 */
.L_x_4686:
        /* <DEDUP_REMOVED lines=10> */
[----:B------:R-:W-:-:S06]  /*75b0*/  LOP3.LUT R17, R17, 0x80, RZ, 0xfc, !PT ;  /* 0x0000008011117812 */ /* 0x000fcc00078efcff */
[----:B------:R-:W1:Y:S02]  /*75c0*/  I2F.U16 R17, R17 ;  /* 0x0000001100117306 */ /* 0x000e640000101000 */
[----:B-1----:R-:W-:Y:S01]  /*75d0*/  STG.E.U8 desc[UR36][R2.64], R17 ;  /* 0x0000001102007986 */ /* 0x002fe2000c101124 */
[----:B------:R-:W-:Y:S05]  /*75e0*/  EXIT ;  /* 0x000000000000794d */ /* 0x000fea0003800000 */
.L_x_4691:
[----:B------:R-:W-:Y:S01]  /*75f0*/  ISETP.GT.U32.AND P0, PT, R5, 0x7f800000, PT ;  /* 0x7f8000000500780c */ /* 0x000fe20003f04070 */
[----:B------:R-:W-:-:S05]  /*7600*/  IMAD.MOV.U32 R5, RZ, RZ, 0x7f ;  /* 0x0000007fff057424 */ /* 0x000fca00078e00ff */
[----:B------:R-:W-:-:S05]  /*7610*/  SEL R5, R5, 0x7c, P0 ;  /* 0x0000007c05057807 */ /* 0x000fca0000000000 */
[----:B------:R-:W-:Y:S01]  /*7620*/  STG.E.U8 desc[UR36][R2.64], R5 ;  /* 0x0000000502007986 */ /* 0x000fe2000c101124 */
[----:B------:R-:W-:Y:S05]  /*7630*/  EXIT ;  /* 0x000000000000794d */ /* 0x000fea0003800000 */
.L_x_4685:
[----:B------:R-:W0:Y:S02]  /*7640*/  I2F.U16 R0, R17 ;  /* 0x0000001100007306 */ /* 0x000e240000101000 */
[----:B0-----:R-:W-:-:S05]  /*7650*/  F2FP.BF16.F32.PACK_AB R0, RZ, R0 ;  /* 0x00000000ff00723e */ /* 0x001fca00000010ff */
[----:B------:R-:W-:Y:S01]  /*7660*/  STG.E.U16 desc[UR36][R2.64], R0 ;  /* 0x0000000002007986 */ /* 0x000fe2000c101524 */
[----:B------:R-:W-:Y:S05]  /*7670*/  EXIT ;  /* 0x000000000000794d */ /* 0x000fea0003800000 */
.L_x_4692:
        /* <DEDUP_REMOVED lines=16> */
.L_x_23646:


//--------------------- .text._ZN2at6native18elementwise_kernelILi128ELi4EZNS0_22gpu_kernel_impl_nocastIZZZNS0_19signbit_kernel_cudaERNS_18TensorIteratorBaseEENKUlvE_clEvENKUlvE0_clEvEUlaE_EEvS4_RKT_EUliE_EEviT1_ --------------------------
	.section	.text._ZN2at6native18elementwise_kernelILi128ELi4EZNS0_22gpu_kernel_impl_nocastIZZZNS0_19signbit_kernel_cudaERNS_18TensorIteratorBaseEENKUlvE_clEvENKUlvE0_clEvEUlaE_EEvS4_RKT_EUliE_EEviT1_,"ax",@progbits
	.align	128
        .global         _ZN2at6native18elementwise_kernelILi128ELi4EZNS0_22gpu_kernel_impl_nocastIZZZNS0_19signbit_kernel_cudaERNS_18TensorIteratorBaseEENKUlvE_clEvENKUlvE0_clEvEUlaE_EEvS4_RKT_EUliE_EEviT1_
        .type           _ZN2at6native18elementwise_kernelILi128ELi4EZNS0_22gpu_kernel_impl_nocastIZZZNS0_19signbit_kernel_cudaERNS_18TensorIteratorBaseEENKUlvE_clEvENKUlvE0_clEvEUlaE_EEvS4_RKT_EUliE_EEviT1_,@function
        .size           _ZN2at6native18elementwise_kernelILi128ELi4EZNS0_22gpu_kernel_impl_nocastIZZZNS0_19signbit_kernel_cudaERNS_18TensorIteratorBaseEENKUlvE_clEvENKUlvE0_clEvEUlaE_EEvS4_RKT_EUliE_EEviT1_,(.L_x_23647 - _ZN2at6native18elementwise_kernelILi128ELi4EZNS0_22gpu_kernel_impl_nocastIZZZNS0_19signbit_kernel_cudaERNS_18TensorIteratorBaseEENKUlvE_clEvENKUlvE0_clEvEUlaE_EEvS4_RKT_EUliE_EEviT1_)
        .other          _ZN2at6native18elementwise_kernelILi128ELi4EZNS0_22gpu_kernel_impl_nocastIZZZNS0_19signbit_kernel_cudaERNS_18TensorIteratorBaseEENKUlvE_clEvENKUlvE0_clEvEUlaE_EEvS4_RKT_EUliE_EEviT1_,@"STO_CUDA_ENTRY STV_DEFAULT"
_ZN2at6native18elementwise_kernelILi128ELi4EZNS0_22gpu_kernel_impl_nocastIZZZNS0_19signbit_kernel_cudaERNS_18TensorIteratorBaseEENKUlvE_clEvENKUlvE0_clEvEUlaE_EEvS4_RKT_EUliE_EEviT1_:
.text._ZN2at6native18elementwise_kernelILi128ELi4EZNS0_22gpu_kernel_impl_nocastIZZZNS0_19signbit_kernel_cudaERNS_18TensorIteratorBaseEENKUlvE_clEvENKUlvE0_clEvEUlaE_EEvS4_RKT_EUliE_EEviT1_:
        /* <DEDUP_REMOVED lines=15> */
[----:B0-----:R-:W2:Y:S06]  /*00f0*/  LDG.E.U8 R4, desc[UR6][R4.64] ;  /* 0x0000000604047981 */ /* 0x001eac000c1e1100 */
        /* <DEDUP_REMOVED lines=8> */
[----:B-1----:R-:W2:Y:S06]  /*0180*/  LDG.E.U8 R4, desc[UR6][R4.64] ;  /* 0x0000000604047981 */ /* 0x002eac000c1e1100 */
[----:B0-----:R-:W0:Y:S01]  /*0190*/  LDC.64 R6, c[0x0][0x580] ;  /* 0x00016000ff067b82 */ /* 0x001e220000000a00 */
[----:B------:R-:W-:Y:S02]  /*01a0*/  IADD3 R3, PT, PT, R3, 0x80, RZ ;  /* 0x0000008003037810 */ /* 0x000fe40007ffe0ff */
[----:B--2---:R-:W-:-:S05]  /*01b0*/  SHF.R.U32.HI R9, RZ, 0x7, R4 ;  /* 0x00000007ff097819 */ /* 0x004fca0000011604 */
[----:B0-----:R0:W-:Y:S02]  /*01c0*/  STG.E.U8 desc[UR6][R6.64], R9 ;  /* 0x0000000906007986 */ /* 0x0011e4000c101106 */
.L_x_4696:
[----:B------:R-:W-:-:S13]  /*01d0*/  ISETP.GE.AND P0, PT, R3, UR4, PT ;  /* 0x0000000403007c0c */ /* 0x000fda000bf06270 */
[----:B------:R-:W-:Y:S05]  /*01e0*/  @P0 BREAK.RELIABLE B1 ;  /* 0x0000000000010942 */ /* 0x000fea0003800100 */
[----:B------:R-:W-:Y:S05]  /*01f0*/  @P0 BRA `(.L_x_4697) ;  /* 0x00000000001c0947 */ /* 0x000fea0003800000 */
[----:B------:R-:W-:Y:S05]  /*0200*/  BSYNC.RELIABLE B1 ;  /* 0x0000000000017941 */ /* 0x000fea0003800100 */
.L_x_4695:
[----:B------:R-:W1:Y:S02]  /*0210*/  LDC.64 R4, c[0x0][0x588] ;  /* 0x00016200ff047b82 */ /* 0x000e640000000a00 */
[----:B-1----:R-:W2:Y:S06]  /*0220*/  LDG.E.U8 R4, desc[UR6][R4.64] ;  /* 0x0000000604047981 */ /* 0x002eac000c1e1100 */
[----:B0-----:R-:W0:Y:S01]  /*0230*/  LDC.64 R6, c[0x0][0x580] ;  /* 0x00016000ff067b82 */ /* 0x001e220000000a00 */
[----:B------:R-:W-:Y:S02]  /*0240*/  IADD3 R3, PT, PT, R3, 0x80, RZ ;  /* 0x0000008003037810 */ /* 0x000fe40007ffe0ff */
[----:B--2---:R-:W-:-:S05]  /*0250*/  SHF.R.U32.HI R9, RZ, 0x7, R4 ;  /* 0x00000007ff097819 */ /* 0x004fca0000011604 */
[----:B0-----:R1:W-:Y:S02]  /*0260*/  STG.E.U8 desc[UR6][R6.64], R9 ;  /* 0x0000000906007986 */ /* 0x0013e4000c101106 */
.L_x_4697:
[----:B------:R-:W-:Y:S05]  /*0270*/  BSYNC.RECONVERGENT B0 ;  /* 0x0000000000007941 */ /* 0x000fea0003800200 */
.L_x_4694:
[----:B------:R-:W-:Y:S05]  /*0280*/  WARPSYNC.ALL ;  /* 0x0000000000007948 */ /* 0x000fea0003800000 */
[----:B------:R-:W-:-:S13]  /*0290*/  ISETP.GE.AND P0, PT, R3, UR4, PT ;  /* 0x0000000403007c0c */ /* 0x000fda000bf06270 */
[----:B------:R-:W-:Y:S05]  /*02a0*/  @P0 EXIT ;  /* 0x000000000000094d */ /* 0x000fea0003800000 */
[----:B------:R-:W2:Y:S02]  /*02b0*/  LDC.64 R2, c[0x0][0x588] ;  /* 0x00016200ff027b82 */ /* 0x000ea40000000a00 */
[----:B--2---:R-:W0:Y:S06]  /*02c0*/  LDG.E.U8 R2, desc[UR6][R2.64] ;  /* 0x0000000602027981 */ /* 0x004e2c000c1e1100 */
[----:B------:R-:W2:Y:S01]  /*02d0*/  LDC.64 R4, c[0x0][0x580] ;  /* 0x00016000ff047b82 */ /* 0x000ea20000000a00 */
[----:B01----:R-:W-:-:S05]  /*02e0*/  SHF.R.U32.HI R7, RZ, 0x7, R2 ;  /* 0x00000007ff077819 */ /* 0x003fca0000011602 */
[----:B--2---:R-:W-:Y:S01]  /*02f0*/  STG.E.U8 desc[UR6][R4.64], R7 ;  /* 0x0000000704007986 */ /* 0x004fe2000c101106 */
[----:B------:R-:W-:Y:S05]  /*0300*/  EXIT ;  /* 0x000000000000794d */ /* 0x000fea0003800000 */
.L_x_4693:
        /* <DEDUP_REMOVED lines=306> */
.L_x_4701:
[----:B------:R-:W0:Y:S02]  /*1630*/  LDCU.128 UR8, c[0x0][0x580] ;  /* 0x0000b000ff0877ac */ /* 0x000e240008000c00 */
[----:B0-----:R-:W-:-:S04]  /*1640*/  IADD3 R6, P0, PT, R4, UR10, RZ ;  /* 0x0000000a04067c10 */ /* 0x001fc8000ff1e0ff */
[----:B------:R-:W-:-:S05]  /*1650*/  IADD3.X R7, PT, PT, RZ, UR11, RZ, P0, !PT ;  /* 0x0000000bff077c10 */ /* 0x000fca00087fe4ff */
[----:B------:R-:W2:Y:S01]  /*1660*/  LDG.E.U8 R6, desc[UR6][R6.64] ;  /* 0x0000000606067981 */ /* 0x000ea2000c1e1100 */
        /* <DEDUP_REMOVED lines=306> */
.L_x_4703:
[----:B------:R-:W0:Y:S02]  /*2990*/  LDCU.128 UR8, c[0x0][0x580] ;  /* 0x0000b000ff0877ac */ /* 0x000e240008000c00 */
[----:B0-----:R-:W-:-:S04]  /*29a0*/  IADD3 R6, P0, PT, R4, UR10, RZ ;  /* 0x0000000a04067c10 */ /* 0x001fc8000ff1e0ff */
[----:B------:R-:W-:-:S05]  /*29b0*/  IADD3.X R7, PT, PT, RZ, UR11, RZ, P0, !PT ;  /* 0x0000000bff077c10 */ /* 0x000fca00087fe4ff */
[----:B------:R-:W2:Y:S01]  /*29c0*/  LDG.E.U8 R6, desc[UR6][R6.64] ;  /* 0x0000000606067981 */ /* 0x000ea2000c1e1100 */
[----:B------:R-:W-:Y:S02]  /*29d0*/  IADD3 R4, P0, PT, R5, UR8, RZ ;  /* 0x0000000805047c10 */ /* 0x000fe4000ff1e0ff */
[----:B------:R-:W-:Y:S02]  /*29e0*/  IADD3 R3, PT, PT, R3, 0x80, RZ ;  /* 0x0000008003037810 */ /* 0x000fe40007ffe0ff */
[----:B------:R-:W-:Y:S02]  /*29f0*/  IADD3.X R5, PT, PT, RZ, UR9, RZ, P0, !PT ;  /* 0x00000009ff057c10 */ /* 0x000fe400087fe4ff */
[----:B--2---:R-:W-:-:S05]  /*2a00*/  SHF.R.U32.HI R9, RZ, 0x7, R6 ;  /* 0x00000007ff097819 */ /* 0x004fca0000011606 */
[----:B------:R0:W-:Y:S02]  /*2a10*/  STG.E.U8 desc[UR6][R4.64], R9 ;  /* 0x0000000904007986 */ /* 0x0001e4000c101106 */
.L_x_4700:
[----:B------:R-:W-:-:S13]  /*2a20*/  ISETP.GE.AND P0, PT, R3, UR4, PT ;  /* 0x0000000403007c0c */ /* 0x000fda000bf06270 */
[----:B------:R-:W-:Y:S05]  /*2a30*/  @P0 BREAK.RELIABLE B1 ;  /* 0x0000000000010942 */ /* 0x000fea0003800100 */
[----:B------:R-:W-:Y:S05]  /*2a40*/  @P0 BRA `(.L_x_4702) ;  /* 0x0000001000d00947 */ /* 0x000fea0003800000 */
[----:B------:R-:W-:Y:S05]  /*2a50*/  BSYNC.RELIABLE B1 ;  /* 0x0000000000017941 */ /* 0x000fea0003800100 */
.L_x_4699:
        /* <DEDUP_REMOVED lines=298> */
.L_x_4704:
        /* <DEDUP_REMOVED lines=9> */
.L_x_4702:
[----:B------:R-:W-:Y:S05]  /*3d90*/  BSYNC.RECONVERGENT B0 ;  /* 0x0000000000007941 */ /* 0x000fea0003800200 */
.L_x_4698:
        /* <DEDUP_REMOVED lines=301> */
.L_x_4705:
[----:B------:R-:W0:Y:S02]  /*5070*/  LDCU.128 UR8, c[0x0][0x580] ;  /* 0x0000b000ff0877ac */ /* 0x000e240008000c00 */
[----:B0-----:R-:W-:-:S04]  /*5080*/  IADD3 R4, P0, PT, R2, UR10, RZ ;  /* 0x0000000a02047c10 */ /* 0x001fc8000ff1e0ff */
[----:B------:R-:W-:-:S05]  /*5090*/  IADD3.X R5, PT, PT, RZ, UR11, RZ, P0, !PT ;  /* 0x0000000bff057c10 */ /* 0x000fca00087fe4ff */
[----:B------:R-:W2:Y:S01]  /*50a0*/  LDG.E.U8 R4, desc[UR6][R4.64] ;  /* 0x0000000604047981 */ /* 0x000ea2000c1e1100 */
[----:B------:R-:W-:-:S04]  /*50b0*/  IADD3 R2, P0, PT, R3, UR8, RZ ;  /* 0x0000000803027c10 */ /* 0x000fc8000ff1e0ff */
[----:B------:R-:W-:Y:S02]  /*50c0*/  IADD3.X R3, PT, PT, RZ, UR9, RZ, P0, !PT ;  /* 0x00000009ff037c10 */ /* 0x000fe400087fe4ff */
[----:B--2---:R-:W-:-:S05]  /*50d0*/  SHF.R.U32.HI R7, RZ, 0x7, R4 ;  /* 0x00000007ff077819 */ /* 0x004fca0000011604 */
[----:B------:R-:W-:Y:S01]  /*50e0*/  STG.E.U8 desc[UR6][R2.64], R7 ;  /* 0x0000000702007986 */ /* 0x000fe2000c101106 */
[----:B------:R-:W-:Y:S05]  /*50f0*/  EXIT ;  /* 0x000000000000794d */ /* 0x000fea0003800000 */
.L_x_4706:
        /* <DEDUP_REMOVED lines=16> */
.L_x_23647:


//--------------------- .text._ZN2at6native27unrolled_elementwise_kernelIZZZNS0_19signbit_kernel_cudaERNS_18TensorIteratorBaseEENKUlvE_clEvENKUlvE0_clEvEUlaE_St5arrayIPcLm2EELi4E23TrivialOffsetCalculatorILi1EjESB_NS0_6memory15LoadWithoutCastENSC_16StoreWithoutCastEEEviT_T0_T2_T3_T4_T5_ --------------------------
	.section	.text._ZN2at6native27unrolled_elementwise_kernelIZZZNS0_19signbit_kernel_cudaERNS_18TensorIteratorBaseEENKUlvE_clEvENKUlvE0_clEvEUlaE_St5arrayIPcLm2EELi4E23TrivialOffsetCalculatorILi1EjESB_NS0_6memory15LoadWithoutCastENSC_16StoreWithoutCastEEEviT_T0_T2_T3_T4_T5_,"ax",@progbits
	.align	128
        .global         _ZN2at6native27unrolled_elementwise_kernelIZZZNS0_19signbit_kernel_cudaERNS_18TensorIteratorBaseEENKUlvE_clEvENKUlvE0_clEvEUlaE_St5arrayIPcLm2EELi4E23TrivialOffsetCalculatorILi1EjESB_NS0_6memory15LoadWithoutCastENSC_16StoreWithoutCastEEEviT_T0_T2_T3_T4_T5_
        .type           _ZN2at6native27unrolled_elementwise_kernelIZZZNS0_19signbit_kernel_cudaERNS_18TensorIteratorBaseEENKUlvE_clEvENKUlvE0_clEvEUlaE_St5arrayIPcLm2EELi4E23TrivialOffsetCalculatorILi1EjESB_NS0_6memory15LoadWithoutCastENSC_16StoreWithoutCastEEEviT_T0_T2_T3_T4_T5_,@function
        .size           _ZN2at6native27unrolled_elementwise_kernelIZZZNS0_19signbit_kernel_cudaERNS_18TensorIteratorBaseEENKUlvE_clEvENKUlvE0_clEvEUlaE_St5arrayIPcLm2EELi4E23TrivialOffsetCalculatorILi1EjESB_NS0_6memory15LoadWithoutCastENSC_16StoreWithoutCastEEEviT_T0_T2_T3_T4_T5_,(.L_x_23648 - _ZN2at6native27unrolled_elementwise_kernelIZZZNS0_19signbit_kernel_cudaERNS_18TensorIteratorBaseEENKUlvE_clEvENKUlvE0_clEvEUlaE_St5arrayIPcLm2EELi4E23TrivialOffsetCalculatorILi1EjESB_NS0_6memory15LoadWithoutCastENSC_16StoreWithoutCastEEEviT_T0_T2_T3_T4_T5_)
        .other          _ZN2at6native27unrolled_elementwise_kernelIZZZNS0_19signbit_kernel_cudaERNS_18TensorIteratorBaseEENKUlvE_clEvENKUlvE0_clEvEUlaE_St5arrayIPcLm2EELi4E23TrivialOffsetCalculatorILi1EjESB_NS0_6memory15LoadWithoutCastENSC_16StoreWithoutCastEEEviT_T0_T2_T3_T4_T5_,@"STO_CUDA_ENTRY STV_DEFAULT"
_ZN2at6native27unrolled_elementwise_kernelIZZZNS0_19signbit_kernel_cudaERNS_18TensorIteratorBaseEENKUlvE_clEvENKUlvE0_clEvEUlaE_St5arrayIPcLm2EELi4E23TrivialOffsetCalculatorILi1EjESB_NS0_6memory15LoadWithoutCastENSC_16StoreWithoutCastEEEviT_T0_T2_T3_T4_T5_:
.text._ZN2at6native27unrolled_elementwise_kernelIZZZNS0_19signbit_kernel_cudaERNS_18TensorIteratorBaseEENKUlvE_clEvENKUlvE0_clEvEUlaE_St5arrayIPcLm2EELi4E23TrivialOffsetCalculatorILi1EjESB_NS0_6memory15LoadWithoutCastENSC_16StoreWithoutCastEEEviT_T0_T2_T3_T4_T5_:
        /* <DEDUP_REMOVED lines=17> */
[----:B------:R-:W-:Y:S01]  /*0110*/  @!P2 VIADD R4, R4, 0x80 ;  /* 0x000000800404a836 */ /* 0x000fe20000000000 */
[----:B--2---:R-:W-:Y:S01]  /*0120*/  @!P3 IADD3 R12, P6, PT, R15, R12, RZ ;  /* 0x0000000c0f0cb210 */ /* 0x004fe20007fde0ff */
[----:B------:R-:W-:-:S03]  /*0130*/  @!P0 IMAD R15, R5, 0x200, R0 ;  /* 0x00000200050f8824 */ /* 0x000fc600078e0200 */
[----:B------:R-:W-:Y:S01]  /*0140*/  ISETP.GE.AND P1, PT, R4, R3, PT ;  /* 0x000000030400720c */ /* 0x000fe20003f26270 */
[----:B------:R-:W-:Y:S01]  /*0150*/  @!P3 IMAD.X R13, RZ, RZ, R13, P6 ;  /* 0x000000ffff0db224 */ /* 0x000fe200030e060d */
[----:B0-----:R-:W-:-:S04]  /*0160*/  @!P0 IADD3 R10, P6, PT, R15, R10, RZ ;  /* 0x0000000a0f0a8210 */ /* 0x001fc80007fde0ff */
[----:B-1----:R-:W2:Y:S07]  /*0170*/  @!P3 LDG.E.U8 R12, desc[UR4][R12.64] ;  /* 0x000000040c0cb981 */ /* 0x002eae000c1e1100 */
[----:B------:R-:W0:Y:S01]  /*0180*/  @!P1 LDC.64 R8, c[0x0][0x390] ;  /* 0x0000e400ff089b82 */ /* 0x000e220000000a00 */
[----:B------:R-:W-:Y:S01]  /*0190*/  @!P1 IMAD R17, R5, 0x200, R4 ;  /* 0x0000020005119824 */ /* 0x000fe200078e0204 */
[----:B---3--:R-:W-:Y:S01]  /*01a0*/  @!P2 IADD3 R6, P4, PT, R19, R6, RZ ;  /* 0x000000061306a210 */ /* 0x008fe20007f9e0ff */
[----:B------:R-:W-:-:S04]  /*01b0*/  @!P0 IMAD.X R11, RZ, RZ, R11, P6 ;  /* 0x000000ffff0b8224 */ /* 0x000fc800030e060b */
[----:B------:R-:W-:Y:S01]  /*01c0*/  @!P2 IMAD.X R7, RZ, RZ, R7, P4 ;  /* 0x000000ffff07a224 */ /* 0x000fe200020e0607 */
[----:B------:R1:W3:Y:S04]  /*01d0*/  @!P0 LDG.E.U8 R10, desc[UR4][R10.64] ;  /* 0x000000040a0a8981 */ /* 0x0002e8000c1e1100 */
[----:B------:R-:W4:Y:S01]  /*01e0*/  @!P2 LDG.E.U8 R6, desc[UR4][R6.64] ;  /* 0x000000040606a981 */ /* 0x000f22000c1e1100 */
[----:B0-----:R-:W-:-:S05]  /*01f0*/  @!P1 IADD3 R8, P5, PT, R17, R8, RZ ;  /* 0x0000000811089210 */ /* 0x001fca0007fbe0ff */
[----:B------:R-:W-:-:S05]  /*0200*/  @!P1 IMAD.X R9, RZ, RZ, R9, P5 ;  /* 0x000000ffff099224 */ /* 0x000fca00028e0609 */
[----:B------:R0:W5:Y:S01]  /*0210*/  @!P1 LDG.E.U8 R8, desc[UR4][R8.64] ;  /* 0x0000000408089981 */ /* 0x000162000c1e1100 */
[----:B------:R-:W-:Y:S01]  /*0220*/  ISETP.GE.AND P4, PT, R0, R3, PT ;  /* 0x000000030000720c */ /* 0x000fe20003f86270 */
[----:B------:R-:W-:Y:S01]  /*0230*/  BSSY.RECONVERGENT B0, `(.L_x_4707) ;  /* 0x0000024000007945 */ /* 0x000fe20003800200 */
[----:B------:R-:W-:-:S03]  /*0240*/  PRMT R4, RZ, 0x7610, R4 ;  /* 0x00007610ff047816 */ /* 0x000fc60000000004 */
[----:B------:R-:W-:Y:S01]  /*0250*/  BSSY.RELIABLE B1, `(.L_x_4708) ;  /* 0x000001a000017945 */ /* 0x000fe20003800100 */
[----:B-1----:R-:W-:Y:S02]  /*0260*/  PRMT R11, RZ, 0x7610, R11 ;  /* 0x00007610ff0b7816 */ /* 0x002fe4000000000b */
[----:B0-----:R-:W-:Y:S02]  /*0270*/  PRMT R9, RZ, 0x7610, R9 ;  /* 0x00007610ff097816 */ /* 0x001fe40000000009 */
[----:B--2---:R-:W-:-:S04]  /*0280*/  @!P3 SHF.R.U32.HI R14, RZ, 0x7, R12 ;  /* 0x00000007ff0eb819 */ /* 0x004fc8000001160c */
[----:B------:R-:W-:Y:S02]  /*0290*/  @!P3 PRMT R4, R14, 0x7610, R4 ;  /* 0x000076100e04b816 */ /* 0x000fe40000000004 */
[----:B---3--:R-:W-:Y:S02]  /*02a0*/  @!P0 SHF.R.U32.HI R2, RZ, 0x7, R10 ;  /* 0x00000007ff028819 */ /* 0x008fe4000001160a */
[----:B----4-:R-:W-:-:S04]  /*02b0*/  @!P2 SHF.R.U32.HI R15, RZ, 0x7, R6 ;  /* 0x00000007ff0fa819 */ /* 0x010fc80000011606 */
[----:B------:R-:W-:Y:S02]  /*02c0*/  @!P2 PRMT R9, R15, 0x7610, R9 ;  /* 0x000076100f09a816 */ /* 0x000fe40000000009 */
[----:B-----5:R-:W-:-:S04]  /*02d0*/  @!P1 SHF.R.U32.HI R12, RZ, 0x7, R8 ;  /* 0x00000007ff0c9819 */ /* 0x020fc80000011608 */
[----:B------:R-:W-:Y:S01]  /*02e0*/  @!P1 PRMT R11, R12, 0x7610, R11 ;  /* 0x000076100c0b9816 */ /* 0x000fe2000000000b */
[----:B------:R-:W-:Y:S06]  /*02f0*/  @P4 BRA `(.L_x_4709) ;  /* 0x00000000003c4947 */ /* 0x000fec0003800000 */
[----:B------:R-:W0:Y:S01]  /*0300*/  LDCU.64 UR6, c[0x0][0x388] ;  /* 0x00007100ff0677ac */ /* 0x000e220008000a00 */
[----:B------:R-:W-:Y:S02]  /*0310*/  IMAD R6, R5, 0x200, R0 ;  /* 0x0000020005067824 */ /* 0x000fe400078e0200 */
[----:B------:R-:W-:-:S03]  /*0320*/  VIADD R0, R0, 0x80 ;  /* 0x0000008000007836 */ /* 0x000fc60000000000 */
[----:B0-----:R-:W-:-:S05]  /*0330*/  IADD3 R6, P0, PT, R6, UR6, RZ ;  /* 0x0000000606067c10 */ /* 0x001fca000ff1e0ff */
[----:B------:R-:W-:Y:S01]  /*0340*/  IMAD.X R7, RZ, RZ, UR7, P0 ;  /* 0x00000007ff077e24 */ /* 0x000fe200080e06ff */
[----:B------:R-:W-:-:S04]  /*0350*/  ISETP.GE.AND P0, PT, R0, R3, PT ;  /* 0x000000030000720c */ /* 0x000fc80003f06270 */
[----:B------:R0:W-:Y:S09]  /*0360*/  STG.E.U8 desc[UR4][R6.64], R2 ;  /* 0x0000000206007986 */ /* 0x0001f2000c101104 */
        /* <DEDUP_REMOVED lines=8> */
.L_x_4709:
[----:B------:R-:W-:Y:S05]  /*03f0*/  BSYNC.RELIABLE B1 ;  /* 0x0000000000017941 */ /* 0x000fea0003800100 */
.L_x_4708:
[----:B------:R-:W-:-:S13]  /*0400*/  ISETP.GE.AND P0, PT, R0, R3, PT ;  /* 0x000000030000720c */ /* 0x000fda0003f06270 */
[----:B------:R-:W1:Y:S01]  /*0410*/  @!P0 LDC.64 R12, c[0x0][0x388] ;  /* 0x0000e200ff0c8b82 */ /* 0x000e620000000a00 */
[----:B0-----:R-:W-:Y:S02]  /*0420*/  @!P0 IMAD R7, R5, 0x200, R0 ;  /* 0x0000020005078824 */ /* 0x001fe400078e0200 */
[----:B------:R-:W-:-:S03]  /*0430*/  @!P0 VIADD R0, R0, 0x80 ;  /* 0x0000008000008836 */ /* 0x000fc60000000000 */
[----:B-1----:R-:W-:-:S05]  /*0440*/  @!P0 IADD3 R6, P1, PT, R7, R12, RZ ;  /* 0x0000000c07068210 */ /* 0x002fca0007f3e0ff */
[----:B------:R-:W-:-:S05]  /*0450*/  @!P0 IMAD.X R7, RZ, RZ, R13, P1 ;  /* 0x000000ffff078224 */ /* 0x000fca00008e060d */
[----:B------:R1:W-:Y:S03]  /*0460*/  @!P0 STG.E.U8 desc[UR4][R6.64], R9 ;  /* 0x0000000906008986 */ /* 0x0003e6000c101104 */
.L_x_4710:
[----:B------:R-:W-:Y:S05]  /*0470*/  BSYNC.RECONVERGENT B0 ;  /* 0x0000000000007941 */ /* 0x000fea0003800200 */
.L_x_4707:
        /* <DEDUP_REMOVED lines=9> */
.L_x_4711:
        /* <DEDUP_REMOVED lines=15> */
.L_x_23648:


//--------------------- .text._ZN2at6native29vectorized_elementwise_kernelILi2EZZZNS0_19signbit_kernel_cudaERNS_18TensorIteratorBaseEENKUlvE_clEvENKUlvE0_clEvEUlaE_St5arrayIPcLm2EEEEviT0_T1_ --------------------------
	.section	.text._ZN2at6native29vectorized_elementwise_kernelILi2EZZZNS0_19signbit_kernel_cudaERNS_18TensorIteratorBaseEENKUlvE_clEvENKUlvE0_clEvEUlaE_St5arrayIPcLm2EEEEviT0_T1_,"ax",@progbits
	.align	128
        .global         _ZN2at6native29vectorized_elementwise_kernelILi2EZZZNS0_19signbit_kernel_cudaERNS_18TensorIteratorBaseEENKUlvE_clEvENKUlvE0_clEvEUlaE_St5arrayIPcLm2EEEEviT0_T1_
        .type           _ZN2at6native29vectorized_elementwise_kernelILi2EZZZNS0_19signbit_kernel_cudaERNS_18TensorIteratorBaseEENKUlvE_clEvENKUlvE0_clEvEUlaE_St5arrayIPcLm2EEEEviT0_T1_,@function
        .size           _ZN2at6native29vectorized_elementwise_kernelILi2EZZZNS0_19signbit_kernel_cudaERNS_18TensorIteratorBaseEENKUlvE_clEvENKUlvE0_clEvEUlaE_St5arrayIPcLm2EEEEviT0_T1_,(.L_x_23649 - _ZN2at6native29vectorized_elementwise_kernelILi2EZZZNS0_19signbit_kernel_cudaERNS_18TensorIteratorBaseEENKUlvE_clEvENKUlvE0_clEvEUlaE_St5arrayIPcLm2EEEEviT0_T1_)
        .other          _ZN2at6native29vectorized_elementwise_kernelILi2EZZZNS0_19signbit_kernel_cudaERNS_18TensorIteratorBaseEENKUlvE_clEvENKUlvE0_clEvEUlaE_St5arrayIPcLm2EEEEviT0_T1_,@"STO_CUDA_ENTRY STV_DEFAULT"
_ZN2at6native29vectorized_elementwise_kernelILi2EZZZNS0_19signbit_kernel_cudaERNS_18TensorIteratorBaseEENKUlvE_clEvENKUlvE0_clEvEUlaE_St5arrayIPcLm2EEEEviT0_T1_:
.text._ZN2at6native29vectorized_elementwise_kernelILi2EZZZNS0_19signbit_kernel_cudaERNS_18TensorIteratorBaseEENKUlvE_clEvENKUlvE0_clEvEUlaE_St5arrayIPcLm2EEEEviT0_T1_:
[----:B------:R-:W-:Y:S08]  /*0000*/  LDC R1, c[0x0][0x37c] ;  /* 0x0000df00ff017b82 */ /* 0x000ff00000000800 */
[----:B------:R-:W0:Y:S01]  /*0010*/  S2UR UR4, SR_CTAID.X ;  /* 0x00000000000479c3 */ /* 0x000e220000002500 */
[----:B------:R-:W1:Y:S01]  /*0020*/  LDCU UR5, c[0x0][0x380] ;  /* 0x00007000ff0577ac */ /* 0x000e620008000800 */
[----:B------:R-:W2:Y:S01]  /*0030*/  LDCU.64 UR8, c[0x0][0x358] ;  /* 0x00006b00ff0877ac */ /* 0x000ea20008000a00 */
[----:B0-----:R-:W-:-:S04]  /*0040*/  USHF.L.U32 UR4, UR4, 0xa, URZ ;  /* 0x0000000a04047899 */ /* 0x001fc800080006ff */
[----:B-1----:R-:W-:-:S04]  /*0050*/  UIADD3 UR5, UPT, UPT, -UR4, UR5, URZ ;  /* 0x0000000504057290 */ /* 0x002fc8000fffe1ff */
[----:B------:R-:W-:-:S09]  /*0060*/  UISETP.GT.U32.AND UP0, UPT, UR5, 0x3ff, UPT ;  /* 0x000003ff0500788c */ /* 0x000fd2000bf04070 */
[----:B--2---:R-:W-:Y:S05]  /*0070*/  BRA.U UP0, `(.L_x_4712) ;  /* 0x0000000900587547 */ /* 0x004fea000b800000 */
[----:B------:R-:W0:Y:S02]  /*0080*/  S2R R11, SR_TID.X ;  /* 0x00000000000b7919 */ /* 0x000e240000002100 */
[----:B0-----:R-:W-:Y:S01]  /*0090*/  ISETP.GE.U32.AND P1, PT, R11, UR5, PT ;  /* 0x000000050b007c0c */ /* 0x001fe2000bf26070 */
[----:B------:R-:W-:-:S12]  /*00a0*/  IMAD.MOV.U32 R0, RZ, RZ, R11 ;  /* 0x000000ffff007224 */ /* 0x000fd800078e000b */
[----:B------:R-:W0:Y:S01]  /*00b0*/  @!P1 LDC.64 R4, c[0x0][0x390] ;  /* 0x0000e400ff049b82 */ /* 0x000e220000000a00 */
[----:B------:R-:W-:-:S05]  /*00c0*/  @!P1 VIADD R3, R0, UR4 ;  /* 0x0000000400039c36 */ /* 0x000fca0008000000 */
[----:B0-----:R-:W-:-:S05]  /*00d0*/  @!P1 IADD3 R2, P0, PT, R3, R4, RZ ;  /* 0x0000000403029210 */ /* 0x001fca0007f1e0ff */
[----:B------:R-:W-:-:S05]  /*00e0*/  @!P1 IMAD.X R3, RZ, RZ, R5, P0 ;  /* 0x000000ffff039224 */ /* 0x000fca00000e0605 */
[----:B------:R0:W2:Y:S01]  /*00f0*/  @!P1 LDG.E.U8 R4, desc[UR8][R2.64] ;  /* 0x0000000802049981 */ /* 0x0000a2000c1e1100 */
[----:B------:R-:W-:-:S05]  /*0100*/  @!P1 VIADD R11, R0, 0x80 ;  /* 0x00000080000b9836 */ /* 0x000fca0000000000 */
[----:B------:R-:W-:-:S04]  /*0110*/  ISETP.GE.U32.AND P6, PT, R11, UR5, PT ;  /* 0x000000050b007c0c */ /* 0x000fc8000bfc6070 */
[----:B------:R-:W-:-:S09]  /*0120*/  P2R R18, PR, RZ, 0x40 ;  /* 0x00000040ff127803 */ /* 0x000fd20000000000 */
[C---:B------:R-:W-:Y:S01]  /*0130*/  @!P6 VIADD R5, R11.reuse, UR4 ;  /* 0x000000040b05ec36 */ /* 0x040fe20008000000 */
[----:B0-----:R-:W0:Y:S01]  /*0140*/  @!P6 LDC.64 R2, c[0x0][0x390] ;  /* 0x0000e400ff02eb82 */ /* 0x001e220000000a00 */
[----:B------:R-:W-:-:S05]  /*0150*/  @!P6 VIADD R11, R11, 0x80 ;  /* 0x000000800b0be836 */ /* 0x000fca0000000000 */
[----:B------:R-:W-:-:S13]  /*0160*/  ISETP.GE.U32.AND P5, PT, R11, UR5, PT ;  /* 0x000000050b007c0c */ /* 0x000fda000bfa6070 */
[C---:B------:R-:W-:Y:S01]  /*0170*/  @!P5 VIADD R19, R11.reuse, UR4 ;  /* 0x000000040b13dc36 */ /* 0x040fe20008000000 */
[----:B------:R-:W1:Y:S01]  /*0180*/  @!P5 LDC.64 R8, c[0x0][0x390] ;  /* 0x0000e400ff08db82 */ /* 0x000e620000000a00 */
[----:B------:R-:W-:-:S05]  /*0190*/  @!P5 VIADD R11, R11, 0x80 ;  /* 0x000000800b0bd836 */ /* 0x000fca0000000000 */
[----:B------:R-:W-:-:S13]  /*01a0*/  ISETP.GE.U32.AND P4, PT, R11, UR5, PT ;  /* 0x000000050b007c0c */ /* 0x000fda000bf86070 */
[C---:B------:R-:W-:Y:S01]  /*01b0*/  @!P4 VIADD R21, R11.reuse, UR4 ;  /* 0x000000040b15cc36 */ /* 0x040fe20008000000 */
[----:B------:R-:W3:Y:S01]  /*01c0*/  @!P4 LDC.64 R12, c[0x0][0x390] ;  /* 0x0000e400ff0ccb82 */ /* 0x000ee20000000a00 */
[----:B------:R-:W-:-:S05]  /*01d0*/  @!P4 VIADD R11, R11, 0x80 ;  /* 0x000000800b0bc836 */ /* 0x000fca0000000000 */
[----:B------:R-:W-:-:S13]  /*01e0*/  ISETP.GE.U32.AND P0, PT, R11, UR5, PT ;  /* 0x000000050b007c0c */ /* 0x000fda000bf06070 */
[C---:B------:R-:W-:Y:S01]  /*01f0*/  @!P0 VIADD R23, R11.reuse, UR4 ;  /* 0x000000040b178c36 */ /* 0x040fe20008000000 */
[----:B------:R-:W4:Y:S01]  /*0200*/  @!P0 LDC.64 R14, c[0x0][0x390] ;  /* 0x0000e400ff0e8b82 */ /* 0x000f220000000a00 */
[----:B------:R-:W-:-:S05]  /*0210*/  @!P0 VIADD R11, R11, 0x80 ;  /* 0x000000800b0b8836 */ /* 0x000fca0000000000 */
[----:B------:R-:W-:-:S13]  /*0220*/  ISETP.GE.U32.AND P3, PT, R11, UR5, PT ;  /* 0x000000050b007c0c */ /* 0x000fda000bf66070 */
[C---:B------:R-:W-:Y:S01]  /*0230*/  @!P3 VIADD R17, R11.reuse, UR4 ;  /* 0x000000040b11bc36 */ /* 0x040fe20008000000 */
[----:B------:R-:W5:Y:S01]  /*0240*/  @!P3 LDC.64 R6, c[0x0][0x390] ;  /* 0x0000e400ff06bb82 */ /* 0x000f620000000a00 */
[----:B------:R-:W-:-:S05]  /*0250*/  @!P3 VIADD R11, R11, 0x80 ;  /* 0x000000800b0bb836 */ /* 0x000fca0000000000 */
[----:B------:R-:W-:Y:S02]  /*0260*/  ISETP.GE.U32.AND P2, PT, R11, UR5, PT ;  /* 0x000000050b007c0c */ /* 0x000fe4000bf46070 */
[----:B--2---:R-:W-:Y:S02]  /*0270*/  @!P1 SHF.R.U32.HI R10, RZ, 0x7, R4 ;  /* 0x00000007ff0a9819 */ /* 0x004fe40000011604 */
[----:B0-----:R-:W-:-:S09]  /*0280*/  @!P6 IADD3 R2, P1, PT, R5, R2, RZ ;  /* 0x000000020502e210 */ /* 0x001fd20007f3e0ff */
[----:B------:R-:W0:Y:S01]  /*0290*/  @!P2 LDC.64 R4, c[0x0][0x390] ;  /* 0x0000e400ff04ab82 */ /* 0x000e220000000a00 */
[----:B------:R-:W-:Y:S01]  /*02a0*/  @!P6 IMAD.X R3, RZ, RZ, R3, P1 ;  /* 0x000000ffff03e224 */ /* 0x000fe200008e0603 */
[----:B-1----:R-:W-:-:S05]  /*02b0*/  @!P5 IADD3 R8, P1, PT, R19, R8, RZ ;  /* 0x000000081308d210 */ /* 0x002fca0007f3e0ff */
[----:B------:R-:W-:Y:S01]  /*02c0*/  @!P5 IMAD.X R9, RZ, RZ, R9, P1 ;  /* 0x000000ffff09d224 */ /* 0x000fe200008e0609 */
[----:B---3--:R-:W-:-:S04]  /*02d0*/  @!P4 IADD3 R12, P1, PT, R21, R12, RZ ;  /* 0x0000000c150cc210 */ /* 0x008fc80007f3e0ff */
[----:B------:R-:W2:Y:S01]  /*02e0*/  @!P5 LDG.E.U8 R8, desc[UR8][R8.64] ;  /* 0x000000080808d981 */ /* 0x000ea2000c1e1100 */
[----:B------:R-:W-:Y:S01]  /*02f0*/  @!P4 IMAD.X R13, RZ, RZ, R13, P1 ;  /* 0x000000ffff0dc224 */ /* 0x000fe200008e060d */
[----:B----4-:R-:W-:-:S04]  /*0300*/  @!P0 IADD3 R14, P1, PT, R23, R14, RZ ;  /* 0x0000000e170e8210 */ /* 0x010fc80007f3e0ff */
[----:B------:R-:W3:Y:S01]  /*0310*/  @!P4 LDG.E.U8 R12, desc[UR8][R12.64] ;  /* 0x000000080c0cc981 */ /* 0x000ee2000c1e1100 */
[----:B------:R-:W-:Y:S01]  /*0320*/  @!P0 IMAD.X R15, RZ, RZ, R15, P1 ;  /* 0x000000ffff0f8224 */ /* 0x000fe200008e060f */
[----:B-----5:R-:W-:Y:S01]  /*0330*/  @!P3 IADD3 R6, P1, PT, R17, R6, RZ ;  /* 0x000000061106b210 */ /* 0x020fe20007f3e0ff */
[C---:B------:R-:W-:Y:S02]  /*0340*/  @!P2 VIADD R17, R11.reuse, UR4 ;  /* 0x000000040b11ac36 */ /* 0x040fe40008000000 */
[----:B------:R-:W-:Y:S01]  /*0350*/  @!P2 VIADD R11, R11, 0x80 ;  /* 0x000000800b0ba836 */ /* 0x000fe20000000000 */
[----:B------:R-:W4:Y:S01]  /*0360*/  @!P0 LDG.E.U8 R14, desc[UR8][R14.64] ;  /* 0x000000080e0e8981 */ /* 0x000f22000c1e1100 */
[----:B------:R-:W-:Y:S01]  /*0370*/  @!P3 IMAD.X R7, RZ, RZ, R7, P1 ;  /* 0x000000ffff07b224 */ /* 0x000fe200008e0607 */
[----:B0-----:R-:W-:-:S05]  /*0380*/  @!P2 IADD3 R4, P1, PT, R17, R4, RZ ;  /* 0x000000041104a210 */ /* 0x001fca0007f3e0ff */
[----:B------:R-:W-:Y:S01]  /*0390*/  @!P2 IMAD.X R5, RZ, RZ, R5, P1 ;  /* 0x000000ffff05a224 */ /* 0x000fe200008e0605 */
[----:B------:R-:W-:-:S04]  /*03a0*/  ISETP.GE.U32.AND P1, PT, R11, UR5, PT ;  /* 0x000000050b007c0c */ /* 0x000fc8000bf26070 */
[----:B------:R0:W5:Y:S09]  /*03b0*/  @!P2 LDG.E.U8 R19, desc[UR8][R4.64] ;  /* 0x000000080413a981 */ /* 0x000172000c1e1100 */
[----:B------:R-:W1:Y:S01]  /*03c0*/  @!P1 LDC.64 R20, c[0x0][0x390] ;  /* 0x0000e400ff149b82 */ /* 0x000e620000000a00 */
[----:B------:R-:W-:-:S05]  /*03d0*/  @!P1 VIADD R17, R11, UR4 ;  /* 0x000000040b119c36 */ /* 0x000fca0008000000 */
[----:B-1----:R-:W-:-:S05]  /*03e0*/  @!P1 IADD3 R16, P6, PT, R17, R20, RZ ;  /* 0x0000001411109210 */ /* 0x002fca0007fde0ff */
[----:B------:R-:W-:Y:S01]  /*03f0*/  @!P1 IMAD.X R17, RZ, RZ, R21, P6 ;  /* 0x000000ffff119224 */ /* 0x000fe200030e0615 */
[----:B------:R-:W-:Y:S02]  /*0400*/  ISETP.NE.AND P6, PT, R18, RZ, PT ;  /* 0x000000ff1200720c */ /* 0x000fe40003fc5270 */
[----:B------:R1:W2:Y:S04]  /*0410*/  @!P3 LDG.E.U8 R18, desc[UR8][R6.64] ;  /* 0x000000080612b981 */ /* 0x0002a8000c1e1100 */
[----:B------:R-:W2:Y:S07]  /*0420*/  @!P1 LDG.E.U8 R16, desc[UR8][R16.64] ;  /* 0x0000000810109981 */ /* 0x000eae000c1e1100 */
[----:B------:R3:W2:Y:S01]  /*0430*/  @!P6 LDG.E.U8 R2, desc[UR8][R2.64] ;  /* 0x000000080202e981 */ /* 0x0006a2000c1e1100 */
[----:B0-----:R-:W-:-:S02]  /*0440*/  PRMT R5, RZ, 0x7610, R5 ;  /* 0x00007610ff057816 */ /* 0x001fc40000000005 */
[----:B-1----:R-:W-:Y:S01]  /*0450*/  PRMT R7, RZ, 0x7610, R7 ;  /* 0x00007610ff077816 */ /* 0x002fe20000000007 */
[----:B------:R-:W-:Y:S01]  /*0460*/  BSSY.RECONVERGENT B0, `(.L_x_4713) ;  /* 0x000004e000007945 */ /* 0x000fe20003800200 */
[----:B------:R-:W-:-:S03]  /*0470*/  PRMT R9, RZ, 0x7610, R9 ;  /* 0x00007610ff097816 */ /* 0x000fc60000000009 */
[----:B------:R-:W-:Y:S01]  /*0480*/  BSSY.RELIABLE B1, `(.L_x_4714) ;  /* 0x0000044000017945 */ /* 0x000fe20003800100 */
[----:B------:R-:W-:Y:S02]  /*0490*/  PRMT R6, RZ, 0x7610, R6 ;  /* 0x00007610ff067816 */ /* 0x000fe40000000006 */
[----:B------:R-:W-:Y:S02]  /*04a0*/  PRMT R4, RZ, 0x7610, R4 ;  /* 0x00007610ff047816 */ /* 0x000fe40000000004 */
[----:B---3--:R-:W-:-:S04]  /*04b0*/  @!P4 SHF.R.U32.HI R3, RZ, 0x7, R12 ;  /* 0x00000007ff03c819 */ /* 0x008fc8000001160c */
[----:B------:R-:W-:Y:S02]  /*04c0*/  @!P4 PRMT R5, R3, 0x7610, R5 ;  /* 0x000076100305c816 */ /* 0x000fe40000000005 */
[----:B------:R-:W-:Y:S02]  /*04d0*/  ISETP.GE.U32.AND P4, PT, R0, UR5, PT ;  /* 0x0000000500007c0c */ /* 0x000fe4000bf86070 */
[----:B------:R-:W-:Y:S02]  /*04e0*/  PRMT R3, RZ, 0x7610, R3 ;  /* 0x00007610ff037816 */ /* 0x000fe40000000003 */
[----:B----4-:R-:W-:-:S04]  /*04f0*/  @!P0 SHF.R.U32.HI R14, RZ, 0x7, R14 ;  /* 0x00000007ff0e8819 */ /* 0x010fc8000001160e */
[----:B------:R-:W-:Y:S02]  /*0500*/  @!P0 PRMT R6, R14, 0x7610, R6 ;  /* 0x000076100e068816 */ /* 0x000fe40000000006 */
[----:B-----5:R-:W-:-:S04]  /*0510*/  @!P2 SHF.R.U32.HI R19, RZ, 0x7, R19 ;  /* 0x00000007ff13a819 */ /* 0x020fc80000011613 */
[----:B------:R-:W-:Y:S02]  /*0520*/  @!P2 PRMT R3, R19, 0x7610, R3 ;  /* 0x000076101303a816 */ /* 0x000fe40000000003 */
[----:B--2---:R-:W-:Y:S02]  /*0530*/  @!P3 SHF.R.U32.HI R18, RZ, 0x7, R18 ;  /* 0x00000007ff12b819 */ /* 0x004fe40000011612 */
[----:B------:R-:W-:Y:S02]  /*0540*/  @!P1 SHF.R.U32.HI R16, RZ, 0x7, R16 ;  /* 0x00000007ff109819 */ /* 0x000fe40000011610 */
[----:B------:R-:W-:Y:S02]  /*0550*/  @!P6 SHF.R.U32.HI R11, RZ, 0x7, R2 ;  /* 0x00000007ff0be819 */ /* 0x000fe40000011602 */
[----:B------:R-:W-:-:S04]  /*0560*/  @!P5 SHF.R.U32.HI R2, RZ, 0x7, R8 ;  /* 0x00000007ff02d819 */ /* 0x000fc80000011608 */
[----:B------:R-:W-:Y:S02]  /*0570*/  @!P5 PRMT R7, R2, 0x7610, R7 ;  /* 0x000076100207d816 */ /* 0x000fe40000000007 */
[----:B------:R-:W-:Y:S02]  /*0580*/  PRMT R2, RZ, 0x7610, R2 ;  /* 0x00007610ff027816 */ /* 0x000fe40000000002 */
[----:B------:R-:W-:Y:S02]  /*0590*/  @!P6 PRMT R9, R11, 0x7610, R9 ;  /* 0x000076100b09e816 */ /* 0x000fe40000000009 */
[----:B------:R-:W-:Y:S02]  /*05a0*/  @!P3 PRMT R4, R18, 0x7610, R4 ;  /* 0x000076101204b816 */ /* 0x000fe40000000004 */
[----:B------:R-:W-:Y:S01]  /*05b0*/  @!P1 PRMT R2, R16, 0x7610, R2 ;  /* 0x0000761010029816 */ /* 0x000fe20000000002 */
[----:B------:R-:W-:Y:S06]  /*05c0*/  @P4 BRA `(.L_x_4715) ;  /* 0x0000000000384947 */ /* 0x000fec0003800000 */
[----:B------:R-:W0:Y:S01]  /*05d0*/  LDCU.64 UR6, c[0x0][0x388] ;  /* 0x00007100ff0677ac */ /* 0x000e220008000a00 */
[C---:B------:R-:W-:Y:S02]  /*05e0*/  VIADD R12, R0.reuse, UR4 ;  /* 0x00000004000c7c36 */ /* 0x040fe40008000000 */
[----:B------:R-:W-:-:S03]  /*05f0*/  VIADD R0, R0, 0x80 ;  /* 0x0000008000007836 */ /* 0x000fc60000000000 */
[----:B0-----:R-:W-:-:S05]  /*0600*/  IADD3 R12, P0, PT, R12, UR6, RZ ;  /* 0x000000060c0c7c10 */ /* 0x001fca000ff1e0ff */
[----:B------:R-:W-:Y:S01]  /*0610*/  IMAD.X R13, RZ, RZ, UR7, P0 ;  /* 0x00000007ff0d7e24 */ /* 0x000fe200080e06ff */
[----:B------:R-:W-:-:S04]  /*0620*/  ISETP.GE.U32.AND P0, PT, R0, UR5, PT ;  /* 0x0000000500007c0c */ /* 0x000fc8000bf06070 */
[----:B------:R0:W-:Y:S09]  /*0630*/  STG.E.U8 desc[UR8][R12.64], R10 ;  /* 0x0000000a0c007986 */ /* 0x0001f2000c101108 */
[----:B------:R-:W-:Y:S05]  /*0640*/  @P0 BRA `(.L_x_4716) ;  /* 0x0000000000380947 */ /* 0x000fea0003800000 */
[----:B------:R-:W1:Y:S01]  /*0650*/  LDCU.64 UR6, c[0x0][0x388] ;  /* 0x00007100ff0677ac */ /* 0x000e620008000a00 */
[C---:B0-----:R-:W-:Y:S02]  /*0660*/  VIADD R10, R0.reuse, UR4 ;  /* 0x00000004000a7c36 */ /* 0x041fe40008000000 */
[----:B------:R-:W-:-:S03]  /*0670*/  VIADD R0, R0, 0x80 ;  /* 0x0000008000007836 */ /* 0x000fc60000000000 */
[----:B-1----:R-:W-:-:S05]  /*0680*/  IADD3 R10, P0, PT, R10, UR6, RZ ;  /* 0x000000060a0a7c10 */ /* 0x002fca000ff1e0ff */
[----:B------:R-:W-:-:S05]  /*0690*/  IMAD.X R11, RZ, RZ, UR7, P0 ;  /* 0x00000007ff0b7e24 */ /* 0x000fca00080e06ff */
[----:B------:R0:W-:Y:S03]  /*06a0*/  STG.E.U8 desc[UR8][R10.64], R9 ;  /* 0x000000090a007986 */ /* 0x0001e6000c101108 */
.L_x_4715:
[----:B------:R-:W-:-:S13]  /*06b0*/  ISETP.GE.U32.AND P0, PT, R0, UR5, PT ;  /* 0x0000000500007c0c */ /* 0x000fda000bf06070 */
[----:B------:R-:W-:Y:S05]  /*06c0*/  @P0 BRA `(.L_x_4717) ;  /* 0x0000000000380947 */ /* 0x000fea0003800000 */
[----:B------:R-:W1:Y:S01]  /*06d0*/  LDCU.64 UR6, c[0x0][0x388] ;  /* 0x00007100ff0677ac */ /* 0x000e620008000a00 */
[C---:B------:R-:W-:Y:S02]  /*06e0*/  VIADD R8, R0.reuse, UR4 ;  /* 0x0000000400087c36 */ /* 0x040fe40008000000 */
[----:B------:R-:W-:-:S03]  /*06f0*/  VIADD R0, R0, 0x80 ;  /* 0x0000008000007836 */ /* 0x000fc60000000000 */
[----:B-1----:R-:W-:-:S05]  /*0700*/  IADD3 R8, P0, PT, R8, UR6, RZ ;  /* 0x0000000608087c10 */ /* 0x002fca000ff1e0ff */
[----:B0-----:R-:W-:-:S05]  /*0710*/  IMAD.X R9, RZ, RZ, UR7, P0 ;  /* 0x00000007ff097e24 */ /* 0x001fca00080e06ff */
[----:B------:R1:W-:Y:S03]  /*0720*/  STG.E.U8 desc[UR8][R8.64], R7 ;  /* 0x0000000708007986 */ /* 0x0003e6000c101108 */
.L_x_4716:
[----:B------:R-:W-:-:S13]  /*0730*/  ISETP.GE.U32.AND P0, PT, R0, UR5, PT ;  /* 0x0000000500007c0c */ /* 0x000fda000bf06070 */
[----:B------:R-:W-:Y:S05]  /*0740*/  @P0 BRA `(.L_x_4718) ;  /* 0x0000000000380947 */ /* 0x000fea0003800000 */
[----:B------:R-:W2:Y:S01]  /*0750*/  LDCU.64 UR6, c[0x0][0x388] ;  /* 0x00007100ff0677ac */ /* 0x000ea20008000a00 */
[C---:B-1----:R-:W-:Y:S02]  /*0760*/  VIADD R8, R0.reuse, UR4 ;  /* 0x0000000400087c36 */ /* 0x042fe40008000000 */
[----:B------:R-:W-:-:S03]  /*0770*/  VIADD R0, R0, 0x80 ;  /* 0x0000008000007836 */ /* 0x000fc60000000000 */
[----:B--2---:R-:W-:-:S05]  /*0780*/  IADD3 R8, P0, PT, R8, UR6, RZ ;  /* 0x0000000608087c10 */ /* 0x004fca000ff1e0ff */
[----:B------:R-:W-:-:S05]  /*0790*/  IMAD.X R9, RZ, RZ, UR7, P0 ;  /* 0x00000007ff097e24 */ /* 0x000fca00080e06ff */
[----:B------:R1:W-:Y:S03]  /*07a0*/  STG.E.U8 desc[UR8][R8.64], R5 ;  /* 0x0000000508007986 */ /* 0x0003e6000c101108 */
.L_x_4717:
[----:B------:R-:W-:-:S13]  /*07b0*/  ISETP.GE.U32.AND P0, PT, R0, UR5, PT ;  /* 0x0000000500007c0c */ /* 0x000fda000bf06070 */
[----:B------:R-:W-:Y:S05]  /*07c0*/  @P0 BRA `(.L_x_4719) ;  /* 0x00000000003c0947 */ /* 0x000fea0003800000 */
[----:B------:R-:W2:Y:S01]  /*07d0*/  LDCU.64 UR6, c[0x0][0x388] ;  /* 0x00007100ff0677ac */ /* 0x000ea20008000a00 */
[C---:B-1----:R-:W-:Y:S02]  /*07e0*/  VIADD R8, R0.reuse, UR4 ;  /* 0x0000000400087c36 */ /* 0x042fe40008000000 */
[----:B------:R-:W-:-:S03]  /*07f0*/  VIADD R0, R0, 0x80 ;  /* 0x0000008000007836 */ /* 0x000fc60000000000 */
[----:B--2---:R-:W-:-:S05]  /*0800*/  IADD3 R8, P0, PT, R8, UR6, RZ ;  /* 0x0000000608087c10 */ /* 0x004fca000ff1e0ff */
[----:B0-----:R-:W-:-:S05]  /*0810*/  IMAD.X R9, RZ, RZ, UR7, P0 ;  /* 0x00000007ff097e24 */ /* 0x001fca00080e06ff */
[----:B------:R2:W-:Y:S03]  /*0820*/  STG.E.U8 desc[UR8][R8.64], R6 ;  /* 0x0000000608007986 */ /* 0x0005e6000c101108 */
.L_x_4718:
[----:B------:R-:W-:-:S13]  /*0830*/  ISETP.GE.U32.AND P0, PT, R0, UR5, PT ;  /* 0x0000000500007c0c */ /* 0x000fda000bf06070 */
[----:B------:R-:W-:Y:S05]  /*0840*/  @P0 BREAK.RELIABLE B1 ;  /* 0x0000000000010942 */ /* 0x000fea0003800100 */
[----:B------:R-:W-:Y:S05]  /*0850*/  @P0 BRA `(.L_x_4720) ;  /* 0x0000000000380947 */ /* 0x000fea0003800000 */
[----:B------:R-:W3:Y:S01]  /*0860*/  LDCU.64 UR6, c[0x0][0x388] ;  /* 0x00007100ff0677ac */ /* 0x000ee20008000a00 */
[C---:B--2---:R-:W-:Y:S02]  /*0870*/  VIADD R6, R0.reuse, UR4 ;  /* 0x0000000400067c36 */ /* 0x044fe40008000000 */
[----:B------:R-:W-:-:S03]  /*0880*/  VIADD R0, R0, 0x80 ;  /* 0x0000008000007836 */ /* 0x000fc60000000000 */
[----:B---3--:R-:W-:-:S05]  /*0890*/  IADD3 R6, P0, PT, R6, UR6, RZ ;  /* 0x0000000606067c10 */ /* 0x008fca000ff1e0ff */
[----:B-1----:R-:W-:-:S05]  /*08a0*/  IMAD.X R7, RZ, RZ, UR7, P0 ;  /* 0x00000007ff077e24 */ /* 0x002fca00080e06ff */
[----:B------:R2:W-:Y:S03]  /*08b0*/  STG.E.U8 desc[UR8][R6.64], R4 ;  /* 0x0000000406007986 */ /* 0x0005e6000c101108 */
.L_x_4719:
[----:B------:R-:W-:Y:S05]  /*08c0*/  BSYNC.RELIABLE B1 ;  /* 0x0000000000017941 */ /* 0x000fea0003800100 */
.L_x_4714:
[----:B------:R-:W-:-:S13]  /*08d0*/  ISETP.GE.U32.AND P0, PT, R0, UR5, PT ;  /* 0x0000000500007c0c */ /* 0x000fda000bf06070 */
[----:B--2---:R-:W2:Y:S01]  /*08e0*/  @!P0 LDC.64 R6, c[0x0][0x388] ;  /* 0x0000e200ff068b82 */ /* 0x004ea20000000a00 */
[C---:B-1----:R-:W-:Y:S02]  /*08f0*/  @!P0 VIADD R5, R0.reuse, UR4 ;  /* 0x0000000400058c36 */ /* 0x042fe40008000000 */
[----:B------:R-:W-:-:S03]  /*0900*/  @!P0 VIADD R0, R0, 0x80 ;  /* 0x0000008000008836 */ /* 0x000fc60000000000 */
[----:B--2---:R-:W-:-:S05]  /*0910*/  @!P0 IADD3 R4, P1, PT, R5, R6, RZ ;  /* 0x0000000605048210 */ /* 0x004fca0007f3e0ff */
[----:B------:R-:W-:-:S05]  /*0920*/  @!P0 IMAD.X R5, RZ, RZ, R7, P1 ;  /* 0x000000ffff058224 */ /* 0x000fca00008e0607 */
[----:B------:R3:W-:Y:S03]  /*0930*/  @!P0 STG.E.U8 desc[UR8][R4.64], R3 ;  /* 0x0000000304008986 */ /* 0x0007e6000c101108 */
.L_x_4720:
[----:B------:R-:W-:Y:S05]  /*0940*/  BSYNC.RECONVERGENT B0 ;  /* 0x0000000000007941 */ /* 0x000fea0003800200 */
.L_x_4713:
[----:B------:R-:W-:Y:S05]  /*0950*/  WARPSYNC.ALL ;  /* 0x0000000000007948 */ /* 0x000fea0003800000 */
[----:B------:R-:W-:-:S13]  /*0960*/  ISETP.GE.U32.AND P0, PT, R0, UR5, PT ;  /* 0x0000000500007c0c */ /* 0x000fda000bf06070 */
[----:B------:R-:W-:Y:S05]  /*0970*/  @P0 EXIT ;  /* 0x000000000000094d */ /* 0x000fea0003800000 */
[----:B------:R-:W3:Y:S01]  /*0980*/  LDCU.64 UR6, c[0x0][0x388] ;  /* 0x00007100ff0677ac */ /* 0x000ee20008000a00 */
[----:B------:R-:W-:-:S05]  /*0990*/  VIADD R0, R0, UR4 ;  /* 0x0000000400007c36 */ /* 0x000fca0008000000 */
[----:B---3--:R-:W-:-:S05]  /*09a0*/  IADD3 R4, P0, PT, R0, UR6, RZ ;  /* 0x0000000600047c10 */ /* 0x008fca000ff1e0ff */
[----:B------:R-:W-:-:S05]  /*09b0*/  IMAD.X R5, RZ, RZ, UR7, P0 ;  /* 0x00000007ff057e24 */ /* 0x000fca00080e06ff */
[----:B------:R-:W-:Y:S01]  /*09c0*/  STG.E.U8 desc[UR8][R4.64], R2 ;  /* 0x0000000204007986 */ /* 0x000fe2000c101108 */
[----:B------:R-:W-:Y:S05]  /*09d0*/  EXIT ;  /* 0x000000000000794d */ /* 0x000fea0003800000 */
.L_x_4712:
[----:B------:R-:W0:Y:S01]  /*09e0*/  LDCU.64 UR6, c[0x0][0x390] ;  /* 0x00007200ff0677ac */ /* 0x000e220008000a00 */
[----:B------:R-:W1:Y:S01]  /*09f0*/  S2R R7, SR_TID.X ;  /* 0x0000000000077919 */ /* 0x000e620000002100 */
[----:B0-----:R-:W-:-:S04]  /*0a00*/  UIADD3 UR6, UP0, UPT, UR4, UR6, URZ ;  /* 0x0000000604067290 */ /* 0x001fc8000ff1e0ff */
[----:B------:R-:W-:Y:S02]  /*0a10*/  UIADD3.X UR7, UPT, UPT, URZ, UR7, URZ, UP0, !UPT ;  /* 0x00000007ff077290 */ /* 0x000fe400087fe4ff */
[----:B------:R-:W-:-:S04]  /*0a20*/  IMAD.U32 R4, RZ, RZ, UR6 ;  /* 0x00000006ff047e24 */ /* 0x000fc8000f8e00ff */
[----:B------:R-:W-:Y:S02]  /*0a30*/  IMAD.U32 R5, RZ, RZ, UR7 ;  /* 0x00000007ff057e24 */ /* 0x000fe4000f8e00ff */
[----:B-1----:R-:W-:-:S03]  /*0a40*/  IMAD.WIDE.U32 R4, R7, 0x2, R4 ;  /* 0x0000000207047825 */ /* 0x002fc600078e0004 */
[----:B------:R-:W0:Y:S02]  /*0a50*/  LDCU.64 UR6, c[0x0][0x388] ;  /* 0x00007100ff0677ac */ /* 0x000e240008000a00 */
[----:B------:R-:W2:Y:S04]  /*0a60*/  LDG.E.U16 R9, desc[UR8][R4.64+0x200] ;  /* 0x0002000804097981 */ /* 0x000ea8000c1e1500 */
[----:B------:R-:W3:Y:S04]  /*0a70*/  LDG.E.U16 R6, desc[UR8][R4.64] ;  /* 0x0000000804067981 */ /* 0x000ee8000c1e1500 */
[----:B------:R-:W4:Y:S04]  /*0a80*/  LDG.E.U16 R8, desc[UR8][R4.64+0x100] ;  /* 0x0001000804087981 */ /* 0x000f28000c1e1500 */
[----:B------:R2:W5:Y:S01]  /*0a90*/  LDG.E.U16 R10, desc[UR8][R4.64+0x300] ;  /* 0x00030008040a7981 */ /* 0x000562000c1e1500 */
[----:B0-----:R-:W-:-:S04]  /*0aa0*/  UIADD3 UR6, UP0, UPT, UR4, UR6, URZ ;  /* 0x0000000604067290 */ /* 0x001fc8000ff1e0ff */
[----:B------:R-:W-:Y:S02]  /*0ab0*/  UIADD3.X UR7, UPT, UPT, URZ, UR7, URZ, UP0, !UPT ;  /* 0x00000007ff077290 */ /* 0x000fe400087fe4ff */
[----:B------:R-:W-:-:S04]  /*0ac0*/  IMAD.U32 R2, RZ, RZ, UR6 ;  /* 0x00000006ff027e24 */ /* 0x000fc8000f8e00ff */
[----:B------:R-:W-:Y:S02]  /*0ad0*/  IMAD.U32 R3, RZ, RZ, UR7 ;  /* 0x00000007ff037e24 */ /* 0x000fe4000f8e00ff */
[----:B------:R-:W-:Y:S01]  /*0ae0*/  IMAD.WIDE.U32 R2, R7, 0x2, R2 ;  /* 0x0000000207027825 */ /* 0x000fe200078e0002 */
[C---:B--2---:R-:W-:Y:S02]  /*0af0*/  PRMT R4, R9.reuse, 0x7770, RZ ;  /* 0x0000777009047816 */ /* 0x044fe400000000ff */
[----:B------:R-:W-:Y:S02]  /*0b00*/  PRMT R5, R9, 0x7771, RZ ;  /* 0x0000777109057816 */ /* 0x000fe400000000ff */
[C---:B---3--:R-:W-:Y:S02]  /*0b10*/  PRMT R0, R6.reuse, 0x7770, RZ ;  /* 0x0000777006007816 */ /* 0x048fe400000000ff */
[----:B------:R-:W-:Y:S02]  /*0b20*/  PRMT R6, R6, 0x7771, RZ ;  /* 0x0000777106067816 */ /* 0x000fe400000000ff */
[----:B----4-:R-:W-:-:S02]  /*0b30*/  PRMT R7, R8, 0x7770, RZ ;  /* 0x0000777008077816 */ /* 0x010fc400000000ff */
[----:B------:R-:W-:Y:S02]  /*0b40*/  PRMT R8, R8, 0x7771, RZ ;  /* 0x0000777108087816 */ /* 0x000fe400000000ff */
[C---:B-----5:R-:W-:Y:S02]  /*0b50*/  PRMT R9, R10.reuse, 0x7770, RZ ;  /* 0x000077700a097816 */ /* 0x060fe400000000ff */
[----:B------:R-:W-:Y:S02]  /*0b60*/  PRMT R10, R10, 0x7771, RZ ;  /* 0x000077710a0a7816 */ /* 0x000fe400000000ff */
[----:B------:R-:W-:Y:S02]  /*0b70*/  LOP3.LUT R0, R0, 0x80, RZ, 0xc0, !PT ;  /* 0x0000008000007812 */ /* 0x000fe400078ec0ff */
[----:B------:R-:W-:Y:S02]  /*0b80*/  LOP3.LUT R6, R6, 0x80, RZ, 0xc0, !PT ;  /* 0x0000008006067812 */ /* 0x000fe400078ec0ff */
[----:B------:R-:W-:-:S02]  /*0b90*/  LOP3.LUT R7, R7, 0x80, RZ, 0xc0, !PT ;  /* 0x0000008007077812 */ /* 0x000fc400078ec0ff */
[----:B------:R-:W-:Y:S02]  /*0ba0*/  LOP3.LUT R8, R8, 0x80, RZ, 0xc0, !PT ;  /* 0x0000008008087812 */ /* 0x000fe400078ec0ff */
[----:B------:R-:W-:Y:S02]  /*0bb0*/  LOP3.LUT R4, R4, 0x80, RZ, 0xc0, !PT ;  /* 0x0000008004047812 */ /* 0x000fe400078ec0ff */
[----:B------:R-:W-:Y:S02]  /*0bc0*/  LOP3.LUT R5, R5, 0x80, RZ, 0xc0, !PT ;  /* 0x0000008005057812 */ /* 0x000fe400078ec0ff */
[----:B------:R-:W-:Y:S02]  /*0bd0*/  LOP3.LUT R9, R9, 0x80, RZ, 0xc0, !PT ;  /* 0x0000008009097812 */ /* 0x000fe400078ec0ff */
[----:B------:R-:W-:Y:S02]  /*0be0*/  LOP3.LUT R10, R10, 0x80, RZ, 0xc0, !PT ;  /* 0x000000800a0a7812 */ /* 0x000fe400078ec0ff */
[----:B------:R-:W-:-:S02]  /*0bf0*/  SHF.R.U32.HI R0, RZ, 0x7, R0 ;  /* 0x00000007ff007819 */ /* 0x000fc40000011600 */
[----:B------:R-:W-:Y:S02]  /*0c00*/  SHF.R.U32.HI R11, RZ, 0x7, R6 ;  /* 0x00000007ff0b7819 */ /* 0x000fe40000011606 */
[----:B------:R-:W-:Y:S02]  /*0c10*/  SHF.R.U32.HI R7, RZ, 0x7, R7 ;  /* 0x00000007ff077819 */ /* 0x000fe40000011607 */
[----:B------:R-:W-:Y:S02]  /*0c20*/  SHF.R.U32.HI R8, RZ, 0x7, R8 ;  /* 0x00000007ff087819 */ /* 0x000fe40000011608 */
[----:B------:R-:W-:Y:S02]  /*0c30*/  SHF.R.U32.HI R4, RZ, 0x7, R4 ;  /* 0x00000007ff047819 */ /* 0x000fe40000011604 */
[----:B------:R-:W-:Y:S02]  /*0c40*/  SHF.R.U32.HI R5, RZ, 0x7, R5 ;  /* 0x00000007ff057819 */ /* 0x000fe40000011605 */
[----:B------:R-:W-:-:S02]  /*0c50*/  SHF.R.U32.HI R9, RZ, 0x7, R9 ;  /* 0x00000007ff097819 */ /* 0x000fc40000011609 */
[----:B------:R-:W-:Y:S02]  /*0c60*/  SHF.R.U32.HI R10, RZ, 0x7, R10 ;  /* 0x00000007ff0a7819 */ /* 0x000fe4000001160a */
[----:B------:R-:W-:Y:S02]  /*0c70*/  PRMT R11, R11, 0x7604, R0 ;  /* 0x000076040b0b7816 */ /* 0x000fe40000000000 */
[----:B------:R-:W-:Y:S02]  /*0c80*/  PRMT R7, R8, 0x7604, R7 ;  /* 0x0000760408077816 */ /* 0x000fe40000000007 */
[----:B------:R-:W-:Y:S02]  /*0c90*/  PRMT R5, R5, 0x7604, R4 ;  /* 0x0000760405057816 */ /* 0x000fe40000000004 */
[----:B------:R-:W-:Y:S01]  /*0ca0*/  PRMT R9, R10, 0x7604, R9 ;  /* 0x000076040a097816 */ /* 0x000fe20000000009 */
[----:B------:R-:W-:Y:S04]  /*0cb0*/  STG.E.U16 desc[UR8][R2.64], R11 ;  /* 0x0000000b02007986 */ /* 0x000fe8000c101508 */
[----:B------:R-:W-:Y:S04]  /*0cc0*/  STG.E.U16 desc[UR8][R2.64+0x100], R7 ;  /* 0x0001000702007986 */ /* 0x000fe8000c101508 */
[----:B------:R-:W-:Y:S04]  /*0cd0*/  STG.E.U16 desc[UR8][R2.64+0x200], R5 ;  /* 0x0002000502007986 */ /* 0x000fe8000c101508 */
[----:B------:R-:W-:Y:S01]  /*0ce0*/  STG.E.U16 desc[UR8][R2.64+0x300], R9 ;  /* 0x0003000902007986 */ /* 0x000fe2000c101508 */
[----:B------:R-:W-:Y:S05]  /*0cf0*/  EXIT ;  /* 0x000000000000794d */ /* 0x000fea0003800000 */
.L_x_4721:
        /* <DEDUP_REMOVED lines=16> */
.L_x_23649:


//--------------------- .text._ZN2at6native29vectorized_elementwise_kernelILi4EZZZNS0_19signbit_kernel_cudaERNS_18TensorIteratorBaseEENKUlvE_clEvENKUlvE0_clEvEUlaE_St5arrayIPcLm2EEEEviT0_T1_ --------------------------
	.section	.text._ZN2at6native29vectorized_elementwise_kernelILi4EZZZNS0_19signbit_kernel_cudaERNS_18TensorIteratorBaseEENKUlvE_clEvENKUlvE0_clEvEUlaE_St5arrayIPcLm2EEEEviT0_T1_,"ax",@progbits
	.align	128
        .global         _ZN2at6native29vectorized_elementwise_kernelILi4EZZZNS0_19signbit_kernel_cudaERNS_18TensorIteratorBaseEENKUlvE_clEvENKUlvE0_clEvEUlaE_St5arrayIPcLm2EEEEviT0_T1_
        .type           _ZN2at6native29vectorized_elementwise_kernelILi4EZZZNS0_19signbit_kernel_cudaERNS_18TensorIteratorBaseEENKUlvE_clEvENKUlvE0_clEvEUlaE_St5arrayIPcLm2EEEEviT0_T1_,@function
        .size           _ZN2at6native29vectorized_elementwise_kernelILi4EZZZNS0_19signbit_kernel_cudaERNS_18TensorIteratorBaseEENKUlvE_clEvENKUlvE0_clEvEUlaE_St5arrayIPcLm2EEEEviT0_T1_,(.L_x_23650 - _ZN2at6native29vectorized_elementwise_kernelILi4EZZZNS0_19signbit_kernel_cudaERNS_18TensorIteratorBaseEENKUlvE_clEvENKUlvE0_clEvEUlaE_St5arrayIPcLm2EEEEviT0_T1_)
        .other          _ZN2at6native29vectorized_elementwise_kernelILi4EZZZNS0_19signbit_kernel_cudaERNS_18TensorIteratorBaseEENKUlvE_clEvENKUlvE0_clEvEUlaE_St5arrayIPcLm2EEEEviT0_T1_,@"STO_CUDA_ENTRY STV_DEFAULT"
_ZN2at6native29vectorized_elementwise_kernelILi4EZZZNS0_19signbit_kernel_cudaERNS_18TensorIteratorBaseEENKUlvE_clEvENKUlvE0_clEvEUlaE_St5arrayIPcLm2EEEEviT0_T1_:
.text._ZN2at6native29vectorized_elementwise_kernelILi4EZZZNS0_19signbit_kernel_cudaERNS_18TensorIteratorBaseEENKUlvE_clEvENKUlvE0_clEvEUlaE_St5arrayIPcLm2EEEEviT0_T1_:
        /* <DEDUP_REMOVED lines=107> */
.L_x_4725:
        /* <DEDUP_REMOVED lines=8> */
.L_x_4726:
        /* <DEDUP_REMOVED lines=8> */
.L_x_4727:
        /* <DEDUP_REMOVED lines=8> */
.L_x_4728:
        /* <DEDUP_REMOVED lines=9> */
.L_x_4729:
[----:B------:R-:W-:Y:S05]  /*08c0*/  BSYNC.RELIABLE B1 ;  /* 0x0000000000017941 */ /* 0x000fea0003800100 */
.L_x_4724:
[----:B------:R-:W-:-:S13]  /*08d0*/  ISETP.GE.U32.AND P0, PT, R0, UR5, PT ;  /* 0x0000000500007c0c */ /* 0x000fda000bf06070 */
[----:B--2---:R-:W2:Y:S01]  /*08e0*/  @!P0 LDC.64 R6, c[0x0][0x388] ;  /* 0x0000e200ff068b82 */ /* 0x004ea20000000a00 */
[C---:B-1----:R-:W-:Y:S02]  /*08f0*/  @!P0 VIADD R5, R0.reuse, UR4 ;  /* 0x0000000400058c36 */ /* 0x042fe40008000000 */
[----:B------:R-:W-:-:S03]  /*0900*/  @!P0 VIADD R0, R0, 0x80 ;  /* 0x0000008000008836 */ /* 0x000fc60000000000 */
[----:B--2---:R-:W-:-:S05]  /*0910*/  @!P0 IADD3 R4, P1, PT, R5, R6, RZ ;  /* 0x0000000605048210 */ /* 0x004fca0007f3e0ff */
[----:B------:R-:W-:-:S05]  /*0920*/  @!P0 IMAD.X R5, RZ, RZ, R7, P1 ;  /* 0x000000ffff058224 */ /* 0x000fca00008e0607 */
[----:B------:R3:W-:Y:S03]  /*0930*/  @!P0 STG.E.U8 desc[UR8][R4.64], R3 ;  /* 0x0000000304008986 */ /* 0x0007e6000c101108 */
.L_x_4730:
[----:B------:R-:W-:Y:S05]  /*0940*/  BSYNC.RECONVERGENT B0 ;  /* 0x0000000000007941 */ /* 0x000fea0003800200 */
.L_x_4723:
        /* <DEDUP_REMOVED lines=9> */
.L_x_4722:
        /* <DEDUP_REMOVED lines=8> */
[----:B------:R-:W2:Y:S04]  /*0a60*/  LDG.E R0, desc[UR8][R6.64] ;  /* 0x0000000806007981 */ /* 0x000ea8000c1e1900 */
[----:B------:R-:W3:Y:S01]  /*0a70*/  LDG.E R10, desc[UR8][R6.64+0x200] ;  /* 0x00020008060a7981 */ /* 0x000ee2000c1e1900 */
[----:B0-----:R-:W-:-:S04]  /*0a80*/  UIADD3 UR6, UP0, UPT, UR4, UR6, URZ ;  /* 0x0000000604067290 */ /* 0x001fc8000ff1e0ff */
[----:B------:R-:W-:Y:S02]  /*0a90*/  UIADD3.X UR7, UPT, UPT, URZ, UR7, URZ, UP0, !UPT ;  /* 0x00000007ff077290 */ /* 0x000fe400087fe4ff */
[----:B------:R-:W-:-:S04]  /*0aa0*/  IMAD.U32 R2, RZ, RZ, UR6 ;  /* 0x00000006ff027e24 */ /* 0x000fc8000f8e00ff */
[----:B------:R-:W-:Y:S02]  /*0ab0*/  IMAD.U32 R3, RZ, RZ, UR7 ;  /* 0x00000007ff037e24 */ /* 0x000fe4000f8e00ff */
[----:B------:R-:W-:Y:S01]  /*0ac0*/  IMAD.WIDE.U32 R2, R5, 0x4, R2 ;  /* 0x0000000405027825 */ /* 0x000fe200078e0002 */
[C---:B--2---:R-:W-:Y:S02]  /*0ad0*/  PRMT R4, R0.reuse, 0x7770, RZ ;  /* 0x0000777000047816 */ /* 0x044fe400000000ff */
[C---:B------:R-:W-:Y:S02]  /*0ae0*/  PRMT R8, R0.reuse, 0x7771, RZ ;  /* 0x0000777100087816 */ /* 0x040fe400000000ff */
[C---:B------:R-:W-:Y:S02]  /*0af0*/  PRMT R9, R0.reuse, 0x7772, RZ ;  /* 0x0000777200097816 */ /* 0x040fe400000000ff */
[----:B------:R-:W-:Y:S02]  /*0b00*/  PRMT R0, R0, 0x7773, RZ ;  /* 0x0000777300007816 */ /* 0x000fe400000000ff */
[----:B---3--:R-:W-:-:S02]  /*0b10*/  PRMT R11, R10, 0x7770, RZ ;  /* 0x000077700a0b7816 */ /* 0x008fc400000000ff */
[C---:B------:R-:W-:Y:S02]  /*0b20*/  PRMT R6, R10.reuse, 0x7771, RZ ;  /* 0x000077710a067816 */ /* 0x040fe400000000ff */
[C---:B------:R-:W-:Y:S02]  /*0b30*/  PRMT R7, R10.reuse, 0x7772, RZ ;  /* 0x000077720a077816 */ /* 0x040fe400000000ff */
        /* <DEDUP_REMOVED lines=20> */
[----:B------:R-:W-:Y:S02]  /*0c80*/  PRMT R6, R11, 0x3340, R6 ;  /* 0x000033400b067816 */ /* 0x000fe40000000006 */
[----:B------:R-:W-:-:S02]  /*0c90*/  PRMT R9, R9, 0x5410, R0 ;  /* 0x0000541009097816 */ /* 0x000fc40000000000 */
[----:B------:R-:W-:-:S03]  /*0ca0*/  PRMT R7, R6, 0x5410, R7 ;  /* 0x0000541006077816 */ /* 0x000fc60000000007 */
[----:B------:R-:W-:Y:S04]  /*0cb0*/  STG.E desc[UR8][R2.64], R9 ;  /* 0x0000000902007986 */ /* 0x000fe8000c101908 */
[----:B------:R-:W-:Y:S01]  /*0cc0*/  STG.E desc[UR8][R2.64+0x200], R7 ;  /* 0x0002000702007986 */ /* 0x000fe2000c101908 */
[----:B------:R-:W-:Y:S05]  /*0cd0*/  EXIT ;  /* 0x000000000000794d */ /* 0x000fea0003800000 */
.L_x_4731:
        /* <DEDUP_REMOVED lines=10> */
.L_x_23650:


//--------------------- .text._ZN2at6native29vectorized_elementwise_kernelILi8EZZZNS0_19signbit_kernel_cudaERNS_18TensorIteratorBaseEENKUlvE_clEvENKUlvE0_clEvEUlaE_St5arrayIPcLm2EEEEviT0_T1_ --------------------------
	.section	.text._ZN2at6native29vectorized_elementwise_kernelILi8EZZZNS0_19signbit_kernel_cudaERNS_18TensorIteratorBaseEENKUlvE_clEvENKUlvE0_clEvEUlaE_St5arrayIPcLm2EEEEviT0_T1_,"ax",@progbits
	.align	128
        .global         _ZN2at6native29vectorized_elementwise_kernelILi8EZZZNS0_19signbit_kernel_cudaERNS_18TensorIteratorBaseEENKUlvE_clEvENKUlvE0_clEvEUlaE_St5arrayIPcLm2EEEEviT0_T1_
        .type           _ZN2at6native29vectorized_elementwise_kernelILi8EZZZNS0_19signbit_kernel_cudaERNS_18TensorIteratorBaseEENKUlvE_clEvENKUlvE0_clEvEUlaE_St5arrayIPcLm2EEEEviT0_T1_,@function
        .size           _ZN2at6native29vectorized_elementwise_kernelILi8EZZZNS0_19signbit_kernel_cudaERNS_18TensorIteratorBaseEENKUlvE_clEvENKUlvE0_clEvEUlaE_St5arrayIPcLm2EEEEviT0_T1_,(.L_x_23651 - _ZN2at6native29vectorized_elementwise_kernelILi8EZZZNS0_19signbit_kernel_cudaERNS_18TensorIteratorBaseEENKUlvE_clEvENKUlvE0_clEvEUlaE_St5arrayIPcLm2EEEEviT0_T1_)
        .other          _ZN2at6native29vectorized_elementwise_kernelILi8EZZZNS0_19signbit_kernel_cudaERNS_18TensorIteratorBaseEENKUlvE_clEvENKUlvE0_clEvEUlaE_St5arrayIPcLm2EEEEviT0_T1_,@"STO_CUDA_ENTRY STV_DEFAULT"
_ZN2at6native29vectorized_elementwise_kernelILi8EZZZNS0_19signbit_kernel_cudaERNS_18TensorIteratorBaseEENKUlvE_clEvENKUlvE0_clEvEUlaE_St5arrayIPcLm2EEEEviT0_T1_:
.text._ZN2at6native29vectorized_elementwise_kernelILi8EZZZNS0_19signbit_kernel_cudaERNS_18TensorIteratorBaseEENKUlvE_clEvENKUlvE0_clEvEUlaE_St5arrayIPcLm2EEEEviT0_T1_:
        /* <DEDUP_REMOVED lines=107> */
.L_x_4735:
        /* <DEDUP_REMOVED lines=8> */
.L_x_4736:
        /* <DEDUP_REMOVED lines=8> */
.L_x_4737:
        /* <DEDUP_REMOVED lines=8> */
.L_x_4738:
        /* <DEDUP_REMOVED lines=9> */
.L_x_4739:
[----:B------:R-:W-:Y:S05]  /*08c0*/  BSYNC.RELIABLE B1 ;  /* 0x0000000000017941 */ /* 0x000fea0003800100 */
.L_x_4734:
[----:B------:R-:W-:-:S13]  /*08d0*/  ISETP.GE.U32.AND P0, PT, R0, UR5, PT ;  /* 0x0000000500007c0c */ /* 0x000fda000bf06070 */
[----:B--2---:R-:W2:Y:S01]  /*08e0*/  @!P0 LDC.64 R6, c[0x0][0x388] ;  /* 0x0000e200ff068b82 */ /* 0x004ea20000000a00 */
[C---:B-1----:R-:W-:Y:S02]  /*08f0*/  @!P0 VIADD R5, R0.reuse, UR4 ;  /* 0x0000000400058c36 */ /* 0x042fe40008000000 */
[----:B------:R-:W-:-:S03]  /*0900*/  @!P0 VIADD R0, R0, 0x80 ;  /* 0x0000008000008836 */ /* 0x000fc60000000000 */
[----:B--2---:R-:W-:-:S05]  /*0910*/  @!P0 IADD3 R4, P1, PT, R5, R6, RZ ;  /* 0x0000000605048210 */ /* 0x004fca0007f3e0ff */
[----:B------:R-:W-:-:S05]  /*0920*/  @!P0 IMAD.X R5, RZ, RZ, R7, P1 ;  /* 0x000000ffff058224 */ /* 0x000fca00008e0607 */
[----:B------:R3:W-:Y:S03]  /*0930*/  @!P0 STG.E.U8 desc[UR8][R4.64], R3 ;  /* 0x0000000304008986 */ /* 0x0007e6000c101108 */
.L_x_4740:
[----:B------:R-:W-:Y:S05]  /*0940*/  BSYNC.RECONVERGENT B0 ;  /* 0x0000000000007941 */ /* 0x000fea0003800200 */
.L_x_4733:
        /* <DEDUP_REMOVED lines=9> */
.L_x_4732:
[----:B------:R-:W0:Y:S01]  /*09e0*/  LDCU.64 UR6, c[0x0][0x390] ;  /* 0x00007200ff0677ac */ /* 0x000e220008000a00 */
[----:B------:R-:W1:Y:S01]  /*09f0*/  S2R R5, SR_TID.X ;  /* 0x0000000000057919 */ /* 0x000e620000002100 */
[----:B0-----:R-:W-:-:S04]  /*0a00*/  UIADD3 UR6, UP0, UPT, UR4, UR6, URZ ;  /* 0x0000000604067290 */ /* 0x001fc8000ff1e0ff */
[----:B------:R-:W-:Y:S02]  /*0a10*/  UIADD3.X UR7, UPT, UPT, URZ, UR7, URZ, UP0, !UPT ;  /* 0x00000007ff077290 */ /* 0x000fe400087fe4ff */
[----:B------:R-:W-:-:S04]  /*0a20*/  IMAD.U32 R2, RZ, RZ, UR6 ;  /* 0x00000006ff027e24 */ /* 0x000fc8000f8e00ff */
[----:B------:R-:W-:Y:S02]  /*0a30*/  IMAD.U32 R3, RZ, RZ, UR7 ;  /* 0x00000007ff037e24 */ /* 0x000fe4000f8e00ff */
[----:B-1----:R-:W-:-:S03]  /*0a40*/  IMAD.WIDE.U32 R2, R5, 0x8, R2 ;  /* 0x0000000805027825 */ /* 0x002fc600078e0002 */
[----:B------:R-:W0:Y:S03]  /*0a50*/  LDCU.64 UR6, c[0x0][0x388] ;  /* 0x00007100ff0677ac */ /* 0x000e260008000a00 */
[----:B------:R-:W2:Y:S01]  /*0a60*/  LDG.E.64 R2, desc[UR8][R2.64] ;  /* 0x0000000802027981 */ /* 0x000ea2000c1e1b00 */
[----:B0-----:R-:W-:-:S04]  /*0a70*/  UIADD3 UR6, UP0, UPT, UR4, UR6, URZ ;  /* 0x0000000604067290 */ /* 0x001fc8000ff1e0ff */
[----:B------:R-:W-:Y:S01]  /*0a80*/  UIADD3.X UR7, UPT, UPT, URZ, UR7, URZ, UP0, !UPT ;  /* 0x00000007ff077290 */ /* 0x000fe200087fe4ff */
[C---:B--2---:R-:W-:Y:S02]  /*0a90*/  PRMT R0, R3.reuse, 0x7773, RZ ;  /* 0x0000777303007816 */ /* 0x044fe400000000ff */
[C---:B------:R-:W-:Y:S02]  /*0aa0*/  PRMT R4, R3.reuse, 0x7772, RZ ;  /* 0x0000777203047816 */ /* 0x040fe400000000ff */
[C---:B------:R-:W-:Y:S02]  /*0ab0*/  PRMT R6, R3.reuse, 0x7771, RZ ;  /* 0x0000777103067816 */ /* 0x040fe400000000ff */
[----:B------:R-:W-:Y:S01]  /*0ac0*/  PRMT R7, R3, 0x7770, RZ ;  /* 0x0000777003077816 */ /* 0x000fe200000000ff */
[----:B------:R-:W-:Y:S01]  /*0ad0*/  IMAD.U32 R3, RZ, RZ, UR7 ;  /* 0x00000007ff037e24 */ /* 0x000fe2000f8e00ff */
[C---:B------:R-:W-:Y:S02]  /*0ae0*/  PRMT R8, R2.reuse, 0x7773, RZ ;  /* 0x0000777302087816 */ /* 0x040fe400000000ff */
[----:B------:R-:W-:-:S02]  /*0af0*/  PRMT R9, R2, 0x7772, RZ ;  /* 0x0000777202097816 */ /* 0x000fc400000000ff */
[C---:B------:R-:W-:Y:S02]  /*0b00*/  PRMT R10, R2.reuse, 0x7771, RZ ;  /* 0x00007771020a7816 */ /* 0x040fe400000000ff */
[----:B------:R-:W-:Y:S01]  /*0b10*/  PRMT R11, R2, 0x7770, RZ ;  /* 0x00007770020b7816 */ /* 0x000fe200000000ff */
[----:B------:R-:W-:Y:S01]  /*0b20*/  IMAD.U32 R2, RZ, RZ, UR6 ;  /* 0x00000006ff027e24 */ /* 0x000fe2000f8e00ff */
[----:B------:R-:W-:Y:S02]  /*0b30*/  LOP3.LUT R0, R0, 0x80, RZ, 0xc0, !PT ;  /* 0x0000008000007812 */ /* 0x000fe400078ec0ff */
[----:B------:R-:W-:Y:S01]  /*0b40*/  LOP3.LUT R4, R4, 0x80, RZ, 0xc0, !PT ;  /* 0x0000008004047812 */ /* 0x000fe200078ec0ff */
[----:B------:R-:W-:Y:S01]  /*0b50*/  IMAD.WIDE.U32 R2, R5, 0x8, R2 ;  /* 0x0000000805027825 */ /* 0x000fe200078e0002 */
[----:B------:R-:W-:Y:S02]  /*0b60*/  LOP3.LUT R7, R7, 0x80, RZ, 0xc0, !PT ;  /* 0x0000008007077812 */ /* 0x000fe400078ec0ff */
[----:B------:R-:W-:-:S02]  /*0b70*/  LOP3.LUT R6, R6, 0x80, RZ, 0xc0, !PT ;  /* 0x0000008006067812 */ /* 0x000fc400078ec0ff */
[----:B------:R-:W-:Y:S02]  /*0b80*/  LOP3.LUT R8, R8, 0x80, RZ, 0xc0, !PT ;  /* 0x0000008008087812 */ /* 0x000fe400078ec0ff */
[----:B------:R-:W-:Y:S02]  /*0b90*/  LOP3.LUT R9, R9, 0x80, RZ, 0xc0, !PT ;  /* 0x0000008009097812 */ /* 0x000fe400078ec0ff */
[----:B------:R-:W-:Y:S02]  /*0ba0*/  LOP3.LUT R11, R11, 0x80, RZ, 0xc0, !PT ;  /* 0x000000800b0b7812 */ /* 0x000fe400078ec0ff */
[----:B------:R-:W-:Y:S02]  /*0bb0*/  LOP3.LUT R10, R10, 0x80, RZ, 0xc0, !PT ;  /* 0x000000800a0a7812 */ /* 0x000fe400078ec0ff */
[----:B------:R-:W-:Y:S02]  /*0bc0*/  SHF.R.U32.HI R13, RZ, 0x7, R0 ;  /* 0x00000007ff0d7819 */ /* 0x000fe40000011600 */
[----:B------:R-:W-:-:S02]  /*0bd0*/  SHF.R.U32.HI R4, RZ, 0x7, R4 ;  /* 0x00000007ff047819 */ /* 0x000fc40000011604 */
[----:B------:R-:W-:Y:S02]  /*0be0*/  SHF.R.U32.HI R7, RZ, 0x7, R7 ;  /* 0x00000007ff077819 */ /* 0x000fe40000011607 */
[----:B------:R-:W-:Y:S02]  /*0bf0*/  SHF.R.U32.HI R6, RZ, 0x7, R6 ;  /* 0x00000007ff067819 */ /* 0x000fe40000011606 */
[----:B------:R-:W-:Y:S02]  /*0c00*/  SHF.R.U32.HI R8, RZ, 0x7, R8 ;  /* 0x00000007ff087819 */ /* 0x000fe40000011608 */
[----:B------:R-:W-:Y:S02]  /*0c10*/  SHF.R.U32.HI R9, RZ, 0x7, R9 ;  /* 0x00000007ff097819 */ /* 0x000fe40000011609 */
[----:B------:R-:W-:Y:S02]  /*0c20*/  SHF.R.U32.HI R11, RZ, 0x7, R11 ;  /* 0x00000007ff0b7819 */ /* 0x000fe4000001160b */
[----:B------:R-:W-:-:S02]  /*0c30*/  SHF.R.U32.HI R10, RZ, 0x7, R10 ;  /* 0x00000007ff0a7819 */ /* 0x000fc4000001160a */
[----:B------:R-:W-:Y:S02]  /*0c40*/  PRMT R4, R4, 0x3340, R13 ;  /* 0x0000334004047816 */ /* 0x000fe4000000000d */
[----:B------:R-:W-:Y:S02]  /*0c50*/  PRMT R7, R7, 0x3340, R6 ;  /* 0x0000334007077816 */ /* 0x000fe40000000006 */
[----:B------:R-:W-:Y:S02]  /*0c60*/  PRMT R8, R9, 0x3340, R8 ;  /* 0x0000334009087816 */ /* 0x000fe40000000008 */
[----:B------:R-:W-:Y:S02]  /*0c70*/  PRMT R11, R11, 0x3340, R10 ;  /* 0x000033400b0b7816 */ /* 0x000fe4000000000a */
[----:B------:R-:W-:Y:S02]  /*0c80*/  PRMT R7, R7, 0x5410, R4 ;  /* 0x0000541007077816 */ /* 0x000fe40000000004 */
[----:B------:R-:W-:-:S05]  /*0c90*/  PRMT R6, R11, 0x5410, R8 ;  /* 0x000054100b067816 */ /* 0x000fca0000000008 */
[----:B------:R-:W-:Y:S01]  /*0ca0*/  STG.E.64 desc[UR8][R2.64], R6 ;  /* 0x0000000602007986 */ /* 0x000fe2000c101b08 */
[----:B------:R-:W-:Y:S05]  /*0cb0*/  EXIT ;  /* 0x000000000000794d */ /* 0x000fea0003800000 */
.L_x_4741:
        /* <DEDUP_REMOVED lines=12> */
.L_x_23651:


//--------------------- .text._ZN2at6native18elementwise_kernelILi128ELi4EZNS0_15gpu_kernel_implIZZZNS0_19signbit_kernel_cudaERNS_18TensorIteratorBaseEENKUlvE_clEvENKUlvE_clEvEUlhE_EEvS4_RKT_EUliE_EEviT1_ --------------------------
	.section	.text._ZN2at6native18elementwise_kernelILi128ELi4EZNS0_15gpu_kernel_implIZZZNS0_19signbit_kernel_cudaERNS_18TensorIteratorBaseEENKUlvE_clEvENKUlvE_clEvEUlhE_EEvS4_RKT_EUliE_EEviT1_,"ax",@progbits
	.align	128
        .global         _ZN2at6native18elementwise_kernelILi128ELi4EZNS0_15gpu_kernel_implIZZZNS0_19signbit_kernel_cudaERNS_18TensorIteratorBaseEENKUlvE_clEvENKUlvE_clEvEUlhE_EEvS4_RKT_EUliE_EEviT1_
        .type           _ZN2at6native18elementwise_kernelILi128ELi4EZNS0_15gpu_kernel_implIZZZNS0_19signbit_kernel_cudaERNS_18TensorIteratorBaseEENKUlvE_clEvENKUlvE_clEvEUlhE_EEvS4_RKT_EUliE_EEviT1_,@function
        .size           _ZN2at6native18elementwise_kernelILi128ELi4EZNS0_15gpu_kernel_implIZZZNS0_19signbit_kernel_cudaERNS_18TensorIteratorBaseEENKUlvE_clEvENKUlvE_clEvEUlhE_EEvS4_RKT_EUliE_EEviT1_,(.L_x_23652 - _ZN2at6native18elementwise_kernelILi128ELi4EZNS0_15gpu_kernel_implIZZZNS0_19signbit_kernel_cudaERNS_18TensorIteratorBaseEENKUlvE_clEvENKUlvE_clEvEUlhE_EEvS4_RKT_EUliE_EEviT1_)
        .other          _ZN2at6native18elementwise_kernelILi128ELi4EZNS0_15gpu_kernel_implIZZZNS0_19signbit_kernel_cudaERNS_18TensorIteratorBaseEENKUlvE_clEvENKUlvE_clEvEUlhE_EEvS4_RKT_EUliE_EEviT1_,@"STO_CUDA_ENTRY STV_DEFAULT"
_ZN2at6native18elementwise_kernelILi128ELi4EZNS0_15gpu_kernel_implIZZZNS0_19signbit_kernel_cudaERNS_18TensorIteratorBaseEENKUlvE_clEvENKUlvE_clEvEUlhE_EEvS4_RKT_EUliE_EEviT1_:
.text._ZN2at6native18elementwise_kernelILi128ELi4EZNS0_15gpu_kernel_implIZZZNS0_19signbit_kernel_cudaERNS_18TensorIteratorBaseEENKUlvE_clEvENKUlvE_clEvEUlhE_EEvS4_RKT_EUliE_EEviT1_:
[----:B------:R-:W0:Y:S01]  /*0000*/  LDC R1, c[0x0][0x37c] ;  /* 0x0000df00ff017b82 */ /* 0x000e220000000800 */
[----:B------:R-:W1:Y:S07]  /*0010*/  S2R R17, SR_TID.X ;  /* 0x0000000000117919 */ /* 0x000e6e0000002100 */
[----:B------:R-:W2:Y:S01]  /*0020*/  S2UR UR4, SR_CTAID.X ;  /* 0x00000000000479c3 */ /* 0x000ea20000002500 */
[----:B------:R-:W3:Y:S01]  /*0030*/  LDCU UR38, c[0x0][0x388] ;  /* 0x00007100ff2677ac */ /* 0x000ee20008000800 */
[----:B------:R-:W4:Y:S06]  /*0040*/  LDCU.64 UR36, c[0x0][0x358] ;  /* 0x00006b00ff2477ac */ /* 0x000f2c0008000a00 */
[----:B------:R-:W5:Y:S08]  /*0050*/  LDC.U8 R16, c[0x0][0x592] ;  /* 0x00016480ff107b82 */ /* 0x000f700000000000 */
[----:B------:R-:W0:Y:S01]  /*0060*/  LDC.U8 R18, c[0x0][0x591] ;  /* 0x00016440ff127b82 */ /* 0x000e220000000000 */
[----:B---3--:R-:W-:-:S02]  /*0070*/  UISETP.NE.AND UP0, UPT, UR38, URZ, UPT ;  /* 0x000000ff2600728c */ /* 0x008fc4000bf05270 */
[----:B--2---:R-:W-:-:S06]  /*0080*/  USHF.L.U32 UR4, UR4, 0x9, URZ ;  /* 0x0000000904047899 */ /* 0x004fcc00080006ff */
[----:B-1----:R-:W-:Y:S01]  /*0090*/  LOP3.LUT R17, R17, UR4, RZ, 0xfc, !PT ;  /* 0x0000000411117c12 */ /* 0x002fe2000f8efcff */
[----:B----4-:R-:W-:Y:S06]  /*00a0*/  BRA.U UP0, `(.L_x_4742) ;  /* 0x0000002900487547 */ /* 0x010fec000b800000 */
[----:B------:R-:W1:Y:S01]  /*00b0*/  LDCU UR4, c[0x0][0x380] ;  /* 0x00007000ff0477ac */ /* 0x000e620008000800 */
[----:B------:R-:W-:Y:S01]  /*00c0*/  BSSY.RECONVERGENT B6, `(.L_x_4743) ;  /* 0x00000a3000067945 */ /* 0x000fe20003800200 */
[----:B-1----:R-:W-:-:S13]  /*00d0*/  ISETP.GE.AND P0, PT, R17, UR4, PT ;  /* 0x0000000411007c0c */ /* 0x002fda000bf06270 */
[----:B------:R-:W-:Y:S05]  /*00e0*/  @P0 BRA `(.L_x_4744) ;  /* 0x0000000800800947 */ /* 0x000fea0003800000 */
[----:B------:R-:W-:Y:S01]  /*00f0*/  IMAD.MOV.U32 R3, RZ, RZ, 0x1 ;  /* 0x00000001ff037424 */ /* 0x000fe200078e00ff */
[C---:B-----5:R-:W-:Y:S02]  /*0100*/  LOP3.LUT R0, R16.reuse, 0xff, RZ, 0xc0, !PT ;  /* 0x000000ff10007812 */ /* 0x060fe400078ec0ff */
[----:B------:R-:W-:Y:S02]  /*0110*/  ISETP.LE.U32.AND P1, PT, R16, 0x2c, PT ;  /* 0x0000002c1000780c */ /* 0x000fe40003f23070 */
[CC--:B------:R-:W-:Y:S02]  /*0120*/  SHF.L.U32 R2, R3.reuse, R0.reuse, RZ ;  /* 0x0000000003027219 */ /* 0x0c0fe400000006ff */
[----:B------:R-:W-:Y:S02]  /*0130*/  SHF.L.U64.HI R0, R3, R0, RZ ;  /* 0x0000000003007219 */ /* 0x000fe400000102ff */
[----:B------:R-:W-:-:S04]  /*0140*/  LOP3.LUT P0, RZ, R2, 0x3f808fff, RZ, 0xc0, !PT ;  /* 0x3f808fff02ff7812 */ /* 0x000fc8000780c0ff */
[----:B------:R-:W-:-:S13]  /*0150*/  LOP3.LUT P0, RZ, R0, 0x1000, RZ, 0xc0, P0 ;  /* 0x0000100000ff7812 */ /* 0x000fda000000c0ff */
[----:B------:R-:W-:Y:S05]  /*0160*/  @P0 BRA P1, `(.L_x_4745) ;  /* 0x0000000000400947 */ /* 0x000fea0000800000 */
[----:B------:R-:W-:Y:S01]  /*0170*/  MOV R2, 0x0 ;  /* 0x0000000000027802 */ /* 0x000fe20000000f00 */
[----:B------:R-:W1:Y:S01]  /*0180*/  LDCU.64 UR4, c[0x4][0x198] ;  /* 0x01003300ff0477ac */ /* 0x000e620008000a00 */
[----:B------:R-:W-:Y:S02]  /*0190*/  HFMA2 R13, -RZ, RZ, 0, 0 ;  /* 0x00000000ff0d7431 */ /* 0x000fe400000001ff */
[----:B------:R-:W-:Y:S01]  /*01a0*/  IMAD.MOV.U32 R8, RZ, RZ, 0x4e ;  /* 0x0000004eff087424 */ /* 0x000fe200078e00ff */
[----:B------:R-:W2:Y:S01]  /*01b0*/  LDCU.64 UR6, c[0x4][0x1a0] ;  /* 0x01003400ff0677ac */ /* 0x000ea20008000a00 */
[----:B------:R-:W3:Y:S01]  /*01c0*/  LDC.64 R2, c[0x4][R2] ;  /* 0x0100000002027b82 */ /* 0x000ee20000000a00 */
[----:B------:R-:W-:Y:S01]  /*01d0*/  IMAD.MOV.U32 R12, RZ, RZ, 0x1 ;  /* 0x00000001ff0c7424 */ /* 0x000fe200078e00ff */
[----:B------:R-:W4:Y:S01]  /*01e0*/  LDCU.64 UR8, c[0x4][0x8] ;  /* 0x01000100ff0877ac */ /* 0x000f220008000a00 */
[----:B-1----:R-:W-:Y:S02]  /*01f0*/  IMAD.U32 R4, RZ, RZ, UR4 ;  /* 0x00000004ff047e24 */ /* 0x002fe4000f8e00ff */
[----:B------:R-:W-:Y:S01]  /*0200*/  IMAD.U32 R5, RZ, RZ, UR5 ;  /* 0x00000005ff057e24 */ /* 0x000fe2000f8e00ff */
[----:B--2---:R-:W-:Y:S01]  /*0210*/  MOV R6, UR6 ;  /* 0x0000000600067c02 */ /* 0x004fe20008000f00 */
[----:B------:R-:W-:-:S02]  /*0220*/  IMAD.U32 R7, RZ, RZ, UR7 ;  /* 0x00000007ff077e24 */ /* 0x000fc4000f8e00ff */
[----:B----4-:R-:W-:Y:S01]  /*0230*/  IMAD.U32 R10, RZ, RZ, UR8 ;  /* 0x00000008ff0a7e24 */ /* 0x010fe2000f8e00ff */
[----:B------:R-:W-:-:S07]  /*0240*/  MOV R11, UR9 ;  /* 0x00000009000b7c02 */ /* 0x000fce0008000f00 */
[----:B------:R-:W-:-:S07]  /*0250*/  LEPC R20, `(.L_x_4745) ;  /* 0x000000001014794e */ /* 0x000fce0000000000 */
[----:B0--3--:R-:W-:Y:S05]  /*0260*/  CALL.ABS.NOINC R2 ;  /* 0x0000000002007343 */ /* 0x009fea0003c00000 */
.L_x_4745:
[----:B0-----:R-:W-:-:S04]  /*0270*/  PRMT R0, R18, 0x9910, RZ ;  /* 0x0000991012007816 */ /* 0x001fc800000000ff */
[----:B------:R-:W-:-:S13]  /*0280*/  ISETP.GT.AND P0, PT, R0, 0x9, PT ;  /* 0x000000090000780c */ /* 0x000fda0003f04270 */
        /* <DEDUP_REMOVED lines=9> */
[----:B------:R-:W0:Y:S02]  /*0320*/  LDC.64 R2, c[0x0][0x580] ;  /* 0x00016000ff027b82 */ /* 0x000e240000000a00 */
[----:B0-----:R0:W-:Y:S01]  /*0330*/  STG.E.U8 desc[UR36][R2.64], RZ ;  /* 0x000000ff02007986 */ /* 0x0011e2000c101124 */
[----:B------:R-:W-:Y:S05]  /*0340*/  BRA `(.L_x_4751) ;  /* 0x0000000400e47947 */ /* 0x000fea0003800000 */
.L_x_4749:
[----:B------:R-:W0:Y:S02]  /*0350*/  LDC.64 R2, c[0x0][0x580] ;  /* 0x00016000ff027b82 */ /* 0x000e240000000a00 */
[----:B0-----:R0:W-:Y:S01]  /*0360*/  STG.E.U8 desc[UR36][R2.64], RZ ;  /* 0x000000ff02007986 */ /* 0x0011e2000c101124 */
[----:B------:R-:W-:Y:S05]  /*0370*/  BRA `(.L_x_4751) ;  /* 0x0000000400d87947 */ /* 0x000fea0003800000 */
.L_x_4748:
[----:B------:R-:W-:-:S13]  /*0380*/  ISETP.NE.AND P0, PT, R0, 0x2, PT ;  /* 0x000000020000780c */ /* 0x000fda0003f05270 */
[----:B------:R-:W-:Y:S05]  /*0390*/  @!P0 BRA `(.L_x_4752) ;  /* 0x0000000000288947 */ /* 0x000fea0003800000 */
[----:B------:R-:W-:-:S13]  /*03a0*/  ISETP.NE.AND P0, PT, R0, 0x3, PT ;  /* 0x000000030000780c */ /* 0x000fda0003f05270 */
[----:B------:R-:W-:Y:S05]  /*03b0*/  @!P0 BRA `(.L_x_4753) ;  /* 0x0000000000148947 */ /* 0x000fea0003800000 */
[----:B------:R-:W-:-:S13]  /*03c0*/  ISETP.NE.AND P0, PT, R0, 0x4, PT ;  /* 0x000000040000780c */ /* 0x000fda0003f05270 */
[----:B------:R-:W-:Y:S05]  /*03d0*/  @P0 BRA `(.L_x_4750) ;  /* 0x0000000400680947 */ /* 0x000fea0003800000 */
[----:B------:R-:W0:Y:S02]  /*03e0*/  LDC.64 R2, c[0x0][0x580] ;  /* 0x00016000ff027b82 */ /* 0x000e240000000a00 */
[----:B0-----:R0:W-:Y:S01]  /*03f0*/  STG.E.64 desc[UR36][R2.64], RZ ;  /* 0x000000ff02007986 */ /* 0x0011e2000c101b24 */
[----:B------:R-:W-:Y:S05]  /*0400*/  BRA `(.L_x_4751) ;  /* 0x0000000400b47947 */ /* 0x000fea0003800000 */
.L_x_4753:
[----:B------:R-:W0:Y:S02]  /*0410*/  LDC.64 R2, c[0x0][0x580] ;  /* 0x00016000ff027b82 */ /* 0x000e240000000a00 */
[----:B0-----:R0:W-:Y:S01]  /*0420*/  STG.E desc[UR36][R2.64], RZ ;  /* 0x000000ff02007986 */ /* 0x0011e2000c101924 */
[----:B------:R-:W-:Y:S05]  /*0430*/  BRA `(.L_x_4751) ;  /* 0x0000000400a87947 */ /* 0x000fea0003800000 */
.L_x_4752:
[----:B------:R-:W0:Y:S02]  /*0440*/  LDC.64 R2, c[0x0][0x580] ;  /* 0x00016000ff027b82 */ /* 0x000e240000000a00 */
[----:B0-----:R0:W-:Y:S01]  /*0450*/  STG.E.U16 desc[UR36][R2.64], RZ ;  /* 0x000000ff02007986 */ /* 0x0011e2000c101524 */
[----:B------:R-:W-:Y:S05]  /*0460*/  BRA `(.L_x_4751) ;  /* 0x00000004009c7947 */ /* 0x000fea0003800000 */
.L_x_4747:
[----:B------:R-:W-:-:S13]  /*0470*/  ISETP.GT.AND P0, PT, R0, 0x6, PT ;  /* 0x000000060000780c */ /* 0x000fda0003f04270 */
[----:B------:R-:W-:Y:S05]  /*0480*/  @P0 BRA `(.L_x_4754) ;  /* 0x0000000000280947 */ /* 0x000fea0003800000 */
[----:B------:R-:W-:-:S13]  /*0490*/  ISETP.NE.AND P0, PT, R0, 0x5, PT ;  /* 0x000000050000780c */ /* 0x000fda0003f05270 */
[----:B------:R-:W-:Y:S05]  /*04a0*/  @!P0 BRA `(.L_x_4755) ;  /* 0x0000000000148947 */ /* 0x000fea0003800000 */
[----:B------:R-:W-:-:S13]  /*04b0*/  ISETP.NE.AND P0, PT, R0, 0x6, PT ;  /* 0x000000060000780c */ /* 0x000fda0003f05270 */
[----:B------:R-:W-:Y:S05]  /*04c0*/  @P0 BRA `(.L_x_4750) ;  /* 0x00000004002c0947 */ /* 0x000fea0003800000 */
[----:B------:R-:W0:Y:S02]  /*04d0*/  LDC.64 R2, c[0x0][0x580] ;  /* 0x00016000ff027b82 */ /* 0x000e240000000a00 */
[----:B0-----:R0:W-:Y:S01]  /*04e0*/  STG.E desc[UR36][R2.64], RZ ;  /* 0x000000ff02007986 */ /* 0x0011e2000c101924 */
[----:B------:R-:W-:Y:S05]  /*04f0*/  BRA `(.L_x_4751) ;  /* 0x0000000400787947 */ /* 0x000fea0003800000 */
.L_x_4755:
[----:B------:R-:W0:Y:S02]  /*0500*/  LDC.64 R2, c[0x0][0x580] ;  /* 0x00016000ff027b82 */ /* 0x000e240000000a00 */
[----:B0-----:R0:W-:Y:S01]  /*0510*/  STG.E.U16 desc[UR36][R2.64], RZ ;  /* 0x000000ff02007986 */ /* 0x0011e2000c101524 */
[----:B------:R-:W-:Y:S05]  /*0520*/  BRA `(.L_x_4751) ;  /* 0x00000004006c7947 */ /* 0x000fea0003800000 */
.L_x_4754:
        /* <DEDUP_REMOVED lines=9> */
.L_x_4757:
[----:B------:R-:W0:Y:S02]  /*05c0*/  LDC.64 R2, c[0x0][0x580] ;  /* 0x00016000ff027b82 */ /* 0x000e240000000a00 */
[----:B0-----:R0:W-:Y:S01]  /*05d0*/  STG.E desc[UR36][R2.64], RZ ;  /* 0x000000ff02007986 */ /* 0x0011e2000c101924 */
[----:B------:R-:W-:Y:S05]  /*05e0*/  BRA `(.L_x_4751) ;  /* 0x00000004003c7947 */ /* 0x000fea0003800000 */
.L_x_4756:
[----:B------:R-:W0:Y:S02]  /*05f0*/  LDC.64 R2, c[0x0][0x580] ;  /* 0x00016000ff027b82 */ /* 0x000e240000000a00 */
[----:B0-----:R0:W-:Y:S01]  /*0600*/  STG.E.64 desc[UR36][R2.64], RZ ;  /* 0x000000ff02007986 */ /* 0x0011e2000c101b24 */
[----:B------:R-:W-:Y:S05]  /*0610*/  BRA `(.L_x_4751) ;  /* 0x0000000400307947 */ /* 0x000fea0003800000 */
.L_x_4746:
        /* <DEDUP_REMOVED lines=8> */
[----:B------:R-:W0:Y:S02]  /*06a0*/  LDC.64 R2, c[0x0][0x580] ;  /* 0x00016000ff027b82 */ /* 0x000e240000000a00 */
[----:B0-----:R0:W-:Y:S01]  /*06b0*/  STG.E.U8 desc[UR36][R2.64], RZ ;  /* 0x000000ff02007986 */ /* 0x0011e2000c101124 */
[----:B------:R-:W-:Y:S05]  /*06c0*/  BRA `(.L_x_4751) ;  /* 0x0000000400047947 */ /* 0x000fea0003800000 */
.L_x_4760:
[----:B------:R-:W0:Y:S02]  /*06d0*/  LDC.64 R2, c[0x0][0x580] ;  /* 0x00016000ff027b82 */ /* 0x000e240000000a00 */
[----:B0-----:R0:W-:Y:S01]  /*06e0*/  STG.E.128 desc[UR36][R2.64], RZ ;  /* 0x000000ff02007986 */ /* 0x0011e2000c101d24 */
[----:B------:R-:W-:Y:S05]  /*06f0*/  BRA `(.L_x_4751) ;  /* 0x0000000000f87947 */ /* 0x000fea0003800000 */
.L_x_4759:
[----:B------:R-:W-:-:S13]  /*0700*/  ISETP.NE.AND P0, PT, R0, 0xf, PT ;  /* 0x0000000f0000780c */ /* 0x000fda0003f05270 */
[----:B------:R-:W-:Y:S05]  /*0710*/  @!P0 BRA `(.L_x_4761) ;  /* 0x0000000000288947 */ /* 0x000fea0003800000 */
[----:B------:R-:W-:-:S13]  /*0720*/  ISETP.NE.AND P0, PT, R0, 0x17, PT ;  /* 0x000000170000780c */ /* 0x000fda0003f05270 */
[----:B------:R-:W-:Y:S05]  /*0730*/  @!P0 BRA `(.L_x_4762) ;  /* 0x0000000000148947 */ /* 0x000fea0003800000 */
[----:B------:R-:W-:-:S13]  /*0740*/  ISETP.NE.AND P0, PT, R0, 0x18, PT ;  /* 0x000000180000780c */ /* 0x000fda0003f05270 */
[----:B------:R-:W-:Y:S05]  /*0750*/  @P0 BRA `(.L_x_4750) ;  /* 0x0000000000880947 */ /* 0x000fea0003800000 */
[----:B------:R-:W0:Y:S02]  /*0760*/  LDC.64 R2, c[0x0][0x580] ;  /* 0x00016000ff027b82 */ /* 0x000e240000000a00 */
[----:B0-----:R0:W-:Y:S01]  /*0770*/  STG.E.U8 desc[UR36][R2.64], RZ ;  /* 0x000000ff02007986 */ /* 0x0011e2000c101124 */
[----:B------:R-:W-:Y:S05]  /*0780*/  BRA `(.L_x_4751) ;  /* 0x0000000000d47947 */ /* 0x000fea0003800000 */
.L_x_4762:
[----:B------:R-:W0:Y:S02]  /*0790*/  LDC.64 R2, c[0x0][0x580] ;  /* 0x00016000ff027b82 */ /* 0x000e240000000a00 */
[----:B0-----:R0:W-:Y:S01]  /*07a0*/  STG.E.U8 desc[UR36][R2.64], RZ ;  /* 0x000000ff02007986 */ /* 0x0011e2000c101124 */
[----:B------:R-:W-:Y:S05]  /*07b0*/  BRA `(.L_x_4751) ;  /* 0x0000000000c87947 */ /* 0x000fea0003800000 */
.L_x_4761:
[----:B------:R-:W0:Y:S02]  /*07c0*/  LDC.64 R2, c[0x0][0x580] ;  /* 0x00016000ff027b82 */ /* 0x000e240000000a00 */
[----:B0-----:R0:W-:Y:S01]  /*07d0*/  STG.E.U16 desc[UR36][R2.64], RZ ;  /* 0x000000ff02007986 */ /* 0x0011e2000c101524 */
[----:B------:R-:W-:Y:S05]  /*07e0*/  BRA `(.L_x_4751) ;  /* 0x0000000000bc7947 */ /* 0x000fea0003800000 */
.L_x_4758:
        /* <DEDUP_REMOVED lines=8> */
[----:B------:R-:W0:Y:S02]  /*0870*/  LDC.64 R2, c[0x0][0x580] ;  /* 0x00016000ff027b82 */ /* 0x000e240000000a00 */
[----:B0-----:R2:W-:Y:S01]  /*0880*/  STG.E.U16 desc[UR36][R2.64], RZ ;  /* 0x000000ff02007986 */ /* 0x0015e2000c101524 */
[----:B------:R-:W-:Y:S05]  /*0890*/  BRA `(.L_x_4751) ;  /* 0x0000000000907947 */ /* 0x000fea0003800000 */
.L_x_4765:
[----:B------:R-:W0:Y:S02]  /*08a0*/  LDC.64 R2, c[0x0][0x580] ;  /* 0x00016000ff027b82 */ /* 0x000e240000000a00 */
[----:B0-----:R1:W-:Y:S01]  /*08b0*/  STG.E.U8 desc[UR36][R2.64], RZ ;  /* 0x000000ff02007986 */ /* 0x0013e2000c101124 */
[----:B------:R-:W-:Y:S05]  /*08c0*/  BRA `(.L_x_4751) ;  /* 0x0000000000847947 */ /* 0x000fea0003800000 */
.L_x_4764:
[----:B------:R-:W0:Y:S02]  /*08d0*/  LDC.64 R2, c[0x0][0x580] ;  /* 0x00016000ff027b82 */ /* 0x000e240000000a00 */
[----:B0-----:R0:W-:Y:S01]  /*08e0*/  STG.E.U8 desc[UR36][R2.64], RZ ;  /* 0x000000ff02007986 */ /* 0x0011e2000c101124 */
[----:B------:R-:W-:Y:S05]  /*08f0*/  BRA `(.L_x_4751) ;  /* 0x0000000000787947 */ /* 0x000fea0003800000 */
.L_x_4763:
[----:B------:R-:W-:-:S13]  /*0900*/  ISETP.NE.AND P0, PT, R0, 0x1c, PT ;  /* 0x0000001c0000780c */ /* 0x000fda0003f05270 */
[----:B------:R-:W-:Y:S05]  /*0910*/  @!P0 BRA `(.L_x_4766) ;  /* 0x0000000000688947 */ /* 0x000fea0003800000 */
[----:B------:R-:W-:-:S13]  /*0920*/  ISETP.NE.AND P0, PT, R0, 0x1d, PT ;  /* 0x0000001d0000780c */ /* 0x000fda0003f05270 */
[----:B------:R-:W-:Y:S05]  /*0930*/  @!P0 BRA `(.L_x_4767) ;  /* 0x0000000000548947 */ /* 0x000fea0003800000 */
[----:B------:R-:W-:-:S13]  /*0940*/  ISETP.NE.AND P0, PT, R0, 0x2c, PT ;  /* 0x0000002c0000780c */ /* 0x000fda0003f05270 */
[----:B------:R-:W0:Y:S02]  /*0950*/  @!P0 LDC.64 R2, c[0x0][0x580] ;  /* 0x00016000ff028b82 */ /* 0x000e240000000a00 */
[----:B0-----:R3:W-:Y:S01]  /*0960*/  @!P0 STG.E.U8 desc[UR36][R2.64], RZ ;  /* 0x000000ff02008986 */ /* 0x0017e2000c101124 */
[----:B------:R-:W-:Y:S05]  /*0970*/  @!P0 BRA `(.L_x_4751) ;  /* 0x0000000000588947 */ /* 0x000fea0003800000 */
.L_x_4750:
[----:B---3--:R-:W-:Y:S01]  /*0980*/  MOV R2, 0x0 ;  /* 0x0000000000027802 */ /* 0x008fe20000000f00 */
        /* <DEDUP_REMOVED lines=15> */
.L_x_4768:
[----:B------:R-:W-:Y:S05]  /*0a80*/  BRA `(.L_x_4751) ;  /* 0x0000000000147947 */ /* 0x000fea0003800000 */
.L_x_4767:
[----:B------:R-:W0:Y:S02]  /*0a90*/  LDC.64 R2, c[0x0][0x580] ;  /* 0x00016000ff027b82 */ /* 0x000e240000000a00 */
[----:B0-----:R4:W-:Y:S01]  /*0aa0*/  STG.E.64 desc[UR36][R2.64], RZ ;  /* 0x000000ff02007986 */ /* 0x0019e2000c101b24 */
[----:B------:R-:W-:Y:S05]  /*0ab0*/  BRA `(.L_x_4751) ;  /* 0x0000000000087947 */ /* 0x000fea0003800000 */
.L_x_4766:
[----:B------:R-:W0:Y:S02]  /*0ac0*/  LDC.64 R2, c[0x0][0x580] ;  /* 0x00016000ff027b82 */ /* 0x000e240000000a00 */
[----:B0-----:R5:W-:Y:S02]  /*0ad0*/  STG.E desc[UR36][R2.64], RZ ;  /* 0x000000ff02007986 */ /* 0x001be4000c101924 */
.L_x_4751:
[----:B------:R-:W-:-:S07]  /*0ae0*/  VIADD R17, R17, 0x80 ;  /* 0x0000008011117836 */ /* 0x000fce0000000000 */
.L_x_4744:
[----:B------:R-:W-:Y:S05]  /*0af0*/  BSYNC.RECONVERGENT B6 ;  /* 0x0000000000067941 */ /* 0x000fea0003800200 */
.L_x_4743:
[----:B------:R-:W0:Y:S01]  /*0b00*/  LDCU UR4, c[0x0][0x380] ;  /* 0x00007000ff0477ac */ /* 0x000e220008000800 */
[----:B------:R-:W-:Y:S01]  /*0b10*/  BSSY.RECONVERGENT B6, `(.L_x_4769) ;  /* 0x00000a3000067945 */ /* 0x000fe20003800200 */
[----:B0-----:R-:W-:-:S13]  /*0b20*/  ISETP.GE.AND P0, PT, R17, UR4, PT ;  /* 0x0000000411007c0c */ /* 0x001fda000bf06270 */
[----:B------:R-:W-:Y:S05]  /*0b30*/  @P0 BRA `(.L_x_4770) ;  /* 0x0000000800800947 */ /* 0x000fea0003800000 */
[----:B-12345:R-:W-:Y:S01]  /*0b40*/  IMAD.MOV.U32 R3, RZ, RZ, 0x1 ;  /* 0x00000001ff037424 */ /* 0x03efe200078e00ff */
[C---:B------:R-:W-:Y:S02]  /*0b50*/  LOP3.LUT R0, R16.reuse, 0xff, RZ, 0xc0, !PT ;  /* 0x000000ff10007812 */ /* 0x040fe400078ec0ff */
[----:B------:R-:W-:Y:S02]  /*0b60*/  ISETP.LE.U32.AND P1, PT, R16, 0x2c, PT ;  /* 0x0000002c1000780c */ /* 0x000fe40003f23070 */
[CC--:B------:R-:W-:Y:S02]  /*0b70*/  SHF.L.U32 R2, R3.reuse, R0.reuse, RZ ;  /* 0x0000000003027219 */ /* 0x0c0fe400000006ff */
[----:B------:R-:W-:Y:S02]  /*0b80*/  SHF.L.U64.HI R0, R3, R0, RZ ;  /* 0x0000000003007219 */ /* 0x000fe400000102ff */
[----:B------:R-:W-:-:S04]  /*0b90*/  LOP3.LUT P0, RZ, R2, 0x3f808fff, RZ, 0xc0, !PT ;  /* 0x3f808fff02ff7812 */ /* 0x000fc8000780c0ff */
[----:B------:R-:W-:-:S13]  /*0ba0*/  LOP3.LUT P0, RZ, R0, 0x1000, RZ, 0xc0, P0 ;  /* 0x0000100000ff7812 */ /* 0x000fda000000c0ff */
[----:B------:R-:W-:Y:S05]  /*0bb0*/  @P0 BRA P1, `(.L_x_4771) ;  /* 0x0000000000400947 */ /* 0x000fea0000800000 */
        /* <DEDUP_REMOVED lines=16> */
.L_x_4771:
[----:B------:R-:W-:-:S04]  /*0cc0*/  PRMT R0, R18, 0x9910, RZ ;  /* 0x0000991012007816 */ /* 0x000fc800000000ff */
        /* <DEDUP_REMOVED lines=13> */
.L_x_4775:
[----:B------:R-:W0:Y:S02]  /*0da0*/  LDC.64 R2, c[0x0][0x580] ;  /* 0x00016000ff027b82 */ /* 0x000e240000000a00 */
[----:B0-----:R3:W-:Y:S01]  /*0db0*/  STG.E.U8 desc[UR36][R2.64], RZ ;  /* 0x000000ff02007986 */ /* 0x0017e2000c101124 */
[----:B------:R-:W-:Y:S05]  /*0dc0*/  BRA `(.L_x_4777) ;  /* 0x0000000400d87947 */ /* 0x000fea0003800000 */
.L_x_4774:
        /* <DEDUP_REMOVED lines=9> */
.L_x_4779:
[----:B------:R-:W0:Y:S02]  /*0e60*/  LDC.64 R2, c[0x0][0x580] ;  /* 0x00016000ff027b82 */ /* 0x000e240000000a00 */
[----:B0-----:R1:W-:Y:S01]  /*0e70*/  STG.E desc[UR36][R2.64], RZ ;  /* 0x000000ff02007986 */ /* 0x0013e2000c101924 */
[----:B------:R-:W-:Y:S05]  /*0e80*/  BRA `(.L_x_4777) ;  /* 0x0000000400a87947 */ /* 0x000fea0003800000 */
.L_x_4778:
[----:B------:R-:W0:Y:S02]  /*0e90*/  LDC.64 R2, c[0x0][0x580] ;  /* 0x00016000ff027b82 */ /* 0x000e240000000a00 */
[----:B0-----:R2:W-:Y:S01]  /*0ea0*/  STG.E.U16 desc[UR36][R2.64], RZ ;  /* 0x000000ff02007986 */ /* 0x0015e2000c101524 */
[----:B------:R-:W-:Y:S05]  /*0eb0*/  BRA `(.L_x_4777) ;  /* 0x00000004009c7947 */ /* 0x000fea0003800000 */
.L_x_4773:
        /* <DEDUP_REMOVED lines=9> */
.L_x_4781:
[----:B------:R-:W0:Y:S02]  /*0f50*/  LDC.64 R2, c[0x0][0x580] ;  /* 0x00016000ff027b82 */ /* 0x000e240000000a00 */
[----:B0-----:R0:W-:Y:S01]  /*0f60*/  STG.E.U16 desc[UR36][R2.64], RZ ;  /* 0x000000ff02007986 */ /* 0x0011e2000c101524 */
[----:B------:R-:W-:Y:S05]  /*0f70*/  BRA `(.L_x_4777) ;  /* 0x00000004006c7947 */ /* 0x000fea0003800000 */
.L_x_4780:
        /* <DEDUP_REMOVED lines=9> */
.L_x_4783:
[----:B------:R-:W0:Y:S02]  /*1010*/  LDC.64 R2, c[0x0][0x580] ;  /* 0x00016000ff027b82 */ /* 0x000e240000000a00 */
[----:B0-----:R0:W-:Y:S01]  /*1020*/  STG.E desc[UR36][R2.64], RZ ;  /* 0x000000ff02007986 */ /* 0x0011e2000c101924 */
[----:B------:R-:W-:Y:S05]  /*1030*/  BRA `(.L_x_4777) ;  /* 0x00000004003c7947 */ /* 0x000fea0003800000 */
.L_x_4782:
[----:B------:R-:W0:Y:S02]  /*1040*/  LDC.64 R2, c[0x0][0x580] ;  /* 0x00016000ff027b82 */ /* 0x000e240000000a00 */
[----:B0-----:R5:W-:Y:S01]  /*1050*/  STG.E.64 desc[UR36][R2.64], RZ ;  /* 0x000000ff02007986 */ /* 0x001be2000c101b24 */
[----:B------:R-:W-:Y:S05]  /*1060*/  BRA `(.L_x_4777) ;  /* 0x0000000400307947 */ /* 0x000fea0003800000 */
.L_x_4772:
        /* <DEDUP_REMOVED lines=11> */
.L_x_4786:
[----:B------:R-:W0:Y:S02]  /*1120*/  LDC.64 R2, c[0x0][0x580] ;  /* 0x00016000ff027b82 */ /* 0x000e240000000a00 */
[----:B0-----:R0:W-:Y:S01]  /*1130*/  STG.E.128 desc[UR36][R2.64], RZ ;  /* 0x000000ff02007986 */ /* 0x0011e2000c101d24 */
[----:B------:R-:W-:Y:S05]  /*1140*/  BRA `(.L_x_4777) ;  /* 0x0000000000f87947 */ /* 0x000fea0003800000 */
.L_x_4785:
        /* <DEDUP_REMOVED lines=9> */
.L_x_4788:
[----:B------:R-:W0:Y:S02]  /*11e0*/  LDC.64 R2, c[0x0][0x580] ;  /* 0x00016000ff027b82 */ /* 0x000e240000000a00 */
[----:B0-----:R0:W-:Y:S01]  /*11f0*/  STG.E.U8 desc[UR36][R2.64], RZ ;  /* 0x000000ff02007986 */ /* 0x0011e2000c101124 */
[----:B------:R-:W-:Y:S05]  /*1200*/  BRA `(.L_x_4777) ;  /* 0x0000000000c87947 */ /* 0x000fea0003800000 */
.L_x_4787:
[----:B------:R-:W0:Y:S02]  /*1210*/  LDC.64 R2, c[0x0][0x580] ;  /* 0x00016000ff027b82 */ /* 0x000e240000000a00 */
[----:B0-----:R0:W-:Y:S01]  /*1220*/  STG.E.U16 desc[UR36][R2.64], RZ ;  /* 0x000000ff02007986 */ /* 0x0011e2000c101524 */
[----:B------:R-:W-:Y:S05]  /*1230*/  BRA `(.L_x_4777) ;  /* 0x0000000000bc7947 */ /* 0x000fea0003800000 */
.L_x_4784:
        /* <DEDUP_REMOVED lines=11> */
.L_x_4791:
[----:B------:R-:W0:Y:S02]  /*12f0*/  LDC.64 R2, c[0x0][0x580] ;  /* 0x00016000ff027b82 */ /* 0x000e240000000a00 */
[----:B0-----:R0:W-:Y:S01]  /*1300*/  STG.E.U8 desc[UR36][R2.64], RZ ;  /* 0x000000ff02007986 */ /* 0x0011e2000c101124 */
[----:B------:R-:W-:Y:S05]  /*1310*/  BRA `(.L_x_4777) ;  /* 0x0000000000847947 */ /* 0x000fea0003800000 */
.L_x_4790:
[----:B------:R-:W0:Y:S02]  /*1320*/  LDC.64 R2, c[0x0][0x580] ;  /* 0x00016000ff027b82 */ /* 0x000e240000000a00 */
[----:B0-----:R0:W-:Y:S01]  /*1330*/  STG.E.U8 desc[UR36][R2.64], RZ ;  /* 0x000000ff02007986 */ /* 0x0011e2000c101124 */
[----:B------:R-:W-:Y:S05]  /*1340*/  BRA `(.L_x_4777) ;  /* 0x0000000000787947 */ /* 0x000fea0003800000 */
.L_x_4789:
        /* <DEDUP_REMOVED lines=8> */
.L_x_4776:
[----:B0-----:R-:W-:Y:S01]  /*13d0*/  MOV R2, 0x0 ;  /* 0x0000000000027802 */ /* 0x001fe20000000f00 */
[----:B------:R-:W0:Y:S01]  /*13e0*/  LDCU.64 UR4, c[0x4][0x198] ;  /* 0x01003300ff0477ac */ /* 0x000e220008000a00 */
[----:B------:R-:W-:Y:S02]  /*13f0*/  HFMA2 R8, -RZ, RZ, 0, 6.020069122314453125e-06 ;  /* 0x00000065ff087431 */ /* 0x000fe400000001ff */
        /* <DEDUP_REMOVED lines=13> */
.L_x_4794:
[----:B------:R-:W-:Y:S05]  /*14d0*/  BRA `(.L_x_4777) ;  /* 0x0000000000147947 */ /* 0x000fea0003800000 */
.L_x_4793:
[----:B------:R-:W0:Y:S02]  /*14e0*/  LDC.64 R2, c[0x0][0x580] ;  /* 0x00016000ff027b82 */ /* 0x000e240000000a00 */
[----:B0-----:R0:W-:Y:S01]  /*14f0*/  STG.E.64 desc[UR36][R2.64], RZ ;  /* 0x000000ff02007986 */ /* 0x0011e2000c101b24 */
[----:B------:R-:W-:Y:S05]  /*1500*/  BRA `(.L_x_4777) ;  /* 0x0000000000087947 */ /* 0x000fea0003800000 */
.L_x_4792:
[----:B------:R-:W0:Y:S02]  /*1510*/  LDC.64 R2, c[0x0][0x580] ;  /* 0x00016000ff027b82 */ /* 0x000e240000000a00 */
[----:B0-----:R0:W-:Y:S02]  /*1520*/  STG.E desc[UR36][R2.64], RZ ;  /* 0x000000ff02007986 */ /* 0x0011e4000c101924 */
.L_x_4777:
[----:B------:R-:W-:-:S07]  /*1530*/  IADD3 R17, PT, PT, R17, 0x80, RZ ;  /* 0x0000008011117810 */ /* 0x000fce0007ffe0ff */
.L_x_4770:
[----:B------:R-:W-:Y:S05]  /*1540*/  BSYNC.RECONVERGENT B6 ;  /* 0x0000000000067941 */ /* 0x000fea0003800200 */
.L_x_4769:
        /* <DEDUP_REMOVED lines=28> */
.L_x_4797:
        /* <DEDUP_REMOVED lines=14> */
.L_x_4801:
[----:B------:R-:W0:Y:S02]  /*17f0*/  LDC.64 R2, c[0x0][0x580] ;  /* 0x00016000ff027b82 */ /* 0x000e240000000a00 */
[----:B0-----:R0:W-:Y:S01]  /*1800*/  STG.E.U8 desc[UR36][R2.64], RZ ;  /* 0x000000ff02007986 */ /* 0x0011e2000c101124 */
[----:B------:R-:W-:Y:S05]  /*1810*/  BRA `(.L_x_4803) ;  /* 0x0000000400d87947 */ /* 0x000fea0003800000 */
.L_x_4800:
        /* <DEDUP_REMOVED lines=9> */
.L_x_4805:
[----:B------:R-:W0:Y:S02]  /*18b0*/  LDC.64 R2, c[0x0][0x580] ;  /* 0x00016000ff027b82 */ /* 0x000e240000000a00 */
[----:B0-----:R0:W-:Y:S01]  /*18c0*/  STG.E desc[UR36][R2.64], RZ ;  /* 0x000000ff02007986 */ /* 0x0011e2000c101924 */
[----:B------:R-:W-:Y:S05]  /*18d0*/  BRA `(.L_x_4803) ;  /* 0x0000000400a87947 */ /* 0x000fea0003800000 */
.L_x_4804:
[----:B------:R-:W0:Y:S02]  /*18e0*/  LDC.64 R2, c[0x0][0x580] ;  /* 0x00016000ff027b82 */ /* 0x000e240000000a00 */
[----:B0-----:R0:W-:Y:S01]  /*18f0*/  STG.E.U16 desc[UR36][R2.64], RZ ;  /* 0x000000ff02007986 */ /* 0x0011e2000c101524 */
[----:B------:R-:W-:Y:S05]  /*1900*/  BRA `(.L_x_4803) ;  /* 0x00000004009c7947 */ /* 0x000fea0003800000 */
.L_x_4799:
        /* <DEDUP_REMOVED lines=9> */
.L_x_4807:
[----:B------:R-:W0:Y:S02]  /*19a0*/  LDC.64 R2, c[0x0][0x580] ;  /* 0x00016000ff027b82 */ /* 0x000e240000000a00 */
[----:B0-----:R0:W-:Y:S01]  /*19b0*/  STG.E.U16 desc[UR36][R2.64], RZ ;  /* 0x000000ff02007986 */ /* 0x0011e2000c101524 */
[----:B------:R-:W-:Y:S05]  /*19c0*/  BRA `(.L_x_4803) ;  /* 0x00000004006c7947 */ /* 0x000fea0003800000 */
.L_x_4806:
        /* <DEDUP_REMOVED lines=9> */
.L_x_4809:
[----:B------:R-:W0:Y:S02]  /*1a60*/  LDC.64 R2, c[0x0][0x580] ;  /* 0x00016000ff027b82 */ /* 0x000e240000000a00 */
[----:B0-----:R0:W-:Y:S01]  /*1a70*/  STG.E desc[UR36][R2.64], RZ ;  /* 0x000000ff02007986 */ /* 0x0011e2000c101924 */
[----:B------:R-:W-:Y:S05]  /*1a80*/  BRA `(.L_x_4803) ;  /* 0x00000004003c7947 */ /* 0x000fea0003800000 */
.L_x_4808:
[----:B------:R-:W0:Y:S02]  /*1a90*/  LDC.64 R2, c[0x0][0x580] ;  /* 0x00016000ff027b82 */ /* 0x000e240000000a00 */
[----:B0-----:R0:W-:Y:S01]  /*1aa0*/  STG.E.64 desc[UR36][R2.64], RZ ;  /* 0x000000ff02007986 */ /* 0x0011e2000c101b24 */
[----:B------:R-:W-:Y:S05]  /*1ab0*/  BRA `(.L_x_4803) ;  /* 0x0000000400307947 */ /* 0x000fea0003800000 */
.L_x_4798:
        /* <DEDUP_REMOVED lines=11> */
.L_x_4812:
[----:B------:R-:W0:Y:S02]  /*1b70*/  LDC.64 R2, c[0x0][0x580] ;  /* 0x00016000ff027b82 */ /* 0x000e240000000a00 */
[----:B0-----:R0:W-:Y:S01]  /*1b80*/  STG.E.128 desc[UR36][R2.64], RZ ;  /* 0x000000ff02007986 */ /* 0x0011e2000c101d24 */
[----:B------:R-:W-:Y:S05]  /*1b90*/  BRA `(.L_x_4803) ;  /* 0x0000000000f87947 */ /* 0x000fea0003800000 */
.L_x_4811:
        /* <DEDUP_REMOVED lines=9> */
.L_x_4814:
[----:B------:R-:W0:Y:S02]  /*1c30*/  LDC.64 R2, c[0x0][0x580] ;  /* 0x00016000ff027b82 */ /* 0x000e240000000a00 */
[----:B0-----:R0:W-:Y:S01]  /*1c40*/  STG.E.U8 desc[UR36][R2.64], RZ ;  /* 0x000000ff02007986 */ /* 0x0011e2000c101124 */
[----:B------:R-:W-:Y:S05]  /*1c50*/  BRA `(.L_x_4803) ;  /* 0x0000000000c87947 */ /* 0x000fea0003800000 */
.L_x_4813:
[----:B------:R-:W0:Y:S02]  /*1c60*/  LDC.64 R2, c[0x0][0x580] ;  /* 0x00016000ff027b82 */ /* 0x000e240000000a00 */
[----:B0-----:R0:W-:Y:S01]  /*1c70*/  STG.E.U16 desc[UR36][R2.64], RZ ;  /* 0x000000ff02007986 */ /* 0x0011e2000c101524 */
[----:B------:R-:W-:Y:S05]  /*1c80*/  BRA `(.L_x_4803) ;  /* 0x0000000000bc7947 */ /* 0x000fea0003800000 */
.L_x_4810:
        /* <DEDUP_REMOVED lines=11> */
.L_x_4817:
[----:B------:R-:W0:Y:S02]  /*1d40*/  LDC.64 R2, c[0x0][0x580] ;  /* 0x00016000ff027b82 */ /* 0x000e240000000a00 */
[----:B0-----:R1:W-:Y:S01]  /*1d50*/  STG.E.U8 desc[UR36][R2.64], RZ ;  /* 0x000000ff02007986 */ /* 0x0013e2000c101124 */
[----:B------:R-:W-:Y:S05]  /*1d60*/  BRA `(.L_x_4803) ;  /* 0x0000000000847947 */ /* 0x000fea0003800000 */
.L_x_4816:
[----:B------:R-:W0:Y:S02]  /*1d70*/  LDC.64 R2, c[0x0][0x580] ;  /* 0x00016000ff027b82 */ /* 0x000e240000000a00 */
[----:B0-----:R2:W-:Y:S01]  /*1d80*/  STG.E.U8 desc[UR36][R2.64], RZ ;  /* 0x000000ff02007986 */ /* 0x0015e2000c101124 */
[----:B------:R-:W-:Y:S05]  /*1d90*/  BRA `(.L_x_4803) ;  /* 0x0000000000787947 */ /* 0x000fea0003800000 */
.L_x_4815:
        /* <DEDUP_REMOVED lines=8> */
.L_x_4802:
[----:B---3--:R-:W-:Y:S01]  /*1e20*/  MOV R2, 0x0 ;  /* 0x0000000000027802 */ /* 0x008fe20000000f00 */
        /* <DEDUP_REMOVED lines=15> */
.L_x_4820:
[----:B------:R-:W-:Y:S05]  /*1f20*/  BRA `(.L_x_4803) ;  /* 0x0000000000147947 */ /* 0x000fea0003800000 */
.L_x_4819:
[----:B------:R-:W0:Y:S02]  /*1f30*/  LDC.64 R2, c[0x0][0x580] ;  /* 0x00016000ff027b82 */ /* 0x000e240000000a00 */
[----:B0-----:R4:W-:Y:S01]  /*1f40*/  STG.E.64 desc[UR36][R2.64], RZ ;  /* 0x000000ff02007986 */ /* 0x0019e2000c101b24 */
[----:B------:R-:W-:Y:S05]  /*1f50*/  BRA `(.L_x_4803) ;  /* 0x0000000000087947 */ /* 0x000fea0003800000 */
.L_x_4818:
[----:B------:R-:W0:Y:S02]  /*1f60*/  LDC.64 R2, c[0x0][0x580] ;  /* 0x00016000ff027b82 */ /* 0x000e240000000a00 */
[----:B0-----:R5:W-:Y:S02]  /*1f70*/  STG.E desc[UR36][R2.64], RZ ;  /* 0x000000ff02007986 */ /* 0x001be4000c101924 */
.L_x_4803:
[----:B------:R-:W-:-:S07]  /*1f80*/  VIADD R17, R17, 0x80 ;  /* 0x0000008011117836 */ /* 0x000fce0000000000 */
.L_x_4796:
[----:B------:R-:W-:Y:S05]  /*1f90*/  BSYNC.RECONVERGENT B6 ;  /* 0x0000000000067941 */ /* 0x000fea0003800200 */
.L_x_4795:
[----:B------:R-:W0:Y:S02]  /*1fa0*/  LDCU UR4, c[0x0][0x380] ;  /* 0x00007000ff0477ac */ /* 0x000e240008000800 */
[----:B0-----:R-:W-:-:S13]  /*1fb0*/  ISETP.GE.AND P0, PT, R17, UR4, PT ;  /* 0x0000000411007c0c */ /* 0x001fda000bf06270 */
[----:B------:R-:W-:Y:S05]  /*1fc0*/  @P0 EXIT ;  /* 0x000000000000094d */ /* 0x000fea0003800000 */
[----:B-12345:R-:W-:Y:S01]  /*1fd0*/  HFMA2 R3, -RZ, RZ, 0, 5.9604644775390625e-08 ;  /* 0x00000001ff037431 */ /* 0x03efe200000001ff */
        /* <DEDUP_REMOVED lines=9> */
[----:B------:R-:W-:Y:S01]  /*2070*/  IMAD.MOV.U32 R8, RZ, RZ, 0x4e ;  /* 0x0000004eff087424 */ /* 0x000fe200078e00ff */
[----:B------:R-:W-:Y:S01]  /*2080*/  MOV R13, RZ ;  /* 0x000000ff000d7202 */ /* 0x000fe20000000f00 */
        /* <DEDUP_REMOVED lines=12> */
.L_x_4821:
        /* <DEDUP_REMOVED lines=12> */
[----:B0-----:R-:W-:Y:S01]  /*2210*/  STG.E.U8 desc[UR36][R2.64], RZ ;  /* 0x000000ff02007986 */ /* 0x001fe2000c101124 */
[----:B------:R-:W-:Y:S05]  /*2220*/  EXIT ;  /* 0x000000000000794d */ /* 0x000fea0003800000 */
.L_x_4825:
[----:B------:R-:W0:Y:S02]  /*2230*/  LDC.64 R2, c[0x0][0x580] ;  /* 0x00016000ff027b82 */ /* 0x000e240000000a00 */
[----:B0-----:R-:W-:Y:S01]  /*2240*/  STG.E.U8 desc[UR36][R2.64], RZ ;  /* 0x000000ff02007986 */ /* 0x001fe2000c101124 */
[----:B------:R-:W-:Y:S05]  /*2250*/  EXIT ;  /* 0x000000000000794d */ /* 0x000fea0003800000 */
.L_x_4824:
[----:B------:R-:W-:-:S13]  /*2260*/  ISETP.NE.AND P0, PT, R0, 0x2, PT ;  /* 0x000000020000780c */ /* 0x000fda0003f05270 */
[----:B------:R-:W-:Y:S05]  /*2270*/  @!P0 BRA `(.L_x_4827) ;  /* 0x0000000000288947 */ /* 0x000fea0003800000 */
[----:B------:R-:W-:-:S13]  /*2280*/  ISETP.NE.AND P0, PT, R0, 0x3, PT ;  /* 0x000000030000780c */ /* 0x000fda0003f05270 */
[----:B------:R-:W-:Y:S05]  /*2290*/  @!P0 BRA `(.L_x_4828) ;  /* 0x0000000000148947 */ /* 0x000fea0003800000 */
[----:B------:R-:W-:-:S13]  /*22a0*/  ISETP.NE.AND P0, PT, R0, 0x4, PT ;  /* 0x000000040000780c */ /* 0x000fda0003f05270 */
[----:B------:R-:W-:Y:S05]  /*22b0*/  @P0 BRA `(.L_x_4826) ;  /* 0x0000000400680947 */ /* 0x000fea0003800000 */
[----:B------:R-:W0:Y:S02]  /*22c0*/  LDC.64 R2, c[0x0][0x580] ;  /* 0x00016000ff027b82 */ /* 0x000e240000000a00 */
[----:B0-----:R-:W-:Y:S01]  /*22d0*/  STG.E.64 desc[UR36][R2.64], RZ ;  /* 0x000000ff02007986 */ /* 0x001fe2000c101b24 */
[----:B------:R-:W-:Y:S05]  /*22e0*/  EXIT ;  /* 0x000000000000794d */ /* 0x000fea0003800000 */
.L_x_4828:
[----:B------:R-:W0:Y:S02]  /*22f0*/  LDC.64 R2, c[0x0][0x580] ;  /* 0x00016000ff027b82 */ /* 0x000e240000000a00 */
[----:B0-----:R-:W-:Y:S01]  /*2300*/  STG.E desc[UR36][R2.64], RZ ;  /* 0x000000ff02007986 */ /* 0x001fe2000c101924 */
[----:B------:R-:W-:Y:S05]  /*2310*/  EXIT ;  /* 0x000000000000794d */ /* 0x000fea0003800000 */
.L_x_4827:
[----:B------:R-:W0:Y:S02]  /*2320*/  LDC.64 R2, c[0x0][0x580] ;  /* 0x00016000ff027b82 */ /* 0x000e240000000a00 */
[----:B0-----:R-:W-:Y:S01]  /*2330*/  STG.E.U16 desc[UR36][R2.64], RZ ;  /* 0x000000ff02007986 */ /* 0x001fe2000c101524 */
[----:B------:R-:W-:Y:S05]  /*2340*/  EXIT ;  /* 0x000000000000794d */ /* 0x000fea0003800000 */
.L_x_4823:
[----:B------:R-:W-:-:S13]  /*2350*/  ISETP.GT.AND P0, PT, R0, 0x6, PT ;  /* 0x000000060000780c */ /* 0x000fda0003f04270 */
[----:B------:R-:W-:Y:S05]  /*2360*/  @P0 BRA `(.L_x_4829) ;  /* 0x0000000000280947 */ /* 0x000fea0003800000 */
[----:B------:R-:W-:-:S13]  /*2370*/  ISETP.NE.AND P0, PT, R0, 0x5, PT ;  /* 0x000000050000780c */ /* 0x000fda0003f05270 */
[----:B------:R-:W-:Y:S05]  /*2380*/  @!P0 BRA `(.L_x_4830) ;  /* 0x0000000000148947 */ /* 0x000fea0003800000 */
[----:B------:R-:W-:-:S13]  /*2390*/  ISETP.NE.AND P0, PT, R0, 0x6, PT ;  /* 0x000000060000780c */ /* 0x000fda0003f05270 */
[----:B------:R-:W-:Y:S05]  /*23a0*/  @P0 BRA `(.L_x_4826) ;  /* 0x00000004002c0947 */ /* 0x000fea0003800000 */
[----:B------:R-:W0:Y:S02]  /*23b0*/  LDC.64 R2, c[0x0][0x580] ;  /* 0x00016000ff027b82 */ /* 0x000e240000000a00 */
[----:B0-----:R-:W-:Y:S01]  /*23c0*/  STG.E desc[UR36][R2.64], RZ ;  /* 0x000000ff02007986 */ /* 0x001fe2000c101924 */
[----:B------:R-:W-:Y:S05]  /*23d0*/  EXIT ;  /* 0x000000000000794d */ /* 0x000fea0003800000 */
.L_x_4830:
[----:B------:R-:W0:Y:S02]  /*23e0*/  LDC.64 R2, c[0x0][0x580] ;  /* 0x00016000ff027b82 */ /* 0x000e240000000a00 */
[----:B0-----:R-:W-:Y:S01]  /*23f0*/  STG.E.U16 desc[UR36][R2.64], RZ ;  /* 0x000000ff02007986 */ /* 0x001fe2000c101524 */
[----:B------:R-:W-:Y:S05]  /*2400*/  EXIT ;  /* 0x000000000000794d */ /* 0x000fea0003800000 */
.L_x_4829:
        /* <DEDUP_REMOVED lines=9> */
.L_x_4832:
[----:B------:R-:W0:Y:S02]  /*24a0*/  LDC.64 R2, c[0x0][0x580] ;  /* 0x00016000ff027b82 */ /* 0x000e240000000a00 */
[----:B0-----:R-:W-:Y:S01]  /*24b0*/  STG.E desc[UR36][R2.64], RZ ;  /* 0x000000ff02007986 */ /* 0x001fe2000c101924 */
[----:B------:R-:W-:Y:S05]  /*24c0*/  EXIT ;  /* 0x000000000000794d */ /* 0x000fea0003800000 */
.L_x_4831:
[----:B------:R-:W0:Y:S02]  /*24d0*/  LDC.64 R2, c[0x0][0x580] ;  /* 0x00016000ff027b82 */ /* 0x000e240000000a00 */
[----:B0-----:R-:W-:Y:S01]  /*24e0*/  STG.E.64 desc[UR36][R2.64], RZ ;  /* 0x000000ff02007986 */ /* 0x001fe2000c101b24 */
[----:B------:R-:W-:Y:S05]  /*24f0*/  EXIT ;  /* 0x000000000000794d */ /* 0x000fea0003800000 */
.L_x_4822:
        /* <DEDUP_REMOVED lines=9> */
[----:B0-----:R-:W-:Y:S01]  /*2590*/  STG.E.U8 desc[UR36][R2.64], RZ ;  /* 0x000000ff02007986 */ /* 0x001fe2000c101124 */
[----:B------:R-:W-:Y:S05]  /*25a0*/  EXIT ;  /* 0x000000000000794d */ /* 0x000fea0003800000 */
.L_x_4835:
[----:B------:R-:W0:Y:S02]  /*25b0*/  LDC.64 R2, c[0x0][0x580] ;  /* 0x00016000ff027b82 */ /* 0x000e240000000a00 */
[----:B0-----:R-:W-:Y:S01]  /*25c0*/  STG.E.128 desc[UR36][R2.64], RZ ;  /* 0x000000ff02007986 */ /* 0x001fe2000c101d24 */
[----:B------:R-:W-:Y:S05]  /*25d0*/  EXIT ;  /* 0x000000000000794d */ /* 0x000fea0003800000 */
.L_x_4834:
[----:B------:R-:W-:-:S13]  /*25e0*/  ISETP.NE.AND P0, PT, R0, 0xf, PT ;  /* 0x0000000f0000780c */ /* 0x000fda0003f05270 */
[----:B------:R-:W-:Y:S05]  /*25f0*/  @!P0 BRA `(.L_x_4836) ;  /* 0x0000000000288947 */ /* 0x000fea0003800000 */
[----:B------:R-:W-:-:S13]  /*2600*/  ISETP.NE.AND P0, PT, R0, 0x17, PT ;  /* 0x000000170000780c */ /* 0x000fda0003f05270 */
[----:B------:R-:W-:Y:S05]  /*2610*/  @!P0 BRA `(.L_x_4837) ;  /* 0x0000000000148947 */ /* 0x000fea0003800000 */
[----:B------:R-:W-:-:S13]  /*2620*/  ISETP.NE.AND P0, PT, R0, 0x18, PT ;  /* 0x000000180000780c */ /* 0x000fda0003f05270 */
[----:B------:R-:W-:Y:S05]  /*2630*/  @P0 BRA `(.L_x_4826) ;  /* 0x0000000000880947 */ /* 0x000fea0003800000 */
[----:B------:R-:W0:Y:S02]  /*2640*/  LDC.64 R2, c[0x0][0x580] ;  /* 0x00016000ff027b82 */ /* 0x000e240000000a00 */
[----:B0-----:R-:W-:Y:S01]  /*2650*/  STG.E.U8 desc[UR36][R2.64], RZ ;  /* 0x000000ff02007986 */ /* 0x001fe2000c101124 */
[----:B------:R-:W-:Y:S05]  /*2660*/  EXIT ;  /* 0x000000000000794d */ /* 0x000fea0003800000 */
.L_x_4837:
[----:B------:R-:W0:Y:S02]  /*2670*/  LDC.64 R2, c[0x0][0x580] ;  /* 0x00016000ff027b82 */ /* 0x000e240000000a00 */
[----:B0-----:R-:W-:Y:S01]  /*2680*/  STG.E.U8 desc[UR36][R2.64], RZ ;  /* 0x000000ff02007986 */ /* 0x001fe2000c101124 */
[----:B------:R-:W-:Y:S05]  /*2690*/  EXIT ;  /* 0x000000000000794d */ /* 0x000fea0003800000 */
.L_x_4836:
[----:B------:R-:W0:Y:S02]  /*26a0*/  LDC.64 R2, c[0x0][0x580] ;  /* 0x00016000ff027b82 */ /* 0x000e240000000a00 */
[----:B0-----:R-:W-:Y:S01]  /*26b0*/  STG.E.U16 desc[UR36][R2.64], RZ ;  /* 0x000000ff02007986 */ /* 0x001fe2000c101524 */
[----:B------:R-:W-:Y:S05]  /*26c0*/  EXIT ;  /* 0x000000000000794d */ /* 0x000fea0003800000 */
.L_x_4833:
        /* <DEDUP_REMOVED lines=9> */
[----:B0-----:R-:W-:Y:S01]  /*2760*/  STG.E.U16 desc[UR36][R2.64], RZ ;  /* 0x000000ff02007986 */ /* 0x001fe2000c101524 */
[----:B------:R-:W-:Y:S05]  /*2770*/  EXIT ;  /* 0x000000000000794d */ /* 0x000fea0003800000 */
.L_x_4840:
[----:B------:R-:W0:Y:S02]  /*2780*/  LDC.64 R2, c[0x0][0x580] ;  /* 0x00016000ff027b82 */ /* 0x000e240000000a00 */
[----:B0-----:R-:W-:Y:S01]  /*2790*/  STG.E.U8 desc[UR36][R2.64], RZ ;  /* 0x000000ff02007986 */ /* 0x001fe2000c101124 */
[----:B------:R-:W-:Y:S05]  /*27a0*/  EXIT ;  /* 0x000000000000794d */ /* 0x000fea0003800000 */
.L_x_4839:
[----:B------:R-:W0:Y:S02]  /*27b0*/  LDC.64 R2, c[0x0][0x580] ;  /* 0x00016000ff027b82 */ /* 0x000e240000000a00 */
[----:B0-----:R-:W-:Y:S01]  /*27c0*/  STG.E.U8 desc[UR36][R2.64], RZ ;  /* 0x000000ff02007986 */ /* 0x001fe2000c101124 */
[----:B------:R-:W-:Y:S05]  /*27d0*/  EXIT ;  /* 0x000000000000794d */ /* 0x000fea0003800000 */
.L_x_4838:
[----:B------:R-:W-:-:S13]  /*27e0*/  ISETP.NE.AND P0, PT, R0, 0x1c, PT ;  /* 0x0000001c0000780c */ /* 0x000fda0003f05270 */
[----:B------:R-:W-:Y:S05]  /*27f0*/  @!P0 BRA `(.L_x_4841) ;  /* 0x0000000000688947 */ /* 0x000fea0003800000 */
[----:B------:R-:W-:-:S13]  /*2800*/  ISETP.NE.AND P0, PT, R0, 0x1d, PT ;  /* 0x0000001d0000780c */ /* 0x000fda0003f05270 */
[----:B------:R-:W-:Y:S05]  /*2810*/  @!P0 BRA `(.L_x_4842) ;  /* 0x0000000000548947 */ /* 0x000fea0003800000 */
[----:B------:R-:W-:-:S13]  /*2820*/  ISETP.NE.AND P0, PT, R0, 0x2c, PT ;  /* 0x0000002c0000780c */ /* 0x000fda0003f05270 */
[----:B------:R-:W0:Y:S02]  /*2830*/  @!P0 LDC.64 R2, c[0x0][0x580] ;  /* 0x00016000ff028b82 */ /* 0x000e240000000a00 */
[----:B0-----:R0:W-:Y:S01]  /*2840*/  @!P0 STG.E.U8 desc[UR36][R2.64], RZ ;  /* 0x000000ff02008986 */ /* 0x0011e2000c101124 */
[----:B------:R-:W-:Y:S05]  /*2850*/  @!P0 EXIT ;  /* 0x000000000000894d */ /* 0x000fea0003800000 */
.L_x_4826:
[----:B------:R-:W-:Y:S01]  /*2860*/  MOV R0, 0x0 ;  /* 0x0000000000007802 */ /* 0x000fe20000000f00 */
[----:B------:R-:W1:Y:S01]  /*2870*/  LDCU.64 UR4, c[0x4][0x198] ;  /* 0x01003300ff0477ac */ /* 0x000e620008000a00 */
[----:B------:R-:W-:Y:S02]  /*2880*/  HFMA2 R13, -RZ, RZ, 0, 0 ;  /* 0x00000000ff0d7431 */ /* 0x000fe400000001ff */
[----:B------:R-:W-:Y:S01]  /*2890*/  IMAD.MOV.U32 R8, RZ, RZ, 0x65 ;  /* 0x00000065ff087424 */ /* 0x000fe200078e00ff */
[----:B0-----:R0:W2:Y:S01]  /*28a0*/  LDC.64 R2, c[0x4][R0] ;  /* 0x0100000000027b82 */ /* 0x0010a20000000a00 */
[----:B------:R-:W3:Y:S01]  /*28b0*/  LDCU.64 UR6, c[0x4][0x1a0] ;  /* 0x01003400ff0677ac */ /* 0x000ee20008000a00 */
[----:B------:R-:W-:Y:S01]  /*28c0*/  IMAD.MOV.U32 R12, RZ, RZ, 0x1 ;  /* 0x00000001ff0c7424 */ /* 0x000fe200078e00ff */
[----:B------:R-:W4:Y:S01]  /*28d0*/  LDCU.64 UR8, c[0x4][0x10] ;  /* 0x01000200ff0877ac */ /* 0x000f220008000a00 */
[----:B-1----:R-:W-:Y:S02]  /*28e0*/  IMAD.U32 R4, RZ, RZ, UR4 ;  /* 0x00000004ff047e24 */ /* 0x002fe4000f8e00ff */
[----:B------:R-:W-:Y:S01]  /*28f0*/  IMAD.U32 R5, RZ, RZ, UR5 ;  /* 0x00000005ff057e24 */ /* 0x000fe2000f8e00ff */
[----:B---3--:R-:W-:Y:S01]  /*2900*/  MOV R6, UR6 ;  /* 0x0000000600067c02 */ /* 0x008fe20008000f00 */
[----:B------:R-:W-:-:S02]  /*2910*/  IMAD.U32 R7, RZ, RZ, UR7 ;  /* 0x00000007ff077e24 */ /* 0x000fc4000f8e00ff */
[----:B----4-:R-:W-:Y:S01]  /*2920*/  IMAD.U32 R10, RZ, RZ, UR8 ;  /* 0x00000008ff0a7e24 */ /* 0x010fe2000f8e00ff */
[----:B0-----:R-:W-:-:S07]  /*2930*/  MOV R11, UR9 ;  /* 0x00000009000b7c02 */ /* 0x001fce0008000f00 */
[----:B------:R-:W-:-:S07]  /*2940*/  LEPC R20, `(.L_x_4843) ;  /* 0x000000001014794e */ /* 0x000fce0000000000 */
[----:B--2---:R-:W-:Y:S05]  /*2950*/  CALL.ABS.NOINC R2 ;  /* 0x0000000002007343 */ /* 0x004fea0003c00000 */
.L_x_4843:
[----:B------:R-:W-:Y:S05]  /*2960*/  EXIT ;  /* 0x000000000000794d */ /* 0x000fea0003800000 */
.L_x_4842:
[----:B------:R-:W0:Y:S02]  /*2970*/  LDC.64 R2, c[0x0][0x580] ;  /* 0x00016000ff027b82 */ /* 0x000e240000000a00 */
[----:B0-----:R-:W-:Y:S01]  /*2980*/  STG.E.64 desc[UR36][R2.64], RZ ;  /* 0x000000ff02007986 */ /* 0x001fe2000c101b24 */
[----:B------:R-:W-:Y:S05]  /*2990*/  EXIT ;  /* 0x000000000000794d */ /* 0x000fea0003800000 */
.L_x_4841:
[----:B------:R-:W0:Y:S02]  /*29a0*/  LDC.64 R2, c[0x0][0x580] ;  /* 0x00016000ff027b82 */ /* 0x000e240000000a00 */
[----:B0-----:R-:W-:Y:S01]  /*29b0*/  STG.E desc[UR36][R2.64], RZ ;  /* 0x000000ff02007986 */ /* 0x001fe2000c101924 */
[----:B------:R-:W-:Y:S05]  /*29c0*/  EXIT ;  /* 0x000000000000794d */ /* 0x000fea0003800000 */
.L_x_4742:
[----:B------:R-:W1:Y:S01]  /*29d0*/  LDCU UR4, c[0x0][0x380] ;  /* 0x00007000ff0477ac */ /* 0x000e620008000800 */
[----:B------:R-:W-:Y:S01]  /*29e0*/  BSSY.RECONVERGENT B6, `(.L_x_4844) ;  /* 0x00001a8000067945 */ /* 0x000fe20003800200 */
[----:B------:R-:W-:-:S04]  /*29f0*/  UIADD3 UR38, UPT, UPT, UR38, -0x1, URZ ;  /* 0xffffffff26267890 */ /* 0x000fc8000fffe0ff */
[----:B------:R-:W-:-:S04]  /*2a00*/  UISETP.LT.U32.AND UP0, UPT, UR38, 0x18, UPT ;  /* 0x000000182600788c */ /* 0x000fc8000bf01070 */
[----:B------:R-:W-:-:S04]  /*2a10*/  USEL UR39, UR38, 0x18, UP0 ;  /* 0x0000001826277887 */ /* 0x000fc80008000000 */
[----:B------:R-:W-:Y:S01]  /*2a20*/  UIADD3 UR39, UPT, UPT, UR39, 0x1, URZ ;  /* 0x0000000127277890 */ /* 0x000fe2000fffe0ff */
[----:B-1----:R-:W-:-:S13]  /*2a30*/  ISETP.GE.AND P0, PT, R17, UR4, PT ;  /* 0x0000000411007c0c */ /* 0x002fda000bf06270 */
[----:B------:R-:W-:Y:S05]  /*2a40*/  @P0 BRA `(.L_x_4845) ;  /* 0x0000001800840947 */ /* 0x000fea0003800000 */
[----:B------:R-:W1:Y:S01]  /*2a50*/  LDCU.64 UR4, c[0x0][0x390] ;  /* 0x00007200ff0477ac */ /* 0x000e620008000a00 */
[----:B------:R-:W-:Y:S02]  /*2a60*/  IMAD.MOV.U32 R2, RZ, RZ, RZ ;  /* 0x000000ffff027224 */ /* 0x000fe400078e00ff */
[----:B------:R-:W-:Y:S01]  /*2a70*/  IMAD.MOV.U32 R3, RZ, RZ, R17 ;  /* 0x000000ffff037224 */ /* 0x000fe200078e0011 */
[----:B------:R-:W2:Y:S01]  /*2a80*/  LDCU UR6, c[0x0][0x38c] ;  /* 0x00007180ff0677ac */ /* 0x000ea20008000800 */
[----:B------:R-:W3:Y:S01]  /*2a90*/  LDCU UR7, c[0x0][0x4b8] ;  /* 0x00009700ff0777ac */ /* 0x000ee20008000800 */
[----:B------:R-:W-:Y:S01]  /*2aa0*/  UISETP.NE.AND UP0, UPT, UR38, URZ, UPT ;  /* 0x000000ff2600728c */ /* 0x000fe2000bf05270 */
[----:B-1----:R-:W-:-:S05]  /*2ab0*/  IMAD.HI.U32 R2, R17, UR4, R2 ;  /* 0x0000000411027c27 */ /* 0x002fca000f8e0002 */
[----:B------:R-:W-:-:S04]  /*2ac0*/  SHF.R.U32.HI R3, RZ, UR5, R2 ;  /* 0x00000005ff037c19 */ /* 0x000fc80008011602 */
[----:B------:R-:W-:-:S05]  /*2ad0*/  IADD3 R0, PT, PT, -R3, RZ, RZ ;  /* 0x000000ff03007210 */ /* 0x000fca0007ffe1ff */
[----:B--2---:R-:W-:-:S04]  /*2ae0*/  IMAD R19, R0, UR6, R17 ;  /* 0x0000000600137c24 */ /* 0x004fc8000f8e0211 */
[----:B---3--:R-:W-:Y:S01]  /*2af0*/  IMAD R19, R19, UR7, RZ ;  /* 0x0000000713137c24 */ /* 0x008fe2000f8e02ff */
[----:B------:R-:W-:Y:S06]  /*2b00*/  BRA.U !UP0, `(.L_x_4846) ;  /* 0x0000001108187547 */ /* 0x000fec000b800000 */
[----:B------:R-:W1:Y:S01]  /*2b10*/  LDCU.64 UR6, c[0x0][0x398] ;  /* 0x00007300ff0677ac */ /* 0x000e620008000a00 */
[----:B------:R-:W-:Y:S01]  /*2b20*/  IMAD.MOV.U32 R2, RZ, RZ, RZ ;  /* 0x000000ffff027224 */ /* 0x000fe200078e00ff */
[----:B------:R-:W2:Y:S01]  /*2b30*/  LDCU UR4, c[0x0][0x3a0] ;  /* 0x00007400ff0477ac */ /* 0x000ea20008000800 */
[----:B------:R-:W3:Y:S01]  /*2b40*/  LDCU UR5, c[0x0][0x4c0] ;  /* 0x00009800ff0577ac */ /* 0x000ee20008000800 */
[----:B------:R-:W-:Y:S01]  /*2b50*/  UISETP.NE.AND UP0, UPT, UR39, 0x2, UPT ;  /* 0x000000022700788c */ /* 0x000fe2000bf05270 */
[----:B-1----:R-:W-:-:S05]  /*2b60*/  IMAD.HI.U32 R4, R3, UR7, R2 ;  /* 0x0000000703047c27 */ /* 0x002fca000f8e0002 */
[----:B--2---:R-:W-:-:S05]  /*2b70*/  SHF.R.U32.HI R5, RZ, UR4, R4 ;  /* 0x00000004ff057c19 */ /* 0x004fca0008011604 */
[----:B------:R-:W-:-:S04]  /*2b80*/  IMAD.MOV R2, RZ, RZ, -R5 ;  /* 0x000000ffff027224 */ /* 0x000fc800078e0a05 */
[----:B------:R-:W-:-:S04]  /*2b90*/  IMAD R2, R2, UR6, R3 ;  /* 0x0000000602027c24 */ /* 0x000fc8000f8e0203 */
[----:B---3--:R-:W-:Y:S01]  /*2ba0*/  IMAD R19, R2, UR5, R19 ;  /* 0x0000000502137c24 */ /* 0x008fe2000f8e0213 */
[----:B------:R-:W-:Y:S06]  /*2bb0*/  BRA.U !UP0, `(.L_x_4846) ;  /* 0x0000000d08ec7547 */ /* 0x000fec000b800000 */
[----:B------:R-:W1:Y:S01]  /*2bc0*/  LDCU.64 UR4, c[0x0][0x3a8] ;  /* 0x00007500ff0477ac */ /* 0x000e620008000a00 */
[----:B------:R-:W-:Y:S01]  /*2bd0*/  HFMA2 R4, -RZ, RZ, 0, 0 ;  /* 0x00000000ff047431 */ /* 0x000fe200000001ff */
[----:B------:R-:W2:Y:S01]  /*2be0*/  LDCU UR6, c[0x0][0x3a4] ;  /* 0x00007480ff0677ac */ /* 0x000ea20008000800 */
[----:B------:R-:W3:Y:S01]  /*2bf0*/  LDCU UR7, c[0x0][0x4c8] ;  /* 0x00009900ff0777ac */ /* 0x000ee20008000800 */
[----:B------:R-:W-:Y:S02]  /*2c00*/  UISETP.NE.AND UP0, UPT, UR39, 0x3, UPT ;  /* 0x000000032700788c */ /* 0x000fe4000bf05270 */
[----:B-1----:R-:W-:-:S05]  /*2c10*/  IMAD.HI.U32 R2, R5, UR4, R4 ;  /* 0x0000000405027c27 */ /* 0x002fca000f8e0004 */
[----:B------:R-:W-:-:S05]  /*2c20*/  SHF.R.U32.HI R3, RZ, UR5, R2 ;  /* 0x00000005ff037c19 */ /* 0x000fca0008011602 */
[----:B------:R-:W-:-:S04]  /*2c30*/  IMAD.MOV R4, RZ, RZ, -R3 ;  /* 0x000000ffff047224 */ /* 0x000fc800078e0a03 */
[----:B--2---:R-:W-:-:S04]  /*2c40*/  IMAD R4, R4, UR6, R5 ;  /* 0x0000000604047c24 */ /* 0x004fc8000f8e0205 */
[----:B---3--:R-:W-:Y:S01]  /*2c50*/  IMAD R19, R4, UR7, R19 ;  /* 0x0000000704137c24 */ /* 0x008fe2000f8e0213 */
[----:B------:R-:W-:Y:S06]  /*2c60*/  BRA.U !UP0, `(.L_x_4846) ;  /* 0x0000000d08c07547 */ /* 0x000fec000b800000 */
[----:B------:R-:W1:Y:S01]  /*2c70*/  LDCU.64 UR6, c[0x0][0x3b0] ;  /* 0x00007600ff0677ac */ /* 0x000e620008000a00 */
[----:B------:R-:W-:Y:S01]  /*2c80*/  IMAD.MOV.U32 R2, RZ, RZ, RZ ;  /* 0x000000ffff027224 */ /* 0x000fe200078e00ff */
[----:B------:R-:W2:Y:S01]  /*2c90*/  LDCU UR4, c[0x0][0x3b8] ;  /* 0x00007700ff0477ac */ /* 0x000ea20008000800 */
[----:B------:R-:W3:Y:S01]  /*2ca0*/  LDCU UR5, c[0x0][0x4d0] ;  /* 0x00009a00ff0577ac */ /* 0x000ee20008000800 */
[----:B------:R-:W-:Y:S01]  /*2cb0*/  UISETP.NE.AND UP0, UPT, UR39, 0x4, UPT ;  /* 0x000000042700788c */ /* 0x000fe2000bf05270 */
[----:B-1----:R-:W-:-:S05]  /*2cc0*/  IMAD.HI.U32 R4, R3, UR7, R2 ;  /* 0x0000000703047c27 */ /* 0x002fca000f8e0002 */
[----:B--2---:R-:W-:-:S04]  /*2cd0*/  SHF.R.U32.HI R5, RZ, UR4, R4 ;  /* 0x00000004ff057c19 */ /* 0x004fc80008011604 */
[----:B------:R-:W-:-:S05]  /*2ce0*/  IADD3 R2, PT, PT, -R5, RZ, RZ ;  /* 0x000000ff05027210 */ /* 0x000fca0007ffe1ff */
[----:B------:R-:W-:-:S04]  /*2cf0*/  IMAD R2, R2, UR6, R3 ;  /* 0x0000000602027c24 */ /* 0x000fc8000f8e0203 */
        /* <DEDUP_REMOVED lines=8> */
[----:B------:R-:W-:-:S05]  /*2d80*/  SHF.R.U32.HI R3, RZ, UR5, R2 ;  /* 0x00000005ff037c19 */ /* 0x000fca0008011602 */
[----:B------:R-:W-:-:S04]  /*2d90*/  IMAD.MOV R4, RZ, RZ, -R3 ;  /* 0x000000ffff047224 */ /* 0x000fc800078e0a03 */
[----:B--2---:R-:W-:-:S04]  /*2da0*/  IMAD R4, R4, UR6, R5 ;  /* 0x0000000604047c24 */ /* 0x004fc8000f8e0205 */
[----:B---3--:R-:W-:Y:S01]  /*2db0*/  IMAD R19, R4, UR7, R19 ;  /* 0x0000000704137c24 */ /* 0x008fe2000f8e0213 */
[----:B------:R-:W-:Y:S06]  /*2dc0*/  BRA.U !UP0, `(.L_x_4846) ;  /* 0x0000000d08687547 */ /* 0x000fec000b800000 */
[----:B------:R-:W1:Y:S01]  /*2dd0*/  LDCU.64 UR6, c[0x0][0x3c8] ;  /* 0x00007900ff0677ac */ /* 0x000e620008000a00 */
[----:B------:R-:W-:Y:S01]  /*2de0*/  MOV R2, RZ ;  /* 0x000000ff00027202 */ /* 0x000fe20000000f00 */
[----:B------:R-:W2:Y:S01]  /*2df0*/  LDCU UR4, c[0x0][0x3d0] ;  /* 0x00007a00ff0477ac */ /* 0x000ea20008000800 */
[----:B------:R-:W3:Y:S01]  /*2e00*/  LDCU UR5, c[0x0][0x4e0] ;  /* 0x00009c00ff0577ac */ /* 0x000ee20008000800 */
[----:B------:R-:W-:Y:S02]  /*2e10*/  UISETP.NE.AND UP0, UPT, UR39, 0x6, UPT ;  /* 0x000000062700788c */ /* 0x000fe4000bf05270 */
[----:B-1----:R-:W-:-:S05]  /*2e20*/  IMAD.HI.U32 R4, R3, UR7, R2 ;  /* 0x0000000703047c27 */ /* 0x002fca000f8e0002 */
[----:B--2---:R-:W-:-:S05]  /*2e30*/  SHF.R.U32.HI R5, RZ, UR4, R4 ;  /* 0x00000004ff057c19 */ /* 0x004fca0008011604 */
[----:B------:R-:W-:-:S04]  /*2e40*/  IMAD.MOV R2, RZ, RZ, -R5 ;  /* 0x000000ffff027224 */ /* 0x000fc800078e0a05 */
        /* <DEDUP_REMOVED lines=9> */
[----:B------:R-:W-:-:S04]  /*2ee0*/  SHF.R.U32.HI R3, RZ, UR5, R2 ;  /* 0x00000005ff037c19 */ /* 0x000fc80008011602 */
[----:B------:R-:W-:-:S05]  /*2ef0*/  IADD3 R4, PT, PT, -R3, RZ, RZ ;  /* 0x000000ff03047210 */ /* 0x000fca0007ffe1ff */
        /* <DEDUP_REMOVED lines=193> */
[----:B------:R-:W3:Y:S02]  /*3b10*/  LDCU UR7, c[0x0][0x578] ;  /* 0x0000af00ff0777ac */ /* 0x000ee40008000800 */
[----:B-1----:R-:W-:-:S05]  /*3b20*/  IMAD.HI.U32 R0, R5, UR4, R4 ;  /* 0x0000000405007c27 */ /* 0x002fca000f8e0004 */
[----:B------:R-:W-:-:S04]  /*3b30*/  SHF.R.U32.HI R0, RZ, UR5, R0 ;  /* 0x00000005ff007c19 */ /* 0x000fc80008011600 */
[----:B------:R-:W-:-:S05]  /*3b40*/  IADD3 R4, PT, PT, -R0, RZ, RZ ;  /* 0x000000ff00047210 */ /* 0x000fca0007ffe1ff */
[----:B--2---:R-:W-:-:S04]  /*3b50*/  IMAD R4, R4, UR6, R5 ;  /* 0x0000000604047c24 */ /* 0x004fc8000f8e0205 */
[----:B---3--:R-:W-:-:S07]  /*3b60*/  IMAD R19, R4, UR7, R19 ;  /* 0x0000000704137c24 */ /* 0x008fce000f8e0213 */
.L_x_4846:
        /* <DEDUP_REMOVED lines=10> */
[----:B------:R-:W-:Y:S02]  /*3c10*/  HFMA2 R12, -RZ, RZ, 0, 5.9604644775390625e-08 ;  /* 0x00000001ff0c7431 */ /* 0x000fe400000001ff */
[----:B------:R-:W-:Y:S01]  /*3c20*/  IMAD.MOV.U32 R8, RZ, RZ, 0x4e ;  /* 0x0000004eff087424 */ /* 0x000fe200078e00ff */
[----:B------:R-:W2:Y:S01]  /*3c30*/  LDCU.64 UR6, c[0x4][0x1a0] ;  /* 0x01003400ff0677ac */ /* 0x000ea20008000a00 */
[----:B------:R-:W3:Y:S01]  /*3c40*/  LDC.64 R2, c[0x4][R2] ;  /* 0x0100000002027b82 */ /* 0x000ee20000000a00 */
[----:B------:R-:W-:Y:S01]  /*3c50*/  IMAD.MOV.U32 R13, RZ, RZ, RZ ;  /* 0x000000ffff0d7224 */ /* 0x000fe200078e00ff */
[----:B------:R-:W4:Y:S01]  /*3c60*/  LDCU.64 UR8, c[0x4][0x8] ;  /* 0x01000100ff0877ac */ /* 0x000f220008000a00 */
[----:B-1----:R-:W-:Y:S01]  /*3c70*/  IMAD.U32 R4, RZ, RZ, UR4 ;  /* 0x00000004ff047e24 */ /* 0x002fe2000f8e00ff */
[----:B------:R-:W-:Y:S01]  /*3c80*/  MOV R5, UR5 ;  /* 0x0000000500057c02 */ /* 0x000fe20008000f00 */
[----:B--2---:R-:W-:-:S02]  /*3c90*/  IMAD.U32 R6, RZ, RZ, UR6 ;  /* 0x00000006ff067e24 */ /* 0x004fc4000f8e00ff */
[----:B------:R-:W-:Y:S01]  /*3ca0*/  IMAD.U32 R7, RZ, RZ, UR7 ;  /* 0x00000007ff077e24 */ /* 0x000fe2000f8e00ff */
[----:B----4-:R-:W-:Y:S01]  /*3cb0*/  MOV R10, UR8 ;  /* 0x00000008000a7c02 */ /* 0x010fe20008000f00 */
[----:B------:R-:W-:-:S07]  /*3cc0*/  IMAD.U32 R11, RZ, RZ, UR9 ;  /* 0x00000009ff0b7e24 */ /* 0x000fce000f8e00ff */
[----:B------:R-:W-:-:S07]  /*3cd0*/  LEPC R20, `(.L_x_4847) ;  /* 0x000000001014794e */ /* 0x000fce0000000000 */
[----:B0--3--:R-:W-:Y:S05]  /*3ce0*/  CALL.ABS.NOINC R2 ;  /* 0x0000000002007343 */ /* 0x009fea0003c00000 */
.L_x_4847:
[----:B------:R-:W1:Y:S01]  /*3cf0*/  LDCU.64 UR4, c[0x0][0x580] ;  /* 0x0000b000ff0477ac */ /* 0x000e620008000a00 */
[----:B0-----:R-:W-:-:S04]  /*3d00*/  PRMT R0, R18, 0x9910, RZ ;  /* 0x0000991012007816 */ /* 0x001fc800000000ff */
[----:B------:R-:W-:Y:S02]  /*3d10*/  ISETP.GT.AND P1, PT, R0, 0x9, PT ;  /* 0x000000090000780c */ /* 0x000fe40003f24270 */
[----:B-1----:R-:W-:-:S05]  /*3d20*/  IADD3 R2, P0, PT, R19, UR4, RZ ;  /* 0x0000000413027c10 */ /* 0x002fca000ff1e0ff */
[----:B------:R-:W-:-:S06]  /*3d30*/  IMAD.X R3, RZ, RZ, UR5, P0 ;  /* 0x00000005ff037e24 */ /* 0x000fcc00080e06ff */
        /* <DEDUP_REMOVED lines=9> */
[----:B------:R0:W-:Y:S01]  /*3dd0*/  STG.E.U8 desc[UR36][R2.64], RZ ;  /* 0x000000ff02007986 */ /* 0x0001e2000c101124 */
[----:B------:R-:W-:Y:S05]  /*3de0*/  BRA `(.L_x_4853) ;  /* 0x0000000400987947 */ /* 0x000fea0003800000 */
.L_x_4851:
[----:B------:R0:W-:Y:S01]  /*3df0*/  STG.E.U8 desc[UR36][R2.64], RZ ;  /* 0x000000ff02007986 */ /* 0x0001e2000c101124 */
[----:B------:R-:W-:Y:S05]  /*3e00*/  BRA `(.L_x_4853) ;  /* 0x0000000400907947 */ /* 0x000fea0003800000 */
.L_x_4850:
[----:B------:R-:W-:-:S13]  /*3e10*/  ISETP.NE.AND P0, PT, R0, 0x2, PT ;  /* 0x000000020000780c */ /* 0x000fda0003f05270 */
[----:B------:R-:W-:Y:S05]  /*3e20*/  @!P0 BRA `(.L_x_4854) ;  /* 0x0000000000208947 */ /* 0x000fea0003800000 */
[----:B------:R-:W-:-:S13]  /*3e30*/  ISETP.NE.AND P0, PT, R0, 0x3, PT ;  /* 0x000000030000780c */ /* 0x000fda0003f05270 */
[----:B------:R-:W-:Y:S05]  /*3e40*/  @!P0 BRA `(.L_x_4855) ;  /* 0x0000000000108947 */ /* 0x000fea0003800000 */
[----:B------:R-:W-:-:S13]  /*3e50*/  ISETP.NE.AND P0, PT, R0, 0x4, PT ;  /* 0x000000040000780c */ /* 0x000fda0003f05270 */
[----:B------:R-:W-:Y:S05]  /*3e60*/  @P0 BRA `(.L_x_4852) ;  /* 0x0000000400200947 */ /* 0x000fea0003800000 */
[----:B------:R0:W-:Y:S01]  /*3e70*/  STG.E.64 desc[UR36][R2.64], RZ ;  /* 0x000000ff02007986 */ /* 0x0001e2000c101b24 */
[----:B------:R-:W-:Y:S05]  /*3e80*/  BRA `(.L_x_4853) ;  /* 0x0000000400707947 */ /* 0x000fea0003800000 */
.L_x_4855:
[----:B------:R0:W-:Y:S01]  /*3e90*/  STG.E desc[UR36][R2.64], RZ ;  /* 0x000000ff02007986 */ /* 0x0001e2000c101924 */
[----:B------:R-:W-:Y:S05]  /*3ea0*/  BRA `(.L_x_4853) ;  /* 0x0000000400687947 */ /* 0x000fea0003800000 */
.L_x_4854:
[----:B------:R0:W-:Y:S01]  /*3eb0*/  STG.E.U16 desc[UR36][R2.64], RZ ;  /* 0x000000ff02007986 */ /* 0x0001e2000c101524 */
[----:B------:R-:W-:Y:S05]  /*3ec0*/  BRA `(.L_x_4853) ;  /* 0x0000000400607947 */ /* 0x000fea0003800000 */
.L_x_4849:
[----:B------:R-:W-:-:S13]  /*3ed0*/  ISETP.GT.AND P0, PT, R0, 0x6, PT ;  /* 0x000000060000780c */ /* 0x000fda0003f04270 */
[----:B------:R-:W-:Y:S05]  /*3ee0*/  @P0 BRA `(.L_x_4856) ;  /* 0x0000000000200947 */ /* 0x000fea0003800000 */
[----:B------:R-:W-:-:S13]  /*3ef0*/  ISETP.NE.AND P0, PT, R0, 0x5, PT ;  /* 0x000000050000780c */ /* 0x000fda0003f05270 */
[----:B------:R-:W-:Y:S05]  /*3f00*/  @!P0 BRA `(.L_x_4857) ;  /* 0x0000000000108947 */ /* 0x000fea0003800000 */
[----:B------:R-:W-:-:S13]  /*3f10*/  ISETP.NE.AND P0, PT, R0, 0x6, PT ;  /* 0x000000060000780c */ /* 0x000fda0003f05270 */
[----:B------:R-:W-:Y:S05]  /*3f20*/  @P0 BRA `(.L_x_4852) ;  /* 0x0000000000f00947 */ /* 0x000fea0003800000 */
[----:B------:R0:W-:Y:S01]  /*3f30*/  STG.E desc[UR36][R2.64], RZ ;  /* 0x000000ff02007986 */ /* 0x0001e2000c101924 */
[----:B------:R-:W-:Y:S05]  /*3f40*/  BRA `(.L_x_4853) ;  /* 0x0000000400407947 */ /* 0x000fea0003800000 */
.L_x_4857:
[----:B------:R0:W-:Y:S01]  /*3f50*/  STG.E.U16 desc[UR36][R2.64], RZ ;  /* 0x000000ff02007986 */ /* 0x0001e2000c101524 */
[----:B------:R-:W-:Y:S05]  /*3f60*/  BRA `(.L_x_4853) ;  /* 0x0000000400387947 */ /* 0x000fea0003800000 */
.L_x_4856:
        /* <DEDUP_REMOVED lines=8> */
.L_x_4859:
[----:B------:R0:W-:Y:S01]  /*3ff0*/  STG.E desc[UR36][R2.64], RZ ;  /* 0x000000ff02007986 */ /* 0x0001e2000c101924 */
[----:B------:R-:W-:Y:S05]  /*4000*/  BRA `(.L_x_4853) ;  /* 0x0000000400107947 */ /* 0x000fea0003800000 */
.L_x_4858:
[----:B------:R0:W-:Y:S01]  /*4010*/  STG.E.64 desc[UR36][R2.64], RZ ;  /* 0x000000ff02007986 */ /* 0x0001e2000c101b24 */
[----:B------:R-:W-:Y:S05]  /*4020*/  BRA `(.L_x_4853) ;  /* 0x0000000400087947 */ /* 0x000fea0003800000 */
.L_x_4848:
        /* <DEDUP_REMOVED lines=8> */
[----:B------:R3:W-:Y:S01]  /*40b0*/  STG.E.U8 desc[UR36][R2.64], RZ ;  /* 0x000000ff02007986 */ /* 0x0007e2000c101124 */
[----:B------:R-:W-:Y:S05]  /*40c0*/  BRA `(.L_x_4853) ;  /* 0x0000000000e07947 */ /* 0x000fea0003800000 */
.L_x_4862:
[----:B------:R4:W-:Y:S01]  /*40d0*/  STG.E.128 desc[UR36][R2.64], RZ ;  /* 0x000000ff02007986 */ /* 0x0009e2000c101d24 */
[----:B------:R-:W-:Y:S05]  /*40e0*/  BRA `(.L_x_4853) ;  /* 0x0000000000d87947 */ /* 0x000fea0003800000 */
.L_x_4861:
[----:B------:R-:W-:-:S13]  /*40f0*/  ISETP.NE.AND P0, PT, R0, 0xf, PT ;  /* 0x0000000f0000780c */ /* 0x000fda0003f05270 */
[----:B------:R-:W-:Y:S05]  /*4100*/  @!P0 BRA `(.L_x_4863) ;  /* 0x0000000000208947 */ /* 0x000fea0003800000 */
[----:B------:R-:W-:-:S13]  /*4110*/  ISETP.NE.AND P0, PT, R0, 0x17, PT ;  /* 0x000000170000780c */ /* 0x000fda0003f05270 */
[----:B------:R-:W-:Y:S05]  /*4120*/  @!P0 BRA `(.L_x_4864) ;  /* 0x0000000000108947 */ /* 0x000fea0003800000 */
[----:B------:R-:W-:-:S13]  /*4130*/  ISETP.NE.AND P0, PT, R0, 0x18, PT ;  /* 0x000000180000780c */ /* 0x000fda0003f05270 */
[----:B------:R-:W-:Y:S05]  /*4140*/  @P0 BRA `(.L_x_4852) ;  /* 0x0000000000680947 */ /* 0x000fea0003800000 */
[----:B------:R1:W-:Y:S01]  /*4150*/  STG.E.U8 desc[UR36][R2.64], RZ ;  /* 0x000000ff02007986 */ /* 0x0003e2000c101124 */
[----:B------:R-:W-:Y:S05]  /*4160*/  BRA `(.L_x_4853) ;  /* 0x0000000000b87947 */ /* 0x000fea0003800000 */
.L_x_4864:
[----:B------:R2:W-:Y:S01]  /*4170*/  STG.E.U8 desc[UR36][R2.64], RZ ;  /* 0x000000ff02007986 */ /* 0x0005e2000c101124 */
[----:B------:R-:W-:Y:S05]  /*4180*/  BRA `(.L_x_4853) ;  /* 0x0000000000b07947 */ /* 0x000fea0003800000 */
.L_x_4863:
[----:B------:R0:W-:Y:S01]  /*4190*/  STG.E.U16 desc[UR36][R2.64], RZ ;  /* 0x000000ff02007986 */ /* 0x0001e2000c101524 */
[----:B------:R-:W-:Y:S05]  /*41a0*/  BRA `(.L_x_4853) ;  /* 0x0000000000a87947 */ /* 0x000fea0003800000 */
.L_x_4860:
        /* <DEDUP_REMOVED lines=8> */
[----:B------:R0:W-:Y:S01]  /*4230*/  STG.E.U16 desc[UR36][R2.64], RZ ;  /* 0x000000ff02007986 */ /* 0x0001e2000c101524 */
[----:B------:R-:W-:Y:S05]  /*4240*/  BRA `(.L_x_4853) ;  /* 0x0000000000807947 */ /* 0x000fea0003800000 */
.L_x_4867:
[----:B------:R0:W-:Y:S01]  /*4250*/  STG.E.U8 desc[UR36][R2.64], RZ ;  /* 0x000000ff02007986 */ /* 0x0001e2000c101124 */
[----:B------:R-:W-:Y:S05]  /*4260*/  BRA `(.L_x_4853) ;  /* 0x0000000000787947 */ /* 0x000fea0003800000 */
.L_x_4866:
[----:B------:R0:W-:Y:S01]  /*4270*/  STG.E.U8 desc[UR36][R2.64], RZ ;  /* 0x000000ff02007986 */ /* 0x0001e2000c101124 */
[----:B------:R-:W-:Y:S05]  /*4280*/  BRA `(.L_x_4853) ;  /* 0x0000000000707947 */ /* 0x000fea0003800000 */
.L_x_4865:
[----:B------:R-:W-:-:S13]  /*4290*/  ISETP.NE.AND P0, PT, R0, 0x1c, PT ;  /* 0x0000001c0000780c */ /* 0x000fda0003f05270 */
[----:B------:R-:W-:Y:S05]  /*42a0*/  @!P0 BRA `(.L_x_4868) ;  /* 0x0000000000648947 */ /* 0x000fea0003800000 */
[----:B------:R-:W-:-:S13]  /*42b0*/  ISETP.NE.AND P0, PT, R0, 0x1d, PT ;  /* 0x0000001d0000780c */ /* 0x000fda0003f05270 */
[----:B------:R-:W-:Y:S05]  /*42c0*/  @!P0 BRA `(.L_x_4869) ;  /* 0x0000000000548947 */ /* 0x000fea0003800000 */
[----:B------:R-:W-:-:S13]  /*42d0*/  ISETP.NE.AND P0, PT, R0, 0x2c, PT ;  /* 0x0000002c0000780c */ /* 0x000fda0003f05270 */
[----:B------:R-:W-:Y:S05]  /*42e0*/  @!P0 BRA `(.L_x_4870) ;  /* 0x0000000000448947 */ /* 0x000fea0003800000 */
.L_x_4852:
[----:B------:R-:W-:Y:S01]  /*42f0*/  MOV R2, 0x0 ;  /* 0x0000000000027802 */ /* 0x000fe20000000f00 */
        /* <DEDUP_REMOVED lines=15> */
.L_x_4871:
[----:B------:R-:W-:Y:S05]  /*43f0*/  BRA `(.L_x_4853) ;  /* 0x0000000000147947 */ /* 0x000fea0003800000 */
.L_x_4870:
[----:B------:R0:W-:Y:S01]  /*4400*/  STG.E.U8 desc[UR36][R2.64], RZ ;  /* 0x000000ff02007986 */ /* 0x0001e2000c101124 */
[----:B------:R-:W-:Y:S05]  /*4410*/  BRA `(.L_x_4853) ;  /* 0x00000000000c7947 */ /* 0x000fea0003800000 */
.L_x_4869:
[----:B------:R0:W-:Y:S01]  /*4420*/  STG.E.64 desc[UR36][R2.64], RZ ;  /* 0x000000ff02007986 */ /* 0x0001e2000c101b24 */
[----:B------:R-:W-:Y:S05]  /*4430*/  BRA `(.L_x_4853) ;  /* 0x0000000000047947 */ /* 0x000fea0003800000 */
.L_x_4868:
[----:B------:R5:W-:Y:S02]  /*4440*/  STG.E desc[UR36][R2.64], RZ ;  /* 0x000000ff02007986 */ /* 0x000be4000c101924 */
.L_x_4853:
[----:B------:R-:W-:-:S07]  /*4450*/  IADD3 R17, PT, PT, R17, 0x80, RZ ;  /* 0x0000008011117810 */ /* 0x000fce0007ffe0ff */
.L_x_4845:
[----:B------:R-:W-:Y:S05]  /*4460*/  BSYNC.RECONVERGENT B6 ;  /* 0x0000000000067941 */ /* 0x000fea0003800200 */
.L_x_4844:
[----:B------:R-:W0:Y:S01]  /*4470*/  LDCU UR4, c[0x0][0x380] ;  /* 0x00007000ff0477ac */ /* 0x000e220008000800 */
[----:B------:R-:W-:Y:S01]  /*4480*/  BSSY.RECONVERGENT B6, `(.L_x_4872) ;  /* 0x00001a3000067945 */ /* 0x000fe20003800200 */
[----:B0-----:R-:W-:-:S13]  /*4490*/  ISETP.GE.AND P0, PT, R17, UR4, PT ;  /* 0x0000000411007c0c */ /* 0x001fda000bf06270 */
[----:B------:R-:W-:Y:S05]  /*44a0*/  @P0 BRA `(.L_x_4873) ;  /* 0x0000001800800947 */ /* 0x000fea0003800000 */
[----:B------:R-:W0:Y:S01]  /*44b0*/  LDCU.64 UR4, c[0x0][0x390] ;  /* 0x00007200ff0477ac */ /* 0x000e220008000a00 */
[----:B-12345:R-:W-:Y:S02]  /*44c0*/  IMAD.MOV.U32 R2, RZ, RZ, RZ ;  /* 0x000000ffff027224 */ /* 0x03efe400078e00ff */
[----:B------:R-:W-:Y:S01]  /*44d0*/  IMAD.MOV.U32 R3, RZ, RZ, R17 ;  /* 0x000000ffff037224 */ /* 0x000fe200078e0011 */
[----:B------:R-:W1:Y:S01]  /*44e0*/  LDCU UR6, c[0x0][0x38c] ;  /* 0x00007180ff0677ac */ /* 0x000e620008000800 */
[----:B------:R-:W2:Y:S01]  /*44f0*/  LDCU UR7, c[0x0][0x4b8] ;  /* 0x00009700ff0777ac */ /* 0x000ea20008000800 */
[----:B------:R-:W-:Y:S01]  /*4500*/  UISETP.NE.AND UP0, UPT, UR38, URZ, UPT ;  /* 0x000000ff2600728c */ /* 0x000fe2000bf05270 */
[----:B0-----:R-:W-:-:S05]  /*4510*/  IMAD.HI.U32 R2, R17, UR4, R2 ;  /* 0x0000000411027c27 */ /* 0x001fca000f8e0002 */
[----:B------:R-:W-:-:S04]  /*4520*/  SHF.R.U32.HI R3, RZ, UR5, R2 ;  /* 0x00000005ff037c19 */ /* 0x000fc80008011602 */
[----:B------:R-:W-:-:S05]  /*4530*/  IADD3 R0, PT, PT, -R3, RZ, RZ ;  /* 0x000000ff03007210 */ /* 0x000fca0007ffe1ff */
[----:B-1----:R-:W-:-:S04]  /*4540*/  IMAD R19, R0, UR6, R17 ;  /* 0x0000000600137c24 */ /* 0x002fc8000f8e0211 */
[----:B--2---:R-:W-:Y:S01]  /*4550*/  IMAD R19, R19, UR7, RZ ;  /* 0x0000000713137c24 */ /* 0x004fe2000f8e02ff */
[----:B------:R-:W-:Y:S06]  /*4560*/  BRA.U !UP0, `(.L_x_4874) ;  /* 0x0000001108187547 */ /* 0x000fec000b800000 */
[----:B------:R-:W0:Y:S01]  /*4570*/  LDCU.64 UR6, c[0x0][0x398] ;  /* 0x00007300ff0677ac */ /* 0x000e220008000a00 */
[----:B------:R-:W-:Y:S01]  /*4580*/  IMAD.MOV.U32 R2, RZ, RZ, RZ ;  /* 0x000000ffff027224 */ /* 0x000fe200078e00ff */
[----:B------:R-:W1:Y:S01]  /*4590*/  LDCU UR4, c[0x0][0x3a0] ;  /* 0x00007400ff0477ac */ /* 0x000e620008000800 */
[----:B------:R-:W2:Y:S01]  /*45a0*/  LDCU UR5, c[0x0][0x4c0] ;  /* 0x00009800ff0577ac */ /* 0x000ea20008000800 */
[----:B------:R-:W-:Y:S01]  /*45b0*/  UISETP.NE.AND UP0, UPT, UR39, 0x2, UPT ;  /* 0x000000022700788c */ /* 0x000fe2000bf05270 */
[----:B0-----:R-:W-:-:S05]  /*45c0*/  IMAD.HI.U32 R4, R3, UR7, R2 ;  /* 0x0000000703047c27 */ /* 0x001fca000f8e0002 */
[----:B-1----:R-:W-:-:S05]  /*45d0*/  SHF.R.U32.HI R5, RZ, UR4, R4 ;  /* 0x00000004ff057c19 */ /* 0x002fca0008011604 */
[----:B------:R-:W-:-:S04]  /*45e0*/  IMAD.MOV R2, RZ, RZ, -R5 ;  /* 0x000000ffff027224 */ /* 0x000fc800078e0a05 */
[----:B------:R-:W-:-:S04]  /*45f0*/  IMAD R2, R2, UR6, R3 ;  /* 0x0000000602027c24 */ /* 0x000fc8000f8e0203 */
[----:B--2---:R-:W-:Y:S01]  /*4600*/  IMAD R19, R2, UR5, R19 ;  /* 0x0000000502137c24 */ /* 0x004fe2000f8e0213 */
[----:B------:R-:W-:Y:S06]  /*4610*/  BRA.U !UP0, `(.L_x_4874) ;  /* 0x0000000d08ec7547 */ /* 0x000fec000b800000 */
[----:B------:R-:W0:Y:S01]  /*4620*/  LDCU.64 UR4, c[0x0][0x3a8] ;  /* 0x00007500ff0477ac */ /* 0x000e220008000a00 */
[----:B------:R-:W-:Y:S01]  /*4630*/  MOV R4, RZ ;  /* 0x000000ff00047202 */ /* 0x000fe20000000f00 */
[----:B------:R-:W1:Y:S01]  /*4640*/  LDCU UR6, c[0x0][0x3a4] ;  /* 0x00007480ff0677ac */ /* 0x000e620008000800 */
[----:B------:R-:W2:Y:S01]  /*4650*/  LDCU UR7, c[0x0][0x4c8] ;  /* 0x00009900ff0777ac */ /* 0x000ea20008000800 */
[----:B------:R-:W-:Y:S02]  /*4660*/  UISETP.NE.AND UP0, UPT, UR39, 0x3, UPT ;  /* 0x000000032700788c */ /* 0x000fe4000bf05270 */
[----:B0-----:R-:W-:-:S05]  /*4670*/  IMAD.HI.U32 R2, R5, UR4, R4 ;  /* 0x0000000405027c27 */ /* 0x001fca000f8e0004 */
[----:B------:R-:W-:-:S05]  /*4680*/  SHF.R.U32.HI R3, RZ, UR5, R2 ;  /* 0x00000005ff037c19 */ /* 0x000fca0008011602 */
[----:B------:R-:W-:-:S04]  /*4690*/  IMAD.MOV R4, RZ, RZ, -R3 ;  /* 0x000000ffff047224 */ /* 0x000fc800078e0a03 */
[----:B-1----:R-:W-:-:S04]  /*46a0*/  IMAD R4, R4, UR6, R5 ;  /* 0x0000000604047c24 */ /* 0x002fc8000f8e0205 */
[----:B--2---:R-:W-:Y:S01]  /*46b0*/  IMAD R19, R4, UR7, R19 ;  /* 0x0000000704137c24 */ /* 0x004fe2000f8e0213 */
[----:B------:R-:W-:Y:S06]  /*46c0*/  BRA.U !UP0, `(.L_x_4874) ;  /* 0x0000000d08c07547 */ /* 0x000fec000b800000 */
[----:B------:R-:W0:Y:S01]  /*46d0*/  LDCU.64 UR6, c[0x0][0x3b0] ;  /* 0x00007600ff0677ac */ /* 0x000e220008000a00 */
[----:B------:R-:W-:Y:S01]  /*46e0*/  IMAD.MOV.U32 R2, RZ, RZ, RZ ;  /* 0x000000ffff027224 */ /* 0x000fe200078e00ff */
[----:B------:R-:W1:Y:S01]  /*46f0*/  LDCU UR4, c[0x0][0x3b8] ;  /* 0x00007700ff0477ac */ /* 0x000e620008000800 */
[----:B------:R-:W2:Y:S01]  /*4700*/  LDCU UR5, c[0x0][0x4d0] ;  /* 0x00009a00ff0577ac */ /* 0x000ea20008000800 */
[----:B------:R-:W-:Y:S01]  /*4710*/  UISETP.NE.AND UP0, UPT, UR39, 0x4, UPT ;  /* 0x000000042700788c */ /* 0x000fe2000bf05270 */
[----:B0-----:R-:W-:-:S05]  /*4720*/  IMAD.HI.U32 R4, R3, UR7, R2 ;  /* 0x0000000703047c27 */ /* 0x001fca000f8e0002 */
[----:B-1----:R-:W-:-:S04]  /*4730*/  SHF.R.U32.HI R5, RZ, UR4, R4 ;  /* 0x00000004ff057c19 */ /* 0x002fc80008011604 */
[----:B------:R-:W-:-:S05]  /*4740*/  IADD3 R2, PT, PT, -R5, RZ, RZ ;  /* 0x000000ff05027210 */ /* 0x000fca0007ffe1ff */
[----:B------:R-:W-:-:S04]  /*4750*/  IMAD R2, R2, UR6, R3 ;  /* 0x0000000602027c24 */ /* 0x000fc8000f8e0203 */
        /* <DEDUP_REMOVED lines=8> */
[----:B------:R-:W-:-:S05]  /*47e0*/  SHF.R.U32.HI R3, RZ, UR5, R2 ;  /* 0x00000005ff037c19 */ /* 0x000fca0008011602 */
[----:B------:R-:W-:-:S04]  /*47f0*/  IMAD.MOV R4, RZ, RZ, -R3 ;  /* 0x000000ffff047224 */ /* 0x000fc800078e0a03 */
[----:B-1----:R-:W-:-:S04]  /*4800*/  IMAD R4, R4, UR6, R5 ;  /* 0x0000000604047c24 */ /* 0x002fc8000f8e0205 */
[----:B--2---:R-:W-:Y:S01]  /*4810*/  IMAD R19, R4, UR7, R19 ;  /* 0x0000000704137c24 */ /* 0x004fe2000f8e0213 */
[----:B------:R-:W-:Y:S06]  /*4820*/  BRA.U !UP0, `(.L_x_4874) ;  /* 0x0000000d08687547 */ /* 0x000fec000b800000 */
[----:B------:R-:W0:Y:S01]  /*4830*/  LDCU.64 UR6, c[0x0][0x3c8] ;  /* 0x00007900ff0677ac */ /* 0x000e220008000a00 */
[----:B------:R-:W-:Y:S01]  /*4840*/  HFMA2 R2, -RZ, RZ, 0, 0 ;  /* 0x00000000ff027431 */ /* 0x000fe200000001ff */
[----:B------:R-:W1:Y:S01]  /*4850*/  LDCU UR4, c[0x0][0x3d0] ;  /* 0x00007a00ff0477ac */ /* 0x000e620008000800 */
[----:B------:R-:W2:Y:S01]  /*4860*/  LDCU UR5, c[0x0][0x4e0] ;  /* 0x00009c00ff0577ac */ /* 0x000ea20008000800 */
[----:B------:R-:W-:Y:S02]  /*4870*/  UISETP.NE.AND UP0, UPT, UR39, 0x6, UPT ;  /* 0x000000062700788c */ /* 0x000fe4000bf05270 */
[----:B0-----:R-:W-:-:S05]  /*4880*/  IMAD.HI.U32 R4, R3, UR7, R2 ;  /* 0x0000000703047c27 */ /* 0x001fca000f8e0002 */
[----:B-1----:R-:W-:-:S05]  /*4890*/  SHF.R.U32.HI R5, RZ, UR4, R4 ;  /* 0x00000004ff057c19 */ /* 0x002fca0008011604 */
[----:B------:R-:W-:-:S04]  /*48a0*/  IMAD.MOV R2, RZ, RZ, -R5 ;  /* 0x000000ffff027224 */ /* 0x000fc800078e0a05 */
        /* <DEDUP_REMOVED lines=9> */
[----:B------:R-:W-:-:S04]  /*4940*/  SHF.R.U32.HI R3, RZ, UR5, R2 ;  /* 0x00000005ff037c19 */ /* 0x000fc80008011602 */
[----:B------:R-:W-:-:S05]  /*4950*/  IADD3 R4, PT, PT, -R3, RZ, RZ ;  /* 0x000000ff03047210 */ /* 0x000fca0007ffe1ff */
        /* <DEDUP_REMOVED lines=193> */
[----:B------:R-:W2:Y:S02]  /*5570*/  LDCU UR7, c[0x0][0x578] ;  /* 0x0000af00ff0777ac */ /* 0x000ea40008000800 */
[----:B0-----:R-:W-:-:S05]  /*5580*/  IMAD.HI.U32 R0, R5, UR4, R4 ;  /* 0x0000000405007c27 */ /* 0x001fca000f8e0004 */
[----:B------:R-:W-:-:S04]  /*5590*/  SHF.R.U32.HI R0, RZ, UR5, R0 ;  /* 0x00000005ff007c19 */ /* 0x000fc80008011600 */
[----:B------:R-:W-:-:S05]  /*55a0*/  IADD3 R4, PT, PT, -R0, RZ, RZ ;  /* 0x000000ff00047210 */ /* 0x000fca0007ffe1ff */
[----:B-1----:R-:W-:-:S04]  /*55b0*/  IMAD R4, R4, UR6, R5 ;  /* 0x0000000604047c24 */ /* 0x002fc8000f8e0205 */
[----:B--2---:R-:W-:-:S07]  /*55c0*/  IMAD R19, R4, UR7, R19 ;  /* 0x0000000704137c24 */ /* 0x004fce000f8e0213 */
.L_x_4874:
[----:B------:R-:W-:Y:S01]  /*55d0*/  IMAD.MOV.U32 R3, RZ, RZ, 0x1 ;  /* 0x00000001ff037424 */ /* 0x000fe200078e00ff */
        /* <DEDUP_REMOVED lines=23> */
.L_x_4875:
[----:B------:R-:W0:Y:S01]  /*5750*/  LDCU.64 UR4, c[0x0][0x580] ;  /* 0x0000b000ff0477ac */ /* 0x000e220008000a00 */
[----:B------:R-:W-:-:S04]  /*5760*/  PRMT R0, R18, 0x9910, RZ ;  /* 0x0000991012007816 */ /* 0x000fc800000000ff */
[----:B------:R-:W-:Y:S02]  /*5770*/  ISETP.GT.AND P1, PT, R0, 0x9, PT ;  /* 0x000000090000780c */ /* 0x000fe40003f24270 */
[----:B0-----:R-:W-:-:S05]  /*5780*/  IADD3 R2, P0, PT, R19, UR4, RZ ;  /* 0x0000000413027c10 */ /* 0x001fca000ff1e0ff */
        /* <DEDUP_REMOVED lines=12> */
.L_x_4879:
[----:B------:R0:W-:Y:S01]  /*5850*/  STG.E.U8 desc[UR36][R2.64], RZ ;  /* 0x000000ff02007986 */ /* 0x0001e2000c101124 */
[----:B------:R-:W-:Y:S05]  /*5860*/  BRA `(.L_x_4881) ;  /* 0x00000004008c7947 */ /* 0x000fea0003800000 */
.L_x_4878:
        /* <DEDUP_REMOVED lines=8> */
.L_x_4883:
[----:B------:R3:W-:Y:S01]  /*58f0*/  STG.E desc[UR36][R2.64], RZ ;  /* 0x000000ff02007986 */ /* 0x0007e2000c101924 */
[----:B------:R-:W-:Y:S05]  /*5900*/  BRA `(.L_x_4881) ;  /* 0x0000000400647947 */ /* 0x000fea0003800000 */
.L_x_4882:
[----:B------:R2:W-:Y:S01]  /*5910*/  STG.E.U16 desc[UR36][R2.64], RZ ;  /* 0x000000ff02007986 */ /* 0x0005e2000c101524 */
[----:B------:R-:W-:Y:S05]  /*5920*/  BRA `(.L_x_4881) ;  /* 0x00000004005c7947 */ /* 0x000fea0003800000 */
.L_x_4877:
        /* <DEDUP_REMOVED lines=8> */
.L_x_4885:
[----:B------:R5:W-:Y:S01]  /*59b0*/  STG.E.U16 desc[UR36][R2.64], RZ ;  /* 0x000000ff02007986 */ /* 0x000be2000c101524 */
[----:B------:R-:W-:Y:S05]  /*59c0*/  BRA `(.L_x_4881) ;  /* 0x0000000400347947 */ /* 0x000fea0003800000 */
.L_x_4884:
        /* <DEDUP_REMOVED lines=8> */
.L_x_4887:
[----:B------:R0:W-:Y:S01]  /*5a50*/  STG.E desc[UR36][R2.64], RZ ;  /* 0x000000ff02007986 */ /* 0x0001e2000c101924 */
[----:B------:R-:W-:Y:S05]  /*5a60*/  BRA `(.L_x_4881) ;  /* 0x00000004000c7947 */ /* 0x000fea0003800000 */
.L_x_4886:
[----:B------:R0:W-:Y:S01]  /*5a70*/  STG.E.64 desc[UR36][R2.64], RZ ;  /* 0x000000ff02007986 */ /* 0x0001e2000c101b24 */
[----:B------:R-:W-:Y:S05]  /*5a80*/  BRA `(.L_x_4881) ;  /* 0x0000000400047947 */ /* 0x000fea0003800000 */
.L_x_4876:
        /* <DEDUP_REMOVED lines=10> */
.L_x_4890:
[----:B------:R0:W-:Y:S01]  /*5b30*/  STG.E.128 desc[UR36][R2.64], RZ ;  /* 0x000000ff02007986 */ /* 0x0001e2000c101d24 */
[----:B------:R-:W-:Y:S05]  /*5b40*/  BRA `(.L_x_4881) ;  /* 0x0000000000d47947 */ /* 0x000fea0003800000 */
.L_x_4889:
        /* <DEDUP_REMOVED lines=8> */
.L_x_4892:
[----:B------:R0:W-:Y:S01]  /*5bd0*/  STG.E.U8 desc[UR36][R2.64], RZ ;  /* 0x000000ff02007986 */ /* 0x0001e2000c101124 */
[----:B------:R-:W-:Y:S05]  /*5be0*/  BRA `(.L_x_4881) ;  /* 0x0000000000ac7947 */ /* 0x000fea0003800000 */
.L_x_4891:
[----:B------:R0:W-:Y:S01]  /*5bf0*/  STG.E.U16 desc[UR36][R2.64], RZ ;  /* 0x000000ff02007986 */ /* 0x0001e2000c101524 */
[----:B------:R-:W-:Y:S05]  /*5c00*/  BRA `(.L_x_4881) ;  /* 0x0000000000a47947 */ /* 0x000fea0003800000 */
.L_x_4888:
        /* <DEDUP_REMOVED lines=10> */
.L_x_4895:
[----:B------:R0:W-:Y:S01]  /*5cb0*/  STG.E.U8 desc[UR36][R2.64], RZ ;  /* 0x000000ff02007986 */ /* 0x0001e2000c101124 */
[----:B------:R-:W-:Y:S05]  /*5cc0*/  BRA `(.L_x_4881) ;  /* 0x0000000000747947 */ /* 0x000fea0003800000 */
.L_x_4894:
[----:B------:R0:W-:Y:S01]  /*5cd0*/  STG.E.U8 desc[UR36][R2.64], RZ ;  /* 0x000000ff02007986 */ /* 0x0001e2000c101124 */
[----:B------:R-:W-:Y:S05]  /*5ce0*/  BRA `(.L_x_4881) ;  /* 0x00000000006c7947 */ /* 0x000fea0003800000 */
.L_x_4893:
[----:B------:R-:W-:-:S13]  /*5cf0*/  ISETP.NE.AND P0, PT, R0, 0x1c, PT ;  /* 0x0000001c0000780c */ /* 0x000fda0003f05270 */
[----:B------:R-:W-:Y:S05]  /*5d00*/  @!P0 BRA `(.L_x_4896) ;  /* 0x0000000000608947 */ /* 0x000fea0003800000 */
[----:B------:R-:W-:-:S13]  /*5d10*/  ISETP.NE.AND P0, PT, R0, 0x1d, PT ;  /* 0x0000001d0000780c */ /* 0x000fda0003f05270 */
[----:B------:R-:W-:Y:S05]  /*5d20*/  @!P0 BRA `(.L_x_4897) ;  /* 0x0000000000508947 */ /* 0x000fea0003800000 */
[----:B------:R-:W-:-:S13]  /*5d30*/  ISETP.NE.AND P0, PT, R0, 0x2c, PT ;  /* 0x0000002c0000780c */ /* 0x000fda0003f05270 */
[----:B------:R0:W-:Y:S01]  /*5d40*/  @!P0 STG.E.U8 desc[UR36][R2.64], RZ ;  /* 0x000000ff02008986 */ /* 0x0001e2000c101124 */
[----:B------:R-:W-:Y:S05]  /*5d50*/  @!P0 BRA `(.L_x_4881) ;  /* 0x0000000000508947 */ /* 0x000fea0003800000 */
.L_x_4880:
        /* <DEDUP_REMOVED lines=16> */
.L_x_4898:
[----:B------:R-:W-:Y:S05]  /*5e60*/  BRA `(.L_x_4881) ;  /* 0x00000000000c7947 */ /* 0x000fea0003800000 */
.L_x_4897:
[----:B------:R0:W-:Y:S01]  /*5e70*/  STG.E.64 desc[UR36][R2.64], RZ ;  /* 0x000000ff02007986 */ /* 0x0001e2000c101b24 */
[----:B------:R-:W-:Y:S05]  /*5e80*/  BRA `(.L_x_4881) ;  /* 0x0000000000047947 */ /* 0x000fea0003800000 */
.L_x_4896:
[----:B------:R0:W-:Y:S02]  /*5e90*/  STG.E desc[UR36][R2.64], RZ ;  /* 0x000000ff02007986 */ /* 0x0001e4000c101924 */
.L_x_4881:
[----:B------:R-:W-:-:S07]  /*5ea0*/  IADD3 R17, PT, PT, R17, 0x80, RZ ;  /* 0x0000008011117810 */ /* 0x000fce0007ffe0ff */
.L_x_4873:
[----:B------:R-:W-:Y:S05]  /*5eb0*/  BSYNC.RECONVERGENT B6 ;  /* 0x0000000000067941 */ /* 0x000fea0003800200 */
.L_x_4872:
        /* <DEDUP_REMOVED lines=278> */
.L_x_4901:
        /* <DEDUP_REMOVED lines=24> */
.L_x_4902:
        /* <DEDUP_REMOVED lines=16> */
.L_x_4906:
[----:B------:R0:W-:Y:S01]  /*72a0*/  STG.E.U8 desc[UR36][R2.64], RZ ;  /* 0x000000ff02007986 */ /* 0x0001e2000c101124 */
[----:B------:R-:W-:Y:S05]  /*72b0*/  BRA `(.L_x_4908) ;  /* 0x00000004008c7947 */ /* 0x000fea0003800000 */
.L_x_4905:
        /* <DEDUP_REMOVED lines=8> */
.L_x_4910:
[----:B------:R0:W-:Y:S01]  /*7340*/  STG.E desc[UR36][R2.64], RZ ;  /* 0x000000ff02007986 */ /* 0x0001e2000c101924 */
[----:B------:R-:W-:Y:S05]  /*7350*/  BRA `(.L_x_4908) ;  /* 0x0000000400647947 */ /* 0x000fea0003800000 */
.L_x_4909:
[----:B------:R0:W-:Y:S01]  /*7360*/  STG.E.U16 desc[UR36][R2.64], RZ ;  /* 0x000000ff02007986 */ /* 0x0001e2000c101524 */
[----:B------:R-:W-:Y:S05]  /*7370*/  BRA `(.L_x_4908) ;  /* 0x00000004005c7947 */ /* 0x000fea0003800000 */
.L_x_4904:
        /* <DEDUP_REMOVED lines=8> */
.L_x_4912:
[----:B------:R0:W-:Y:S01]  /*7400*/  STG.E.U16 desc[UR36][R2.64], RZ ;  /* 0x000000ff02007986 */ /* 0x0001e2000c101524 */
[----:B------:R-:W-:Y:S05]  /*7410*/  BRA `(.L_x_4908) ;  /* 0x0000000400347947 */ /* 0x000fea0003800000 */
.L_x_4911:
        /* <DEDUP_REMOVED lines=8> */
.L_x_4914:
[----:B------:R0:W-:Y:S01]  /*74a0*/  STG.E desc[UR36][R2.64], RZ ;  /* 0x000000ff02007986 */ /* 0x0001e2000c101924 */
[----:B------:R-:W-:Y:S05]  /*74b0*/  BRA `(.L_x_4908) ;  /* 0x00000004000c7947 */ /* 0x000fea0003800000 */
.L_x_4913:
[----:B------:R0:W-:Y:S01]  /*74c0*/  STG.E.64 desc[UR36][R2.64], RZ ;  /* 0x000000ff02007986 */ /* 0x0001e2000c101b24 */
[----:B------:R-:W-:Y:S05]  /*74d0*/  BRA `(.L_x_4908) ;  /* 0x0000000400047947 */ /* 0x000fea0003800000 */
.L_x_4903:
        /* <DEDUP_REMOVED lines=10> */
.L_x_4917:
[----:B------:R0:W-:Y:S01]  /*7580*/  STG.E.128 desc[UR36][R2.64], RZ ;  /* 0x000000ff02007986 */ /* 0x0001e2000c101d24 */
[----:B------:R-:W-:Y:S05]  /*7590*/  BRA `(.L_x_4908) ;  /* 0x0000000000d47947 */ /* 0x000fea0003800000 */
.L_x_4916:
        /* <DEDUP_REMOVED lines=8> */
.L_x_4919:
[----:B------:R2:W-:Y:S01]  /*7620*/  STG.E.U8 desc[UR36][R2.64], RZ ;  /* 0x000000ff02007986 */ /* 0x0005e2000c101124 */
[----:B------:R-:W-:Y:S05]  /*7630*/  BRA `(.L_x_4908) ;  /* 0x0000000000ac7947 */ /* 0x000fea0003800000 */
.L_x_4918:
[----:B------:R4:W-:Y:S01]  /*7640*/  STG.E.U16 desc[UR36][R2.64], RZ ;  /* 0x000000ff02007986 */ /* 0x0009e2000c101524 */
[----:B------:R-:W-:Y:S05]  /*7650*/  BRA `(.L_x_4908) ;  /* 0x0000000000a47947 */ /* 0x000fea0003800000 */
.L_x_4915:
        /* <DEDUP_REMOVED lines=10> */
.L_x_4922:
[----:B------:R0:W-:Y:S01]  /*7700*/  STG.E.U8 desc[UR36][R2.64], RZ ;  /* 0x000000ff02007986 */ /* 0x0001e2000c101124 */
[----:B------:R-:W-:Y:S05]  /*7710*/  BRA `(.L_x_4908) ;  /* 0x0000000000747947 */ /* 0x000fea0003800000 */
.L_x_4921:
[----:B------:R5:W-:Y:S01]  /*7720*/  STG.E.U8 desc[UR36][R2.64], RZ ;  /* 0x000000ff02007986 */ /* 0x000be2000c101124 */
[----:B------:R-:W-:Y:S05]  /*7730*/  BRA `(.L_x_4908) ;  /* 0x00000000006c7947 */ /* 0x000fea0003800000 */
.L_x_4920:
[----:B------:R-:W-:-:S13]  /*7740*/  ISETP.NE.AND P0, PT, R0, 0x1c, PT ;  /* 0x0000001c0000780c */ /* 0x000fda0003f05270 */
[----:B------:R-:W-:Y:S05]  /*7750*/  @!P0 BRA `(.L_x_4923) ;  /* 0x0000000000608947 */ /* 0x000fea0003800000 */
[----:B------:R-:W-:-:S13]  /*7760*/  ISETP.NE.AND P0, PT, R0, 0x1d, PT ;  /* 0x0000001d0000780c */ /* 0x000fda0003f05270 */
[----:B------:R-:W-:Y:S05]  /*7770*/  @!P0 BRA `(.L_x_4924) ;  /* 0x0000000000508947 */ /* 0x000fea0003800000 */
[----:B------:R-:W-:-:S13]  /*7780*/  ISETP.NE.AND P0, PT, R0, 0x2c, PT ;  /* 0x0000002c0000780c */ /* 0x000fda0003f05270 */
[----:B------:R0:W-:Y:S01]  /*7790*/  @!P0 STG.E.U8 desc[UR36][R2.64], RZ ;  /* 0x000000ff02008986 */ /* 0x0001e2000c101124 */
[----:B------:R-:W-:Y:S05]  /*77a0*/  @!P0 BRA `(.L_x_4908) ;  /* 0x0000000000508947 */ /* 0x000fea0003800000 */
.L_x_4907:
        /* <DEDUP_REMOVED lines=16> */
.L_x_4925:
[----:B------:R-:W-:Y:S05]  /*78b0*/  BRA `(.L_x_4908) ;  /* 0x00000000000c7947 */ /* 0x000fea0003800000 */
.L_x_4924:
[----:B------:R0:W-:Y:S01]  /*78c0*/  STG.E.64 desc[UR36][R2.64], RZ ;  /* 0x000000ff02007986 */ /* 0x0001e2000c101b24 */
[----:B------:R-:W-:Y:S05]  /*78d0*/  BRA `(.L_x_4908) ;  /* 0x0000000000047947 */ /* 0x000fea0003800000 */
.L_x_4923:
[----:B------:R0:W-:Y:S02]  /*78e0*/  STG.E desc[UR36][R2.64], RZ ;  /* 0x000000ff02007986 */ /* 0x0001e4000c101924 */
.L_x_4908:
[----:B------:R-:W-:-:S07]  /*78f0*/  IADD3 R17, PT, PT, R17, 0x80, RZ ;  /* 0x0000008011117810 */ /* 0x000fce0007ffe0ff */
.L_x_4900:
[----:B------:R-:W-:Y:S05]  /*7900*/  BSYNC.RECONVERGENT B6 ;  /* 0x0000000000067941 */ /* 0x000fea0003800200 */
.L_x_4899:
[----:B------:R-:W0:Y:S02]  /*7910*/  LDCU UR4, c[0x0][0x380] ;  /* 0x00007000ff0477ac */ /* 0x000e240008000800 */
[----:B0-----:R-:W-:-:S13]  /*7920*/  ISETP.GE.AND P0, PT, R17, UR4, PT ;  /* 0x0000000411007c0c */ /* 0x001fda000bf06270 */
[----:B------:R-:W-:Y:S05]  /*7930*/  @P0 EXIT ;  /* 0x000000000000094d */ /* 0x000fea0003800000 */
        /* <DEDUP_REMOVED lines=274> */
.L_x_4926:
[----:B------:R-:W-:Y:S01]  /*8a60*/  IMAD.MOV.U32 R3, RZ, RZ, 0x1 ;  /* 0x00000001ff037424 */ /* 0x000fe200078e00ff */
[C---:B------:R-:W-:Y:S01]  /*8a70*/  LOP3.LUT R0, R16.reuse, 0xff, RZ, 0xc0, !PT ;  /* 0x000000ff10007812 */ /* 0x040fe200078ec0ff */
[----:B------:R-:W0:Y:S01]  /*8a80*/  LDCU.64 UR4, c[0x0][0x580] ;  /* 0x0000b000ff0477ac */ /* 0x000e220008000a00 */
[----:B------:R-:W-:Y:S02]  /*8a90*/  ISETP.LE.U32.AND P1, PT, R16, 0x2c, PT ;  /* 0x0000002c1000780c */ /* 0x000fe40003f23070 */
[CC--:B------:R-:W-:Y:S02]  /*8aa0*/  SHF.L.U32 R2, R3.reuse, R0.reuse, RZ ;  /* 0x0000000003027219 */ /* 0x0c0fe400000006ff */
[----:B------:R-:W-:Y:S02]  /*8ab0*/  SHF.L.U64.HI R0, R3, R0, RZ ;  /* 0x0000000003007219 */ /* 0x000fe400000102ff */
[----:B------:R-:W-:-:S04]  /*8ac0*/  LOP3.LUT P0, RZ, R2, 0x3f808fff, RZ, 0xc0, !PT ;  /* 0x3f808fff02ff7812 */ /* 0x000fc8000780c0ff */
[----:B------:R-:W-:Y:S02]  /*8ad0*/  LOP3.LUT P0, RZ, R0, 0x1000, RZ, 0xc0, P0 ;  /* 0x0000100000ff7812 */ /* 0x000fe4000000c0ff */
[----:B0-----:R-:W-:-:S05]  /*8ae0*/  IADD3 R16, P2, PT, R17, UR4, RZ ;  /* 0x0000000411107c10 */ /* 0x001fca000ff5e0ff */
[----:B------:R-:W-:-:S06]  /*8af0*/  IMAD.X R17, RZ, RZ, UR5, P2 ;  /* 0x00000005ff117e24 */ /* 0x000fcc00090e06ff */
        /* <DEDUP_REMOVED lines=17> */
.L_x_4927:
        /* <DEDUP_REMOVED lines=11> */
[----:B------:R-:W-:Y:S01]  /*8cc0*/  STG.E.U8 desc[UR36][R16.64], RZ ;  /* 0x000000ff10007986 */ /* 0x000fe2000c101124 */
[----:B------:R-:W-:Y:S05]  /*8cd0*/  EXIT ;  /* 0x000000000000794d */ /* 0x000fea0003800000 */
.L_x_4931:
[----:B------:R-:W-:Y:S01]  /*8ce0*/  STG.E.U8 desc[UR36][R16.64], RZ ;  /* 0x000000ff10007986 */ /* 0x000fe2000c101124 */
[----:B------:R-:W-:Y:S05]  /*8cf0*/  EXIT ;  /* 0x000000000000794d */ /* 0x000fea0003800000 */
.L_x_4930:
[----:B------:R-:W-:-:S13]  /*8d00*/  ISETP.NE.AND P0, PT, R0, 0x2, PT ;  /* 0x000000020000780c */ /* 0x000fda0003f05270 */
[----:B------:R-:W-:Y:S05]  /*8d10*/  @!P0 BRA `(.L_x_4933) ;  /* 0x0000000000208947 */ /* 0x000fea0003800000 */
[----:B------:R-:W-:-:S13]  /*8d20*/  ISETP.NE.AND P0, PT, R0, 0x3, PT ;  /* 0x000000030000780c */ /* 0x000fda0003f05270 */
[----:B------:R-:W-:Y:S05]  /*8d30*/  @!P0 BRA `(.L_x_4934) ;  /* 0x0000000000108947 */ /* 0x000fea0003800000 */
[----:B------:R-:W-:-:S13]  /*8d40*/  ISETP.NE.AND P0, PT, R0, 0x4, PT ;  /* 0x000000040000780c */ /* 0x000fda0003f05270 */
[----:B------:R-:W-:Y:S05]  /*8d50*/  @P0 BRA `(.L_x_4932) ;  /* 0x0000000400240947 */ /* 0x000fea0003800000 */
[----:B------:R-:W-:Y:S01]  /*8d60*/  STG.E.64 desc[UR36][R16.64], RZ ;  /* 0x000000ff10007986 */ /* 0x000fe2000c101b24 */
[----:B------:R-:W-:Y:S05]  /*8d70*/  EXIT ;  /* 0x000000000000794d */ /* 0x000fea0003800000 */
.L_x_4934:
[----:B------:R-:W-:Y:S01]  /*8d80*/  STG.E desc[UR36][R16.64], RZ ;  /* 0x000000ff10007986 */ /* 0x000fe2000c101924 */
[----:B------:R-:W-:Y:S05]  /*8d90*/  EXIT ;  /* 0x000000000000794d */ /* 0x000fea0003800000 */
.L_x_4933:
[----:B------:R-:W-:Y:S01]  /*8da0*/  STG.E.U16 desc[UR36][R16.64], RZ ;  /* 0x000000ff10007986 */ /* 0x000fe2000c101524 */
[----:B------:R-:W-:Y:S05]  /*8db0*/  EXIT ;  /* 0x000000000000794d */ /* 0x000fea0003800000 */
.L_x_4929:
[----:B------:R-:W-:-:S13]  /*8dc0*/  ISETP.GT.AND P0, PT, R0, 0x6, PT ;  /* 0x000000060000780c */ /* 0x000fda0003f04270 */
[----:B------:R-:W-:Y:S05]  /*8dd0*/  @P0 BRA `(.L_x_4935) ;  /* 0x0000000000200947 */ /* 0x000fea0003800000 */
[----:B------:R-:W-:-:S13]  /*8de0*/  ISETP.NE.AND P0, PT, R0, 0x5, PT ;  /* 0x000000050000780c */ /* 0x000fda0003f05270 */
[----:B------:R-:W-:Y:S05]  /*8df0*/  @!P0 BRA `(.L_x_4936) ;  /* 0x0000000000108947 */ /* 0x000fea0003800000 */
[----:B------:R-:W-:-:S13]  /*8e00*/  ISETP.NE.AND P0, PT, R0, 0x6, PT ;  /* 0x000000060000780c */ /* 0x000fda0003f05270 */
[----:B------:R-:W-:Y:S05]  /*8e10*/  @P0 BRA `(.L_x_4932) ;  /* 0x0000000000f40947 */ /* 0x000fea0003800000 */
[----:B------:R-:W-:Y:S01]  /*8e20*/  STG.E desc[UR36][R16.64], RZ ;  /* 0x000000ff10007986 */ /* 0x000fe2000c101924 */
[----:B------:R-:W-:Y:S05]  /*8e30*/  EXIT ;  /* 0x000000000000794d */ /* 0x000fea0003800000 */
.L_x_4936:
[----:B------:R-:W-:Y:S01]  /*8e40*/  STG.E.U16 desc[UR36][R16.64], RZ ;  /* 0x000000ff10007986 */ /* 0x000fe2000c101524 */
[----:B------:R-:W-:Y:S05]  /*8e50*/  EXIT ;  /* 0x000000000000794d */ /* 0x000fea0003800000 */
.L_x_4935:
        /* <DEDUP_REMOVED lines=8> */
.L_x_4938:
[----:B------:R-:W-:Y:S01]  /*8ee0*/  STG.E desc[UR36][R16.64], RZ ;  /* 0x000000ff10007986 */ /* 0x000fe2000c101924 */
[----:B------:R-:W-:Y:S05]  /*8ef0*/  EXIT ;  /* 0x000000000000794d */ /* 0x000fea0003800000 */
.L_x_4937:
[----:B------:R-:W-:Y:S01]  /*8f00*/  STG.E.64 desc[UR36][R16.64], RZ ;  /* 0x000000ff10007986 */ /* 0x000fe2000c101b24 */
[----:B------:R-:W-:Y:S05]  /*8f10*/  EXIT ;  /* 0x000000000000794d */ /* 0x000fea0003800000 */
.L_x_4928:
        /* <DEDUP_REMOVED lines=8> */
[----:B------:R-:W-:Y:S01]  /*8fa0*/  STG.E.U8 desc[UR36][R16.64], RZ ;  /* 0x000000ff10007986 */ /* 0x000fe2000c101124 */
[----:B------:R-:W-:Y:S05]  /*8fb0*/  EXIT ;  /* 0x000000000000794d */ /* 0x000fea0003800000 */
.L_x_4941:
[----:B------:R-:W-:Y:S01]  /*8fc0*/  STG.E.128 desc[UR36][R16.64], RZ ;  /* 0x000000ff10007986 */ /* 0x000fe2000c101d24 */
[----:B------:R-:W-:Y:S05]  /*8fd0*/  EXIT ;  /* 0x000000000000794d */ /* 0x000fea0003800000 */
.L_x_4940:
[----:B------:R-:W-:-:S13]  /*8fe0*/  ISETP.NE.AND P0, PT, R0, 0xf, PT ;  /* 0x0000000f0000780c */ /* 0x000fda0003f05270 */
[----:B------:R-:W-:Y:S05]  /*8ff0*/  @!P0 BRA `(.L_x_4942) ;  /* 0x0000000000208947 */ /* 0x000fea0003800000 */
[----:B------:R-:W-:-:S13]  /*9000*/  ISETP.NE.AND P0, PT, R0, 0x17, PT ;  /* 0x000000170000780c */ /* 0x000fda0003f05270 */
[----:B------:R-:W-:Y:S05]  /*9010*/  @!P0 BRA `(.L_x_4943) ;  /* 0x0000000000108947 */ /* 0x000fea0003800000 */
[----:B------:R-:W-:-:S13]  /*9020*/  ISETP.NE.AND P0, PT, R0, 0x18, PT ;  /* 0x000000180000780c */ /* 0x000fda0003f05270 */
[----:B------:R-:W-:Y:S05]  /*9030*/  @P0 BRA `(.L_x_4932) ;  /* 0x00000000006c0947 */ /* 0x000fea0003800000 */
[----:B------:R-:W-:Y:S01]  /*9040*/  STG.E.U8 desc[UR36][R16.64], RZ ;  /* 0x000000ff10007986 */ /* 0x000fe2000c101124 */
[----:B------:R-:W-:Y:S05]  /*9050*/  EXIT ;  /* 0x000000000000794d */ /* 0x000fea0003800000 */
.L_x_4943:
[----:B------:R-:W-:Y:S01]  /*9060*/  STG.E.U8 desc[UR36][R16.64], RZ ;  /* 0x000000ff10007986 */ /* 0x000fe2000c101124 */
[----:B------:R-:W-:Y:S05]  /*9070*/  EXIT ;  /* 0x000000000000794d */ /* 0x000fea0003800000 */
.L_x_4942:
[----:B------:R-:W-:Y:S01]  /*9080*/  STG.E.U16 desc[UR36][R16.64], RZ ;  /* 0x000000ff10007986 */ /* 0x000fe2000c101524 */
[----:B------:R-:W-:Y:S05]  /*9090*/  EXIT ;  /* 0x000000000000794d */ /* 0x000fea0003800000 */
.L_x_4939:
        /* <DEDUP_REMOVED lines=8> */
[----:B------:R-:W-:Y:S01]  /*9120*/  STG.E.U16 desc[UR36][R16.64], RZ ;  /* 0x000000ff10007986 */ /* 0x000fe2000c101524 */
[----:B------:R-:W-:Y:S05]  /*9130*/  EXIT ;  /* 0x000000000000794d */ /* 0x000fea0003800000 */
.L_x_4946:
[----:B------:R-:W-:Y:S01]  /*9140*/  STG.E.U8 desc[UR36][R16.64], RZ ;  /* 0x000000ff10007986 */ /* 0x000fe2000c101124 */
[----:B------:R-:W-:Y:S05]  /*9150*/  EXIT ;  /* 0x000000000000794d */ /* 0x000fea0003800000 */
.L_x_4945:
[----:B------:R-:W-:Y:S01]  /*9160*/  STG.E.U8 desc[UR36][R16.64], RZ ;  /* 0x000000ff10007986 */ /* 0x000fe2000c101124 */
[----:B------:R-:W-:Y:S05]  /*9170*/  EXIT ;  /* 0x000000000000794d */ /* 0x000fea0003800000 */
.L_x_4944:
[----:B------:R-:W-:-:S13]  /*9180*/  ISETP.NE.AND P0, PT, R0, 0x1c, PT ;  /* 0x0000001c0000780c */ /* 0x000fda0003f05270 */
[----:B------:R-:W-:Y:S05]  /*9190*/  @!P0 BRA `(.L_x_4947) ;  /* 0x0000000000608947 */ /* 0x000fea0003800000 */
[----:B------:R-:W-:-:S13]  /*91a0*/  ISETP.NE.AND P0, PT, R0, 0x1d, PT ;  /* 0x0000001d0000780c */ /* 0x000fda0003f05270 */
[----:B------:R-:W-:Y:S05]  /*91b0*/  @!P0 BRA `(.L_x_4948) ;  /* 0x0000000000508947 */ /* 0x000fea0003800000 */
[----:B------:R-:W-:-:S13]  /*91c0*/  ISETP.NE.AND P0, PT, R0, 0x2c, PT ;  /* 0x0000002c0000780c */ /* 0x000fda0003f05270 */
[----:B------:R0:W-:Y:S01]  /*91d0*/  @!P0 STG.E.U8 desc[UR36][R16.64], RZ ;  /* 0x000000ff10008986 */ /* 0x0001e2000c101124 */
[----:B------:R-:W-:Y:S05]  /*91e0*/  @!P0 EXIT ;  /* 0x000000000000894d */ /* 0x000fea0003800000 */
.L_x_4932:
[----:B------:R-:W-:Y:S01]  /*91f0*/  MOV R0, 0x0 ;  /* 0x0000000000007802 */ /* 0x000fe20000000f00 */
[----:B------:R-:W1:Y:S01]  /*9200*/  LDCU.64 UR4, c[0x4][0x198] ;  /* 0x01003300ff0477ac */ /* 0x000e620008000a00 */
[----:B------:R-:W-:Y:S02]  /*9210*/  HFMA2 R8, -RZ, RZ, 0, 6.020069122314453125e-06 ;  /* 0x00000065ff087431 */ /* 0x000fe400000001ff */
[----:B------:R-:W-:Y:S01]  /*9220*/  IMAD.MOV.U32 R12, RZ, RZ, 0x1 ;  /* 0x00000001ff0c7424 */ /* 0x000fe200078e00ff */
[----:B------:R2:W3:Y:S01]  /*9230*/  LDC.64 R2, c[0x4][R0] ;  /* 0x0100000000027b82 */ /* 0x0004e20000000a00 */
[----:B------:R-:W4:Y:S01]  /*9240*/  LDCU.64 UR6, c[0x4][0x1a0] ;  /* 0x01003400ff0677ac */ /* 0x000f220008000a00 */
[----:B------:R-:W-:Y:S01]  /*9250*/  MOV R13, RZ ;  /* 0x000000ff000d7202 */ /* 0x000fe20000000f00 */
[----:B------:R-:W5:Y:S01]  /*9260*/  LDCU.64 UR8, c[0x4][0x10] ;  /* 0x01000200ff0877ac */ /* 0x000f620008000a00 */
[----:B-1----:R-:W-:Y:S01]  /*9270*/  MOV R4, UR4 ;  /* 0x0000000400047c02 */ /* 0x002fe20008000f00 */
[----:B------:R-:W-:-:S02]  /*9280*/  IMAD.U32 R5, RZ, RZ, UR5 ;  /* 0x00000005ff057e24 */ /* 0x000fc4000f8e00ff */
[----:B----4-:R-:W-:Y:S01]  /*9290*/  IMAD.U32 R6, RZ, RZ, UR6 ;  /* 0x00000006ff067e24 */ /* 0x010fe2000f8e00ff */
[----:B------:R-:W-:Y:S01]  /*92a0*/  MOV R7, UR7 ;  /* 0x0000000700077c02 */ /* 0x000fe20008000f00 */
[----:B-----5:R-:W-:Y:S02]  /*92b0*/  IMAD.U32 R10, RZ, RZ, UR8 ;  /* 0x00000008ff0a7e24 */ /* 0x020fe4000f8e00ff */
[----:B--2---:R-:W-:-:S07]  /*92c0*/  IMAD.U32 R11, RZ, RZ, UR9 ;  /* 0x00000009ff0b7e24 */ /* 0x004fce000f8e00ff */
[----:B------:R-:W-:-:S07]  /*92d0*/  LEPC R20, `(.L_x_4949) ;  /* 0x000000001014794e */ /* 0x000fce0000000000 */
[----:B0--3--:R-:W-:Y:S05]  /*92e0*/  CALL.ABS.NOINC R2 ;  /* 0x0000000002007343 */ /* 0x009fea0003c00000 */
.L_x_4949:
[----:B------:R-:W-:Y:S05]  /*92f0*/  EXIT ;  /* 0x000000000000794d */ /* 0x000fea0003800000 */
.L_x_4948:
[----:B------:R-:W-:Y:S01]  /*9300*/  STG.E.64 desc[UR36][R16.64], RZ ;  /* 0x000000ff10007986 */ /* 0x000fe2000c101b24 */
[----:B------:R-:W-:Y:S05]  /*9310*/  EXIT ;  /* 0x000000000000794d */ /* 0x000fea0003800000 */
.L_x_4947:
[----:B------:R-:W-:Y:S01]  /*9320*/  STG.E desc[UR36][R16.64], RZ ;  /* 0x000000ff10007986 */ /* 0x000fe2000c101924 */
[----:B------:R-:W-:Y:S05]  /*9330*/  EXIT ;  /* 0x000000000000794d */ /* 0x000fea0003800000 */
.L_x_4950:
        /* <DEDUP_REMOVED lines=12> */
.L_x_23652:


//--------------------- .text._ZN2at6native27unrolled_elementwise_kernelIZZZNS0_19signbit_kernel_cudaERNS_18TensorIteratorBaseEENKUlvE_clEvENKUlvE_clEvEUlhE_St5arrayIPcLm2EELi4E23TrivialOffsetCalculatorILi1EjESB_NS0_6memory12LoadWithCastILi1EEENSC_13StoreWithCastILi1EEEEEviT_T0_T2_T3_T4_T5_ --------------------------
	.section	.text._ZN2at6native27unrolled_elementwise_kernelIZZZNS0_19signbit_kernel_cudaERNS_18TensorIteratorBaseEENKUlvE_clEvENKUlvE_clEvEUlhE_St5arrayIPcLm2EELi4E23TrivialOffsetCalculatorILi1EjESB_NS0_6memory12LoadWithCastILi1EEENSC_13StoreWithCastILi1EEEEEviT_T0_T2_T3_T4_T5_,"ax",@progbits
	.align	128
        .global         _ZN2at6native27unrolled_elementwise_kernelIZZZNS0_19signbit_kernel_cudaERNS_18TensorIteratorBaseEENKUlvE_clEvENKUlvE_clEvEUlhE_St5arrayIPcLm2EELi4E23TrivialOffsetCalculatorILi1EjESB_NS0_6memory12LoadWithCastILi1EEENSC_13StoreWithCastILi1EEEEEviT_T0_T2_T3_T4_T5_
        .type           _ZN2at6native27unrolled_elementwise_kernelIZZZNS0_19signbit_kernel_cudaERNS_18TensorIteratorBaseEENKUlvE_clEvENKUlvE_clEvEUlhE_St5arrayIPcLm2EELi4E23TrivialOffsetCalculatorILi1EjESB_NS0_6memory12LoadWithCastILi1EEENSC_13StoreWithCastILi1EEEEEviT_T0_T2_T3_T4_T5_,@function
        .size           _ZN2at6native27unrolled_elementwise_kernelIZZZNS0_19signbit_kernel_cudaERNS_18TensorIteratorBaseEENKUlvE_clEvENKUlvE_clEvEUlhE_St5arrayIPcLm2EELi4E23TrivialOffsetCalculatorILi1EjESB_NS0_6memory12LoadWithCastILi1EEENSC_13StoreWithCastILi1EEEEEviT_T0_T2_T3_T4_T5_,(.L_x_23653 - _ZN2at6native27unrolled_elementwise_kernelIZZZNS0_19signbit_kernel_cudaERNS_18TensorIteratorBaseEENKUlvE_clEvENKUlvE_clEvEUlhE_St5arrayIPcLm2EELi4E23TrivialOffsetCalculatorILi1EjESB_NS0_6memory12LoadWithCastILi1EEENSC_13StoreWithCastILi1EEEEEviT_T0_T2_T3_T4_T5_)
        .other          _ZN2at6native27unrolled_elementwise_kernelIZZZNS0_19signbit_kernel_cudaERNS_18TensorIteratorBaseEENKUlvE_clEvENKUlvE_clEvEUlhE_St5arrayIPcLm2EELi4E23TrivialOffsetCalculatorILi1EjESB_NS0_6memory12LoadWithCastILi1EEENSC_13StoreWithCastILi1EEEEEviT_T0_T2_T3_T4_T5_,@"STO_CUDA_ENTRY STV_DEFAULT"
_ZN2at6native27unrolled_elementwise_kernelIZZZNS0_19signbit_kernel_cudaERNS_18TensorIteratorBaseEENKUlvE_clEvENKUlvE_clEvEUlhE_St5arrayIPcLm2EELi4E23TrivialOffsetCalculatorILi1EjESB_NS0_6memory12LoadWithCastILi1EEENSC_13StoreWithCastILi1EEEEEviT_T0_T2_T3_T4_T5_:
.text._ZN2at6native27unrolled_elementwise_kernelIZZZNS0_19signbit_kernel_cudaERNS_18TensorIteratorBaseEENKUlvE_clEvENKUlvE_clEvEUlhE_St5arrayIPcLm2EELi4E23TrivialOffsetCalculatorILi1EjESB_NS0_6memory12LoadWithCastILi1EEENSC_13StoreWithCastILi1EEEEEviT_T0_T2_T3_T4_T5_:
[----:B------:R-:W0:Y:S08]  /*0000*/  LDC R1, c[0x0][0x37c] ;  /* 0x0000df00ff017b82 */ /* 0x000e300000000800 */
[----:B------:R-:W1:Y:S01]  /*0010*/  LDC.U8 R2, c[0x0][0x39c] ;  /* 0x0000e700ff027b82 */ /* 0x000e620000000000 */
[----:B------:R-:W2:Y:S01]  /*0020*/  S2R R25, SR_CTAID.X ;  /* 0x0000000000197919 */ /* 0x000ea20000002500 */
[----:B------:R-:W-:Y:S01]  /*0030*/  IMAD.MOV.U32 R3, RZ, RZ, 0x1 ;  /* 0x00000001ff037424 */ /* 0x000fe200078e00ff */
[----:B------:R-:W3:Y:S05]  /*0040*/  S2R R18, SR_TID.X ;  /* 0x0000000000127919 */ /* 0x000eea0000002100 */
[----:B------:R-:W2:Y:S01]  /*0050*/  LDC R4, c[0x0][0x380] ;  /* 0x0000e000ff047b82 */ /* 0x000ea20000000800 */
[----:B-1----:R-:W-:-:S02]  /*0060*/  SHF.L.U32 R0, R3, R2, RZ ;  /* 0x0000000203007219 */ /* 0x002fc400000006ff */
[----:B------:R-:W-:Y:S02]  /*0070*/  ISETP.LE.U32.AND P1, PT, R2, 0x2c, PT ;  /* 0x0000002c0200780c */ /* 0x000fe40003f23070 */
[----:B------:R-:W-:Y:S02]  /*0080*/  LOP3.LUT P0, RZ, R0, 0x3f808fff, RZ, 0xc0, !PT ;  /* 0x3f808fff00ff7812 */ /* 0x000fe4000780c0ff */
[----:B------:R-:W-:Y:S01]  /*0090*/  SHF.L.U64.HI R0, R3, R2, RZ ;  /* 0x0000000203007219 */ /* 0x000fe200000102ff */
[----:B--2---:R-:W-:-:S03]  /*00a0*/  IMAD R23, R25, -0x200, R4 ;  /* 0xfffffe0019177824 */ /* 0x004fc600078e0204 */
[----:B------:R-:W-:-:S13]  /*00b0*/  LOP3.LUT P0, RZ, R0, 0x1000, RZ, 0xc0, P0 ;  /* 0x0000100000ff7812 */ /* 0x000fda000000c0ff */
[----:B0--3--:R-:W-:Y:S05]  /*00c0*/  @P0 BRA P1, `(.L_x_4951) ;  /* 0x0000000400480947 */ /* 0x009fea0000800000 */
[----:B------:R-:W-:Y:S01]  /*00d0*/  ISETP.GE.AND P0, PT, R18, R23, PT ;  /* 0x000000171200720c */ /* 0x000fe20003f06270 */
[----:B------:R-:W-:Y:S01]  /*00e0*/  BSSY.RECONVERGENT B6, `(.L_x_4952) ;  /* 0x0000014000067945 */ /* 0x000fe20003800200 */
[----:B------:R-:W-:-:S11]  /*00f0*/  IMAD.MOV.U32 R16, RZ, RZ, R18 ;  /* 0x000000ffff107224 */ /* 0x000fd600078e0012 */
[----:B------:R-:W-:Y:S05]  /*0100*/  @P0 BRA `(.L_x_4953) ;  /* 0x0000000000440947 */ /* 0x000fea0003800000 */
        /* <DEDUP_REMOVED lines=16> */
.L_x_4954:
[----:B------:R-:W-:-:S07]  /*0210*/  VIADD R16, R18, 0x80 ;  /* 0x0000008012107836 */ /* 0x000fce0000000000 */
.L_x_4953:
[----:B------:R-:W-:Y:S05]  /*0220*/  BSYNC.RECONVERGENT B6 ;  /* 0x0000000000067941 */ /* 0x000fea0003800200 */
.L_x_4952:
[----:B------:R-:W-:Y:S01]  /*0230*/  ISETP.GE.AND P0, PT, R16, R23, PT ;  /* 0x000000171000720c */ /* 0x000fe20003f06270 */
[----:B------:R-:W-:-:S12]  /*0240*/  BSSY.RECONVERGENT B6, `(.L_x_4955) ;  /* 0x0000026000067945 */ /* 0x000fd80003800200 */
        /* <DEDUP_REMOVED lines=17> */
.L_x_4957:
[----:B------:R-:W-:-:S05]  /*0360*/  VIADD R16, R16, 0x80 ;  /* 0x0000008010107836 */ /* 0x000fca0000000000 */
[----:B------:R-:W-:-:S13]  /*0370*/  ISETP.GE.AND P0, PT, R16, R23, PT ;  /* 0x000000171000720c */ /* 0x000fda0003f06270 */
        /* <DEDUP_REMOVED lines=17> */
.L_x_4958:
[----:B------:R-:W-:-:S07]  /*0490*/  VIADD R16, R16, 0x80 ;  /* 0x0000008010107836 */ /* 0x000fce0000000000 */
.L_x_4956:
[----:B------:R-:W-:Y:S05]  /*04a0*/  BSYNC.RECONVERGENT B6 ;  /* 0x0000000000067941 */ /* 0x000fea0003800200 */
.L_x_4955:
        /* <DEDUP_REMOVED lines=19> */
.L_x_4959:
[----:B------:R-:W-:Y:S05]  /*05e0*/  BSYNC.RECONVERGENT B6 ;  /* 0x0000000000067941 */ /* 0x000fea0003800200 */
.L_x_4951:
[----:B------:R-:W0:Y:S01]  /*05f0*/  LDC.U8 R19, c[0x0][0x3a4] ;  /* 0x0000e900ff137b82 */ /* 0x000e220000000000 */
[----:B------:R-:W-:Y:S01]  /*0600*/  ISETP.GE.AND P0, PT, R18, R23, PT ;  /* 0x000000171200720c */ /* 0x000fe20003f06270 */
[----:B------:R-:W-:Y:S06]  /*0610*/  BSSY.RECONVERGENT B6, `(.L_x_4960) ;  /* 0x00000a8000067945 */ /* 0x000fec0003800200 */
[----:B------:R-:W1:Y:S06]  /*0620*/  LDC.64 R16, c[0x0][0x358] ;  /* 0x0000d600ff107b82 */ /* 0x000e6c0000000a00 */
[----:B------:R-:W-:Y:S05]  /*0630*/  @P0 BRA `(.L_x_4961) ;  /* 0x0000000800940947 */ /* 0x000fea0003800000 */
[----:B------:R-:W2:Y:S01]  /*0640*/  LDCU UR4, c[0x0][0x3a8] ;  /* 0x00007500ff0477ac */ /* 0x000ea20008000800 */
[----:B------:R-:W3:Y:S01]  /*0650*/  LDC.64 R2, c[0x0][0x388] ;  /* 0x0000e200ff027b82 */ /* 0x000ee20000000a00 */
[----:B------:R-:W-:Y:S01]  /*0660*/  IMAD R0, R25, 0x200, R18 ;  /* 0x0000020019007824 */ /* 0x000fe200078e0212 */
[----:B0-----:R-:W-:Y:S01]  /*0670*/  PRMT R4, R19, 0x9910, RZ ;  /* 0x0000991013047816 */ /* 0x001fe200000000ff */
[----:B------:R-:W-:Y:S02]  /*0680*/  VIADD R18, R18, 0x80 ;  /* 0x0000008012127836 */ /* 0x000fe40000000000 */
[----:B--2---:R-:W-:Y:S02]  /*0690*/  IMAD R5, R0, UR4, RZ ;  /* 0x0000000400057c24 */ /* 0x004fe4000f8e02ff */
[----:B------:R-:W-:-:S05]  /*06a0*/  IMAD.MOV.U32 R0, RZ, RZ, R4 ;  /* 0x000000ffff007224 */ /* 0x000fca00078e0004 */
[----:B------:R-:W-:Y:S02]  /*06b0*/  ISETP.GT.AND P0, PT, R0, 0x9, PT ;  /* 0x000000090000780c */ /* 0x000fe40003f04270 */
[----:B---3--:R-:W-:-:S05]  /*06c0*/  IADD3 R2, P1, PT, R5, R2, RZ ;  /* 0x0000000205027210 */ /* 0x008fca0007f3e0ff */
        /* <DEDUP_REMOVED lines=10> */
[----:B-1----:R-:W-:Y:S02]  /*0770*/  R2UR UR4, R16 ;  /* 0x00000000100472ca */ /* 0x002fe400000e0000 */
[----:B------:R-:W-:-:S13]  /*0780*/  R2UR UR5, R17 ;  /* 0x00000000110572ca */ /* 0x000fda00000e0000 */
[----:B------:R2:W-:Y:S01]  /*0790*/  STG.E.U8 desc[UR4][R2.64], RZ ;  /* 0x000000ff02007986 */ /* 0x0005e2000c101104 */
[----:B------:R-:W-:Y:S05]  /*07a0*/  BRA `(.L_x_4961) ;  /* 0x0000000800387947 */ /* 0x000fea0003800000 */
.L_x_4965:
[----:B-1----:R-:W-:Y:S02]  /*07b0*/  R2UR UR4, R16 ;  /* 0x00000000100472ca */ /* 0x002fe400000e0000 */
[----:B------:R-:W-:-:S13]  /*07c0*/  R2UR UR5, R17 ;  /* 0x00000000110572ca */ /* 0x000fda00000e0000 */
[----:B------:R3:W-:Y:S01]  /*07d0*/  STG.E.U8 desc[UR4][R2.64], RZ ;  /* 0x000000ff02007986 */ /* 0x0007e2000c101104 */
[----:B------:R-:W-:Y:S05]  /*07e0*/  BRA `(.L_x_4961) ;  /* 0x0000000800287947 */ /* 0x000fea0003800000 */
.L_x_4964:
[----:B------:R-:W-:-:S13]  /*07f0*/  ISETP.NE.AND P0, PT, R0, 0x2, PT ;  /* 0x000000020000780c */ /* 0x000fda0003f05270 */
[----:B------:R-:W-:Y:S05]  /*0800*/  @!P0 BRA `(.L_x_4967) ;  /* 0x0000000000308947 */ /* 0x000fea0003800000 */
[----:B------:R-:W-:-:S13]  /*0810*/  ISETP.NE.AND P0, PT, R0, 0x3, PT ;  /* 0x000000030000780c */ /* 0x000fda0003f05270 */
[----:B------:R-:W-:Y:S05]  /*0820*/  @!P0 BRA `(.L_x_4968) ;  /* 0x0000000000188947 */ /* 0x000fea0003800000 */
[----:B------:R-:W-:-:S13]  /*0830*/  ISETP.NE.AND P0, PT, R0, 0x4, PT ;  /* 0x000000040000780c */ /* 0x000fda0003f05270 */
[----:B------:R-:W-:Y:S05]  /*0840*/  @P0 BRA `(.L_x_4966) ;  /* 0x0000000400a00947 */ /* 0x000fea0003800000 */
[----:B-1----:R-:W-:Y:S02]  /*0850*/  R2UR UR4, R16 ;  /* 0x00000000100472ca */ /* 0x002fe400000e0000 */
[----:B------:R-:W-:-:S13]  /*0860*/  R2UR UR5, R17 ;  /* 0x00000000110572ca */ /* 0x000fda00000e0000 */
[----:B------:R0:W-:Y:S01]  /*0870*/  STG.E.64 desc[UR4][R2.64], RZ ;  /* 0x000000ff02007986 */ /* 0x0001e2000c101b04 */
[----:B------:R-:W-:Y:S05]  /*0880*/  BRA `(.L_x_4961) ;  /* 0x0000000800007947 */ /* 0x000fea0003800000 */
.L_x_4968:
[----:B-1----:R-:W-:Y:S02]  /*0890*/  R2UR UR4, R16 ;  /* 0x00000000100472ca */ /* 0x002fe400000e0000 */
[----:B------:R-:W-:-:S13]  /*08a0*/  R2UR UR5, R17 ;  /* 0x00000000110572ca */ /* 0x000fda00000e0000 */
[----:B------:R5:W-:Y:S01]  /*08b0*/  STG.E desc[UR4][R2.64], RZ ;  /* 0x000000ff02007986 */ /* 0x000be2000c101904 */
[----:B------:R-:W-:Y:S05]  /*08c0*/  BRA `(.L_x_4961) ;  /* 0x0000000400f07947 */ /* 0x000fea0003800000 */
.L_x_4967:
[----:B-1----:R-:W-:Y:S02]  /*08d0*/  R2UR UR4, R16 ;  /* 0x00000000100472ca */ /* 0x002fe400000e0000 */
[----:B------:R-:W-:-:S13]  /*08e0*/  R2UR UR5, R17 ;  /* 0x00000000110572ca */ /* 0x000fda00000e0000 */
[----:B------:R4:W-:Y:S01]  /*08f0*/  STG.E.U16 desc[UR4][R2.64], RZ ;  /* 0x000000ff02007986 */ /* 0x0009e2000c101504 */
[----:B------:R-:W-:Y:S05]  /*0900*/  BRA `(.L_x_4961) ;  /* 0x0000000400e07947 */ /* 0x000fea0003800000 */
.L_x_4963:
[----:B------:R-:W-:-:S13]  /*0910*/  ISETP.GT.AND P0, PT, R0, 0x6, PT ;  /* 0x000000060000780c */ /* 0x000fda0003f04270 */
[----:B------:R-:W-:Y:S05]  /*0920*/  @P0 BRA `(.L_x_4969) ;  /* 0x0000000000300947 */ /* 0x000fea0003800000 */
[----:B------:R-:W-:-:S13]  /*0930*/  ISETP.NE.AND P0, PT, R0, 0x5, PT ;  /* 0x000000050000780c */ /* 0x000fda0003f05270 */
[----:B------:R-:W-:Y:S05]  /*0940*/  @!P0 BRA `(.L_x_4970) ;  /* 0x0000000000188947 */ /* 0x000fea0003800000 */
[----:B------:R-:W-:-:S13]  /*0950*/  ISETP.NE.AND P0, PT, R0, 0x6, PT ;  /* 0x000000060000780c */ /* 0x000fda0003f05270 */
[----:B------:R-:W-:Y:S05]  /*0960*/  @P0 BRA `(.L_x_4966) ;  /* 0x0000000400580947 */ /* 0x000fea0003800000 */
[----:B-1----:R-:W-:Y:S02]  /*0970*/  R2UR UR4, R16 ;  /* 0x00000000100472ca */ /* 0x002fe400000e0000 */
[----:B------:R-:W-:-:S13]  /*0980*/  R2UR UR5, R17 ;  /* 0x00000000110572ca */ /* 0x000fda00000e0000 */
[----:B------:R0:W-:Y:S01]  /*0990*/  STG.E desc[UR4][R2.64], RZ ;  /* 0x000000ff02007986 */ /* 0x0001e2000c101904 */
[----:B------:R-:W-:Y:S05]  /*09a0*/  BRA `(.L_x_4961) ;  /* 0x0000000400b87947 */ /* 0x000fea0003800000 */
.L_x_4970:
[----:B-1----:R-:W-:Y:S02]  /*09b0*/  R2UR UR4, R16 ;  /* 0x00000000100472ca */ /* 0x002fe400000e0000 */
[----:B------:R-:W-:-:S13]  /*09c0*/  R2UR UR5, R17 ;  /* 0x00000000110572ca */ /* 0x000fda00000e0000 */
[----:B------:R0:W-:Y:S01]  /*09d0*/  STG.E.U16 desc[UR4][R2.64], RZ ;  /* 0x000000ff02007986 */ /* 0x0001e2000c101504 */
[----:B------:R-:W-:Y:S05]  /*09e0*/  BRA `(.L_x_4961) ;  /* 0x0000000400a87947 */ /* 0x000fea0003800000 */
.L_x_4969:
        /* <DEDUP_REMOVED lines=10> */
.L_x_4972:
[----:B-1----:R-:W-:Y:S02]  /*0a90*/  R2UR UR4, R16 ;  /* 0x00000000100472ca */ /* 0x002fe400000e0000 */
[----:B------:R-:W-:-:S13]  /*0aa0*/  R2UR UR5, R17 ;  /* 0x00000000110572ca */ /* 0x000fda00000e0000 */
[----:B------:R0:W-:Y:S01]  /*0ab0*/  STG.E desc[UR4][R2.64], RZ ;  /* 0x000000ff02007986 */ /* 0x0001e2000c101904 */
[----:B------:R-:W-:Y:S05]  /*0ac0*/  BRA `(.L_x_4961) ;  /* 0x0000000400707947 */ /* 0x000fea0003800000 */
.L_x_4971:
[----:B-1----:R-:W-:Y:S02]  /*0ad0*/  R2UR UR4, R16 ;  /* 0x00000000100472ca */ /* 0x002fe400000e0000 */
[----:B------:R-:W-:-:S13]  /*0ae0*/  R2UR UR5, R17 ;  /* 0x00000000110572ca */ /* 0x000fda00000e0000 */
[----:B------:R0:W-:Y:S01]  /*0af0*/  STG.E.64 desc[UR4][R2.64], RZ ;  /* 0x000000ff02007986 */ /* 0x0001e2000c101b04 */
[----:B------:R-:W-:Y:S05]  /*0b00*/  BRA `(.L_x_4961) ;  /* 0x0000000400607947 */ /* 0x000fea0003800000 */
.L_x_4962:
        /* <DEDUP_REMOVED lines=10> */
[----:B------:R0:W-:Y:S01]  /*0bb0*/  STG.E.U8 desc[UR4][R2.64], RZ ;  /* 0x000000ff02007986 */ /* 0x0001e2000c101104 */
[----:B------:R-:W-:Y:S05]  /*0bc0*/  BRA `(.L_x_4961) ;  /* 0x0000000400307947 */ /* 0x000fea0003800000 */
.L_x_4975:
[----:B-1----:R-:W-:Y:S02]  /*0bd0*/  R2UR UR4, R16 ;  /* 0x00000000100472ca */ /* 0x002fe400000e0000 */
[----:B------:R-:W-:-:S13]  /*0be0*/  R2UR UR5, R17 ;  /* 0x00000000110572ca */ /* 0x000fda00000e0000 */
[----:B------:R0:W-:Y:S01]  /*0bf0*/  STG.E.128 desc[UR4][R2.64], RZ ;  /* 0x000000ff02007986 */ /* 0x0001e2000c101d04 */
[----:B------:R-:W-:Y:S05]  /*0c00*/  BRA `(.L_x_4961) ;  /* 0x0000000400207947 */ /* 0x000fea0003800000 */
.L_x_4974:
        /* <DEDUP_REMOVED lines=10> */
.L_x_4977:
[----:B-1----:R-:W-:Y:S02]  /*0cb0*/  R2UR UR4, R16 ;  /* 0x00000000100472ca */ /* 0x002fe400000e0000 */
[----:B------:R-:W-:-:S13]  /*0cc0*/  R2UR UR5, R17 ;  /* 0x00000000110572ca */ /* 0x000fda00000e0000 */
[----:B------:R0:W-:Y:S01]  /*0cd0*/  STG.E.U8 desc[UR4][R2.64], RZ ;  /* 0x000000ff02007986 */ /* 0x0001e2000c101104 */
[----:B------:R-:W-:Y:S05]  /*0ce0*/  BRA `(.L_x_4961) ;  /* 0x0000000000e87947 */ /* 0x000fea0003800000 */
.L_x_4976:
[----:B-1----:R-:W-:Y:S02]  /*0cf0*/  R2UR UR4, R16 ;  /* 0x00000000100472ca */ /* 0x002fe400000e0000 */
[----:B------:R-:W-:-:S13]  /*0d00*/  R2UR UR5, R17 ;  /* 0x00000000110572ca */ /* 0x000fda00000e0000 */
[----:B------:R0:W-:Y:S01]  /*0d10*/  STG.E.U16 desc[UR4][R2.64], RZ ;  /* 0x000000ff02007986 */ /* 0x0001e2000c101504 */
[----:B------:R-:W-:Y:S05]  /*0d20*/  BRA `(.L_x_4961) ;  /* 0x0000000000d87947 */ /* 0x000fea0003800000 */
.L_x_4973:
        /* <DEDUP_REMOVED lines=10> */
[----:B------:R0:W-:Y:S01]  /*0dd0*/  STG.E.U16 desc[UR4][R2.64], RZ ;  /* 0x000000ff02007986 */ /* 0x0001e2000c101504 */
[----:B------:R-:W-:Y:S05]  /*0de0*/  BRA `(.L_x_4961) ;  /* 0x0000000000a87947 */ /* 0x000fea0003800000 */
.L_x_4980:
[----:B-1----:R-:W-:Y:S02]  /*0df0*/  R2UR UR4, R16 ;  /* 0x00000000100472ca */ /* 0x002fe400000e0000 */
[----:B------:R-:W-:-:S13]  /*0e00*/  R2UR UR5, R17 ;  /* 0x00000000110572ca */ /* 0x000fda00000e0000 */
[----:B------:R0:W-:Y:S01]  /*0e10*/  STG.E.U8 desc[UR4][R2.64], RZ ;  /* 0x000000ff02007986 */ /* 0x0001e2000c101104 */
[----:B------:R-:W-:Y:S05]  /*0e20*/  BRA `(.L_x_4961) ;  /* 0x0000000000987947 */ /* 0x000fea0003800000 */
.L_x_4979:
[----:B-1----:R-:W-:Y:S02]  /*0e30*/  R2UR UR4, R16 ;  /* 0x00000000100472ca */ /* 0x002fe400000e0000 */
[----:B------:R-:W-:-:S13]  /*0e40*/  R2UR UR5, R17 ;  /* 0x00000000110572ca */ /* 0x000fda00000e0000 */
[----:B------:R0:W-:Y:S01]  /*0e50*/  STG.E.U8 desc[UR4][R2.64], RZ ;  /* 0x000000ff02007986 */ /* 0x0001e2000c101104 */
[----:B------:R-:W-:Y:S05]  /*0e60*/  BRA `(.L_x_4961) ;  /* 0x0000000000887947 */ /* 0x000fea0003800000 */
.L_x_4978:
[----:B------:R-:W-:-:S13]  /*0e70*/  ISETP.NE.AND P0, PT, R0, 0x1c, PT ;  /* 0x0000001c0000780c */ /* 0x000fda0003f05270 */
[----:B------:R-:W-:Y:S05]  /*0e80*/  @!P0 BRA `(.L_x_4981) ;  /* 0x0000000000748947 */ /* 0x000fea0003800000 */
[----:B------:R-:W-:-:S13]  /*0e90*/  ISETP.NE.AND P0, PT, R0, 0x1d, PT ;  /* 0x0000001d0000780c */ /* 0x000fda0003f05270 */
[----:B------:R-:W-:Y:S05]  /*0ea0*/  @!P0 BRA `(.L_x_4982) ;  /* 0x00000000005c8947 */ /* 0x000fea0003800000 */
[----:B------:R-:W-:-:S13]  /*0eb0*/  ISETP.NE.AND P0, PT, R0, 0x2c, PT ;  /* 0x0000002c0000780c */ /* 0x000fda0003f05270 */
[----:B------:R-:W-:Y:S05]  /*0ec0*/  @!P0 BRA `(.L_x_4983) ;  /* 0x0000000000448947 */ /* 0x000fea0003800000 */
.L_x_4966:
[----:B------:R-:W-:Y:S01]  /*0ed0*/  MOV R2, 0x0 ;  /* 0x0000000000027802 */ /* 0x000fe20000000f00 */
[----:B------:R-:W0:Y:S01]  /*0ee0*/  LDCU.64 UR6, c[0x4][0x198] ;  /* 0x01003300ff0677ac */ /* 0x000e220008000a00 */
[----:B------:R-:W-:Y:S02]  /*0ef0*/  IMAD.MOV.U32 R8, RZ, RZ, 0x65 ;  /* 0x00000065ff087424 */ /* 0x000fe400078e00ff */
[----:B------:R-:W-:Y:S01]  /*0f00*/  IMAD.MOV.U32 R12, RZ, RZ, 0x1 ;  /* 0x00000001ff0c7424 */ /* 0x000fe200078e00ff */
[----:B------:R-:W2:Y:S01]  /*0f10*/  LDCU.64 UR8, c[0x4][0x1a0] ;  /* 0x01003400ff0877ac */ /* 0x000ea20008000a00 */
[----:B------:R-:W3:Y:S01]  /*0f20*/  LDC.64 R2, c[0x4][R2] ;  /* 0x0100000002027b82 */ /* 0x000ee20000000a00 */
[----:B------:R-:W-:Y:S01]  /*0f30*/  IMAD.MOV.U32 R13, RZ, RZ, RZ ;  /* 0x000000ffff0d7224 */ /* 0x000fe200078e00ff */
[----:B------:R-:W4:Y:S01]  /*0f40*/  LDCU.64 UR4, c[0x4][0x10] ;  /* 0x01000200ff0477ac */ /* 0x000f220008000a00 */
[----:B0-----:R-:W-:Y:S02]  /*0f50*/  IMAD.U32 R4, RZ, RZ, UR6 ;  /* 0x00000006ff047e24 */ /* 0x001fe4000f8e00ff */
[----:B------:R-:W-:-:S02]  /*0f60*/  IMAD.U32 R5, RZ, RZ, UR7 ;  /* 0x00000007ff057e24 */ /* 0x000fc4000f8e00ff */
[----:B--2---:R-:W-:Y:S02]  /*0f70*/  IMAD.U32 R6, RZ, RZ, UR8 ;  /* 0x00000008ff067e24 */ /* 0x004fe4000f8e00ff */
[----:B------:R-:W-:Y:S02]  /*0f80*/  IMAD.U32 R7, RZ, RZ, UR9 ;  /* 0x00000009ff077e24 */ /* 0x000fe4000f8e00ff */
[----:B----4-:R-:W-:Y:S02]  /*0f90*/  IMAD.U32 R10, RZ, RZ, UR4 ;  /* 0x00000004ff0a7e24 */ /* 0x010fe4000f8e00ff */
[----:B------:R-:W-:-:S07]  /*0fa0*/  IMAD.U32 R11, RZ, RZ, UR5 ;  /* 0x00000005ff0b7e24 */ /* 0x000fce000f8e00ff */
[----:B------:R-:W-:-:S07]  /*0fb0*/  LEPC R20, `(.L_x_4984) ;  /* 0x000000001014794e */ /* 0x000fce0000000000 */
[----:B-1-3--:R-:W-:Y:S05]  /*0fc0*/  CALL.ABS.NOINC R2 ;  /* 0x0000000002007343 */ /* 0x00afea0003c00000 */
.L_x_4984:
[----:B------:R-:W-:Y:S05]  /*0fd0*/  BRA `(.L_x_4961) ;  /* 0x00000000002c7947 */ /* 0x000fea0003800000 */
.L_x_4983:
[----:B-1----:R-:W-:Y:S02]  /*0fe0*/  R2UR UR4, R16 ;  /* 0x00000000100472ca */ /* 0x002fe400000e0000 */
[----:B------:R-:W-:-:S13]  /*0ff0*/  R2UR UR5, R17 ;  /* 0x00000000110572ca */ /* 0x000fda00000e0000 */
[----:B------:R0:W-:Y:S01]  /*1000*/  STG.E.U8 desc[UR4][R2.64], RZ ;  /* 0x000000ff02007986 */ /* 0x0001e2000c101104 */
[----:B------:R-:W-:Y:S05]  /*1010*/  BRA `(.L_x_4961) ;  /* 0x00000000001c7947 */ /* 0x000fea0003800000 */
.L_x_4982:
[----:B-1----:R-:W-:Y:S02]  /*1020*/  R2UR UR4, R16 ;  /* 0x00000000100472ca */ /* 0x002fe400000e0000 */
[----:B------:R-:W-:-:S13]  /*1030*/  R2UR UR5, R17 ;  /* 0x00000000110572ca */ /* 0x000fda00000e0000 */
[----:B------:R0:W-:Y:S01]  /*1040*/  STG.E.64 desc[UR4][R2.64], RZ ;  /* 0x000000ff02007986 */ /* 0x0001e2000c101b04 */
[----:B------:R-:W-:Y:S05]  /*1050*/  BRA `(.L_x_4961) ;  /* 0x00000000000c7947 */ /* 0x000fea0003800000 */
.L_x_4981:
[----:B-1----:R-:W-:Y:S02]  /*1060*/  R2UR UR4, R16 ;  /* 0x00000000100472ca */ /* 0x002fe400000e0000 */
[----:B------:R-:W-:-:S13]  /*1070*/  R2UR UR5, R17 ;  /* 0x00000000110572ca */ /* 0x000fda00000e0000 */
[----:B------:R0:W-:Y:S02]  /*1080*/  STG.E desc[UR4][R2.64], RZ ;  /* 0x000000ff02007986 */ /* 0x0001e4000c101904 */
.L_x_4961:
[----:B------:R-:W-:Y:S05]  /*1090*/  BSYNC.RECONVERGENT B6 ;  /* 0x0000000000067941 */ /* 0x000fea0003800200 */
.L_x_4960:
[----:B------:R-:W-:Y:S01]  /*10a0*/  ISETP.GE.AND P0, PT, R18, R23, PT ;  /* 0x000000171200720c */ /* 0x000fe20003f06270 */
[----:B------:R-:W-:-:S12]  /*10b0*/  BSSY.RECONVERGENT B6, `(.L_x_4985) ;  /* 0x000014c000067945 */ /* 0x000fd80003800200 */
[----:B------:R-:W-:Y:S05]  /*10c0*/  @P0 BRA `(.L_x_4986) ;  /* 0x0000001400280947 */ /* 0x000fea0003800000 */
[----:B------:R-:W1:Y:S01]  /*10d0*/  LDCU UR4, c[0x0][0x3a8] ;  /* 0x00007500ff0477ac */ /* 0x000e620008000800 */
[----:B0-2345:R-:W0:Y:S01]  /*10e0*/  LDC.64 R2, c[0x0][0x388] ;  /* 0x0000e200ff027b82 */ /* 0x03de220000000a00 */
[----:B------:R-:W-:Y:S01]  /*10f0*/  IMAD R0, R25, 0x200, R18 ;  /* 0x0000020019007824 */ /* 0x000fe200078e0212 */
[----:B------:R-:W-:-:S03]  /*1100*/  PRMT R4, R19, 0x9910, RZ ;  /* 0x0000991013047816 */ /* 0x000fc600000000ff */
[----:B-1----:R-:W-:Y:S02]  /*1110*/  IMAD R5, R0, UR4, RZ ;  /* 0x0000000400057c24 */ /* 0x002fe4000f8e02ff */
        /* <DEDUP_REMOVED lines=13> */
[----:B------:R-:W-:Y:S02]  /*11f0*/  R2UR UR4, R16 ;  /* 0x00000000100472ca */ /* 0x000fe400000e0000 */
[----:B------:R-:W-:-:S13]  /*1200*/  R2UR UR5, R17 ;  /* 0x00000000110572ca */ /* 0x000fda00000e0000 */
[----:B------:R0:W-:Y:S01]  /*1210*/  STG.E.U8 desc[UR4][R2.64], RZ ;  /* 0x000000ff02007986 */ /* 0x0001e2000c101104 */
[----:B------:R-:W-:Y:S05]  /*1220*/  BRA `(.L_x_4992) ;  /* 0x0000000800347947 */ /* 0x000fea0003800000 */
.L_x_4990:
[----:B------:R-:W-:Y:S02]  /*1230*/  R2UR UR4, R16 ;  /* 0x00000000100472ca */ /* 0x000fe400000e0000 */
[----:B------:R-:W-:-:S13]  /*1240*/  R2UR UR5, R17 ;  /* 0x00000000110572ca */ /* 0x000fda00000e0000 */
[----:B------:R0:W-:Y:S01]  /*1250*/  STG.E.U8 desc[UR4][R2.64], RZ ;  /* 0x000000ff02007986 */ /* 0x0001e2000c101104 */
[----:B------:R-:W-:Y:S05]  /*1260*/  BRA `(.L_x_4992) ;  /* 0x0000000800247947 */ /* 0x000fea0003800000 */
.L_x_4989:
[----:B------:R-:W-:-:S13]  /*1270*/  ISETP.NE.AND P0, PT, R0, 0x2, PT ;  /* 0x000000020000780c */ /* 0x000fda0003f05270 */
[----:B------:R-:W-:Y:S05]  /*1280*/  @!P0 BRA `(.L_x_4993) ;  /* 0x0000000000308947 */ /* 0x000fea0003800000 */
[----:B------:R-:W-:-:S13]  /*1290*/  ISETP.NE.AND P0, PT, R0, 0x3, PT ;  /* 0x000000030000780c */ /* 0x000fda0003f05270 */
[----:B------:R-:W-:Y:S05]  /*12a0*/  @!P0 BRA `(.L_x_4994) ;  /* 0x0000000000188947 */ /* 0x000fea0003800000 */
[----:B------:R-:W-:-:S13]  /*12b0*/  ISETP.NE.AND P0, PT, R0, 0x4, PT ;  /* 0x000000040000780c */ /* 0x000fda0003f05270 */
[----:B------:R-:W-:Y:S05]  /*12c0*/  @P0 BRA `(.L_x_4991) ;  /* 0x0000000400ac0947 */ /* 0x000fea0003800000 */
[----:B------:R-:W-:Y:S02]  /*12d0*/  R2UR UR4, R16 ;  /* 0x00000000100472ca */ /* 0x000fe400000e0000 */
[----:B------:R-:W-:-:S13]  /*12e0*/  R2UR UR5, R17 ;  /* 0x00000000110572ca */ /* 0x000fda00000e0000 */
[----:B------:R0:W-:Y:S01]  /*12f0*/  STG.E.64 desc[UR4][R2.64], RZ ;  /* 0x000000ff02007986 */ /* 0x0001e2000c101b04 */
[----:B------:R-:W-:Y:S05]  /*1300*/  BRA `(.L_x_4992) ;  /* 0x0000000400fc7947 */ /* 0x000fea0003800000 */
.L_x_4994:
[----:B------:R-:W-:Y:S02]  /*1310*/  R2UR UR4, R16 ;  /* 0x00000000100472ca */ /* 0x000fe400000e0000 */
[----:B------:R-:W-:-:S13]  /*1320*/  R2UR UR5, R17 ;  /* 0x00000000110572ca */ /* 0x000fda00000e0000 */
[----:B------:R0:W-:Y:S01]  /*1330*/  STG.E desc[UR4][R2.64], RZ ;  /* 0x000000ff02007986 */ /* 0x0001e2000c101904 */
[----:B------:R-:W-:Y:S05]  /*1340*/  BRA `(.L_x_4992) ;  /* 0x0000000400ec7947 */ /* 0x000fea0003800000 */
.L_x_4993:
[----:B------:R-:W-:Y:S02]  /*1350*/  R2UR UR4, R16 ;  /* 0x00000000100472ca */ /* 0x000fe400000e0000 */
[----:B------:R-:W-:-:S13]  /*1360*/  R2UR UR5, R17 ;  /* 0x00000000110572ca */ /* 0x000fda00000e0000 */
[----:B------:R0:W-:Y:S01]  /*1370*/  STG.E.U16 desc[UR4][R2.64], RZ ;  /* 0x000000ff02007986 */ /* 0x0001e2000c101504 */
[----:B------:R-:W-:Y:S05]  /*1380*/  BRA `(.L_x_4992) ;  /* 0x0000000400dc7947 */ /* 0x000fea0003800000 */
.L_x_4988:
[----:B------:R-:W-:-:S13]  /*1390*/  ISETP.GT.AND P0, PT, R0, 0x6, PT ;  /* 0x000000060000780c */ /* 0x000fda0003f04270 */
[----:B------:R-:W-:Y:S05]  /*13a0*/  @P0 BRA `(.L_x_4995) ;  /* 0x0000000000300947 */ /* 0x000fea0003800000 */
[----:B------:R-:W-:-:S13]  /*13b0*/  ISETP.NE.AND P0, PT, R0, 0x5, PT ;  /* 0x000000050000780c */ /* 0x000fda0003f05270 */
[----:B------:R-:W-:Y:S05]  /*13c0*/  @!P0 BRA `(.L_x_4996) ;  /* 0x0000000000188947 */ /* 0x000fea0003800000 */
[----:B------:R-:W-:-:S13]  /*13d0*/  ISETP.NE.AND P0, PT, R0, 0x6, PT ;  /* 0x000000060000780c */ /* 0x000fda0003f05270 */
[----:B------:R-:W-:Y:S05]  /*13e0*/  @P0 BRA `(.L_x_4991) ;  /* 0x0000000400640947 */ /* 0x000fea0003800000 */
[----:B------:R-:W-:Y:S02]  /*13f0*/  R2UR UR4, R16 ;  /* 0x00000000100472ca */ /* 0x000fe400000e0000 */
[----:B------:R-:W-:-:S13]  /*1400*/  R2UR UR5, R17 ;  /* 0x00000000110572ca */ /* 0x000fda00000e0000 */
[----:B------:R0:W-:Y:S01]  /*1410*/  STG.E desc[UR4][R2.64], RZ ;  /* 0x000000ff02007986 */ /* 0x0001e2000c101904 */
[----:B------:R-:W-:Y:S05]  /*1420*/  BRA `(.L_x_4992) ;  /* 0x0000000400b47947 */ /* 0x000fea0003800000 */
.L_x_4996:
[----:B------:R-:W-:Y:S02]  /*1430*/  R2UR UR4, R16 ;  /* 0x00000000100472ca */ /* 0x000fe400000e0000 */
[----:B------:R-:W-:-:S13]  /*1440*/  R2UR UR5, R17 ;  /* 0x00000000110572ca */ /* 0x000fda00000e0000 */
[----:B------:R0:W-:Y:S01]  /*1450*/  STG.E.U16 desc[UR4][R2.64], RZ ;  /* 0x000000ff02007986 */ /* 0x0001e2000c101504 */
[----:B------:R-:W-:Y:S05]  /*1460*/  BRA `(.L_x_4992) ;  /* 0x0000000400a47947 */ /* 0x000fea0003800000 */
.L_x_4995:
        /* <DEDUP_REMOVED lines=10> */
.L_x_4998:
[----:B------:R-:W-:Y:S02]  /*1510*/  R2UR UR4, R16 ;  /* 0x00000000100472ca */ /* 0x000fe400000e0000 */
[----:B------:R-:W-:-:S13]  /*1520*/  R2UR UR5, R17 ;  /* 0x00000000110572ca */ /* 0x000fda00000e0000 */
[----:B------:R0:W-:Y:S01]  /*1530*/  STG.E desc[UR4][R2.64], RZ ;  /* 0x000000ff02007986 */ /* 0x0001e2000c101904 */
[----:B------:R-:W-:Y:S05]  /*1540*/  BRA `(.L_x_4992) ;  /* 0x00000004006c7947 */ /* 0x000fea0003800000 */
.L_x_4997:
[----:B------:R-:W-:Y:S02]  /*1550*/  R2UR UR4, R16 ;  /* 0x00000000100472ca */ /* 0x000fe400000e0000 */
[----:B------:R-:W-:-:S13]  /*1560*/  R2UR UR5, R17 ;  /* 0x00000000110572ca */ /* 0x000fda00000e0000 */
[----:B------:R0:W-:Y:S01]  /*1570*/  STG.E.64 desc[UR4][R2.64], RZ ;  /* 0x000000ff02007986 */ /* 0x0001e2000c101b04 */
[----:B------:R-:W-:Y:S05]  /*1580*/  BRA `(.L_x_4992) ;  /* 0x00000004005c7947 */ /* 0x000fea0003800000 */
.L_x_4987:
        /* <DEDUP_REMOVED lines=10> */
[----:B------:R0:W-:Y:S01]  /*1630*/  STG.E.U8 desc[UR4][R2.64], RZ ;  /* 0x000000ff02007986 */ /* 0x0001e2000c101104 */
[----:B------:R-:W-:Y:S05]  /*1640*/  BRA `(.L_x_4992) ;  /* 0x00000004002c7947 */ /* 0x000fea0003800000 */
.L_x_5001:
[----:B------:R-:W-:Y:S02]  /*1650*/  R2UR UR4, R16 ;  /* 0x00000000100472ca */ /* 0x000fe400000e0000 */
[----:B------:R-:W-:-:S13]  /*1660*/  R2UR UR5, R17 ;  /* 0x00000000110572ca */ /* 0x000fda00000e0000 */
[----:B------:R0:W-:Y:S01]  /*1670*/  STG.E.128 desc[UR4][R2.64], RZ ;  /* 0x000000ff02007986 */ /* 0x0001e2000c101d04 */
[----:B------:R-:W-:Y:S05]  /*1680*/  BRA `(.L_x_4992) ;  /* 0x00000004001c7947 */ /* 0x000fea0003800000 */
.L_x_5000:
        /* <DEDUP_REMOVED lines=10> */
.L_x_5003:
[----:B------:R-:W-:Y:S02]  /*1730*/  R2UR UR4, R16 ;  /* 0x00000000100472ca */ /* 0x000fe400000e0000 */
[----:B------:R-:W-:-:S13]  /*1740*/  R2UR UR5, R17 ;  /* 0x00000000110572ca */ /* 0x000fda00000e0000 */
[----:B------:R0:W-:Y:S01]  /*1750*/  STG.E.U8 desc[UR4][R2.64], RZ ;  /* 0x000000ff02007986 */ /* 0x0001e2000c101104 */
[----:B------:R-:W-:Y:S05]  /*1760*/  BRA `(.L_x_4992) ;  /* 0x0000000000e47947 */ /* 0x000fea0003800000 */
.L_x_5002:
[----:B------:R-:W-:Y:S02]  /*1770*/  R2UR UR4, R16 ;  /* 0x00000000100472ca */ /* 0x000fe400000e0000 */
[----:B------:R-:W-:-:S13]  /*1780*/  R2UR UR5, R17 ;  /* 0x00000000110572ca */ /* 0x000fda00000e0000 */
[----:B------:R0:W-:Y:S01]  /*1790*/  STG.E.U16 desc[UR4][R2.64], RZ ;  /* 0x000000ff02007986 */ /* 0x0001e2000c101504 */
[----:B------:R-:W-:Y:S05]  /*17a0*/  BRA `(.L_x_4992) ;  /* 0x0000000000d47947 */ /* 0x000fea0003800000 */
.L_x_4999:
        /* <DEDUP_REMOVED lines=10> */
[----:B------:R2:W-:Y:S01]  /*1850*/  STG.E.U16 desc[UR4][R2.64], RZ ;  /* 0x000000ff02007986 */ /* 0x0005e2000c101504 */
[----:B------:R-:W-:Y:S05]  /*1860*/  BRA `(.L_x_4992) ;  /* 0x0000000000a47947 */ /* 0x000fea0003800000 */
.L_x_5006:
[----:B------:R-:W-:Y:S02]  /*1870*/  R2UR UR4, R16 ;  /* 0x00000000100472ca */ /* 0x000fe400000e0000 */
[----:B------:R-:W-:-:S13]  /*1880*/  R2UR UR5, R17 ;  /* 0x00000000110572ca */ /* 0x000fda00000e0000 */
[----:B------:R1:W-:Y:S01]  /*1890*/  STG.E.U8 desc[UR4][R2.64], RZ ;  /* 0x000000ff02007986 */ /* 0x0003e2000c101104 */
[----:B------:R-:W-:Y:S05]  /*18a0*/  BRA `(.L_x_4992) ;  /* 0x0000000000947947 */ /* 0x000fea0003800000 */
.L_x_5005:
[----:B------:R-:W-:Y:S02]  /*18b0*/  R2UR UR4, R16 ;  /* 0x00000000100472ca */ /* 0x000fe400000e0000 */
[----:B------:R-:W-:-:S13]  /*18c0*/  R2UR UR5, R17 ;  /* 0x00000000110572ca */ /* 0x000fda00000e0000 */
[----:B------:R0:W-:Y:S01]  /*18d0*/  STG.E.U8 desc[UR4][R2.64], RZ ;  /* 0x000000ff02007986 */ /* 0x0001e2000c101104 */
[----:B------:R-:W-:Y:S05]  /*18e0*/  BRA `(.L_x_4992) ;  /* 0x0000000000847947 */ /* 0x000fea0003800000 */
.L_x_5004:
[----:B------:R-:W-:-:S13]  /*18f0*/  ISETP.NE.AND P0, PT, R0, 0x1c, PT ;  /* 0x0000001c0000780c */ /* 0x000fda0003f05270 */
[----:B------:R-:W-:Y:S05]  /*1900*/  @!P0 BRA `(.L_x_5007) ;  /* 0x0000000000708947 */ /* 0x000fea0003800000 */
[----:B------:R-:W-:-:S13]  /*1910*/  ISETP.NE.AND P0, PT, R0, 0x1d, PT ;  /* 0x0000001d0000780c */ /* 0x000fda0003f05270 */
[----:B------:R-:W-:Y:S05]  /*1920*/  @!P0 BRA `(.L_x_5008) ;  /* 0x0000000000588947 */ /* 0x000fea0003800000 */
[----:B------:R-:W-:-:S13]  /*1930*/  ISETP.NE.AND P0, PT, R0, 0x2c, PT ;  /* 0x0000002c0000780c */ /* 0x000fda0003f05270 */
[----:B------:R-:W-:Y:S02]  /*1940*/  @!P0 R2UR UR4, R16 ;  /* 0x00000000100482ca */ /* 0x000fe400000e0000 */
[----:B------:R-:W-:-:S13]  /*1950*/  @!P0 R2UR UR5, R17 ;  /* 0x00000000110582ca */ /* 0x000fda00000e0000 */
[----:B------:R3:W-:Y:S01]  /*1960*/  @!P0 STG.E.U8 desc[UR4][R2.64], RZ ;  /* 0x000000ff02008986 */ /* 0x0007e2000c101104 */
[----:B------:R-:W-:Y:S05]  /*1970*/  @!P0 BRA `(.L_x_4992) ;  /* 0x0000000000608947 */ /* 0x000fea0003800000 */
.L_x_4991:
[----:B---3--:R-:W-:Y:S01]  /*1980*/  MOV R2, 0x0 ;  /* 0x0000000000027802 */ /* 0x008fe20000000f00 */
        /* <DEDUP_REMOVED lines=15> */
.L_x_5009:
[----:B------:R-:W-:Y:S05]  /*1a80*/  BRA `(.L_x_4992) ;  /* 0x00000000001c7947 */ /* 0x000fea0003800000 */
.L_x_5008:
[----:B------:R-:W-:Y:S02]  /*1a90*/  R2UR UR4, R16 ;  /* 0x00000000100472ca */ /* 0x000fe400000e0000 */
[----:B------:R-:W-:-:S13]  /*1aa0*/  R2UR UR5, R17 ;  /* 0x00000000110572ca */ /* 0x000fda00000e0000 */
[----:B------:R4:W-:Y:S01]  /*1ab0*/  STG.E.64 desc[UR4][R2.64], RZ ;  /* 0x000000ff02007986 */ /* 0x0009e2000c101b04 */
[----:B------:R-:W-:Y:S05]  /*1ac0*/  BRA `(.L_x_4992) ;  /* 0x00000000000c7947 */ /* 0x000fea0003800000 */
.L_x_5007:
[----:B------:R-:W-:Y:S02]  /*1ad0*/  R2UR UR4, R16 ;  /* 0x00000000100472ca */ /* 0x000fe400000e0000 */
[----:B------:R-:W-:-:S13]  /*1ae0*/  R2UR UR5, R17 ;  /* 0x00000000110572ca */ /* 0x000fda00000e0000 */
[----:B------:R5:W-:Y:S02]  /*1af0*/  STG.E desc[UR4][R2.64], RZ ;  /* 0x000000ff02007986 */ /* 0x000be4000c101904 */
.L_x_4992:
[----:B------:R-:W-:-:S05]  /*1b00*/  VIADD R18, R18, 0x80 ;  /* 0x0000008012127836 */ /* 0x000fca0000000000 */
[----:B------:R-:W-:-:S13]  /*1b10*/  ISETP.GE.AND P0, PT, R18, R23, PT ;  /* 0x000000171200720c */ /* 0x000fda0003f06270 */
[----:B------:R-:W-:Y:S05]  /*1b20*/  @P0 BRA `(.L_x_4986) ;  /* 0x0000000800900947 */ /* 0x000fea0003800000 */
[----:B------:R-:W0:Y:S02]  /*1b30*/  LDCU UR4, c[0x0][0x3a8] ;  /* 0x00007500ff0477ac */ /* 0x000e240008000800 */
[----:B012345:R-:W0:Y:S01]  /*1b40*/  LDC.64 R2, c[0x0][0x388] ;  /* 0x0000e200ff027b82 */ /* 0x03fe220000000a00 */
[----:B------:R-:W-:Y:S01]  /*1b50*/  IMAD R0, R25, 0x200, R18 ;  /* 0x0000020019007824 */ /* 0x000fe200078e0212 */
[----:B------:R-:W-:-:S03]  /*1b60*/  PRMT R4, R19, 0x9910, RZ ;  /* 0x0000991013047816 */ /* 0x000fc600000000ff */
[----:B------:R-:W-:Y:S02]  /*1b70*/  IMAD R5, R0, UR4, RZ ;  /* 0x0000000400057c24 */ /* 0x000fe4000f8e02ff */
        /* <DEDUP_REMOVED lines=17> */
.L_x_5013:
[----:B------:R-:W-:Y:S02]  /*1c90*/  R2UR UR4, R16 ;  /* 0x00000000100472ca */ /* 0x000fe400000e0000 */
[----:B------:R-:W-:-:S13]  /*1ca0*/  R2UR UR5, R17 ;  /* 0x00000000110572ca */ /* 0x000fda00000e0000 */
[----:B------:R0:W-:Y:S01]  /*1cb0*/  STG.E.U8 desc[UR4][R2.64], RZ ;  /* 0x000000ff02007986 */ /* 0x0001e2000c101104 */
[----:B------:R-:W-:Y:S05]  /*1cc0*/  BRA `(.L_x_5015) ;  /* 0x0000000800247947 */ /* 0x000fea0003800000 */
.L_x_5012:
        /* <DEDUP_REMOVED lines=10> */
.L_x_5017:
[----:B------:R-:W-:Y:S02]  /*1d70*/  R2UR UR4, R16 ;  /* 0x00000000100472ca */ /* 0x000fe400000e0000 */
[----:B------:R-:W-:-:S13]  /*1d80*/  R2UR UR5, R17 ;  /* 0x00000000110572ca */ /* 0x000fda00000e0000 */
[----:B------:R0:W-:Y:S01]  /*1d90*/  STG.E desc[UR4][R2.64], RZ ;  /* 0x000000ff02007986 */ /* 0x0001e2000c101904 */
[----:B------:R-:W-:Y:S05]  /*1da0*/  BRA `(.L_x_5015) ;  /* 0x0000000400ec7947 */ /* 0x000fea0003800000 */
.L_x_5016:
[----:B------:R-:W-:Y:S02]  /*1db0*/  R2UR UR4, R16 ;  /* 0x00000000100472ca */ /* 0x000fe400000e0000 */
[----:B------:R-:W-:-:S13]  /*1dc0*/  R2UR UR5, R17 ;  /* 0x00000000110572ca */ /* 0x000fda00000e0000 */
[----:B------:R0:W-:Y:S01]  /*1dd0*/  STG.E.U16 desc[UR4][R2.64], RZ ;  /* 0x000000ff02007986 */ /* 0x0001e2000c101504 */
[----:B------:R-:W-:Y:S05]  /*1de0*/  BRA `(.L_x_5015) ;  /* 0x0000000400dc7947 */ /* 0x000fea0003800000 */
.L_x_5011:
        /* <DEDUP_REMOVED lines=10> */
.L_x_5019:
[----:B------:R-:W-:Y:S02]  /*1e90*/  R2UR UR4, R16 ;  /* 0x00000000100472ca */ /* 0x000fe400000e0000 */
[----:B------:R-:W-:-:S13]  /*1ea0*/  R2UR UR5, R17 ;  /* 0x00000000110572ca */ /* 0x000fda00000e0000 */
[----:B------:R0:W-:Y:S01]  /*1eb0*/  STG.E.U16 desc[UR4][R2.64], RZ ;  /* 0x000000ff02007986 */ /* 0x0001e2000c101504 */
[----:B------:R-:W-:Y:S05]  /*1ec0*/  BRA `(.L_x_5015) ;  /* 0x0000000400a47947 */ /* 0x000fea0003800000 */
.L_x_5018:
        /* <DEDUP_REMOVED lines=10> */
.L_x_5021:
[----:B------:R-:W-:Y:S02]  /*1f70*/  R2UR UR4, R16 ;  /* 0x00000000100472ca */ /* 0x000fe400000e0000 */
[----:B------:R-:W-:-:S13]  /*1f80*/  R2UR UR5, R17 ;  /* 0x00000000110572ca */ /* 0x000fda00000e0000 */
[----:B------:R0:W-:Y:S01]  /*1f90*/  STG.E desc[UR4][R2.64], RZ ;  /* 0x000000ff02007986 */ /* 0x0001e2000c101904 */
[----:B------:R-:W-:Y:S05]  /*1fa0*/  BRA `(.L_x_5015) ;  /* 0x00000004006c7947 */ /* 0x000fea0003800000 */
.L_x_5020:
[----:B------:R-:W-:Y:S02]  /*1fb0*/  R2UR UR4, R16 ;  /* 0x00000000100472ca */ /* 0x000fe400000e0000 */
[----:B------:R-:W-:-:S13]  /*1fc0*/  R2UR UR5, R17 ;  /* 0x00000000110572ca */ /* 0x000fda00000e0000 */
[----:B------:R0:W-:Y:S01]  /*1fd0*/  STG.E.64 desc[UR4][R2.64], RZ ;  /* 0x000000ff02007986 */ /* 0x0001e2000c101b04 */
[----:B------:R-:W-:Y:S05]  /*1fe0*/  BRA `(.L_x_5015) ;  /* 0x00000004005c7947 */ /* 0x000fea0003800000 */
.L_x_5010:
        /* <DEDUP_REMOVED lines=12> */
.L_x_5024:
[----:B------:R-:W-:Y:S02]  /*20b0*/  R2UR UR4, R16 ;  /* 0x00000000100472ca */ /* 0x000fe400000e0000 */
[----:B------:R-:W-:-:S13]  /*20c0*/  R2UR UR5, R17 ;  /* 0x00000000110572ca */ /* 0x000fda00000e0000 */
[----:B------:R0:W-:Y:S01]  /*20d0*/  STG.E.128 desc[UR4][R2.64], RZ ;  /* 0x000000ff02007986 */ /* 0x0001e2000c101d04 */
[----:B------:R-:W-:Y:S05]  /*20e0*/  BRA `(.L_x_5015) ;  /* 0x00000004001c7947 */ /* 0x000fea0003800000 */
.L_x_5023:
        /* <DEDUP_REMOVED lines=10> */
.L_x_5026:
[----:B------:R-:W-:Y:S02]  /*2190*/  R2UR UR4, R16 ;  /* 0x00000000100472ca */ /* 0x000fe400000e0000 */
[----:B------:R-:W-:-:S13]  /*21a0*/  R2UR UR5, R17 ;  /* 0x00000000110572ca */ /* 0x000fda00000e0000 */
[----:B------:R0:W-:Y:S01]  /*21b0*/  STG.E.U8 desc[UR4][R2.64], RZ ;  /* 0x000000ff02007986 */ /* 0x0001e2000c101104 */
[----:B------:R-:W-:Y:S05]  /*21c0*/  BRA `(.L_x_5015) ;  /* 0x0000000000e47947 */ /* 0x000fea0003800000 */
.L_x_5025:
[----:B------:R-:W-:Y:S02]  /*21d0*/  R2UR UR4, R16 ;  /* 0x00000000100472ca */ /* 0x000fe400000e0000 */
[----:B------:R-:W-:-:S13]  /*21e0*/  R2UR UR5, R17 ;  /* 0x00000000110572ca */ /* 0x000fda00000e0000 */
[----:B------:R0:W-:Y:S01]  /*21f0*/  STG.E.U16 desc[UR4][R2.64], RZ ;  /* 0x000000ff02007986 */ /* 0x0001e2000c101504 */
[----:B------:R-:W-:Y:S05]  /*2200*/  BRA `(.L_x_5015) ;  /* 0x0000000000d47947 */ /* 0x000fea0003800000 */
.L_x_5022:
        /* <DEDUP_REMOVED lines=12> */
.L_x_5029:
[----:B------:R-:W-:Y:S02]  /*22d0*/  R2UR UR4, R16 ;  /* 0x00000000100472ca */ /* 0x000fe400000e0000 */
[----:B------:R-:W-:-:S13]  /*22e0*/  R2UR UR5, R17 ;  /* 0x00000000110572ca */ /* 0x000fda00000e0000 */
[----:B------:R1:W-:Y:S01]  /*22f0*/  STG.E.U8 desc[UR4][R2.64], RZ ;  /* 0x000000ff02007986 */ /* 0x0003e2000c101104 */
[----:B------:R-:W-:Y:S05]  /*2300*/  BRA `(.L_x_5015) ;  /* 0x0000000000947947 */ /* 0x000fea0003800000 */
.L_x_5028:
[----:B------:R-:W-:Y:S02]  /*2310*/  R2UR UR4, R16 ;  /* 0x00000000100472ca */ /* 0x000fe400000e0000 */
[----:B------:R-:W-:-:S13]  /*2320*/  R2UR UR5, R17 ;  /* 0x00000000110572ca */ /* 0x000fda00000e0000 */
[----:B------:R2:W-:Y:S01]  /*2330*/  STG.E.U8 desc[UR4][R2.64], RZ ;  /* 0x000000ff02007986 */ /* 0x0005e2000c101104 */
[----:B------:R-:W-:Y:S05]  /*2340*/  BRA `(.L_x_5015) ;  /* 0x0000000000847947 */ /* 0x000fea0003800000 */
.L_x_5027:
        /* <DEDUP_REMOVED lines=9> */
.L_x_5014:
[----:B----4-:R-:W-:Y:S01]  /*23e0*/  MOV R2, 0x0 ;  /* 0x0000000000027802 */ /* 0x010fe20000000f00 */
        /* <DEDUP_REMOVED lines=15> */
.L_x_5032:
[----:B------:R-:W-:Y:S05]  /*24e0*/  BRA `(.L_x_5015) ;  /* 0x00000000001c7947 */ /* 0x000fea0003800000 */
.L_x_5031:
[----:B------:R-:W-:Y:S02]  /*24f0*/  R2UR UR4, R16 ;  /* 0x00000000100472ca */ /* 0x000fe400000e0000 */
[----:B------:R-:W-:-:S13]  /*2500*/  R2UR UR5, R17 ;  /* 0x00000000110572ca */ /* 0x000fda00000e0000 */
[----:B------:R5:W-:Y:S01]  /*2510*/  STG.E.64 desc[UR4][R2.64], RZ ;  /* 0x000000ff02007986 */ /* 0x000be2000c101b04 */
[----:B------:R-:W-:Y:S05]  /*2520*/  BRA `(.L_x_5015) ;  /* 0x00000000000c7947 */ /* 0x000fea0003800000 */
.L_x_5030:
[----:B------:R-:W-:Y:S02]  /*2530*/  R2UR UR4, R16 ;  /* 0x00000000100472ca */ /* 0x000fe400000e0000 */
[----:B------:R-:W-:-:S13]  /*2540*/  R2UR UR5, R17 ;  /* 0x00000000110572ca */ /* 0x000fda00000e0000 */
[----:B------:R3:W-:Y:S02]  /*2550*/  STG.E desc[UR4][R2.64], RZ ;  /* 0x000000ff02007986 */ /* 0x0007e4000c101904 */
.L_x_5015:
[----:B------:R-:W-:-:S07]  /*2560*/  VIADD R18, R18, 0x80 ;  /* 0x0000008012127836 */ /* 0x000fce0000000000 */
.L_x_4986:
[----:B------:R-:W-:Y:S05]  /*2570*/  BSYNC.RECONVERGENT B6 ;  /* 0x0000000000067941 */ /* 0x000fea0003800200 */
.L_x_4985:
[----:B------:R-:W-:-:S13]  /*2580*/  ISETP.GE.AND P0, PT, R18, R23, PT ;  /* 0x000000171200720c */ /* 0x000fda0003f06270 */
[----:B------:R-:W-:Y:S05]  /*2590*/  @P0 EXIT ;  /* 0x000000000000094d */ /* 0x000fea0003800000 */
[----:B012345:R-:W0:Y:S01]  /*25a0*/  LDC.64 R2, c[0x0][0x388] ;  /* 0x0000e200ff027b82 */ /* 0x03fe220000000a00 */
        /* <DEDUP_REMOVED lines=18> */
[----:B------:R-:W-:Y:S01]  /*26d0*/  STG.E.U8 desc[UR4][R2.64], RZ ;  /* 0x000000ff02007986 */ /* 0x000fe2000c101104 */
[----:B------:R-:W-:Y:S05]  /*26e0*/  EXIT ;  /* 0x000000000000794d */ /* 0x000fea0003800000 */
.L_x_5036:
[----:B------:R-:W-:Y:S02]  /*26f0*/  R2UR UR4, R16 ;  /* 0x00000000100472ca */ /* 0x000fe400000e0000 */
[----:B------:R-:W-:-:S13]  /*2700*/  R2UR UR5, R17 ;  /* 0x00000000110572ca */ /* 0x000fda00000e0000 */
[----:B------:R-:W-:Y:S01]  /*2710*/  STG.E.U8 desc[UR4][R2.64], RZ ;  /* 0x000000ff02007986 */ /* 0x000fe2000c101104 */
[----:B------:R-:W-:Y:S05]  /*2720*/  EXIT ;  /* 0x000000000000794d */ /* 0x000fea0003800000 */
.L_x_5035:
        /* <DEDUP_REMOVED lines=8> */
[----:B------:R-:W-:Y:S01]  /*27b0*/  STG.E.64 desc[UR4][R2.64], RZ ;  /* 0x000000ff02007986 */ /* 0x000fe2000c101b04 */
[----:B------:R-:W-:Y:S05]  /*27c0*/  EXIT ;  /* 0x000000000000794d */ /* 0x000fea0003800000 */
.L_x_5039:
[----:B------:R-:W-:Y:S02]  /*27d0*/  R2UR UR4, R16 ;  /* 0x00000000100472ca */ /* 0x000fe400000e0000 */
[----:B------:R-:W-:-:S13]  /*27e0*/  R2UR UR5, R17 ;  /* 0x00000000110572ca */ /* 0x000fda00000e0000 */
[----:B------:R-:W-:Y:S01]  /*27f0*/  STG.E desc[UR4][R2.64], RZ ;  /* 0x000000ff02007986 */ /* 0x000fe2000c101904 */
[----:B------:R-:W-:Y:S05]  /*2800*/  EXIT ;  /* 0x000000000000794d */ /* 0x000fea0003800000 */
.L_x_5038:
[----:B------:R-:W-:Y:S02]  /*2810*/  R2UR UR4, R16 ;  /* 0x00000000100472ca */ /* 0x000fe400000e0000 */
[----:B------:R-:W-:-:S13]  /*2820*/  R2UR UR5, R17 ;  /* 0x00000000110572ca */ /* 0x000fda00000e0000 */
[----:B------:R-:W-:Y:S01]  /*2830*/  STG.E.U16 desc[UR4][R2.64], RZ ;  /* 0x000000ff02007986 */ /* 0x000fe2000c101504 */
[----:B------:R-:W-:Y:S05]  /*2840*/  EXIT ;  /* 0x000000000000794d */ /* 0x000fea0003800000 */
.L_x_5034:
        /* <DEDUP_REMOVED lines=8> */
[----:B------:R-:W-:Y:S01]  /*28d0*/  STG.E desc[UR4][R2.64], RZ ;  /* 0x000000ff02007986 */ /* 0x000fe2000c101904 */
[----:B------:R-:W-:Y:S05]  /*28e0*/  EXIT ;  /* 0x000000000000794d */ /* 0x000fea0003800000 */
.L_x_5041:
[----:B------:R-:W-:Y:S02]  /*28f0*/  R2UR UR4, R16 ;  /* 0x00000000100472ca */ /* 0x000fe400000e0000 */
[----:B------:R-:W-:-:S13]  /*2900*/  R2UR UR5, R17 ;  /* 0x00000000110572ca */ /* 0x000fda00000e0000 */
[----:B------:R-:W-:Y:S01]  /*2910*/  STG.E.U16 desc[UR4][R2.64], RZ ;  /* 0x000000ff02007986 */ /* 0x000fe2000c101504 */
[----:B------:R-:W-:Y:S05]  /*2920*/  EXIT ;  /* 0x000000000000794d */ /* 0x000fea0003800000 */
.L_x_5040:
        /* <DEDUP_REMOVED lines=10> */
.L_x_5043:
[----:B------:R-:W-:Y:S02]  /*29d0*/  R2UR UR4, R16 ;  /* 0x00000000100472ca */ /* 0x000fe400000e0000 */
[----:B------:R-:W-:-:S13]  /*29e0*/  R2UR UR5, R17 ;  /* 0x00000000110572ca */ /* 0x000fda00000e0000 */
[----:B------:R-:W-:Y:S01]  /*29f0*/  STG.E desc[UR4][R2.64], RZ ;  /* 0x000000ff02007986 */ /* 0x000fe2000c101904 */
[----:B------:R-:W-:Y:S05]  /*2a00*/  EXIT ;  /* 0x000000000000794d */ /* 0x000fea0003800000 */
.L_x_5042:
[----:B------:R-:W-:Y:S02]  /*2a10*/  R2UR UR4, R16 ;  /* 0x00000000100472ca */ /* 0x000fe400000e0000 */
[----:B------:R-:W-:-:S13]  /*2a20*/  R2UR UR5, R17 ;  /* 0x00000000110572ca */ /* 0x000fda00000e0000 */
[----:B------:R-:W-:Y:S01]  /*2a30*/  STG.E.64 desc[UR4][R2.64], RZ ;  /* 0x000000ff02007986 */ /* 0x000fe2000c101b04 */
[----:B------:R-:W-:Y:S05]  /*2a40*/  EXIT ;  /* 0x000000000000794d */ /* 0x000fea0003800000 */
.L_x_5033:
        /* <DEDUP_REMOVED lines=10> */
[----:B------:R-:W-:Y:S01]  /*2af0*/  STG.E.U8 desc[UR4][R2.64], RZ ;  /* 0x000000ff02007986 */ /* 0x000fe2000c101104 */
[----:B------:R-:W-:Y:S05]  /*2b00*/  EXIT ;  /* 0x000000000000794d */ /* 0x000fea0003800000 */
.L_x_5046:
[----:B------:R-:W-:Y:S02]  /*2b10*/  R2UR UR4, R16 ;  /* 0x00000000100472ca */ /* 0x000fe400000e0000 */
[----:B------:R-:W-:-:S13]  /*2b20*/  R2UR UR5, R17 ;  /* 0x00000000110572ca */ /* 0x000fda00000e0000 */
[----:B------:R-:W-:Y:S01]  /*2b30*/  STG.E.128 desc[UR4][R2.64], RZ ;  /* 0x000000ff02007986 */ /* 0x000fe2000c101d04 */
[----:B------:R-:W-:Y:S05]  /*2b40*/  EXIT ;  /* 0x000000000000794d */ /* 0x000fea0003800000 */
.L_x_5045:
        /* <DEDUP_REMOVED lines=10> */
.L_x_5048:
[----:B------:R-:W-:Y:S02]  /*2bf0*/  R2UR UR4, R16 ;  /* 0x00000000100472ca */ /* 0x000fe400000e0000 */
[----:B------:R-:W-:-:S13]  /*2c00*/  R2UR UR5, R17 ;  /* 0x00000000110572ca */ /* 0x000fda00000e0000 */
[----:B------:R-:W-:Y:S01]  /*2c10*/  STG.E.U8 desc[UR4][R2.64], RZ ;  /* 0x000000ff02007986 */ /* 0x000fe2000c101104 */
[----:B------:R-:W-:Y:S05]  /*2c20*/  EXIT ;  /* 0x000000000000794d */ /* 0x000fea0003800000 */
.L_x_5047:
[----:B------:R-:W-:Y:S02]  /*2c30*/  R2UR UR4, R16 ;  /* 0x00000000100472ca */ /* 0x000fe400000e0000 */
[----:B------:R-:W-:-:S13]  /*2c40*/  R2UR UR5, R17 ;  /* 0x00000000110572ca */ /* 0x000fda00000e0000 */
[----:B------:R-:W-:Y:S01]  /*2c50*/  STG.E.U16 desc[UR4][R2.64], RZ ;  /* 0x000000ff02007986 */ /* 0x000fe2000c101504 */
[----:B------:R-:W-:Y:S05]  /*2c60*/  EXIT ;  /* 0x000000000000794d */ /* 0x000fea0003800000 */
.L_x_5044:
        /* <DEDUP_REMOVED lines=10> */
[----:B------:R-:W-:Y:S01]  /*2d10*/  STG.E.U16 desc[UR4][R2.64], RZ ;  /* 0x000000ff02007986 */ /* 0x000fe2000c101504 */
[----:B------:R-:W-:Y:S05]  /*2d20*/  EXIT ;  /* 0x000000000000794d */ /* 0x000fea0003800000 */
.L_x_5051:
[----:B------:R-:W-:Y:S02]  /*2d30*/  R2UR UR4, R16 ;  /* 0x00000000100472ca */ /* 0x000fe400000e0000 */
[----:B------:R-:W-:-:S13]  /*2d40*/  R2UR UR5, R17 ;  /* 0x00000000110572ca */ /* 0x000fda00000e0000 */
[----:B------:R-:W-:Y:S01]  /*2d50*/  STG.E.U8 desc[UR4][R2.64], RZ ;  /* 0x000000ff02007986 */ /* 0x000fe2000c101104 */
[----:B------:R-:W-:Y:S05]  /*2d60*/  EXIT ;  /* 0x000000000000794d */ /* 0x000fea0003800000 */
.L_x_5050:
[----:B------:R-:W-:Y:S02]  /*2d70*/  R2UR UR4, R16 ;  /* 0x00000000100472ca */ /* 0x000fe400000e0000 */
[----:B------:R-:W-:-:S13]  /*2d80*/  R2UR UR5, R17 ;  /* 0x00000000110572ca */ /* 0x000fda00000e0000 */
[----:B------:R-:W-:Y:S01]  /*2d90*/  STG.E.U8 desc[UR4][R2.64], RZ ;  /* 0x000000ff02007986 */ /* 0x000fe2000c101104 */
[----:B------:R-:W-:Y:S05]  /*2da0*/  EXIT ;  /* 0x000000000000794d */ /* 0x000fea0003800000 */
.L_x_5049:
        /* <DEDUP_REMOVED lines=8> */
[----:B------:R-:W-:Y:S05]  /*2e30*/  @!P0 EXIT ;  /* 0x000000000000894d */ /* 0x000fea0003800000 */
.L_x_5037:
[----:B------:R-:W-:Y:S01]  /*2e40*/  MOV R0, 0x0 ;  /* 0x0000000000007802 */ /* 0x000fe20000000f00 */
[----:B------:R-:W1:Y:S01]  /*2e50*/  LDCU.64 UR4, c[0x4][0x198] ;  /* 0x01003300ff0477ac */ /* 0x000e620008000a00 */
[----:B------:R-:W-:Y:S02]  /*2e60*/  IMAD.MOV.U32 R8, RZ, RZ, 0x65 ;  /* 0x00000065ff087424 */ /* 0x000fe400078e00ff */
[----:B0-----:R0:W2:Y:S01]  /*2e70*/  LDC.64 R2, c[0x4][R0] ;  /* 0x0100000000027b82 */ /* 0x0010a20000000a00 */
[----:B------:R-:W3:Y:S01]  /*2e80*/  LDCU.64 UR6, c[0x4][0x1a0] ;  /* 0x01003400ff0677ac */ /* 0x000ee20008000a00 */
[----:B------:R-:W-:Y:S02]  /*2e90*/  IMAD.MOV.U32 R12, RZ, RZ, 0x1 ;  /* 0x00000001ff0c7424 */ /* 0x000fe400078e00ff */
[----:B------:R-:W-:Y:S01]  /*2ea0*/  IMAD.MOV.U32 R13, RZ, RZ, RZ ;  /* 0x000000ffff0d7224 */ /* 0x000fe200078e00ff */
[----:B------:R-:W4:Y:S01]  /*2eb0*/  LDCU.64 UR8, c[0x4][0x10] ;  /* 0x01000200ff0877ac */ /* 0x000f220008000a00 */
[----:B-1----:R-:W-:-:S02]  /*2ec0*/  IMAD.U32 R4, RZ, RZ, UR4 ;  /* 0x00000004ff047e24 */ /* 0x002fc4000f8e00ff */
[----:B------:R-:W-:Y:S02]  /*2ed0*/  IMAD.U32 R5, RZ, RZ, UR5 ;  /* 0x00000005ff057e24 */ /* 0x000fe4000f8e00ff */
[----:B---3--:R-:W-:Y:S02]  /*2ee0*/  IMAD.U32 R6, RZ, RZ, UR6 ;  /* 0x00000006ff067e24 */ /* 0x008fe4000f8e00ff */
[----:B------:R-:W-:Y:S02]  /*2ef0*/  IMAD.U32 R7, RZ, RZ, UR7 ;  /* 0x00000007ff077e24 */ /* 0x000fe4000f8e00ff */
[----:B----4-:R-:W-:Y:S02]  /*2f00*/  IMAD.U32 R10, RZ, RZ, UR8 ;  /* 0x00000008ff0a7e24 */ /* 0x010fe4000f8e00ff */
[----:B0-----:R-:W-:-:S07]  /*2f10*/  IMAD.U32 R11, RZ, RZ, UR9 ;  /* 0x00000009ff0b7e24 */ /* 0x001fce000f8e00ff */
[----:B------:R-:W-:-:S07]  /*2f20*/  LEPC R20, `(.L_x_5054) ;  /* 0x000000001014794e */ /* 0x000fce0000000000 */
[----:B--2---:R-:W-:Y:S05]  /*2f30*/  CALL.ABS.NOINC R2 ;  /* 0x0000000002007343 */ /* 0x004fea0003c00000 */
.L_x_5054:
[----:B------:R-:W-:Y:S05]  /*2f40*/  EXIT ;  /* 0x000000000000794d */ /* 0x000fea0003800000 */
.L_x_5053:
[----:B------:R-:W-:Y:S02]  /*2f50*/  R2UR UR4, R16 ;  /* 0x00000000100472ca */ /* 0x000fe400000e0000 */
[----:B------:R-:W-:-:S13]  /*2f60*/  R2UR UR5, R17 ;  /* 0x00000000110572ca */ /* 0x000fda00000e0000 */
[----:B------:R-:W-:Y:S01]  /*2f70*/  STG.E.64 desc[UR4][R2.64], RZ ;  /* 0x000000ff02007986 */ /* 0x000fe2000c101b04 */
[----:B------:R-:W-:Y:S05]  /*2f80*/  EXIT ;  /* 0x000000000000794d */ /* 0x000fea0003800000 */
.L_x_5052:
[----:B------:R-:W-:Y:S02]  /*2f90*/  R2UR UR4, R16 ;  /* 0x00000000100472ca */ /* 0x000fe400000e0000 */
[----:B------:R-:W-:-:S13]  /*2fa0*/  R2UR UR5, R17 ;  /* 0x00000000110572ca */ /* 0x000fda00000e0000 */
[----:B------:R-:W-:Y:S01]  /*2fb0*/  STG.E desc[UR4][R2.64], RZ ;  /* 0x000000ff02007986 */ /* 0x000fe2000c101904 */
[----:B------:R-:W-:Y:S05]  /*2fc0*/  EXIT ;  /* 0x000000000000794d */ /* 0x000fea0003800000 */
.L_x_5055:
        /* <DEDUP_REMOVED lines=11> */
.L_x_23653:


//--------------------- .text._ZN2at6native18elementwise_kernelILi128ELi4EZNS0_22gpu_kernel_impl_nocastIZZZNS0_19signbit_kernel_cudaERNS_18TensorIteratorBaseEENKUlvE_clEvENKUlvE_clEvEUlhE_EEvS4_RKT_EUliE_EEviT1_ --------------------------
	.section	.text._ZN2at6native18elementwise_kernelILi128ELi4EZNS0_22gpu_kernel_impl_nocastIZZZNS0_19signbit_kernel_cudaERNS_18TensorIteratorBaseEENKUlvE_clEvENKUlvE_clEvEUlhE_EEvS4_RKT_EUliE_EEviT1_,"ax",@progbits
	.align	128
        .global         _ZN2at6native18elementwise_kernelILi128ELi4EZNS0_22gpu_kernel_impl_nocastIZZZNS0_19signbit_kernel_cudaERNS_18TensorIteratorBaseEENKUlvE_clEvENKUlvE_clEvEUlhE_EEvS4_RKT_EUliE_EEviT1_
        .type           _ZN2at6native18elementwise_kernelILi128ELi4EZNS0_22gpu_kernel_impl_nocastIZZZNS0_19signbit_kernel_cudaERNS_18TensorIteratorBaseEENKUlvE_clEvENKUlvE_clEvEUlhE_EEvS4_RKT_EUliE_EEviT1_,@function
        .size           _ZN2at6native18elementwise_kernelILi128ELi4EZNS0_22gpu_kernel_impl_nocastIZZZNS0_19signbit_kernel_cudaERNS_18TensorIteratorBaseEENKUlvE_clEvENKUlvE_clEvEUlhE_EEvS4_RKT_EUliE_EEviT1_,(.L_x_23654 - _ZN2at6native18elementwise_kernelILi128ELi4EZNS0_22gpu_kernel_impl_nocastIZZZNS0_19signbit_kernel_cudaERNS_18TensorIteratorBaseEENKUlvE_clEvENKUlvE_clEvEUlhE_EEvS4_RKT_EUliE_EEviT1_)
        .other          _ZN2at6native18elementwise_kernelILi128ELi4EZNS0_22gpu_kernel_impl_nocastIZZZNS0_19signbit_kernel_cudaERNS_18TensorIteratorBaseEENKUlvE_clEvENKUlvE_clEvEUlhE_EEvS4_RKT_EUliE_EEviT1_,@"STO_CUDA_ENTRY STV_DEFAULT"
_ZN2at6native18elementwise_kernelILi128ELi4EZNS0_22gpu_kernel_impl_nocastIZZZNS0_19signbit_kernel_cudaERNS_18TensorIteratorBaseEENKUlvE_clEvENKUlvE_clEvEUlhE_EEvS4_RKT_EUliE_EEviT1_:
.text._ZN2at6native18elementwise_kernelILi128ELi4EZNS0_22gpu_kernel_impl_nocastIZZZNS0_19signbit_kernel_cudaERNS_18TensorIteratorBaseEENKUlvE_clEvENKUlvE_clEvEUlhE_EEvS4_RKT_EUliE_EEviT1_:
[----:B------:R-:W-:Y:S01]  /*0000*/  LDC R1, c[0x0][0x37c] ;  /* 0x0000df00ff017b82 */ /* 0x000fe20000000800 */
[----:B------:R-:W0:Y:S07]  /*0010*/  S2R R3, SR_TID.X ;  /* 0x0000000000037919 */ /* 0x000e2e0000002100 */
[----:B------:R-:W1:Y:S01]  /*0020*/  S2UR UR4, SR_CTAID.X ;  /* 0x00000000000479c3 */ /* 0x000e620000002500 */
[----:B------:R-:W2:Y:S01]  /*0030*/  LDCU UR5, c[0x0][0x388] ;  /* 0x00007100ff0577ac */ /* 0x000ea20008000800 */
[----:B------:R-:W3:Y:S01]  /*0040*/  LDCU.64 UR6, c[0x0][0x358] ;  /* 0x00006b00ff0677ac */ /* 0x000ee20008000a00 */
[----:B--2---:R-:W-:-:S02]  /*0050*/  UISETP.NE.AND UP0, UPT, UR5, URZ, UPT ;  /* 0x000000ff0500728c */ /* 0x004fc4000bf05270 */
[----:B-1----:R-:W-:-:S06]  /*0060*/  USHF.L.U32 UR4, UR4, 0x9, URZ ;  /* 0x0000000904047899 */ /* 0x002fcc00080006ff */
[----:B0-----:R-:W-:Y:S01]  /*0070*/  LOP3.LUT R3, R3, UR4, RZ, 0xfc, !PT ;  /* 0x0000000403037c12 */ /* 0x001fe2000f8efcff */
[----:B---3--:R-:W-:Y:S06]  /*0080*/  BRA.U UP0, `(.L_x_5056) ;  /* 0x0000000100187547 */ /* 0x008fec000b800000 */
[----:B------:R-:W0:Y:S02]  /*0090*/  LDCU UR4, c[0x0][0x380] ;  /* 0x00007000ff0477ac */ /* 0x000e240008000800 */
[----:B0-----:R-:W-:-:S13]  /*00a0*/  ISETP.GE.AND P0, PT, R3, UR4, PT ;  /* 0x0000000403007c0c */ /* 0x001fda000bf06270 */
[----:B------:R-:W-:Y:S05]  /*00b0*/  @P0 EXIT ;  /* 0x000000000000094d */ /* 0x000fea0003800000 */
[----:B------:R-:W0:Y:S02]  /*00c0*/  LDC.64 R2, c[0x0][0x580] ;  /* 0x00016000ff027b82 */ /* 0x000e240000000a00 */
[----:B0-----:R-:W-:Y:S01]  /*00d0*/  STG.E.U8 desc[UR6][R2.64], RZ ;  /* 0x000000ff02007986 */ /* 0x001fe2000c101106 */
[----:B------:R-:W-:Y:S05]  /*00e0*/  EXIT ;  /* 0x000000000000794d */ /* 0x000fea0003800000 */
.L_x_5056:
[----:B------:R-:W0:Y:S01]  /*00f0*/  LDCU UR8, c[0x0][0x380] ;  /* 0x00007000ff0877ac */ /* 0x000e220008000800 */
[----:B------:R-:W-:Y:S04]  /*0100*/  BSSY.RECONVERGENT B0, `(.L_x_5057) ;  /* 0x0000351000007945 */ /* 0x000fe80003800200 */
[----:B------:R-:W-:Y:S01]  /*0110*/  BSSY.RELIABLE B1, `(.L_x_5058) ;  /* 0x0000239000017945 */ /* 0x000fe20003800100 */
[----:B------:R-:W-:-:S04]  /*0120*/  UIADD3 UR4, UPT, UPT, UR5, -0x1, URZ ;  /* 0xffffffff05047890 */ /* 0x000fc8000fffe0ff */
[----:B------:R-:W-:-:S04]  /*0130*/  UISETP.LT.U32.AND UP0, UPT, UR4, 0x18, UPT ;  /* 0x000000180400788c */ /* 0x000fc8000bf01070 */
[----:B------:R-:W-:-:S04]  /*0140*/  USEL UR5, UR4, 0x18, UP0 ;  /* 0x0000001804057887 */ /* 0x000fc80008000000 */
[----:B------:R-:W-:Y:S01]  /*0150*/  UIADD3 UR5, UPT, UPT, UR5, 0x1, URZ ;  /* 0x0000000105057890 */ /* 0x000fe2000fffe0ff */
[----:B0-----:R-:W-:-:S13]  /*0160*/  ISETP.GE.AND P0, PT, R3, UR8, PT ;  /* 0x0000000803007c0c */ /* 0x001fda000bf06270 */
[----:B------:R-:W-:Y:S05]  /*0170*/  @P0 BRA `(.L_x_5059) ;  /* 0x0000002000bc0947 */ /* 0x000fea0003800000 */
[----:B------:R-:W0:Y:S01]  /*0180*/  LDCU.64 UR10, c[0x0][0x390] ;  /* 0x00007200ff0a77ac */ /* 0x000e220008000a00 */
[----:B------:R-:W-:Y:S01]  /*0190*/  HFMA2 R2, -RZ, RZ, 0, 0 ;  /* 0x00000000ff027431 */ /* 0x000fe200000001ff */
[----:B------:R-:W1:Y:S01]  /*01a0*/  LDCU UR9, c[0x0][0x38c] ;  /* 0x00007180ff0977ac */ /* 0x000e620008000800 */
[----:B------:R-:W2:Y:S01]  /*01b0*/  LDCU UR12, c[0x0][0x4b8] ;  /* 0x00009700ff0c77ac */ /* 0x000ea20008000800 */
[----:B------:R-:W-:Y:S02]  /*01c0*/  UISETP.NE.AND UP0, UPT, UR4, URZ, UPT ;  /* 0x000000ff0400728c */ /* 0x000fe4000bf05270 */
[----:B0-----:R-:W-:-:S05]  /*01d0*/  IMAD.HI.U32 R4, R3, UR10, R2 ;  /* 0x0000000a03047c27 */ /* 0x001fca000f8e0002 */
[----:B------:R-:W-:-:S04]  /*01e0*/  SHF.R.U32.HI R5, RZ, UR11, R4 ;  /* 0x0000000bff057c19 */ /* 0x000fc80008011604 */
[----:B------:R-:W-:-:S05]  /*01f0*/  IADD3 R0, PT, PT, -R5, RZ, RZ ;  /* 0x000000ff05007210 */ /* 0x000fca0007ffe1ff */
[----:B-1----:R-:W-:-:S04]  /*0200*/  IMAD R0, R0, UR9, R3 ;  /* 0x0000000900007c24 */ /* 0x002fc8000f8e0203 */
[----:B--2---:R-:W-:Y:S01]  /*0210*/  IMAD R0, R0, UR12, RZ ;  /* 0x0000000c00007c24 */ /* 0x004fe2000f8e02ff */
[----:B------:R-:W-:Y:S06]  /*0220*/  BRA.U !UP0, `(.L_x_5060) ;  /* 0x0000001108187547 */ /* 0x000fec000b800000 */
[----:B------:R-:W0:Y:S01]  /*0230*/  LDCU.64 UR10, c[0x0][0x398] ;  /* 0x00007300ff0a77ac */ /* 0x000e220008000a00 */
[----:B------:R-:W-:Y:S01]  /*0240*/  MOV R4, RZ ;  /* 0x000000ff00047202 */ /* 0x000fe20000000f00 */
[----:B------:R-:W1:Y:S01]  /*0250*/  LDCU UR9, c[0x0][0x3a0] ;  /* 0x00007400ff0977ac */ /* 0x000e620008000800 */
[----:B------:R-:W2:Y:S01]  /*0260*/  LDCU UR12, c[0x0][0x4c0] ;  /* 0x00009800ff0c77ac */ /* 0x000ea20008000800 */
[----:B------:R-:W-:Y:S02]  /*0270*/  UISETP.NE.AND UP0, UPT, UR5, 0x2, UPT ;  /* 0x000000020500788c */ /* 0x000fe4000bf05270 */
[----:B0-----:R-:W-:-:S05]  /*0280*/  IMAD.HI.U32 R6, R5, UR11, R4 ;  /* 0x0000000b05067c27 */ /* 0x001fca000f8e0004 */
[----:B-1----:R-:W-:-:S04]  /*0290*/  SHF.R.U32.HI R7, RZ, UR9, R6 ;  /* 0x00000009ff077c19 */ /* 0x002fc80008011606 */
[----:B------:R-:W-:-:S05]  /*02a0*/  IADD3 R4, PT, PT, -R7, RZ, RZ ;  /* 0x000000ff07047210 */ /* 0x000fca0007ffe1ff */
        /* <DEDUP_REMOVED lines=9> */
[----:B------:R-:W-:-:S04]  /*0340*/  SHF.R.U32.HI R5, RZ, UR11, R4 ;  /* 0x0000000bff057c19 */ /* 0x000fc80008011604 */
[----:B------:R-:W-:-:S05]  /*0350*/  IADD3 R6, PT, PT, -R5, RZ, RZ ;  /* 0x000000ff05067210 */ /* 0x000fca0007ffe1ff */
        /* <DEDUP_REMOVED lines=237> */
[----:B------:R-:W2:Y:S03]  /*1230*/  LDCU UR12, c[0x0][0x578] ;  /* 0x0000af00ff0c77ac */ /* 0x000ea60008000800 */
[----:B0-----:R-:W-:-:S05]  /*1240*/  IMAD.HI.U32 R2, R7, UR10, R6 ;  /* 0x0000000a07027c27 */ /* 0x001fca000f8e0006 */
[----:B------:R-:W-:-:S04]  /*1250*/  SHF.R.U32.HI R2, RZ, UR11, R2 ;  /* 0x0000000bff027c19 */ /* 0x000fc80008011602 */
[----:B------:R-:W-:-:S05]  /*1260*/  IADD3 R5, PT, PT, -R2, RZ, RZ ;  /* 0x000000ff02057210 */ /* 0x000fca0007ffe1ff */
[----:B-1----:R-:W-:-:S04]  /*1270*/  IMAD R7, R5, UR9, R7 ;  /* 0x0000000905077c24 */ /* 0x002fc8000f8e0207 */
[----:B--2---:R-:W-:-:S07]  /*1280*/  IMAD R0, R7, UR12, R0 ;  /* 0x0000000c07007c24 */ /* 0x004fce000f8e0200 */
.L_x_5060:
[----:B------:R-:W0:Y:S01]  /*1290*/  LDCU.64 UR10, c[0x0][0x580] ;  /* 0x0000b000ff0a77ac */ /* 0x000e220008000a00 */
[----:B------:R-:W-:Y:S02]  /*12a0*/  IADD3 R3, PT, PT, R3, 0x80, RZ ;  /* 0x0000008003037810 */ /* 0x000fe40007ffe0ff */
[----:B0-----:R-:W-:-:S04]  /*12b0*/  IADD3 R4, P0, PT, R0, UR10, RZ ;  /* 0x0000000a00047c10 */ /* 0x001fc8000ff1e0ff */
[----:B------:R-:W-:Y:S02]  /*12c0*/  IADD3.X R5, PT, PT, RZ, UR11, RZ, P0, !PT ;  /* 0x0000000bff057c10 */ /* 0x000fe400087fe4ff */
[----:B------:R-:W-:-:S03]  /*12d0*/  ISETP.GE.AND P0, PT, R3, UR8, PT ;  /* 0x0000000803007c0c */ /* 0x000fc6000bf06270 */
[----:B------:R0:W-:Y:S10]  /*12e0*/  STG.E.U8 desc[UR6][R4.64], RZ ;  /* 0x000000ff04007986 */ /* 0x0001f4000c101106 */
[----:B------:R-:W-:Y:S05]  /*12f0*/  @P0 BREAK.RELIABLE B1 ;  /* 0x0000000000010942 */ /* 0x000fea0003800100 */
[----:B0-----:R-:W-:Y:S05]  /*1300*/  @P0 BRA `(.L_x_5061) ;  /* 0x0000002000c00947 */ /* 0x001fea0003800000 */
        /* <DEDUP_REMOVED lines=273> */
.L_x_5062:
[----:B------:R-:W0:Y:S01]  /*2420*/  LDCU.64 UR10, c[0x0][0x580] ;  /* 0x0000b000ff0a77ac */ /* 0x000e220008000a00 */
[----:B------:R-:W-:Y:S02]  /*2430*/  IADD3 R3, PT, PT, R3, 0x80, RZ ;  /* 0x0000008003037810 */ /* 0x000fe40007ffe0ff */
[----:B0-----:R-:W-:-:S04]  /*2440*/  IADD3 R4, P0, PT, R0, UR10, RZ ;  /* 0x0000000a00047c10 */ /* 0x001fc8000ff1e0ff */
[----:B------:R-:W-:-:S05]  /*2450*/  IADD3.X R5, PT, PT, RZ, UR11, RZ, P0, !PT ;  /* 0x0000000bff057c10 */ /* 0x000fca00087fe4ff */
[----:B------:R0:W-:Y:S04]  /*2460*/  STG.E.U8 desc[UR6][R4.64], RZ ;  /* 0x000000ff04007986 */ /* 0x0001e8000c101106 */
.L_x_5059:
[----:B------:R-:W-:-:S13]  /*2470*/  ISETP.GE.AND P0, PT, R3, UR8, PT ;  /* 0x0000000803007c0c */ /* 0x000fda000bf06270 */
[----:B------:R-:W-:Y:S05]  /*2480*/  @P0 BREAK.RELIABLE B1 ;  /* 0x0000000000010942 */ /* 0x000fea0003800100 */
[----:B------:R-:W-:Y:S05]  /*2490*/  @P0 BRA `(.L_x_5061) ;  /* 0x00000010005c0947 */ /* 0x000fea0003800000 */
[----:B------:R-:W-:Y:S05]  /*24a0*/  BSYNC.RELIABLE B1 ;  /* 0x0000000000017941 */ /* 0x000fea0003800100 */
.L_x_5058:
        /* <DEDUP_REMOVED lines=273> */
.L_x_5063:
[----:B------:R-:W0:Y:S01]  /*35c0*/  LDCU.64 UR10, c[0x0][0x580] ;  /* 0x0000b000ff0a77ac */ /* 0x000e220008000a00 */
[----:B------:R-:W-:Y:S02]  /*35d0*/  IADD3 R3, PT, PT, R3, 0x80, RZ ;  /* 0x0000008003037810 */ /* 0x000fe40007ffe0ff */
[----:B0-----:R-:W-:-:S04]  /*35e0*/  IADD3 R4, P0, PT, R0, UR10, RZ ;  /* 0x0000000a00047c10 */ /* 0x001fc8000ff1e0ff */
[----:B------:R-:W-:-:S05]  /*35f0*/  IADD3.X R5, PT, PT, RZ, UR11, RZ, P0, !PT ;  /* 0x0000000bff057c10 */ /* 0x000fca00087fe4ff */
[----:B------:R1:W-:Y:S04]  /*3600*/  STG.E.U8 desc[UR6][R4.64], RZ ;  /* 0x000000ff04007986 */ /* 0x0003e8000c101106 */
.L_x_5061:
[----:B------:R-:W-:Y:S05]  /*3610*/  BSYNC.RECONVERGENT B0 ;  /* 0x0000000000007941 */ /* 0x000fea0003800200 */
.L_x_5057:
[----:B------:R-:W-:Y:S05]  /*3620*/  WARPSYNC.ALL ;  /* 0x0000000000007948 */ /* 0x000fea0003800000 */
[----:B------:R-:W-:-:S13]  /*3630*/  ISETP.GE.AND P0, PT, R3, UR8, PT ;  /* 0x0000000803007c0c */ /* 0x000fda000bf06270 */
[----:B------:R-:W-:Y:S05]  /*3640*/  @P0 EXIT ;  /* 0x000000000000094d */ /* 0x000fea0003800000 */
[----:B------:R-:W0:Y:S01]  /*3650*/  LDCU.64 UR8, c[0x0][0x390] ;  /* 0x00007200ff0877ac */ /* 0x000e220008000a00 */
[----:B------:R-:W-:Y:S01]  /*3660*/  HFMA2 R2, -RZ, RZ, 0, 0 ;  /* 0x00000000ff027431 */ /* 0x000fe200000001ff */
[----:B------:R-:W2:Y:S01]  /*3670*/  LDCU UR10, c[0x0][0x38c] ;  /* 0x00007180ff0a77ac */ /* 0x000ea20008000800 */
[----:B------:R-:W3:Y:S01]  /*3680*/  LDCU UR11, c[0x0][0x4b8] ;  /* 0x00009700ff0b77ac */ /* 0x000ee20008000800 */
[----:B------:R-:W-:Y:S02]  /*3690*/  UISETP.NE.AND UP0, UPT, UR4, URZ, UPT ;  /* 0x000000ff0400728c */ /* 0x000fe4000bf05270 */
[----:B01----:R-:W-:-:S05]  /*36a0*/  IMAD.HI.U32 R4, R3, UR8, R2 ;  /* 0x0000000803047c27 */ /* 0x003fca000f8e0002 */
[----:B------:R-:W-:-:S04]  /*36b0*/  SHF.R.U32.HI R5, RZ, UR9, R4 ;  /* 0x00000009ff057c19 */ /* 0x000fc80008011604 */
[----:B------:R-:W-:-:S05]  /*36c0*/  IADD3 R0, PT, PT, -R5, RZ, RZ ;  /* 0x000000ff05007210 */ /* 0x000fca0007ffe1ff */
[----:B--2---:R-:W-:-:S04]  /*36d0*/  IMAD R0, R0, UR10, R3 ;  /* 0x0000000a00007c24 */ /* 0x004fc8000f8e0203 */
[----:B---3--:R-:W-:Y:S01]  /*36e0*/  IMAD R0, R0, UR11, RZ ;  /* 0x0000000b00007c24 */ /* 0x008fe2000f8e02ff */
        /* <DEDUP_REMOVED lines=263> */
.L_x_5064:
[----:B------:R-:W0:Y:S02]  /*4760*/  LDCU.64 UR8, c[0x0][0x580] ;  /* 0x0000b000ff0877ac */ /* 0x000e240008000a00 */
[----:B0-----:R-:W-:-:S04]  /*4770*/  IADD3 R2, P0, PT, R0, UR8, RZ ;  /* 0x0000000800027c10 */ /* 0x001fc8000ff1e0ff */
[----:B------:R-:W-:-:S05]  /*4780*/  IADD3.X R3, PT, PT, RZ, UR9, RZ, P0, !PT ;  /* 0x00000009ff037c10 */ /* 0x000fca00087fe4ff */
[----:B------:R-:W-:Y:S01]  /*4790*/  STG.E.U8 desc[UR6][R2.64], RZ ;  /* 0x000000ff02007986 */ /* 0x000fe2000c101106 */
[----:B------:R-:W-:Y:S05]  /*47a0*/  EXIT ;  /* 0x000000000000794d */ /* 0x000fea0003800000 */
.L_x_5065:
        /* <DEDUP_REMOVED lines=13> */
.L_x_23654:


//--------------------- .text._ZN2at6native27unrolled_elementwise_kernelIZZZNS0_19signbit_kernel_cudaERNS_18TensorIteratorBaseEENKUlvE_clEvENKUlvE_clEvEUlhE_St5arrayIPcLm2EELi4E23TrivialOffsetCalculatorILi1EjESB_NS0_6memory15LoadWithoutCastENSC_16StoreWithoutCastEEEviT_T0_T2_T3_T4_T5_ --------------------------
	.section	.text._ZN2at6native27unrolled_elementwise_kernelIZZZNS0_19signbit_kernel_cudaERNS_18TensorIteratorBaseEENKUlvE_clEvENKUlvE_clEvEUlhE_St5arrayIPcLm2EELi4E23TrivialOffsetCalculatorILi1EjESB_NS0_6memory15LoadWithoutCastENSC_16StoreWithoutCastEEEviT_T0_T2_T3_T4_T5_,"ax",@progbits
	.align	128
        .global         _ZN2at6native27unrolled_elementwise_kernelIZZZNS0_19signbit_kernel_cudaERNS_18TensorIteratorBaseEENKUlvE_clEvENKUlvE_clEvEUlhE_St5arrayIPcLm2EELi4E23TrivialOffsetCalculatorILi1EjESB_NS0_6memory15LoadWithoutCastENSC_16StoreWithoutCastEEEviT_T0_T2_T3_T4_T5_
        .type           _ZN2at6native27unrolled_elementwise_kernelIZZZNS0_19signbit_kernel_cudaERNS_18TensorIteratorBaseEENKUlvE_clEvENKUlvE_clEvEUlhE_St5arrayIPcLm2EELi4E23TrivialOffsetCalculatorILi1EjESB_NS0_6memory15LoadWithoutCastENSC_16StoreWithoutCastEEEviT_T0_T2_T3_T4_T5_,@function
        .size           _ZN2at6native27unrolled_elementwise_kernelIZZZNS0_19signbit_kernel_cudaERNS_18TensorIteratorBaseEENKUlvE_clEvENKUlvE_clEvEUlhE_St5arrayIPcLm2EELi4E23TrivialOffsetCalculatorILi1EjESB_NS0_6memory15LoadWithoutCastENSC_16StoreWithoutCastEEEviT_T0_T2_T3_T4_T5_,(.L_x_23655 - _ZN2at6native27unrolled_elementwise_kernelIZZZNS0_19signbit_kernel_cudaERNS_18TensorIteratorBaseEENKUlvE_clEvENKUlvE_clEvEUlhE_St5arrayIPcLm2EELi4E23TrivialOffsetCalculatorILi1EjESB_NS0_6memory15LoadWithoutCastENSC_16StoreWithoutCastEEEviT_T0_T2_T3_T4_T5_)
        .other          _ZN2at6native27unrolled_elementwise_kernelIZZZNS0_19signbit_kernel_cudaERNS_18TensorIteratorBaseEENKUlvE_clEvENKUlvE_clEvEUlhE_St5arrayIPcLm2EELi4E23TrivialOffsetCalculatorILi1EjESB_NS0_6memory15LoadWithoutCastENSC_16StoreWithoutCastEEEviT_T0_T2_T3_T4_T5_,@"STO_CUDA_ENTRY STV_DEFAULT"
_ZN2at6native27unrolled_elementwise_kernelIZZZNS0_19signbit_kernel_cudaERNS_18TensorIteratorBaseEENKUlvE_clEvENKUlvE_clEvEUlhE_St5arrayIPcLm2EELi4E23TrivialOffsetCalculatorILi1EjESB_NS0_6memory15LoadWithoutCastENSC_16StoreWithoutCastEEEviT_T0_T2_T3_T4_T5_:
.text._ZN2at6native27unrolled_elementwise_kernelIZZZNS0_19signbit_kernel_cudaERNS_18TensorIteratorBaseEENKUlvE_clEvENKUlvE_clEvEUlhE_St5arrayIPcLm2EELi4E23TrivialOffsetCalculatorILi1EjESB_NS0_6memory15LoadWithoutCastENSC_16StoreWithoutCastEEEviT_T0_T2_T3_T4_T5_:
[----:B------:R-:W-:Y:S01]  /*0000*/  LDC R1, c[0x0][0x37c] ;  /* 0x0000df00ff017b82 */ /* 0x000fe20000000800 */
[----:B------:R-:W0:Y:S07]  /*0010*/  S2R R6, SR_CTAID.X ;  /* 0x0000000000067919 */ /* 0x000e2e0000002500 */
[----:B------:R-:W0:Y:S01]  /*0020*/  LDC R3, c[0x0][0x380] ;  /* 0x0000e000ff037b82 */ /* 0x000e220000000800 */
[----:B------:R-:W1:Y:S01]  /*0030*/  LDCU.64 UR4, c[0x0][0x358] ;  /* 0x00006b00ff0477ac */ /* 0x000e620008000a00 */
[----:B------:R-:W-:Y:S01]  /*0040*/  BSSY.RECONVERGENT B0, `(.L_x_5066) ;  /* 0x0000019000007945 */ /* 0x000fe20003800200 */
[----:B------:R-:W2:Y:S01]  /*0050*/  S2R R7, SR_TID.X ;  /* 0x0000000000077919 */ /* 0x000ea20000002100 */
[----:B0-----:R-:W-:-:S05]  /*0060*/  IMAD R0, R6, -0x200, R3 ;  /* 0xfffffe0006007824 */ /* 0x001fca00078e0203 */
[----:B--2---:R-:W-:-:S13]  /*0070*/  ISETP.GE.AND P0, PT, R7, R0, PT ;  /* 0x000000000700720c */ /* 0x004fda0003f06270 */
[----:B------:R-:W0:Y:S01]  /*0080*/  @!P0 LDC.64 R4, c[0x0][0x388] ;  /* 0x0000e200ff048b82 */ /* 0x000e220000000a00 */
[----:B------:R-:W-:Y:S02]  /*0090*/  @!P0 VIADD R2, R7, 0x80 ;  /* 0x0000008007028836 */ /* 0x000fe40000000000 */
[----:B------:R-:W-:Y:S02]  /*00a0*/  @!P0 IMAD R3, R6, 0x200, R7 ;  /* 0x0000020006038824 */ /* 0x000fe400078e0207 */
[----:B------:R-:W-:-:S05]  /*00b0*/  @!P0 IMAD.MOV.U32 R7, RZ, RZ, R2 ;  /* 0x000000ffff078224 */ /* 0x000fca00078e0002 */
[----:B------:R-:W-:Y:S02]  /*00c0*/  ISETP.GE.AND P1, PT, R7, R0, PT ;  /* 0x000000000700720c */ /* 0x000fe40003f26270 */
[----:B0-----:R-:W-:-:S04]  /*00d0*/  @!P0 IADD3 R2, P2, PT, R3, R4, RZ ;  /* 0x0000000403028210 */ /* 0x001fc80007f5e0ff */
[----:B------:R-:W-:-:S05]  /*00e0*/  @!P0 IADD3.X R3, PT, PT, RZ, R5, RZ, P2, !PT ;  /* 0x00000005ff038210 */ /* 0x000fca00017fe4ff */
[----:B-1----:R0:W-:Y:S02]  /*00f0*/  @!P0 STG.E.U8 desc[UR4][R2.64], RZ ;  /* 0x000000ff02008986 */ /* 0x0021e4000c101104 */
[----:B------:R-:W-:Y:S05]  /*0100*/  @P1 BRA `(.L_x_5067) ;  /* 0x0000000000301947 */ /* 0x000fea0003800000 */
[----:B0-----:R-:W-:Y:S01]  /*0110*/  IMAD R2, R6, 0x200, R7 ;  /* 0x0000020006027824 */ /* 0x001fe200078e0207 */
[----:B------:R-:W0:Y:S01]  /*0120*/  LDCU.64 UR6, c[0x0][0x388] ;  /* 0x00007100ff0677ac */ /* 0x000e220008000a00 */
[----:B------:R-:W-:-:S05]  /*0130*/  VIADD R7, R7, 0x80 ;  /* 0x0000008007077836 */ /* 0x000fca0000000000 */
[----:B------:R-:W-:Y:S02]  /*0140*/  ISETP.GE.AND P1, PT, R7, R0, PT ;  /* 0x000000000700720c */ /* 0x000fe40003f26270 */
[----:B0-----:R-:W-:-:S11]  /*0150*/  IADD3 R2, P0, PT, R2, UR6, RZ ;  /* 0x0000000602027c10 */ /* 0x001fd6000ff1e0ff */
[----:B------:R-:W-:Y:S02]  /*0160*/  @!P1 LEA R4, R6, R7, 0x9 ;  /* 0x0000000706049211 */ /* 0x000fe400078e48ff */
[----:B------:R-:W-:Y:S01]  /*0170*/  @!P1 IADD3 R7, PT, PT, R7, 0x80, RZ ;  /* 0x0000008007079810 */ /* 0x000fe20007ffe0ff */
[----:B------:R-:W-:Y:S01]  /*0180*/  IMAD.X R3, RZ, RZ, UR7, P0 ;  /* 0x00000007ff037e24 */ /* 0x000fe200080e06ff */
[----:B------:R-:W-:-:S04]  /*0190*/  @!P1 IADD3 R4, P2, PT, R4, UR6, RZ ;  /* 0x0000000604049c10 */ /* 0x000fc8000ff5e0ff */
[----:B------:R1:W-:Y:S01]  /*01a0*/  STG.E.U8 desc[UR4][R2.64], RZ ;  /* 0x000000ff02007986 */ /* 0x0003e2000c101104 */
[----:B------:R-:W-:-:S05]  /*01b0*/  @!P1 IMAD.X R5, RZ, RZ, UR7, P2 ;  /* 0x00000007ff059e24 */ /* 0x000fca00090e06ff */
[----:B------:R1:W-:Y:S03]  /*01c0*/  @!P1 STG.E.U8 desc[UR4][R4.64], RZ ;  /* 0x000000ff04009986 */ /* 0x0003e6000c101104 */
.L_x_5067:
[----:B------:R-:W-:Y:S05]  /*01d0*/  BSYNC.RECONVERGENT B0 ;  /* 0x0000000000007941 */ /* 0x000fea0003800200 */
.L_x_5066:
[----:B------:R-:W-:-:S13]  /*01e0*/  ISETP.GE.AND P0, PT, R7, R0, PT ;  /* 0x000000000700720c */ /* 0x000fda0003f06270 */
[----:B------:R-:W-:Y:S05]  /*01f0*/  @P0 EXIT ;  /* 0x000000000000094d */ /* 0x000fea0003800000 */
[----:B------:R-:W2:Y:S01]  /*0200*/  LDCU.64 UR6, c[0x0][0x388] ;  /* 0x00007100ff0677ac */ /* 0x000ea20008000a00 */
[----:B01----:R-:W-:-:S05]  /*0210*/  IMAD R2, R6, 0x200, R7 ;  /* 0x0000020006027824 */ /* 0x003fca00078e0207 */
[----:B--2---:R-:W-:-:S04]  /*0220*/  IADD3 R2, P0, PT, R2, UR6, RZ ;  /* 0x0000000602027c10 */ /* 0x004fc8000ff1e0ff */
[----:B------:R-:W-:-:S05]  /*0230*/  IADD3.X R3, PT, PT, RZ, UR7, RZ, P0, !PT ;  /* 0x00000007ff037c10 */ /* 0x000fca00087fe4ff */
[----:B------:R-:W-:Y:S01]  /*0240*/  STG.E.U8 desc[UR4][R2.64], RZ ;  /* 0x000000ff02007986 */ /* 0x000fe2000c101104 */
[----:B------:R-:W-:Y:S05]  /*0250*/  EXIT ;  /* 0x000000000000794d */ /* 0x000fea0003800000 */
.L_x_5068:
        /* <DEDUP_REMOVED lines=10> */
.L_x_23655:


//--------------------- .text._ZN2at6native29vectorized_elementwise_kernelILi2EZZZNS0_19signbit_kernel_cudaERNS_18TensorIteratorBaseEENKUlvE_clEvENKUlvE_clEvEUlhE_St5arrayIPcLm2EEEEviT0_T1_ --------------------------
	.section	.text._ZN2at6native29vectorized_elementwise_kernelILi2EZZZNS0_19signbit_kernel_cudaERNS_18TensorIteratorBaseEENKUlvE_clEvENKUlvE_clEvEUlhE_St5arrayIPcLm2EEEEviT0_T1_,"ax",@progbits
	.align	128
        .global         _ZN2at6native29vectorized_elementwise_kernelILi2EZZZNS0_19signbit_kernel_cudaERNS_18TensorIteratorBaseEENKUlvE_clEvENKUlvE_clEvEUlhE_St5arrayIPcLm2EEEEviT0_T1_
        .type           _ZN2at6native29vectorized_elementwise_kernelILi2EZZZNS0_19signbit_kernel_cudaERNS_18TensorIteratorBaseEENKUlvE_clEvENKUlvE_clEvEUlhE_St5arrayIPcLm2EEEEviT0_T1_,@function
        .size           _ZN2at6native29vectorized_elementwise_kernelILi2EZZZNS0_19signbit_kernel_cudaERNS_18TensorIteratorBaseEENKUlvE_clEvENKUlvE_clEvEUlhE_St5arrayIPcLm2EEEEviT0_T1_,(.L_x_23656 - _ZN2at6native29vectorized_elementwise_kernelILi2EZZZNS0_19signbit_kernel_cudaERNS_18TensorIteratorBaseEENKUlvE_clEvENKUlvE_clEvEUlhE_St5arrayIPcLm2EEEEviT0_T1_)
        .other          _ZN2at6native29vectorized_elementwise_kernelILi2EZZZNS0_19signbit_kernel_cudaERNS_18TensorIteratorBaseEENKUlvE_clEvENKUlvE_clEvEUlhE_St5arrayIPcLm2EEEEviT0_T1_,@"STO_CUDA_ENTRY STV_DEFAULT"
_ZN2at6native29vectorized_elementwise_kernelILi2EZZZNS0_19signbit_kernel_cudaERNS_18TensorIteratorBaseEENKUlvE_clEvENKUlvE_clEvEUlhE_St5arrayIPcLm2EEEEviT0_T1_:
.text._ZN2at6native29vectorized_elementwise_kernelILi2EZZZNS0_19signbit_kernel_cudaERNS_18TensorIteratorBaseEENKUlvE_clEvENKUlvE_clEvEUlhE_St5arrayIPcLm2EEEEviT0_T1_:
        /* <DEDUP_REMOVED lines=8> */
[----:B------:R-:W0:Y:S01]  /*0080*/  S2R R0, SR_TID.X ;  /* 0x0000000000007919 */ /* 0x000e220000002100 */
[----:B------:R-:W-:Y:S04]  /*0090*/  BSSY.RECONVERGENT B0, `(.L_x_5070) ;  /* 0x000003b000007945 */ /* 0x000fe80003800200 */
[----:B------:R-:W-:Y:S01]  /*00a0*/  BSSY.RELIABLE B1, `(.L_x_5071) ;  /* 0x0000032000017945 */ /* 0x000fe20003800100 */
[----:B0-----:R-:W-:-:S13]  /*00b0*/  ISETP.GE.U32.AND P0, PT, R0, UR5, PT ;  /* 0x0000000500007c0c */ /* 0x001fda000bf06070 */
[----:B------:R-:W0:Y:S01]  /*00c0*/  @!P0 LDC.64 R4, c[0x0][0x388] ;  /* 0x0000e200ff048b82 */ /* 0x000e220000000a00 */
[----:B------:R-:W-:-:S05]  /*00d0*/  @!P0 VIADD R3, R0, UR4 ;  /* 0x0000000400038c36 */ /* 0x000fca0008000000 */
[----:B0-----:R-:W-:Y:S01]  /*00e0*/  @!P0 IADD3 R2, P1, PT, R3, R4, RZ ;  /* 0x0000000403028210 */ /* 0x001fe20007f3e0ff */
[----:B------:R-:W-:-:S04]  /*00f0*/  @!P0 VIADD R4, R0, 0x80 ;  /* 0x0000008000048836 */ /* 0x000fc80000000000 */
[----:B------:R-:W-:Y:S01]  /*0100*/  @!P0 IMAD.X R3, RZ, RZ, R5, P1 ;  /* 0x000000ffff038224 */ /* 0x000fe200008e0605 */
[----:B------:R-:W-:-:S04]  /*0110*/  @!P0 MOV R0, R4 ;  /* 0x0000000400008202 */ /* 0x000fc80000000f00 */
[----:B------:R0:W-:Y:S01]  /*0120*/  @!P0 STG.E.U8 desc[UR8][R2.64], RZ ;  /* 0x000000ff02008986 */ /* 0x0001e2000c101108 */
[----:B------:R-:W-:-:S13]  /*0130*/  ISETP.GE.U32.AND P0, PT, R0, UR5, PT ;  /* 0x0000000500007c0c */ /* 0x000fda000bf06070 */
[----:B0-----:R-:W-:Y:S05]  /*0140*/  @P0 BRA `(.L_x_5072) ;  /* 0x0000000000380947 */ /* 0x001fea0003800000 */
[----:B------:R-:W0:Y:S01]  /*0150*/  LDCU.64 UR6, c[0x0][0x388] ;  /* 0x00007100ff0677ac */ /* 0x000e220008000a00 */
[C---:B------:R-:W-:Y:S02]  /*0160*/  VIADD R2, R0.reuse, UR4 ;  /* 0x0000000400027c36 */ /* 0x040fe40008000000 */
[----:B------:R-:W-:-:S03]  /*0170*/  VIADD R0, R0, 0x80 ;  /* 0x0000008000007836 */ /* 0x000fc60000000000 */
[----:B0-----:R-:W-:-:S05]  /*0180*/  IADD3 R2, P0, PT, R2, UR6, RZ ;  /* 0x0000000602027c10 */ /* 0x001fca000ff1e0ff */
[----:B------:R-:W-:Y:S01]  /*0190*/  IMAD.X R3, RZ, RZ, UR7, P0 ;  /* 0x00000007ff037e24 */ /* 0x000fe200080e06ff */
[----:B------:R-:W-:-:S04]  /*01a0*/  ISETP.GE.U32.AND P0, PT, R0, UR5, PT ;  /* 0x0000000500007c0c */ /* 0x000fc8000bf06070 */
[----:B------:R0:W-:Y:S09]  /*01b0*/  STG.E.U8 desc[UR8][R2.64], RZ ;  /* 0x000000ff02007986 */ /* 0x0001f2000c101108 */
[----:B------:R-:W-:Y:S05]  /*01c0*/  @P0 BRA `(.L_x_5073) ;  /* 0x0000000000380947 */ /* 0x000fea0003800000 */
[----:B------:R-:W1:Y:S01]  /*01d0*/  LDCU.64 UR6, c[0x0][0x388] ;  /* 0x00007100ff0677ac */ /* 0x000e620008000a00 */
[C---:B0-----:R-:W-:Y:S01]  /*01e0*/  IADD3 R2, PT, PT, R0.reuse, UR4, RZ ;  /* 0x0000000400027c10 */ /* 0x041fe2000fffe0ff */
[----:B------:R-:W-:-:S03]  /*01f0*/  VIADD R0, R0, 0x80 ;  /* 0x0000008000007836 */ /* 0x000fc60000000000 */
[----:B-1----:R-:W-:-:S05]  /*0200*/  IADD3 R2, P0, PT, R2, UR6, RZ ;  /* 0x0000000602027c10 */ /* 0x002fca000ff1e0ff */
[----:B------:R-:W-:-:S05]  /*0210*/  IMAD.X R3, RZ, RZ, UR7, P0 ;  /* 0x00000007ff037e24 */ /* 0x000fca00080e06ff */
[----:B------:R0:W-:Y:S03]  /*0220*/  STG.E.U8 desc[UR8][R2.64], RZ ;  /* 0x000000ff02007986 */ /* 0x0001e6000c101108 */
.L_x_5072:
[----:B------:R-:W-:-:S13]  /*0230*/  ISETP.GE.U32.AND P0, PT, R0, UR5, PT ;  /* 0x0000000500007c0c */ /* 0x000fda000bf06070 */
[----:B------:R-:W-:Y:S05]  /*0240*/  @P0 BRA `(.L_x_5074) ;  /* 0x0000000000380947 */ /* 0x000fea0003800000 */
[----:B------:R-:W1:Y:S01]  /*0250*/  LDCU.64 UR6, c[0x0][0x388] ;  /* 0x00007100ff0677ac */ /* 0x000e620008000a00 */
[C---:B0-----:R-:W-:Y:S02]  /*0260*/  VIADD R2, R0.reuse, UR4 ;  /* 0x0000000400027c36 */ /* 0x041fe40008000000 */
[----:B------:R-:W-:-:S03]  /*0270*/  VIADD R0, R0, 0x80 ;  /* 0x0000008000007836 */ /* 0x000fc60000000000 */
[----:B-1----:R-:W-:-:S04]  /*0280*/  IADD3 R2, P0, PT, R2, UR6, RZ ;  /* 0x0000000602027c10 */ /* 0x002fc8000ff1e0ff */
[----:B------:R-:W-:-:S05]  /*0290*/  IADD3.X R3, PT, PT, RZ, UR7, RZ, P0, !PT ;  /* 0x00000007ff037c10 */ /* 0x000fca00087fe4ff */
[----:B------:R1:W-:Y:S04]  /*02a0*/  STG.E.U8 desc[UR8][R2.64], RZ ;  /* 0x000000ff02007986 */ /* 0x0003e8000c101108 */
.L_x_5073:
[----:B------:R-:W-:-:S13]  /*02b0*/  ISETP.GE.U32.AND P0, PT, R0, UR5, PT ;  /* 0x0000000500007c0c */ /* 0x000fda000bf06070 */
[----:B------:R-:W-:Y:S05]  /*02c0*/  @P0 BRA `(.L_x_5075) ;  /* 0x00000000003c0947 */ /* 0x000fea0003800000 */
[----:B------:R-:W2:Y:S01]  /*02d0*/  LDCU.64 UR6, c[0x0][0x388] ;  /* 0x00007100ff0677ac */ /* 0x000ea20008000a00 */
[C---:B01----:R-:W-:Y:S01]  /*02e0*/  VIADD R2, R0.reuse, UR4 ;  /* 0x0000000400027c36 */ /* 0x043fe20008000000 */
[----:B------:R-:W-:-:S04]  /*02f0*/  IADD3 R0, PT, PT, R0, 0x80, RZ ;  /* 0x0000008000007810 */ /* 0x000fc80007ffe0ff */
[----:B--2---:R-:W-:-:S05]  /*0300*/  IADD3 R2, P0, PT, R2, UR6, RZ ;  /* 0x0000000602027c10 */ /* 0x004fca000ff1e0ff */
[----:B------:R-:W-:-:S05]  /*0310*/  IMAD.X R3, RZ, RZ, UR7, P0 ;  /* 0x00000007ff037e24 */ /* 0x000fca00080e06ff */
[----:B------:R1:W-:Y:S03]  /*0320*/  STG.E.U8 desc[UR8][R2.64], RZ ;  /* 0x000000ff02007986 */ /* 0x0003e6000c101108 */
.L_x_5074:
[----:B------:R-:W-:-:S13]  /*0330*/  ISETP.GE.U32.AND P0, PT, R0, UR5, PT ;  /* 0x0000000500007c0c */ /* 0x000fda000bf06070 */
[----:B------:R-:W-:Y:S05]  /*0340*/  @P0 BREAK.RELIABLE B1 ;  /* 0x0000000000010942 */ /* 0x000fea0003800100 */
[----:B------:R-:W-:Y:S05]  /*0350*/  @P0 BRA `(.L_x_5076) ;  /* 0x0000000000380947 */ /* 0x000fea0003800000 */
[----:B------:R-:W2:Y:S01]  /*0360*/  LDCU.64 UR6, c[0x0][0x388] ;  /* 0x00007100ff0677ac */ /* 0x000ea20008000a00 */
[C---:B01----:R-:W-:Y:S01]  /*0370*/  VIADD R2, R0.reuse, UR4 ;  /* 0x0000000400027c36 */ /* 0x043fe20008000000 */
[----:B------:R-:W-:-:S04]  /*0380*/  IADD3 R0, PT, PT, R0, 0x80, RZ ;  /* 0x0000008000007810 */ /* 0x000fc80007ffe0ff */
[----:B--2---:R-:W-:-:S05]  /*0390*/  IADD3 R2, P0, PT, R2, UR6, RZ ;  /* 0x0000000602027c10 */ /* 0x004fca000ff1e0ff */
[----:B------:R-:W-:-:S05]  /*03a0*/  IMAD.X R3, RZ, RZ, UR7, P0 ;  /* 0x00000007ff037e24 */ /* 0x000fca00080e06ff */
[----:B------:R2:W-:Y:S03]  /*03b0*/  STG.E.U8 desc[UR8][R2.64], RZ ;  /* 0x000000ff02007986 */ /* 0x0005e6000c101108 */
.L_x_5075:
[----:B------:R-:W-:Y:S05]  /*03c0*/  BSYNC.RELIABLE B1 ;  /* 0x0000000000017941 */ /* 0x000fea0003800100 */
.L_x_5071:
[----:B------:R-:W-:-:S13]  /*03d0*/  ISETP.GE.U32.AND P0, PT, R0, UR5, PT ;  /* 0x0000000500007c0c */ /* 0x000fda000bf06070 */
[----:B------:R-:W3:Y:S01]  /*03e0*/  @!P0 LDC.64 R4, c[0x0][0x388] ;  /* 0x0000e200ff048b82 */ /* 0x000ee20000000a00 */
[C---:B012---:R-:W-:Y:S01]  /*03f0*/  @!P0 VIADD R3, R0.reuse, UR4 ;  /* 0x0000000400038c36 */ /* 0x047fe20008000000 */
[----:B------:R-:W-:-:S04]  /*0400*/  @!P0 IADD3 R0, PT, PT, R0, 0x80, RZ ;  /* 0x0000008000008810 */ /* 0x000fc80007ffe0ff */
[----:B---3--:R-:W-:-:S05]  /*0410*/  @!P0 IADD3 R2, P1, PT, R3, R4, RZ ;  /* 0x0000000403028210 */ /* 0x008fca0007f3e0ff */
[----:B------:R-:W-:-:S05]  /*0420*/  @!P0 IMAD.X R3, RZ, RZ, R5, P1 ;  /* 0x000000ffff038224 */ /* 0x000fca00008e0605 */
[----:B------:R2:W-:Y:S03]  /*0430*/  @!P0 STG.E.U8 desc[UR8][R2.64], RZ ;  /* 0x000000ff02008986 */ /* 0x0005e6000c101108 */
.L_x_5076:
[----:B------:R-:W-:Y:S05]  /*0440*/  BSYNC.RECONVERGENT B0 ;  /* 0x0000000000007941 */ /* 0x000fea0003800200 */
.L_x_5070:
[----:B------:R-:W-:Y:S05]  /*0450*/  WARPSYNC.ALL ;  /* 0x0000000000007948 */ /* 0x000fea0003800000 */
[----:B------:R-:W-:-:S13]  /*0460*/  ISETP.GE.U32.AND P0, PT, R0, UR5, PT ;  /* 0x0000000500007c0c */ /* 0x000fda000bf06070 */
[----:B------:R-:W-:Y:S05]  /*0470*/  @P0 EXIT ;  /* 0x000000000000094d */ /* 0x000fea0003800000 */
[----:B------:R-:W0:Y:S01]  /*0480*/  LDCU.64 UR6, c[0x0][0x388] ;  /* 0x00007100ff0677ac */ /* 0x000e220008000a00 */
[----:B------:R-:W-:-:S05]  /*0490*/  VIADD R0, R0, UR4 ;  /* 0x0000000400007c36 */ /* 0x000fca0008000000 */
[----:B012---:R-:W-:-:S05]  /*04a0*/  IADD3 R2, P0, PT, R0, UR6, RZ ;  /* 0x0000000600027c10 */ /* 0x007fca000ff1e0ff */
[----:B------:R-:W-:-:S05]  /*04b0*/  IMAD.X R3, RZ, RZ, UR7, P0 ;  /* 0x00000007ff037e24 */ /* 0x000fca00080e06ff */
[----:B------:R-:W-:Y:S01]  /*04c0*/  STG.E.U8 desc[UR8][R2.64], RZ ;  /* 0x000000ff02007986 */ /* 0x000fe2000c101108 */
[----:B------:R-:W-:Y:S05]  /*04d0*/  EXIT ;  /* 0x000000000000794d */ /* 0x000fea0003800000 */
.L_x_5069:
[----:B------:R-:W0:Y:S01]  /*04e0*/  LDCU.64 UR6, c[0x0][0x388] ;  /* 0x00007100ff0677ac */ /* 0x000e220008000a00 */
[----:B------:R-:W1:Y:S01]  /*04f0*/  S2R R5, SR_TID.X ;  /* 0x0000000000057919 */ /* 0x000e620000002100 */
[----:B0-----:R-:W-:-:S04]  /*0500*/  UIADD3 UR6, UP0, UPT, UR4, UR6, URZ ;  /* 0x0000000604067290 */ /* 0x001fc8000ff1e0ff */
[----:B------:R-:W-:Y:S02]  /*0510*/  UIADD3.X UR7, UPT, UPT, URZ, UR7, URZ, UP0, !UPT ;  /* 0x00000007ff077290 */ /* 0x000fe400087fe4ff */
[----:B------:R-:W-:-:S04]  /*0520*/  MOV R2, UR6 ;  /* 0x0000000600027c02 */ /* 0x000fc80008000f00 */
[----:B------:R-:W-:Y:S02]  /*0530*/  IMAD.U32 R3, RZ, RZ, UR7 ;  /* 0x00000007ff037e24 */ /* 0x000fe4000f8e00ff */
[----:B-1----:R-:W-:-:S05]  /*0540*/  IMAD.WIDE.U32 R2, R5, 0x2, R2 ;  /* 0x0000000205027825 */ /* 0x002fca00078e0002 */
[----:B------:R-:W-:Y:S04]  /*0550*/  STG.E.U16 desc[UR8][R2.64], RZ ;  /* 0x000000ff02007986 */ /* 0x000fe8000c101508 */
[----:B------:R-:W-:Y:S04]  /*0560*/  STG.E.U16 desc[UR8][R2.64+0x100], RZ ;  /* 0x000100ff02007986 */ /* 0x000fe8000c101508 */
[----:B------:R-:W-:Y:S04]  /*0570*/  STG.E.U16 desc[UR8][R2.64+0x200], RZ ;  /* 0x000200ff02007986 */ /* 0x000fe8000c101508 */
[----:B------:R-:W-:Y:S01]  /*0580*/  STG.E.U16 desc[UR8][R2.64+0x300], RZ ;  /* 0x000300ff02007986 */ /* 0x000fe2000c101508 */
[----:B------:R-:W-:Y:S05]  /*0590*/  EXIT ;  /* 0x000000000000794d */ /* 0x000fea0003800000 */
.L_x_5077:
        /* <DEDUP_REMOVED lines=14> */
.L_x_23656:


//--------------------- .text._ZN2at6native29vectorized_elementwise_kernelILi4EZZZNS0_19signbit_kernel_cudaERNS_18TensorIteratorBaseEENKUlvE_clEvENKUlvE_clEvEUlhE_St5arrayIPcLm2EEEEviT0_T1_ --------------------------
	.section	.text._ZN2at6native29vectorized_elementwise_kernelILi4EZZZNS0_19signbit_kernel_cudaERNS_18TensorIteratorBaseEENKUlvE_clEvENKUlvE_clEvEUlhE_St5arrayIPcLm2EEEEviT0_T1_,"ax",@progbits
	.align	128
        .global         _ZN2at6native29vectorized_elementwise_kernelILi4EZZZNS0_19signbit_kernel_cudaERNS_18TensorIteratorBaseEENKUlvE_clEvENKUlvE_clEvEUlhE_St5arrayIPcLm2EEEEviT0_T1_
        .type           _ZN2at6native29vectorized_elementwise_kernelILi4EZZZNS0_19signbit_kernel_cudaERNS_18TensorIteratorBaseEENKUlvE_clEvENKUlvE_clEvEUlhE_St5arrayIPcLm2EEEEviT0_T1_,@function
        .size           _ZN2at6native29vectorized_elementwise_kernelILi4EZZZNS0_19signbit_kernel_cudaERNS_18TensorIteratorBaseEENKUlvE_clEvENKUlvE_clEvEUlhE_St5arrayIPcLm2EEEEviT0_T1_,(.L_x_23657 - _ZN2at6native29vectorized_elementwise_kernelILi4EZZZNS0_19signbit_kernel_cudaERNS_18TensorIteratorBaseEENKUlvE_clEvENKUlvE_clEvEUlhE_St5arrayIPcLm2EEEEviT0_T1_)
        .other          _ZN2at6native29vectorized_elementwise_kernelILi4EZZZNS0_19signbit_kernel_cudaERNS_18TensorIteratorBaseEENKUlvE_clEvENKUlvE_clEvEUlhE_St5arrayIPcLm2EEEEviT0_T1_,@"STO_CUDA_ENTRY STV_DEFAULT"
_ZN2at6native29vectorized_elementwise_kernelILi4EZZZNS0_19signbit_kernel_cudaERNS_18TensorIteratorBaseEENKUlvE_clEvENKUlvE_clEvEUlhE_St5arrayIPcLm2EEEEviT0_T1_:
.text._ZN2at6native29vectorized_elementwise_kernelILi4EZZZNS0_19signbit_kernel_cudaERNS_18TensorIteratorBaseEENKUlvE_clEvENKUlvE_clEvEUlhE_St5arrayIPcLm2EEEEviT0_T1_:
        /* <DEDUP_REMOVED lines=35> */
.L_x_5081:
        /* <DEDUP_REMOVED lines=8> */
.L_x_5082:
        /* <DEDUP_REMOVED lines=8> */
.L_x_5083:
        /* <DEDUP_REMOVED lines=9> */
.L_x_5084:
[----:B------:R-:W-:Y:S05]  /*03c0*/  BSYNC.RELIABLE B1 ;  /* 0x0000000000017941 */ /* 0x000fea0003800100 */
.L_x_5080:
[----:B------:R-:W-:-:S13]  /*03d0*/  ISETP.GE.U32.AND P0, PT, R0, UR5, PT ;  /* 0x0000000500007c0c */ /* 0x000fda000bf06070 */
[----:B------:R-:W3:Y:S01]  /*03e0*/  @!P0 LDC.64 R4, c[0x0][0x388] ;  /* 0x0000e200ff048b82 */ /* 0x000ee20000000a00 */
[C---:B012---:R-:W-:Y:S01]  /*03f0*/  @!P0 VIADD R3, R0.reuse, UR4 ;  /* 0x0000000400038c36 */ /* 0x047fe20008000000 */
[----:B------:R-:W-:-:S04]  /*0400*/  @!P0 IADD3 R0, PT, PT, R0, 0x80, RZ ;  /* 0x0000008000008810 */ /* 0x000fc80007ffe0ff */
[----:B---3--:R-:W-:-:S05]  /*0410*/  @!P0 IADD3 R2, P1, PT, R3, R4, RZ ;  /* 0x0000000403028210 */ /* 0x008fca0007f3e0ff */
[----:B------:R-:W-:-:S05]  /*0420*/  @!P0 IMAD.X R3, RZ, RZ, R5, P1 ;  /* 0x000000ffff038224 */ /* 0x000fca00008e0605 */
[----:B------:R2:W-:Y:S03]  /*0430*/  @!P0 STG.E.U8 desc[UR8][R2.64], RZ ;  /* 0x000000ff02008986 */ /* 0x0005e6000c101108 */
.L_x_5085:
[----:B------:R-:W-:Y:S05]  /*0440*/  BSYNC.RECONVERGENT B0 ;  /* 0x0000000000007941 */ /* 0x000fea0003800200 */
.L_x_5079:
        /* <DEDUP_REMOVED lines=9> */
.L_x_5078:
[----:B------:R-:W0:Y:S01]  /*04e0*/  LDCU.64 UR6, c[0x0][0x388] ;  /* 0x00007100ff0677ac */ /* 0x000e220008000a00 */
[----:B------:R-:W1:Y:S01]  /*04f0*/  S2R R5, SR_TID.X ;  /* 0x0000000000057919 */ /* 0x000e620000002100 */
[----:B0-----:R-:W-:-:S04]  /*0500*/  UIADD3 UR6, UP0, UPT, UR4, UR6, URZ ;  /* 0x0000000604067290 */ /* 0x001fc8000ff1e0ff */
[----:B------:R-:W-:Y:S02]  /*0510*/  UIADD3.X UR7, UPT, UPT, URZ, UR7, URZ, UP0, !UPT ;  /* 0x00000007ff077290 */ /* 0x000fe400087fe4ff */
[----:B------:R-:W-:-:S04]  /*0520*/  MOV R2, UR6 ;  /* 0x0000000600027c02 */ /* 0x000fc80008000f00 */
[----:B------:R-:W-:Y:S02]  /*0530*/  IMAD.U32 R3, RZ, RZ, UR7 ;  /* 0x00000007ff037e24 */ /* 0x000fe4000f8e00ff */
[----:B-1----:R-:W-:-:S05]  /*0540*/  IMAD.WIDE.U32 R2, R5, 0x4, R2 ;  /* 0x0000000405027825 */ /* 0x002fca00078e0002 */
[----:B------:R-:W-:Y:S04]  /*0550*/  STG.E desc[UR8][R2.64], RZ ;  /* 0x000000ff02007986 */ /* 0x000fe8000c101908 */
[----:B------:R-:W-:Y:S01]  /*0560*/  STG.E desc[UR8][R2.64+0x200], RZ ;  /* 0x000200ff02007986 */ /* 0x000fe2000c101908 */
[----:B------:R-:W-:Y:S05]  /*0570*/  EXIT ;  /* 0x000000000000794d */ /* 0x000fea0003800000 */
.L_x_5086:
        /* <DEDUP_REMOVED lines=16> */
.L_x_23657:


//--------------------- .text._ZN2at6native29vectorized_elementwise_kernelILi8EZZZNS0_19signbit_kernel_cudaERNS_18TensorIteratorBaseEENKUlvE_clEvENKUlvE_clEvEUlhE_St5arrayIPcLm2EEEEviT0_T1_ --------------------------
	.section	.text._ZN2at6native29vectorized_elementwise_kernelILi8EZZZNS0_19signbit_kernel_cudaERNS_18TensorIteratorBaseEENKUlvE_clEvENKUlvE_clEvEUlhE_St5arrayIPcLm2EEEEviT0_T1_,"ax",@progbits
	.align	128
        .global         _ZN2at6native29vectorized_elementwise_kernelILi8EZZZNS0_19signbit_kernel_cudaERNS_18TensorIteratorBaseEENKUlvE_clEvENKUlvE_clEvEUlhE_St5arrayIPcLm2EEEEviT0_T1_
        .type           _ZN2at6native29vectorized_elementwise_kernelILi8EZZZNS0_19signbit_kernel_cudaERNS_18TensorIteratorBaseEENKUlvE_clEvENKUlvE_clEvEUlhE_St5arrayIPcLm2EEEEviT0_T1_,@function
        .size           _ZN2at6native29vectorized_elementwise_kernelILi8EZZZNS0_19signbit_kernel_cudaERNS_18TensorIteratorBaseEENKUlvE_clEvENKUlvE_clEvEUlhE_St5arrayIPcLm2EEEEviT0_T1_,(.L_x_23658 - _ZN2at6native29vectorized_elementwise_kernelILi8EZZZNS0_19signbit_kernel_cudaERNS_18TensorIteratorBaseEENKUlvE_clEvENKUlvE_clEvEUlhE_St5arrayIPcLm2EEEEviT0_T1_)
        .other          _ZN2at6native29vectorized_elementwise_kernelILi8EZZZNS0_19signbit_kernel_cudaERNS_18TensorIteratorBaseEENKUlvE_clEvENKUlvE_clEvEUlhE_St5arrayIPcLm2EEEEviT0_T1_,@"STO_CUDA_ENTRY STV_DEFAULT"
_ZN2at6native29vectorized_elementwise_kernelILi8EZZZNS0_19signbit_kernel_cudaERNS_18TensorIteratorBaseEENKUlvE_clEvENKUlvE_clEvEUlhE_St5arrayIPcLm2EEEEviT0_T1_:
.text._ZN2at6native29vectorized_elementwise_kernelILi8EZZZNS0_19signbit_kernel_cudaERNS_18TensorIteratorBaseEENKUlvE_clEvENKUlvE_clEvEUlhE_St5arrayIPcLm2EEEEviT0_T1_:
        /* <DEDUP_REMOVED lines=35> */
.L_x_5090:
        /* <DEDUP_REMOVED lines=8> */
.L_x_5091:
        /* <DEDUP_REMOVED lines=8> */
.L_x_5092:
        /* <DEDUP_REMOVED lines=9> */
.L_x_5093:
[----:B------:R-:W-:Y:S05]  /*03c0*/  BSYNC.RELIABLE B1 ;  /* 0x0000000000017941 */ /* 0x000fea0003800100 */
.L_x_5089:
[----:B------:R-:W-:-:S13]  /*03d0*/  ISETP.GE.U32.AND P0, PT, R0, UR5, PT ;  /* 0x0000000500007c0c */ /* 0x000fda000bf06070 */
[----:B------:R-:W3:Y:S01]  /*03e0*/  @!P0 LDC.64 R4, c[0x0][0x388] ;  /* 0x0000e200ff048b82 */ /* 0x000ee20000000a00 */
[C---:B012---:R-:W-:Y:S01]  /*03f0*/  @!P0 VIADD R3, R0.reuse, UR4 ;  /* 0x0000000400038c36 */ /* 0x047fe20008000000 */
[----:B------:R-:W-:-:S04]  /*0400*/  @!P0 IADD3 R0, PT, PT, R0, 0x80, RZ ;  /* 0x0000008000008810 */ /* 0x000fc80007ffe0ff */
[----:B---3--:R-:W-:-:S05]  /*0410*/  @!P0 IADD3 R2, P1, PT, R3, R4, RZ ;  /* 0x0000000403028210 */ /* 0x008fca0007f3e0ff */
[----:B------:R-:W-:-:S05]  /*0420*/  @!P0 IMAD.X R3, RZ, RZ, R5, P1 ;  /* 0x000000ffff038224 */ /* 0x000fca00008e0605 */
[----:B------:R2:W-:Y:S03]  /*0430*/  @!P0 STG.E.U8 desc[UR8][R2.64], RZ ;  /* 0x000000ff02008986 */ /* 0x0005e6000c101108 */
.L_x_5094:
[----:B------:R-:W-:Y:S05]  /*0440*/  BSYNC.RECONVERGENT B0 ;  /* 0x0000000000007941 */ /* 0x000fea0003800200 */
.L_x_5088:
        /* <DEDUP_REMOVED lines=9> */
.L_x_5087:
[----:B------:R-:W0:Y:S01]  /*04e0*/  LDCU.64 UR6, c[0x0][0x388] ;  /* 0x00007100ff0677ac */ /* 0x000e220008000a00 */
[----:B------:R-:W1:Y:S01]  /*04f0*/  S2R R5, SR_TID.X ;  /* 0x0000000000057919 */ /* 0x000e620000002100 */
[----:B0-----:R-:W-:-:S04]  /*0500*/  UIADD3 UR6, UP0, UPT, UR4, UR6, URZ ;  /* 0x0000000604067290 */ /* 0x001fc8000ff1e0ff */
[----:B------:R-:W-:Y:S02]  /*0510*/  UIADD3.X UR7, UPT, UPT, URZ, UR7, URZ, UP0, !UPT ;  /* 0x00000007ff077290 */ /* 0x000fe400087fe4ff */
[----:B------:R-:W-:-:S04]  /*0520*/  MOV R2, UR6 ;  /* 0x0000000600027c02 */ /* 0x000fc80008000f00 */
[----:B------:R-:W-:Y:S02]  /*0530*/  IMAD.U32 R3, RZ, RZ, UR7 ;  /* 0x00000007ff037e24 */ /* 0x000fe4000f8e00ff */
[----:B-1----:R-:W-:-:S05]  /*0540*/  IMAD.WIDE.U32 R2, R5, 0x8, R2 ;  /* 0x0000000805027825 */ /* 0x002fca00078e0002 */
[----:B------:R-:W-:Y:S01]  /*0550*/  STG.E.64 desc[UR8][R2.64], RZ ;  /* 0x000000ff02007986 */ /* 0x000fe2000c101b08 */
[----:B------:R-:W-:Y:S05]  /*0560*/  EXIT ;  /* 0x000000000000794d */ /* 0x000fea0003800000 */
.L_x_5095:
        /* <DEDUP_REMOVED lines=9> */
.L_x_23658:


//--------------------- .text._ZN2at6native18elementwise_kernelILi128ELi4EZNS0_15gpu_kernel_implIZZZNS0_16sign_kernel_cudaERNS_18TensorIteratorBaseEENKUlvE_clEvENKUlvE7_clEvEUlN3c108BFloat16EE_EEvS4_RKT_EUliE_EEviT1_ --------------------------
	.section	.text._ZN2at6native18elementwise_kernelILi128ELi4EZNS0_15gpu_kernel_implIZZZNS0_16sign_kernel_cudaERNS_18TensorIteratorBaseEENKUlvE_clEvENKUlvE7_clEvEUlN3c108BFloat16EE_EEvS4_RKT_EUliE_EEviT1_,"ax",@progbits
	.align	128
        .global         _ZN2at6native18elementwise_kernelILi128ELi4EZNS0_15gpu_kernel_implIZZZNS0_16sign_kernel_cudaERNS_18TensorIteratorBaseEENKUlvE_clEvENKUlvE7_clEvEUlN3c108BFloat16EE_EEvS4_RKT_EUliE_EEviT1_
        .type           _ZN2at6native18elementwise_kernelILi128ELi4EZNS0_15gpu_kernel_implIZZZNS0_16sign_kernel_cudaERNS_18TensorIteratorBaseEENKUlvE_clEvENKUlvE7_clEvEUlN3c108BFloat16EE_EEvS4_RKT_EUliE_EEviT1_,@function
        .size           _ZN2at6native18elementwise_kernelILi128ELi4EZNS0_15gpu_kernel_implIZZZNS0_16sign_kernel_cudaERNS_18TensorIteratorBaseEENKUlvE_clEvENKUlvE7_clEvEUlN3c108BFloat16EE_EEvS4_RKT_EUliE_EEviT1_,(.L_x_23659 - _ZN2at6native18elementwise_kernelILi128ELi4EZNS0_15gpu_kernel_implIZZZNS0_16sign_kernel_cudaERNS_18TensorIteratorBaseEENKUlvE_clEvENKUlvE7_clEvEUlN3c108BFloat16EE_EEvS4_RKT_EUliE_EEviT1_)
        .other          _ZN2at6native18elementwise_kernelILi128ELi4EZNS0_15gpu_kernel_implIZZZNS0_16sign_kernel_cudaERNS_18TensorIteratorBaseEENKUlvE_clEvENKUlvE7_clEvEUlN3c108BFloat16EE_EEvS4_RKT_EUliE_EEviT1_,@"STO_CUDA_ENTRY STV_DEFAULT"
_ZN2at6native18elementwise_kernelILi128ELi4EZNS0_15gpu_kernel_implIZZZNS0_16sign_kernel_cudaERNS_18TensorIteratorBaseEENKUlvE_clEvENKUlvE7_clEvEUlN3c108BFloat16EE_EEvS4_RKT_EUliE_EEviT1_:
.text._ZN2at6native18elementwise_kernelILi128ELi4EZNS0_15gpu_kernel_implIZZZNS0_16sign_kernel_cudaERNS_18TensorIteratorBaseEENKUlvE_clEvENKUlvE7_clEvEUlN3c108BFloat16EE_EEvS4_RKT_EUliE_EEviT1_:
        /* <DEDUP_REMOVED lines=319> */
.L_x_5098:
        /* <DEDUP_REMOVED lines=18> */
.L_x_5102:
[----:B------:R-:W2:Y:S02]  /*1510*/  LDG.E.U8 R2, desc[UR36][R2.64] ;  /* 0x0000002402027981 */ /* 0x000ea4000c1e1100 */
[----:B--2---:R-:W-:-:S04]  /*1520*/  I2FP.F32.U32 R0, R2 ;  /* 0x0000000200007245 */ /* 0x004fc80000201000 */
[----:B------:R-:W-:Y:S01]  /*1530*/  F2FP.BF16.F32.PACK_AB R0, RZ, R0 ;  /* 0x00000000ff00723e */ /* 0x000fe200000010ff */
[----:B------:R-:W-:Y:S06]  /*1540*/  BRA `(.L_x_5104) ;  /* 0x0000000c00847947 */ /* 0x000fec0003800000 */
.L_x_5101:
        /* <DEDUP_REMOVED lines=10> */
.L_x_5106:
[----:B------:R-:W2:Y:S02]  /*15f0*/  LDG.E R2, desc[UR36][R2.64] ;  /* 0x0000002402027981 */ /* 0x000ea4000c1e1900 */
[----:B--2---:R-:W-:-:S04]  /*1600*/  I2FP.F32.S32 R0, R2 ;  /* 0x0000000200007245 */ /* 0x004fc80000201400 */
[----:B------:R-:W-:Y:S01]  /*1610*/  F2FP.BF16.F32.PACK_AB R0, RZ, R0 ;  /* 0x00000000ff00723e */ /* 0x000fe200000010ff */
[----:B------:R-:W-:Y:S06]  /*1620*/  BRA `(.L_x_5104) ;  /* 0x0000000c004c7947 */ /* 0x000fec0003800000 */
.L_x_5105:
[----:B------:R-:W2:Y:S02]  /*1630*/  LDG.E.U16 R2, desc[UR36][R2.64] ;  /* 0x0000002402027981 */ /* 0x000ea4000c1e1500 */
[----:B--2---:R-:W0:Y:S02]  /*1640*/  I2F.S16 R0, R2 ;  /* 0x0000000200007306 */ /* 0x004e240000101400 */
[----:B0-----:R-:W-:Y:S01]  /*1650*/  F2FP.BF16.F32.PACK_AB R0, RZ, R0 ;  /* 0x00000000ff00723e */ /* 0x001fe200000010ff */
[----:B------:R-:W-:Y:S06]  /*1660*/  BRA `(.L_x_5104) ;  /* 0x0000000c003c7947 */ /* 0x000fec0003800000 */
.L_x_5100:
        /* <DEDUP_REMOVED lines=9> */
.L_x_5108:
[----:B------:R-:W2:Y:S02]  /*1700*/  LDG.E.U16 R0, desc[UR36][R2.64] ;  /* 0x0000002402007981 */ /* 0x000ea4000c1e1500 */
[----:B--2---:R-:W-:-:S05]  /*1710*/  HADD2.F32 R0, -RZ, R0.H0_H0 ;  /* 0x20000000ff007230 */ /* 0x004fca0000004100 */
[----:B------:R-:W-:Y:S01]  /*1720*/  F2FP.BF16.F32.PACK_AB R0, RZ, R0 ;  /* 0x00000000ff00723e */ /* 0x000fe200000010ff */
[----:B------:R-:W-:Y:S06]  /*1730*/  BRA `(.L_x_5104) ;  /* 0x0000000c00087947 */ /* 0x000fec0003800000 */
.L_x_5107:
        /* <DEDUP_REMOVED lines=9> */
.L_x_5110:
[----:B------:R-:W2:Y:S02]  /*17d0*/  LDG.E.U16 R2, desc[UR36][R2.64] ;  /* 0x0000002402027981 */ /* 0x000ea4000c1e1500 */
[----:B--2---:R-:W-:-:S05]  /*17e0*/  HADD2.F32 R0, -RZ, R2.H0_H0 ;  /* 0x20000002ff007230 */ /* 0x004fca0000004100 */
[----:B------:R-:W-:Y:S01]  /*17f0*/  F2FP.BF16.F32.PACK_AB R0, RZ, R0 ;  /* 0x00000000ff00723e */ /* 0x000fe200000010ff */
[----:B------:R-:W-:Y:S06]  /*1800*/  BRA `(.L_x_5104) ;  /* 0x0000000800d47947 */ /* 0x000fec0003800000 */
.L_x_5109:
        /* <DEDUP_REMOVED lines=8> */
.L_x_5099:
        /* <DEDUP_REMOVED lines=13> */
.L_x_5113:
        /* <DEDUP_REMOVED lines=8> */
.L_x_5112:
        /* <DEDUP_REMOVED lines=27> */
.L_x_5115:
        /* <DEDUP_REMOVED lines=13> */
.L_x_5114:
[----:B------:R0:W5:Y:S01]  /*1c60*/  LDG.E.U16 R0, desc[UR36][R2.64] ;  /* 0x0000002402007981 */ /* 0x000162000c1e1500 */
[----:B------:R-:W-:Y:S05]  /*1c70*/  BRA `(.L_x_5104) ;  /* 0x0000000400b87947 */ /* 0x000fea0003800000 */
.L_x_5111:
        /* <DEDUP_REMOVED lines=12> */
.L_x_5118:
        /* <DEDUP_REMOVED lines=21> */
.L_x_5122:
[----:B------:R-:W-:Y:S05]  /*1e90*/  BSYNC.RECONVERGENT B1 ;  /* 0x0000000000017941 */ /* 0x000fea0003800200 */
.L_x_5121:
[----:B------:R-:W-:Y:S01]  /*1ea0*/  IMAD.SHL.U32 R0, R0, 0x100000, RZ ;  /* 0x0010000000007824 */ /* 0x000fe200078e00ff */
[----:B------:R-:W-:-:S04]  /*1eb0*/  LEA R2, R2, 0x3b800000, 0x17 ;  /* 0x3b80000002027811 */ /* 0x000fc800078eb8ff */
[----:B------:R-:W-:-:S07]  /*1ec0*/  LOP3.LUT R0, R2, R0, R7, 0xfe, !PT ;  /* 0x0000000002007212 */ /* 0x000fce00078efe07 */
.L_x_5120:
[----:B------:R-:W-:Y:S05]  /*1ed0*/  BSYNC.RECONVERGENT B0 ;  /* 0x0000000000007941 */ /* 0x000fea0003800200 */
.L_x_5119:
[----:B------:R-:W-:Y:S01]  /*1ee0*/  F2FP.BF16.F32.PACK_AB R0, RZ, R0 ;  /* 0x00000000ff00723e */ /* 0x000fe200000010ff */
[----:B------:R-:W-:Y:S06]  /*1ef0*/  BRA `(.L_x_5104) ;  /* 0x0000000400187947 */ /* 0x000fec0003800000 */
.L_x_5117:
        /* <DEDUP_REMOVED lines=21> */
.L_x_5126:
[----:B------:R-:W-:Y:S05]  /*2050*/  BSYNC.RECONVERGENT B1 ;  /* 0x0000000000017941 */ /* 0x000fea0003800200 */
.L_x_5125:
[----:B------:R-:W-:Y:S02]  /*2060*/  SHF.L.U32 R0, R0, 0x15, RZ ;  /* 0x0000001500007819 */ /* 0x000fe400000006ff */
[----:B------:R-:W-:-:S04]  /*2070*/  LEA R2, R2, 0x37800000, 0x17 ;  /* 0x3780000002027811 */ /* 0x000fc800078eb8ff */
[----:B------:R-:W-:-:S07]  /*2080*/  LOP3.LUT R0, R2, R0, R7, 0xfe, !PT ;  /* 0x0000000002007212 */ /* 0x000fce00078efe07 */
.L_x_5124:
[----:B------:R-:W-:Y:S05]  /*2090*/  BSYNC.RECONVERGENT B0 ;  /* 0x0000000000007941 */ /* 0x000fea0003800200 */
.L_x_5123:
[----:B------:R-:W-:Y:S01]  /*20a0*/  F2FP.BF16.F32.PACK_AB R0, RZ, R0 ;  /* 0x00000000ff00723e */ /* 0x000fe200000010ff */
[----:B------:R-:W-:Y:S06]  /*20b0*/  BRA `(.L_x_5104) ;  /* 0x0000000000a87947 */ /* 0x000fec0003800000 */
.L_x_5116:
[----:B------:R-:W-:-:S09]  /*20c0*/  UISETP.NE.AND UP0, UPT, UR4, 0x1c, UPT ;  /* 0x0000001c0400788c */ /* 0x000fd2000bf05270 */
[----:B------:R-:W-:Y:S05]  /*20d0*/  BRA.U !UP0, `(.L_x_5127) ;  /* 0x0000000108947547 */ /* 0x000fea000b800000 */
[----:B------:R-:W-:-:S09]  /*20e0*/  UISETP.NE.AND UP0, UPT, UR4, 0x1d, UPT ;  /* 0x0000001d0400788c */ /* 0x000fd2000bf05270 */
[----:B------:R-:W-:Y:S05]  /*20f0*/  BRA.U !UP0, `(.L_x_5128) ;  /* 0x00000001087c7547 */ /* 0x000fea000b800000 */
[----:B------:R-:W-:-:S09]  /*2100*/  UISETP.NE.AND UP0, UPT, UR4, 0x2c, UPT ;  /* 0x0000002c0400788c */ /* 0x000fd2000bf05270 */
[----:B------:R-:W-:Y:S05]  /*2110*/  BRA.U !UP0, `(.L_x_5129) ;  /* 0x0000000108487547 */ /* 0x000fea000b800000 */
.L_x_5103:
        /* <DEDUP_REMOVED lines=8> */
[----:B0-----:R-:W-:Y:S02]  /*21a0*/  IMAD.U32 R4, RZ, RZ, UR4 ;  /* 0x00000004ff047e24 */ /* 0x001fe4000f8e00ff */
[----:B------:R-:W-:-:S02]  /*21b0*/  IMAD.U32 R5, RZ, RZ, UR5 ;  /* 0x00000005ff057e24 */ /* 0x000fc4000f8e00ff */
[----:B-1----:R-:W-:Y:S01]  /*21c0*/  IMAD.U32 R6, RZ, RZ, UR6 ;  /* 0x00000006ff067e24 */ /* 0x002fe2000f8e00ff */
[----:B------:R-:W-:Y:S01]  /*21d0*/  MOV R7, UR7 ;  /* 0x0000000700077c02 */ /* 0x000fe20008000f00 */
[----:B---3--:R-:W-:Y:S02]  /*21e0*/  IMAD.U32 R10, RZ, RZ, UR8 ;  /* 0x00000008ff0a7e24 */ /* 0x008fe4000f8e00ff */
[----:B------:R-:W-:-:S07]  /*21f0*/  IMAD.U32 R11, RZ, RZ, UR9 ;  /* 0x00000009ff0b7e24 */ /* 0x000fce000f8e00ff */
[----:B------:R-:W-:-:S07]  /*2200*/  LEPC R20, `(.L_x_5130) ;  /* 0x000000001014794e */ /* 0x000fce0000000000 */
[----:B--2---:R-:W-:Y:S05]  /*2210*/  CALL.ABS.NOINC R2 ;  /* 0x0000000002007343 */ /* 0x004fea0003c00000 */
.L_x_5130:
[----:B------:R-:W-:Y:S01]  /*2220*/  PRMT R0, RZ, 0x7610, R0 ;  /* 0x00007610ff007816 */ /* 0x000fe20000000000 */
[----:B------:R-:W-:Y:S06]  /*2230*/  BRA `(.L_x_5104) ;  /* 0x0000000000487947 */ /* 0x000fec0003800000 */
.L_x_5129:
        /* <DEDUP_REMOVED lines=8> */
.L_x_5132:
[----:B------:R-:W-:Y:S05]  /*22c0*/  BSYNC.RECONVERGENT B0 ;  /* 0x0000000000007941 */ /* 0x000fea0003800200 */
.L_x_5131:
[----:B------:R-:W-:Y:S01]  /*22d0*/  F2FP.BF16.F32.PACK_AB R0, RZ, R0 ;  /* 0x00000000ff00723e */ /* 0x000fe200000010ff */
[----:B------:R-:W-:Y:S06]  /*22e0*/  BRA `(.L_x_5104) ;  /* 0x00000000001c7947 */ /* 0x000fec0003800000 */
.L_x_5128:
[----:B------:R-:W2:Y:S02]  /*22f0*/  LDG.E.64 R2, desc[UR36][R2.64] ;  /* 0x0000002402027981 */ /* 0x000ea4000c1e1b00 */
[----:B--2---:R-:W0:Y:S02]  /*2300*/  I2F.U64 R0, R2 ;  /* 0x0000000200007312 */ /* 0x004e240000301000 */
[----:B0-----:R-:W-:Y:S01]  /*2310*/  F2FP.BF16.F32.PACK_AB R0, RZ, R0 ;  /* 0x00000000ff00723e */ /* 0x001fe200000010ff */
[----:B------:R-:W-:Y:S06]  /*2320*/  BRA `(.L_x_5104) ;  /* 0x00000000000c7947 */ /* 0x000fec0003800000 */
.L_x_5127:
[----:B------:R-:W2:Y:S02]  /*2330*/  LDG.E R2, desc[UR36][R2.64] ;  /* 0x0000002402027981 */ /* 0x000ea4000c1e1900 */
[----:B--2---:R-:W-:-:S04]  /*2340*/  I2FP.F32.U32 R0, R2 ;  /* 0x0000000200007245 */ /* 0x004fc80000201000 */
[----:B------:R-:W-:-:S07]  /*2350*/  F2FP.BF16.F32.PACK_AB R0, RZ, R0 ;  /* 0x00000000ff00723e */ /* 0x000fce00000010ff */
.L_x_5104:
[----:B-----5:R-:W-:Y:S01]  /*2360*/  IMAD.U32 R0, R0, 0x10000, RZ ;  /* 0x0001000000007824 */ /* 0x020fe200078e00ff */
[----:B------:R-:W1:Y:S04]  /*2370*/  LDCU.64 UR6, c[0x0][0x580] ;  /* 0x0000b000ff0677ac */ /* 0x000e680008000a00 */
[C---:B------:R-:W-:Y:S01]  /*2380*/  FSETP.GT.FTZ.AND P0, PT, R0.reuse, RZ, PT ;  /* 0x000000ff0000720b */ /* 0x040fe20003f14000 */
[----:B------:R-:W-:Y:S01]  /*2390*/  UPRMT UR4, UR42, 0x9910, URZ ;  /* 0x000099102a047896 */ /* 0x000fe200080000ff */
[----:B------:R-:W-:Y:S01]  /*23a0*/  FSETP.GEU.FTZ.AND P1, PT, R0, RZ, PT ;  /* 0x000000ff0000720b */ /* 0x000fe20003f3e000 */
[----:B------:R-:W-:Y:S01]  /*23b0*/  IMAD.MOV.U32 R0, RZ, RZ, RZ ;  /* 0x000000ffff007224 */ /* 0x000fe200078e00ff */
[----:B0-----:R-:W-:Y:S01]  /*23c0*/  SEL R2, RZ, 0x1, !P0 ;  /* 0x00000001ff027807 */ /* 0x001fe20004000000 */
[----:B------:R-:W-:-:S08]  /*23d0*/  UISETP.GT.AND UP0, UPT, UR4, 0x9, UPT ;  /* 0x000000090400788c */ /* 0x000fd0000bf04270 */
[----:B------:R-:W-:Y:S02]  /*23e0*/  @!P0 IMAD.MOV R0, RZ, RZ, -0x1 ;  /* 0xffffffffff008424 */ /* 0x000fe400078e02ff */
[----:B------:R-:W-:Y:S02]  /*23f0*/  @P1 IADD3 R0, PT, PT, R2, RZ, RZ ;  /* 0x000000ff02001210 */ /* 0x000fe40007ffe0ff */
[----:B-1----:R-:W-:Y:S02]  /*2400*/  IADD3 R2, P0, PT, R16, UR6, RZ ;  /* 0x0000000610027c10 */ /* 0x002fe4000ff1e0ff */
[----:B------:R-:W-:-:S03]  /*2410*/  I2FP.F32.S32 R0, R0 ;  /* 0x0000000000007245 */ /* 0x000fc60000201400 */
[----:B------:R-:W-:Y:S01]  /*2420*/  IMAD.X R3, RZ, RZ, UR7, P0 ;  /* 0x00000007ff037e24 */ /* 0x000fe200080e06ff */
[----:B------:R0:W1:Y:S01]  /*2430*/  F2F.BF16.F32 R5, R0 ;  /* 0x0000000000057304 */ /* 0x0000620000202000 */
[----:B------:R-:W-:Y:S06]  /*2440*/  BRA.U UP0, `(.L_x_5133) ;  /* 0x00000005000c7547 */ /* 0x000fec000b800000 */
        /* <DEDUP_REMOVED lines=8> */
[----:B01----:R-:W-:-:S04]  /*24d0*/  IMAD.U32 R0, R5, 0x10000, RZ ;  /* 0x0001000005007824 */ /* 0x003fc800078e00ff */
[----:B------:R-:W0:Y:S02]  /*24e0*/  F2I.FTZ.TRUNC.NTZ R5, R0 ;  /* 0x0000000000057305 */ /* 0x000e24000021f100 */
[----:B0-----:R0:W-:Y:S01]  /*24f0*/  STG.E.U8 desc[UR36][R2.64], R5 ;  /* 0x0000000502007986 */ /* 0x0011e2000c101124 */
[----:B------:R-:W-:Y:S05]  /*2500*/  BRA `(.L_x_5138) ;  /* 0x0000000c00807947 */ /* 0x000fea0003800000 */
.L_x_5136:
[----:B-1----:R-:W-:-:S06]  /*2510*/  IMAD.U32 R5, R5, 0x10000, RZ ;  /* 0x0001000005057824 */ /* 0x002fcc00078e00ff */
[----:B------:R-:W1:Y:S02]  /*2520*/  F2I.S64.TRUNC R4, R5 ;  /* 0x0000000500047311 */ /* 0x000e64000020d900 */
[----:B-1----:R4:W-:Y:S01]  /*2530*/  STG.E.U8 desc[UR36][R2.64], R4 ;  /* 0x0000000402007986 */ /* 0x0029e2000c101124 */
[----:B------:R-:W-:Y:S05]  /*2540*/  BRA `(.L_x_5138) ;  /* 0x0000000c00707947 */ /* 0x000fea0003800000 */
.L_x_5135:
[----:B------:R-:W-:-:S09]  /*2550*/  UISETP.NE.AND UP0, UPT, UR4, 0x2, UPT ;  /* 0x000000020400788c */ /* 0x000fd2000bf05270 */
[----:B------:R-:W-:Y:S05]  /*2560*/  BRA.U !UP0, `(.L_x_5139) ;  /* 0x0000000108307547 */ /* 0x000fea000b800000 */
[----:B------:R-:W-:-:S09]  /*2570*/  UISETP.NE.AND UP0, UPT, UR4, 0x3, UPT ;  /* 0x000000030400788c */ /* 0x000fd2000bf05270 */
[----:B------:R-:W-:Y:S05]  /*2580*/  BRA.U !UP0, `(.L_x_5140) ;  /* 0x0000000108187547 */ /* 0x000fea000b800000 */
[----:B------:R-:W-:-:S09]  /*2590*/  UISETP.NE.AND UP0, UPT, UR4, 0x4, UPT ;  /* 0x000000040400788c */ /* 0x000fd2000bf05270 */
[----:B------:R-:W-:Y:S05]  /*25a0*/  BRA.U UP0, `(.L_x_5137) ;  /* 0x0000000900b87547 */ /* 0x000fea000b800000 */
[----:B-1----:R-:W-:-:S06]  /*25b0*/  SHF.L.U32 R5, R5, 0x10, RZ ;  /* 0x0000001005057819 */ /* 0x002fcc00000006ff */
[----:B------:R-:W1:Y:S02]  /*25c0*/  F2I.S64.TRUNC R4, R5 ;  /* 0x0000000500047311 */ /* 0x000e64000020d900 */
[----:B-1----:R1:W-:Y:S01]  /*25d0*/  STG.E.64 desc[UR36][R2.64], R4 ;  /* 0x0000000402007986 */ /* 0x0023e2000c101b24 */
[----:B------:R-:W-:Y:S05]  /*25e0*/  BRA `(.L_x_5138) ;  /* 0x0000000c00487947 */ /* 0x000fea0003800000 */
.L_x_5140:
[----:B-1----:R-:W-:-:S06]  /*25f0*/  IMAD.U32 R5, R5, 0x10000, RZ ;  /* 0x0001000005057824 */ /* 0x002fcc00078e00ff */
[----:B------:R-:W1:Y:S02]  /*2600*/  F2I.FTZ.TRUNC.NTZ R5, R5 ;  /* 0x0000000500057305 */ /* 0x000e64000021f100 */
[----:B-1----:R2:W-:Y:S01]  /*2610*/  STG.E desc[UR36][R2.64], R5 ;  /* 0x0000000502007986 */ /* 0x0025e2000c101924 */
[----:B------:R-:W-:Y:S05]  /*2620*/  BRA `(.L_x_5138) ;  /* 0x0000000c00387947 */ /* 0x000fea0003800000 */
.L_x_5139:
[----:B-1----:R-:W-:-:S06]  /*2630*/  IMAD.U32 R5, R5, 0x10000, RZ ;  /* 0x0001000005057824 */ /* 0x002fcc00078e00ff */
[----:B------:R-:W1:Y:S02]  /*2640*/  F2I.FTZ.TRUNC.NTZ R5, R5 ;  /* 0x0000000500057305 */ /* 0x000e64000021f100 */
[----:B-1----:R3:W-:Y:S01]  /*2650*/  STG.E.U16 desc[UR36][R2.64], R5 ;  /* 0x0000000502007986 */ /* 0x0027e2000c101524 */
[----:B------:R-:W-:Y:S05]  /*2660*/  BRA `(.L_x_5138) ;  /* 0x0000000c00287947 */ /* 0x000fea0003800000 */
.L_x_5134:
[----:B------:R-:W-:-:S09]  /*2670*/  UISETP.GT.AND UP0, UPT, UR4, 0x6, UPT ;  /* 0x000000060400788c */ /* 0x000fd2000bf04270 */
[----:B------:R-:W-:Y:S05]  /*2680*/  BRA.U UP0, `(.L_x_5141) ;  /* 0x00000001002c7547 */ /* 0x000fea000b800000 */
[----:B------:R-:W-:-:S09]  /*2690*/  UISETP.NE.AND UP0, UPT, UR4, 0x5, UPT ;  /* 0x000000050400788c */ /* 0x000fd2000bf05270 */
[----:B------:R-:W-:Y:S05]  /*26a0*/  BRA.U !UP0, `(.L_x_5142) ;  /* 0x0000000108147547 */ /* 0x000fea000b800000 */
[----:B------:R-:W-:-:S09]  /*26b0*/  UISETP.NE.AND UP0, UPT, UR4, 0x6, UPT ;  /* 0x000000060400788c */ /* 0x000fd2000bf05270 */
[----:B------:R-:W-:Y:S05]  /*26c0*/  BRA.U UP0, `(.L_x_5137) ;  /* 0x0000000900707547 */ /* 0x000fea000b800000 */
[----:B-1----:R-:W-:-:S05]  /*26d0*/  IMAD.U32 R5, R5, 0x10000, RZ ;  /* 0x0001000005057824 */ /* 0x002fca00078e00ff */
[----:B------:R1:W-:Y:S01]  /*26e0*/  STG.E desc[UR36][R2.64], R5 ;  /* 0x0000000502007986 */ /* 0x0003e2000c101924 */
[----:B------:R-:W-:Y:S05]  /*26f0*/  BRA `(.L_x_5138) ;  /* 0x0000000c00047947 */ /* 0x000fea0003800000 */
.L_x_5142:
[----:B01----:R-:W-:-:S04]  /*2700*/  SHF.L.U32 R0, R5, 0x10, RZ ;  /* 0x0000001005007819 */ /* 0x003fc800000006ff */
[----:B------:R-:W-:-:S05]  /*2710*/  F2FP.F16.F32.PACK_AB R0, RZ, R0 ;  /* 0x00000000ff00723e */ /* 0x000fca00000000ff */
[----:B------:R0:W-:Y:S01]  /*2720*/  STG.E.U16 desc[UR36][R2.64], R0 ;  /* 0x0000000002007986 */ /* 0x0001e2000c101524 */
[----:B------:R-:W-:Y:S05]  /*2730*/  BRA `(.L_x_5138) ;  /* 0x0000000800f47947 */ /* 0x000fea0003800000 */
.L_x_5141:
[----:B------:R-:W-:-:S09]  /*2740*/  UISETP.NE.AND UP0, UPT, UR4, 0x7, UPT ;  /* 0x000000070400788c */ /* 0x000fd2000bf05270 */
[----:B------:R-:W-:Y:S05]  /*2750*/  BRA.U !UP0, `(.L_x_5143) ;  /* 0x0000000108347547 */ /* 0x000fea000b800000 */
[----:B------:R-:W-:-:S09]  /*2760*/  UISETP.NE.AND UP0, UPT, UR4, 0x8, UPT ;  /* 0x000000080400788c */ /* 0x000fd2000bf05270 */
[----:B------:R-:W-:Y:S05]  /*2770*/  BRA.U !UP0, `(.L_x_5144) ;  /* 0x0000000108187547 */ /* 0x000fea000b800000 */
[----:B------:R-:W-:-:S09]  /*2780*/  UISETP.NE.AND UP0, UPT, UR4, 0x9, UPT ;  /* 0x000000090400788c */ /* 0x000fd2000bf05270 */
[----:B------:R-:W-:Y:S05]  /*2790*/  BRA.U UP0, `(.L_x_5137) ;  /* 0x00000009003c7547 */ /* 0x000fea000b800000 */
[----:B-1----:R-:W-:Y:S02]  /*27a0*/  IMAD.U32 R4, R5, 0x10000, RZ ;  /* 0x0001000005047824 */ /* 0x002fe400078e00ff */
[----:B------:R-:W-:-:S05]  /*27b0*/  IMAD.MOV.U32 R5, RZ, RZ, RZ ;  /* 0x000000ffff057224 */ /* 0x000fca00078e00ff */
[----:B------:R1:W-:Y:S01]  /*27c0*/  STG.E.64 desc[UR36][R2.64], R4 ;  /* 0x0000000402007986 */ /* 0x0003e2000c101b24 */
[----:B------:R-:W-:Y:S05]  /*27d0*/  BRA `(.L_x_5138) ;  /* 0x0000000800cc7947 */ /* 0x000fea0003800000 */
.L_x_5144:
[----:B-1----:R-:W-:-:S05]  /*27e0*/  IMAD.U32 R5, R5, 0x10000, RZ ;  /* 0x0001000005057824 */ /* 0x002fca00078e00ff */
[----:B------:R-:W-:-:S04]  /*27f0*/  F2FP.F16.F32.PACK_AB R5, RZ, R5 ;  /* 0x00000005ff05723e */ /* 0x000fc800000000ff */
[----:B------:R-:W-:-:S05]  /*2800*/  PRMT R5, R5, 0x5410, RZ ;  /* 0x0000541005057816 */ /* 0x000fca00000000ff */
[----:B------:R1:W-:Y:S01]  /*2810*/  STG.E desc[UR36][R2.64], R5 ;  /* 0x0000000502007986 */ /* 0x0003e2000c101924 */
[----:B------:R-:W-:Y:S05]  /*2820*/  BRA `(.L_x_5138) ;  /* 0x0000000800b87947 */ /* 0x000fea0003800000 */
.L_x_5143:
[----:B-1----:R-:W-:-:S05]  /*2830*/  SHF.L.U32 R4, R5, 0x10, RZ ;  /* 0x0000001005047819 */ /* 0x002fca00000006ff */
[----:B------:R-:W-:-:S06]  /*2840*/  FMUL.FTZ R4, R4, 1 ;  /* 0x3f80000004047820 */ /* 0x000fcc0000410000 */
[----:B------:R-:W1:Y:S02]  /*2850*/  F2F.F64.F32 R4, R4 ;  /* 0x0000000400047310 */ /* 0x000e640000201800 */
[----:B-1----:R1:W-:Y:S01]  /*2860*/  STG.E.64 desc[UR36][R2.64], R4 ;  /* 0x0000000402007986 */ /* 0x0023e2000c101b24 */
[----:B------:R-:W-:Y:S05]  /*2870*/  BRA `(.L_x_5138) ;  /* 0x0000000800a47947 */ /* 0x000fea0003800000 */
.L_x_5133:
        /* <DEDUP_REMOVED lines=8> */
[----:B-1----:R-:W-:-:S05]  /*2900*/  IMAD.U32 R5, R5, 0x10000, RZ ;  /* 0x0001000005057824 */ /* 0x002fca00078e00ff */
[----:B------:R-:W-:-:S04]  /*2910*/  FSETP.NEU.FTZ.AND P0, PT, R5, RZ, PT ;  /* 0x000000ff0500720b */ /* 0x000fc80003f1d000 */
[----:B------:R-:W-:-:S05]  /*2920*/  SEL R5, RZ, 0x1, !P0 ;  /* 0x00000001ff057807 */ /* 0x000fca0004000000 */
[----:B------:R1:W-:Y:S01]  /*2930*/  STG.E.U8 desc[UR36][R2.64], R5 ;  /* 0x0000000502007986 */ /* 0x0003e2000c101124 */
[----:B------:R-:W-:Y:S05]  /*2940*/  BRA `(.L_x_5138) ;  /* 0x0000000800707947 */ /* 0x000fea0003800000 */
.L_x_5147:
[----:B-1----:R-:W-:Y:S01]  /*2950*/  IMAD.U32 R5, R5, 0x10000, RZ ;  /* 0x0001000005057824 */ /* 0x002fe200078e00ff */
[----:B------:R-:W-:-:S03]  /*2960*/  CS2R R6, SRZ ;  /* 0x0000000000067805 */ /* 0x000fc6000001ff00 */
[----:B------:R-:W-:-:S06]  /*2970*/  FMUL.FTZ R5, R5, 1 ;  /* 0x3f80000005057820 */ /* 0x000fcc0000410000 */
[----:B------:R-:W1:Y:S02]  /*2980*/  F2F.F64.F32 R4, R5 ;  /* 0x0000000500047310 */ /* 0x000e640000201800 */
[----:B-1----:R1:W-:Y:S01]  /*2990*/  STG.E.128 desc[UR36][R2.64], R4 ;  /* 0x0000000402007986 */ /* 0x0023e2000c101d24 */
[----:B------:R-:W-:Y:S05]  /*29a0*/  BRA `(.L_x_5138) ;  /* 0x0000000800587947 */ /* 0x000fea0003800000 */
.L_x_5146:
[----:B------:R-:W-:-:S09]  /*29b0*/  UISETP.NE.AND UP0, UPT, UR4, 0xf, UPT ;  /* 0x0000000f0400788c */ /* 0x000fd2000bf05270 */
[----:B------:R-:W-:Y:S05]  /*29c0*/  BRA.U !UP0, `(.L_x_5148) ;  /* 0x0000000108a07547 */ /* 0x000fea000b800000 */
[----:B------:R-:W-:-:S09]  /*29d0*/  UISETP.NE.AND UP0, UPT, UR4, 0x17, UPT ;  /* 0x000000170400788c */ /* 0x000fd2000bf05270 */
[----:B------:R-:W-:Y:S05]  /*29e0*/  BRA.U !UP0, `(.L_x_5149) ;  /* 0x00000001084c7547 */ /* 0x000fea000b800000 */
[----:B------:R-:W-:-:S09]  /*29f0*/  UISETP.NE.AND UP0, UPT, UR4, 0x18, UPT ;  /* 0x000000180400788c */ /* 0x000fd2000bf05270 */
[----:B------:R-:W-:Y:S05]  /*2a00*/  BRA.U UP0, `(.L_x_5137) ;  /* 0x0000000500a07547 */ /* 0x000fea000b800000 */
[----:B-1----:R-:W-:Y:S01]  /*2a10*/  IMAD.U32 R7, R5, 0x10000, RZ ;  /* 0x0001000005077824 */ /* 0x002fe200078e00ff */
[----:B------:R-:W-:Y:S01]  /*2a20*/  BSSY.RECONVERGENT B0, `(.L_x_5150) ;  /* 0x000000c000007945 */ /* 0x000fe20003800200 */
[----:B0-----:R-:W-:-:S03]  /*2a30*/  MOV R0, 0x7f ;  /* 0x0000007f00007802 */ /* 0x001fc60000000f00 */
[----:B------:R-:W-:Y:S02]  /*2a40*/  LOP3.LUT R6, R7, 0x7fffffff, RZ, 0xc0, !PT ;  /* 0x7fffffff07067812 */ /* 0x000fe400078ec0ff */
        /* <DEDUP_REMOVED lines=9> */
.L_x_5151:
[----:B------:R-:W-:Y:S05]  /*2ae0*/  BSYNC.RECONVERGENT B0 ;  /* 0x0000000000007941 */ /* 0x000fea0003800200 */
.L_x_5150:
[----:B------:R-:W-:-:S05]  /*2af0*/  LOP3.LUT R5, R0, 0x80, R5, 0xf8, !PT ;  /* 0x0000008000057812 */ /* 0x000fca00078ef805 */
[----:B------:R0:W-:Y:S01]  /*2b00*/  STG.E.U8 desc[UR36][R2.64], R5 ;  /* 0x0000000502007986 */ /* 0x0001e2000c101124 */
[----:B------:R-:W-:Y:S05]  /*2b10*/  BRA `(.L_x_5138) ;  /* 0x0000000400fc7947 */ /* 0x000fea0003800000 */
.L_x_5149:
[----:B-1----:R-:W-:Y:S01]  /*2b20*/  IMAD.U32 R7, R5, 0x10000, RZ ;  /* 0x0001000005077824 */ /* 0x002fe200078e00ff */
[----:B------:R-:W-:Y:S04]  /*2b30*/  BSSY.RECONVERGENT B0, `(.L_x_5152) ;  /* 0x000000e000007945 */ /* 0x000fe80003800200 */
[----:B------:R-:W-:Y:S02]  /*2b40*/  LOP3.LUT R6, R7, 0x7fffffff, RZ, 0xc0, !PT ;  /* 0x7fffffff07067812 */ /* 0x000fe400078ec0ff */
[----:B------:R-:W-:Y:S02]  /*2b50*/  SHF.R.U32.HI R5, RZ, 0x18, R7 ;  /* 0x00000018ff057819 */ /* 0x000fe40000011607 */
[----:B------:R-:W-:-:S13]  /*2b60*/  ISETP.GE.U32.AND P1, PT, R6, 0x47800000, PT ;  /* 0x478000000600780c */ /* 0x000fda0003f26070 */
[----:B0-----:R-:W-:Y:S01]  /*2b70*/  @P1 IMAD.MOV.U32 R0, RZ, RZ, 0x7f ;  /* 0x0000007fff001424 */ /* 0x001fe200078e00ff */
        /* <DEDUP_REMOVED lines=9> */
.L_x_5153:
[----:B------:R-:W-:Y:S05]  /*2c10*/  BSYNC.RECONVERGENT B0 ;  /* 0x0000000000007941 */ /* 0x000fea0003800200 */
.L_x_5152:
[----:B------:R-:W-:-:S05]  /*2c20*/  LOP3.LUT R5, R0, 0x80, R5, 0xf8, !PT ;  /* 0x0000008000057812 */ /* 0x000fca00078ef805 */
[----:B------:R0:W-:Y:S01]  /*2c30*/  STG.E.U8 desc[UR36][R2.64], R5 ;  /* 0x0000000502007986 */ /* 0x0001e2000c101124 */
[----:B------:R-:W-:Y:S05]  /*2c40*/  BRA `(.L_x_5138) ;  /* 0x0000000400b07947 */ /* 0x000fea0003800000 */
.L_x_5148:
[----:B-1----:R1:W-:Y:S01]  /*2c50*/  STG.E.U16 desc[UR36][R2.64], R5 ;  /* 0x0000000502007986 */ /* 0x0023e2000c101524 */
[----:B------:R-:W-:Y:S05]  /*2c60*/  BRA `(.L_x_5138) ;  /* 0x0000000400a87947 */ /* 0x000fea0003800000 */
.L_x_5145:
        /* <DEDUP_REMOVED lines=8> */
[----:B-1----:R-:W-:-:S06]  /*2cf0*/  IMAD.U32 R5, R5, 0x10000, RZ ;  /* 0x0001000005057824 */ /* 0x002fcc00078e00ff */
[----:B------:R-:W1:Y:S02]  /*2d00*/  F2I.FTZ.U32.TRUNC.NTZ R5, R5 ;  /* 0x0000000500057305 */ /* 0x000e64000021f000 */
[----:B-1----:R1:W-:Y:S01]  /*2d10*/  STG.E.U16 desc[UR36][R2.64], R5 ;  /* 0x0000000502007986 */ /* 0x0023e2000c101524 */
[----:B------:R-:W-:Y:S05]  /*2d20*/  BRA `(.L_x_5138) ;  /* 0x0000000400787947 */ /* 0x000fea0003800000 */
.L_x_5156:
[----:B-1----:R-:W-:Y:S01]  /*2d30*/  SHF.L.U32 R5, R5, 0x10, RZ ;  /* 0x0000001005057819 */ /* 0x002fe200000006ff */
[----:B------:R-:W-:Y:S01]  /*2d40*/  BSSY.RECONVERGENT B0, `(.L_x_5157) ;  /* 0x0000014000007945 */ /* 0x000fe20003800200 */
[----:B0-----:R-:W-:Y:S02]  /*2d50*/  IMAD.MOV.U32 R0, RZ, RZ, 0x80 ;  /* 0x00000080ff007424 */ /* 0x001fe400078e00ff */
[----:B------:R-:W-:-:S04]  /*2d60*/  LOP3.LUT R4, R5, 0x7fffffff, RZ, 0xc0, !PT ;  /* 0x7fffffff05047812 */ /* 0x000fc800078ec0ff */
[----:B------:R-:W-:-:S13]  /*2d70*/  ISETP.GT.U32.AND P0, PT, R4, 0x437fffff, PT ;  /* 0x437fffff0400780c */ /* 0x000fda0003f04070 */
        /* <DEDUP_REMOVED lines=8> */
.L_x_5159:
[----:B------:R-:W-:-:S04]  /*2e00*/  SHF.R.U32.HI R0, RZ, 0x14, R5 ;  /* 0x00000014ff007819 */ /* 0x000fc80000011605 */
[----:B------:R-:W-:-:S04]  /*2e10*/  LOP3.LUT R0, R0, 0x1, RZ, 0xc0, !PT ;  /* 0x0000000100007812 */ /* 0x000fc800078ec0ff */
[----:B------:R-:W-:-:S04]  /*2e20*/  IADD3 R0, PT, PT, R5, 0x487ffff, R0 ;  /* 0x0487ffff05007810 */ /* 0x000fc80007ffe000 */
[----:B------:R-:W-:-:S04]  /*2e30*/  SHF.R.U32.HI R0, RZ, 0x14, R0 ;  /* 0x00000014ff007819 */ /* 0x000fc80000011600 */
[----:B------:R-:W-:-:S07]  /*2e40*/  LOP3.LUT R4, R0, 0xff, RZ, 0xc0, !PT ;  /* 0x000000ff00047812 */ /* 0x000fce00078ec0ff */
.L_x_5160:
[----:B------:R-:W-:-:S04]  /*2e50*/  SHF.R.U32.HI R5, RZ, 0x18, R5 ;  /* 0x00000018ff057819 */ /* 0x000fc80000011605 */
[----:B------:R-:W-:-:S04]  /*2e60*/  LOP3.LUT R4, R4, 0x80, R5, 0xf8, !PT ;  /* 0x0000008004047812 */ /* 0x000fc800078ef805 */
[----:B------:R-:W-:-:S07]  /*2e70*/  PRMT R0, R4, 0x7610, R0 ;  /* 0x0000761004007816 */ /* 0x000fce0000000000 */
.L_x_5158:
[----:B------:R-:W-:Y:S05]  /*2e80*/  BSYNC.RECONVERGENT B0 ;  /* 0x0000000000007941 */ /* 0x000fea0003800200 */
.L_x_5157:
[----:B------:R0:W-:Y:S01]  /*2e90*/  STG.E.U8 desc[UR36][R2.64], R0 ;  /* 0x0000000002007986 */ /* 0x0001e2000c101124 */
[----:B------:R-:W-:Y:S05]  /*2ea0*/  BRA `(.L_x_5138) ;  /* 0x0000000400187947 */ /* 0x000fea0003800000 */
.L_x_5155:
[----:B-1----:R-:W-:Y:S01]  /*2eb0*/  IMAD.U32 R5, R5, 0x10000, RZ ;  /* 0x0001000005057824 */ /* 0x002fe200078e00ff */
[----:B------:R-:W-:Y:S01]  /*2ec0*/  BSSY.RECONVERGENT B0, `(.L_x_5161) ;  /* 0x0000014000007945 */ /* 0x000fe20003800200 */
[----:B0-----:R-:W-:-:S03]  /*2ed0*/  IMAD.MOV.U32 R0, RZ, RZ, 0x80 ;  /* 0x00000080ff007424 */ /* 0x001fc600078e00ff */
        /* <DEDUP_REMOVED lines=10> */
.L_x_5163:
[----:B------:R-:W-:-:S04]  /*2f80*/  SHF.R.U32.HI R0, RZ, 0x15, R5 ;  /* 0x00000015ff007819 */ /* 0x000fc80000011605 */
[----:B------:R-:W-:-:S04]  /*2f90*/  LOP3.LUT R0, R0, 0x1, RZ, 0xc0, !PT ;  /* 0x0000000100007812 */ /* 0x000fc800078ec0ff */
[----:B------:R-:W-:-:S04]  /*2fa0*/  IADD3 R0, PT, PT, R5, 0x88fffff, R0 ;  /* 0x088fffff05007810 */ /* 0x000fc80007ffe000 */
[----:B------:R-:W-:-:S04]  /*2fb0*/  SHF.R.U32.HI R0, RZ, 0x15, R0 ;  /* 0x00000015ff007819 */ /* 0x000fc80000011600 */
[----:B------:R-:W-:-:S07]  /*2fc0*/  LOP3.LUT R4, R0, 0xff, RZ, 0xc0, !PT ;  /* 0x000000ff00047812 */ /* 0x000fce00078ec0ff */
.L_x_5164:
[----:B------:R-:W-:-:S04]  /*2fd0*/  SHF.R.U32.HI R5, RZ, 0x18, R5 ;  /* 0x00000018ff057819 */ /* 0x000fc80000011605 */
[----:B------:R-:W-:-:S04]  /*2fe0*/  LOP3.LUT R4, R4, 0x80, R5, 0xf8, !PT ;  /* 0x0000008004047812 */ /* 0x000fc800078ef805 */
[----:B------:R-:W-:-:S07]  /*2ff0*/  PRMT R0, R4, 0x7610, R0 ;  /* 0x0000761004007816 */ /* 0x000fce0000000000 */
.L_x_5162:
[----:B------:R-:W-:Y:S05]  /*3000*/  BSYNC.RECONVERGENT B0 ;  /* 0x0000000000007941 */ /* 0x000fea0003800200 */
.L_x_5161:
[----:B------:R0:W-:Y:S01]  /*3010*/  STG.E.U8 desc[UR36][R2.64], R0 ;  /* 0x0000000002007986 */ /* 0x0001e2000c101124 */
[----:B------:R-:W-:Y:S05]  /*3020*/  BRA `(.L_x_5138) ;  /* 0x0000000000b87947 */ /* 0x000fea0003800000 */
.L_x_5154:
[----:B------:R-:W-:-:S09]  /*3030*/  UISETP.NE.AND UP0, UPT, UR4, 0x1c, UPT ;  /* 0x0000001c0400788c */ /* 0x000fd2000bf05270 */
[----:B------:R-:W-:Y:S05]  /*3040*/  BRA.U !UP0, `(.L_x_5165) ;  /* 0x0000000108a47547 */ /* 0x000fea000b800000 */
[----:B------:R-:W-:-:S09]  /*3050*/  UISETP.NE.AND UP0, UPT, UR4, 0x1d, UPT ;  /* 0x0000001d0400788c */ /* 0x000fd2000bf05270 */
[----:B------:R-:W-:Y:S05]  /*3060*/  BRA.U !UP0, `(.L_x_5166) ;  /* 0x00000001088c7547 */ /* 0x000fea000b800000 */
[----:B------:R-:W-:-:S09]  /*3070*/  UISETP.NE.AND UP0, UPT, UR4, 0x2c, UPT ;  /* 0x0000002c0400788c */ /* 0x000fd2000bf05270 */
[----:B------:R-:W-:Y:S05]  /*3080*/  BRA.U !UP0, `(.L_x_5167) ;  /* 0x0000000108447547 */ /* 0x000fea000b800000 */
.L_x_5137:
[----:B0-----:R-:W-:Y:S01]  /*3090*/  MOV R0, 0x0 ;  /* 0x0000000000007802 */ /* 0x001fe20000000f00 */
[----:B------:R-:W0:Y:S01]  /*30a0*/  LDCU.64 UR6, c[0x4][0x198] ;  /* 0x01003300ff0677ac */ /* 0x000e220008000a00 */
[----:B------:R-:W-:Y:S02]  /*30b0*/  HFMA2 R13, -RZ, RZ, 0, 0 ;  /* 0x00000000ff0d7431 */ /* 0x000fe400000001ff */
[----:B------:R-:W-:Y:S01]  /*30c0*/  IMAD.MOV.U32 R8, RZ, RZ, 0x65 ;  /* 0x00000065ff087424 */ /* 0x000fe200078e00ff */
[----:B------:R2:W3:Y:S01]  /*30d0*/  LDC.64 R2, c[0x4][R0] ;  /* 0x0100000000027b82 */ /* 0x0004e20000000a00 */
[----:B------:R-:W4:Y:S01]  /*30e0*/  LDCU.64 UR8, c[0x4][0x1a0] ;  /* 0x01003400ff0877ac */ /* 0x000f220008000a00 */
[----:B------:R-:W-:Y:S01]  /*30f0*/  IMAD.MOV.U32 R12, RZ, RZ, 0x1 ;  /* 0x00000001ff0c7424 */ /* 0x000fe200078e00ff */
[----:B------:R-:W5:Y:S01]  /*3100*/  LDCU.64 UR4, c[0x4][0xb0] ;  /* 0x01001600ff0477ac */ /* 0x000f620008000a00 */
[----:B0-----:R-:W-:Y:S01]  /*3110*/  MOV R4, UR6 ;  /* 0x0000000600047c02 */ /* 0x001fe20008000f00 */
[----:B-1----:R-:W-:-:S02]  /*3120*/  IMAD.U32 R5, RZ, RZ, UR7 ;  /* 0x00000007ff057e24 */ /* 0x002fc4000f8e00ff */
[----:B----4-:R-:W-:Y:S02]  /*3130*/  IMAD.U32 R6, RZ, RZ, UR8 ;  /* 0x00000008ff067e24 */ /* 0x010fe4000f8e00ff */
[----:B------:R-:W-:Y:S01]  /*3140*/  IMAD.U32 R7, RZ, RZ, UR9 ;  /* 0x00000009ff077e24 */ /* 0x000fe2000f8e00ff */
[----:B-----5:R-:W-:Y:S01]  /*3150*/  MOV R10, UR4 ;  /* 0x00000004000a7c02 */ /* 0x020fe20008000f00 */
[----:B--2---:R-:W-:-:S07]  /*3160*/  IMAD.U32 R11, RZ, RZ, UR5 ;  /* 0x00000005ff0b7e24 */ /* 0x004fce000f8e00ff */
[----:B------:R-:W-:-:S07]  /*3170*/  LEPC R20, `(.L_x_5168) ;  /* 0x000000001014794e */ /* 0x000fce0000000000 */
[----:B---3--:R-:W-:Y:S05]  /*3180*/  CALL.ABS.NOINC R2 ;  /* 0x0000000002007343 */ /* 0x008fea0003c00000 */
.L_x_5168:
[----:B------:R-:W-:Y:S05]  /*3190*/  BRA `(.L_x_5138) ;  /* 0x00000000005c7947 */ /* 0x000fea0003800000 */
.L_x_5167:
[----:B-1----:R-:W-:-:S05]  /*31a0*/  IMAD.U32 R5, R5, 0x10000, RZ ;  /* 0x0001000005057824 */ /* 0x002fca00078e00ff */
[----:B------:R-:W-:-:S04]  /*31b0*/  SHF.R.U32.HI R6, RZ, 0x17, R5 ;  /* 0x00000017ff067819 */ /* 0x000fc80000011605 */
[----:B------:R-:W-:-:S04]  /*31c0*/  LOP3.LUT R4, R6, 0xff, RZ, 0xc0, !PT ;  /* 0x000000ff06047812 */ /* 0x000fc800078ec0ff */
[----:B------:R-:W-:-:S13]  /*31d0*/  ISETP.NE.AND P1, PT, R4, 0xff, PT ;  /* 0x000000ff0400780c */ /* 0x000fda0003f25270 */
[--C-:B0-----:R-:W-:Y:S02]  /*31e0*/  @P1 SHF.R.U32.HI R0, RZ, 0x16, R5.reuse ;  /* 0x00000016ff001819 */ /* 0x101fe40000011605 */
        /* <DEDUP_REMOVED lines=11> */
.L_x_5166:
[----:B-1----:R-:W-:-:S06]  /*32a0*/  IMAD.U32 R5, R5, 0x10000, RZ ;  /* 0x0001000005057824 */ /* 0x002fcc00078e00ff */
[----:B------:R-:W1:Y:S02]  /*32b0*/  F2I.U64.TRUNC R4, R5 ;  /* 0x0000000500047311 */ /* 0x000e64000020d800 */
[----:B-1----:R1:W-:Y:S01]  /*32c0*/  STG.E.64 desc[UR36][R2.64], R4 ;  /* 0x0000000402007986 */ /* 0x0023e2000c101b24 */
[----:B------:R-:W-:Y:S05]  /*32d0*/  BRA `(.L_x_5138) ;  /* 0x00000000000c7947 */ /* 0x000fea0003800000 */
.L_x_5165:
[----:B-1----:R-:W-:-:S06]  /*32e0*/  IMAD.U32 R5, R5, 0x10000, RZ ;  /* 0x0001000005057824 */ /* 0x002fcc00078e00ff */
[----:B------:R-:W1:Y:S02]  /*32f0*/  F2I.FTZ.U32.TRUNC.NTZ R5, R5 ;  /* 0x0000000500057305 */ /* 0x000e64000021f000 */
[----:B-1----:R1:W-:Y:S02]  /*3300*/  STG.E desc[UR36][R2.64], R5 ;  /* 0x0000000502007986 */ /* 0x0023e4000c101924 */
.L_x_5138:
[----:B------:R-:W-:-:S07]  /*3310*/  IADD3 R17, PT, PT, R17, 0x80, RZ ;  /* 0x0000008011117810 */ /* 0x000fce0007ffe0ff */
.L_x_5097:
[----:B------:R-:W-:Y:S05]  /*3320*/  BSYNC.RECONVERGENT B6 ;  /* 0x0000000000067941 */ /* 0x000fea0003800200 */
.L_x_5096:
        /* <DEDUP_REMOVED lines=307> */
.L_x_5171:
        /* <DEDUP_REMOVED lines=18> */
.L_x_5175:
[----:B------:R-:W2:Y:S02]  /*4780*/  LDG.E.U8 R2, desc[UR36][R2.64] ;  /* 0x0000002402027981 */ /* 0x000ea4000c1e1100 */
[----:B--2---:R-:W-:-:S04]  /*4790*/  I2FP.F32.U32 R0, R2 ;  /* 0x0000000200007245 */ /* 0x004fc80000201000 */
[----:B------:R-:W-:Y:S01]  /*47a0*/  F2FP.BF16.F32.PACK_AB R0, RZ, R0 ;  /* 0x00000000ff00723e */ /* 0x000fe200000010ff */
[----:B------:R-:W-:Y:S06]  /*47b0*/  BRA `(.L_x_5177) ;  /* 0x0000000c00847947 */ /* 0x000fec0003800000 */
.L_x_5174:
        /* <DEDUP_REMOVED lines=10> */
.L_x_5179:
[----:B------:R-:W2:Y:S02]  /*4860*/  LDG.E R2, desc[UR36][R2.64] ;  /* 0x0000002402027981 */ /* 0x000ea4000c1e1900 */
[----:B--2---:R-:W-:-:S04]  /*4870*/  I2FP.F32.S32 R0, R2 ;  /* 0x0000000200007245 */ /* 0x004fc80000201400 */
[----:B------:R-:W-:Y:S01]  /*4880*/  F2FP.BF16.F32.PACK_AB R0, RZ, R0 ;  /* 0x00000000ff00723e */ /* 0x000fe200000010ff */
[----:B------:R-:W-:Y:S06]  /*4890*/  BRA `(.L_x_5177) ;  /* 0x0000000c004c7947 */ /* 0x000fec0003800000 */
.L_x_5178:
[----:B------:R-:W2:Y:S02]  /*48a0*/  LDG.E.U16 R2, desc[UR36][R2.64] ;  /* 0x0000002402027981 */ /* 0x000ea4000c1e1500 */
[----:B--2---:R-:W0:Y:S02]  /*48b0*/  I2F.S16 R0, R2 ;  /* 0x0000000200007306 */ /* 0x004e240000101400 */
[----:B0-----:R-:W-:Y:S01]  /*48c0*/  F2FP.BF16.F32.PACK_AB R0, RZ, R0 ;  /* 0x00000000ff00723e */ /* 0x001fe200000010ff */
[----:B------:R-:W-:Y:S06]  /*48d0*/  BRA `(.L_x_5177) ;  /* 0x0000000c003c7947 */ /* 0x000fec0003800000 */
.L_x_5173:
        /* <DEDUP_REMOVED lines=9> */
.L_x_5181:
[----:B------:R-:W2:Y:S02]  /*4970*/  LDG.E.U16 R0, desc[UR36][R2.64] ;  /* 0x0000002402007981 */ /* 0x000ea4000c1e1500 */
[----:B--2---:R-:W-:-:S05]  /*4980*/  HADD2.F32 R0, -RZ, R0.H0_H0 ;  /* 0x20000000ff007230 */ /* 0x004fca0000004100 */
[----:B------:R-:W-:Y:S01]  /*4990*/  F2FP.BF16.F32.PACK_AB R0, RZ, R0 ;  /* 0x00000000ff00723e */ /* 0x000fe200000010ff */
[----:B------:R-:W-:Y:S06]  /*49a0*/  BRA `(.L_x_5177) ;  /* 0x0000000c00087947 */ /* 0x000fec0003800000 */
.L_x_5180:
        /* <DEDUP_REMOVED lines=9> */
.L_x_5183:
[----:B------:R-:W2:Y:S02]  /*4a40*/  LDG.E.U16 R2, desc[UR36][R2.64] ;  /* 0x0000002402027981 */ /* 0x000ea4000c1e1500 */
[----:B--2---:R-:W-:-:S05]  /*4a50*/  HADD2.F32 R0, -RZ, R2.H0_H0 ;  /* 0x20000002ff007230 */ /* 0x004fca0000004100 */
[----:B------:R-:W-:Y:S01]  /*4a60*/  F2FP.BF16.F32.PACK_AB R0, RZ, R0 ;  /* 0x00000000ff00723e */ /* 0x000fe200000010ff */
[----:B------:R-:W-:Y:S06]  /*4a70*/  BRA `(.L_x_5177) ;  /* 0x0000000800d47947 */ /* 0x000fec0003800000 */
.L_x_5182:
        /* <DEDUP_REMOVED lines=8> */
.L_x_5172:
        /* <DEDUP_REMOVED lines=13> */
.L_x_5186:
        /* <DEDUP_REMOVED lines=8> */
.L_x_5185:
        /* <DEDUP_REMOVED lines=27> */
.L_x_5188:
        /* <DEDUP_REMOVED lines=13> */
.L_x_5187:
[----:B------:R0:W5:Y:S01]  /*4ed0*/  LDG.E.U16 R0, desc[UR36][R2.64] ;  /* 0x0000002402007981 */ /* 0x000162000c1e1500 */
[----:B------:R-:W-:Y:S05]  /*4ee0*/  BRA `(.L_x_5177) ;  /* 0x0000000400b87947 */ /* 0x000fea0003800000 */
.L_x_5184:
        /* <DEDUP_REMOVED lines=12> */
.L_x_5191:
        /* <DEDUP_REMOVED lines=21> */
.L_x_5195:
[----:B------:R-:W-:Y:S05]  /*5100*/  BSYNC.RECONVERGENT B1 ;  /* 0x0000000000017941 */ /* 0x000fea0003800200 */
.L_x_5194:
[----:B------:R-:W-:Y:S01]  /*5110*/  IMAD.SHL.U32 R0, R0, 0x100000, RZ ;  /* 0x0010000000007824 */ /* 0x000fe200078e00ff */
[----:B------:R-:W-:-:S04]  /*5120*/  LEA R2, R2, 0x3b800000, 0x17 ;  /* 0x3b80000002027811 */ /* 0x000fc800078eb8ff */
[----:B------:R-:W-:-:S07]  /*5130*/  LOP3.LUT R0, R2, R0, R7, 0xfe, !PT ;  /* 0x0000000002007212 */ /* 0x000fce00078efe07 */
.L_x_5193:
[----:B------:R-:W-:Y:S05]  /*5140*/  BSYNC.RECONVERGENT B0 ;  /* 0x0000000000007941 */ /* 0x000fea0003800200 */
.L_x_5192:
[----:B------:R-:W-:Y:S01]  /*5150*/  F2FP.BF16.F32.PACK_AB R0, RZ, R0 ;  /* 0x00000000ff00723e */ /* 0x000fe200000010ff */
[----:B------:R-:W-:Y:S06]  /*5160*/  BRA `(.L_x_5177) ;  /* 0x0000000400187947 */ /* 0x000fec0003800000 */
.L_x_5190:
        /* <DEDUP_REMOVED lines=21> */
.L_x_5199:
[----:B------:R-:W-:Y:S05]  /*52c0*/  BSYNC.RECONVERGENT B1 ;  /* 0x0000000000017941 */ /* 0x000fea0003800200 */
.L_x_5198:
[----:B------:R-:W-:Y:S02]  /*52d0*/  SHF.L.U32 R0, R0, 0x15, RZ ;  /* 0x0000001500007819 */ /* 0x000fe400000006ff */
[----:B------:R-:W-:-:S04]  /*52e0*/  LEA R2, R2, 0x37800000, 0x17 ;  /* 0x3780000002027811 */ /* 0x000fc800078eb8ff */
[----:B------:R-:W-:-:S07]  /*52f0*/  LOP3.LUT R0, R2, R0, R7, 0xfe, !PT ;  /* 0x0000000002007212 */ /* 0x000fce00078efe07 */
.L_x_5197:
[----:B------:R-:W-:Y:S05]  /*5300*/  BSYNC.RECONVERGENT B0 ;  /* 0x0000000000007941 */ /* 0x000fea0003800200 */
.L_x_5196:
[----:B------:R-:W-:Y:S01]  /*5310*/  F2FP.BF16.F32.PACK_AB R0, RZ, R0 ;  /* 0x00000000ff00723e */ /* 0x000fe200000010ff */
[----:B------:R-:W-:Y:S06]  /*5320*/  BRA `(.L_x_5177) ;  /* 0x0000000000a87947 */ /* 0x000fec0003800000 */
.L_x_5189:
        /* <DEDUP_REMOVED lines=14> */
.L_x_5203:
[----:B------:R-:W-:Y:S05]  /*5410*/  BSYNC.RECONVERGENT B0 ;  /* 0x0000000000007941 */ /* 0x000fea0003800200 */
.L_x_5202:
[----:B------:R-:W-:Y:S01]  /*5420*/  F2FP.BF16.F32.PACK_AB R0, RZ, R0 ;  /* 0x00000000ff00723e */ /* 0x000fe200000010ff */
[----:B------:R-:W-:Y:S06]  /*5430*/  BRA `(.L_x_5177) ;  /* 0x0000000000647947 */ /* 0x000fec0003800000 */
.L_x_5176:
        /* <DEDUP_REMOVED lines=8> */
[----:B0-----:R-:W-:Y:S01]  /*54c0*/  MOV R4, UR4 ;  /* 0x0000000400047c02 */ /* 0x001fe20008000f00 */
[----:B------:R-:W-:-:S02]  /*54d0*/  IMAD.U32 R5, RZ, RZ, UR5 ;  /* 0x00000005ff057e24 */ /* 0x000fc4000f8e00ff */
[----:B-1----:R-:W-:Y:S02]  /*54e0*/  IMAD.U32 R6, RZ, RZ, UR6 ;  /* 0x00000006ff067e24 */ /* 0x002fe4000f8e00ff */
[----:B------:R-:W-:Y:S01]  /*54f0*/  IMAD.U32 R7, RZ, RZ, UR7 ;  /* 0x00000007ff077e24 */ /* 0x000fe2000f8e00ff */
[----:B---3--:R-:W-:Y:S01]  /*5500*/  MOV R10, UR8 ;  /* 0x00000008000a7c02 */ /* 0x008fe20008000f00 */
[----:B------:R-:W-:-:S07]  /*5510*/  IMAD.U32 R11, RZ, RZ, UR9 ;  /* 0x00000009ff0b7e24 */ /* 0x000fce000f8e00ff */
[----:B------:R-:W-:-:S07]  /*5520*/  LEPC R20, `(.L_x_5204) ;  /* 0x000000001014794e */ /* 0x000fce0000000000 */
[----:B--2---:R-:W-:Y:S05]  /*5530*/  CALL.ABS.NOINC R2 ;  /* 0x0000000002007343 */ /* 0x004fea0003c00000 */
.L_x_5204:
[----:B------:R-:W-:Y:S01]  /*5540*/  PRMT R0, RZ, 0x7610, R0 ;  /* 0x00007610ff007816 */ /* 0x000fe20000000000 */
[----:B------:R-:W-:Y:S06]  /*5550*/  BRA `(.L_x_5177) ;  /* 0x00000000001c7947 */ /* 0x000fec0003800000 */
.L_x_5201:
[----:B------:R-:W2:Y:S02]  /*5560*/  LDG.E.64 R2, desc[UR36][R2.64] ;  /* 0x0000002402027981 */ /* 0x000ea4000c1e1b00 */
[----:B--2---:R-:W0:Y:S02]  /*5570*/  I2F.U64 R0, R2 ;  /* 0x0000000200007312 */ /* 0x004e240000301000 */
[----:B0-----:R-:W-:Y:S01]  /*5580*/  F2FP.BF16.F32.PACK_AB R0, RZ, R0 ;  /* 0x00000000ff00723e */ /* 0x001fe200000010ff */
[----:B------:R-:W-:Y:S06]  /*5590*/  BRA `(.L_x_5177) ;  /* 0x00000000000c7947 */ /* 0x000fec0003800000 */
.L_x_5200:
[----:B------:R-:W2:Y:S02]  /*55a0*/  LDG.E R2, desc[UR36][R2.64] ;  /* 0x0000002402027981 */ /* 0x000ea4000c1e1900 */
[----:B--2---:R-:W-:-:S04]  /*55b0*/  I2FP.F32.U32 R0, R2 ;  /* 0x0000000200007245 */ /* 0x004fc80000201000 */
[----:B------:R-:W-:-:S07]  /*55c0*/  F2FP.BF16.F32.PACK_AB R0, RZ, R0 ;  /* 0x00000000ff00723e */ /* 0x000fce00000010ff */
.L_x_5177:
        /* <DEDUP_REMOVED lines=27> */
.L_x_5208:
[----:B-1----:R-:W-:-:S06]  /*5780*/  IMAD.U32 R5, R5, 0x10000, RZ ;  /* 0x0001000005057824 */ /* 0x002fcc00078e00ff */
[----:B------:R-:W1:Y:S02]  /*5790*/  F2I.S64.TRUNC R4, R5 ;  /* 0x0000000500047311 */ /* 0x000e64000020d900 */
[----:B-1----:R1:W-:Y:S01]  /*57a0*/  STG.E.U8 desc[UR36][R2.64], R4 ;  /* 0x0000000402007986 */ /* 0x0023e2000c101124 */
[----:B------:R-:W-:Y:S05]  /*57b0*/  BRA `(.L_x_5210) ;  /* 0x0000000c006c7947 */ /* 0x000fea0003800000 */
.L_x_5207:
        /* <DEDUP_REMOVED lines=10> */
.L_x_5212:
[----:B-1----:R-:W-:-:S06]  /*5860*/  IMAD.U32 R5, R5, 0x10000, RZ ;  /* 0x0001000005057824 */ /* 0x002fcc00078e00ff */
[----:B------:R-:W1:Y:S02]  /*5870*/  F2I.FTZ.TRUNC.NTZ R5, R5 ;  /* 0x0000000500057305 */ /* 0x000e64000021f100 */
[----:B-1----:R1:W-:Y:S01]  /*5880*/  STG.E desc[UR36][R2.64], R5 ;  /* 0x0000000502007986 */ /* 0x0023e2000c101924 */
[----:B------:R-:W-:Y:S05]  /*5890*/  BRA `(.L_x_5210) ;  /* 0x0000000c00347947 */ /* 0x000fea0003800000 */
.L_x_5211:
[----:B-1----:R-:W-:-:S06]  /*58a0*/  IMAD.U32 R5, R5, 0x10000, RZ ;  /* 0x0001000005057824 */ /* 0x002fcc00078e00ff */
[----:B------:R-:W1:Y:S02]  /*58b0*/  F2I.FTZ.TRUNC.NTZ R5, R5 ;  /* 0x0000000500057305 */ /* 0x000e64000021f100 */
[----:B-1----:R1:W-:Y:S01]  /*58c0*/  STG.E.U16 desc[UR36][R2.64], R5 ;  /* 0x0000000502007986 */ /* 0x0023e2000c101524 */
[----:B------:R-:W-:Y:S05]  /*58d0*/  BRA `(.L_x_5210) ;  /* 0x0000000c00247947 */ /* 0x000fea0003800000 */
.L_x_5206:
        /* <DEDUP_REMOVED lines=9> */
.L_x_5214:
[----:B01----:R-:W-:-:S04]  /*5970*/  SHF.L.U32 R0, R5, 0x10, RZ ;  /* 0x0000001005007819 */ /* 0x003fc800000006ff */
[----:B------:R-:W-:-:S05]  /*5980*/  F2FP.F16.F32.PACK_AB R0, RZ, R0 ;  /* 0x00000000ff00723e */ /* 0x000fca00000000ff */
[----:B------:R0:W-:Y:S01]  /*5990*/  STG.E.U16 desc[UR36][R2.64], R0 ;  /* 0x0000000002007986 */ /* 0x0001e2000c101524 */
[----:B------:R-:W-:Y:S05]  /*59a0*/  BRA `(.L_x_5210) ;  /* 0x0000000800f07947 */ /* 0x000fea0003800000 */
.L_x_5213:
        /* <DEDUP_REMOVED lines=10> */
.L_x_5216:
[----:B-1----:R-:W-:-:S05]  /*5a50*/  IMAD.U32 R5, R5, 0x10000, RZ ;  /* 0x0001000005057824 */ /* 0x002fca00078e00ff */
[----:B------:R-:W-:-:S04]  /*5a60*/  F2FP.F16.F32.PACK_AB R5, RZ, R5 ;  /* 0x00000005ff05723e */ /* 0x000fc800000000ff */
[----:B------:R-:W-:-:S05]  /*5a70*/  PRMT R5, R5, 0x5410, RZ ;  /* 0x0000541005057816 */ /* 0x000fca00000000ff */
[----:B------:R1:W-:Y:S01]  /*5a80*/  STG.E desc[UR36][R2.64], R5 ;  /* 0x0000000502007986 */ /* 0x0003e2000c101924 */
[----:B------:R-:W-:Y:S05]  /*5a90*/  BRA `(.L_x_5210) ;  /* 0x0000000800b47947 */ /* 0x000fea0003800000 */
.L_x_5215:
[----:B-1----:R-:W-:-:S05]  /*5aa0*/  SHF.L.U32 R4, R5, 0x10, RZ ;  /* 0x0000001005047819 */ /* 0x002fca00000006ff */
[----:B------:R-:W-:-:S06]  /*5ab0*/  FMUL.FTZ R4, R4, 1 ;  /* 0x3f80000004047820 */ /* 0x000fcc0000410000 */
[----:B------:R-:W1:Y:S02]  /*5ac0*/  F2F.F64.F32 R4, R4 ;  /* 0x0000000400047310 */ /* 0x000e640000201800 */
[----:B-1----:R1:W-:Y:S01]  /*5ad0*/  STG.E.64 desc[UR36][R2.64], R4 ;  /* 0x0000000402007986 */ /* 0x0023e2000c101b24 */
[----:B------:R-:W-:Y:S05]  /*5ae0*/  BRA `(.L_x_5210) ;  /* 0x0000000800a07947 */ /* 0x000fea0003800000 */
.L_x_5205:
        /* <DEDUP_REMOVED lines=14> */
.L_x_5220:
[----:B-1----:R-:W-:Y:S01]  /*5bd0*/  IMAD.U32 R5, R5, 0x10000, RZ ;  /* 0x0001000005057824 */ /* 0x002fe200078e00ff */
[----:B------:R-:W-:Y:S01]  /*5be0*/  BSSY.RECONVERGENT B0, `(.L_x_5221) ;  /* 0x0000013000007945 */ /* 0x000fe20003800200 */
[----:B0-----:R-:W-:-:S03]  /*5bf0*/  IMAD.MOV.U32 R0, RZ, RZ, 0x80 ;  /* 0x00000080ff007424 */ /* 0x001fc600078e00ff */
[----:B------:R-:W-:-:S04]  /*5c00*/  LOP3.LUT R4, R5, 0x7fffffff, RZ, 0xc0, !PT ;  /* 0x7fffffff05047812 */ /* 0x000fc800078ec0ff */
        /* <DEDUP_REMOVED lines=14> */
.L_x_5223:
[----:B------:R-:W-:-:S04]  /*5cf0*/  SHF.R.U32.HI R5, RZ, 0x18, R5 ;  /* 0x00000018ff057819 */ /* 0x000fc80000011605 */
[----:B------:R-:W-:-:S07]  /*5d00*/  LOP3.LUT R0, R0, 0x80, R5, 0xf8, !PT ;  /* 0x0000008000007812 */ /* 0x000fce00078ef805 */
.L_x_5222:
[----:B------:R-:W-:Y:S05]  /*5d10*/  BSYNC.RECONVERGENT B0 ;  /* 0x0000000000007941 */ /* 0x000fea0003800200 */
.L_x_5221:
[----:B------:R0:W-:Y:S01]  /*5d20*/  STG.E.U8 desc[UR36][R2.64], R0 ;  /* 0x0000000002007986 */ /* 0x0001e2000c101124 */
[----:B------:R-:W-:Y:S05]  /*5d30*/  BRA `(.L_x_5210) ;  /* 0x00000008000c7947 */ /* 0x000fea0003800000 */
.L_x_5219:
        /* <DEDUP_REMOVED lines=18> */
.L_x_5226:
[----:B------:R-:W-:-:S04]  /*5e60*/  SHF.R.U32.HI R5, RZ, 0x18, R5 ;  /* 0x00000018ff057819 */ /* 0x000fc80000011605 */
[----:B------:R-:W-:-:S07]  /*5e70*/  LOP3.LUT R0, R0, 0x80, R5, 0xf8, !PT ;  /* 0x0000008000007812 */ /* 0x000fce00078ef805 */
.L_x_5225:
[----:B------:R-:W-:Y:S05]  /*5e80*/  BSYNC.RECONVERGENT B0 ;  /* 0x0000000000007941 */ /* 0x000fea0003800200 */
.L_x_5224:
[----:B------:R0:W-:Y:S01]  /*5e90*/  STG.E.U8 desc[UR36][R2.64], R0 ;  /* 0x0000000002007986 */ /* 0x0001e2000c101124 */
[----:B------:R-:W-:Y:S05]  /*5ea0*/  BRA `(.L_x_5210) ;  /* 0x0000000400b07947 */ /* 0x000fea0003800000 */
.L_x_5218:
[----:B------:R-:W-:-:S09]  /*5eb0*/  UISETP.NE.AND UP0, UPT, UR4, 0x1c, UPT ;  /* 0x0000001c0400788c */ /* 0x000fd2000bf05270 */
[----:B------:R-:W-:Y:S05]  /*5ec0*/  BRA.U !UP0, `(.L_x_5227) ;  /* 0x0000000108607547 */ /* 0x000fea000b800000 */
[----:B------:R-:W-:-:S09]  /*5ed0*/  UISETP.NE.AND UP0, UPT, UR4, 0x1d, UPT ;  /* 0x0000001d0400788c */ /* 0x000fd2000bf05270 */
[----:B------:R-:W-:Y:S05]  /*5ee0*/  BRA.U !UP0, `(.L_x_5228) ;  /* 0x0000000108487547 */ /* 0x000fea000b800000 */
[----:B------:R-:W-:-:S09]  /*5ef0*/  UISETP.NE.AND UP0, UPT, UR4, 0x2c, UPT ;  /* 0x0000002c0400788c */ /* 0x000fd2000bf05270 */
[----:B------:R-:W-:Y:S05]  /*5f00*/  BRA.U UP0, `(.L_x_5209) ;  /* 0x0000000100bc7547 */ /* 0x000fea000b800000 */
        /* <DEDUP_REMOVED lines=16> */
.L_x_5228:
[----:B-1----:R-:W-:-:S06]  /*6010*/  SHF.L.U32 R5, R5, 0x10, RZ ;  /* 0x0000001005057819 */ /* 0x002fcc00000006ff */
[----:B------:R-:W1:Y:S02]  /*6020*/  F2I.U64.TRUNC R4, R5 ;  /* 0x0000000500047311 */ /* 0x000e64000020d800 */
[----:B-1----:R1:W-:Y:S01]  /*6030*/  STG.E.64 desc[UR36][R2.64], R4 ;  /* 0x0000000402007986 */ /* 0x0023e2000c101b24 */
[----:B------:R-:W-:Y:S05]  /*6040*/  BRA `(.L_x_5210) ;  /* 0x0000000400487947 */ /* 0x000fea0003800000 */
.L_x_5227:
[----:B-1----:R-:W-:-:S06]  /*6050*/  IMAD.U32 R5, R5, 0x10000, RZ ;  /* 0x0001000005057824 */ /* 0x002fcc00078e00ff */
[----:B------:R-:W1:Y:S02]  /*6060*/  F2I.FTZ.U32.TRUNC.NTZ R5, R5 ;  /* 0x0000000500057305 */ /* 0x000e64000021f000 */
[----:B-1----:R1:W-:Y:S01]  /*6070*/  STG.E desc[UR36][R2.64], R5 ;  /* 0x0000000502007986 */ /* 0x0023e2000c101924 */
[----:B------:R-:W-:Y:S05]  /*6080*/  BRA `(.L_x_5210) ;  /* 0x0000000400387947 */ /* 0x000fea0003800000 */
.L_x_5217:
        /* <DEDUP_REMOVED lines=11> */
.L_x_5230:
[----:B-1----:R-:W-:Y:S02]  /*6140*/  SHF.L.U32 R5, R5, 0x10, RZ ;  /* 0x0000001005057819 */ /* 0x002fe400000006ff */
[----:B------:R-:W-:-:S03]  /*6150*/  CS2R R6, SRZ ;  /* 0x0000000000067805 */ /* 0x000fc6000001ff00 */
[----:B------:R-:W-:-:S06]  /*6160*/  FMUL.FTZ R5, R5, 1 ;  /* 0x3f80000005057820 */ /* 0x000fcc0000410000 */
[----:B------:R-:W1:Y:S02]  /*6170*/  F2F.F64.F32 R4, R5 ;  /* 0x0000000500047310 */ /* 0x000e640000201800 */
[----:B-1----:R1:W-:Y:S01]  /*6180*/  STG.E.128 desc[UR36][R2.64], R4 ;  /* 0x0000000402007986 */ /* 0x0023e2000c101d24 */
[----:B------:R-:W-:Y:S05]  /*6190*/  BRA `(.L_x_5210) ;  /* 0x0000000000f47947 */ /* 0x000fea0003800000 */
.L_x_5229:
[----:B------:R-:W-:-:S09]  /*61a0*/  UISETP.NE.AND UP0, UPT, UR4, 0xf, UPT ;  /* 0x0000000f0400788c */ /* 0x000fd2000bf05270 */
[----:B------:R-:W-:Y:S05]  /*61b0*/  BRA.U !UP0, `(.L_x_5231) ;  /* 0x0000000108e87547 */ /* 0x000fea000b800000 */
[----:B------:R-:W-:-:S09]  /*61c0*/  UISETP.NE.AND UP0, UPT, UR4, 0x17, UPT ;  /* 0x000000170400788c */ /* 0x000fd2000bf05270 */
[----:B------:R-:W-:Y:S05]  /*61d0*/  BRA.U !UP0, `(.L_x_5232) ;  /* 0x0000000108907547 */ /* 0x000fea000b800000 */
[----:B------:R-:W-:-:S09]  /*61e0*/  UISETP.NE.AND UP0, UPT, UR4, 0x18, UPT ;  /* 0x000000180400788c */ /* 0x000fd2000bf05270 */
[----:B------:R-:W-:Y:S05]  /*61f0*/  BRA.U !UP0, `(.L_x_5233) ;  /* 0x0000000108447547 */ /* 0x000fea000b800000 */
.L_x_5209:
        /* <DEDUP_REMOVED lines=8> */
[----:B0-----:R-:W-:Y:S02]  /*6280*/  IMAD.U32 R4, RZ, RZ, UR4 ;  /* 0x00000004ff047e24 */ /* 0x001fe4000f8e00ff */
[----:B-1----:R-:W-:Y:S01]  /*6290*/  IMAD.U32 R5, RZ, RZ, UR5 ;  /* 0x00000005ff057e24 */ /* 0x002fe2000f8e00ff */
[----:B----4-:R-:W-:Y:S01]  /*62a0*/  MOV R6, UR6 ;  /* 0x0000000600067c02 */ /* 0x010fe20008000f00 */
[----:B------:R-:W-:-:S02]  /*62b0*/  IMAD.U32 R7, RZ, RZ, UR7 ;  /* 0x00000007ff077e24 */ /* 0x000fc4000f8e00ff */
[----:B-----5:R-:W-:Y:S01]  /*62c0*/  IMAD.U32 R10, RZ, RZ, UR8 ;  /* 0x00000008ff0a7e24 */ /* 0x020fe2000f8e00ff */
[----:B--2---:R-:W-:-:S07]  /*62d0*/  MOV R11, UR9 ;  /* 0x00000009000b7c02 */ /* 0x004fce0008000f00 */
[----:B------:R-:W-:-:S07]  /*62e0*/  LEPC R20, `(.L_x_5234) ;  /* 0x000000001014794e */ /* 0x000fce0000000000 */
[----:B---3--:R-:W-:Y:S05]  /*62f0*/  CALL.ABS.NOINC R2 ;  /* 0x0000000002007343 */ /* 0x008fea0003c00000 */
.L_x_5234:
[----:B------:R-:W-:Y:S05]  /*6300*/  BRA `(.L_x_5210) ;  /* 0x0000000000987947 */ /* 0x000fea0003800000 */
.L_x_5233:
[----:B-1----:R-:W-:Y:S01]  /*6310*/  IMAD.U32 R7, R5, 0x10000, RZ ;  /* 0x0001000005077824 */ /* 0x002fe200078e00ff */
[----:B------:R-:W-:Y:S01]  /*6320*/  BSSY.RECONVERGENT B0, `(.L_x_5235) ;  /* 0x000000c000007945 */ /* 0x000fe20003800200 */
[----:B0-----:R-:W-:-:S03]  /*6330*/  IMAD.MOV.U32 R0, RZ, RZ, 0x7f ;  /* 0x0000007fff007424 */ /* 0x001fc600078e00ff */
[----:B------:R-:W-:Y:S02]  /*6340*/  LOP3.LUT R4, R7, 0x7fffffff, RZ, 0xc0, !PT ;  /* 0x7fffffff07047812 */ /* 0x000fe400078ec0ff */
        /* <DEDUP_REMOVED lines=9> */
.L_x_5236:
[----:B------:R-:W-:Y:S05]  /*63e0*/  BSYNC.RECONVERGENT B0 ;  /* 0x0000000000007941 */ /* 0x000fea0003800200 */
.L_x_5235:
[----:B------:R-:W-:-:S05]  /*63f0*/  LOP3.LUT R5, R0, 0x80, R5, 0xf8, !PT ;  /* 0x0000008000057812 */ /* 0x000fca00078ef805 */
[----:B------:R3:W-:Y:S01]  /*6400*/  STG.E.U8 desc[UR36][R2.64], R5 ;  /* 0x0000000502007986 */ /* 0x0007e2000c101124 */
[----:B------:R-:W-:Y:S05]  /*6410*/  BRA `(.L_x_5210) ;  /* 0x0000000000547947 */ /* 0x000fea0003800000 */
.L_x_5232:
[----:B-1----:R-:W-:Y:S01]  /*6420*/  SHF.L.U32 R5, R5, 0x10, RZ ;  /* 0x0000001005057819 */ /* 0x002fe200000006ff */
[----:B------:R-:W-:Y:S03]  /*6430*/  BSSY.RECONVERGENT B0, `(.L_x_5237) ;  /* 0x000000e000007945 */ /* 0x000fe60003800200 */
[----:B------:R-:W-:-:S04]  /*6440*/  LOP3.LUT R4, R5, 0x7fffffff, RZ, 0xc0, !PT ;  /* 0x7fffffff05047812 */ /* 0x000fc800078ec0ff */
[----:B------:R-:W-:-:S13]  /*6450*/  ISETP.GT.U32.AND P0, PT, R4, 0x477fffff, PT ;  /* 0x477fffff0400780c */ /* 0x000fda0003f04070 */
[----:B------:R-:W-:Y:S05]  /*6460*/  @P0 BRA `(.L_x_5238) ;  /* 0x00000000001c0947 */ /* 0x000fea0003800000 */
[----:B------:R-:W-:-:S13]  /*6470*/  ISETP.GE.U32.AND P0, PT, R4, 0x38800000, PT ;  /* 0x388000000400780c */ /* 0x000fda0003f06070 */
[----:B0-----:R-:W-:-:S04]  /*6480*/  @P0 SHF.R.U32.HI R0, RZ, 0x15, R5 ;  /* 0x00000015ff000819 */ /* 0x001fc80000011605 */
[----:B------:R-:W-:-:S04]  /*6490*/  @P0 LOP3.LUT R0, R0, 0x1, RZ, 0xc0, !PT ;  /* 0x0000000100000812 */ /* 0x000fc800078ec0ff */
[----:B------:R-:W-:-:S04]  /*64a0*/  @P0 IADD3 R0, PT, PT, R5, 0x80fffff, R0 ;  /* 0x080fffff05000810 */ /* 0x000fc80007ffe000 */
[----:B------:R-:W-:Y:S01]  /*64b0*/  @P0 SHF.R.U32.HI R0, RZ, 0x15, R0 ;  /* 0x00000015ff000819 */ /* 0x000fe20000011600 */
[----:B------:R-:W-:Y:S01]  /*64c0*/  @!P0 FADD.FTZ R0, R4, 128 ;  /* 0x4300000004008421 */ /* 0x000fe20000010000 */
[----:B------:R-:W-:Y:S06]  /*64d0*/  BRA `(.L_x_5239) ;  /* 0x00000000000c7947 */ /* 0x000fec0003800000 */
.L_x_5238:
[----:B0-----:R-:W-:Y:S01]  /*64e0*/  IMAD.MOV.U32 R0, RZ, RZ, 0x7f ;  /* 0x0000007fff007424 */ /* 0x001fe200078e00ff */
[----:B------:R-:W-:-:S04]  /*64f0*/  ISETP.GT.U32.AND P0, PT, R4, 0x7f800000, PT ;  /* 0x7f8000000400780c */ /* 0x000fc80003f04070 */
[----:B------:R-:W-:-:S09]  /*6500*/  SEL R0, R0, 0x7c, P0 ;  /* 0x0000007c00007807 */ /* 0x000fd20000000000 */
.L_x_5239:
[----:B------:R-:W-:Y:S05]  /*6510*/  BSYNC.RECONVERGENT B0 ;  /* 0x0000000000007941 */ /* 0x000fea0003800200 */
.L_x_5237:
[----:B------:R-:W-:-:S04]  /*6520*/  SHF.R.U32.HI R5, RZ, 0x18, R5 ;  /* 0x00000018ff057819 */ /* 0x000fc80000011605 */
[----:B------:R-:W-:-:S05]  /*6530*/  LOP3.LUT R5, R0, 0x80, R5, 0xf8, !PT ;  /* 0x0000008000057812 */ /* 0x000fca00078ef805 */
[----:B------:R2:W-:Y:S01]  /*6540*/  STG.E.U8 desc[UR36][R2.64], R5 ;  /* 0x0000000502007986 */ /* 0x0005e2000c101124 */
[----:B------:R-:W-:Y:S05]  /*6550*/  BRA `(.L_x_5210) ;  /* 0x0000000000047947 */ /* 0x000fea0003800000 */
.L_x_5231:
[----:B-1----:R1:W-:Y:S02]  /*6560*/  STG.E.U16 desc[UR36][R2.64], R5 ;  /* 0x0000000502007986 */ /* 0x0023e4000c101524 */
.L_x_5210:
[----:B------:R-:W-:-:S07]  /*6570*/  VIADD R17, R17, 0x80 ;  /* 0x0000008011117836 */ /* 0x000fce0000000000 */
.L_x_5170:
[----:B------:R-:W-:Y:S05]  /*6580*/  BSYNC.RECONVERGENT B6 ;  /* 0x0000000000067941 */ /* 0x000fea0003800200 */
.L_x_5169:
        /* <DEDUP_REMOVED lines=307> */
.L_x_5242:
        /* <DEDUP_REMOVED lines=18> */
.L_x_5246:
[----:B------:R-:W2:Y:S02]  /*79e0*/  LDG.E.U8 R2, desc[UR36][R2.64] ;  /* 0x0000002402027981 */ /* 0x000ea4000c1e1100 */
[----:B--2---:R-:W-:-:S04]  /*79f0*/  I2FP.F32.U32 R0, R2 ;  /* 0x0000000200007245 */ /* 0x004fc80000201000 */
[----:B------:R-:W-:Y:S01]  /*7a00*/  F2FP.BF16.F32.PACK_AB R0, RZ, R0 ;  /* 0x00000000ff00723e */ /* 0x000fe200000010ff */
[----:B------:R-:W-:Y:S06]  /*7a10*/  BRA `(.L_x_5248) ;  /* 0x0000000c00847947 */ /* 0x000fec0003800000 */
.L_x_5245:
        /* <DEDUP_REMOVED lines=10> */
.L_x_5250:
[----:B------:R-:W2:Y:S02]  /*7ac0*/  LDG.E R2, desc[UR36][R2.64] ;  /* 0x0000002402027981 */ /* 0x000ea4000c1e1900 */
[----:B--2---:R-:W-:-:S04]  /*7ad0*/  I2FP.F32.S32 R0, R2 ;  /* 0x0000000200007245 */ /* 0x004fc80000201400 */
[----:B------:R-:W-:Y:S01]  /*7ae0*/  F2FP.BF16.F32.PACK_AB R0, RZ, R0 ;  /* 0x00000000ff00723e */ /* 0x000fe200000010ff */
[----:B------:R-:W-:Y:S06]  /*7af0*/  BRA `(.L_x_5248) ;  /* 0x0000000c004c7947 */ /* 0x000fec0003800000 */
.L_x_5249:
[----:B------:R-:W2:Y:S02]  /*7b00*/  LDG.E.U16 R2, desc[UR36][R2.64] ;  /* 0x0000002402027981 */ /* 0x000ea4000c1e1500 */
[----:B--2---:R-:W0:Y:S02]  /*7b10*/  I2F.S16 R0, R2 ;  /* 0x0000000200007306 */ /* 0x004e240000101400 */
[----:B0-----:R-:W-:Y:S01]  /*7b20*/  F2FP.BF16.F32.PACK_AB R0, RZ, R0 ;  /* 0x00000000ff00723e */ /* 0x001fe200000010ff */
[----:B------:R-:W-:Y:S06]  /*7b30*/  BRA `(.L_x_5248) ;  /* 0x0000000c003c7947 */ /* 0x000fec0003800000 */
.L_x_5244:
        /* <DEDUP_REMOVED lines=9> */
.L_x_5252:
[----:B------:R-:W2:Y:S02]  /*7bd0*/  LDG.E.U16 R0, desc[UR36][R2.64] ;  /* 0x0000002402007981 */ /* 0x000ea4000c1e1500 */
[----:B--2---:R-:W-:-:S05]  /*7be0*/  HADD2.F32 R0, -RZ, R0.H0_H0 ;  /* 0x20000000ff007230 */ /* 0x004fca0000004100 */
[----:B------:R-:W-:Y:S01]  /*7bf0*/  F2FP.BF16.F32.PACK_AB R0, RZ, R0 ;  /* 0x00000000ff00723e */ /* 0x000fe200000010ff */
[----:B------:R-:W-:Y:S06]  /*7c00*/  BRA `(.L_x_5248) ;  /* 0x0000000c00087947 */ /* 0x000fec0003800000 */
.L_x_5251:
        /* <DEDUP_REMOVED lines=9> */
.L_x_5254:
[----:B------:R-:W2:Y:S02]  /*7ca0*/  LDG.E.U16 R2, desc[UR36][R2.64] ;  /* 0x0000002402027981 */ /* 0x000ea4000c1e1500 */
[----:B--2---:R-:W-:-:S05]  /*7cb0*/  HADD2.F32 R0, -RZ, R2.H0_H0 ;  /* 0x20000002ff007230 */ /* 0x004fca0000004100 */
[----:B------:R-:W-:Y:S01]  /*7cc0*/  F2FP.BF16.F32.PACK_AB R0, RZ, R0 ;  /* 0x00000000ff00723e */ /* 0x000fe200000010ff */
[----:B------:R-:W-:Y:S06]  /*7cd0*/  BRA `(.L_x_5248) ;  /* 0x0000000800d47947 */ /* 0x000fec0003800000 */
.L_x_5253:
        /* <DEDUP_REMOVED lines=8> */
.L_x_5243:
        /* <DEDUP_REMOVED lines=13> */
.L_x_5257:
        /* <DEDUP_REMOVED lines=8> */
.L_x_5256:
        /* <DEDUP_REMOVED lines=27> */
.L_x_5259:
        /* <DEDUP_REMOVED lines=13> */
.L_x_5258:
[----:B------:R0:W5:Y:S01]  /*8130*/  LDG.E.U16 R0, desc[UR36][R2.64] ;  /* 0x0000002402007981 */ /* 0x000162000c1e1500 */
[----:B------:R-:W-:Y:S05]  /*8140*/  BRA `(.L_x_5248) ;  /* 0x0000000400b87947 */ /* 0x000fea0003800000 */
.L_x_5255:
        /* <DEDUP_REMOVED lines=12> */
.L_x_5262:
        /* <DEDUP_REMOVED lines=21> */
.L_x_5266:
[----:B------:R-:W-:Y:S05]  /*8360*/  BSYNC.RECONVERGENT B1 ;  /* 0x0000000000017941 */ /* 0x000fea0003800200 */
.L_x_5265:
[----:B------:R-:W-:Y:S02]  /*8370*/  SHF.L.U32 R0, R0, 0x14, RZ ;  /* 0x0000001400007819 */ /* 0x000fe400000006ff */
[----:B------:R-:W-:-:S04]  /*8380*/  LEA R2, R2, 0x3b800000, 0x17 ;  /* 0x3b80000002027811 */ /* 0x000fc800078eb8ff */
[----:B------:R-:W-:-:S07]  /*8390*/  LOP3.LUT R0, R2, R0, R7, 0xfe, !PT ;  /* 0x0000000002007212 */ /* 0x000fce00078efe07 */
.L_x_5264:
[----:B------:R-:W-:Y:S05]  /*83a0*/  BSYNC.RECONVERGENT B0 ;  /* 0x0000000000007941 */ /* 0x000fea0003800200 */
.L_x_5263:
[----:B------:R-:W-:Y:S01]  /*83b0*/  F2FP.BF16.F32.PACK_AB R0, RZ, R0 ;  /* 0x00000000ff00723e */ /* 0x000fe200000010ff */
[----:B------:R-:W-:Y:S06]  /*83c0*/  BRA `(.L_x_5248) ;  /* 0x0000000400187947 */ /* 0x000fec0003800000 */
.L_x_5261:
        /* <DEDUP_REMOVED lines=21> */
.L_x_5270:
[----:B------:R-:W-:Y:S05]  /*8520*/  BSYNC.RECONVERGENT B1 ;  /* 0x0000000000017941 */ /* 0x000fea0003800200 */
.L_x_5269:
[----:B------:R-:W-:Y:S01]  /*8530*/  IMAD.SHL.U32 R0, R0, 0x200000, RZ ;  /* 0x0020000000007824 */ /* 0x000fe200078e00ff */
[----:B------:R-:W-:-:S04]  /*8540*/  LEA R2, R2, 0x37800000, 0x17 ;  /* 0x3780000002027811 */ /* 0x000fc800078eb8ff */
[----:B------:R-:W-:-:S07]  /*8550*/  LOP3.LUT R0, R2, R0, R7, 0xfe, !PT ;  /* 0x0000000002007212 */ /* 0x000fce00078efe07 */
.L_x_5268:
[----:B------:R-:W-:Y:S05]  /*8560*/  BSYNC.RECONVERGENT B0 ;  /* 0x0000000000007941 */ /* 0x000fea0003800200 */
.L_x_5267:
[----:B------:R-:W-:Y:S01]  /*8570*/  F2FP.BF16.F32.PACK_AB R0, RZ, R0 ;  /* 0x00000000ff00723e */ /* 0x000fe200000010ff */
[----:B------:R-:W-:Y:S06]  /*8580*/  BRA `(.L_x_5248) ;  /* 0x0000000000a87947 */ /* 0x000fec0003800000 */
.L_x_5260:
        /* <DEDUP_REMOVED lines=14> */
.L_x_5274:
[----:B------:R-:W-:Y:S05]  /*8670*/  BSYNC.RECONVERGENT B0 ;  /* 0x0000000000007941 */ /* 0x000fea0003800200 */
.L_x_5273:
[----:B------:R-:W-:Y:S01]  /*8680*/  F2FP.BF16.F32.PACK_AB R0, RZ, R0 ;  /* 0x00000000ff00723e */ /* 0x000fe200000010ff */
[----:B------:R-:W-:Y:S06]  /*8690*/  BRA `(.L_x_5248) ;  /* 0x0000000000647947 */ /* 0x000fec0003800000 */
.L_x_5247:
        /* <DEDUP_REMOVED lines=16> */
.L_x_5275:
[----:B------:R-:W-:Y:S01]  /*87a0*/  PRMT R0, RZ, 0x7610, R0 ;  /* 0x00007610ff007816 */ /* 0x000fe20000000000 */
[----:B------:R-:W-:Y:S06]  /*87b0*/  BRA `(.L_x_5248) ;  /* 0x00000000001c7947 */ /* 0x000fec0003800000 */
.L_x_5272:
[----:B------:R-:W2:Y:S02]  /*87c0*/  LDG.E.64 R2, desc[UR36][R2.64] ;  /* 0x0000002402027981 */ /* 0x000ea4000c1e1b00 */
[----:B--2---:R-:W0:Y:S02]  /*87d0*/  I2F.U64 R0, R2 ;  /* 0x0000000200007312 */ /* 0x004e240000301000 */
[----:B0-----:R-:W-:Y:S01]  /*87e0*/  F2FP.BF16.F32.PACK_AB R0, RZ, R0 ;  /* 0x00000000ff00723e */ /* 0x001fe200000010ff */
[----:B------:R-:W-:Y:S06]  /*87f0*/  BRA `(.L_x_5248) ;  /* 0x00000000000c7947 */ /* 0x000fec0003800000 */
.L_x_5271:
[----:B------:R-:W2:Y:S02]  /*8800*/  LDG.E R2, desc[UR36][R2.64] ;  /* 0x0000002402027981 */ /* 0x000ea4000c1e1900 */
[----:B--2---:R-:W-:-:S04]  /*8810*/  I2FP.F32.U32 R0, R2 ;  /* 0x0000000200007245 */ /* 0x004fc80000201000 */
[----:B------:R-:W-:-:S07]  /*8820*/  F2FP.BF16.F32.PACK_AB R0, RZ, R0 ;  /* 0x00000000ff00723e */ /* 0x000fce00000010ff */
.L_x_5248:
[----:B-----5:R-:W-:Y:S01]  /*8830*/  SHF.L.U32 R0, R0, 0x10, RZ ;  /* 0x0000001000007819 */ /* 0x020fe200000006ff */
[----:B------:R-:W1:Y:S03]  /*8840*/  LDCU.64 UR6, c[0x0][0x580] ;  /* 0x0000b000ff0677ac */ /* 0x000e660008000a00 */
        /* <DEDUP_REMOVED lines=25> */
.L_x_5279:
[----:B-1----:R-:W-:-:S06]  /*89e0*/  SHF.L.U32 R5, R5, 0x10, RZ ;  /* 0x0000001005057819 */ /* 0x002fcc00000006ff */
[----:B------:R-:W1:Y:S02]  /*89f0*/  F2I.S64.TRUNC R4, R5 ;  /* 0x0000000500047311 */ /* 0x000e64000020d900 */
[----:B-1----:R1:W-:Y:S01]  /*8a00*/  STG.E.U8 desc[UR36][R2.64], R4 ;  /* 0x0000000402007986 */ /* 0x0023e2000c101124 */
[----:B------:R-:W-:Y:S05]  /*8a10*/  BRA `(.L_x_5281) ;  /* 0x0000000c006c7947 */ /* 0x000fea0003800000 */
.L_x_5278:
[----:B------:R-:W-:-:S09]  /*8a20*/  UISETP.NE.AND UP0, UPT, UR4, 0x2, UPT ;  /* 0x000000020400788c */ /* 0x000fd2000bf05270 */
[----:B------:R-:W-:Y:S05]  /*8a30*/  BRA.U !UP0, `(.L_x_5282) ;  /* 0x0000000108307547 */ /* 0x000fea000b800000 */
[----:B------:R-:W-:-:S09]  /*8a40*/  UISETP.NE.AND UP0, UPT, UR4, 0x3, UPT ;  /* 0x000000030400788c */ /* 0x000fd2000bf05270 */
[----:B------:R-:W-:Y:S05]  /*8a50*/  BRA.U !UP0, `(.L_x_5283) ;  /* 0x0000000108187547 */ /* 0x000fea000b800000 */
[----:B------:R-:W-:-:S09]  /*8a60*/  UISETP.NE.AND UP0, UPT, UR4, 0x4, UPT ;  /* 0x000000040400788c */ /* 0x000fd2000bf05270 */
[----:B------:R-:W-:Y:S05]  /*8a70*/  BRA.U UP0, `(.L_x_5280) ;  /* 0x0000000900787547 */ /* 0x000fea000b800000 */
[----:B-1----:R-:W-:-:S06]  /*8a80*/  IMAD.U32 R5, R5, 0x10000, RZ ;  /* 0x0001000005057824 */ /* 0x002fcc00078e00ff */
[----:B------:R-:W1:Y:S02]  /*8a90*/  F2I.S64.TRUNC R4, R5 ;  /* 0x0000000500047311 */ /* 0x000e64000020d900 */
[----:B-1----:R2:W-:Y:S01]  /*8aa0*/  STG.E.64 desc[UR36][R2.64], R4 ;  /* 0x0000000402007986 */ /* 0x0025e2000c101b24 */
[----:B------:R-:W-:Y:S05]  /*8ab0*/  BRA `(.L_x_5281) ;  /* 0x0000000c00447947 */ /* 0x000fea0003800000 */
.L_x_5283:
[----:B-1----:R-:W-:-:S06]  /*8ac0*/  IMAD.U32 R5, R5, 0x10000, RZ ;  /* 0x0001000005057824 */ /* 0x002fcc00078e00ff */
[----:B------:R-:W1:Y:S02]  /*8ad0*/  F2I.FTZ.TRUNC.NTZ R5, R5 ;  /* 0x0000000500057305 */ /* 0x000e64000021f100 */
[----:B-1----:R3:W-:Y:S01]  /*8ae0*/  STG.E desc[UR36][R2.64], R5 ;  /* 0x0000000502007986 */ /* 0x0027e2000c101924 */
[----:B------:R-:W-:Y:S05]  /*8af0*/  BRA `(.L_x_5281) ;  /* 0x0000000c00347947 */ /* 0x000fea0003800000 */
.L_x_5282:
[----:B-1----:R-:W-:-:S06]  /*8b00*/  SHF.L.U32 R5, R5, 0x10, RZ ;  /* 0x0000001005057819 */ /* 0x002fcc00000006ff */
[----:B------:R-:W1:Y:S02]  /*8b10*/  F2I.FTZ.TRUNC.NTZ R5, R5 ;  /* 0x0000000500057305 */ /* 0x000e64000021f100 */
[----:B-1----:R1:W-:Y:S01]  /*8b20*/  STG.E.U16 desc[UR36][R2.64], R5 ;  /* 0x0000000502007986 */ /* 0x0023e2000c101524 */
[----:B------:R-:W-:Y:S05]  /*8b30*/  BRA `(.L_x_5281) ;  /* 0x0000000c00247947 */ /* 0x000fea0003800000 */
.L_x_5277:
        /* <DEDUP_REMOVED lines=9> */
.L_x_5285:
[----:B01----:R-:W-:-:S05]  /*8bd0*/  IMAD.U32 R0, R5, 0x10000, RZ ;  /* 0x0001000005007824 */ /* 0x003fca00078e00ff */
[----:B------:R-:W-:-:S05]  /*8be0*/  F2FP.F16.F32.PACK_AB R0, RZ, R0 ;  /* 0x00000000ff00723e */ /* 0x000fca00000000ff */
[----:B------:R0:W-:Y:S01]  /*8bf0*/  STG.E.U16 desc[UR36][R2.64], R0 ;  /* 0x0000000002007986 */ /* 0x0001e2000c101524 */
[----:B------:R-:W-:Y:S05]  /*8c00*/  BRA `(.L_x_5281) ;  /* 0x0000000800f07947 */ /* 0x000fea0003800000 */
.L_x_5284:
[----:B------:R-:W-:-:S09]  /*8c10*/  UISETP.NE.AND UP0, UPT, UR4, 0x7, UPT ;  /* 0x000000070400788c */ /* 0x000fd2000bf05270 */
[----:B------:R-:W-:Y:S05]  /*8c20*/  BRA.U !UP0, `(.L_x_5286) ;  /* 0x0000000108347547 */ /* 0x000fea000b800000 */
[----:B------:R-:W-:-:S09]  /*8c30*/  UISETP.NE.AND UP0, UPT, UR4, 0x8, UPT ;  /* 0x000000080400788c */ /* 0x000fd2000bf05270 */
[----:B------:R-:W-:Y:S05]  /*8c40*/  BRA.U !UP0, `(.L_x_5287) ;  /* 0x0000000108187547 */ /* 0x000fea000b800000 */
[----:B------:R-:W-:-:S09]  /*8c50*/  UISETP.NE.AND UP0, UPT, UR4, 0x9, UPT ;  /* 0x000000090400788c */ /* 0x000fd2000bf05270 */
[----:B------:R-:W-:Y:S05]  /*8c60*/  BRA.U UP0, `(.L_x_5280) ;  /* 0x0000000500fc7547 */ /* 0x000fea000b800000 */
[----:B-1----:R-:W-:Y:S01]  /*8c70*/  SHF.L.U32 R4, R5, 0x10, RZ ;  /* 0x0000001005047819 */ /* 0x002fe200000006ff */
[----:B------:R-:W-:-:S05]  /*8c80*/  IMAD.MOV.U32 R5, RZ, RZ, RZ ;  /* 0x000000ffff057224 */ /* 0x000fca00078e00ff */
[----:B------:R1:W-:Y:S01]  /*8c90*/  STG.E.64 desc[UR36][R2.64], R4 ;  /* 0x0000000402007986 */ /* 0x0003e2000c101b24 */
[----:B------:R-:W-:Y:S05]  /*8ca0*/  BRA `(.L_x_5281) ;  /* 0x0000000800c87947 */ /* 0x000fea0003800000 */
.L_x_5287:
[----:B-1----:R-:W-:-:S05]  /*8cb0*/  IMAD.U32 R5, R5, 0x10000, RZ ;  /* 0x0001000005057824 */ /* 0x002fca00078e00ff */
[----:B------:R-:W-:-:S04]  /*8cc0*/  F2FP.F16.F32.PACK_AB R5, RZ, R5 ;  /* 0x00000005ff05723e */ /* 0x000fc800000000ff */
[----:B------:R-:W-:-:S05]  /*8cd0*/  PRMT R5, R5, 0x5410, RZ ;  /* 0x0000541005057816 */ /* 0x000fca00000000ff */
[----:B------:R1:W-:Y:S01]  /*8ce0*/  STG.E desc[UR36][R2.64], R5 ;  /* 0x0000000502007986 */ /* 0x0003e2000c101924 */
[----:B------:R-:W-:Y:S05]  /*8cf0*/  BRA `(.L_x_5281) ;  /* 0x0000000800b47947 */ /* 0x000fea0003800000 */
.L_x_5286:
[----:B-1----:R-:W-:-:S05]  /*8d00*/  SHF.L.U32 R4, R5, 0x10, RZ ;  /* 0x0000001005047819 */ /* 0x002fca00000006ff */
[----:B------:R-:W-:-:S06]  /*8d10*/  FMUL.FTZ R4, R4, 1 ;  /* 0x3f80000004047820 */ /* 0x000fcc0000410000 */
[----:B------:R-:W1:Y:S02]  /*8d20*/  F2F.F64.F32 R4, R4 ;  /* 0x0000000400047310 */ /* 0x000e640000201800 */
[----:B-1----:R1:W-:Y:S01]  /*8d30*/  STG.E.64 desc[UR36][R2.64], R4 ;  /* 0x0000000402007986 */ /* 0x0023e2000c101b24 */
[----:B------:R-:W-:Y:S05]  /*8d40*/  BRA `(.L_x_5281) ;  /* 0x0000000800a07947 */ /* 0x000fea0003800000 */
.L_x_5276:
        /* <DEDUP_REMOVED lines=14> */
.L_x_5291:
[----:B-1----:R-:W-:Y:S01]  /*8e30*/  IMAD.U32 R5, R5, 0x10000, RZ ;  /* 0x0001000005057824 */ /* 0x002fe200078e00ff */
[----:B------:R-:W-:Y:S01]  /*8e40*/  BSSY.RECONVERGENT B0, `(.L_x_5292) ;  /* 0x0000013000007945 */ /* 0x000fe20003800200 */
[----:B0-----:R-:W-:-:S03]  /*8e50*/  MOV R0, 0x80 ;  /* 0x0000008000007802 */ /* 0x001fc60000000f00 */
        /* <DEDUP_REMOVED lines=15> */
.L_x_5294:
[----:B------:R-:W-:-:S04]  /*8f50*/  SHF.R.U32.HI R5, RZ, 0x18, R5 ;  /* 0x00000018ff057819 */ /* 0x000fc80000011605 */
[----:B------:R-:W-:-:S07]  /*8f60*/  LOP3.LUT R0, R0, 0x80, R5, 0xf8, !PT ;  /* 0x0000008000007812 */ /* 0x000fce00078ef805 */
.L_x_5293:
[----:B------:R-:W-:Y:S05]  /*8f70*/  BSYNC.RECONVERGENT B0 ;  /* 0x0000000000007941 */ /* 0x000fea0003800200 */
.L_x_5292:
[----:B------:R0:W-:Y:S01]  /*8f80*/  STG.E.U8 desc[UR36][R2.64], R0 ;  /* 0x0000000002007986 */ /* 0x0001e2000c101124 */
[----:B------:R-:W-:Y:S05]  /*8f90*/  BRA `(.L_x_5281) ;  /* 0x00000008000c7947 */ /* 0x000fea0003800000 */
.L_x_5290:
[----:B-1----:R-:W-:Y:S01]  /*8fa0*/  IMAD.U32 R5, R5, 0x10000, RZ ;  /* 0x0001000005057824 */ /* 0x002fe200078e00ff */
[----:B------:R-:W-:Y:S01]  /*8fb0*/  BSSY.RECONVERGENT B0, `(.L_x_5295) ;  /* 0x0000013000007945 */ /* 0x000fe20003800200 */
[----:B0-----:R-:W-:-:S03]  /*8fc0*/  HFMA2 R0, -RZ, RZ, 0, 7.62939453125e-06 ;  /* 0x00000080ff007431 */ /* 0x001fc600000001ff */
        /* <DEDUP_REMOVED lines=15> */
.L_x_5297:
[----:B------:R-:W-:-:S04]  /*90c0*/  SHF.R.U32.HI R5, RZ, 0x18, R5 ;  /* 0x00000018ff057819 */ /* 0x000fc80000011605 */
[----:B------:R-:W-:-:S07]  /*90d0*/  LOP3.LUT R0, R0, 0x80, R5, 0xf8, !PT ;  /* 0x0000008000007812 */ /* 0x000fce00078ef805 */
.L_x_5296:
[----:B------:R-:W-:Y:S05]  /*90e0*/  BSYNC.RECONVERGENT B0 ;  /* 0x0000000000007941 */ /* 0x000fea0003800200 */
.L_x_5295:
[----:B------:R0:W-:Y:S01]  /*90f0*/  STG.E.U8 desc[UR36][R2.64], R0 ;  /* 0x0000000002007986 */ /* 0x0001e2000c101124 */
[----:B------:R-:W-:Y:S05]  /*9100*/  BRA `(.L_x_5281) ;  /* 0x0000000400b07947 */ /* 0x000fea0003800000 */
.L_x_5289:
        /* <DEDUP_REMOVED lines=22> */
.L_x_5299:
[----:B-1----:R-:W-:-:S06]  /*9270*/  IMAD.U32 R5, R5, 0x10000, RZ ;  /* 0x0001000005057824 */ /* 0x002fcc00078e00ff */
[----:B------:R-:W1:Y:S02]  /*9280*/  F2I.U64.TRUNC R4, R5 ;  /* 0x0000000500047311 */ /* 0x000e64000020d800 */
[----:B-1----:R1:W-:Y:S01]  /*9290*/  STG.E.64 desc[UR36][R2.64], R4 ;  /* 0x0000000402007986 */ /* 0x0023e2000c101b24 */
[----:B------:R-:W-:Y:S05]  /*92a0*/  BRA `(.L_x_5281) ;  /* 0x0000000400487947 */ /* 0x000fea0003800000 */
.L_x_5298:
[----:B-1----:R-:W-:-:S06]  /*92b0*/  IMAD.U32 R5, R5, 0x10000, RZ ;  /* 0x0001000005057824 */ /* 0x002fcc00078e00ff */
[----:B------:R-:W1:Y:S02]  /*92c0*/  F2I.FTZ.U32.TRUNC.NTZ R5, R5 ;  /* 0x0000000500057305 */ /* 0x000e64000021f000 */
[----:B-1----:R1:W-:Y:S01]  /*92d0*/  STG.E desc[UR36][R2.64], R5 ;  /* 0x0000000502007986 */ /* 0x0023e2000c101924 */
[----:B------:R-:W-:Y:S05]  /*92e0*/  BRA `(.L_x_5281) ;  /* 0x0000000400387947 */ /* 0x000fea0003800000 */
.L_x_5288:
[----:B------:R-:W-:-:S09]  /*92f0*/  UISETP.GT.AND UP0, UPT, UR4, 0xe, UPT ;  /* 0x0000000e0400788c */ /* 0x000fd2000bf04270 */
[----:B------:R-:W-:Y:S05]  /*9300*/  BRA.U UP0, `(.L_x_5300) ;  /* 0x00000001003c7547 */ /* 0x000fea000b800000 */
[----:B------:R-:W-:-:S09]  /*9310*/  UISETP.NE.AND UP0, UPT, UR4, 0xa, UPT ;  /* 0x0000000a0400788c */ /* 0x000fd2000bf05270 */
[----:B------:R-:W-:Y:S05]  /*9320*/  BRA.U !UP0, `(.L_x_5301) ;  /* 0x00000001081c7547 */ /* 0x000fea000b800000 */
[----:B------:R-:W-:-:S09]  /*9330*/  UISETP.NE.AND UP0, UPT, UR4, 0xb, UPT ;  /* 0x0000000b0400788c */ /* 0x000fd2000bf05270 */
[----:B------:R-:W-:Y:S05]  /*9340*/  BRA.U UP0, `(.L_x_5280) ;  /* 0x0000000100447547 */ /* 0x000fea000b800000 */
[----:B-1----:R-:W-:-:S04]  /*9350*/  SHF.L.U32 R5, R5, 0x10, RZ ;  /* 0x0000001005057819 */ /* 0x002fc800000006ff */
[----:B------:R-:W-:-:S04]  /*9360*/  FSETP.NEU.FTZ.AND P0, PT, R5, RZ, PT ;  /* 0x000000ff0500720b */ /* 0x000fc80003f1d000 */
[----:B------:R-:W-:-:S05]  /*9370*/  SEL R5, RZ, 0x1, !P0 ;  /* 0x00000001ff057807 */ /* 0x000fca0004000000 */
[----:B------:R1:W-:Y:S01]  /*9380*/  STG.E.U8 desc[UR36][R2.64], R5 ;  /* 0x0000000502007986 */ /* 0x0003e2000c101124 */
[----:B------:R-:W-:Y:S05]  /*9390*/  BRA `(.L_x_5281) ;  /* 0x00000004000c7947 */ /* 0x000fea0003800000 */
.L_x_5301:
[----:B-1----:R-:W-:Y:S01]  /*93a0*/  IMAD.U32 R5, R5, 0x10000, RZ ;  /* 0x0001000005057824 */ /* 0x002fe200078e00ff */
[----:B------:R-:W-:-:S03]  /*93b0*/  CS2R R6, SRZ ;  /* 0x0000000000067805 */ /* 0x000fc6000001ff00 */
[----:B------:R-:W-:-:S06]  /*93c0*/  FMUL.FTZ R5, R5, 1 ;  /* 0x3f80000005057820 */ /* 0x000fcc0000410000 */
[----:B------:R-:W1:Y:S02]  /*93d0*/  F2F.F64.F32 R4, R5 ;  /* 0x0000000500047310 */ /* 0x000e640000201800 */
[----:B-1----:R1:W-:Y:S01]  /*93e0*/  STG.E.128 desc[UR36][R2.64], R4 ;  /* 0x0000000402007986 */ /* 0x0023e2000c101d24 */
[----:B------:R-:W-:Y:S05]  /*93f0*/  BRA `(.L_x_5281) ;  /* 0x0000000000f47947 */ /* 0x000fea0003800000 */
.L_x_5300:
[----:B------:R-:W-:-:S09]  /*9400*/  UISETP.NE.AND UP0, UPT, UR4, 0xf, UPT ;  /* 0x0000000f0400788c */ /* 0x000fd2000bf05270 */
[----:B------:R-:W-:Y:S05]  /*9410*/  BRA.U !UP0, `(.L_x_5302) ;  /* 0x0000000108e87547 */ /* 0x000fea000b800000 */
[----:B------:R-:W-:-:S09]  /*9420*/  UISETP.NE.AND UP0, UPT, UR4, 0x17, UPT ;  /* 0x000000170400788c */ /* 0x000fd2000bf05270 */
[----:B------:R-:W-:Y:S05]  /*9430*/  BRA.U !UP0, `(.L_x_5303) ;  /* 0x0000000108907547 */ /* 0x000fea000b800000 */
[----:B------:R-:W-:-:S09]  /*9440*/  UISETP.NE.AND UP0, UPT, UR4, 0x18, UPT ;  /* 0x000000180400788c */ /* 0x000fd2000bf05270 */
[----:B------:R-:W-:Y:S05]  /*9450*/  BRA.U !UP0, `(.L_x_5304) ;  /* 0x0000000108447547 */ /* 0x000fea000b800000 */
.L_x_5280:
[----:B0-----:R-:W-:Y:S01]  /*9460*/  MOV R0, 0x0 ;  /* 0x0000000000007802 */ /* 0x001fe20000000f00 */
[----:B------:R-:W0:Y:S01]  /*9470*/  LDCU.64 UR4, c[0x4][0x198] ;  /* 0x01003300ff0477ac */ /* 0x000e220008000a00 */
[----:B------:R-:W-:Y:S02]  /*9480*/  HFMA2 R12, -RZ, RZ, 0, 5.9604644775390625e-08 ;  /* 0x00000001ff0c7431 */ /* 0x000fe400000001ff */
[----:B------:R-:W-:Y:S01]  /*9490*/  IMAD.MOV.U32 R8, RZ, RZ, 0x65 ;  /* 0x00000065ff087424 */ /* 0x000fe200078e00ff */
[----:B------:R2:W3:Y:S01]  /*94a0*/  LDC.64 R2, c[0x4][R0] ;  /* 0x0100000000027b82 */ /* 0x0004e20000000a00 */
[----:B------:R-:W4:Y:S01]  /*94b0*/  LDCU.64 UR6, c[0x4][0x1a0] ;  /* 0x01003400ff0677ac */ /* 0x000f220008000a00 */
[----:B------:R-:W-:Y:S01]  /*94c0*/  IMAD.MOV.U32 R13, RZ, RZ, RZ ;  /* 0x000000ffff0d7224 */ /* 0x000fe200078e00ff */
[----:B------:R-:W5:Y:S01]  /*94d0*/  LDCU.64 UR8, c[0x4][0xb0] ;  /* 0x01001600ff0877ac */ /* 0x000f620008000a00 */
[----:B0-----:R-:W-:Y:S01]  /*94e0*/  IMAD.U32 R4, RZ, RZ, UR4 ;  /* 0x00000004ff047e24 */ /* 0x001fe2000f8e00ff */
[----:B-1----:R-:W-:Y:S01]  /*94f0*/  MOV R5, UR5 ;  /* 0x0000000500057c02 */ /* 0x002fe20008000f00 */
[----:B----4-:R-:W-:-:S02]  /*9500*/  IMAD.U32 R6, RZ, RZ, UR6 ;  /* 0x00000006ff067e24 */ /* 0x010fc4000f8e00ff */
[----:B------:R-:W-:Y:S01]  /*9510*/  IMAD.U32 R7, RZ, RZ, UR7 ;  /* 0x00000007ff077e24 */ /* 0x000fe2000f8e00ff */
[----:B-----5:R-:W-:Y:S01]  /*9520*/  MOV R10, UR8 ;  /* 0x00000008000a7c02 */ /* 0x020fe20008000f00 */
[----:B--2---:R-:W-:-:S07]  /*9530*/  IMAD.U32 R11, RZ, RZ, UR9 ;  /* 0x00000009ff0b7e24 */ /* 0x004fce000f8e00ff */
[----:B------:R-:W-:-:S07]  /*9540*/  LEPC R20, `(.L_x_5305) ;  /* 0x000000001014794e */ /* 0x000fce0000000000 */
[----:B---3--:R-:W-:Y:S05]  /*9550*/  CALL.ABS.NOINC R2 ;  /* 0x0000000002007343 */ /* 0x008fea0003c00000 */
.L_x_5305:
[----:B------:R-:W-:Y:S05]  /*9560*/  BRA `(.L_x_5281) ;  /* 0x0000000000987947 */ /* 0x000fea0003800000 */
.L_x_5304:
[----:B-1----:R-:W-:Y:S01]  /*9570*/  IMAD.U32 R7, R5, 0x10000, RZ ;  /* 0x0001000005077824 */ /* 0x002fe200078e00ff */
[----:B------:R-:W-:Y:S01]  /*9580*/  BSSY.RECONVERGENT B0, `(.L_x_5306) ;  /* 0x000000c000007945 */ /* 0x000fe20003800200 */
[----:B0-----:R-:W-:-:S03]  /*9590*/  MOV R0, 0x7f ;  /* 0x0000007f00007802 */ /* 0x001fc60000000f00 */
        /* <DEDUP_REMOVED lines=10> */
.L_x_5307:
[----:B------:R-:W-:Y:S05]  /*9640*/  BSYNC.RECONVERGENT B0 ;  /* 0x0000000000007941 */ /* 0x000fea0003800200 */
.L_x_5306:
[----:B------:R-:W-:-:S05]  /*9650*/  LOP3.LUT R5, R0, 0x80, R5, 0xf8, !PT ;  /* 0x0000008000057812 */ /* 0x000fca00078ef805 */
[----:B------:R0:W-:Y:S01]  /*9660*/  STG.E.U8 desc[UR36][R2.64], R5 ;  /* 0x0000000502007986 */ /* 0x0001e2000c101124 */
[----:B------:R-:W-:Y:S05]  /*9670*/  BRA `(.L_x_5281) ;  /* 0x0000000000547947 */ /* 0x000fea0003800000 */
.L_x_5303:
[----:B-1----:R-:W-:Y:S01]  /*9680*/  IMAD.U32 R5, R5, 0x10000, RZ ;  /* 0x0001000005057824 */ /* 0x002fe200078e00ff */
[----:B------:R-:W-:Y:S04]  /*9690*/  BSSY.RECONVERGENT B0, `(.L_x_5308) ;  /* 0x000000e000007945 */ /* 0x000fe80003800200 */
        /* <DEDUP_REMOVED lines=10> */
.L_x_5309:
[----:B0-----:R-:W-:Y:S01]  /*9740*/  IMAD.MOV.U32 R0, RZ, RZ, 0x7f ;  /* 0x0000007fff007424 */ /* 0x001fe200078e00ff */
[----:B------:R-:W-:-:S04]  /*9750*/  ISETP.GT.U32.AND P0, PT, R4, 0x7f800000, PT ;  /* 0x7f8000000400780c */ /* 0x000fc80003f04070 */
[----:B------:R-:W-:-:S09]  /*9760*/  SEL R0, R0, 0x7c, P0 ;  /* 0x0000007c00007807 */ /* 0x000fd20000000000 */
.L_x_5310:
[----:B------:R-:W-:Y:S05]  /*9770*/  BSYNC.RECONVERGENT B0 ;  /* 0x0000000000007941 */ /* 0x000fea0003800200 */
.L_x_5308:
[----:B------:R-:W-:-:S04]  /*9780*/  SHF.R.U32.HI R5, RZ, 0x18, R5 ;  /* 0x00000018ff057819 */ /* 0x000fc80000011605 */
[----:B------:R-:W-:-:S05]  /*9790*/  LOP3.LUT R5, R0, 0x80, R5, 0xf8, !PT ;  /* 0x0000008000057812 */ /* 0x000fca00078ef805 */
[----:B------:R0:W-:Y:S01]  /*97a0*/  STG.E.U8 desc[UR36][R2.64], R5 ;  /* 0x0000000502007986 */ /* 0x0001e2000c101124 */
[----:B------:R-:W-:Y:S05]  /*97b0*/  BRA `(.L_x_5281) ;  /* 0x0000000000047947 */ /* 0x000fea0003800000 */
.L_x_5302:
[----:B-1----:R1:W-:Y:S02]  /*97c0*/  STG.E.U16 desc[UR36][R2.64], R5 ;  /* 0x0000000502007986 */ /* 0x0023e4000c101524 */
.L_x_5281:
[----:B------:R-:W-:-:S07]  /*97d0*/  IADD3 R17, PT, PT, R17, 0x80, RZ ;  /* 0x0000008011117810 */ /* 0x000fce0007ffe0ff */
.L_x_5241:
[----:B------:R-:W-:Y:S05]  /*97e0*/  BSYNC.RECONVERGENT B6 ;  /* 0x0000000000067941 */ /* 0x000fea0003800200 */
.L_x_5240:
[----:B------:R-:W5:Y:S02]  /*97f0*/  LDCU UR4, c[0x0][0x380] ;  /* 0x00007000ff0477ac */ /* 0x000f640008000800 */
[----:B-----5:R-:W-:-:S13]  /*9800*/  ISETP.GE.AND P0, PT, R17, UR4, PT ;  /* 0x0000000411007c0c */ /* 0x020fda000bf06270 */
[----:B------:R-:W-:Y:S05]  /*9810*/  @P0 EXIT ;  /* 0x000000000000094d */ /* 0x000fea0003800000 */
[----:B------:R-:W5:Y:S01]  /*9820*/  LDCU UR4, c[0x0][0x388] ;  /* 0x00007100ff0477ac */ /* 0x000f620008000800 */
[----:B0-----:R-:W-:Y:S02]  /*9830*/  IMAD.MOV.U32 R0, RZ, RZ, RZ ;  /* 0x000000ffff007224 */ /* 0x001fe400078e00ff */
        /* <DEDUP_REMOVED lines=301> */
.L_x_5311:
        /* <DEDUP_REMOVED lines=20> */
.L_x_5315:
[----:B------:R-:W2:Y:S02]  /*ac50*/  LDG.E.U8 R2, desc[UR36][R2.64] ;  /* 0x0000002402027981 */ /* 0x000ea4000c1e1100 */
[----:B--2---:R-:W-:-:S04]  /*ac60*/  I2FP.F32.U32 R0, R2 ;  /* 0x0000000200007245 */ /* 0x004fc80000201000 */
[----:B------:R-:W-:Y:S01]  /*ac70*/  F2FP.BF16.F32.PACK_AB R0, RZ, R0 ;  /* 0x00000000ff00723e */ /* 0x000fe200000010ff */
[----:B------:R-:W-:Y:S06]  /*ac80*/  BRA `(.L_x_5317) ;  /* 0x0000000c00847947 */ /* 0x000fec0003800000 */
.L_x_5314:
        /* <DEDUP_REMOVED lines=10> */
.L_x_5319:
[----:B------:R-:W2:Y:S02]  /*ad30*/  LDG.E R2, desc[UR36][R2.64] ;  /* 0x0000002402027981 */ /* 0x000ea4000c1e1900 */
[----:B--2---:R-:W-:-:S04]  /*ad40*/  I2FP.F32.S32 R0, R2 ;  /* 0x0000000200007245 */ /* 0x004fc80000201400 */
[----:B------:R-:W-:Y:S01]  /*ad50*/  F2FP.BF16.F32.PACK_AB R0, RZ, R0 ;  /* 0x00000000ff00723e */ /* 0x000fe200000010ff */
[----:B------:R-:W-:Y:S06]  /*ad60*/  BRA `(.L_x_5317) ;  /* 0x0000000c004c7947 */ /* 0x000fec0003800000 */
.L_x_5318:
[----:B------:R-:W2:Y:S02]  /*ad70*/  LDG.E.U16 R2, desc[UR36][R2.64] ;  /* 0x0000002402027981 */ /* 0x000ea4000c1e1500 */
[----:B--2---:R-:W0:Y:S02]  /*ad80*/  I2F.S16 R0, R2 ;  /* 0x0000000200007306 */ /* 0x004e240000101400 */
[----:B0-----:R-:W-:Y:S01]  /*ad90*/  F2FP.BF16.F32.PACK_AB R0, RZ, R0 ;  /* 0x00000000ff00723e */ /* 0x001fe200000010ff */
[----:B------:R-:W-:Y:S06]  /*ada0*/  BRA `(.L_x_5317) ;  /* 0x0000000c003c7947 */ /* 0x000fec0003800000 */
.L_x_5313:
        /* <DEDUP_REMOVED lines=9> */
.L_x_5321:
[----:B------:R-:W2:Y:S02]  /*ae40*/  LDG.E.U16 R0, desc[UR36][R2.64] ;  /* 0x0000002402007981 */ /* 0x000ea4000c1e1500 */
[----:B--2---:R-:W-:-:S05]  /*ae50*/  HADD2.F32 R0, -RZ, R0.H0_H0 ;  /* 0x20000000ff007230 */ /* 0x004fca0000004100 */
[----:B------:R-:W-:Y:S01]  /*ae60*/  F2FP.BF16.F32.PACK_AB R0, RZ, R0 ;  /* 0x00000000ff00723e */ /* 0x000fe200000010ff */
[----:B------:R-:W-:Y:S06]  /*ae70*/  BRA `(.L_x_5317) ;  /* 0x0000000c00087947 */ /* 0x000fec0003800000 */
.L_x_5320:
        /* <DEDUP_REMOVED lines=9> */
.L_x_5323:
[----:B------:R-:W2:Y:S02]  /*af10*/  LDG.E.U16 R2, desc[UR36][R2.64] ;  /* 0x0000002402027981 */ /* 0x000ea4000c1e1500 */
[----:B--2---:R-:W-:-:S05]  /*af20*/  HADD2.F32 R0, -RZ, R2.H0_H0 ;  /* 0x20000002ff007230 */ /* 0x004fca0000004100 */
[----:B------:R-:W-:Y:S01]  /*af30*/  F2FP.BF16.F32.PACK_AB R0, RZ, R0 ;  /* 0x00000000ff00723e */ /* 0x000fe200000010ff */
[----:B------:R-:W-:Y:S06]  /*af40*/  BRA `(.L_x_5317) ;  /* 0x0000000800d47947 */ /* 0x000fec0003800000 */
.L_x_5322:
        /* <DEDUP_REMOVED lines=8> */
.L_x_5312:
        /* <DEDUP_REMOVED lines=13> */
.L_x_5326:
        /* <DEDUP_REMOVED lines=8> */
.L_x_5325:
        /* <DEDUP_REMOVED lines=27> */
.L_x_5328:
        /* <DEDUP_REMOVED lines=13> */
.L_x_5327:
[----:B------:R0:W5:Y:S01]  /*b3a0*/  LDG.E.U16 R0, desc[UR36][R2.64] ;  /* 0x0000002402007981 */ /* 0x000162000c1e1500 */
[----:B------:R-:W-:Y:S05]  /*b3b0*/  BRA `(.L_x_5317) ;  /* 0x0000000400b87947 */ /* 0x000fea0003800000 */
.L_x_5324:
        /* <DEDUP_REMOVED lines=12> */
.L_x_5331:
        /* <DEDUP_REMOVED lines=21> */
.L_x_5335:
[----:B------:R-:W-:Y:S05]  /*b5d0*/  BSYNC.RECONVERGENT B1 ;  /* 0x0000000000017941 */ /* 0x000fea0003800200 */
.L_x_5334:
[----:B------:R-:W-:Y:S01]  /*b5e0*/  IMAD.SHL.U32 R0, R0, 0x100000, RZ ;  /* 0x0010000000007824 */ /* 0x000fe200078e00ff */
[----:B------:R-:W-:-:S04]  /*b5f0*/  LEA R2, R2, 0x3b800000, 0x17 ;  /* 0x3b80000002027811 */ /* 0x000fc800078eb8ff */
[----:B------:R-:W-:-:S07]  /*b600*/  LOP3.LUT R0, R2, R0, R7, 0xfe, !PT ;  /* 0x0000000002007212 */ /* 0x000fce00078efe07 */
.L_x_5333:
[----:B------:R-:W-:Y:S05]  /*b610*/  BSYNC.RECONVERGENT B0 ;  /* 0x0000000000007941 */ /* 0x000fea0003800200 */
.L_x_5332:
[----:B------:R-:W-:Y:S01]  /*b620*/  F2FP.BF16.F32.PACK_AB R0, RZ, R0 ;  /* 0x00000000ff00723e */ /* 0x000fe200000010ff */
[----:B------:R-:W-:Y:S06]  /*b630*/  BRA `(.L_x_5317) ;  /* 0x0000000400187947 */ /* 0x000fec0003800000 */
.L_x_5330:
        /* <DEDUP_REMOVED lines=21> */
.L_x_5339:
[----:B------:R-:W-:Y:S05]  /*b790*/  BSYNC.RECONVERGENT B1 ;  /* 0x0000000000017941 */ /* 0x000fea0003800200 */
.L_x_5338:
[----:B------:R-:W-:Y:S01]  /*b7a0*/  IMAD.SHL.U32 R0, R0, 0x200000, RZ ;  /* 0x0020000000007824 */ /* 0x000fe200078e00ff */
[----:B------:R-:W-:-:S04]  /*b7b0*/  LEA R2, R2, 0x37800000, 0x17 ;  /* 0x3780000002027811 */ /* 0x000fc800078eb8ff */
[----:B------:R-:W-:-:S07]  /*b7c0*/  LOP3.LUT R0, R2, R0, R7, 0xfe, !PT ;  /* 0x0000000002007212 */ /* 0x000fce00078efe07 */
.L_x_5337:
[----:B------:R-:W-:Y:S05]  /*b7d0*/  BSYNC.RECONVERGENT B0 ;  /* 0x0000000000007941 */ /* 0x000fea0003800200 */
.L_x_5336:
[----:B------:R-:W-:Y:S01]  /*b7e0*/  F2FP.BF16.F32.PACK_AB R0, RZ, R0 ;  /* 0x00000000ff00723e */ /* 0x000fe200000010ff */
[----:B------:R-:W-:Y:S06]  /*b7f0*/  BRA `(.L_x_5317) ;  /* 0x0000000000a87947 */ /* 0x000fec0003800000 */
.L_x_5329:
        /* <DEDUP_REMOVED lines=14> */
.L_x_5343:
[----:B------:R-:W-:Y:S05]  /*b8e0*/  BSYNC.RECONVERGENT B0 ;  /* 0x0000000000007941 */ /* 0x000fea0003800200 */
.L_x_5342:
[----:B------:R-:W-:Y:S01]  /*b8f0*/  F2FP.BF16.F32.PACK_AB R0, RZ, R0 ;  /* 0x00000000ff00723e */ /* 0x000fe200000010ff */
[----:B------:R-:W-:Y:S06]  /*b900*/  BRA `(.L_x_5317) ;  /* 0x0000000000647947 */ /* 0x000fec0003800000 */
.L_x_5316:
        /* <DEDUP_REMOVED lines=16> */
.L_x_5344:
[----:B------:R-:W-:Y:S01]  /*ba10*/  PRMT R0, RZ, 0x7610, R0 ;  /* 0x00007610ff007816 */ /* 0x000fe20000000000 */
[----:B------:R-:W-:Y:S06]  /*ba20*/  BRA `(.L_x_5317) ;  /* 0x00000000001c7947 */ /* 0x000fec0003800000 */
.L_x_5341:
[----:B------:R-:W2:Y:S02]  /*ba30*/  LDG.E.64 R2, desc[UR36][R2.64] ;  /* 0x0000002402027981 */ /* 0x000ea4000c1e1b00 */
[----:B--2---:R-:W0:Y:S02]  /*ba40*/  I2F.U64 R0, R2 ;  /* 0x0000000200007312 */ /* 0x004e240000301000 */
[----:B0-----:R-:W-:Y:S01]  /*ba50*/  F2FP.BF16.F32.PACK_AB R0, RZ, R0 ;  /* 0x00000000ff00723e */ /* 0x001fe200000010ff */
[----:B------:R-:W-:Y:S06]  /*ba60*/  BRA `(.L_x_5317) ;  /* 0x00000000000c7947 */ /* 0x000fec0003800000 */
.L_x_5340:
[----:B------:R-:W2:Y:S02]  /*ba70*/  LDG.E R2, desc[UR36][R2.64] ;  /* 0x0000002402027981 */ /* 0x000ea4000c1e1900 */
[----:B--2---:R-:W-:-:S04]  /*ba80*/  I2FP.F32.U32 R0, R2 ;  /* 0x0000000200007245 */ /* 0x004fc80000201000 */
[----:B------:R-:W-:-:S07]  /*ba90*/  F2FP.BF16.F32.PACK_AB R0, RZ, R0 ;  /* 0x00000000ff00723e */ /* 0x000fce00000010ff */
.L_x_5317:
[----:B-----5:R-:W-:Y:S01]  /*baa0*/  IMAD.U32 R0, R0, 0x10000, RZ ;  /* 0x0001000000007824 */ /* 0x020fe200078e00ff */
[----:B------:R-:W-:-:S04]  /*bab0*/  UPRMT UR4, UR42, 0x9910, URZ ;  /* 0x000099102a047896 */ /* 0x000fc800080000ff */
[C---:B------:R-:W-:Y:S01]  /*bac0*/  FSETP.GT.FTZ.AND P0, PT, R0.reuse, RZ, PT ;  /* 0x000000ff0000720b */ /* 0x040fe20003f14000 */
[----:B------:R-:W-:Y:S01]  /*bad0*/  UISETP.GT.AND UP0, UPT, UR4, 0x9, UPT ;  /* 0x000000090400788c */ /* 0x000fe2000bf04270 */
[----:B------:R-:W-:Y:S02]  /*bae0*/  FSETP.GEU.FTZ.AND P1, PT, R0, RZ, PT ;  /* 0x000000ff0000720b */ /* 0x000fe40003f3e000 */
[----:B0-----:R-:W-:Y:S02]  /*baf0*/  SEL R2, RZ, 0x1, !P0 ;  /* 0x00000001ff027807 */ /* 0x001fe40004000000 */
[----:B------:R-:W-:-:S07]  /*bb00*/  MOV R0, RZ ;  /* 0x000000ff00007202 */ /* 0x000fce0000000f00 */
[----:B------:R-:W-:Y:S02]  /*bb10*/  @!P0 IMAD.MOV R0, RZ, RZ, -0x1 ;  /* 0xffffffffff008424 */ /* 0x000fe400078e02ff */
[----:B------:R-:W-:-:S05]  /*bb20*/  @P1 IMAD.MOV R0, RZ, RZ, R2 ;  /* 0x000000ffff001224 */ /* 0x000fca00078e0202 */
[----:B------:R-:W-:-:S04]  /*bb30*/  I2FP.F32.S32 R0, R0 ;  /* 0x0000000000007245 */ /* 0x000fc80000201400 */
[----:B------:R0:W1:Y:S01]  /*bb40*/  F2F.BF16.F32 R3, R0 ;  /* 0x0000000000037304 */ /* 0x0000620000202000 */
        /* <DEDUP_REMOVED lines=9> */
[----:B01----:R-:W-:-:S04]  /*bbe0*/  SHF.L.U32 R0, R3, 0x10, RZ ;  /* 0x0000001003007819 */ /* 0x003fc800000006ff */
[----:B------:R-:W0:Y:S02]  /*bbf0*/  F2I.FTZ.TRUNC.NTZ R3, R0 ;  /* 0x0000000000037305 */ /* 0x000e24000021f100 */
[----:B0-----:R-:W-:Y:S01]  /*bc00*/  STG.E.U8 desc[UR36][R16.64], R3 ;  /* 0x0000000310007986 */ /* 0x001fe2000c101124 */
[----:B------:R-:W-:Y:S05]  /*bc10*/  EXIT ;  /* 0x000000000000794d */ /* 0x000fea0003800000 */
.L_x_5348:
[----:B-1----:R-:W-:-:S06]  /*bc20*/  IMAD.U32 R3, R3, 0x10000, RZ ;  /* 0x0001000003037824 */ /* 0x002fcc00078e00ff */
[----:B------:R-:W1:Y:S02]  /*bc30*/  F2I.S64.TRUNC R2, R3 ;  /* 0x0000000300027311 */ /* 0x000e64000020d900 */
[----:B-1----:R-:W-:Y:S01]  /*bc40*/  STG.E.U8 desc[UR36][R16.64], R2 ;  /* 0x0000000210007986 */ /* 0x002fe2000c101124 */
[----:B------:R-:W-:Y:S05]  /*bc50*/  EXIT ;  /* 0x000000000000794d */ /* 0x000fea0003800000 */
.L_x_5347:
        /* <DEDUP_REMOVED lines=8> */
[----:B-1----:R-:W-:Y:S01]  /*bce0*/  STG.E.64 desc[UR36][R16.64], R2 ;  /* 0x0000000210007986 */ /* 0x002fe2000c101b24 */
[----:B------:R-:W-:Y:S05]  /*bcf0*/  EXIT ;  /* 0x000000000000794d */ /* 0x000fea0003800000 */
.L_x_5351:
[----:B-1----:R-:W-:-:S06]  /*bd00*/  SHF.L.U32 R3, R3, 0x10, RZ ;  /* 0x0000001003037819 */ /* 0x002fcc00000006ff */
[----:B------:R-:W1:Y:S02]  /*bd10*/  F2I.FTZ.TRUNC.NTZ R3, R3 ;  /* 0x0000000300037305 */ /* 0x000e64000021f100 */
[----:B-1----:R-:W-:Y:S01]  /*bd20*/  STG.E desc[UR36][R16.64], R3 ;  /* 0x0000000310007986 */ /* 0x002fe2000c101924 */
[----:B------:R-:W-:Y:S05]  /*bd30*/  EXIT ;  /* 0x000000000000794d */ /* 0x000fea0003800000 */
.L_x_5350:
[----:B-1----:R-:W-:-:S06]  /*bd40*/  IMAD.U32 R3, R3, 0x10000, RZ ;  /* 0x0001000003037824 */ /* 0x002fcc00078e00ff */
[----:B------:R-:W1:Y:S02]  /*bd50*/  F2I.FTZ.TRUNC.NTZ R3, R3 ;  /* 0x0000000300037305 */ /* 0x000e64000021f100 */
[----:B-1----:R-:W-:Y:S01]  /*bd60*/  STG.E.U16 desc[UR36][R16.64], R3 ;  /* 0x0000000310007986 */ /* 0x002fe2000c101524 */
[----:B------:R-:W-:Y:S05]  /*bd70*/  EXIT ;  /* 0x000000000000794d */ /* 0x000fea0003800000 */
.L_x_5346:
[----:B------:R-:W-:-:S09]  /*bd80*/  UISETP.GT.AND UP0, UPT, UR4, 0x6, UPT ;  /* 0x000000060400788c */ /* 0x000fd2000bf04270 */
[----:B------:R-:W-:Y:S05]  /*bd90*/  BRA.U UP0, `(.L_x_5352) ;  /* 0x00000001002c7547 */ /* 0x000fea000b800000 */
[----:B------:R-:W-:-:S09]  /*bda0*/  UISETP.NE.AND UP0, UPT, UR4, 0x5, UPT ;  /* 0x000000050400788c */ /* 0x000fd2000bf05270 */
[----:B------:R-:W-:Y:S05]  /*bdb0*/  BRA.U !UP0, `(.L_x_5353) ;  /* 0x0000000108147547 */ /* 0x000fea000b800000 */
[----:B------:R-:W-:-:S09]  /*bdc0*/  UISETP.NE.AND UP0, UPT, UR4, 0x6, UPT ;  /* 0x000000060400788c */ /* 0x000fd2000bf05270 */
[----:B------:R-:W-:Y:S05]  /*bdd0*/  BRA.U UP0, `(.L_x_5349) ;  /* 0x0000000900307547 */ /* 0x000fea000b800000 */
[----:B-1----:R-:W-:-:S05]  /*bde0*/  IMAD.U32 R3, R3, 0x10000, RZ ;  /* 0x0001000003037824 */ /* 0x002fca00078e00ff */
[----:B------:R-:W-:Y:S01]  /*bdf0*/  STG.E desc[UR36][R16.64], R3 ;  /* 0x0000000310007986 */ /* 0x000fe2000c101924 */
[----:B------:R-:W-:Y:S05]  /*be00*/  EXIT ;  /* 0x000000000000794d */ /* 0x000fea0003800000 */
.L_x_5353:
[----:B01----:R-:W-:-:S04]  /*be10*/  SHF.L.U32 R0, R3, 0x10, RZ ;  /* 0x0000001003007819 */ /* 0x003fc800000006ff */
[----:B------:R-:W-:-:S05]  /*be20*/  F2FP.F16.F32.PACK_AB R0, RZ, R0 ;  /* 0x00000000ff00723e */ /* 0x000fca00000000ff */
[----:B------:R-:W-:Y:S01]  /*be30*/  STG.E.U16 desc[UR36][R16.64], R0 ;  /* 0x0000000010007986 */ /* 0x000fe2000c101524 */
[----:B------:R-:W-:Y:S05]  /*be40*/  EXIT ;  /* 0x000000000000794d */ /* 0x000fea0003800000 */
.L_x_5352:
        /* <DEDUP_REMOVED lines=8> */
[----:B------:R-:W-:Y:S01]  /*bed0*/  STG.E.64 desc[UR36][R16.64], R2 ;  /* 0x0000000210007986 */ /* 0x000fe2000c101b24 */
[----:B------:R-:W-:Y:S05]  /*bee0*/  EXIT ;  /* 0x000000000000794d */ /* 0x000fea0003800000 */
.L_x_5355:
[----:B-1----:R-:W-:-:S04]  /*bef0*/  SHF.L.U32 R3, R3, 0x10, RZ ;  /* 0x0000001003037819 */ /* 0x002fc800000006ff */
[----:B------:R-:W-:-:S04]  /*bf00*/  F2FP.F16.F32.PACK_AB R3, RZ, R3 ;  /* 0x00000003ff03723e */ /* 0x000fc800000000ff */
[----:B------:R-:W-:-:S05]  /*bf10*/  PRMT R3, R3, 0x5410, RZ ;  /* 0x0000541003037816 */ /* 0x000fca00000000ff */
[----:B------:R-:W-:Y:S01]  /*bf20*/  STG.E desc[UR36][R16.64], R3 ;  /* 0x0000000310007986 */ /* 0x000fe2000c101924 */
[----:B------:R-:W-:Y:S05]  /*bf30*/  EXIT ;  /* 0x000000000000794d */ /* 0x000fea0003800000 */
.L_x_5354:
[----:B-1----:R-:W-:-:S04]  /*bf40*/  IMAD.U32 R2, R3, 0x10000, RZ ;  /* 0x0001000003027824 */ /* 0x002fc800078e00ff */
[----:B------:R-:W-:-:S06]  /*bf50*/  FMUL.FTZ R2, R2, 1 ;  /* 0x3f80000002027820 */ /* 0x000fcc0000410000 */
[----:B------:R-:W1:Y:S02]  /*bf60*/  F2F.F64.F32 R2, R2 ;  /* 0x0000000200027310 */ /* 0x000e640000201800 */
[----:B-1----:R-:W-:Y:S01]  /*bf70*/  STG.E.64 desc[UR36][R16.64], R2 ;  /* 0x0000000210007986 */ /* 0x002fe2000c101b24 */
[----:B------:R-:W-:Y:S05]  /*bf80*/  EXIT ;  /* 0x000000000000794d */ /* 0x000fea0003800000 */
.L_x_5345:
        /* <DEDUP_REMOVED lines=12> */
[----:B-1----:R-:W-:Y:S01]  /*c050*/  STG.E.U16 desc[UR36][R16.64], R3 ;  /* 0x0000000310007986 */ /* 0x002fe2000c101524 */
[----:B------:R-:W-:Y:S05]  /*c060*/  EXIT ;  /* 0x000000000000794d */ /* 0x000fea0003800000 */
.L_x_5359:
[----:B-1----:R-:W-:Y:S01]  /*c070*/  SHF.L.U32 R3, R3, 0x10, RZ ;  /* 0x0000001003037819 */ /* 0x002fe200000006ff */
[----:B------:R-:W-:Y:S01]  /*c080*/  BSSY.RECONVERGENT B0, `(.L_x_5360) ;  /* 0x0000013000007945 */ /* 0x000fe20003800200 */
[----:B------:R-:W-:Y:S02]  /*c090*/  IMAD.MOV.U32 R8, RZ, RZ, 0x80 ;  /* 0x00000080ff087424 */ /* 0x000fe400078e00ff */
[----:B------:R-:W-:-:S04]  /*c0a0*/  LOP3.LUT R2, R3, 0x7fffffff, RZ, 0xc0, !PT ;  /* 0x7fffffff03027812 */ /* 0x000fc800078ec0ff */
[----:B------:R-:W-:-:S13]  /*c0b0*/  ISETP.GT.U32.AND P0, PT, R2, 0x437fffff, PT ;  /* 0x437fffff0200780c */ /* 0x000fda0003f04070 */
[----:B------:R-:W-:Y:S05]  /*c0c0*/  @P0 BRA `(.L_x_5361) ;  /* 0x0000000000380947 */ /* 0x000fea0003800000 */
[----:B------:R-:W-:-:S13]  /*c0d0*/  ISETP.GE.U32.AND P0, PT, R2, 0x3c000000, PT ;  /* 0x3c0000000200780c */ /* 0x000fda0003f06070 */
[----:B0-----:R-:W-:-:S04]  /*c0e0*/  @P0 SHF.R.U32.HI R0, RZ, 0x14, R3 ;  /* 0x00000014ff000819 */ /* 0x001fc80000011603 */
        /* <DEDUP_REMOVED lines=9> */
.L_x_5362:
[----:B------:R-:W-:-:S04]  /*c180*/  SHF.R.U32.HI R3, RZ, 0x18, R3 ;  /* 0x00000018ff037819 */ /* 0x000fc80000011603 */
[----:B------:R-:W-:-:S04]  /*c190*/  LOP3.LUT R0, R0, 0x80, R3, 0xf8, !PT ;  /* 0x0000008000007812 */ /* 0x000fc800078ef803 */
[----:B------:R-:W-:-:S07]  /*c1a0*/  PRMT R8, R0, 0x7610, R8 ;  /* 0x0000761000087816 */ /* 0x000fce0000000008 */
.L_x_5361:
[----:B------:R-:W-:Y:S05]  /*c1b0*/  BSYNC.RECONVERGENT B0 ;  /* 0x0000000000007941 */ /* 0x000fea0003800200 */
.L_x_5360:
[----:B------:R-:W-:Y:S01]  /*c1c0*/  STG.E.U8 desc[UR36][R16.64], R8 ;  /* 0x0000000810007986 */ /* 0x000fe2000c101124 */
[----:B------:R-:W-:Y:S05]  /*c1d0*/  EXIT ;  /* 0x000000000000794d */ /* 0x000fea0003800000 */
.L_x_5358:
[----:B-1----:R-:W-:Y:S01]  /*c1e0*/  IMAD.U32 R3, R3, 0x10000, RZ ;  /* 0x0001000003037824 */ /* 0x002fe200078e00ff */
[----:B------:R-:W-:Y:S01]  /*c1f0*/  BSSY.RECONVERGENT B0, `(.L_x_5363) ;  /* 0x0000013000007945 */ /* 0x000fe20003800200 */
[----:B------:R-:W-:-:S03]  /*c200*/  MOV R8, 0x80 ;  /* 0x0000008000087802 */ /* 0x000fc60000000f00 */
        /* <DEDUP_REMOVED lines=14> */
.L_x_5365:
[----:B------:R-:W-:-:S04]  /*c2f0*/  SHF.R.U32.HI R3, RZ, 0x18, R3 ;  /* 0x00000018ff037819 */ /* 0x000fc80000011603 */
[----:B------:R-:W-:-:S04]  /*c300*/  LOP3.LUT R0, R0, 0x80, R3, 0xf8, !PT ;  /* 0x0000008000007812 */ /* 0x000fc800078ef803 */
[----:B------:R-:W-:-:S07]  /*c310*/  PRMT R8, R0, 0x7610, R8 ;  /* 0x0000761000087816 */ /* 0x000fce0000000008 */
.L_x_5364:
[----:B------:R-:W-:Y:S05]  /*c320*/  BSYNC.RECONVERGENT B0 ;  /* 0x0000000000007941 */ /* 0x000fea0003800200 */
.L_x_5363:
[----:B------:R-:W-:Y:S01]  /*c330*/  STG.E.U8 desc[UR36][R16.64], R8 ;  /* 0x0000000810007986 */ /* 0x000fe2000c101124 */
[----:B------:R-:W-:Y:S05]  /*c340*/  EXIT ;  /* 0x000000000000794d */ /* 0x000fea0003800000 */
.L_x_5357:
        /* <DEDUP_REMOVED lines=20> */
[----:B------:R-:W-:Y:S01]  /*c490*/  STG.E.U8 desc[UR36][R16.64], R3 ;  /* 0x0000000310007986 */ /* 0x000fe2000c101124 */
[----:B------:R-:W-:Y:S05]  /*c4a0*/  EXIT ;  /* 0x000000000000794d */ /* 0x000fea0003800000 */
.L_x_5367:
[----:B-1----:R-:W-:-:S06]  /*c4b0*/  SHF.L.U32 R3, R3, 0x10, RZ ;  /* 0x0000001003037819 */ /* 0x002fcc00000006ff */
[----:B------:R-:W1:Y:S02]  /*c4c0*/  F2I.U64.TRUNC R2, R3 ;  /* 0x0000000300027311 */ /* 0x000e64000020d800 */
[----:B-1----:R-:W-:Y:S01]  /*c4d0*/  STG.E.64 desc[UR36][R16.64], R2 ;  /* 0x0000000210007986 */ /* 0x002fe2000c101b24 */
[----:B------:R-:W-:Y:S05]  /*c4e0*/  EXIT ;  /* 0x000000000000794d */ /* 0x000fea0003800000 */
.L_x_5366:
[----:B-1----:R-:W-:-:S06]  /*c4f0*/  IMAD.U32 R3, R3, 0x10000, RZ ;  /* 0x0001000003037824 */ /* 0x002fcc00078e00ff */
[----:B------:R-:W1:Y:S02]  /*c500*/  F2I.FTZ.U32.TRUNC.NTZ R3, R3 ;  /* 0x0000000300037305 */ /* 0x000e64000021f000 */
[----:B-1----:R-:W-:Y:S01]  /*c510*/  STG.E desc[UR36][R16.64], R3 ;  /* 0x0000000310007986 */ /* 0x002fe2000c101924 */
[----:B------:R-:W-:Y:S05]  /*c520*/  EXIT ;  /* 0x000000000000794d */ /* 0x000fea0003800000 */
.L_x_5356:
        /* <DEDUP_REMOVED lines=9> */
[----:B------:R-:W-:Y:S01]  /*c5c0*/  STG.E.U8 desc[UR36][R16.64], R3 ;  /* 0x0000000310007986 */ /* 0x000fe2000c101124 */
[----:B------:R-:W-:Y:S05]  /*c5d0*/  EXIT ;  /* 0x000000000000794d */ /* 0x000fea0003800000 */
.L_x_5369:
[----:B-1----:R-:W-:Y:S02]  /*c5e0*/  SHF.L.U32 R3, R3, 0x10, RZ ;  /* 0x0000001003037819 */ /* 0x002fe400000006ff */
[----:B------:R-:W-:-:S03]  /*c5f0*/  CS2R R6, SRZ ;  /* 0x0000000000067805 */ /* 0x000fc6000001ff00 */
[----:B------:R-:W-:-:S04]  /*c600*/  FMUL.FTZ R3, R3, 1 ;  /* 0x3f80000003037820 */ /* 0x000fc80000410000 */
[----:B------:R-:W1:Y:S02]  /*c610*/  F2F.F64.F32 R4, R3 ;  /* 0x0000000300047310 */ /* 0x000e640000201800 */
[----:B-1----:R-:W-:Y:S01]  /*c620*/  STG.E.128 desc[UR36][R16.64], R4 ;  /* 0x0000000410007986 */ /* 0x002fe2000c101d24 */
[----:B------:R-:W-:Y:S05]  /*c630*/  EXIT ;  /* 0x000000000000794d */ /* 0x000fea0003800000 */
.L_x_5368:
[----:B------:R-:W-:-:S09]  /*c640*/  UISETP.NE.AND UP0, UPT, UR4, 0xf, UPT ;  /* 0x0000000f0400788c */ /* 0x000fd2000bf05270 */
[----:B------:R-:W-:Y:S05]  /*c650*/  BRA.U !UP0, `(.L_x_5370) ;  /* 0x0000000108e87547 */ /* 0x000fea000b800000 */
[----:B------:R-:W-:-:S09]  /*c660*/  UISETP.NE.AND UP0, UPT, UR4, 0x17, UPT ;  /* 0x000000170400788c */ /* 0x000fd2000bf05270 */
[----:B------:R-:W-:Y:S05]  /*c670*/  BRA.U !UP0, `(.L_x_5371) ;  /* 0x0000000108907547 */ /* 0x000fea000b800000 */
[----:B------:R-:W-:-:S09]  /*c680*/  UISETP.NE.AND UP0, UPT, UR4, 0x18, UPT ;  /* 0x000000180400788c */ /* 0x000fd2000bf05270 */
[----:B------:R-:W-:Y:S05]  /*c690*/  BRA.U !UP0, `(.L_x_5372) ;  /* 0x0000000108447547 */ /* 0x000fea000b800000 */
.L_x_5349:
[----:B0-----:R-:W-:Y:S01]  /*c6a0*/  MOV R0, 0x0 ;  /* 0x0000000000007802 */ /* 0x001fe20000000f00 */
[----:B------:R-:W0:Y:S01]  /*c6b0*/  LDCU.64 UR4, c[0x4][0x198] ;  /* 0x01003300ff0477ac */ /* 0x000e220008000a00 */
[----:B------:R-:W-:Y:S02]  /*c6c0*/  HFMA2 R13, -RZ, RZ, 0, 0 ;  /* 0x00000000ff0d7431 */ /* 0x000fe400000001ff */
[----:B------:R-:W-:Y:S01]  /*c6d0*/  IMAD.MOV.U32 R8, RZ, RZ, 0x65 ;  /* 0x00000065ff087424 */ /* 0x000fe200078e00ff */
[----:B-1----:R1:W2:Y:S01]  /*c6e0*/  LDC.64 R2, c[0x4][R0] ;  /* 0x0100000000027b82 */ /* 0x0022a20000000a00 */
        /* <DEDUP_REMOVED lines=11> */
.L_x_5373:
[----:B------:R-:W-:Y:S05]  /*c7a0*/  EXIT ;  /* 0x000000000000794d */ /* 0x000fea0003800000 */
.L_x_5372:
        /* <DEDUP_REMOVED lines=13> */
.L_x_5375:
[----:B------:R-:W-:Y:S05]  /*c880*/  BSYNC.RECONVERGENT B0 ;  /* 0x0000000000007941 */ /* 0x000fea0003800200 */
.L_x_5374:
[----:B------:R-:W-:-:S05]  /*c890*/  LOP3.LUT R3, R0, 0x80, R3, 0xf8, !PT ;  /* 0x0000008000037812 */ /* 0x000fca00078ef803 */
[----:B------:R-:W-:Y:S01]  /*c8a0*/  STG.E.U8 desc[UR36][R16.64], R3 ;  /* 0x0000000310007986 */ /* 0x000fe2000c101124 */
[----:B------:R-:W-:Y:S05]  /*c8b0*/  EXIT ;  /* 0x000000000000794d */ /* 0x000fea0003800000 */
.L_x_5371:
        /* <DEDUP_REMOVED lines=12> */
.L_x_5377:
[----:B0-----:R-:W-:Y:S01]  /*c980*/  IMAD.MOV.U32 R0, RZ, RZ, 0x7f ;  /* 0x0000007fff007424 */ /* 0x001fe200078e00ff */
[----:B------:R-:W-:-:S04]  /*c990*/  ISETP.GT.U32.AND P0, PT, R2, 0x7f800000, PT ;  /* 0x7f8000000200780c */ /* 0x000fc80003f04070 */
[----:B------:R-:W-:-:S09]  /*c9a0*/  SEL R0, R0, 0x7c, P0 ;  /* 0x0000007c00007807 */ /* 0x000fd20000000000 */
.L_x_5378:
[----:B------:R-:W-:Y:S05]  /*c9b0*/  BSYNC.RECONVERGENT B0 ;  /* 0x0000000000007941 */ /* 0x000fea0003800200 */
.L_x_5376:
[----:B------:R-:W-:-:S04]  /*c9c0*/  SHF.R.U32.HI R3, RZ, 0x18, R3 ;  /* 0x00000018ff037819 */ /* 0x000fc80000011603 */
[----:B------:R-:W-:-:S05]  /*c9d0*/  LOP3.LUT R3, R0, 0x80, R3, 0xf8, !PT ;  /* 0x0000008000037812 */ /* 0x000fca00078ef803 */
[----:B------:R-:W-:Y:S01]  /*c9e0*/  STG.E.U8 desc[UR36][R16.64], R3 ;  /* 0x0000000310007986 */ /* 0x000fe2000c101124 */
[----:B------:R-:W-:Y:S05]  /*c9f0*/  EXIT ;  /* 0x000000000000794d */ /* 0x000fea0003800000 */
.L_x_5370:
[----:B-1----:R-:W-:Y:S01]  /*ca00*/  STG.E.U16 desc[UR36][R16.64], R3 ;  /* 0x0000000310007986 */ /* 0x002fe2000c101524 */
[----:B------:R-:W-:Y:S05]  /*ca10*/  EXIT ;  /* 0x000000000000794d */ /* 0x000fea0003800000 */
.L_x_5379:
        /* <DEDUP_REMOVED lines=14> */
.L_x_23659:


//--------------------- .text._ZN2at6native27unrolled_elementwise_kernelIZZZNS0_16sign_kernel_cudaERNS_18TensorIteratorBaseEENKUlvE_clEvENKUlvE7_clEvEUlN3c108BFloat16EE_St5arrayIPcLm2EELi4E23TrivialOffsetCalculatorILi1EjESD_NS0_6memory12LoadWithCastILi1EEENSE_13StoreWithCastILi1EEEEEviT_T0_T2_T3_T4_T5_ --------------------------
	.section	.text._ZN2at6native27unrolled_elementwise_kernelIZZZNS0_16sign_kernel_cudaERNS_18TensorIteratorBaseEENKUlvE_clEvENKUlvE7_clEvEUlN3c108BFloat16EE_St5arrayIPcLm2EELi4E23TrivialOffsetCalculatorILi1EjESD_NS0_6memory12LoadWithCastILi1EEENSE_13StoreWithCastILi1EEEEEviT_T0_T2_T3_T4_T5_,"ax",@progbits
	.align	128
        .global         _ZN2at6native27unrolled_elementwise_kernelIZZZNS0_16sign_kernel_cudaERNS_18TensorIteratorBaseEENKUlvE_clEvENKUlvE7_clEvEUlN3c108BFloat16EE_St5arrayIPcLm2EELi4E23TrivialOffsetCalculatorILi1EjESD_NS0_6memory12LoadWithCastILi1EEENSE_13StoreWithCastILi1EEEEEviT_T0_T2_T3_T4_T5_
        .type           _ZN2at6native27unrolled_elementwise_kernelIZZZNS0_16sign_kernel_cudaERNS_18TensorIteratorBaseEENKUlvE_clEvENKUlvE7_clEvEUlN3c108BFloat16EE_St5arrayIPcLm2EELi4E23TrivialOffsetCalculatorILi1EjESD_NS0_6memory12LoadWithCastILi1EEENSE_13StoreWithCastILi1EEEEEviT_T0_T2_T3_T4_T5_,@function
        .size           _ZN2at6native27unrolled_elementwise_kernelIZZZNS0_16sign_kernel_cudaERNS_18TensorIteratorBaseEENKUlvE_clEvENKUlvE7_clEvEUlN3c108BFloat16EE_St5arrayIPcLm2EELi4E23TrivialOffsetCalculatorILi1EjESD_NS0_6memory12LoadWithCastILi1EEENSE_13StoreWithCastILi1EEEEEviT_T0_T2_T3_T4_T5_,(.L_x_23660 - _ZN2at6native27unrolled_elementwise_kernelIZZZNS0_16sign_kernel_cudaERNS_18TensorIteratorBaseEENKUlvE_clEvENKUlvE7_clEvEUlN3c108BFloat16EE_St5arrayIPcLm2EELi4E23TrivialOffsetCalculatorILi1EjESD_NS0_6memory12LoadWithCastILi1EEENSE_13StoreWithCastILi1EEEEEviT_T0_T2_T3_T4_T5_)
        .other          _ZN2at6native27unrolled_elementwise_kernelIZZZNS0_16sign_kernel_cudaERNS_18TensorIteratorBaseEENKUlvE_clEvENKUlvE7_clEvEUlN3c108BFloat16EE_St5arrayIPcLm2EELi4E23TrivialOffsetCalculatorILi1EjESD_NS0_6memory12LoadWithCastILi1EEENSE_13StoreWithCastILi1EEEEEviT_T0_T2_T3_T4_T5_,@"STO_CUDA_ENTRY STV_DEFAULT"
_ZN2at6native27unrolled_elementwise_kernelIZZZNS0_16sign_kernel_cudaERNS_18TensorIteratorBaseEENKUlvE_clEvENKUlvE7_clEvEUlN3c108BFloat16EE_St5arrayIPcLm2EELi4E23TrivialOffsetCalculatorILi1EjESD_NS0_6memory12LoadWithCastILi1EEENSE_13StoreWithCastILi1EEEEEviT_T0_T2_T3_T4_T5_:
.text._ZN2at6native27unrolled_elementwise_kernelIZZZNS0_16sign_kernel_cudaERNS_18TensorIteratorBaseEENKUlvE_clEvENKUlvE7_clEvEUlN3c108BFloat16EE_St5arrayIPcLm2EELi4E23TrivialOffsetCalculatorILi1EjESD_NS0_6memory12LoadWithCastILi1EEENSE_13StoreWithCastILi1EEEEEviT_T0_T2_T3_T4_T5_:
        /* <DEDUP_REMOVED lines=34> */
.L_x_5385:
[----:B------:R-:W2:Y:S02]  /*0220*/  LDG.E.U8 R4, desc[UR36][R4.64] ;  /* 0x0000002404047981 */ /* 0x000ea4000c1e1100 */
[----:B--2---:R-:W-:-:S04]  /*0230*/  I2FP.F32.U32 R0, R4 ;  /* 0x0000000400007245 */ /* 0x004fc80000201000 */
[----:B------:R-:W-:-:S04]  /*0240*/  F2FP.BF16.F32.PACK_AB R0, RZ, R0 ;  /* 0x00000000ff00723e */ /* 0x000fc800000010ff */
[----:B------:R-:W-:Y:S01]  /*0250*/  PRMT R19, R0, 0x7610, R19 ;  /* 0x0000761000137816 */ /* 0x000fe20000000013 */
[----:B------:R-:W-:Y:S06]  /*0260*/  BRA `(.L_x_5387) ;  /* 0x0000000c00c47947 */ /* 0x000fec0003800000 */
.L_x_5384:
        /* <DEDUP_REMOVED lines=11> */
.L_x_5389:
[----:B------:R-:W2:Y:S02]  /*0320*/  LDG.E R4, desc[UR36][R4.64] ;  /* 0x0000002404047981 */ /* 0x000ea4000c1e1900 */
[----:B--2---:R-:W-:-:S04]  /*0330*/  I2FP.F32.S32 R0, R4 ;  /* 0x0000000400007245 */ /* 0x004fc80000201400 */
[----:B------:R-:W-:-:S04]  /*0340*/  F2FP.BF16.F32.PACK_AB R0, RZ, R0 ;  /* 0x00000000ff00723e */ /* 0x000fc800000010ff */
[----:B------:R-:W-:Y:S01]  /*0350*/  PRMT R19, R0, 0x7610, R19 ;  /* 0x0000761000137816 */ /* 0x000fe20000000013 */
[----:B------:R-:W-:Y:S06]  /*0360*/  BRA `(.L_x_5387) ;  /* 0x0000000c00847947 */ /* 0x000fec0003800000 */
.L_x_5388:
[----:B------:R-:W2:Y:S02]  /*0370*/  LDG.E.U16 R4, desc[UR36][R4.64] ;  /* 0x0000002404047981 */ /* 0x000ea4000c1e1500 */
[----:B--2---:R-:W0:Y:S02]  /*0380*/  I2F.S16 R0, R4 ;  /* 0x0000000400007306 */ /* 0x004e240000101400 */
[----:B0-----:R-:W-:-:S04]  /*0390*/  F2FP.BF16.F32.PACK_AB R0, RZ, R0 ;  /* 0x00000000ff00723e */ /* 0x001fc800000010ff */
[----:B------:R-:W-:Y:S01]  /*03a0*/  PRMT R19, R0, 0x7610, R19 ;  /* 0x0000761000137816 */ /* 0x000fe20000000013 */
[----:B------:R-:W-:Y:S06]  /*03b0*/  BRA `(.L_x_5387) ;  /* 0x0000000c00707947 */ /* 0x000fec0003800000 */
.L_x_5383:
        /* <DEDUP_REMOVED lines=9> */
.L_x_5391:
[----:B------:R-:W2:Y:S02]  /*0450*/  LDG.E.U16 R0, desc[UR36][R4.64] ;  /* 0x0000002404007981 */ /* 0x000ea4000c1e1500 */
[----:B--2---:R-:W-:-:S05]  /*0460*/  HADD2.F32 R0, -RZ, R0.H0_H0 ;  /* 0x20000000ff007230 */ /* 0x004fca0000004100 */
[----:B------:R-:W-:-:S04]  /*0470*/  F2FP.BF16.F32.PACK_AB R0, RZ, R0 ;  /* 0x00000000ff00723e */ /* 0x000fc800000010ff */
[----:B------:R-:W-:Y:S01]  /*0480*/  PRMT R19, R0, 0x7610, R19 ;  /* 0x0000761000137816 */ /* 0x000fe20000000013 */
[----:B------:R-:W-:Y:S06]  /*0490*/  BRA `(.L_x_5387) ;  /* 0x0000000c00387947 */ /* 0x000fec0003800000 */
.L_x_5390:
        /* <DEDUP_REMOVED lines=9> */
.L_x_5393:
[----:B------:R-:W2:Y:S02]  /*0530*/  LDG.E.U16 R4, desc[UR36][R4.64] ;  /* 0x0000002404047981 */ /* 0x000ea4000c1e1500 */
[----:B--2---:R-:W-:-:S05]  /*0540*/  HADD2.F32 R0, -RZ, R4.H0_H0 ;  /* 0x20000004ff007230 */ /* 0x004fca0000004100 */
[----:B------:R-:W-:-:S04]  /*0550*/  F2FP.BF16.F32.PACK_AB R0, RZ, R0 ;  /* 0x00000000ff00723e */ /* 0x000fc800000010ff */
[----:B------:R-:W-:Y:S01]  /*0560*/  PRMT R19, R0, 0x7610, R19 ;  /* 0x0000761000137816 */ /* 0x000fe20000000013 */
[----:B------:R-:W-:Y:S06]  /*0570*/  BRA `(.L_x_5387) ;  /* 0x0000000c00007947 */ /* 0x000fec0003800000 */
.L_x_5392:
        /* <DEDUP_REMOVED lines=9> */
.L_x_5382:
        /* <DEDUP_REMOVED lines=14> */
.L_x_5396:
        /* <DEDUP_REMOVED lines=9> */
.L_x_5395:
        /* <DEDUP_REMOVED lines=27> */
.L_x_5398:
        /* <DEDUP_REMOVED lines=15> */
.L_x_5397:
[----:B------:R0:W5:Y:S01]  /*0a20*/  LDG.E.U16 R19, desc[UR36][R4.64] ;  /* 0x0000002404137981 */ /* 0x000162000c1e1500 */
[----:B------:R-:W-:Y:S05]  /*0a30*/  BRA `(.L_x_5387) ;  /* 0x0000000400d07947 */ /* 0x000fea0003800000 */
.L_x_5394:
        /* <DEDUP_REMOVED lines=13> */
.L_x_5401:
        /* <DEDUP_REMOVED lines=21> */
.L_x_5405:
[----:B------:R-:W-:Y:S05]  /*0c60*/  BSYNC.RECONVERGENT B1 ;  /* 0x0000000000017941 */ /* 0x000fea0003800200 */
.L_x_5404:
[----:B------:R-:W-:Y:S01]  /*0c70*/  IMAD.SHL.U32 R0, R0, 0x100000, RZ ;  /* 0x0010000000007824 */ /* 0x000fe200078e00ff */
[----:B------:R-:W-:-:S04]  /*0c80*/  LEA R3, R3, 0x3b800000, 0x17 ;  /* 0x3b80000003037811 */ /* 0x000fc800078eb8ff */
[----:B------:R-:W-:-:S07]  /*0c90*/  LOP3.LUT R0, R3, R0, R7, 0xfe, !PT ;  /* 0x0000000003007212 */ /* 0x000fce00078efe07 */
.L_x_5403:
[----:B------:R-:W-:Y:S05]  /*0ca0*/  BSYNC.RECONVERGENT B0 ;  /* 0x0000000000007941 */ /* 0x000fea0003800200 */
.L_x_5402:
[----:B------:R-:W-:-:S04]  /*0cb0*/  F2FP.BF16.F32.PACK_AB R0, RZ, R0 ;  /* 0x00000000ff00723e */ /* 0x000fc800000010ff */
[----:B------:R-:W-:Y:S01]  /*0cc0*/  PRMT R19, R0, 0x7610, R19 ;  /* 0x0000761000137816 */ /* 0x000fe20000000013 */
[----:B------:R-:W-:Y:S06]  /*0cd0*/  BRA `(.L_x_5387) ;  /* 0x0000000400287947 */ /* 0x000fec0003800000 */
.L_x_5400:
        /* <DEDUP_REMOVED lines=21> */
.L_x_5409:
[----:B------:R-:W-:Y:S05]  /*0e30*/  BSYNC.RECONVERGENT B1 ;  /* 0x0000000000017941 */ /* 0x000fea0003800200 */
.L_x_5408:
[----:B------:R-:W-:Y:S01]  /*0e40*/  IMAD.SHL.U32 R0, R0, 0x200000, RZ ;  /* 0x0020000000007824 */ /* 0x000fe200078e00ff */
[----:B------:R-:W-:-:S04]  /*0e50*/  LEA R3, R3, 0x37800000, 0x17 ;  /* 0x3780000003037811 */ /* 0x000fc800078eb8ff */
[----:B------:R-:W-:-:S07]  /*0e60*/  LOP3.LUT R0, R3, R0, R7, 0xfe, !PT ;  /* 0x0000000003007212 */ /* 0x000fce00078efe07 */
.L_x_5407:
[----:B------:R-:W-:Y:S05]  /*0e70*/  BSYNC.RECONVERGENT B0 ;  /* 0x0000000000007941 */ /* 0x000fea0003800200 */
.L_x_5406:
[----:B------:R-:W-:-:S04]  /*0e80*/  F2FP.BF16.F32.PACK_AB R0, RZ, R0 ;  /* 0x00000000ff00723e */ /* 0x000fc800000010ff */
[----:B------:R-:W-:Y:S01]  /*0e90*/  PRMT R19, R0, 0x7610, R19 ;  /* 0x0000761000137816 */ /* 0x000fe20000000013 */
[----:B------:R-:W-:Y:S06]  /*0ea0*/  BRA `(.L_x_5387) ;  /* 0x0000000000b47947 */ /* 0x000fec0003800000 */
.L_x_5399:
[----:B------:R-:W-:-:S09]  /*0eb0*/  UISETP.NE.AND UP0, UPT, UR4, 0x1c, UPT ;  /* 0x0000001c0400788c */ /* 0x000fd2000bf05270 */
[----:B------:R-:W-:Y:S05]  /*0ec0*/  BRA.U !UP0, `(.L_x_5410) ;  /* 0x00000001089c7547 */ /* 0x000fea000b800000 */
[----:B------:R-:W-:-:S09]  /*0ed0*/  UISETP.NE.AND UP0, UPT, UR4, 0x1d, UPT ;  /* 0x0000001d0400788c */ /* 0x000fd2000bf05270 */
[----:B------:R-:W-:Y:S05]  /*0ee0*/  BRA.U !UP0, `(.L_x_5411) ;  /* 0x0000000108807547 */ /* 0x000fea000b800000 */
[----:B------:R-:W-:-:S09]  /*0ef0*/  UISETP.NE.AND UP0, UPT, UR4, 0x2c, UPT ;  /* 0x0000002c0400788c */ /* 0x000fd2000bf05270 */
[----:B------:R-:W-:Y:S05]  /*0f00*/  BRA.U !UP0, `(.L_x_5412) ;  /* 0x0000000108487547 */ /* 0x000fea000b800000 */
.L_x_5386:
        /* <DEDUP_REMOVED lines=16> */
.L_x_5413:
[----:B------:R-:W-:Y:S01]  /*1010*/  PRMT R19, RZ, 0x7610, R19 ;  /* 0x00007610ff137816 */ /* 0x000fe20000000013 */
[----:B------:R-:W-:Y:S06]  /*1020*/  BRA `(.L_x_5387) ;  /* 0x0000000000547947 */ /* 0x000fec0003800000 */
.L_x_5412:
        /* <DEDUP_REMOVED lines=8> */
.L_x_5415:
[----:B------:R-:W-:Y:S05]  /*10b0*/  BSYNC.RECONVERGENT B0 ;  /* 0x0000000000007941 */ /* 0x000fea0003800200 */
.L_x_5414:
[----:B------:R-:W-:-:S04]  /*10c0*/  F2FP.BF16.F32.PACK_AB R0, RZ, R0 ;  /* 0x00000000ff00723e */ /* 0x000fc800000010ff */
[----:B------:R-:W-:Y:S01]  /*10d0*/  PRMT R19, R0, 0x7610, R19 ;  /* 0x0000761000137816 */ /* 0x000fe20000000013 */
[----:B------:R-:W-:Y:S06]  /*10e0*/  BRA `(.L_x_5387) ;  /* 0x0000000000247947 */ /* 0x000fec0003800000 */
.L_x_5411:
[----:B------:R-:W2:Y:S02]  /*10f0*/  LDG.E.64 R4, desc[UR36][R4.64] ;  /* 0x0000002404047981 */ /* 0x000ea4000c1e1b00 */
[----:B--2---:R-:W0:Y:S02]  /*1100*/  I2F.U64 R0, R4 ;  /* 0x0000000400007312 */ /* 0x004e240000301000 */
[----:B0-----:R-:W-:-:S04]  /*1110*/  F2FP.BF16.F32.PACK_AB R0, RZ, R0 ;  /* 0x00000000ff00723e */ /* 0x001fc800000010ff */
[----:B------:R-:W-:Y:S01]  /*1120*/  PRMT R19, R0, 0x7610, R19 ;  /* 0x0000761000137816 */ /* 0x000fe20000000013 */
[----:B------:R-:W-:Y:S06]  /*1130*/  BRA `(.L_x_5387) ;  /* 0x0000000000107947 */ /* 0x000fec0003800000 */
.L_x_5410:
[----:B------:R-:W2:Y:S02]  /*1140*/  LDG.E R4, desc[UR36][R4.64] ;  /* 0x0000002404047981 */ /* 0x000ea4000c1e1900 */
[----:B--2---:R-:W-:-:S04]  /*1150*/  I2FP.F32.U32 R0, R4 ;  /* 0x0000000400007245 */ /* 0x004fc80000201000 */
[----:B------:R-:W-:-:S04]  /*1160*/  F2FP.BF16.F32.PACK_AB R0, RZ, R0 ;  /* 0x00000000ff00723e */ /* 0x000fc800000010ff */
[----:B------:R-:W-:-:S07]  /*1170*/  PRMT R19, R0, 0x7610, R19 ;  /* 0x0000761000137816 */ /* 0x000fce0000000013 */
.L_x_5387:
[----:B------:R-:W-:-:S07]  /*1180*/  VIADD R17, R25, 0x80 ;  /* 0x0000008019117836 */ /* 0x000fce0000000000 */
.L_x_5381:
[----:B------:R-:W-:Y:S05]  /*1190*/  BSYNC.RECONVERGENT B6 ;  /* 0x0000000000067941 */ /* 0x000fea0003800200 */
.L_x_5380:
        /* <DEDUP_REMOVED lines=26> */
.L_x_5421:
[----:B------:R-:W2:Y:S02]  /*1340*/  LDG.E.U8 R4, desc[UR36][R4.64] ;  /* 0x0000002404047981 */ /* 0x000ea4000c1e1100 */
[----:B--2---:R-:W-:-:S04]  /*1350*/  I2FP.F32.U32 R0, R4 ;  /* 0x0000000400007245 */ /* 0x004fc80000201000 */
[----:B------:R-:W-:-:S04]  /*1360*/  F2FP.BF16.F32.PACK_AB R0, RZ, R0 ;  /* 0x00000000ff00723e */ /* 0x000fc800000010ff */
[----:B------:R-:W-:Y:S01]  /*1370*/  PRMT R18, R0, 0x7610, R18 ;  /* 0x0000761000127816 */ /* 0x000fe20000000012 */
[----:B------:R-:W-:Y:S06]  /*1380*/  BRA `(.L_x_5423) ;  /* 0x0000000c00c47947 */ /* 0x000fec0003800000 */
.L_x_5420:
        /* <DEDUP_REMOVED lines=11> */
.L_x_5425:
[----:B------:R-:W2:Y:S02]  /*1440*/  LDG.E R4, desc[UR36][R4.64] ;  /* 0x0000002404047981 */ /* 0x000ea4000c1e1900 */
[----:B--2---:R-:W-:-:S04]  /*1450*/  I2FP.F32.S32 R0, R4 ;  /* 0x0000000400007245 */ /* 0x004fc80000201400 */
[----:B------:R-:W-:-:S04]  /*1460*/  F2FP.BF16.F32.PACK_AB R0, RZ, R0 ;  /* 0x00000000ff00723e */ /* 0x000fc800000010ff */
[----:B------:R-:W-:Y:S01]  /*1470*/  PRMT R18, R0, 0x7610, R18 ;  /* 0x0000761000127816 */ /* 0x000fe20000000012 */
[----:B------:R-:W-:Y:S06]  /*1480*/  BRA `(.L_x_5423) ;  /* 0x0000000c00847947 */ /* 0x000fec0003800000 */
.L_x_5424:
[----:B------:R-:W2:Y:S02]  /*1490*/  LDG.E.U16 R4, desc[UR36][R4.64] ;  /* 0x0000002404047981 */ /* 0x000ea4000c1e1500 */
[----:B--2---:R-:W0:Y:S02]  /*14a0*/  I2F.S16 R0, R4 ;  /* 0x0000000400007306 */ /* 0x004e240000101400 */
[----:B0-----:R-:W-:-:S04]  /*14b0*/  F2FP.BF16.F32.PACK_AB R0, RZ, R0 ;  /* 0x00000000ff00723e */ /* 0x001fc800000010ff */
[----:B------:R-:W-:Y:S01]  /*14c0*/  PRMT R18, R0, 0x7610, R18 ;  /* 0x0000761000127816 */ /* 0x000fe20000000012 */
[----:B------:R-:W-:Y:S06]  /*14d0*/  BRA `(.L_x_5423) ;  /* 0x0000000c00707947 */ /* 0x000fec0003800000 */
.L_x_5419:
        /* <DEDUP_REMOVED lines=9> */
.L_x_5427:
[----:B------:R-:W2:Y:S02]  /*1570*/  LDG.E.U16 R0, desc[UR36][R4.64] ;  /* 0x0000002404007981 */ /* 0x000ea4000c1e1500 */
[----:B--2---:R-:W-:-:S05]  /*1580*/  HADD2.F32 R0, -RZ, R0.H0_H0 ;  /* 0x20000000ff007230 */ /* 0x004fca0000004100 */
[----:B------:R-:W-:-:S04]  /*1590*/  F2FP.BF16.F32.PACK_AB R0, RZ, R0 ;  /* 0x00000000ff00723e */ /* 0x000fc800000010ff */
[----:B------:R-:W-:Y:S01]  /*15a0*/  PRMT R18, R0, 0x7610, R18 ;  /* 0x0000761000127816 */ /* 0x000fe20000000012 */
[----:B------:R-:W-:Y:S06]  /*15b0*/  BRA `(.L_x_5423) ;  /* 0x0000000c00387947 */ /* 0x000fec0003800000 */
.L_x_5426:
        /* <DEDUP_REMOVED lines=9> */
.L_x_5429:
[----:B------:R-:W2:Y:S02]  /*1650*/  LDG.E.U16 R4, desc[UR36][R4.64] ;  /* 0x0000002404047981 */ /* 0x000ea4000c1e1500 */
[----:B--2---:R-:W-:-:S05]  /*1660*/  HADD2.F32 R0, -RZ, R4.H0_H0 ;  /* 0x20000004ff007230 */ /* 0x004fca0000004100 */
[----:B------:R-:W-:-:S04]  /*1670*/  F2FP.BF16.F32.PACK_AB R0, RZ, R0 ;  /* 0x00000000ff00723e */ /* 0x000fc800000010ff */
[----:B------:R-:W-:Y:S01]  /*1680*/  PRMT R18, R0, 0x7610, R18 ;  /* 0x0000761000127816 */ /* 0x000fe20000000012 */
[----:B------:R-:W-:Y:S06]  /*1690*/  BRA `(.L_x_5423) ;  /* 0x0000000c00007947 */ /* 0x000fec0003800000 */
.L_x_5428:
        /* <DEDUP_REMOVED lines=9> */
.L_x_5418:
        /* <DEDUP_REMOVED lines=14> */
.L_x_5432:
        /* <DEDUP_REMOVED lines=9> */
.L_x_5431:
        /* <DEDUP_REMOVED lines=27> */
.L_x_5434:
        /* <DEDUP_REMOVED lines=15> */
.L_x_5433:
[----:B------:R0:W5:Y:S01]  /*1b40*/  LDG.E.U16 R18, desc[UR36][R4.64] ;  /* 0x0000002404127981 */ /* 0x000162000c1e1500 */
[----:B------:R-:W-:Y:S05]  /*1b50*/  BRA `(.L_x_5423) ;  /* 0x0000000400d07947 */ /* 0x000fea0003800000 */
.L_x_5430:
        /* <DEDUP_REMOVED lines=13> */
.L_x_5437:
        /* <DEDUP_REMOVED lines=21> */
.L_x_5441:
[----:B------:R-:W-:Y:S05]  /*1d80*/  BSYNC.RECONVERGENT B1 ;  /* 0x0000000000017941 */ /* 0x000fea0003800200 */
.L_x_5440:
[----:B------:R-:W-:Y:S01]  /*1d90*/  IMAD.SHL.U32 R0, R0, 0x100000, RZ ;  /* 0x0010000000007824 */ /* 0x000fe200078e00ff */
[----:B------:R-:W-:-:S04]  /*1da0*/  LEA R3, R3, 0x3b800000, 0x17 ;  /* 0x3b80000003037811 */ /* 0x000fc800078eb8ff */
[----:B------:R-:W-:-:S07]  /*1db0*/  LOP3.LUT R0, R3, R0, R7, 0xfe, !PT ;  /* 0x0000000003007212 */ /* 0x000fce00078efe07 */
.L_x_5439:
[----:B------:R-:W-:Y:S05]  /*1dc0*/  BSYNC.RECONVERGENT B0 ;  /* 0x0000000000007941 */ /* 0x000fea0003800200 */
.L_x_5438:
[----:B------:R-:W-:-:S04]  /*1dd0*/  F2FP.BF16.F32.PACK_AB R0, RZ, R0 ;  /* 0x00000000ff00723e */ /* 0x000fc800000010ff */
[----:B------:R-:W-:Y:S01]  /*1de0*/  PRMT R18, R0, 0x7610, R18 ;  /* 0x0000761000127816 */ /* 0x000fe20000000012 */
[----:B------:R-:W-:Y:S06]  /*1df0*/  BRA `(.L_x_5423) ;  /* 0x0000000400287947 */ /* 0x000fec0003800000 */
.L_x_5436:
        /* <DEDUP_REMOVED lines=21> */
.L_x_5445:
[----:B------:R-:W-:Y:S05]  /*1f50*/  BSYNC.RECONVERGENT B1 ;  /* 0x0000000000017941 */ /* 0x000fea0003800200 */
.L_x_5444:
[----:B------:R-:W-:Y:S01]  /*1f60*/  IMAD.SHL.U32 R0, R0, 0x200000, RZ ;  /* 0x0020000000007824 */ /* 0x000fe200078e00ff */
[----:B------:R-:W-:-:S04]  /*1f70*/  LEA R3, R3, 0x37800000, 0x17 ;  /* 0x3780000003037811 */ /* 0x000fc800078eb8ff */
[----:B------:R-:W-:-:S07]  /*1f80*/  LOP3.LUT R0, R3, R0, R7, 0xfe, !PT ;  /* 0x0000000003007212 */ /* 0x000fce00078efe07 */
.L_x_5443:
[----:B------:R-:W-:Y:S05]  /*1f90*/  BSYNC.RECONVERGENT B0 ;  /* 0x0000000000007941 */ /* 0x000fea0003800200 */
.L_x_5442:
[----:B------:R-:W-:-:S04]  /*1fa0*/  F2FP.BF16.F32.PACK_AB R0, RZ, R0 ;  /* 0x00000000ff00723e */ /* 0x000fc800000010ff */
[----:B------:R-:W-:Y:S01]  /*1fb0*/  PRMT R18, R0, 0x7610, R18 ;  /* 0x0000761000127816 */ /* 0x000fe20000000012 */
[----:B------:R-:W-:Y:S06]  /*1fc0*/  BRA `(.L_x_5423) ;  /* 0x0000000000b47947 */ /* 0x000fec0003800000 */
.L_x_5435:
        /* <DEDUP_REMOVED lines=14> */
.L_x_5449:
[----:B------:R-:W-:Y:S05]  /*20b0*/  BSYNC.RECONVERGENT B0 ;  /* 0x0000000000007941 */ /* 0x000fea0003800200 */
.L_x_5448:
[----:B------:R-:W-:-:S04]  /*20c0*/  F2FP.BF16.F32.PACK_AB R0, RZ, R0 ;  /* 0x00000000ff00723e */ /* 0x000fc800000010ff */
[----:B------:R-:W-:Y:S01]  /*20d0*/  PRMT R18, R0, 0x7610, R18 ;  /* 0x0000761000127816 */ /* 0x000fe20000000012 */
[----:B------:R-:W-:Y:S06]  /*20e0*/  BRA `(.L_x_5423) ;  /* 0x00000000006c7947 */ /* 0x000fec0003800000 */
.L_x_5422:
        /* <DEDUP_REMOVED lines=16> */
.L_x_5450:
[----:B------:R-:W-:Y:S01]  /*21f0*/  PRMT R18, RZ, 0x7610, R18 ;  /* 0x00007610ff127816 */ /* 0x000fe20000000012 */
[----:B------:R-:W-:Y:S06]  /*2200*/  BRA `(.L_x_5423) ;  /* 0x0000000000247947 */ /* 0x000fec0003800000 */
.L_x_5447:
[----:B------:R-:W2:Y:S02]  /*2210*/  LDG.E.64 R4, desc[UR36][R4.64] ;  /* 0x0000002404047981 */ /* 0x000ea4000c1e1b00 */
[----:B--2---:R-:W0:Y:S02]  /*2220*/  I2F.U64 R0, R4 ;  /* 0x0000000400007312 */ /* 0x004e240000301000 */
[----:B0-----:R-:W-:-:S04]  /*2230*/  F2FP.BF16.F32.PACK_AB R0, RZ, R0 ;  /* 0x00000000ff00723e */ /* 0x001fc800000010ff */
[----:B------:R-:W-:Y:S01]  /*2240*/  PRMT R18, R0, 0x7610, R18 ;  /* 0x0000761000127816 */ /* 0x000fe20000000012 */
[----:B------:R-:W-:Y:S06]  /*2250*/  BRA `(.L_x_5423) ;  /* 0x0000000000107947 */ /* 0x000fec0003800000 */
.L_x_5446:
[----:B------:R-:W2:Y:S02]  /*2260*/  LDG.E R4, desc[UR36][R4.64] ;  /* 0x0000002404047981 */ /* 0x000ea4000c1e1900 */
[----:B--2---:R-:W-:-:S04]  /*2270*/  I2FP.F32.U32 R0, R4 ;  /* 0x0000000400007245 */ /* 0x004fc80000201000 */
[----:B------:R-:W-:-:S04]  /*2280*/  F2FP.BF16.F32.PACK_AB R0, RZ, R0 ;  /* 0x00000000ff00723e */ /* 0x000fc800000010ff */
[----:B------:R-:W-:-:S07]  /*2290*/  PRMT R18, R0, 0x7610, R18 ;  /* 0x0000761000127816 */ /* 0x000fce0000000012 */
.L_x_5423:
[----:B------:R-:W-:-:S07]  /*22a0*/  VIADD R17, R17, 0x80 ;  /* 0x0000008011117836 */ /* 0x000fce0000000000 */
.L_x_5417:
[----:B------:R-:W-:Y:S05]  /*22b0*/  BSYNC.RECONVERGENT B6 ;  /* 0x0000000000067941 */ /* 0x000fea0003800200 */
.L_x_5416:
        /* <DEDUP_REMOVED lines=26> */
.L_x_5456:
[----:B------:R-:W2:Y:S02]  /*2460*/  LDG.E.U8 R4, desc[UR36][R4.64] ;  /* 0x0000002404047981 */ /* 0x000ea4000c1e1100 */
[----:B--2---:R-:W-:-:S04]  /*2470*/  I2FP.F32.U32 R0, R4 ;  /* 0x0000000400007245 */ /* 0x004fc80000201000 */
[----:B------:R-:W-:-:S04]  /*2480*/  F2FP.BF16.F32.PACK_AB R0, RZ, R0 ;  /* 0x00000000ff00723e */ /* 0x000fc800000010ff */
[----:B------:R-:W-:Y:S01]  /*2490*/  PRMT R24, R0, 0x7610, R24 ;  /* 0x0000761000187816 */ /* 0x000fe20000000018 */
[----:B------:R-:W-:Y:S06]  /*24a0*/  BRA `(.L_x_5458) ;  /* 0x0000000c00c47947 */ /* 0x000fec0003800000 */
.L_x_5455:
        /* <DEDUP_REMOVED lines=11> */
.L_x_5460:
[----:B------:R-:W2:Y:S02]  /*2560*/  LDG.E R4, desc[UR36][R4.64] ;  /* 0x0000002404047981 */ /* 0x000ea4000c1e1900 */
[----:B--2---:R-:W-:-:S04]  /*2570*/  I2FP.F32.S32 R0, R4 ;  /* 0x0000000400007245 */ /* 0x004fc80000201400 */
[----:B------:R-:W-:-:S04]  /*2580*/  F2FP.BF16.F32.PACK_AB R0, RZ, R0 ;  /* 0x00000000ff00723e */ /* 0x000fc800000010ff */
[----:B------:R-:W-:Y:S01]  /*2590*/  PRMT R24, R0, 0x7610, R24 ;  /* 0x0000761000187816 */ /* 0x000fe20000000018 */
[----:B------:R-:W-:Y:S06]  /*25a0*/  BRA `(.L_x_5458) ;  /* 0x0000000c00847947 */ /* 0x000fec0003800000 */
.L_x_5459:
[----:B------:R-:W2:Y:S02]  /*25b0*/  LDG.E.U16 R4, desc[UR36][R4.64] ;  /* 0x0000002404047981 */ /* 0x000ea4000c1e1500 */
[----:B--2---:R-:W0:Y:S02]  /*25c0*/  I2F.S16 R0, R4 ;  /* 0x0000000400007306 */ /* 0x004e240000101400 */
[----:B0-----:R-:W-:-:S04]  /*25d0*/  F2FP.BF16.F32.PACK_AB R0, RZ, R0 ;  /* 0x00000000ff00723e */ /* 0x001fc800000010ff */
[----:B------:R-:W-:Y:S01]  /*25e0*/  PRMT R24, R0, 0x7610, R24 ;  /* 0x0000761000187816 */ /* 0x000fe20000000018 */
[----:B------:R-:W-:Y:S06]  /*25f0*/  BRA `(.L_x_5458) ;  /* 0x0000000c00707947 */ /* 0x000fec0003800000 */
.L_x_5454:
        /* <DEDUP_REMOVED lines=9> */
.L_x_5462:
[----:B------:R-:W2:Y:S02]  /*2690*/  LDG.E.U16 R0, desc[UR36][R4.64] ;  /* 0x0000002404007981 */ /* 0x000ea4000c1e1500 */
[----:B--2---:R-:W-:-:S05]  /*26a0*/  HADD2.F32 R0, -RZ, R0.H0_H0 ;  /* 0x20000000ff007230 */ /* 0x004fca0000004100 */
[----:B------:R-:W-:-:S04]  /*26b0*/  F2FP.BF16.F32.PACK_AB R0, RZ, R0 ;  /* 0x00000000ff00723e */ /* 0x000fc800000010ff */
[----:B------:R-:W-:Y:S01]  /*26c0*/  PRMT R24, R0, 0x7610, R24 ;  /* 0x0000761000187816 */ /* 0x000fe20000000018 */
[----:B------:R-:W-:Y:S06]  /*26d0*/  BRA `(.L_x_5458) ;  /* 0x0000000c00387947 */ /* 0x000fec0003800000 */
.L_x_5461:
        /* <DEDUP_REMOVED lines=9> */
.L_x_5464:
[----:B------:R-:W2:Y:S02]  /*2770*/  LDG.E.U16 R4, desc[UR36][R4.64] ;  /* 0x0000002404047981 */ /* 0x000ea4000c1e1500 */
[----:B--2---:R-:W-:-:S05]  /*2780*/  HADD2.F32 R0, -RZ, R4.H0_H0 ;  /* 0x20000004ff007230 */ /* 0x004fca0000004100 */
[----:B------:R-:W-:-:S04]  /*2790*/  F2FP.BF16.F32.PACK_AB R0, RZ, R0 ;  /* 0x00000000ff00723e */ /* 0x000fc800000010ff */
[----:B------:R-:W-:Y:S01]  /*27a0*/  PRMT R24, R0, 0x7610, R24 ;  /* 0x0000761000187816 */ /* 0x000fe20000000018 */
[----:B------:R-:W-:Y:S06]  /*27b0*/  BRA `(.L_x_5458) ;  /* 0x0000000c00007947 */ /* 0x000fec0003800000 */
.L_x_5463:
        /* <DEDUP_REMOVED lines=9> */
.L_x_5453:
        /* <DEDUP_REMOVED lines=14> */
.L_x_5467:
        /* <DEDUP_REMOVED lines=9> */
.L_x_5466:
        /* <DEDUP_REMOVED lines=27> */
.L_x_5469:
        /* <DEDUP_REMOVED lines=15> */
.L_x_5468:
[----:B------:R0:W5:Y:S01]  /*2c60*/  LDG.E.U16 R24, desc[UR36][R4.64] ;  /* 0x0000002404187981 */ /* 0x000162000c1e1500 */
[----:B------:R-:W-:Y:S05]  /*2c70*/  BRA `(.L_x_5458) ;  /* 0x0000000400d07947 */ /* 0x000fea0003800000 */
.L_x_5465:
        /* <DEDUP_REMOVED lines=13> */
.L_x_5472:
        /* <DEDUP_REMOVED lines=21> */
.L_x_5476:
[----:B------:R-:W-:Y:S05]  /*2ea0*/  BSYNC.RECONVERGENT B1 ;  /* 0x0000000000017941 */ /* 0x000fea0003800200 */
.L_x_5475:
[----:B------:R-:W-:Y:S01]  /*2eb0*/  IMAD.SHL.U32 R0, R0, 0x100000, RZ ;  /* 0x0010000000007824 */ /* 0x000fe200078e00ff */
[----:B------:R-:W-:-:S04]  /*2ec0*/  LEA R3, R3, 0x3b800000, 0x17 ;  /* 0x3b80000003037811 */ /* 0x000fc800078eb8ff */
[----:B------:R-:W-:-:S07]  /*2ed0*/  LOP3.LUT R0, R3, R0, R7, 0xfe, !PT ;  /* 0x0000000003007212 */ /* 0x000fce00078efe07 */
.L_x_5474:
[----:B------:R-:W-:Y:S05]  /*2ee0*/  BSYNC.RECONVERGENT B0 ;  /* 0x0000000000007941 */ /* 0x000fea0003800200 */
.L_x_5473:
[----:B------:R-:W-:-:S04]  /*2ef0*/  F2FP.BF16.F32.PACK_AB R0, RZ, R0 ;  /* 0x00000000ff00723e */ /* 0x000fc800000010ff */
[----:B------:R-:W-:Y:S01]  /*2f00*/  PRMT R24, R0, 0x7610, R24 ;  /* 0x0000761000187816 */ /* 0x000fe20000000018 */
[----:B------:R-:W-:Y:S06]  /*2f10*/  BRA `(.L_x_5458) ;  /* 0x0000000400287947 */ /* 0x000fec0003800000 */
.L_x_5471:
        /* <DEDUP_REMOVED lines=21> */
.L_x_5480:
[----:B------:R-:W-:Y:S05]  /*3070*/  BSYNC.RECONVERGENT B1 ;  /* 0x0000000000017941 */ /* 0x000fea0003800200 */
.L_x_5479:
[----:B------:R-:W-:Y:S01]  /*3080*/  IMAD.SHL.U32 R0, R0, 0x200000, RZ ;  /* 0x0020000000007824 */ /* 0x000fe200078e00ff */
[----:B------:R-:W-:-:S04]  /*3090*/  LEA R3, R3, 0x37800000, 0x17 ;  /* 0x3780000003037811 */ /* 0x000fc800078eb8ff */
[----:B------:R-:W-:-:S07]  /*30a0*/  LOP3.LUT R0, R3, R0, R7, 0xfe, !PT ;  /* 0x0000000003007212 */ /* 0x000fce00078efe07 */
.L_x_5478:
[----:B------:R-:W-:Y:S05]  /*30b0*/  BSYNC.RECONVERGENT B0 ;  /* 0x0000000000007941 */ /* 0x000fea0003800200 */
.L_x_5477:
[----:B------:R-:W-:-:S04]  /*30c0*/  F2FP.BF16.F32.PACK_AB R0, RZ, R0 ;  /* 0x00000000ff00723e */ /* 0x000fc800000010ff */
[----:B------:R-:W-:Y:S01]  /*30d0*/  PRMT R24, R0, 0x7610, R24 ;  /* 0x0000761000187816 */ /* 0x000fe20000000018 */
[----:B------:R-:W-:Y:S06]  /*30e0*/  BRA `(.L_x_5458) ;  /* 0x0000000000b47947 */ /* 0x000fec0003800000 */
.L_x_5470:
        /* <DEDUP_REMOVED lines=14> */
.L_x_5484:
[----:B------:R-:W-:Y:S05]  /*31d0*/  BSYNC.RECONVERGENT B0 ;  /* 0x0000000000007941 */ /* 0x000fea0003800200 */
.L_x_5483:
[----:B------:R-:W-:-:S04]  /*31e0*/  F2FP.BF16.F32.PACK_AB R0, RZ, R0 ;  /* 0x00000000ff00723e */ /* 0x000fc800000010ff */
[----:B------:R-:W-:Y:S01]  /*31f0*/  PRMT R24, R0, 0x7610, R24 ;  /* 0x0000761000187816 */ /* 0x000fe20000000018 */
[----:B------:R-:W-:Y:S06]  /*3200*/  BRA `(.L_x_5458) ;  /* 0x00000000006c7947 */ /* 0x000fec0003800000 */
.L_x_5457:
        /* <DEDUP_REMOVED lines=16> */
.L_x_5485:
[----:B------:R-:W-:Y:S01]  /*3310*/  PRMT R24, RZ, 0x7610, R24 ;  /* 0x00007610ff187816 */ /* 0x000fe20000000018 */
[----:B------:R-:W-:Y:S06]  /*3320*/  BRA `(.L_x_5458) ;  /* 0x0000000000247947 */ /* 0x000fec0003800000 */
.L_x_5482:
[----:B------:R-:W2:Y:S02]  /*3330*/  LDG.E.64 R4, desc[UR36][R4.64] ;  /* 0x0000002404047981 */ /* 0x000ea4000c1e1b00 */
[----:B--2---:R-:W0:Y:S02]  /*3340*/  I2F.U64 R0, R4 ;  /* 0x0000000400007312 */ /* 0x004e240000301000 */
[----:B0-----:R-:W-:-:S04]  /*3350*/  F2FP.BF16.F32.PACK_AB R0, RZ, R0 ;  /* 0x00000000ff00723e */ /* 0x001fc800000010ff */
[----:B------:R-:W-:Y:S01]  /*3360*/  PRMT R24, R0, 0x7610, R24 ;  /* 0x0000761000187816 */ /* 0x000fe20000000018 */
[----:B------:R-:W-:Y:S06]  /*3370*/  BRA `(.L_x_5458) ;  /* 0x0000000000107947 */ /* 0x000fec0003800000 */
.L_x_5481:
[----:B------:R-:W2:Y:S02]  /*3380*/  LDG.E R4, desc[UR36][R4.64] ;  /* 0x0000002404047981 */ /* 0x000ea4000c1e1900 */
[----:B--2---:R-:W-:-:S04]  /*3390*/  I2FP.F32.U32 R0, R4 ;  /* 0x0000000400007245 */ /* 0x004fc80000201000 */
[----:B------:R-:W-:-:S04]  /*33a0*/  F2FP.BF16.F32.PACK_AB R0, RZ, R0 ;  /* 0x00000000ff00723e */ /* 0x000fc800000010ff */
[----:B------:R-:W-:-:S07]  /*33b0*/  PRMT R24, R0, 0x7610, R24 ;  /* 0x0000761000187816 */ /* 0x000fce0000000018 */
.L_x_5458:
[----:B------:R-:W-:-:S07]  /*33c0*/  VIADD R17, R17, 0x80 ;  /* 0x0000008011117836 */ /* 0x000fce0000000000 */
.L_x_5452:
[----:B------:R-:W-:Y:S05]  /*33d0*/  BSYNC.RECONVERGENT B6 ;  /* 0x0000000000067941 */ /* 0x000fea0003800200 */
.L_x_5451:
        /* <DEDUP_REMOVED lines=25> */
.L_x_5491:
[----:B------:R-:W2:Y:S02]  /*3570*/  LDG.E.U8 R4, desc[UR36][R4.64] ;  /* 0x0000002404047981 */ /* 0x000ea4000c1e1100 */
[----:B--2---:R-:W-:-:S04]  /*3580*/  I2FP.F32.U32 R0, R4 ;  /* 0x0000000400007245 */ /* 0x004fc80000201000 */
[----:B------:R-:W-:Y:S01]  /*3590*/  F2FP.BF16.F32.PACK_AB R0, RZ, R0 ;  /* 0x00000000ff00723e */ /* 0x000fe200000010ff */
[----:B------:R-:W-:Y:S06]  /*35a0*/  BRA `(.L_x_5487) ;  /* 0x0000000c00887947 */ /* 0x000fec0003800000 */
.L_x_5490:
        /* <DEDUP_REMOVED lines=10> */
.L_x_5494:
[----:B------:R-:W2:Y:S02]  /*3650*/  LDG.E R4, desc[UR36][R4.64] ;  /* 0x0000002404047981 */ /* 0x000ea4000c1e1900 */
[----:B--2---:R-:W-:-:S04]  /*3660*/  I2FP.F32.S32 R0, R4 ;  /* 0x0000000400007245 */ /* 0x004fc80000201400 */
[----:B------:R-:W-:Y:S01]  /*3670*/  F2FP.BF16.F32.PACK_AB R0, RZ, R0 ;  /* 0x00000000ff00723e */ /* 0x000fe200000010ff */
[----:B------:R-:W-:Y:S06]  /*3680*/  BRA `(.L_x_5487) ;  /* 0x0000000c00507947 */ /* 0x000fec0003800000 */
.L_x_5493:
[----:B------:R-:W2:Y:S02]  /*3690*/  LDG.E.U16 R4, desc[UR36][R4.64] ;  /* 0x0000002404047981 */ /* 0x000ea4000c1e1500 */
[----:B--2---:R-:W0:Y:S02]  /*36a0*/  I2F.S16 R0, R4 ;  /* 0x0000000400007306 */ /* 0x004e240000101400 */
[----:B0-----:R-:W-:Y:S01]  /*36b0*/  F2FP.BF16.F32.PACK_AB R0, RZ, R0 ;  /* 0x00000000ff00723e */ /* 0x001fe200000010ff */
[----:B------:R-:W-:Y:S06]  /*36c0*/  BRA `(.L_x_5487) ;  /* 0x0000000c00407947 */ /* 0x000fec0003800000 */
.L_x_5489:
        /* <DEDUP_REMOVED lines=9> */
.L_x_5496:
[----:B------:R-:W2:Y:S02]  /*3760*/  LDG.E.U16 R0, desc[UR36][R4.64] ;  /* 0x0000002404007981 */ /* 0x000ea4000c1e1500 */
[----:B--2---:R-:W-:-:S05]  /*3770*/  HADD2.F32 R0, -RZ, R0.H0_H0 ;  /* 0x20000000ff007230 */ /* 0x004fca0000004100 */
[----:B------:R-:W-:Y:S01]  /*3780*/  F2FP.BF16.F32.PACK_AB R0, RZ, R0 ;  /* 0x00000000ff00723e */ /* 0x000fe200000010ff */
[----:B------:R-:W-:Y:S06]  /*3790*/  BRA `(.L_x_5487) ;  /* 0x0000000c000c7947 */ /* 0x000fec0003800000 */
.L_x_5495:
        /* <DEDUP_REMOVED lines=9> */
.L_x_5498:
[----:B------:R-:W2:Y:S02]  /*3830*/  LDG.E.U16 R4, desc[UR36][R4.64] ;  /* 0x0000002404047981 */ /* 0x000ea4000c1e1500 */
[----:B--2---:R-:W-:-:S05]  /*3840*/  HADD2.F32 R0, -RZ, R4.H0_H0 ;  /* 0x20000004ff007230 */ /* 0x004fca0000004100 */
[----:B------:R-:W-:Y:S01]  /*3850*/  F2FP.BF16.F32.PACK_AB R0, RZ, R0 ;  /* 0x00000000ff00723e */ /* 0x000fe200000010ff */
[----:B------:R-:W-:Y:S06]  /*3860*/  BRA `(.L_x_5487) ;  /* 0x0000000800d87947 */ /* 0x000fec0003800000 */
.L_x_5497:
        /* <DEDUP_REMOVED lines=8> */
.L_x_5488:
        /* <DEDUP_REMOVED lines=13> */
.L_x_5501:
        /* <DEDUP_REMOVED lines=8> */
.L_x_5500:
        /* <DEDUP_REMOVED lines=27> */
.L_x_5503:
        /* <DEDUP_REMOVED lines=14> */
.L_x_5502:
[----:B------:R1:W5:Y:S01]  /*3cd0*/  LDG.E.U16 R0, desc[UR36][R4.64] ;  /* 0x0000002404007981 */ /* 0x000362000c1e1500 */
[----:B------:R-:W-:Y:S05]  /*3ce0*/  BRA `(.L_x_5487) ;  /* 0x0000000400b87947 */ /* 0x000fea0003800000 */
.L_x_5499:
        /* <DEDUP_REMOVED lines=12> */
.L_x_5506:
        /* <DEDUP_REMOVED lines=21> */
.L_x_5510:
[----:B------:R-:W-:Y:S05]  /*3f00*/  BSYNC.RECONVERGENT B1 ;  /* 0x0000000000017941 */ /* 0x000fea0003800200 */
.L_x_5509:
[----:B------:R-:W-:Y:S01]  /*3f10*/  IMAD.SHL.U32 R0, R0, 0x100000, RZ ;  /* 0x0010000000007824 */ /* 0x000fe200078e00ff */
[----:B------:R-:W-:-:S04]  /*3f20*/  LEA R3, R3, 0x3b800000, 0x17 ;  /* 0x3b80000003037811 */ /* 0x000fc800078eb8ff */
[----:B------:R-:W-:-:S07]  /*3f30*/  LOP3.LUT R0, R3, R0, R7, 0xfe, !PT ;  /* 0x0000000003007212 */ /* 0x000fce00078efe07 */
.L_x_5508:
[----:B------:R-:W-:Y:S05]  /*3f40*/  BSYNC.RECONVERGENT B0 ;  /* 0x0000000000007941 */ /* 0x000fea0003800200 */
.L_x_5507:
[----:B------:R-:W-:Y:S01]  /*3f50*/  F2FP.BF16.F32.PACK_AB R0, RZ, R0 ;  /* 0x00000000ff00723e */ /* 0x000fe200000010ff */
[----:B------:R-:W-:Y:S06]  /*3f60*/  BRA `(.L_x_5487) ;  /* 0x0000000400187947 */ /* 0x000fec0003800000 */
.L_x_5505:
        /* <DEDUP_REMOVED lines=21> */
.L_x_5514:
[----:B------:R-:W-:Y:S05]  /*40c0*/  BSYNC.RECONVERGENT B1 ;  /* 0x0000000000017941 */ /* 0x000fea0003800200 */
.L_x_5513:
[----:B------:R-:W-:Y:S01]  /*40d0*/  IMAD.SHL.U32 R0, R0, 0x200000, RZ ;  /* 0x0020000000007824 */ /* 0x000fe200078e00ff */
[----:B------:R-:W-:-:S04]  /*40e0*/  LEA R3, R3, 0x37800000, 0x17 ;  /* 0x3780000003037811 */ /* 0x000fc800078eb8ff */
[----:B------:R-:W-:-:S07]  /*40f0*/  LOP3.LUT R0, R3, R0, R7, 0xfe, !PT ;  /* 0x0000000003007212 */ /* 0x000fce00078efe07 */
.L_x_5512:
[----:B------:R-:W-:Y:S05]  /*4100*/  BSYNC.RECONVERGENT B0 ;  /* 0x0000000000007941 */ /* 0x000fea0003800200 */
.L_x_5511:
[----:B------:R-:W-:Y:S01]  /*4110*/  F2FP.BF16.F32.PACK_AB R0, RZ, R0 ;  /* 0x00000000ff00723e */ /* 0x000fe200000010ff */
[----:B------:R-:W-:Y:S06]  /*4120*/  BRA `(.L_x_5487) ;  /* 0x0000000000a87947 */ /* 0x000fec0003800000 */
.L_x_5504:
        /* <DEDUP_REMOVED lines=14> */
.L_x_5518:
[----:B------:R-:W-:Y:S05]  /*4210*/  BSYNC.RECONVERGENT B0 ;  /* 0x0000000000007941 */ /* 0x000fea0003800200 */
.L_x_5517:
[----:B------:R-:W-:Y:S01]  /*4220*/  F2FP.BF16.F32.PACK_AB R0, RZ, R0 ;  /* 0x00000000ff00723e */ /* 0x000fe200000010ff */
[----:B------:R-:W-:Y:S06]  /*4230*/  BRA `(.L_x_5487) ;  /* 0x0000000000647947 */ /* 0x000fec0003800000 */
.L_x_5492:
        /* <DEDUP_REMOVED lines=16> */
.L_x_5519:
[----:B------:R-:W-:Y:S01]  /*4340*/  PRMT R0, RZ, 0x7610, R0 ;  /* 0x00007610ff007816 */ /* 0x000fe20000000000 */
[----:B------:R-:W-:Y:S06]  /*4350*/  BRA `(.L_x_5487) ;  /* 0x00000000001c7947 */ /* 0x000fec0003800000 */
.L_x_5516:
[----:B------:R-:W2:Y:S02]  /*4360*/  LDG.E.64 R4, desc[UR36][R4.64] ;  /* 0x0000002404047981 */ /* 0x000ea4000c1e1b00 */
[----:B--2---:R-:W0:Y:S02]  /*4370*/  I2F.U64 R0, R4 ;  /* 0x0000000400007312 */ /* 0x004e240000301000 */
[----:B0-----:R-:W-:Y:S01]  /*4380*/  F2FP.BF16.F32.PACK_AB R0, RZ, R0 ;  /* 0x00000000ff00723e */ /* 0x001fe200000010ff */
[----:B------:R-:W-:Y:S06]  /*4390*/  BRA `(.L_x_5487) ;  /* 0x00000000000c7947 */ /* 0x000fec0003800000 */
.L_x_5515:
[----:B------:R-:W2:Y:S02]  /*43a0*/  LDG.E R4, desc[UR36][R4.64] ;  /* 0x0000002404047981 */ /* 0x000ea4000c1e1900 */
[----:B--2---:R-:W-:-:S04]  /*43b0*/  I2FP.F32.U32 R0, R4 ;  /* 0x0000000400007245 */ /* 0x004fc80000201000 */
[----:B------:R-:W-:-:S07]  /*43c0*/  F2FP.BF16.F32.PACK_AB R0, RZ, R0 ;  /* 0x00000000ff00723e */ /* 0x000fce00000010ff */
.L_x_5487:
[----:B------:R-:W-:Y:S05]  /*43d0*/  BSYNC.RECONVERGENT B6 ;  /* 0x0000000000067941 */ /* 0x000fea0003800200 */
.L_x_5486:
[----:B------:R-:W2:Y:S01]  /*43e0*/  LDC.U8 R17, c[0x0][0x3a4] ;  /* 0x0000e900ff117b82 */ /* 0x000ea20000000000 */
[CC--:B------:R-:W-:Y:S01]  /*43f0*/  ISETP.GE.AND P0, PT, R25.reuse, R16.reuse, PT ;  /* 0x000000101900720c */ /* 0x0c0fe20003f06270 */
[C---:B------:R-:W-:Y:S01]  /*4400*/  VIADD R3, R25.reuse, 0x100 ;  /* 0x0000010019037836 */ /* 0x040fe20000000000 */
[----:B------:R-:W-:Y:S01]  /*4410*/  BSSY.RECONVERGENT B0, `(.L_x_5520) ;  /* 0x0000010000007945 */ /* 0x000fe20003800200 */
[C---:B01----:R-:W-:Y:S02]  /*4420*/  VIADD R5, R25.reuse, 0x180 ;  /* 0x0000018019057836 */ /* 0x043fe40000000000 */
[----:B------:R-:W-:Y:S01]  /*4430*/  VIADD R23, R25, 0x80 ;  /* 0x0000008019177836 */ /* 0x000fe20000000000 */
[-C--:B------:R-:W-:Y:S02]  /*4440*/  ISETP.GE.AND P2, PT, R3, R16.reuse, PT ;  /* 0x000000100300720c */ /* 0x080fe40003f46270 */
[-C--:B------:R-:W-:Y:S02]  /*4450*/  ISETP.GE.AND P1, PT, R5, R16.reuse, PT ;  /* 0x000000100500720c */ /* 0x080fe40003f26270 */
[----:B------:R-:W-:-:S03]  /*4460*/  ISETP.GE.AND P5, PT, R23, R16, PT ;  /* 0x000000101700720c */ /* 0x000fc60003fa6270 */
[----:B------:R-:W-:Y:S10]  /*4470*/  @P0 BRA `(.L_x_5521) ;  /* 0x0000000000240947 */ /* 0x000ff40003800000 */
[----:B-----5:R-:W-:Y:S02]  /*4480*/  IMAD.U32 R19, R19, 0x10000, RZ ;  /* 0x0001000013137824 */ /* 0x020fe400078e00ff */
[----:B------:R-:W-:-:S03]  /*4490*/  IMAD.MOV.U32 R3, RZ, RZ, RZ ;  /* 0x000000ffff037224 */ /* 0x000fc600078e00ff */
[C---:B------:R-:W-:Y:S02]  /*44a0*/  FSETP.GT.FTZ.AND P3, PT, R19.reuse, RZ, PT ;  /* 0x000000ff1300720b */ /* 0x040fe40003f74000 */
[----:B------:R-:W-:Y:S02]  /*44b0*/  FSETP.GEU.FTZ.AND P4, PT, R19, RZ, PT ;  /* 0x000000ff1300720b */ /* 0x000fe40003f9e000 */
[----:B------:R-:W-:-:S09]  /*44c0*/  SEL R4, RZ, 0x1, !P3 ;  /* 0x00000001ff047807 */ /* 0x000fd20005800000 */
[----:B------:R-:W-:Y:S02]  /*44d0*/  @!P3 IMAD.MOV R3, RZ, RZ, -0x1 ;  /* 0xffffffffff03b424 */ /* 0x000fe400078e02ff */
[----:B------:R-:W-:-:S05]  /*44e0*/  @P4 IMAD.MOV R3, RZ, RZ, R4 ;  /* 0x000000ffff034224 */ /* 0x000fca00078e0204 */
[----:B------:R-:W-:-:S06]  /*44f0*/  I2FP.F32.S32 R3, R3 ;  /* 0x0000000300037245 */ /* 0x000fcc0000201400 */
[----:B------:R-:W0:Y:S02]  /*4500*/  F2F.BF16.F32 R3, R3 ;  /* 0x0000000300037304 */ /* 0x000e240000202000 */
.L_x_5521:
[----:B------:R-:W-:Y:S05]  /*4510*/  BSYNC.RECONVERGENT B0 ;  /* 0x0000000000007941 */ /* 0x000fea0003800200 */
.L_x_5520:
[----:B------:R-:W-:Y:S04]  /*4520*/  BSSY.RECONVERGENT B0, `(.L_x_5522) ;  /* 0x000000b000007945 */ /* 0x000fe80003800200 */
[----:B------:R-:W-:Y:S05]  /*4530*/  @P5 BRA `(.L_x_5523) ;  /* 0x0000000000245947 */ /* 0x000fea0003800000 */
[----:B-----5:R-:W-:Y:S02]  /*4540*/  IMAD.U32 R18, R18, 0x10000, RZ ;  /* 0x0001000012127824 */ /* 0x020fe400078e00ff */
[----:B------:R-:W-:-:S03]  /*4550*/  IMAD.MOV.U32 R4, RZ, RZ, RZ ;  /* 0x000000ffff047224 */ /* 0x000fc600078e00ff */
[C---:B------:R-:W-:Y:S02]  /*4560*/  FSETP.GT.FTZ.AND P3, PT, R18.reuse, RZ, PT ;  /* 0x000000ff1200720b */ /* 0x040fe40003f74000 */
[----:B------:R-:W-:Y:S02]  /*4570*/  FSETP.GEU.FTZ.AND P4, PT, R18, RZ, PT ;  /* 0x000000ff1200720b */ /* 0x000fe40003f9e000 */
[----:B------:R-:W-:-:S09]  /*4580*/  SEL R5, RZ, 0x1, !P3 ;  /* 0x00000001ff057807 */ /* 0x000fd20005800000 */
[----:B------:R-:W-:Y:S02]  /*4590*/  @!P3 IMAD.MOV R4, RZ, RZ, -0x1 ;  /* 0xffffffffff04b424 */ /* 0x000fe400078e02ff */
[----:B------:R-:W-:-:S05]  /*45a0*/  @P4 IMAD.MOV R4, RZ, RZ, R5 ;  /* 0x000000ffff044224 */ /* 0x000fca00078e0205 */
[----:B------:R-:W-:-:S04]  /*45b0*/  I2FP.F32.S32 R4, R4 ;  /* 0x0000000400047245 */ /* 0x000fc80000201400 */
[----:B------:R1:W3:Y:S03]  /*45c0*/  F2F.BF16.F32 R22, R4 ;  /* 0x0000000400167304 */ /* 0x0002e60000202000 */
.L_x_5523:
[----:B------:R-:W-:Y:S05]  /*45d0*/  BSYNC.RECONVERGENT B0 ;  /* 0x0000000000007941 */ /* 0x000fea0003800200 */
.L_x_5522:
[----:B------:R-:W-:Y:S04]  /*45e0*/  BSSY.RECONVERGENT B0, `(.L_x_5524) ;  /* 0x000000b000007945 */ /* 0x000fe80003800200 */
[----:B------:R-:W-:Y:S05]  /*45f0*/  @P2 BRA `(.L_x_5525) ;  /* 0x0000000000242947 */ /* 0x000fea0003800000 */
[----:B-----5:R-:W-:Y:S02]  /*4600*/  IMAD.U32 R24, R24, 0x10000, RZ ;  /* 0x0001000018187824 */ /* 0x020fe400078e00ff */
[----:B-1----:R-:W-:-:S03]  /*4610*/  IMAD.MOV.U32 R4, RZ, RZ, RZ ;  /* 0x000000ffff047224 */ /* 0x002fc600078e00ff */
[C---:B------:R-:W-:Y:S02]  /*4620*/  FSETP.GT.FTZ.AND P2, PT, R24.reuse, RZ, PT ;  /* 0x000000ff1800720b */ /* 0x040fe40003f54000 */
[----:B------:R-:W-:Y:S02]  /*4630*/  FSETP.GEU.FTZ.AND P3, PT, R24, RZ, PT ;  /* 0x000000ff1800720b */ /* 0x000fe40003f7e000 */
[----:B------:R-:W-:-:S09]  /*4640*/  SEL R5, RZ, 0x1, !P2 ;  /* 0x00000001ff057807 */ /* 0x000fd20005000000 */
[----:B------:R-:W-:Y:S02]  /*4650*/  @!P2 IMAD.MOV R4, RZ, RZ, -0x1 ;  /* 0xffffffffff04a424 */ /* 0x000fe400078e02ff */
[----:B------:R-:W-:-:S05]  /*4660*/  @P3 IMAD.MOV R4, RZ, RZ, R5 ;  /* 0x000000ffff043224 */ /* 0x000fca00078e0205 */
[----:B------:R-:W-:-:S04]  /*4670*/  I2FP.F32.S32 R4, R4 ;  /* 0x0000000400047245 */ /* 0x000fc80000201400 */
[----:B------:R4:W1:Y:S03]  /*4680*/  F2F.BF16.F32 R18, R4 ;  /* 0x0000000400127304 */ /* 0x0008660000202000 */
.L_x_5525:
[----:B------:R-:W-:Y:S05]  /*4690*/  BSYNC.RECONVERGENT B0 ;  /* 0x0000000000007941 */ /* 0x000fea0003800200 */
.L_x_5524:
[----:B------:R-:W-:Y:S04]  /*46a0*/  BSSY.RECONVERGENT B0, `(.L_x_5526) ;  /* 0x000000b000007945 */ /* 0x000fe80003800200 */
[----:B------:R-:W-:Y:S05]  /*46b0*/  @P1 BRA `(.L_x_5527) ;  /* 0x0000000000241947 */ /* 0x000fea0003800000 */
[----:B-----5:R-:W-:-:S05]  /*46c0*/  IMAD.U32 R0, R0, 0x10000, RZ ;  /* 0x0001000000007824 */ /* 0x020fca00078e00ff */
[C---:B------:R-:W-:Y:S02]  /*46d0*/  FSETP.GT.FTZ.AND P1, PT, R0.reuse, RZ, PT ;  /* 0x000000ff0000720b */ /* 0x040fe40003f34000 */
[----:B------:R-:W-:Y:S01]  /*46e0*/  FSETP.GEU.FTZ.AND P2, PT, R0, RZ, PT ;  /* 0x000000ff0000720b */ /* 0x000fe20003f5e000 */
[----:B------:R-:W-:Y:S01]  /*46f0*/  IMAD.MOV.U32 R0, RZ, RZ, RZ ;  /* 0x000000ffff007224 */ /* 0x000fe200078e00ff */
[----:B-1--4-:R-:W-:-:S09]  /*4700*/  SEL R4, RZ, 0x1, !P1 ;  /* 0x00000001ff047807 */ /* 0x012fd20004800000 */
[----:B------:R-:W-:Y:S02]  /*4710*/  @!P1 IMAD.MOV R0, RZ, RZ, -0x1 ;  /* 0xffffffffff009424 */ /* 0x000fe400078e02ff */
[----:B------:R-:W-:-:S05]  /*4720*/  @P2 IMAD.MOV R0, RZ, RZ, R4 ;  /* 0x000000ffff002224 */ /* 0x000fca00078e0204 */
[----:B------:R-:W-:-:S04]  /*4730*/  I2FP.F32.S32 R0, R0 ;  /* 0x0000000000007245 */ /* 0x000fc80000201400 */
[----:B------:R1:W4:Y:S03]  /*4740*/  F2F.BF16.F32 R19, R0 ;  /* 0x0000000000137304 */ /* 0x0003260000202000 */
.L_x_5527:
[----:B------:R-:W-:Y:S05]  /*4750*/  BSYNC.RECONVERGENT B0 ;  /* 0x0000000000007941 */ /* 0x000fea0003800200 */
.L_x_5526:
[----:B------:R-:W-:Y:S04]  /*4760*/  BSSY.RECONVERGENT B6, `(.L_x_5528) ;  /* 0x000010e000067945 */ /* 0x000fe80003800200 */
[----:B------:R-:W-:Y:S05]  /*4770*/  @P0 BRA `(.L_x_5529) ;  /* 0x0000001000300947 */ /* 0x000fea0003800000 */
[----:B------:R-:W0:Y:S01]  /*4780*/  LDCU UR4, c[0x0][0x3a8] ;  /* 0x00007500ff0477ac */ /* 0x000e220008000800 */
[----:B------:R-:W3:Y:S01]  /*4790*/  LDC.64 R8, c[0x0][0x388] ;  /* 0x0000e200ff087b82 */ /* 0x000ee20000000a00 */
[----:B-1---5:R-:W-:Y:S01]  /*47a0*/  IMAD R0, R2, 0x200, R25 ;  /* 0x0000020002007824 */ /* 0x022fe200078e0219 */
[----:B--2-4-:R-:W-:-:S03]  /*47b0*/  PRMT R4, R17, 0x9910, RZ ;  /* 0x0000991011047816 */ /* 0x014fc600000000ff */
[----:B0-----:R-:W-:Y:S02]  /*47c0*/  IMAD R5, R0, UR4, RZ ;  /* 0x0000000400057c24 */ /* 0x001fe4000f8e02ff */
        /* <DEDUP_REMOVED lines=13> */
[----:B------:R-:W-:Y:S02]  /*48a0*/  IMAD.U32 R3, R3, 0x10000, RZ ;  /* 0x0001000003037824 */ /* 0x000fe400078e00ff */
[----:B------:R-:W-:-:S04]  /*48b0*/  IMAD.MOV.U32 R25, RZ, RZ, R23 ;  /* 0x000000ffff197224 */ /* 0x000fc800078e0017 */
[----:B------:R-:W0:Y:S02]  /*48c0*/  F2I.FTZ.TRUNC.NTZ R3, R3 ;  /* 0x0000000300037305 */ /* 0x000e24000021f100 */
[----:B0-----:R0:W-:Y:S01]  /*48d0*/  STG.E.U8 desc[UR36][R8.64], R3 ;  /* 0x0000000308007986 */ /* 0x0011e2000c101124 */
[----:B------:R-:W-:Y:S05]  /*48e0*/  BRA `(.L_x_5529) ;  /* 0x0000000c00d47947 */ /* 0x000fea0003800000 */
.L_x_5533:
[----:B------:R-:W-:Y:S02]  /*48f0*/  IMAD.U32 R5, R3, 0x10000, RZ ;  /* 0x0001000003057824 */ /* 0x000fe400078e00ff */
[----:B------:R-:W-:-:S04]  /*4900*/  IMAD.MOV.U32 R25, RZ, RZ, R23 ;  /* 0x000000ffff197224 */ /* 0x000fc800078e0017 */
[----:B------:R-:W0:Y:S02]  /*4910*/  F2I.S64.TRUNC R4, R5 ;  /* 0x0000000500047311 */ /* 0x000e24000020d900 */
[----:B0-----:R0:W-:Y:S01]  /*4920*/  STG.E.U8 desc[UR36][R8.64], R4 ;  /* 0x0000000408007986 */ /* 0x0011e2000c101124 */
[----:B------:R-:W-:Y:S05]  /*4930*/  BRA `(.L_x_5529) ;  /* 0x0000000c00c07947 */ /* 0x000fea0003800000 */
.L_x_5532:
[----:B------:R-:W-:-:S13]  /*4940*/  ISETP.NE.AND P0, PT, R0, 0x2, PT ;  /* 0x000000020000780c */ /* 0x000fda0003f05270 */
[----:B------:R-:W-:Y:S05]  /*4950*/  @!P0 BRA `(.L_x_5535) ;  /* 0x0000000000388947 */ /* 0x000fea0003800000 */
[----:B------:R-:W-:-:S13]  /*4960*/  ISETP.NE.AND P0, PT, R0, 0x3, PT ;  /* 0x000000030000780c */ /* 0x000fda0003f05270 */
[----:B------:R-:W-:Y:S05]  /*4970*/  @!P0 BRA `(.L_x_5536) ;  /* 0x00000000001c8947 */ /* 0x000fea0003800000 */
[----:B------:R-:W-:-:S13]  /*4980*/  ISETP.NE.AND P0, PT, R0, 0x4, PT ;  /* 0x000000040000780c */ /* 0x000fda0003f05270 */
[----:B------:R-:W-:Y:S05]  /*4990*/  @P0 BRA `(.L_x_5534) ;  /* 0x0000000800f80947 */ /* 0x000fea0003800000 */
[----:B------:R-:W-:Y:S02]  /*49a0*/  IMAD.U32 R4, R3, 0x10000, RZ ;  /* 0x0001000003047824 */ /* 0x000fe400078e00ff */
[----:B------:R-:W-:-:S04]  /*49b0*/  IMAD.MOV.U32 R25, RZ, RZ, R23 ;  /* 0x000000ffff197224 */ /* 0x000fc800078e0017 */
[----:B------:R-:W0:Y:S02]  /*49c0*/  F2I.S64.TRUNC R4, R4 ;  /* 0x0000000400047311 */ /* 0x000e24000020d900 */
[----:B0-----:R0:W-:Y:S01]  /*49d0*/  STG.E.64 desc[UR36][R8.64], R4 ;  /* 0x0000000408007986 */ /* 0x0011e2000c101b24 */
[----:B------:R-:W-:Y:S05]  /*49e0*/  BRA `(.L_x_5529) ;  /* 0x0000000c00947947 */ /* 0x000fea0003800000 */
.L_x_5536:
[----:B------:R-:W-:Y:S02]  /*49f0*/  IMAD.U32 R3, R3, 0x10000, RZ ;  /* 0x0001000003037824 */ /* 0x000fe400078e00ff */
[----:B------:R-:W-:-:S04]  /*4a00*/  IMAD.MOV.U32 R25, RZ, RZ, R23 ;  /* 0x000000ffff197224 */ /* 0x000fc800078e0017 */
[----:B------:R-:W0:Y:S02]  /*4a10*/  F2I.FTZ.TRUNC.NTZ R3, R3 ;  /* 0x0000000300037305 */ /* 0x000e24000021f100 */
[----:B0-----:R0:W-:Y:S01]  /*4a20*/  STG.E desc[UR36][R8.64], R3 ;  /* 0x0000000308007986 */ /* 0x0011e2000c101924 */
[----:B------:R-:W-:Y:S05]  /*4a30*/  BRA `(.L_x_5529) ;  /* 0x0000000c00807947 */ /* 0x000fea0003800000 */
.L_x_5535:
[----:B------:R-:W-:Y:S02]  /*4a40*/  IMAD.U32 R3, R3, 0x10000, RZ ;  /* 0x0001000003037824 */ /* 0x000fe400078e00ff */
[----:B------:R-:W-:-:S04]  /*4a50*/  IMAD.MOV.U32 R25, RZ, RZ, R23 ;  /* 0x000000ffff197224 */ /* 0x000fc800078e0017 */
[----:B------:R-:W0:Y:S02]  /*4a60*/  F2I.FTZ.TRUNC.NTZ R3, R3 ;  /* 0x0000000300037305 */ /* 0x000e24000021f100 */
[----:B0-----:R0:W-:Y:S01]  /*4a70*/  STG.E.U16 desc[UR36][R8.64], R3 ;  /* 0x0000000308007986 */ /* 0x0011e2000c101524 */
[----:B------:R-:W-:Y:S05]  /*4a80*/  BRA `(.L_x_5529) ;  /* 0x0000000c006c7947 */ /* 0x000fea0003800000 */
.L_x_5531:
[----:B------:R-:W-:-:S13]  /*4a90*/  ISETP.GT.AND P0, PT, R0, 0x6, PT ;  /* 0x000000060000780c */ /* 0x000fda0003f04270 */
[----:B------:R-:W-:Y:S05]  /*4aa0*/  @P0 BRA `(.L_x_5537) ;  /* 0x0000000000340947 */ /* 0x000fea0003800000 */
[----:B------:R-:W-:-:S13]  /*4ab0*/  ISETP.NE.AND P0, PT, R0, 0x5, PT ;  /* 0x000000050000780c */ /* 0x000fda0003f05270 */
[----:B------:R-:W-:Y:S05]  /*4ac0*/  @!P0 BRA `(.L_x_5538) ;  /* 0x0000000000188947 */ /* 0x000fea0003800000 */
[----:B------:R-:W-:-:S13]  /*4ad0*/  ISETP.NE.AND P0, PT, R0, 0x6, PT ;  /* 0x000000060000780c */ /* 0x000fda0003f05270 */
[----:B------:R-:W-:Y:S05]  /*4ae0*/  @P0 BRA `(.L_x_5534) ;  /* 0x0000000800a40947 */ /* 0x000fea0003800000 */
[----:B------:R-:W-:Y:S02]  /*4af0*/  IMAD.U32 R3, R3, 0x10000, RZ ;  /* 0x0001000003037824 */ /* 0x000fe400078e00ff */
[----:B------:R-:W-:-:S03]  /*4b00*/  IMAD.MOV.U32 R25, RZ, RZ, R23 ;  /* 0x000000ffff197224 */ /* 0x000fc600078e0017 */
[----:B------:R0:W-:Y:S01]  /*4b10*/  STG.E desc[UR36][R8.64], R3 ;  /* 0x0000000308007986 */ /* 0x0001e2000c101924 */
[----:B------:R-:W-:Y:S05]  /*4b20*/  BRA `(.L_x_5529) ;  /* 0x0000000c00447947 */ /* 0x000fea0003800000 */
.L_x_5538:
[----:B------:R-:W-:Y:S02]  /*4b30*/  IMAD.U32 R0, R3, 0x10000, RZ ;  /* 0x0001000003007824 */ /* 0x000fe400078e00ff */
[----:B------:R-:W-:-:S03]  /*4b40*/  IMAD.MOV.U32 R25, RZ, RZ, R23 ;  /* 0x000000ffff197224 */ /* 0x000fc600078e0017 */
[----:B------:R-:W-:-:S05]  /*4b50*/  F2FP.F16.F32.PACK_AB R0, RZ, R0 ;  /* 0x00000000ff00723e */ /* 0x000fca00000000ff */
[----:B------:R0:W-:Y:S01]  /*4b60*/  STG.E.U16 desc[UR36][R8.64], R0 ;  /* 0x0000000008007986 */ /* 0x0001e2000c101524 */
[----:B------:R-:W-:Y:S05]  /*4b70*/  BRA `(.L_x_5529) ;  /* 0x0000000c00307947 */ /* 0x000fea0003800000 */
.L_x_5537:
[----:B------:R-:W-:-:S13]  /*4b80*/  ISETP.NE.AND P0, PT, R0, 0x7, PT ;  /* 0x000000070000780c */ /* 0x000fda0003f05270 */
[----:B------:R-:W-:Y:S05]  /*4b90*/  @!P0 BRA `(.L_x_5539) ;  /* 0x00000000003c8947 */ /* 0x000fea0003800000 */
[----:B------:R-:W-:-:S13]  /*4ba0*/  ISETP.NE.AND P0, PT, R0, 0x8, PT ;  /* 0x000000080000780c */ /* 0x000fda0003f05270 */
[----:B------:R-:W-:Y:S05]  /*4bb0*/  @!P0 BRA `(.L_x_5540) ;  /* 0x00000000001c8947 */ /* 0x000fea0003800000 */
[----:B------:R-:W-:-:S13]  /*4bc0*/  ISETP.NE.AND P0, PT, R0, 0x9, PT ;  /* 0x000000090000780c */ /* 0x000fda0003f05270 */
[----:B------:R-:W-:Y:S05]  /*4bd0*/  @P0 BRA `(.L_x_5534) ;  /* 0x0000000800680947 */ /* 0x000fea0003800000 */
[----:B------:R-:W-:Y:S02]  /*4be0*/  IMAD.U32 R4, R3, 0x10000, RZ ;  /* 0x0001000003047824 */ /* 0x000fe400078e00ff */
[----:B------:R-:W-:Y:S02]  /*4bf0*/  IMAD.MOV.U32 R5, RZ, RZ, RZ ;  /* 0x000000ffff057224 */ /* 0x000fe400078e00ff */
[----:B------:R-:W-:-:S03]  /*4c00*/  IMAD.MOV.U32 R25, RZ, RZ, R23 ;  /* 0x000000ffff197224 */ /* 0x000fc600078e0017 */
[----:B------:R0:W-:Y:S01]  /*4c10*/  STG.E.64 desc[UR36][R8.64], R4 ;  /* 0x0000000408007986 */ /* 0x0001e2000c101b24 */
[----:B------:R-:W-:Y:S05]  /*4c20*/  BRA `(.L_x_5529) ;  /* 0x0000000c00047947 */ /* 0x000fea0003800000 */
.L_x_5540:
[----:B------:R-:W-:Y:S02]  /*4c30*/  IMAD.U32 R3, R3, 0x10000, RZ ;  /* 0x0001000003037824 */ /* 0x000fe400078e00ff */
[----:B------:R-:W-:-:S03]  /*4c40*/  IMAD.MOV.U32 R25, RZ, RZ, R23 ;  /* 0x000000ffff197224 */ /* 0x000fc600078e0017 */
[----:B------:R-:W-:-:S04]  /*4c50*/  F2FP.F16.F32.PACK_AB R3, RZ, R3 ;  /* 0x00000003ff03723e */ /* 0x000fc800000000ff */
[----:B------:R-:W-:-:S05]  /*4c60*/  PRMT R3, R3, 0x5410, RZ ;  /* 0x0000541003037816 */ /* 0x000fca00000000ff */
[----:B------:R0:W-:Y:S01]  /*4c70*/  STG.E desc[UR36][R8.64], R3 ;  /* 0x0000000308007986 */ /* 0x0001e2000c101924 */
[----:B------:R-:W-:Y:S05]  /*4c80*/  BRA `(.L_x_5529) ;  /* 0x0000000800ec7947 */ /* 0x000fea0003800000 */
.L_x_5539:
[----:B------:R-:W-:Y:S02]  /*4c90*/  IMAD.U32 R4, R3, 0x10000, RZ ;  /* 0x0001000003047824 */ /* 0x000fe400078e00ff */
[----:B------:R-:W-:Y:S02]  /*4ca0*/  IMAD.MOV.U32 R25, RZ, RZ, R23 ;  /* 0x000000ffff197224 */ /* 0x000fe400078e0017 */
[----:B------:R-:W-:-:S06]  /*4cb0*/  FMUL.FTZ R4, R4, 1 ;  /* 0x3f80000004047820 */ /* 0x000fcc0000410000 */
[----:B------:R-:W0:Y:S02]  /*4cc0*/  F2F.F64.F32 R4, R4 ;  /* 0x0000000400047310 */ /* 0x000e240000201800 */
[----:B0-----:R0:W-:Y:S01]  /*4cd0*/  STG.E.64 desc[UR36][R8.64], R4 ;  /* 0x0000000408007986 */ /* 0x0011e2000c101b24 */
[----:B------:R-:W-:Y:S05]  /*4ce0*/  BRA `(.L_x_5529) ;  /* 0x0000000800d47947 */ /* 0x000fea0003800000 */
.L_x_5530:
        /* <DEDUP_REMOVED lines=10> */
[----:B------:R-:W-:-:S04]  /*4d90*/  FSETP.NEU.FTZ.AND P0, PT, R3, RZ, PT ;  /* 0x000000ff0300720b */ /* 0x000fc80003f1d000 */
[----:B------:R-:W-:-:S05]  /*4da0*/  SEL R3, RZ, 0x1, !P0 ;  /* 0x00000001ff037807 */ /* 0x000fca0004000000 */
[----:B------:R0:W-:Y:S01]  /*4db0*/  STG.E.U8 desc[UR36][R8.64], R3 ;  /* 0x0000000308007986 */ /* 0x0001e2000c101124 */
[----:B------:R-:W-:Y:S05]  /*4dc0*/  BRA `(.L_x_5529) ;  /* 0x00000008009c7947 */ /* 0x000fea0003800000 */
.L_x_5543:
[----:B------:R-:W-:Y:S01]  /*4dd0*/  IMAD.U32 R3, R3, 0x10000, RZ ;  /* 0x0001000003037824 */ /* 0x000fe200078e00ff */
[----:B------:R-:W-:Y:S01]  /*4de0*/  CS2R R6, SRZ ;  /* 0x0000000000067805 */ /* 0x000fe2000001ff00 */
[----:B------:R-:W-:Y:S02]  /*4df0*/  IMAD.MOV.U32 R25, RZ, RZ, R23 ;  /* 0x000000ffff197224 */ /* 0x000fe400078e0017 */
[----:B------:R-:W-:-:S04]  /*4e00*/  FMUL.FTZ R3, R3, 1 ;  /* 0x3f80000003037820 */ /* 0x000fc80000410000 */
[----:B------:R-:W0:Y:S02]  /*4e10*/  F2F.F64.F32 R4, R3 ;  /* 0x0000000300047310 */ /* 0x000e240000201800 */
[----:B0-----:R0:W-:Y:S01]  /*4e20*/  STG.E.128 desc[UR36][R8.64], R4 ;  /* 0x0000000408007986 */ /* 0x0011e2000c101d24 */
[----:B------:R-:W-:Y:S05]  /*4e30*/  BRA `(.L_x_5529) ;  /* 0x0000000800807947 */ /* 0x000fea0003800000 */
.L_x_5542:
[----:B------:R-:W-:-:S13]  /*4e40*/  ISETP.NE.AND P0, PT, R0, 0xf, PT ;  /* 0x0000000f0000780c */ /* 0x000fda0003f05270 */
[----:B------:R-:W-:Y:S05]  /*4e50*/  @!P0 BRA `(.L_x_5544) ;  /* 0x0000000000a88947 */ /* 0x000fea0003800000 */
[----:B------:R-:W-:-:S13]  /*4e60*/  ISETP.NE.AND P0, PT, R0, 0x17, PT ;  /* 0x000000170000780c */ /* 0x000fda0003f05270 */
[----:B------:R-:W-:Y:S05]  /*4e70*/  @!P0 BRA `(.L_x_5545) ;  /* 0x0000000000508947 */ /* 0x000fea0003800000 */
[----:B------:R-:W-:-:S13]  /*4e80*/  ISETP.NE.AND P0, PT, R0, 0x18, PT ;  /* 0x000000180000780c */ /* 0x000fda0003f05270 */
[----:B------:R-:W-:Y:S05]  /*4e90*/  @P0 BRA `(.L_x_5534) ;  /* 0x0000000400b80947 */ /* 0x000fea0003800000 */
[----:B------:R-:W-:Y:S01]  /*4ea0*/  IMAD.U32 R6, R3, 0x10000, RZ ;  /* 0x0001000003067824 */ /* 0x000fe200078e00ff */
[----:B------:R-:W-:Y:S01]  /*4eb0*/  BSSY.RECONVERGENT B0, `(.L_x_5546) ;  /* 0x000000c000007945 */ /* 0x000fe20003800200 */
[----:B------:R-:W-:-:S03]  /*4ec0*/  IMAD.MOV.U32 R0, RZ, RZ, 0x7f ;  /* 0x0000007fff007424 */ /* 0x000fc600078e00ff */
        /* <DEDUP_REMOVED lines=10> */
.L_x_5547:
[----:B------:R-:W-:Y:S05]  /*4f70*/  BSYNC.RECONVERGENT B0 ;  /* 0x0000000000007941 */ /* 0x000fea0003800200 */
.L_x_5546:
[----:B------:R-:W-:Y:S01]  /*4f80*/  LOP3.LUT R5, R0, 0x80, R5, 0xf8, !PT ;  /* 0x0000008000057812 */ /* 0x000fe200078ef805 */
[----:B------:R-:W-:-:S04]  /*4f90*/  IMAD.MOV.U32 R25, RZ, RZ, R23 ;  /* 0x000000ffff197224 */ /* 0x000fc800078e0017 */
[----:B------:R0:W-:Y:S01]  /*4fa0*/  STG.E.U8 desc[UR36][R8.64], R5 ;  /* 0x0000000508007986 */ /* 0x0001e2000c101124 */
[----:B------:R-:W-:Y:S05]  /*4fb0*/  BRA `(.L_x_5529) ;  /* 0x0000000800207947 */ /* 0x000fea0003800000 */
.L_x_5545:
[----:B------:R-:W-:Y:S01]  /*4fc0*/  IMAD.U32 R6, R3, 0x10000, RZ ;  /* 0x0001000003067824 */ /* 0x000fe200078e00ff */
[----:B------:R-:W-:Y:S04]  /*4fd0*/  BSSY.RECONVERGENT B0, `(.L_x_5548) ;  /* 0x000000e000007945 */ /* 0x000fe80003800200 */
[----:B------:R-:W-:Y:S02]  /*4fe0*/  LOP3.LUT R4, R6, 0x7fffffff, RZ, 0xc0, !PT ;  /* 0x7fffffff06047812 */ /* 0x000fe400078ec0ff */
        /* <DEDUP_REMOVED lines=12> */
.L_x_5549:
[----:B------:R-:W-:Y:S05]  /*50b0*/  BSYNC.RECONVERGENT B0 ;  /* 0x0000000000007941 */ /* 0x000fea0003800200 */
.L_x_5548:
[----:B------:R-:W-:Y:S01]  /*50c0*/  LOP3.LUT R5, R0, 0x80, R5, 0xf8, !PT ;  /* 0x0000008000057812 */ /* 0x000fe200078ef805 */
[----:B------:R-:W-:-:S04]  /*50d0*/  IMAD.MOV.U32 R25, RZ, RZ, R23 ;  /* 0x000000ffff197224 */ /* 0x000fc800078e0017 */
[----:B------:R0:W-:Y:S01]  /*50e0*/  STG.E.U8 desc[UR36][R8.64], R5 ;  /* 0x0000000508007986 */ /* 0x0001e2000c101124 */
[----:B------:R-:W-:Y:S05]  /*50f0*/  BRA `(.L_x_5529) ;  /* 0x0000000400d07947 */ /* 0x000fea0003800000 */
.L_x_5544:
[----:B------:R0:W-:Y:S01]  /*5100*/  STG.E.U16 desc[UR36][R8.64], R3 ;  /* 0x0000000308007986 */ /* 0x0001e2000c101524 */
[----:B------:R-:W-:Y:S01]  /*5110*/  IMAD.MOV.U32 R25, RZ, RZ, R23 ;  /* 0x000000ffff197224 */ /* 0x000fe200078e0017 */
[----:B------:R-:W-:Y:S06]  /*5120*/  BRA `(.L_x_5529) ;  /* 0x0000000400c47947 */ /* 0x000fec0003800000 */
.L_x_5541:
        /* <DEDUP_REMOVED lines=10> */
[----:B------:R-:W0:Y:S02]  /*51d0*/  F2I.FTZ.U32.TRUNC.NTZ R3, R3 ;  /* 0x0000000300037305 */ /* 0x000e24000021f000 */
[----:B0-----:R0:W-:Y:S01]  /*51e0*/  STG.E.U16 desc[UR36][R8.64], R3 ;  /* 0x0000000308007986 */ /* 0x0011e2000c101524 */
[----:B------:R-:W-:Y:S05]  /*51f0*/  BRA `(.L_x_5529) ;  /* 0x0000000400907947 */ /* 0x000fea0003800000 */
.L_x_5552:
[----:B------:R-:W-:Y:S01]  /*5200*/  IMAD.U32 R3, R3, 0x10000, RZ ;  /* 0x0001000003037824 */ /* 0x000fe200078e00ff */
[----:B------:R-:W-:Y:S01]  /*5210*/  BSSY.RECONVERGENT B0, `(.L_x_5553) ;  /* 0x0000014000007945 */ /* 0x000fe20003800200 */
[----:B------:R-:W-:-:S03]  /*5220*/  IMAD.MOV.U32 R4, RZ, RZ, 0x80 ;  /* 0x00000080ff047424 */ /* 0x000fc600078e00ff */
[----:B------:R-:W-:-:S04]  /*5230*/  LOP3.LUT R0, R3, 0x7fffffff, RZ, 0xc0, !PT ;  /* 0x7fffffff03007812 */ /* 0x000fc800078ec0ff */
        /* <DEDUP_REMOVED lines=9> */
.L_x_5555:
[----:B------:R-:W-:-:S04]  /*52d0*/  SHF.R.U32.HI R0, RZ, 0x14, R3 ;  /* 0x00000014ff007819 */ /* 0x000fc80000011603 */
[----:B------:R-:W-:-:S04]  /*52e0*/  LOP3.LUT R0, R0, 0x1, RZ, 0xc0, !PT ;  /* 0x0000000100007812 */ /* 0x000fc800078ec0ff */
[----:B------:R-:W-:-:S04]  /*52f0*/  IADD3 R0, PT, PT, R3, 0x487ffff, R0 ;  /* 0x0487ffff03007810 */ /* 0x000fc80007ffe000 */
[----:B------:R-:W-:-:S04]  /*5300*/  SHF.R.U32.HI R0, RZ, 0x14, R0 ;  /* 0x00000014ff007819 */ /* 0x000fc80000011600 */
[----:B------:R-:W-:-:S07]  /*5310*/  LOP3.LUT R0, R0, 0xff, RZ, 0xc0, !PT ;  /* 0x000000ff00007812 */ /* 0x000fce00078ec0ff */
.L_x_5556:
[----:B------:R-:W-:-:S04]  /*5320*/  SHF.R.U32.HI R3, RZ, 0x18, R3 ;  /* 0x00000018ff037819 */ /* 0x000fc80000011603 */
[----:B------:R-:W-:-:S04]  /*5330*/  LOP3.LUT R0, R0, 0x80, R3, 0xf8, !PT ;  /* 0x0000008000007812 */ /* 0x000fc800078ef803 */
[----:B------:R-:W-:-:S07]  /*5340*/  PRMT R4, R0, 0x7610, R4 ;  /* 0x0000761000047816 */ /* 0x000fce0000000004 */
.L_x_5554:
[----:B------:R-:W-:Y:S05]  /*5350*/  BSYNC.RECONVERGENT B0 ;  /* 0x0000000000007941 */ /* 0x000fea0003800200 */
.L_x_5553:
[----:B------:R0:W-:Y:S01]  /*5360*/  STG.E.U8 desc[UR36][R8.64], R4 ;  /* 0x0000000408007986 */ /* 0x0001e2000c101124 */
[----:B------:R-:W-:Y:S01]  /*5370*/  IMAD.MOV.U32 R25, RZ, RZ, R23 ;  /* 0x000000ffff197224 */ /* 0x000fe200078e0017 */
[----:B------:R-:W-:Y:S06]  /*5380*/  BRA `(.L_x_5529) ;  /* 0x00000004002c7947 */ /* 0x000fec0003800000 */
.L_x_5551:
        /* <DEDUP_REMOVED lines=13> */
.L_x_5559:
[----:B------:R-:W-:-:S04]  /*5460*/  SHF.R.U32.HI R0, RZ, 0x15, R3 ;  /* 0x00000015ff007819 */ /* 0x000fc80000011603 */
[----:B------:R-:W-:-:S04]  /*5470*/  LOP3.LUT R0, R0, 0x1, RZ, 0xc0, !PT ;  /* 0x0000000100007812 */ /* 0x000fc800078ec0ff */
[----:B------:R-:W-:-:S04]  /*5480*/  IADD3 R0, PT, PT, R3, 0x88fffff, R0 ;  /* 0x088fffff03007810 */ /* 0x000fc80007ffe000 */
[----:B------:R-:W-:-:S04]  /*5490*/  SHF.R.U32.HI R0, RZ, 0x15, R0 ;  /* 0x00000015ff007819 */ /* 0x000fc80000011600 */
[----:B------:R-:W-:-:S07]  /*54a0*/  LOP3.LUT R0, R0, 0xff, RZ, 0xc0, !PT ;  /* 0x000000ff00007812 */ /* 0x000fce00078ec0ff */
.L_x_5560:
[----:B------:R-:W-:-:S04]  /*54b0*/  SHF.R.U32.HI R3, RZ, 0x18, R3 ;  /* 0x00000018ff037819 */ /* 0x000fc80000011603 */
[----:B------:R-:W-:-:S04]  /*54c0*/  LOP3.LUT R0, R0, 0x80, R3, 0xf8, !PT ;  /* 0x0000008000007812 */ /* 0x000fc800078ef803 */
[----:B------:R-:W-:-:S07]  /*54d0*/  PRMT R4, R0, 0x7610, R4 ;  /* 0x0000761000047816 */ /* 0x000fce0000000004 */
.L_x_5558:
[----:B------:R-:W-:Y:S05]  /*54e0*/  BSYNC.RECONVERGENT B0 ;  /* 0x0000000000007941 */ /* 0x000fea0003800200 */
.L_x_5557:
[----:B------:R0:W-:Y:S01]  /*54f0*/  STG.E.U8 desc[UR36][R8.64], R4 ;  /* 0x0000000408007986 */ /* 0x0001e2000c101124 */
[----:B------:R-:W-:Y:S01]  /*5500*/  IMAD.MOV.U32 R25, RZ, RZ, R23 ;  /* 0x000000ffff197224 */ /* 0x000fe200078e0017 */
[----:B------:R-:W-:Y:S06]  /*5510*/  BRA `(.L_x_5529) ;  /* 0x0000000000c87947 */ /* 0x000fec0003800000 */
.L_x_5550:
[----:B------:R-:W-:-:S13]  /*5520*/  ISETP.NE.AND P0, PT, R0, 0x1c, PT ;  /* 0x0000001c0000780c */ /* 0x000fda0003f05270 */
[----:B------:R-:W-:Y:S05]  /*5530*/  @!P0 BRA `(.L_x_5561) ;  /* 0x0000000000b08947 */ /* 0x000fea0003800000 */
[----:B------:R-:W-:-:S13]  /*5540*/  ISETP.NE.AND P0, PT, R0, 0x1d, PT ;  /* 0x0000001d0000780c */ /* 0x000fda0003f05270 */
[----:B------:R-:W-:Y:S05]  /*5550*/  @!P0 BRA `(.L_x_5562) ;  /* 0x0000000000948947 */ /* 0x000fea0003800000 */
[----:B------:R-:W-:-:S13]  /*5560*/  ISETP.NE.AND P0, PT, R0, 0x2c, PT ;  /* 0x0000002c0000780c */ /* 0x000fda0003f05270 */
[----:B------:R-:W-:Y:S05]  /*5570*/  @!P0 BRA `(.L_x_5563) ;  /* 0x0000000000488947 */ /* 0x000fea0003800000 */
.L_x_5534:
        /* <DEDUP_REMOVED lines=16> */
.L_x_5564:
[----:B------:R-:W-:Y:S01]  /*5680*/  IMAD.MOV.U32 R25, RZ, RZ, R23 ;  /* 0x000000ffff197224 */ /* 0x000fe200078e0017 */
[----:B------:R-:W-:Y:S06]  /*5690*/  BRA `(.L_x_5529) ;  /* 0x0000000000687947 */ /* 0x000fec0003800000 */
.L_x_5563:
[----:B------:R-:W-:Y:S02]  /*56a0*/  IMAD.U32 R4, R3, 0x10000, RZ ;  /* 0x0001000003047824 */ /* 0x000fe400078e00ff */
[----:B------:R-:W-:-:S03]  /*56b0*/  IMAD.MOV.U32 R25, RZ, RZ, R23 ;  /* 0x000000ffff197224 */ /* 0x000fc600078e0017 */
[----:B------:R-:W-:-:S04]  /*56c0*/  SHF.R.U32.HI R5, RZ, 0x17, R4 ;  /* 0x00000017ff057819 */ /* 0x000fc80000011604 */
        /* <DEDUP_REMOVED lines=14> */
.L_x_5562:
[----:B------:R-:W-:Y:S02]  /*57b0*/  IMAD.U32 R4, R3, 0x10000, RZ ;  /* 0x0001000003047824 */ /* 0x000fe400078e00ff */
[----:B------:R-:W-:-:S04]  /*57c0*/  IMAD.MOV.U32 R25, RZ, RZ, R23 ;  /* 0x000000ffff197224 */ /* 0x000fc800078e0017 */
[----:B------:R-:W0:Y:S02]  /*57d0*/  F2I.U64.TRUNC R4, R4 ;  /* 0x0000000400047311 */ /* 0x000e24000020d800 */
[----:B0-----:R0:W-:Y:S01]  /*57e0*/  STG.E.64 desc[UR36][R8.64], R4 ;  /* 0x0000000408007986 */ /* 0x0011e2000c101b24 */
[----:B------:R-:W-:Y:S05]  /*57f0*/  BRA `(.L_x_5529) ;  /* 0x0000000000107947 */ /* 0x000fea0003800000 */
.L_x_5561:
[----:B------:R-:W-:Y:S02]  /*5800*/  IMAD.U32 R3, R3, 0x10000, RZ ;  /* 0x0001000003037824 */ /* 0x000fe400078e00ff */
[----:B------:R-:W-:-:S04]  /*5810*/  IMAD.MOV.U32 R25, RZ, RZ, R23 ;  /* 0x000000ffff197224 */ /* 0x000fc800078e0017 */
[----:B------:R-:W0:Y:S02]  /*5820*/  F2I.FTZ.U32.TRUNC.NTZ R3, R3 ;  /* 0x0000000300037305 */ /* 0x000e24000021f000 */
[----:B0-----:R0:W-:Y:S02]  /*5830*/  STG.E desc[UR36][R8.64], R3 ;  /* 0x0000000308007986 */ /* 0x0011e4000c101924 */
.L_x_5529:
[----:B------:R-:W-:Y:S05]  /*5840*/  BSYNC.RECONVERGENT B6 ;  /* 0x0000000000067941 */ /* 0x000fea0003800200 */
.L_x_5528:
[----:B------:R-:W-:Y:S01]  /*5850*/  ISETP.GE.AND P0, PT, R25, R16, PT ;  /* 0x000000101900720c */ /* 0x000fe20003f06270 */
[----:B------:R-:W-:-:S12]  /*5860*/  BSSY.RECONVERGENT B6, `(.L_x_5565) ;  /* 0x00001f0000067945 */ /* 0x000fd80003800200 */
[----:B------:R-:W-:Y:S05]  /*5870*/  @P0 BRA `(.L_x_5566) ;  /* 0x0000001c00b80947 */ /* 0x000fea0003800000 */
[----:B------:R-:W3:Y:S01]  /*5880*/  LDCU UR4, c[0x0][0x3a8] ;  /* 0x00007500ff0477ac */ /* 0x000ee20008000800 */
[----:B0-----:R-:W0:Y:S01]  /*5890*/  LDC.64 R8, c[0x0][0x388] ;  /* 0x0000e200ff087b82 */ /* 0x001e220000000a00 */
[----:B-1---5:R-:W-:Y:S01]  /*58a0*/  IMAD R0, R2, 0x200, R25 ;  /* 0x0000020002007824 */ /* 0x022fe200078e0219 */
[----:B--2-4-:R-:W-:-:S03]  /*58b0*/  PRMT R4, R17, 0x9910, RZ ;  /* 0x0000991011047816 */ /* 0x014fc600000000ff */
[----:B---3--:R-:W-:Y:S02]  /*58c0*/  IMAD R3, R0, UR4, RZ ;  /* 0x0000000400037c24 */ /* 0x008fe4000f8e02ff */
        /* <DEDUP_REMOVED lines=13> */
[----:B------:R-:W-:-:S04]  /*59a0*/  IMAD.U32 R22, R22, 0x10000, RZ ;  /* 0x0001000016167824 */ /* 0x000fc800078e00ff */
[----:B------:R-:W0:Y:S02]  /*59b0*/  F2I.FTZ.TRUNC.NTZ R3, R22 ;  /* 0x0000001600037305 */ /* 0x000e24000021f100 */
[----:B0-----:R4:W-:Y:S01]  /*59c0*/  STG.E.U8 desc[UR36][R8.64], R3 ;  /* 0x0000000308007986 */ /* 0x0019e2000c101124 */
[----:B------:R-:W-:Y:S05]  /*59d0*/  BRA `(.L_x_5572) ;  /* 0x0000000c007c7947 */ /* 0x000fea0003800000 */
.L_x_5570:
[----:B------:R-:W-:-:S06]  /*59e0*/  IMAD.U32 R5, R22, 0x10000, RZ ;  /* 0x0001000016057824 */ /* 0x000fcc00078e00ff */
[----:B------:R-:W0:Y:S02]  /*59f0*/  F2I.S64.TRUNC R4, R5 ;  /* 0x0000000500047311 */ /* 0x000e24000020d900 */
[----:B0-----:R3:W-:Y:S01]  /*5a00*/  STG.E.U8 desc[UR36][R8.64], R4 ;  /* 0x0000000408007986 */ /* 0x0017e2000c101124 */
[----:B------:R-:W-:Y:S05]  /*5a10*/  BRA `(.L_x_5572) ;  /* 0x0000000c006c7947 */ /* 0x000fea0003800000 */
.L_x_5569:
[----:B------:R-:W-:-:S13]  /*5a20*/  ISETP.NE.AND P0, PT, R0, 0x2, PT ;  /* 0x000000020000780c */ /* 0x000fda0003f05270 */
[----:B------:R-:W-:Y:S05]  /*5a30*/  @!P0 BRA `(.L_x_5573) ;  /* 0x0000000000308947 */ /* 0x000fea0003800000 */
[----:B------:R-:W-:-:S13]  /*5a40*/  ISETP.NE.AND P0, PT, R0, 0x3, PT ;  /* 0x000000030000780c */ /* 0x000fda0003f05270 */
[----:B------:R-:W-:Y:S05]  /*5a50*/  @!P0 BRA `(.L_x_5574) ;  /* 0x0000000000188947 */ /* 0x000fea0003800000 */
[----:B------:R-:W-:-:S13]  /*5a60*/  ISETP.NE.AND P0, PT, R0, 0x4, PT ;  /* 0x000000040000780c */ /* 0x000fda0003f05270 */
[----:B------:R-:W-:Y:S05]  /*5a70*/  @P0 BRA `(.L_x_5571) ;  /* 0x0000000800780947 */ /* 0x000fea0003800000 */
[----:B------:R-:W-:-:S06]  /*5a80*/  IMAD.U32 R4, R22, 0x10000, RZ ;  /* 0x0001000016047824 */ /* 0x000fcc00078e00ff */
[----:B------:R-:W0:Y:S02]  /*5a90*/  F2I.S64.TRUNC R4, R4 ;  /* 0x0000000400047311 */ /* 0x000e24000020d900 */
[----:B0-----:R1:W-:Y:S01]  /*5aa0*/  STG.E.64 desc[UR36][R8.64], R4 ;  /* 0x0000000408007986 */ /* 0x0013e2000c101b24 */
[----:B------:R-:W-:Y:S05]  /*5ab0*/  BRA `(.L_x_5572) ;  /* 0x0000000c00447947 */ /* 0x000fea0003800000 */
.L_x_5574:
[----:B------:R-:W-:-:S04]  /*5ac0*/  IMAD.U32 R22, R22, 0x10000, RZ ;  /* 0x0001000016167824 */ /* 0x000fc800078e00ff */
[----:B------:R-:W0:Y:S02]  /*5ad0*/  F2I.FTZ.TRUNC.NTZ R3, R22 ;  /* 0x0000001600037305 */ /* 0x000e24000021f100 */
[----:B0-----:R2:W-:Y:S01]  /*5ae0*/  STG.E desc[UR36][R8.64], R3 ;  /* 0x0000000308007986 */ /* 0x0015e2000c101924 */
[----:B------:R-:W-:Y:S05]  /*5af0*/  BRA `(.L_x_5572) ;  /* 0x0000000c00347947 */ /* 0x000fea0003800000 */
.L_x_5573:
[----:B------:R-:W-:-:S04]  /*5b00*/  IMAD.U32 R22, R22, 0x10000, RZ ;  /* 0x0001000016167824 */ /* 0x000fc800078e00ff */
[----:B------:R-:W0:Y:S02]  /*5b10*/  F2I.FTZ.TRUNC.NTZ R3, R22 ;  /* 0x0000001600037305 */ /* 0x000e24000021f100 */
[----:B0-----:R0:W-:Y:S01]  /*5b20*/  STG.E.U16 desc[UR36][R8.64], R3 ;  /* 0x0000000308007986 */ /* 0x0011e2000c101524 */
[----:B------:R-:W-:Y:S05]  /*5b30*/  BRA `(.L_x_5572) ;  /* 0x0000000c00247947 */ /* 0x000fea0003800000 */
.L_x_5568:
[----:B------:R-:W-:-:S13]  /*5b40*/  ISETP.GT.AND P0, PT, R0, 0x6, PT ;  /* 0x000000060000780c */ /* 0x000fda0003f04270 */
[----:B------:R-:W-:Y:S05]  /*5b50*/  @P0 BRA `(.L_x_5575) ;  /* 0x00000000002c0947 */ /* 0x000fea0003800000 */
[----:B------:R-:W-:-:S13]  /*5b60*/  ISETP.NE.AND P0, PT, R0, 0x5, PT ;  /* 0x000000050000780c */ /* 0x000fda0003f05270 */
[----:B------:R-:W-:Y:S05]  /*5b70*/  @!P0 BRA `(.L_x_5576) ;  /* 0x0000000000148947 */ /* 0x000fea0003800000 */
[----:B------:R-:W-:-:S13]  /*5b80*/  ISETP.NE.AND P0, PT, R0, 0x6, PT ;  /* 0x000000060000780c */ /* 0x000fda0003f05270 */
[----:B------:R-:W-:Y:S05]  /*5b90*/  @P0 BRA `(.L_x_5571) ;  /* 0x0000000800300947 */ /* 0x000fea0003800000 */
[----:B------:R-:W-:-:S05]  /*5ba0*/  IMAD.U32 R3, R22, 0x10000, RZ ;  /* 0x0001000016037824 */ /* 0x000fca00078e00ff */
[----:B------:R0:W-:Y:S01]  /*5bb0*/  STG.E desc[UR36][R8.64], R3 ;  /* 0x0000000308007986 */ /* 0x0001e2000c101924 */
[----:B------:R-:W-:Y:S05]  /*5bc0*/  BRA `(.L_x_5572) ;  /* 0x0000000c00007947 */ /* 0x000fea0003800000 */
.L_x_5576:
[----:B------:R-:W-:-:S05]  /*5bd0*/  IMAD.U32 R0, R22, 0x10000, RZ ;  /* 0x0001000016007824 */ /* 0x000fca00078e00ff */
[----:B------:R-:W-:-:S05]  /*5be0*/  F2FP.F16.F32.PACK_AB R0, RZ, R0 ;  /* 0x00000000ff00723e */ /* 0x000fca00000000ff */
[----:B------:R0:W-:Y:S01]  /*5bf0*/  STG.E.U16 desc[UR36][R8.64], R0 ;  /* 0x0000000008007986 */ /* 0x0001e2000c101524 */
[----:B------:R-:W-:Y:S05]  /*5c00*/  BRA `(.L_x_5572) ;  /* 0x0000000800f07947 */ /* 0x000fea0003800000 */
.L_x_5575:
[----:B------:R-:W-:-:S13]  /*5c10*/  ISETP.NE.AND P0, PT, R0, 0x7, PT ;  /* 0x000000070000780c */ /* 0x000fda0003f05270 */
[----:B------:R-:W-:Y:S05]  /*5c20*/  @!P0 BRA `(.L_x_5577) ;  /* 0x0000000000348947 */ /* 0x000fea0003800000 */
[----:B------:R-:W-:-:S13]  /*5c30*/  ISETP.NE.AND P0, PT, R0, 0x8, PT ;  /* 0x000000080000780c */ /* 0x000fda0003f05270 */
[----:B------:R-:W-:Y:S05]  /*5c40*/  @!P0 BRA `(.L_x_5578) ;  /* 0x0000000000188947 */ /* 0x000fea0003800000 */
[----:B------:R-:W-:-:S13]  /*5c50*/  ISETP.NE.AND P0, PT, R0, 0x9, PT ;  /* 0x000000090000780c */ /* 0x000fda0003f05270 */
[----:B------:R-:W-:Y:S05]  /*5c60*/  @P0 BRA `(.L_x_5571) ;  /* 0x0000000400fc0947 */ /* 0x000fea0003800000 */
[----:B------:R-:W-:Y:S02]  /*5c70*/  IMAD.U32 R22, R22, 0x10000, RZ ;  /* 0x0001000016167824 */ /* 0x000fe400078e00ff */
[----:B------:R-:W-:-:S05]  /*5c80*/  IMAD.MOV.U32 R23, RZ, RZ, RZ ;  /* 0x000000ffff177224 */ /* 0x000fca00078e00ff */
[----:B------:R0:W-:Y:S01]  /*5c90*/  STG.E.64 desc[UR36][R8.64], R22 ;  /* 0x0000001608007986 */ /* 0x0001e2000c101b24 */
[----:B------:R-:W-:Y:S05]  /*5ca0*/  BRA `(.L_x_5572) ;  /* 0x0000000800c87947 */ /* 0x000fea0003800000 */
.L_x_5578:
[----:B------:R-:W-:-:S05]  /*5cb0*/  IMAD.U32 R22, R22, 0x10000, RZ ;  /* 0x0001000016167824 */ /* 0x000fca00078e00ff */
[----:B------:R-:W-:-:S04]  /*5cc0*/  F2FP.F16.F32.PACK_AB R3, RZ, R22 ;  /* 0x00000016ff03723e */ /* 0x000fc800000000ff */
[----:B------:R-:W-:-:S05]  /*5cd0*/  PRMT R3, R3, 0x5410, RZ ;  /* 0x0000541003037816 */ /* 0x000fca00000000ff */
[----:B------:R0:W-:Y:S01]  /*5ce0*/  STG.E desc[UR36][R8.64], R3 ;  /* 0x0000000308007986 */ /* 0x0001e2000c101924 */
[----:B------:R-:W-:Y:S05]  /*5cf0*/  BRA `(.L_x_5572) ;  /* 0x0000000800b47947 */ /* 0x000fea0003800000 */
.L_x_5577:
[----:B------:R-:W-:-:S04]  /*5d00*/  IMAD.U32 R4, R22, 0x10000, RZ ;  /* 0x0001000016047824 */ /* 0x000fc800078e00ff */
[----:B------:R-:W-:-:S06]  /*5d10*/  FMUL.FTZ R4, R4, 1 ;  /* 0x3f80000004047820 */ /* 0x000fcc0000410000 */
[----:B------:R-:W0:Y:S02]  /*5d20*/  F2F.F64.F32 R4, R4 ;  /* 0x0000000400047310 */ /* 0x000e240000201800 */
[----:B0-----:R0:W-:Y:S01]  /*5d30*/  STG.E.64 desc[UR36][R8.64], R4 ;  /* 0x0000000408007986 */ /* 0x0011e2000c101b24 */
[----:B------:R-:W-:Y:S05]  /*5d40*/  BRA `(.L_x_5572) ;  /* 0x0000000800a07947 */ /* 0x000fea0003800000 */
.L_x_5567:
        /* <DEDUP_REMOVED lines=10> */
[----:B------:R-:W-:-:S06]  /*5df0*/  IMAD.U32 R3, R22, 0x10000, RZ ;  /* 0x0001000016037824 */ /* 0x000fcc00078e00ff */
[----:B------:R-:W0:Y:S02]  /*5e00*/  F2I.FTZ.U32.TRUNC.NTZ R3, R3 ;  /* 0x0000000300037305 */ /* 0x000e24000021f000 */
[----:B0-----:R0:W-:Y:S01]  /*5e10*/  STG.E.U16 desc[UR36][R8.64], R3 ;  /* 0x0000000308007986 */ /* 0x0011e2000c101524 */
[----:B------:R-:W-:Y:S05]  /*5e20*/  BRA `(.L_x_5572) ;  /* 0x0000000800687947 */ /* 0x000fea0003800000 */
.L_x_5582:
[----:B------:R-:W-:Y:S01]  /*5e30*/  IMAD.U32 R5, R22, 0x10000, RZ ;  /* 0x0001000016057824 */ /* 0x000fe200078e00ff */
[----:B------:R-:W-:Y:S01]  /*5e40*/  BSSY.RECONVERGENT B0, `(.L_x_5583) ;  /* 0x0000013000007945 */ /* 0x000fe20003800200 */
[----:B------:R-:W-:-:S03]  /*5e50*/  IMAD.MOV.U32 R4, RZ, RZ, 0x80 ;  /* 0x00000080ff047424 */ /* 0x000fc600078e00ff */
        /* <DEDUP_REMOVED lines=14> */
.L_x_5585:
[----:B------:R-:W-:-:S04]  /*5f40*/  SHF.R.U32.HI R3, RZ, 0x18, R5 ;  /* 0x00000018ff037819 */ /* 0x000fc80000011605 */
[----:B------:R-:W-:-:S04]  /*5f50*/  LOP3.LUT R0, R0, 0x80, R3, 0xf8, !PT ;  /* 0x0000008000007812 */ /* 0x000fc800078ef803 */
[----:B------:R-:W-:-:S07]  /*5f60*/  PRMT R4, R0, 0x7610, R4 ;  /* 0x0000761000047816 */ /* 0x000fce0000000004 */
.L_x_5584:
[----:B------:R-:W-:Y:S05]  /*5f70*/  BSYNC.RECONVERGENT B0 ;  /* 0x0000000000007941 */ /* 0x000fea0003800200 */
.L_x_5583:
[----:B------:R0:W-:Y:S01]  /*5f80*/  STG.E.U8 desc[UR36][R8.64], R4 ;  /* 0x0000000408007986 */ /* 0x0001e2000c101124 */
[----:B------:R-:W-:Y:S05]  /*5f90*/  BRA `(.L_x_5572) ;  /* 0x00000008000c7947 */ /* 0x000fea0003800000 */
.L_x_5581:
        /* <DEDUP_REMOVED lines=17> */
.L_x_5588:
[----:B------:R-:W-:-:S04]  /*60b0*/  SHF.R.U32.HI R3, RZ, 0x18, R5 ;  /* 0x00000018ff037819 */ /* 0x000fc80000011605 */
[----:B------:R-:W-:-:S04]  /*60c0*/  LOP3.LUT R0, R0, 0x80, R3, 0xf8, !PT ;  /* 0x0000008000007812 */ /* 0x000fc800078ef803 */
[----:B------:R-:W-:-:S07]  /*60d0*/  PRMT R4, R0, 0x7610, R4 ;  /* 0x0000761000047816 */ /* 0x000fce0000000004 */
.L_x_5587:
[----:B------:R-:W-:Y:S05]  /*60e0*/  BSYNC.RECONVERGENT B0 ;  /* 0x0000000000007941 */ /* 0x000fea0003800200 */
.L_x_5586:
[----:B------:R0:W-:Y:S01]  /*60f0*/  STG.E.U8 desc[UR36][R8.64], R4 ;  /* 0x0000000408007986 */ /* 0x0001e2000c101124 */
[----:B------:R-:W-:Y:S05]  /*6100*/  BRA `(.L_x_5572) ;  /* 0x0000000400b07947 */ /* 0x000fea0003800000 */
.L_x_5580:
[----:B------:R-:W-:-:S13]  /*6110*/  ISETP.NE.AND P0, PT, R0, 0x1c, PT ;  /* 0x0000001c0000780c */ /* 0x000fda0003f05270 */
[----:B------:R-:W-:Y:S05]  /*6120*/  @!P0 BRA `(.L_x_5589) ;  /* 0x0000000000608947 */ /* 0x000fea0003800000 */
[----:B------:R-:W-:-:S13]  /*6130*/  ISETP.NE.AND P0, PT, R0, 0x1d, PT ;  /* 0x0000001d0000780c */ /* 0x000fda0003f05270 */
[----:B------:R-:W-:Y:S05]  /*6140*/  @!P0 BRA `(.L_x_5590) ;  /* 0x0000000000488947 */ /* 0x000fea0003800000 */
[----:B------:R-:W-:-:S13]  /*6150*/  ISETP.NE.AND P0, PT, R0, 0x2c, PT ;  /* 0x0000002c0000780c */ /* 0x000fda0003f05270 */
[----:B------:R-:W-:Y:S05]  /*6160*/  @P0 BRA `(.L_x_5571) ;  /* 0x0000000000bc0947 */ /* 0x000fea0003800000 */
[----:B------:R-:W-:-:S05]  /*6170*/  IMAD.U32 R22, R22, 0x10000, RZ ;  /* 0x0001000016167824 */ /* 0x000fca00078e00ff */
        /* <DEDUP_REMOVED lines=15> */
.L_x_5590:
[----:B------:R-:W-:-:S06]  /*6270*/  IMAD.U32 R4, R22, 0x10000, RZ ;  /* 0x0001000016047824 */ /* 0x000fcc00078e00ff */
[----:B------:R-:W0:Y:S02]  /*6280*/  F2I.U64.TRUNC R4, R4 ;  /* 0x0000000400047311 */ /* 0x000e24000020d800 */
[----:B0-----:R0:W-:Y:S01]  /*6290*/  STG.E.64 desc[UR36][R8.64], R4 ;  /* 0x0000000408007986 */ /* 0x0011e2000c101b24 */
[----:B------:R-:W-:Y:S05]  /*62a0*/  BRA `(.L_x_5572) ;  /* 0x0000000400487947 */ /* 0x000fea0003800000 */
.L_x_5589:
[----:B------:R-:W-:-:S04]  /*62b0*/  IMAD.U32 R22, R22, 0x10000, RZ ;  /* 0x0001000016167824 */ /* 0x000fc800078e00ff */
[----:B------:R-:W0:Y:S02]  /*62c0*/  F2I.FTZ.U32.TRUNC.NTZ R3, R22 ;  /* 0x0000001600037305 */ /* 0x000e24000021f000 */
[----:B0-----:R0:W-:Y:S01]  /*62d0*/  STG.E desc[UR36][R8.64], R3 ;  /* 0x0000000308007986 */ /* 0x0011e2000c101924 */
[----:B------:R-:W-:Y:S05]  /*62e0*/  BRA `(.L_x_5572) ;  /* 0x0000000400387947 */ /* 0x000fea0003800000 */
.L_x_5579:
[----:B------:R-:W-:-:S13]  /*62f0*/  ISETP.GT.AND P0, PT, R0, 0xe, PT ;  /* 0x0000000e0000780c */ /* 0x000fda0003f04270 */
[----:B------:R-:W-:Y:S05]  /*6300*/  @P0 BRA `(.L_x_5591) ;  /* 0x00000000003c0947 */ /* 0x000fea0003800000 */
[----:B------:R-:W-:-:S13]  /*6310*/  ISETP.NE.AND P0, PT, R0, 0xa, PT ;  /* 0x0000000a0000780c */ /* 0x000fda0003f05270 */
[----:B------:R-:W-:Y:S05]  /*6320*/  @!P0 BRA `(.L_x_5592) ;  /* 0x00000000001c8947 */ /* 0x000fea0003800000 */
[----:B------:R-:W-:-:S13]  /*6330*/  ISETP.NE.AND P0, PT, R0, 0xb, PT ;  /* 0x0000000b0000780c */ /* 0x000fda0003f05270 */
[----:B------:R-:W-:Y:S05]  /*6340*/  @P0 BRA `(.L_x_5571) ;  /* 0x0000000000440947 */ /* 0x000fea0003800000 */
[----:B------:R-:W-:-:S05]  /*6350*/  IMAD.U32 R22, R22, 0x10000, RZ ;  /* 0x0001000016167824 */ /* 0x000fca00078e00ff */
[----:B------:R-:W-:-:S04]  /*6360*/  FSETP.NEU.FTZ.AND P0, PT, R22, RZ, PT ;  /* 0x000000ff1600720b */ /* 0x000fc80003f1d000 */
[----:B------:R-:W-:-:S05]  /*6370*/  SEL R3, RZ, 0x1, !P0 ;  /* 0x00000001ff037807 */ /* 0x000fca0004000000 */
[----:B------:R0:W-:Y:S01]  /*6380*/  STG.E.U8 desc[UR36][R8.64], R3 ;  /* 0x0000000308007986 */ /* 0x0001e2000c101124 */
[----:B------:R-:W-:Y:S05]  /*6390*/  BRA `(.L_x_5572) ;  /* 0x00000004000c7947 */ /* 0x000fea0003800000 */
.L_x_5592:
[----:B------:R-:W-:Y:S01]  /*63a0*/  IMAD.U32 R22, R22, 0x10000, RZ ;  /* 0x0001000016167824 */ /* 0x000fe200078e00ff */
[----:B------:R-:W-:-:S03]  /*63b0*/  CS2R R6, SRZ ;  /* 0x0000000000067805 */ /* 0x000fc6000001ff00 */
[----:B------:R-:W-:-:S06]  /*63c0*/  FMUL.FTZ R4, R22, 1 ;  /* 0x3f80000016047820 */ /* 0x000fcc0000410000 */
[----:B------:R-:W0:Y:S02]  /*63d0*/  F2F.F64.F32 R4, R4 ;  /* 0x0000000400047310 */ /* 0x000e240000201800 */
[----:B0-----:R0:W-:Y:S01]  /*63e0*/  STG.E.128 desc[UR36][R8.64], R4 ;  /* 0x0000000408007986 */ /* 0x0011e2000c101d24 */
[----:B------:R-:W-:Y:S05]  /*63f0*/  BRA `(.L_x_5572) ;  /* 0x0000000000f47947 */ /* 0x000fea0003800000 */
.L_x_5591:
[----:B------:R-:W-:-:S13]  /*6400*/  ISETP.NE.AND P0, PT, R0, 0xf, PT ;  /* 0x0000000f0000780c */ /* 0x000fda0003f05270 */
[----:B------:R-:W-:Y:S05]  /*6410*/  @!P0 BRA `(.L_x_5593) ;  /* 0x0000000000e88947 */ /* 0x000fea0003800000 */
[----:B------:R-:W-:-:S13]  /*6420*/  ISETP.NE.AND P0, PT, R0, 0x17, PT ;  /* 0x000000170000780c */ /* 0x000fda0003f05270 */
[----:B------:R-:W-:Y:S05]  /*6430*/  @!P0 BRA `(.L_x_5594) ;  /* 0x0000000000908947 */ /* 0x000fea0003800000 */
[----:B------:R-:W-:-:S13]  /*6440*/  ISETP.NE.AND P0, PT, R0, 0x18, PT ;  /* 0x000000180000780c */ /* 0x000fda0003f05270 */
[----:B------:R-:W-:Y:S05]  /*6450*/  @!P0 BRA `(.L_x_5595) ;  /* 0x0000000000448947 */ /* 0x000fea0003800000 */
.L_x_5571:
        /* <DEDUP_REMOVED lines=16> */
.L_x_5596:
[----:B------:R-:W-:Y:S05]  /*6560*/  BRA `(.L_x_5572) ;  /* 0x0000000000987947 */ /* 0x000fea0003800000 */
.L_x_5595:
[----:B------:R-:W-:Y:S01]  /*6570*/  IMAD.U32 R5, R22, 0x10000, RZ ;  /* 0x0001000016057824 */ /* 0x000fe200078e00ff */
[----:B------:R-:W-:Y:S01]  /*6580*/  BSSY.RECONVERGENT B0, `(.L_x_5597) ;  /* 0x000000c000007945 */ /* 0x000fe20003800200 */
[----:B------:R-:W-:-:S03]  /*6590*/  IMAD.MOV.U32 R0, RZ, RZ, 0x7f ;  /* 0x0000007fff007424 */ /* 0x000fc600078e00ff */
        /* <DEDUP_REMOVED lines=10> */
.L_x_5598:
[----:B------:R-:W-:Y:S05]  /*6640*/  BSYNC.RECONVERGENT B0 ;  /* 0x0000000000007941 */ /* 0x000fea0003800200 */
.L_x_5597:
[----:B------:R-:W-:-:S05]  /*6650*/  LOP3.LUT R3, R0, 0x80, R3, 0xf8, !PT ;  /* 0x0000008000037812 */ /* 0x000fca00078ef803 */
[----:B------:R0:W-:Y:S01]  /*6660*/  STG.E.U8 desc[UR36][R8.64], R3 ;  /* 0x0000000308007986 */ /* 0x0001e2000c101124 */
[----:B------:R-:W-:Y:S05]  /*6670*/  BRA `(.L_x_5572) ;  /* 0x0000000000547947 */ /* 0x000fea0003800000 */
.L_x_5594:
[----:B------:R-:W-:Y:S01]  /*6680*/  IMAD.U32 R3, R22, 0x10000, RZ ;  /* 0x0001000016037824 */ /* 0x000fe200078e00ff */
[----:B------:R-:W-:Y:S04]  /*6690*/  BSSY.RECONVERGENT B0, `(.L_x_5599) ;  /* 0x000000e000007945 */ /* 0x000fe80003800200 */
[----:B------:R-:W-:-:S04]  /*66a0*/  LOP3.LUT R4, R3, 0x7fffffff, RZ, 0xc0, !PT ;  /* 0x7fffffff03047812 */ /* 0x000fc800078ec0ff */
        /* <DEDUP_REMOVED lines=9> */
.L_x_5600:
[----:B------:R-:W-:Y:S01]  /*6740*/  IMAD.MOV.U32 R0, RZ, RZ, 0x7f ;  /* 0x0000007fff007424 */ /* 0x000fe200078e00ff */
[----:B------:R-:W-:-:S04]  /*6750*/  ISETP.GT.U32.AND P0, PT, R4, 0x7f800000, PT ;  /* 0x7f8000000400780c */ /* 0x000fc80003f04070 */
[----:B------:R-:W-:-:S09]  /*6760*/  SEL R0, R0, 0x7c, P0 ;  /* 0x0000007c00007807 */ /* 0x000fd20000000000 */
.L_x_5601:
[----:B------:R-:W-:Y:S05]  /*6770*/  BSYNC.RECONVERGENT B0 ;  /* 0x0000000000007941 */ /* 0x000fea0003800200 */
.L_x_5599:
[----:B------:R-:W-:-:S04]  /*6780*/  SHF.R.U32.HI R3, RZ, 0x18, R3 ;  /* 0x00000018ff037819 */ /* 0x000fc80000011603 */
[----:B------:R-:W-:-:S05]  /*6790*/  LOP3.LUT R3, R0, 0x80, R3, 0xf8, !PT ;  /* 0x0000008000037812 */ /* 0x000fca00078ef803 */
[----:B------:R0:W-:Y:S01]  /*67a0*/  STG.E.U8 desc[UR36][R8.64], R3 ;  /* 0x0000000308007986 */ /* 0x0001e2000c101124 */
[----:B------:R-:W-:Y:S05]  /*67b0*/  BRA `(.L_x_5572) ;  /* 0x0000000000047947 */ /* 0x000fea0003800000 */
.L_x_5593:
[----:B------:R0:W-:Y:S02]  /*67c0*/  STG.E.U16 desc[UR36][R8.64], R22 ;  /* 0x0000001608007986 */ /* 0x0001e4000c101524 */
.L_x_5572:
        /* <DEDUP_REMOVED lines=25> */
.L_x_5605:
[----:B------:R-:W-:-:S06]  /*6960*/  IMAD.U32 R5, R18, 0x10000, RZ ;  /* 0x0001000012057824 */ /* 0x000fcc00078e00ff */
[----:B------:R-:W0:Y:S02]  /*6970*/  F2I.S64.TRUNC R4, R5 ;  /* 0x0000000500047311 */ /* 0x000e24000020d900 */
[----:B0-----:R0:W-:Y:S01]  /*6980*/  STG.E.U8 desc[UR36][R8.64], R4 ;  /* 0x0000000408007986 */ /* 0x0011e2000c101124 */
[----:B------:R-:W-:Y:S05]  /*6990*/  BRA `(.L_x_5607) ;  /* 0x0000000c006c7947 */ /* 0x000fea0003800000 */
.L_x_5604:
        /* <DEDUP_REMOVED lines=10> */
.L_x_5609:
[----:B------:R-:W-:-:S04]  /*6a40*/  IMAD.U32 R18, R18, 0x10000, RZ ;  /* 0x0001000012127824 */ /* 0x000fc800078e00ff */
[----:B------:R-:W0:Y:S02]  /*6a50*/  F2I.FTZ.TRUNC.NTZ R3, R18 ;  /* 0x0000001200037305 */ /* 0x000e24000021f100 */
[----:B0-----:R0:W-:Y:S01]  /*6a60*/  STG.E desc[UR36][R8.64], R3 ;  /* 0x0000000308007986 */ /* 0x0011e2000c101924 */
[----:B------:R-:W-:Y:S05]  /*6a70*/  BRA `(.L_x_5607) ;  /* 0x0000000c00347947 */ /* 0x000fea0003800000 */
.L_x_5608:
[----:B------:R-:W-:-:S04]  /*6a80*/  IMAD.U32 R18, R18, 0x10000, RZ ;  /* 0x0001000012127824 */ /* 0x000fc800078e00ff */
[----:B------:R-:W0:Y:S02]  /*6a90*/  F2I.FTZ.TRUNC.NTZ R3, R18 ;  /* 0x0000001200037305 */ /* 0x000e24000021f100 */
[----:B0-----:R0:W-:Y:S01]  /*6aa0*/  STG.E.U16 desc[UR36][R8.64], R3 ;  /* 0x0000000308007986 */ /* 0x0011e2000c101524 */
[----:B------:R-:W-:Y:S05]  /*6ab0*/  BRA `(.L_x_5607) ;  /* 0x0000000c00247947 */ /* 0x000fea0003800000 */
.L_x_5603:
        /* <DEDUP_REMOVED lines=9> */
.L_x_5611:
[----:B------:R-:W-:-:S05]  /*6b50*/  IMAD.U32 R0, R18, 0x10000, RZ ;  /* 0x0001000012007824 */ /* 0x000fca00078e00ff */
[----:B------:R-:W-:-:S05]  /*6b60*/  F2FP.F16.F32.PACK_AB R0, RZ, R0 ;  /* 0x00000000ff00723e */ /* 0x000fca00000000ff */
[----:B------:R0:W-:Y:S01]  /*6b70*/  STG.E.U16 desc[UR36][R8.64], R0 ;  /* 0x0000000008007986 */ /* 0x0001e2000c101524 */
[----:B------:R-:W-:Y:S05]  /*6b80*/  BRA `(.L_x_5607) ;  /* 0x0000000800f07947 */ /* 0x000fea0003800000 */
.L_x_5610:
        /* <DEDUP_REMOVED lines=10> */
.L_x_5613:
[----:B------:R-:W-:-:S05]  /*6c30*/  IMAD.U32 R18, R18, 0x10000, RZ ;  /* 0x0001000012127824 */ /* 0x000fca00078e00ff */
[----:B------:R-:W-:-:S04]  /*6c40*/  F2FP.F16.F32.PACK_AB R3, RZ, R18 ;  /* 0x00000012ff03723e */ /* 0x000fc800000000ff */
[----:B------:R-:W-:-:S05]  /*6c50*/  PRMT R3, R3, 0x5410, RZ ;  /* 0x0000541003037816 */ /* 0x000fca00000000ff */
[----:B------:R0:W-:Y:S01]  /*6c60*/  STG.E desc[UR36][R8.64], R3 ;  /* 0x0000000308007986 */ /* 0x0001e2000c101924 */
[----:B------:R-:W-:Y:S05]  /*6c70*/  BRA `(.L_x_5607) ;  /* 0x0000000800b47947 */ /* 0x000fea0003800000 */
.L_x_5612:
[----:B------:R-:W-:-:S04]  /*6c80*/  IMAD.U32 R4, R18, 0x10000, RZ ;  /* 0x0001000012047824 */ /* 0x000fc800078e00ff */
[----:B------:R-:W-:-:S06]  /*6c90*/  FMUL.FTZ R4, R4, 1 ;  /* 0x3f80000004047820 */ /* 0x000fcc0000410000 */
[----:B------:R-:W0:Y:S02]  /*6ca0*/  F2F.F64.F32 R4, R4 ;  /* 0x0000000400047310 */ /* 0x000e240000201800 */
[----:B0-----:R0:W-:Y:S01]  /*6cb0*/  STG.E.64 desc[UR36][R8.64], R4 ;  /* 0x0000000408007986 */ /* 0x0011e2000c101b24 */
[----:B------:R-:W-:Y:S05]  /*6cc0*/  BRA `(.L_x_5607) ;  /* 0x0000000800a07947 */ /* 0x000fea0003800000 */
.L_x_5602:
        /* <DEDUP_REMOVED lines=14> */
.L_x_5617:
        /* <DEDUP_REMOVED lines=17> */
.L_x_5620:
[----:B------:R-:W-:-:S04]  /*6ec0*/  SHF.R.U32.HI R3, RZ, 0x18, R5 ;  /* 0x00000018ff037819 */ /* 0x000fc80000011605 */
[----:B------:R-:W-:-:S04]  /*6ed0*/  LOP3.LUT R0, R0, 0x80, R3, 0xf8, !PT ;  /* 0x0000008000007812 */ /* 0x000fc800078ef803 */
[----:B------:R-:W-:-:S07]  /*6ee0*/  PRMT R4, R0, 0x7610, R4 ;  /* 0x0000761000047816 */ /* 0x000fce0000000004 */
.L_x_5619:
[----:B------:R-:W-:Y:S05]  /*6ef0*/  BSYNC.RECONVERGENT B0 ;  /* 0x0000000000007941 */ /* 0x000fea0003800200 */
.L_x_5618:
[----:B------:R0:W-:Y:S01]  /*6f00*/  STG.E.U8 desc[UR36][R8.64], R4 ;  /* 0x0000000408007986 */ /* 0x0001e2000c101124 */
[----:B------:R-:W-:Y:S05]  /*6f10*/  BRA `(.L_x_5607) ;  /* 0x00000008000c7947 */ /* 0x000fea0003800000 */
.L_x_5616:
        /* <DEDUP_REMOVED lines=17> */
.L_x_5623:
[----:B------:R-:W-:-:S04]  /*7030*/  SHF.R.U32.HI R3, RZ, 0x18, R5 ;  /* 0x00000018ff037819 */ /* 0x000fc80000011605 */
[----:B------:R-:W-:-:S04]  /*7040*/  LOP3.LUT R0, R0, 0x80, R3, 0xf8, !PT ;  /* 0x0000008000007812 */ /* 0x000fc800078ef803 */
[----:B------:R-:W-:-:S07]  /*7050*/  PRMT R4, R0, 0x7610, R4 ;  /* 0x0000761000047816 */ /* 0x000fce0000000004 */
.L_x_5622:
[----:B------:R-:W-:Y:S05]  /*7060*/  BSYNC.RECONVERGENT B0 ;  /* 0x0000000000007941 */ /* 0x000fea0003800200 */
.L_x_5621:
[----:B------:R0:W-:Y:S01]  /*7070*/  STG.E.U8 desc[UR36][R8.64], R4 ;  /* 0x0000000408007986 */ /* 0x0001e2000c101124 */
[----:B------:R-:W-:Y:S05]  /*7080*/  BRA `(.L_x_5607) ;  /* 0x0000000400b07947 */ /* 0x000fea0003800000 */
.L_x_5615:
        /* <DEDUP_REMOVED lines=22> */
.L_x_5625:
[----:B------:R-:W-:-:S06]  /*71f0*/  IMAD.U32 R4, R18, 0x10000, RZ ;  /* 0x0001000012047824 */ /* 0x000fcc00078e00ff */
[----:B------:R-:W0:Y:S02]  /*7200*/  F2I.U64.TRUNC R4, R4 ;  /* 0x0000000400047311 */ /* 0x000e24000020d800 */
[----:B0-----:R0:W-:Y:S01]  /*7210*/  STG.E.64 desc[UR36][R8.64], R4 ;  /* 0x0000000408007986 */ /* 0x0011e2000c101b24 */
[----:B------:R-:W-:Y:S05]  /*7220*/  BRA `(.L_x_5607) ;  /* 0x0000000400487947 */ /* 0x000fea0003800000 */
.L_x_5624:
[----:B------:R-:W-:-:S04]  /*7230*/  IMAD.U32 R18, R18, 0x10000, RZ ;  /* 0x0001000012127824 */ /* 0x000fc800078e00ff */
[----:B------:R-:W0:Y:S02]  /*7240*/  F2I.FTZ.U32.TRUNC.NTZ R3, R18 ;  /* 0x0000001200037305 */ /* 0x000e24000021f000 */
[----:B0-----:R0:W-:Y:S01]  /*7250*/  STG.E desc[UR36][R8.64], R3 ;  /* 0x0000000308007986 */ /* 0x0011e2000c101924 */
[----:B------:R-:W-:Y:S05]  /*7260*/  BRA `(.L_x_5607) ;  /* 0x0000000400387947 */ /* 0x000fea0003800000 */
.L_x_5614:
        /* <DEDUP_REMOVED lines=11> */
.L_x_5627:
[----:B------:R-:W-:Y:S01]  /*7320*/  IMAD.U32 R18, R18, 0x10000, RZ ;  /* 0x0001000012127824 */ /* 0x000fe200078e00ff */
[----:B------:R-:W-:-:S03]  /*7330*/  CS2R R6, SRZ ;  /* 0x0000000000067805 */ /* 0x000fc6000001ff00 */
[----:B------:R-:W-:-:S06]  /*7340*/  FMUL.FTZ R4, R18, 1 ;  /* 0x3f80000012047820 */ /* 0x000fcc0000410000 */
[----:B------:R-:W0:Y:S02]  /*7350*/  F2F.F64.F32 R4, R4 ;  /* 0x0000000400047310 */ /* 0x000e240000201800 */
[----:B0-----:R4:W-:Y:S01]  /*7360*/  STG.E.128 desc[UR36][R8.64], R4 ;  /* 0x0000000408007986 */ /* 0x0019e2000c101d24 */
[----:B------:R-:W-:Y:S05]  /*7370*/  BRA `(.L_x_5607) ;  /* 0x0000000000f47947 */ /* 0x000fea0003800000 */
.L_x_5626:
[----:B------:R-:W-:-:S13]  /*7380*/  ISETP.NE.AND P0, PT, R0, 0xf, PT ;  /* 0x0000000f0000780c */ /* 0x000fda0003f05270 */
[----:B------:R-:W-:Y:S05]  /*7390*/  @!P0 BRA `(.L_x_5628) ;  /* 0x0000000000e88947 */ /* 0x000fea0003800000 */
[----:B------:R-:W-:-:S13]  /*73a0*/  ISETP.NE.AND P0, PT, R0, 0x17, PT ;  /* 0x000000170000780c */ /* 0x000fda0003f05270 */
[----:B------:R-:W-:Y:S05]  /*73b0*/  @!P0 BRA `(.L_x_5629) ;  /* 0x0000000000908947 */ /* 0x000fea0003800000 */
[----:B------:R-:W-:-:S13]  /*73c0*/  ISETP.NE.AND P0, PT, R0, 0x18, PT ;  /* 0x000000180000780c */ /* 0x000fda0003f05270 */
[----:B------:R-:W-:Y:S05]  /*73d0*/  @!P0 BRA `(.L_x_5630) ;  /* 0x0000000000448947 */ /* 0x000fea0003800000 */
.L_x_5606:
        /* <DEDUP_REMOVED lines=16> */
.L_x_5631:
[----:B------:R-:W-:Y:S05]  /*74e0*/  BRA `(.L_x_5607) ;  /* 0x0000000000987947 */ /* 0x000fea0003800000 */
.L_x_5630:
        /* <DEDUP_REMOVED lines=13> */
.L_x_5633:
[----:B------:R-:W-:Y:S05]  /*75c0*/  BSYNC.RECONVERGENT B0 ;  /* 0x0000000000007941 */ /* 0x000fea0003800200 */
.L_x_5632:
[----:B------:R-:W-:-:S05]  /*75d0*/  LOP3.LUT R3, R0, 0x80, R3, 0xf8, !PT ;  /* 0x0000008000037812 */ /* 0x000fca00078ef803 */
[----:B------:R1:W-:Y:S01]  /*75e0*/  STG.E.U8 desc[UR36][R8.64], R3 ;  /* 0x0000000308007986 */ /* 0x0003e2000c101124 */
[----:B------:R-:W-:Y:S05]  /*75f0*/  BRA `(.L_x_5607) ;  /* 0x0000000000547947 */ /* 0x000fea0003800000 */
.L_x_5629:
        /* <DEDUP_REMOVED lines=12> */
.L_x_5635:
[----:B------:R-:W-:Y:S01]  /*76c0*/  IMAD.MOV.U32 R0, RZ, RZ, 0x7f ;  /* 0x0000007fff007424 */ /* 0x000fe200078e00ff */
[----:B------:R-:W-:-:S04]  /*76d0*/  ISETP.GT.U32.AND P0, PT, R4, 0x7f800000, PT ;  /* 0x7f8000000400780c */ /* 0x000fc80003f04070 */
[----:B------:R-:W-:-:S09]  /*76e0*/  SEL R0, R0, 0x7c, P0 ;  /* 0x0000007c00007807 */ /* 0x000fd20000000000 */
.L_x_5636:
[----:B------:R-:W-:Y:S05]  /*76f0*/  BSYNC.RECONVERGENT B0 ;  /* 0x0000000000007941 */ /* 0x000fea0003800200 */
.L_x_5634:
[----:B------:R-:W-:-:S04]  /*7700*/  SHF.R.U32.HI R3, RZ, 0x18, R3 ;  /* 0x00000018ff037819 */ /* 0x000fc80000011603 */
[----:B------:R-:W-:-:S05]  /*7710*/  LOP3.LUT R3, R0, 0x80, R3, 0xf8, !PT ;  /* 0x0000008000037812 */ /* 0x000fca00078ef803 */
[----:B------:R2:W-:Y:S01]  /*7720*/  STG.E.U8 desc[UR36][R8.64], R3 ;  /* 0x0000000308007986 */ /* 0x0005e2000c101124 */
[----:B------:R-:W-:Y:S05]  /*7730*/  BRA `(.L_x_5607) ;  /* 0x0000000000047947 */ /* 0x000fea0003800000 */
.L_x_5628:
[----:B------:R0:W-:Y:S02]  /*7740*/  STG.E.U16 desc[UR36][R8.64], R18 ;  /* 0x0000001208007986 */ /* 0x0001e4000c101524 */
.L_x_5607:
[----:B------:R-:W-:-:S07]  /*7750*/  VIADD R25, R25, 0x80 ;  /* 0x0000008019197836 */ /* 0x000fce0000000000 */
.L_x_5566:
[----:B------:R-:W-:Y:S05]  /*7760*/  BSYNC.RECONVERGENT B6 ;  /* 0x0000000000067941 */ /* 0x000fea0003800200 */
.L_x_5565:
[----:B------:R-:W-:-:S13]  /*7770*/  ISETP.GE.AND P0, PT, R25, R16, PT ;  /* 0x000000101900720c */ /* 0x000fda0003f06270 */
[----:B------:R-:W-:Y:S05]  /*7780*/  @P0 EXIT ;  /* 0x000000000000094d */ /* 0x000fea0003800000 */
[----:B01-34-:R-:W0:Y:S01]  /*7790*/  LDC.64 R4, c[0x0][0x388] ;  /* 0x0000e200ff047b82 */ /* 0x01be220000000a00 */
[----:B------:R-:W1:Y:S01]  /*77a0*/  LDCU UR4, c[0x0][0x3a8] ;  /* 0x00007500ff0477ac */ /* 0x000e620008000800 */
[----:B--2--5:R-:W-:Y:S01]  /*77b0*/  PRMT R0, R17, 0x9910, RZ ;  /* 0x0000991011007816 */ /* 0x024fe200000000ff */
        /* <DEDUP_REMOVED lines=14> */
[----:B------:R-:W-:-:S06]  /*78a0*/  IMAD.U32 R19, R19, 0x10000, RZ ;  /* 0x0001000013137824 */ /* 0x000fcc00078e00ff */
[----:B------:R-:W0:Y:S02]  /*78b0*/  F2I.FTZ.TRUNC.NTZ R19, R19 ;  /* 0x0000001300137305 */ /* 0x000e24000021f100 */
[----:B0-----:R-:W-:Y:S01]  /*78c0*/  STG.E.U8 desc[UR36][R2.64], R19 ;  /* 0x0000001302007986 */ /* 0x001fe2000c101124 */
[----:B------:R-:W-:Y:S05]  /*78d0*/  EXIT ;  /* 0x000000000000794d */ /* 0x000fea0003800000 */
.L_x_5640:
[----:B------:R-:W-:-:S06]  /*78e0*/  IMAD.U32 R5, R19, 0x10000, RZ ;  /* 0x0001000013057824 */ /* 0x000fcc00078e00ff */
[----:B------:R-:W0:Y:S02]  /*78f0*/  F2I.S64.TRUNC R4, R5 ;  /* 0x0000000500047311 */ /* 0x000e24000020d900 */
[----:B0-----:R-:W-:Y:S01]  /*7900*/  STG.E.U8 desc[UR36][R2.64], R4 ;  /* 0x0000000402007986 */ /* 0x001fe2000c101124 */
[----:B------:R-:W-:Y:S05]  /*7910*/  EXIT ;  /* 0x000000000000794d */ /* 0x000fea0003800000 */
.L_x_5639:
        /* <DEDUP_REMOVED lines=8> */
[----:B0-----:R-:W-:Y:S01]  /*79a0*/  STG.E.64 desc[UR36][R2.64], R4 ;  /* 0x0000000402007986 */ /* 0x001fe2000c101b24 */
[----:B------:R-:W-:Y:S05]  /*79b0*/  EXIT ;  /* 0x000000000000794d */ /* 0x000fea0003800000 */
.L_x_5643:
[----:B------:R-:W-:-:S06]  /*79c0*/  IMAD.U32 R19, R19, 0x10000, RZ ;  /* 0x0001000013137824 */ /* 0x000fcc00078e00ff */
[----:B------:R-:W0:Y:S02]  /*79d0*/  F2I.FTZ.TRUNC.NTZ R19, R19 ;  /* 0x0000001300137305 */ /* 0x000e24000021f100 */
[----:B0-----:R-:W-:Y:S01]  /*79e0*/  STG.E desc[UR36][R2.64], R19 ;  /* 0x0000001302007986 */ /* 0x001fe2000c101924 */
[----:B------:R-:W-:Y:S05]  /*79f0*/  EXIT ;  /* 0x000000000000794d */ /* 0x000fea0003800000 */
.L_x_5642:
[----:B------:R-:W-:-:S06]  /*7a00*/  IMAD.U32 R19, R19, 0x10000, RZ ;  /* 0x0001000013137824 */ /* 0x000fcc00078e00ff */
[----:B------:R-:W0:Y:S02]  /*7a10*/  F2I.FTZ.TRUNC.NTZ R19, R19 ;  /* 0x0000001300137305 */ /* 0x000e24000021f100 */
[----:B0-----:R-:W-:Y:S01]  /*7a20*/  STG.E.U16 desc[UR36][R2.64], R19 ;  /* 0x0000001302007986 */ /* 0x001fe2000c101524 */
[----:B------:R-:W-:Y:S05]  /*7a30*/  EXIT ;  /* 0x000000000000794d */ /* 0x000fea0003800000 */
.L_x_5638:
[----:B------:R-:W-:-:S13]  /*7a40*/  ISETP.GT.AND P0, PT, R0, 0x6, PT ;  /* 0x000000060000780c */ /* 0x000fda0003f04270 */
[----:B------:R-:W-:Y:S05]  /*7a50*/  @P0 BRA `(.L_x_5644) ;  /* 0x00000000002c0947 */ /* 0x000fea0003800000 */
[----:B------:R-:W-:-:S13]  /*7a60*/  ISETP.NE.AND P0, PT, R0, 0x5, PT ;  /* 0x000000050000780c */ /* 0x000fda0003f05270 */
[----:B------:R-:W-:Y:S05]  /*7a70*/  @!P0 BRA `(.L_x_5645) ;  /* 0x0000000000148947 */ /* 0x000fea0003800000 */
[----:B------:R-:W-:-:S13]  /*7a80*/  ISETP.NE.AND P0, PT, R0, 0x6, PT ;  /* 0x000000060000780c */ /* 0x000fda0003f05270 */
[----:B------:R-:W-:Y:S05]  /*7a90*/  @P0 BRA `(.L_x_5641) ;  /* 0x0000000800300947 */ /* 0x000fea0003800000 */
[----:B------:R-:W-:-:S05]  /*7aa0*/  IMAD.U32 R19, R19, 0x10000, RZ ;  /* 0x0001000013137824 */ /* 0x000fca00078e00ff */
[----:B------:R-:W-:Y:S01]  /*7ab0*/  STG.E desc[UR36][R2.64], R19 ;  /* 0x0000001302007986 */ /* 0x000fe2000c101924 */
[----:B------:R-:W-:Y:S05]  /*7ac0*/  EXIT ;  /* 0x000000000000794d */ /* 0x000fea0003800000 */
.L_x_5645:
[----:B------:R-:W-:-:S05]  /*7ad0*/  IMAD.U32 R0, R19, 0x10000, RZ ;  /* 0x0001000013007824 */ /* 0x000fca00078e00ff */
[----:B------:R-:W-:-:S05]  /*7ae0*/  F2FP.F16.F32.PACK_AB R0, RZ, R0 ;  /* 0x00000000ff00723e */ /* 0x000fca00000000ff */
[----:B------:R-:W-:Y:S01]  /*7af0*/  STG.E.U16 desc[UR36][R2.64], R0 ;  /* 0x0000000002007986 */ /* 0x000fe2000c101524 */
[----:B------:R-:W-:Y:S05]  /*7b00*/  EXIT ;  /* 0x000000000000794d */ /* 0x000fea0003800000 */
.L_x_5644:
        /* <DEDUP_REMOVED lines=8> */
[----:B------:R-:W-:Y:S01]  /*7b90*/  STG.E.64 desc[UR36][R2.64], R4 ;  /* 0x0000000402007986 */ /* 0x000fe2000c101b24 */
[----:B------:R-:W-:Y:S05]  /*7ba0*/  EXIT ;  /* 0x000000000000794d */ /* 0x000fea0003800000 */
.L_x_5647:
[----:B------:R-:W-:-:S05]  /*7bb0*/  IMAD.U32 R19, R19, 0x10000, RZ ;  /* 0x0001000013137824 */ /* 0x000fca00078e00ff */
[----:B------:R-:W-:-:S04]  /*7bc0*/  F2FP.F16.F32.PACK_AB R5, RZ, R19 ;  /* 0x00000013ff05723e */ /* 0x000fc800000000ff */
[----:B------:R-:W-:-:S05]  /*7bd0*/  PRMT R5, R5, 0x5410, RZ ;  /* 0x0000541005057816 */ /* 0x000fca00000000ff */
[----:B------:R-:W-:Y:S01]  /*7be0*/  STG.E desc[UR36][R2.64], R5 ;  /* 0x0000000502007986 */ /* 0x000fe2000c101924 */
[----:B------:R-:W-:Y:S05]  /*7bf0*/  EXIT ;  /* 0x000000000000794d */ /* 0x000fea0003800000 */
.L_x_5646:
[----:B------:R-:W-:-:S04]  /*7c00*/  IMAD.U32 R4, R19, 0x10000, RZ ;  /* 0x0001000013047824 */ /* 0x000fc800078e00ff */
[----:B------:R-:W-:-:S06]  /*7c10*/  FMUL.FTZ R4, R4, 1 ;  /* 0x3f80000004047820 */ /* 0x000fcc0000410000 */
[----:B------:R-:W0:Y:S02]  /*7c20*/  F2F.F64.F32 R4, R4 ;  /* 0x0000000400047310 */ /* 0x000e240000201800 */
[----:B0-----:R-:W-:Y:S01]  /*7c30*/  STG.E.64 desc[UR36][R2.64], R4 ;  /* 0x0000000402007986 */ /* 0x001fe2000c101b24 */
[----:B------:R-:W-:Y:S05]  /*7c40*/  EXIT ;  /* 0x000000000000794d */ /* 0x000fea0003800000 */
.L_x_5637:
        /* <DEDUP_REMOVED lines=12> */
[----:B0-----:R-:W-:Y:S01]  /*7d10*/  STG.E.U16 desc[UR36][R2.64], R5 ;  /* 0x0000000502007986 */ /* 0x001fe2000c101524 */
[----:B------:R-:W-:Y:S05]  /*7d20*/  EXIT ;  /* 0x000000000000794d */ /* 0x000fea0003800000 */
.L_x_5651:
        /* <DEDUP_REMOVED lines=18> */
.L_x_5654:
[----:B------:R-:W-:-:S04]  /*7e50*/  SHF.R.U32.HI R5, RZ, 0x18, R5 ;  /* 0x00000018ff057819 */ /* 0x000fc80000011605 */
[----:B------:R-:W-:-:S07]  /*7e60*/  LOP3.LUT R0, R0, 0x80, R5, 0xf8, !PT ;  /* 0x0000008000007812 */ /* 0x000fce00078ef805 */
.L_x_5653:
[----:B------:R-:W-:Y:S05]  /*7e70*/  BSYNC.RECONVERGENT B0 ;  /* 0x0000000000007941 */ /* 0x000fea0003800200 */
.L_x_5652:
[----:B------:R-:W-:Y:S01]  /*7e80*/  STG.E.U8 desc[UR36][R2.64], R0 ;  /* 0x0000000002007986 */ /* 0x000fe2000c101124 */
[----:B------:R-:W-:Y:S05]  /*7e90*/  EXIT ;  /* 0x000000000000794d */ /* 0x000fea0003800000 */
.L_x_5650:
        /* <DEDUP_REMOVED lines=18> */
.L_x_5657:
[----:B------:R-:W-:-:S04]  /*7fc0*/  SHF.R.U32.HI R5, RZ, 0x18, R5 ;  /* 0x00000018ff057819 */ /* 0x000fc80000011605 */
[----:B------:R-:W-:-:S07]  /*7fd0*/  LOP3.LUT R0, R0, 0x80, R5, 0xf8, !PT ;  /* 0x0000008000007812 */ /* 0x000fce00078ef805 */
.L_x_5656:
[----:B------:R-:W-:Y:S05]  /*7fe0*/  BSYNC.RECONVERGENT B0 ;  /* 0x0000000000007941 */ /* 0x000fea0003800200 */
.L_x_5655:
[----:B------:R-:W-:Y:S01]  /*7ff0*/  STG.E.U8 desc[UR36][R2.64], R0 ;  /* 0x0000000002007986 */ /* 0x000fe2000c101124 */
[----:B------:R-:W-:Y:S05]  /*8000*/  EXIT ;  /* 0x000000000000794d */ /* 0x000fea0003800000 */
.L_x_5649:
[----:B------:R-:W-:-:S13]  /*8010*/  ISETP.NE.AND P0, PT, R0, 0x1c, PT ;  /* 0x0000001c0000780c */ /* 0x000fda0003f05270 */
[----:B------:R-:W-:Y:S05]  /*8020*/  @!P0 BRA `(.L_x_5658) ;  /* 0x0000000000608947 */ /* 0x000fea0003800000 */
[----:B------:R-:W-:-:S13]  /*8030*/  ISETP.NE.AND P0, PT, R0, 0x1d, PT ;  /* 0x0000001d0000780c */ /* 0x000fda0003f05270 */
[----:B------:R-:W-:Y:S05]  /*8040*/  @!P0 BRA `(.L_x_5659) ;  /* 0x0000000000488947 */ /* 0x000fea0003800000 */
[----:B------:R-:W-:-:S13]  /*8050*/  ISETP.NE.AND P0, PT, R0, 0x2c, PT ;  /* 0x0000002c0000780c */ /* 0x000fda0003f05270 */
[----:B------:R-:W-:Y:S05]  /*8060*/  @P0 BRA `(.L_x_5641) ;  /* 0x0000000000bc0947 */ /* 0x000fea0003800000 */
[----:B------:R-:W-:Y:S02]  /*8070*/  IMAD.U32 R19, R19, 0x10000, RZ ;  /* 0x0001000013137824 */ /* 0x000fe400078e00ff */
[----:B------:R-:W-:-:S03]  /*8080*/  IMAD.MOV.U32 R5, RZ, RZ, 0xff ;  /* 0x000000ffff057424 */ /* 0x000fc600078e00ff */
[----:B------:R-:W-:-:S04]  /*8090*/  SHF.R.U32.HI R6, RZ, 0x17, R19 ;  /* 0x00000017ff067819 */ /* 0x000fc80000011613 */
[----:B------:R-:W-:-:S04]  /*80a0*/  LOP3.LUT R4, R6, 0xff, RZ, 0xc0, !PT ;  /* 0x000000ff06047812 */ /* 0x000fc800078ec0ff */
        /* <DEDUP_REMOVED lines=12> */
.L_x_5659:
[----:B------:R-:W-:-:S06]  /*8170*/  IMAD.U32 R4, R19, 0x10000, RZ ;  /* 0x0001000013047824 */ /* 0x000fcc00078e00ff */
[----:B------:R-:W0:Y:S02]  /*8180*/  F2I.U64.TRUNC R4, R4 ;  /* 0x0000000400047311 */ /* 0x000e24000020d800 */
[----:B0-----:R-:W-:Y:S01]  /*8190*/  STG.E.64 desc[UR36][R2.64], R4 ;  /* 0x0000000402007986 */ /* 0x001fe2000c101b24 */
[----:B------:R-:W-:Y:S05]  /*81a0*/  EXIT ;  /* 0x000000000000794d */ /* 0x000fea0003800000 */
.L_x_5658:
[----:B------:R-:W-:-:S06]  /*81b0*/  IMAD.U32 R19, R19, 0x10000, RZ ;  /* 0x0001000013137824 */ /* 0x000fcc00078e00ff */
[----:B------:R-:W0:Y:S02]  /*81c0*/  F2I.FTZ.U32.TRUNC.NTZ R19, R19 ;  /* 0x0000001300137305 */ /* 0x000e24000021f000 */
[----:B0-----:R-:W-:Y:S01]  /*81d0*/  STG.E desc[UR36][R2.64], R19 ;  /* 0x0000001302007986 */ /* 0x001fe2000c101924 */
[----:B------:R-:W-:Y:S05]  /*81e0*/  EXIT ;  /* 0x000000000000794d */ /* 0x000fea0003800000 */
.L_x_5648:
        /* <DEDUP_REMOVED lines=9> */
[----:B------:R-:W-:Y:S01]  /*8280*/  STG.E.U8 desc[UR36][R2.64], R5 ;  /* 0x0000000502007986 */ /* 0x000fe2000c101124 */
[----:B------:R-:W-:Y:S05]  /*8290*/  EXIT ;  /* 0x000000000000794d */ /* 0x000fea0003800000 */
.L_x_5661:
[----:B------:R-:W-:Y:S01]  /*82a0*/  IMAD.U32 R19, R19, 0x10000, RZ ;  /* 0x0001000013137824 */ /* 0x000fe200078e00ff */
[----:B------:R-:W-:-:S03]  /*82b0*/  CS2R R6, SRZ ;  /* 0x0000000000067805 */ /* 0x000fc6000001ff00 */
[----:B------:R-:W-:-:S06]  /*82c0*/  FMUL.FTZ R4, R19, 1 ;  /* 0x3f80000013047820 */ /* 0x000fcc0000410000 */
[----:B------:R-:W0:Y:S02]  /*82d0*/  F2F.F64.F32 R4, R4 ;  /* 0x0000000400047310 */ /* 0x000e240000201800 */
[----:B0-----:R-:W-:Y:S01]  /*82e0*/  STG.E.128 desc[UR36][R2.64], R4 ;  /* 0x0000000402007986 */ /* 0x001fe2000c101d24 */
[----:B------:R-:W-:Y:S05]  /*82f0*/  EXIT ;  /* 0x000000000000794d */ /* 0x000fea0003800000 */
.L_x_5660:
[----:B------:R-:W-:-:S13]  /*8300*/  ISETP.NE.AND P0, PT, R0, 0xf, PT ;  /* 0x0000000f0000780c */ /* 0x000fda0003f05270 */
[----:B------:R-:W-:Y:S05]  /*8310*/  @!P0 BRA `(.L_x_5662) ;  /* 0x0000000000e88947 */ /* 0x000fea0003800000 */
[----:B------:R-:W-:-:S13]  /*8320*/  ISETP.NE.AND P0, PT, R0, 0x17, PT ;  /* 0x000000170000780c */ /* 0x000fda0003f05270 */
[----:B------:R-:W-:Y:S05]  /*8330*/  @!P0 BRA `(.L_x_5663) ;  /* 0x0000000000908947 */ /* 0x000fea0003800000 */
[----:B------:R-:W-:-:S13]  /*8340*/  ISETP.NE.AND P0, PT, R0, 0x18, PT ;  /* 0x000000180000780c */ /* 0x000fda0003f05270 */
[----:B------:R-:W-:Y:S05]  /*8350*/  @!P0 BRA `(.L_x_5664) ;  /* 0x0000000000448947 */ /* 0x000fea0003800000 */
.L_x_5641:
        /* <DEDUP_REMOVED lines=16> */
.L_x_5665:
[----:B------:R-:W-:Y:S05]  /*8460*/  EXIT ;  /* 0x000000000000794d */ /* 0x000fea0003800000 */
.L_x_5664:
        /* <DEDUP_REMOVED lines=13> */
.L_x_5667:
[----:B------:R-:W-:Y:S05]  /*8540*/  BSYNC.RECONVERGENT B0 ;  /* 0x0000000000007941 */ /* 0x000fea0003800200 */
.L_x_5666:
[----:B------:R-:W-:-:S05]  /*8550*/  LOP3.LUT R5, R0, 0x80, R5, 0xf8, !PT ;  /* 0x0000008000057812 */ /* 0x000fca00078ef805 */
[----:B------:R-:W-:Y:S01]  /*8560*/  STG.E.U8 desc[UR36][R2.64], R5 ;  /* 0x0000000502007986 */ /* 0x000fe2000c101124 */
[----:B------:R-:W-:Y:S05]  /*8570*/  EXIT ;  /* 0x000000000000794d */ /* 0x000fea0003800000 */
.L_x_5663:
        /* <DEDUP_REMOVED lines=12> */
.L_x_5669:
[----:B------:R-:W-:Y:S01]  /*8640*/  IMAD.MOV.U32 R0, RZ, RZ, 0x7f ;  /* 0x0000007fff007424 */ /* 0x000fe200078e00ff */
[----:B------:R-:W-:-:S04]  /*8650*/  ISETP.GT.U32.AND P0, PT, R4, 0x7f800000, PT ;  /* 0x7f8000000400780c */ /* 0x000fc80003f04070 */
[----:B------:R-:W-:-:S09]  /*8660*/  SEL R0, R0, 0x7c, P0 ;  /* 0x0000007c00007807 */ /* 0x000fd20000000000 */
.L_x_5670:
[----:B------:R-:W-:Y:S05]  /*8670*/  BSYNC.RECONVERGENT B0 ;  /* 0x0000000000007941 */ /* 0x000fea0003800200 */
.L_x_5668:
[----:B------:R-:W-:-:S04]  /*8680*/  SHF.R.U32.HI R5, RZ, 0x18, R5 ;  /* 0x00000018ff057819 */ /* 0x000fc80000011605 */
[----:B------:R-:W-:-:S05]  /*8690*/  LOP3.LUT R5, R0, 0x80, R5, 0xf8, !PT ;  /* 0x0000008000057812 */ /* 0x000fca00078ef805 */
[----:B------:R-:W-:Y:S01]  /*86a0*/  STG.E.U8 desc[UR36][R2.64], R5 ;  /* 0x0000000502007986 */ /* 0x000fe2000c101124 */
[----:B------:R-:W-:Y:S05]  /*86b0*/  EXIT ;  /* 0x000000000000794d */ /* 0x000fea0003800000 */
.L_x_5662:
[----:B------:R-:W-:Y:S01]  /*86c0*/  STG.E.U16 desc[UR36][R2.64], R19 ;  /* 0x0000001302007986 */ /* 0x000fe2000c101524 */
[----:B------:R-:W-:Y:S05]  /*86d0*/  EXIT ;  /* 0x000000000000794d */ /* 0x000fea0003800000 */
.L_x_5671:
        /* <DEDUP_REMOVED lines=10> */
.L_x_23660:


//--------------------- .text._ZN2at6native18elementwise_kernelILi128ELi4EZNS0_22gpu_kernel_impl_nocastIZZZNS0_16sign_kernel_cudaERNS_18TensorIteratorBaseEENKUlvE_clEvENKUlvE7_clEvEUlN3c108BFloat16EE_EEvS4_RKT_EUliE_EEviT1_ --------------------------
	.section	.text._ZN2at6native18elementwise_kernelILi128ELi4EZNS0_22gpu_kernel_impl_nocastIZZZNS0_16sign_kernel_cudaERNS_18TensorIteratorBaseEENKUlvE_clEvENKUlvE7_clEvEUlN3c108BFloat16EE_EEvS4_RKT_EUliE_EEviT1_,"ax",@progbits
	.align	128
        .global         _ZN2at6native18elementwise_kernelILi128ELi4EZNS0_22gpu_kernel_impl_nocastIZZZNS0_16sign_kernel_cudaERNS_18TensorIteratorBaseEENKUlvE_clEvENKUlvE7_clEvEUlN3c108BFloat16EE_EEvS4_RKT_EUliE_EEviT1_
        .type           _ZN2at6native18elementwise_kernelILi128ELi4EZNS0_22gpu_kernel_impl_nocastIZZZNS0_16sign_kernel_cudaERNS_18TensorIteratorBaseEENKUlvE_clEvENKUlvE7_clEvEUlN3c108BFloat16EE_EEvS4_RKT_EUliE_EEviT1_,@function
        .size           _ZN2at6native18elementwise_kernelILi128ELi4EZNS0_22gpu_kernel_impl_nocastIZZZNS0_16sign_kernel_cudaERNS_18TensorIteratorBaseEENKUlvE_clEvENKUlvE7_clEvEUlN3c108BFloat16EE_EEvS4_RKT_EUliE_EEviT1_,(.L_x_23661 - _ZN2at6native18elementwise_kernelILi128ELi4EZNS0_22gpu_kernel_impl_nocastIZZZNS0_16sign_kernel_cudaERNS_18TensorIteratorBaseEENKUlvE_clEvENKUlvE7_clEvEUlN3c108BFloat16EE_EEvS4_RKT_EUliE_EEviT1_)
        .other          _ZN2at6native18elementwise_kernelILi128ELi4EZNS0_22gpu_kernel_impl_nocastIZZZNS0_16sign_kernel_cudaERNS_18TensorIteratorBaseEENKUlvE_clEvENKUlvE7_clEvEUlN3c108BFloat16EE_EEvS4_RKT_EUliE_EEviT1_,@"STO_CUDA_ENTRY STV_DEFAULT"
_ZN2at6native18elementwise_kernelILi128ELi4EZNS0_22gpu_kernel_impl_nocastIZZZNS0_16sign_kernel_cudaERNS_18TensorIteratorBaseEENKUlvE_clEvENKUlvE7_clEvEUlN3c108BFloat16EE_EEvS4_RKT_EUliE_EEviT1_:
.text._ZN2at6native18elementwise_kernelILi128ELi4EZNS0_22gpu_kernel_impl_nocastIZZZNS0_16sign_kernel_cudaERNS_18TensorIteratorBaseEENKUlvE_clEvENKUlvE7_clEvEUlN3c108BFloat16EE_EEvS4_RKT_EUliE_EEviT1_:
        /* <DEDUP_REMOVED lines=17> */
[----:B------:R-:W-:Y:S01]  /*0110*/  HFMA2 R2, -RZ, RZ, 0, 0 ;  /* 0x00000000ff027431 */ /* 0x000fe200000001ff */
[----:B------:R-:W-:-:S02]  /*0120*/  IADD3 R3, PT, PT, R3, 0x80, RZ ;  /* 0x0000008003037810 */ /* 0x000fc40007ffe0ff */
[----:B--2---:R-:W-:-:S04]  /*0130*/  SHF.L.U32 R0, R4, 0x10, RZ ;  /* 0x0000001004007819 */ /* 0x004fc800000006ff */
[C---:B------:R-:W-:Y:S02]  /*0140*/  FSETP.GT.FTZ.AND P0, PT, R0.reuse, RZ, PT ;  /* 0x000000ff0000720b */ /* 0x040fe40003f14000 */
[----:B------:R-:W-:Y:S02]  /*0150*/  FSETP.GEU.FTZ.AND P1, PT, R0, RZ, PT ;  /* 0x000000ff0000720b */ /* 0x000fe40003f3e000 */
[----:B------:R-:W-:-:S09]  /*0160*/  SEL R0, RZ, 0x1, !P0 ;  /* 0x00000001ff007807 */ /* 0x000fd20004000000 */
[----:B------:R-:W-:Y:S02]  /*0170*/  @!P0 IADD3 R2, PT, PT, RZ, -0x1, RZ ;  /* 0xffffffffff028810 */ /* 0x000fe40007ffe0ff */
[----:B------:R-:W-:Y:S01]  /*0180*/  @P1 IMAD.MOV R2, RZ, RZ, R0 ;  /* 0x000000ffff021224 */ /* 0x000fe200078e0200 */
[----:B------:R-:W-:-:S04]  /*0190*/  ISETP.GE.AND P0, PT, R3, UR4, PT ;  /* 0x0000000403007c0c */ /* 0x000fc8000bf06270 */
[----:B------:R-:W-:-:S04]  /*01a0*/  I2FP.F32.S32 R2, R2 ;  /* 0x0000000200027245 */ /* 0x000fc80000201400 */
[----:B------:R-:W-:-:S05]  /*01b0*/  F2FP.BF16.F32.PACK_AB R2, RZ, R2 ;  /* 0x00000002ff02723e */ /* 0x000fca00000010ff */
[----:B0-----:R0:W-:Y:S01]  /*01c0*/  STG.E.U16 desc[UR6][R6.64], R2 ;  /* 0x0000000206007986 */ /* 0x0011e2000c101506 */
[----:B------:R-:W-:Y:S05]  /*01d0*/  @P0 BREAK.RELIABLE B1 ;  /* 0x0000000000010942 */ /* 0x000fea0003800100 */
[----:B------:R-:W-:Y:S05]  /*01e0*/  @P0 BRA `(.L_x_5676) ;  /* 0x0000000000800947 */ /* 0x000fea0003800000 */
[----:B------:R-:W1:Y:S02]  /*01f0*/  LDC.64 R4, c[0x0][0x588] ;  /* 0x00016200ff047b82 */ /* 0x000e640000000a00 */
[----:B-1----:R-:W2:Y:S06]  /*0200*/  LDG.E.U16 R4, desc[UR6][R4.64] ;  /* 0x0000000604047981 */ /* 0x002eac000c1e1500 */
[----:B0-----:R-:W0:Y:S01]  /*0210*/  LDC.64 R6, c[0x0][0x580] ;  /* 0x00016000ff067b82 */ /* 0x001e220000000a00 */
[----:B------:R-:W-:Y:S02]  /*0220*/  MOV R2, RZ ;  /* 0x000000ff00027202 */ /* 0x000fe40000000f00 */
[----:B------:R-:W-:-:S02]  /*0230*/  IADD3 R3, PT, PT, R3, 0x80, RZ ;  /* 0x0000008003037810 */ /* 0x000fc40007ffe0ff */
[----:B--2---:R-:W-:-:S04]  /*0240*/  SHF.L.U32 R0, R4, 0x10, RZ ;  /* 0x0000001004007819 */ /* 0x004fc800000006ff */
[C---:B------:R-:W-:Y:S02]  /*0250*/  FSETP.GT.FTZ.AND P0, PT, R0.reuse, RZ, PT ;  /* 0x000000ff0000720b */ /* 0x040fe40003f14000 */
[----:B------:R-:W-:Y:S02]  /*0260*/  FSETP.GEU.FTZ.AND P1, PT, R0, RZ, PT ;  /* 0x000000ff0000720b */ /* 0x000fe40003f3e000 */
[----:B------:R-:W-:-:S09]  /*0270*/  SEL R0, RZ, 0x1, !P0 ;  /* 0x00000001ff007807 */ /* 0x000fd20004000000 */
[----:B------:R-:W-:Y:S02]  /*0280*/  @!P0 IMAD.MOV R2, RZ, RZ, -0x1 ;  /* 0xffffffffff028424 */ /* 0x000fe400078e02ff */
[----:B------:R-:W-:-:S04]  /*0290*/  @P1 IADD3 R2, PT, PT, R0, RZ, RZ ;  /* 0x000000ff00021210 */ /* 0x000fc80007ffe0ff */
[----:B------:R-:W-:-:S04]  /*02a0*/  I2FP.F32.S32 R2, R2 ;  /* 0x0000000200027245 */ /* 0x000fc80000201400 */
[----:B------:R-:W-:-:S05]  /*02b0*/  F2FP.BF16.F32.PACK_AB R2, RZ, R2 ;  /* 0x00000002ff02723e */ /* 0x000fca00000010ff */
[----:B0-----:R0:W-:Y:S02]  /*02c0*/  STG.E.U16 desc[UR6][R6.64], R2 ;  /* 0x0000000206007986 */ /* 0x0011e4000c101506 */
.L_x_5675:
[----:B------:R-:W-:-:S13]  /*02d0*/  ISETP.GE.AND P0, PT, R3, UR4, PT ;  /* 0x0000000403007c0c */ /* 0x000fda000bf06270 */
[----:B------:R-:W-:Y:S05]  /*02e0*/  @P0 BREAK.RELIABLE B1 ;  /* 0x0000000000010942 */ /* 0x000fea0003800100 */
[----:B------:R-:W-:Y:S05]  /*02f0*/  @P0 BRA `(.L_x_5676) ;  /* 0x00000000003c0947 */ /* 0x000fea0003800000 */
[----:B------:R-:W-:Y:S05]  /*0300*/  BSYNC.RELIABLE B1 ;  /* 0x0000000000017941 */ /* 0x000fea0003800100 */
.L_x_5674:
[----:B------:R-:W1:Y:S02]  /*0310*/  LDC.64 R4, c[0x0][0x588] ;  /* 0x00016200ff047b82 */ /* 0x000e640000000a00 */
[----:B-1----:R-:W2:Y:S06]  /*0320*/  LDG.E.U16 R4, desc[UR6][R4.64] ;  /* 0x0000000604047981 */ /* 0x002eac000c1e1500 */
[----:B0-----:R-:W0:Y:S01]  /*0330*/  LDC.64 R6, c[0x0][0x580] ;  /* 0x00016000ff067b82 */ /* 0x001e220000000a00 */
[----:B------:R-:W-:Y:S01]  /*0340*/  IMAD.MOV.U32 R2, RZ, RZ, RZ ;  /* 0x000000ffff027224 */ /* 0x000fe200078e00ff */
[----:B------:R-:W-:-:S02]  /*0350*/  IADD3 R3, PT, PT, R3, 0x80, RZ ;  /* 0x0000008003037810 */ /* 0x000fc40007ffe0ff */
[----:B--2---:R-:W-:-:S04]  /*0360*/  SHF.L.U32 R0, R4, 0x10, RZ ;  /* 0x0000001004007819 */ /* 0x004fc800000006ff */
[C---:B------:R-:W-:Y:S02]  /*0370*/  FSETP.GT.FTZ.AND P0, PT, R0.reuse, RZ, PT ;  /* 0x000000ff0000720b */ /* 0x040fe40003f14000 */
[----:B------:R-:W-:Y:S02]  /*0380*/  FSETP.GEU.FTZ.AND P1, PT, R0, RZ, PT ;  /* 0x000000ff0000720b */ /* 0x000fe40003f3e000 */
[----:B------:R-:W-:-:S09]  /*0390*/  SEL R0, RZ, 0x1, !P0 ;  /* 0x00000001ff007807 */ /* 0x000fd20004000000 */
[----:B------:R-:W-:Y:S02]  /*03a0*/  @!P0 IADD3 R2, PT, PT, RZ, -0x1, RZ ;  /* 0xffffffffff028810 */ /* 0x000fe40007ffe0ff */
[----:B------:R-:W-:-:S04]  /*03b0*/  @P1 IADD3 R2, PT, PT, R0, RZ, RZ ;  /* 0x000000ff00021210 */ /* 0x000fc80007ffe0ff */
[----:B------:R-:W-:-:S04]  /*03c0*/  I2FP.F32.S32 R2, R2 ;  /* 0x0000000200027245 */ /* 0x000fc80000201400 */
[----:B------:R-:W-:-:S05]  /*03d0*/  F2FP.BF16.F32.PACK_AB R2, RZ, R2 ;  /* 0x00000002ff02723e */ /* 0x000fca00000010ff */
[----:B0-----:R1:W-:Y:S02]  /*03e0*/  STG.E.U16 desc[UR6][R6.64], R2 ;  /* 0x0000000206007986 */ /* 0x0013e4000c101506 */
.L_x_5676:
[----:B------:R-:W-:Y:S05]  /*03f0*/  BSYNC.RECONVERGENT B0 ;  /* 0x0000000000007941 */ /* 0x000fea0003800200 */
.L_x_5673:
[----:B------:R-:W-:Y:S05]  /*0400*/  WARPSYNC.ALL ;  /* 0x0000000000007948 */ /* 0x000fea0003800000 */
[----:B------:R-:W-:-:S13]  /*0410*/  ISETP.GE.AND P0, PT, R3, UR4, PT ;  /* 0x0000000403007c0c */ /* 0x000fda000bf06270 */
[----:B------:R-:W-:Y:S05]  /*0420*/  @P0 EXIT ;  /* 0x000000000000094d */ /* 0x000fea0003800000 */
[----:B01----:R-:W0:Y:S02]  /*0430*/  LDC.64 R2, c[0x0][0x588] ;  /* 0x00016200ff027b82 */ /* 0x003e240000000a00 */
[----:B0-----:R-:W2:Y:S06]  /*0440*/  LDG.E.U16 R2, desc[UR6][R2.64] ;  /* 0x0000000602027981 */ /* 0x001eac000c1e1500 */
[----:B------:R-:W0:Y:S01]  /*0450*/  LDC.64 R4, c[0x0][0x580] ;  /* 0x00016000ff047b82 */ /* 0x000e220000000a00 */
[----:B------:R-:W-:Y:S02]  /*0460*/  HFMA2 R6, -RZ, RZ, 0, 0 ;  /* 0x00000000ff067431 */ /* 0x000fe400000001ff */
[----:B--2---:R-:W-:-:S05]  /*0470*/  IMAD.U32 R0, R2, 0x10000, RZ ;  /* 0x0001000002007824 */ /* 0x004fca00078e00ff */
[C---:B------:R-:W-:Y:S02]  /*0480*/  FSETP.GT.FTZ.AND P0, PT, R0.reuse, RZ, PT ;  /* 0x000000ff0000720b */ /* 0x040fe40003f14000 */
[----:B------:R-:W-:Y:S02]  /*0490*/  FSETP.GEU.FTZ.AND P1, PT, R0, RZ, PT ;  /* 0x000000ff0000720b */ /* 0x000fe40003f3e000 */
[----:B------:R-:W-:-:S09]  /*04a0*/  SEL R0, RZ, 0x1, !P0 ;  /* 0x00000001ff007807 */ /* 0x000fd20004000000 */
[----:B------:R-:W-:Y:S02]  /*04b0*/  @!P0 IADD3 R6, PT, PT, RZ, -0x1, RZ ;  /* 0xffffffffff068810 */ /* 0x000fe40007ffe0ff */
[----:B------:R-:W-:-:S04]  /*04c0*/  @P1 IADD3 R6, PT, PT, R0, RZ, RZ ;  /* 0x000000ff00061210 */ /* 0x000fc80007ffe0ff */
[----:B------:R-:W-:-:S04]  /*04d0*/  I2FP.F32.S32 R6, R6 ;  /* 0x0000000600067245 */ /* 0x000fc80000201400 */
[----:B------:R-:W-:-:S05]  /*04e0*/  F2FP.BF16.F32.PACK_AB R6, RZ, R6 ;  /* 0x00000006ff06723e */ /* 0x000fca00000010ff */
[----:B0-----:R-:W-:Y:S01]  /*04f0*/  STG.E.U16 desc[UR6][R4.64], R6 ;  /* 0x0000000604007986 */ /* 0x001fe2000c101506 */
[----:B------:R-:W-:Y:S05]  /*0500*/  EXIT ;  /* 0x000000000000794d */ /* 0x000fea0003800000 */
.L_x_5672:
[----:B------:R-:W0:Y:S01]  /*0510*/  LDCU UR4, c[0x0][0x380] ;  /* 0x00007000ff0477ac */ /* 0x000e220008000800 */
[----:B------:R-:W-:Y:S01]  /*0520*/  VIADD R2, R2, 0xffffffff ;  /* 0xffffffff02027836 */ /* 0x000fe20000000000 */
        /* <DEDUP_REMOVED lines=13> */
[----:B------:R-:W-:-:S05]  /*0600*/  SHF.R.U32.HI R7, RZ, UR9, R6 ;  /* 0x00000009ff077c19 */ /* 0x000fca0008011606 */
[----:B------:R-:W-:-:S04]  /*0610*/  IMAD.MOV R4, RZ, RZ, -R7 ;  /* 0x000000ffff047224 */ /* 0x000fc800078e0a07 */
        /* <DEDUP_REMOVED lines=289> */
.L_x_5680:
[----:B------:R-:W0:Y:S02]  /*1830*/  LDCU.128 UR8, c[0x0][0x580] ;  /* 0x0000b000ff0877ac */ /* 0x000e240008000c00 */
[----:B0-----:R-:W-:-:S05]  /*1840*/  IADD3 R6, P0, PT, R4, UR10, RZ ;  /* 0x0000000a04067c10 */ /* 0x001fca000ff1e0ff */
[----:B------:R-:W-:-:S05]  /*1850*/  IMAD.X R7, RZ, RZ, UR11, P0 ;  /* 0x0000000bff077e24 */ /* 0x000fca00080e06ff */
[----:B------:R-:W2:Y:S01]  /*1860*/  LDG.E.U16 R6, desc[UR6][R6.64] ;  /* 0x0000000606067981 */ /* 0x000ea2000c1e1500 */
[----:B------:R-:W-:Y:S02]  /*1870*/  MOV R8, RZ ;  /* 0x000000ff00087202 */ /* 0x000fe40000000f00 */
[----:B------:R-:W-:Y:S02]  /*1880*/  IADD3 R3, PT, PT, R3, 0x80, RZ ;  /* 0x0000008003037810 */ /* 0x000fe40007ffe0ff */
[----:B--2---:R-:W-:-:S04]  /*1890*/  SHF.L.U32 R4, R6, 0x10, RZ ;  /* 0x0000001006047819 */ /* 0x004fc800000006ff */
[C---:B------:R-:W-:Y:S02]  /*18a0*/  FSETP.GT.FTZ.AND P0, PT, R4.reuse, RZ, PT ;  /* 0x000000ff0400720b */ /* 0x040fe40003f14000 */
[----:B------:R-:W-:Y:S02]  /*18b0*/  FSETP.GEU.FTZ.AND P1, PT, R4, RZ, PT ;  /* 0x000000ff0400720b */ /* 0x000fe40003f3e000 */
[----:B------:R-:W-:-:S09]  /*18c0*/  SEL R4, RZ, 0x1, !P0 ;  /* 0x00000001ff047807 */ /* 0x000fd20004000000 */
[----:B------:R-:W-:Y:S02]  /*18d0*/  @!P0 IADD3 R8, PT, PT, RZ, -0x1, RZ ;  /* 0xffffffffff088810 */ /* 0x000fe40007ffe0ff */
[----:B------:R-:W-:Y:S02]  /*18e0*/  @P1 IADD3 R8, PT, PT, R4, RZ, RZ ;  /* 0x000000ff04081210 */ /* 0x000fe40007ffe0ff */
[----:B------:R-:W-:Y:S02]  /*18f0*/  IADD3 R4, P0, PT, R5, UR8, RZ ;  /* 0x0000000805047c10 */ /* 0x000fe4000ff1e0ff */
[----:B------:R-:W-:-:S03]  /*1900*/  I2FP.F32.S32 R8, R8 ;  /* 0x0000000800087245 */ /* 0x000fc60000201400 */
[----:B------:R-:W-:Y:S01]  /*1910*/  IMAD.X R5, RZ, RZ, UR9, P0 ;  /* 0x00000009ff057e24 */ /* 0x000fe200080e06ff */
[----:B------:R-:W-:Y:S02]  /*1920*/  F2FP.BF16.F32.PACK_AB R8, RZ, R8 ;  /* 0x00000008ff08723e */ /* 0x000fe400000010ff */
[----:B------:R-:W-:-:S03]  /*1930*/  ISETP.GE.AND P0, PT, R3, UR4, PT ;  /* 0x0000000403007c0c */ /* 0x000fc6000bf06270 */
[----:B------:R0:W-:Y:S10]  /*1940*/  STG.E.U16 desc[UR6][R4.64], R8 ;  /* 0x0000000804007986 */ /* 0x0001f4000c101506 */
[----:B------:R-:W-:Y:S05]  /*1950*/  @P0 BREAK.RELIABLE B1 ;  /* 0x0000000000010942 */ /* 0x000fea0003800100 */
        /* <DEDUP_REMOVED lines=299> */
.L_x_5682:
[----:B------:R-:W0:Y:S02]  /*2c10*/  LDCU.128 UR8, c[0x0][0x580] ;  /* 0x0000b000ff0877ac */ /* 0x000e240008000c00 */
[----:B0-----:R-:W-:-:S04]  /*2c20*/  IADD3 R6, P0, PT, R4, UR10, RZ ;  /* 0x0000000a04067c10 */ /* 0x001fc8000ff1e0ff */
[----:B------:R-:W-:-:S05]  /*2c30*/  IADD3.X R7, PT, PT, RZ, UR11, RZ, P0, !PT ;  /* 0x0000000bff077c10 */ /* 0x000fca00087fe4ff */
[----:B------:R-:W2:Y:S01]  /*2c40*/  LDG.E.U16 R6, desc[UR6][R6.64] ;  /* 0x0000000606067981 */ /* 0x000ea2000c1e1500 */
[----:B------:R-:W-:Y:S01]  /*2c50*/  IMAD.MOV.U32 R8, RZ, RZ, RZ ;  /* 0x000000ffff087224 */ /* 0x000fe200078e00ff */
        /* <DEDUP_REMOVED lines=8> */
[----:B------:R-:W-:Y:S02]  /*2ce0*/  I2FP.F32.S32 R8, R8 ;  /* 0x0000000800087245 */ /* 0x000fe40000201400 */
[----:B------:R-:W-:Y:S02]  /*2cf0*/  IADD3.X R5, PT, PT, RZ, UR9, RZ, P0, !PT ;  /* 0x00000009ff057c10 */ /* 0x000fe400087fe4ff */
[----:B------:R-:W-:-:S05]  /*2d00*/  F2FP.BF16.F32.PACK_AB R8, RZ, R8 ;  /* 0x00000008ff08723e */ /* 0x000fca00000010ff */
[----:B------:R0:W-:Y:S02]  /*2d10*/  STG.E.U16 desc[UR6][R4.64], R8 ;  /* 0x0000000804007986 */ /* 0x0001e4000c101506 */
.L_x_5679:
[----:B------:R-:W-:-:S13]  /*2d20*/  ISETP.GE.AND P0, PT, R3, UR4, PT ;  /* 0x0000000403007c0c */ /* 0x000fda000bf06270 */
[----:B------:R-:W-:Y:S05]  /*2d30*/  @P0 BREAK.RELIABLE B1 ;  /* 0x0000000000010942 */ /* 0x000fea0003800100 */
[----:B------:R-:W-:Y:S05]  /*2d40*/  @P0 BRA `(.L_x_5681) ;  /* 0x0000001000f00947 */ /* 0x000fea0003800000 */
[----:B------:R-:W-:Y:S05]  /*2d50*/  BSYNC.RELIABLE B1 ;  /* 0x0000000000017941 */ /* 0x000fea0003800100 */
.L_x_5678:
        /* <DEDUP_REMOVED lines=298> */
.L_x_5683:
[----:B------:R-:W0:Y:S02]  /*4000*/  LDCU.128 UR8, c[0x0][0x580] ;  /* 0x0000b000ff0877ac */ /* 0x000e240008000c00 */
[----:B0-----:R-:W-:-:S04]  /*4010*/  IADD3 R6, P0, PT, R4, UR10, RZ ;  /* 0x0000000a04067c10 */ /* 0x001fc8000ff1e0ff */
[----:B------:R-:W-:-:S05]  /*4020*/  IADD3.X R7, PT, PT, RZ, UR11, RZ, P0, !PT ;  /* 0x0000000bff077c10 */ /* 0x000fca00087fe4ff */
        /* <DEDUP_REMOVED lines=8> */
[----:B------:R-:W-:Y:S01]  /*40b0*/  @P1 IMAD.MOV R8, RZ, RZ, R4 ;  /* 0x000000ffff081224 */ /* 0x000fe200078e0204 */
[----:B------:R-:W-:-:S04]  /*40c0*/  IADD3 R4, P0, PT, R5, UR8, RZ ;  /* 0x0000000805047c10 */ /* 0x000fc8000ff1e0ff */
[----:B------:R-:W-:Y:S02]  /*40d0*/  I2FP.F32.S32 R8, R8 ;  /* 0x0000000800087245 */ /* 0x000fe40000201400 */
[----:B------:R-:W-:Y:S02]  /*40e0*/  IADD3.X R5, PT, PT, RZ, UR9, RZ, P0, !PT ;  /* 0x00000009ff057c10 */ /* 0x000fe400087fe4ff */
[----:B------:R-:W-:-:S05]  /*40f0*/  F2FP.BF16.F32.PACK_AB R8, RZ, R8 ;  /* 0x00000008ff08723e */ /* 0x000fca00000010ff */
[----:B------:R1:W-:Y:S02]  /*4100*/  STG.E.U16 desc[UR6][R4.64], R8 ;  /* 0x0000000804007986 */ /* 0x0003e4000c101506 */
.L_x_5681:
[----:B------:R-:W-:Y:S05]  /*4110*/  BSYNC.RECONVERGENT B0 ;  /* 0x0000000000007941 */ /* 0x000fea0003800200 */
.L_x_5677:
[----:B------:R-:W-:Y:S05]  /*4120*/  WARPSYNC.ALL ;  /* 0x0000000000007948 */ /* 0x000fea0003800000 */
[----:B------:R-:W-:-:S13]  /*4130*/  ISETP.GE.AND P0, PT, R3, UR4, PT ;  /* 0x0000000403007c0c */ /* 0x000fda000bf06270 */
[----:B------:R-:W-:Y:S05]  /*4140*/  @P0 EXIT ;  /* 0x000000000000094d */ /* 0x000fea0003800000 */
[----:B------:R-:W2:Y:S01]  /*4150*/  LDCU.64 UR4, c[0x0][0x390] ;  /* 0x00007200ff0477ac */ /* 0x000ea20008000a00 */
[----:B01----:R-:W-:Y:S01]  /*4160*/  HFMA2 R4, -RZ, RZ, 0, 0 ;  /* 0x00000000ff047431 */ /* 0x003fe200000001ff */
        /* <DEDUP_REMOVED lines=296> */
.L_x_5684:
[----:B------:R-:W0:Y:S02]  /*53f0*/  LDCU.128 UR8, c[0x0][0x580] ;  /* 0x0000b000ff0877ac */ /* 0x000e240008000c00 */
[----:B0-----:R-:W-:-:S04]  /*5400*/  IADD3 R4, P0, PT, R2, UR10, RZ ;  /* 0x0000000a02047c10 */ /* 0x001fc8000ff1e0ff */
[----:B------:R-:W-:-:S05]  /*5410*/  IADD3.X R5, PT, PT, RZ, UR11, RZ, P0, !PT ;  /* 0x0000000bff057c10 */ /* 0x000fca00087fe4ff */
[----:B------:R-:W2:Y:S01]  /*5420*/  LDG.E.U16 R4, desc[UR6][R4.64] ;  /* 0x0000000604047981 */ /* 0x000ea2000c1e1500 */
[----:B------:R-:W-:Y:S01]  /*5430*/  MOV R2, RZ ;  /* 0x000000ff00027202 */ /* 0x000fe20000000f00 */
[----:B--2---:R-:W-:-:S05]  /*5440*/  IMAD.U32 R0, R4, 0x10000, RZ ;  /* 0x0001000004007824 */ /* 0x004fca00078e00ff */
[C---:B------:R-:W-:Y:S02]  /*5450*/  FSETP.GT.FTZ.AND P0, PT, R0.reuse, RZ, PT ;  /* 0x000000ff0000720b */ /* 0x040fe40003f14000 */
[----:B------:R-:W-:Y:S02]  /*5460*/  FSETP.GEU.FTZ.AND P1, PT, R0, RZ, PT ;  /* 0x000000ff0000720b */ /* 0x000fe40003f3e000 */
[----:B------:R-:W-:-:S09]  /*5470*/  SEL R0, RZ, 0x1, !P0 ;  /* 0x00000001ff007807 */ /* 0x000fd20004000000 */
[----:B------:R-:W-:Y:S02]  /*5480*/  @!P0 IADD3 R2, PT, PT, RZ, -0x1, RZ ;  /* 0xffffffffff028810 */ /* 0x000fe40007ffe0ff */
[----:B------:R-:W-:-:S04]  /*5490*/  @P1 IADD3 R2, PT, PT, R0, RZ, RZ ;  /* 0x000000ff00021210 */ /* 0x000fc80007ffe0ff */
[----:B------:R-:W-:Y:S02]  /*54a0*/  I2FP.F32.S32 R0, R2 ;  /* 0x0000000200007245 */ /* 0x000fe40000201400 */
[----:B------:R-:W-:Y:S02]  /*54b0*/  IADD3 R2, P0, PT, R3, UR8, RZ ;  /* 0x0000000803027c10 */ /* 0x000fe4000ff1e0ff */
[----:B------:R-:W-:Y:S02]  /*54c0*/  F2FP.BF16.F32.PACK_AB R0, RZ, R0 ;  /* 0x00000000ff00723e */ /* 0x000fe400000010ff */
[----:B------:R-:W-:-:S05]  /*54d0*/  IADD3.X R3, PT, PT, RZ, UR9, RZ, P0, !PT ;  /* 0x00000009ff037c10 */ /* 0x000fca00087fe4ff */
[----:B------:R-:W-:Y:S01]  /*54e0*/  STG.E.U16 desc[UR6][R2.64], R0 ;  /* 0x0000000002007986 */ /* 0x000fe2000c101506 */
[----:B------:R-:W-:Y:S05]  /*54f0*/  EXIT ;  /* 0x000000000000794d */ /* 0x000fea0003800000 */
.L_x_5685:
        /* <DEDUP_REMOVED lines=16> */
.L_x_23661:


//--------------------- .text._ZN2at6native27unrolled_elementwise_kernelIZZZNS0_16sign_kernel_cudaERNS_18TensorIteratorBaseEENKUlvE_clEvENKUlvE7_clEvEUlN3c108BFloat16EE_St5arrayIPcLm2EELi4E23TrivialOffsetCalculatorILi1EjESD_NS0_6memory15LoadWithoutCastENSE_16StoreWithoutCastEEEviT_T0_T2_T3_T4_T5_ --------------------------
	.section	.text._ZN2at6native27unrolled_elementwise_kernelIZZZNS0_16sign_kernel_cudaERNS_18TensorIteratorBaseEENKUlvE_clEvENKUlvE7_clEvEUlN3c108BFloat16EE_St5arrayIPcLm2EELi4E23TrivialOffsetCalculatorILi1EjESD_NS0_6memory15LoadWithoutCastENSE_16StoreWithoutCastEEEviT_T0_T2_T3_T4_T5_,"ax",@progbits
	.align	128
        .global         _ZN2at6native27unrolled_elementwise_kernelIZZZNS0_16sign_kernel_cudaERNS_18TensorIteratorBaseEENKUlvE_clEvENKUlvE7_clEvEUlN3c108BFloat16EE_St5arrayIPcLm2EELi4E23TrivialOffsetCalculatorILi1EjESD_NS0_6memory15LoadWithoutCastENSE_16StoreWithoutCastEEEviT_T0_T2_T3_T4_T5_
        .type           _ZN2at6native27unrolled_elementwise_kernelIZZZNS0_16sign_kernel_cudaERNS_18TensorIteratorBaseEENKUlvE_clEvENKUlvE7_clEvEUlN3c108BFloat16EE_St5arrayIPcLm2EELi4E23TrivialOffsetCalculatorILi1EjESD_NS0_6memory15LoadWithoutCastENSE_16StoreWithoutCastEEEviT_T0_T2_T3_T4_T5_,@function
        .size           _ZN2at6native27unrolled_elementwise_kernelIZZZNS0_16sign_kernel_cudaERNS_18TensorIteratorBaseEENKUlvE_clEvENKUlvE7_clEvEUlN3c108BFloat16EE_St5arrayIPcLm2EELi4E23TrivialOffsetCalculatorILi1EjESD_NS0_6memory15LoadWithoutCastENSE_16StoreWithoutCastEEEviT_T0_T2_T3_T4_T5_,(.L_x_23662 - _ZN2at6native27unrolled_elementwise_kernelIZZZNS0_16sign_kernel_cudaERNS_18TensorIteratorBaseEENKUlvE_clEvENKUlvE7_clEvEUlN3c108BFloat16EE_St5arrayIPcLm2EELi4E23TrivialOffsetCalculatorILi1EjESD_NS0_6memory15LoadWithoutCastENSE_16StoreWithoutCastEEEviT_T0_T2_T3_T4_T5_)
        .other          _ZN2at6native27unrolled_elementwise_kernelIZZZNS0_16sign_kernel_cudaERNS_18TensorIteratorBaseEENKUlvE_clEvENKUlvE7_clEvEUlN3c108BFloat16EE_St5arrayIPcLm2EELi4E23TrivialOffsetCalculatorILi1EjESD_NS0_6memory15LoadWithoutCastENSE_16StoreWithoutCastEEEviT_T0_T2_T3_T4_T5_,@"STO_CUDA_ENTRY STV_DEFAULT"
_ZN2at6native27unrolled_elementwise_kernelIZZZNS0_16sign_kernel_cudaERNS_18TensorIteratorBaseEENKUlvE_clEvENKUlvE7_clEvEUlN3c108BFloat16EE_St5arrayIPcLm2EELi4E23TrivialOffsetCalculatorILi1EjESD_NS0_6memory15LoadWithoutCastENSE_16StoreWithoutCastEEEviT_T0_T2_T3_T4_T5_:
.text._ZN2at6native27unrolled_elementwise_kernelIZZZNS0_16sign_kernel_cudaERNS_18TensorIteratorBaseEENKUlvE_clEvENKUlvE7_clEvEUlN3c108BFloat16EE_St5arrayIPcLm2EELi4E23TrivialOffsetCalculatorILi1EjESD_NS0_6memory15LoadWithoutCastENSE_16StoreWithoutCastEEEviT_T0_T2_T3_T4_T5_:
        /* <DEDUP_REMOVED lines=9> */
[----:B------:R-:W-:-:S05]  /*0090*/  @!P0 VIADD R7, R3, 0x80 ;  /* 0x0000008003078836 */ /* 0x000fca0000000000 */
[----:B------:R-:W-:-:S13]  /*00a0*/  ISETP.GE.AND P1, PT, R7, R2, PT ;  /* 0x000000020700720c */ /* 0x000fda0003f26270 */
[----:B------:R-:W-:Y:S01]  /*00b0*/  @!P1 IMAD R9, R0, 0x200, R7 ;  /* 0x0000020000099824 */ /* 0x000fe200078e0207 */
[----:B------:R-:W0:Y:S01]  /*00c0*/  @!P1 LDC.64 R10, c[0x0][0x390] ;  /* 0x0000e400ff0a9b82 */ /* 0x000e220000000a00 */
[----:B------:R-:W-:-:S05]  /*00d0*/  @!P1 VIADD R7, R7, 0x80 ;  /* 0x0000008007079836 */ /* 0x000fca0000000000 */
[----:B------:R-:W-:-:S13]  /*00e0*/  ISETP.GE.AND P3, PT, R7, R2, PT ;  /* 0x000000020700720c */ /* 0x000fda0003f66270 */
[----:B------:R-:W-:Y:S01]  /*00f0*/  @!P3 IMAD R17, R0, 0x200, R7 ;  /* 0x000002000011b824 */ /* 0x000fe200078e0207 */
[----:B------:R-:W2:Y:S01]  /*0100*/  @!P3 LDC.64 R4, c[0x0][0x390] ;  /* 0x0000e400ff04bb82 */ /* 0x000ea20000000a00 */
[----:B------:R-:W-:Y:S02]  /*0110*/  @!P3 VIADD R7, R7, 0x80 ;  /* 0x000000800707b836 */ /* 0x000fe40000000000 */
[----:B0-----:R-:W-:-:S03]  /*0120*/  @!P1 IMAD.WIDE.U32 R10, R9, 0x2, R10 ;  /* 0x00000002090a9825 */ /* 0x001fc600078e000a */
[----:B------:R-:W-:Y:S01]  /*0130*/  ISETP.GE.AND P2, PT, R7, R2, PT ;  /* 0x000000020700720c */ /* 0x000fe20003f46270 */
[C---:B------:R-:W-:Y:S01]  /*0140*/  @!P0 IMAD R9, R0.reuse, 0x200, R3 ;  /* 0x0000020000098824 */ /* 0x040fe200078e0203 */
[----:B-1----:R0:W5:Y:S11]  /*0150*/  @!P1 LDG.E.U16 R8, desc[UR4][R10.64] ;  /* 0x000000040a089981 */ /* 0x002176000c1e1500 */
[----:B------:R-:W1:Y:S01]  /*0160*/  @!P2 LDC.64 R12, c[0x0][0x390] ;  /* 0x0000e400ff0cab82 */ /* 0x000e620000000a00 */
[----:B------:R-:W-:Y:S01]  /*0170*/  @!P2 LEA R7, R0, R7, 0x9 ;  /* 0x000000070007a211 */ /* 0x000fe200078e48ff */
[----:B--2---:R-:W-:Y:S01]  /*0180*/  @!P3 IMAD.WIDE.U32 R16, R17, 0x2, R4 ;  /* 0x000000021110b825 */ /* 0x004fe200078e0004 */
[----:B------:R-:W-:-:S02]  /*0190*/  PRMT R5, RZ, 0x7610, R5 ;  /* 0x00007610ff057816 */ /* 0x000fc40000000005 */
[----:B------:R-:W-:Y:S01]  /*01a0*/  PRMT R4, RZ, 0x7610, R4 ;  /* 0x00007610ff047816 */ /* 0x000fe20000000004 */
[C---:B------:R-:W-:Y:S02]  /*01b0*/  VIADD R19, R3.reuse, 0x80 ;  /* 0x0000008003137836 */ /* 0x040fe40000000000 */
[----:B0-----:R-:W-:Y:S01]  /*01c0*/  VIADD R11, R3, 0x100 ;  /* 0x00000100030b7836 */ /* 0x001fe20000000000 */
[----:B------:R0:W5:Y:S01]  /*01d0*/  @!P3 LDG.E.U16 R5, desc[UR4][R16.64] ;  /* 0x000000041005b981 */ /* 0x000162000c1e1500 */
[----:B-1----:R-:W-:Y:S02]  /*01e0*/  @!P2 IMAD.WIDE.U32 R12, R7, 0x2, R12 ;  /* 0x00000002070ca825 */ /* 0x002fe400078e000c */
[----:B------:R-:W1:Y:S02]  /*01f0*/  @!P0 LDC.64 R6, c[0x0][0x390] ;  /* 0x0000e400ff068b82 */ /* 0x000e640000000a00 */
[----:B0-----:R-:W-:Y:S01]  /*0200*/  VIADD R17, R3, 0x180 ;  /* 0x0000018003117836 */ /* 0x001fe20000000000 */
[----:B------:R0:W5:Y:S01]  /*0210*/  @!P2 LDG.E.U16 R4, desc[UR4][R12.64] ;  /* 0x000000040c04a981 */ /* 0x000162000c1e1500 */
[----:B-1----:R-:W-:Y:S01]  /*0220*/  @!P0 IMAD.WIDE.U32 R6, R9, 0x2, R6 ;  /* 0x0000000209068825 */ /* 0x002fe200078e0006 */
[----:B------:R-:W-:-:S06]  /*0230*/  PRMT R9, RZ, 0x7610, R9 ;  /* 0x00007610ff097816 */ /* 0x000fcc0000000009 */
[----:B------:R1:W5:Y:S01]  /*0240*/  @!P0 LDG.E.U16 R9, desc[UR4][R6.64] ;  /* 0x0000000406098981 */ /* 0x000362000c1e1500 */
[----:B------:R-:W-:-:S13]  /*0250*/  ISETP.GE.AND P0, PT, R3, R2, PT ;  /* 0x000000020300720c */ /* 0x000fda0003f06270 */
[----:B------:R-:W1:Y:S01]  /*0260*/  @!P0 LDC.64 R14, c[0x0][0x388] ;  /* 0x0000e200ff0e8b82 */ /* 0x000e620000000a00 */
[----:B0-----:R-:W-:Y:S01]  /*0270*/  @!P0 IMAD R13, R0, 0x200, R3 ;  /* 0x00000200000d8824 */ /* 0x001fe200078e0203 */
[----:B------:R-:W-:Y:S01]  /*0280*/  @!P0 MOV R3, R19 ;  /* 0x0000001300038202 */ /* 0x000fe20000000f00 */
[----:B------:R-:W-:Y:S01]  /*0290*/  BSSY.RECONVERGENT B0, `(.L_x_5686) ;  /* 0x0000010000007945 */ /* 0x000fe20003800200 */
[-C--:B------:R-:W-:Y:S02]  /*02a0*/  ISETP.GE.AND P6, PT, R19, R2.reuse, PT ;  /* 0x000000021300720c */ /* 0x080fe40003fc6270 */
[-C--:B------:R-:W-:Y:S02]  /*02b0*/  ISETP.GE.AND P3, PT, R11, R2.reuse, PT ;  /* 0x000000020b00720c */ /* 0x080fe40003f66270 */
[-C--:B------:R-:W-:Y:S02]  /*02c0*/  ISETP.GE.AND P2, PT, R17, R2.reuse, PT ;  /* 0x000000021100720c */ /* 0x080fe40003f46270 */
[----:B------:R-:W-:Y:S01]  /*02d0*/  ISETP.GE.AND P1, PT, R3, R2, PT ;  /* 0x000000020300720c */ /* 0x000fe20003f26270 */
[----:B-1----:R-:W-:Y:S01]  /*02e0*/  @!P0 IMAD.WIDE.U32 R6, R13, 0x2, R14 ;  /* 0x000000020d068825 */ /* 0x002fe200078e000e */
[----:B------:R-:W-:Y:S11]  /*02f0*/  @P0 BRA `(.L_x_5687) ;  /* 0x0000000000240947 */ /* 0x000ff60003800000 */
[----:B-----5:R-:W-:-:S05]  /*0300*/  IMAD.U32 R9, R9, 0x10000, RZ ;  /* 0x0001000009097824 */ /* 0x020fca00078e00ff */
[C---:B------:R-:W-:Y:S02]  /*0310*/  FSETP.GT.FTZ.AND P4, PT, R9.reuse, RZ, PT ;  /* 0x000000ff0900720b */ /* 0x040fe40003f94000 */
[----:B------:R-:W-:Y:S01]  /*0320*/  FSETP.GEU.FTZ.AND P5, PT, R9, RZ, PT ;  /* 0x000000ff0900720b */ /* 0x000fe20003fbe000 */
[----:B------:R-:W-:Y:S01]  /*0330*/  IMAD.MOV.U32 R9, RZ, RZ, RZ ;  /* 0x000000ffff097224 */ /* 0x000fe200078e00ff */
[----:B------:R-:W-:-:S09]  /*0340*/  SEL R10, RZ, 0x1, !P4 ;  /* 0x00000001ff0a7807 */ /* 0x000fd20006000000 */
[----:B------:R-:W-:Y:S02]  /*0350*/  @!P4 IMAD.MOV R9, RZ, RZ, -0x1 ;  /* 0xffffffffff09c424 */ /* 0x000fe400078e02ff */
[----:B------:R-:W-:-:S05]  /*0360*/  @P5 IMAD.MOV R9, RZ, RZ, R10 ;  /* 0x000000ffff095224 */ /* 0x000fca00078e020a */
[----:B------:R-:W-:-:S04]  /*0370*/  I2FP.F32.S32 R9, R9 ;  /* 0x0000000900097245 */ /* 0x000fc80000201400 */
[----:B------:R-:W-:-:S07]  /*0380*/  F2FP.BF16.F32.PACK_AB R9, RZ, R9 ;  /* 0x00000009ff09723e */ /* 0x000fce00000010ff */
.L_x_5687:
[----:B------:R-:W-:Y:S05]  /*0390*/  BSYNC.RECONVERGENT B0 ;  /* 0x0000000000007941 */ /* 0x000fea0003800200 */
.L_x_5686:
[----:B------:R-:W-:Y:S04]  /*03a0*/  BSSY.RECONVERGENT B0, `(.L_x_5688) ;  /* 0x000000b000007945 */ /* 0x000fe80003800200 */
[----:B------:R-:W-:Y:S05]  /*03b0*/  @P6 BRA `(.L_x_5689) ;  /* 0x0000000000246947 */ /* 0x000fea0003800000 */
[----:B-----5:R-:W-:-:S05]  /*03c0*/  IMAD.U32 R8, R8, 0x10000, RZ ;  /* 0x0001000008087824 */ /* 0x020fca00078e00ff */
[C---:B------:R-:W-:Y:S02]  /*03d0*/  FSETP.GT.FTZ.AND P4, PT, R8.reuse, RZ, PT ;  /* 0x000000ff0800720b */ /* 0x040fe40003f94000 */
[----:B------:R-:W-:Y:S01]  /*03e0*/  FSETP.GEU.FTZ.AND P5, PT, R8, RZ, PT ;  /* 0x000000ff0800720b */ /* 0x000fe20003fbe000 */
[----:B------:R-:W-:Y:S01]  /*03f0*/  HFMA2 R8, -RZ, RZ, 0, 0 ;  /* 0x00000000ff087431 */ /* 0x000fe200000001ff */
[----:B------:R-:W-:-:S09]  /*0400*/  SEL R10, RZ, 0x1, !P4 ;  /* 0x00000001ff0a7807 */ /* 0x000fd20006000000 */
[----:B------:R-:W-:Y:S02]  /*0410*/  @!P4 IMAD.MOV R8, RZ, RZ, -0x1 ;  /* 0xffffffffff08c424 */ /* 0x000fe400078e02ff */
[----:B------:R-:W-:-:S05]  /*0420*/  @P5 IMAD.MOV R8, RZ, RZ, R10 ;  /* 0x000000ffff085224 */ /* 0x000fca00078e020a */
[----:B------:R-:W-:-:S04]  /*0430*/  I2FP.F32.S32 R8, R8 ;  /* 0x0000000800087245 */ /* 0x000fc80000201400 */
[----:B------:R-:W-:-:S07]  /*0440*/  F2FP.BF16.F32.PACK_AB R8, RZ, R8 ;  /* 0x00000008ff08723e */ /* 0x000fce00000010ff */
.L_x_5689:
[----:B------:R-:W-:Y:S05]  /*0450*/  BSYNC.RECONVERGENT B0 ;  /* 0x0000000000007941 */ /* 0x000fea0003800200 */
.L_x_5688:
[----:B------:R-:W-:Y:S04]  /*0460*/  BSSY.RECONVERGENT B0, `(.L_x_5690) ;  /* 0x000000b000007945 */ /* 0x000fe80003800200 */
[----:B------:R-:W-:Y:S05]  /*0470*/  @P3 BRA `(.L_x_5691) ;  /* 0x0000000000243947 */ /* 0x000fea0003800000 */
[----:B-----5:R-:W-:-:S05]  /*0480*/  IMAD.U32 R5, R5, 0x10000, RZ ;  /* 0x0001000005057824 */ /* 0x020fca00078e00ff */
[C---:B------:R-:W-:Y:S02]  /*0490*/  FSETP.GT.FTZ.AND P3, PT, R5.reuse, RZ, PT ;  /* 0x000000ff0500720b */ /* 0x040fe40003f74000 */
[----:B------:R-:W-:Y:S01]  /*04a0*/  FSETP.GEU.FTZ.AND P4, PT, R5, RZ, PT ;  /* 0x000000ff0500720b */ /* 0x000fe20003f9e000 */
[----:B------:R-:W-:Y:S01]  /*04b0*/  IMAD.MOV.U32 R5, RZ, RZ, RZ ;  /* 0x000000ffff057224 */ /* 0x000fe200078e00ff */
[----:B------:R-:W-:-:S09]  /*04c0*/  SEL R10, RZ, 0x1, !P3 ;  /* 0x00000001ff0a7807 */ /* 0x000fd20005800000 */
[----:B------:R-:W-:Y:S02]  /*04d0*/  @!P3 IMAD.MOV R5, RZ, RZ, -0x1 ;  /* 0xffffffffff05b424 */ /* 0x000fe400078e02ff */
[----:B------:R-:W-:-:S04]  /*04e0*/  @P4 IADD3 R5, PT, PT, R10, RZ, RZ ;  /* 0x000000ff0a054210 */ /* 0x000fc80007ffe0ff */
[----:B------:R-:W-:-:S04]  /*04f0*/  I2FP.F32.S32 R5, R5 ;  /* 0x0000000500057245 */ /* 0x000fc80000201400 */
[----:B------:R-:W-:-:S07]  /*0500*/  F2FP.BF16.F32.PACK_AB R10, RZ, R5 ;  /* 0x00000005ff0a723e */ /* 0x000fce00000010ff */
.L_x_5691:
[----:B------:R-:W-:Y:S05]  /*0510*/  BSYNC.RECONVERGENT B0 ;  /* 0x0000000000007941 */ /* 0x000fea0003800200 */
.L_x_5690:
        /* <DEDUP_REMOVED lines=11> */
.L_x_5693:
[----:B------:R-:W-:Y:S05]  /*05d0*/  BSYNC.RECONVERGENT B0 ;  /* 0x0000000000007941 */ /* 0x000fea0003800200 */
.L_x_5692:
[----:B-----5:R0:W-:Y:S01]  /*05e0*/  @!P0 STG.E.U16 desc[UR4][R6.64], R9 ;  /* 0x0000000906008986 */ /* 0x0201e2000c101504 */
[----:B------:R-:W-:Y:S04]  /*05f0*/  BSSY.RECONVERGENT B0, `(.L_x_5694) ;  /* 0x000000c000007945 */ /* 0x000fe80003800200 */
[----:B------:R-:W-:Y:S05]  /*0600*/  @P1 BRA `(.L_x_5695) ;  /* 0x0000000000281947 */ /* 0x000fea0003800000 */
[----:B------:R-:W1:Y:S01]  /*0610*/  LDC.64 R4, c[0x0][0x388] ;  /* 0x0000e200ff047b82 */ /* 0x000e620000000a00 */
[----:B0-----:R-:W-:Y:S01]  /*0620*/  IMAD R7, R0, 0x200, R3 ;  /* 0x0000020000077824 */ /* 0x001fe200078e0203 */
[----:B------:R-:W-:-:S04]  /*0630*/  IADD3 R3, PT, PT, R3, 0x80, RZ ;  /* 0x0000008003037810 */ /* 0x000fc80007ffe0ff */
[----:B------:R-:W-:-:S13]  /*0640*/  ISETP.GE.AND P0, PT, R3, R2, PT ;  /* 0x000000020300720c */ /* 0x000fda0003f06270 */
[----:B------:R-:W-:Y:S02]  /*0650*/  @!P0 IMAD R9, R0, 0x200, R3 ;  /* 0x0000020000098824 */ /* 0x000fe400078e0203 */
[----:B------:R-:W-:Y:S02]  /*0660*/  @!P0 VIADD R3, R3, 0x80 ;  /* 0x0000008003038836 */ /* 0x000fe40000000000 */
[----:B-1----:R-:W-:-:S04]  /*0670*/  IMAD.WIDE.U32 R6, R7, 0x2, R4 ;  /* 0x0000000207067825 */ /* 0x002fc800078e0004 */
[----:B------:R-:W-:Y:S01]  /*0680*/  @!P0 IMAD.WIDE.U32 R4, R9, 0x2, R4 ;  /* 0x0000000209048825 */ /* 0x000fe200078e0004 */
[----:B------:R1:W-:Y:S04]  /*0690*/  STG.E.U16 desc[UR4][R6.64], R8 ;  /* 0x0000000806007986 */ /* 0x0003e8000c101504 */
[----:B------:R1:W-:Y:S02]  /*06a0*/  @!P0 STG.E.U16 desc[UR4][R4.64], R10 ;  /* 0x0000000a04008986 */ /* 0x0003e4000c101504 */
.L_x_5695:
[----:B------:R-:W-:Y:S05]  /*06b0*/  BSYNC.RECONVERGENT B0 ;  /* 0x0000000000007941 */ /* 0x000fea0003800200 */
.L_x_5694:
[----:B------:R-:W-:-:S13]  /*06c0*/  ISETP.GE.AND P0, PT, R3, R2, PT ;  /* 0x000000020300720c */ /* 0x000fda0003f06270 */
[----:B------:R-:W-:Y:S05]  /*06d0*/  @P0 EXIT ;  /* 0x000000000000094d */ /* 0x000fea0003800000 */
[----:B-1----:R-:W1:Y:S01]  /*06e0*/  LDC.64 R4, c[0x0][0x388] ;  /* 0x0000e200ff047b82 */ /* 0x002e620000000a00 */
[----:B------:R-:W-:-:S04]  /*06f0*/  IMAD R3, R0, 0x200, R3 ;  /* 0x0000020000037824 */ /* 0x000fc800078e0203 */
[----:B-1----:R-:W-:-:S05]  /*0700*/  IMAD.WIDE.U32 R2, R3, 0x2, R4 ;  /* 0x0000000203027825 */ /* 0x002fca00078e0004 */
[----:B------:R-:W-:Y:S01]  /*0710*/  STG.E.U16 desc[UR4][R2.64], R11 ;  /* 0x0000000b02007986 */ /* 0x000fe2000c101504 */
[----:B------:R-:W-:Y:S05]  /*0720*/  EXIT ;  /* 0x000000000000794d */ /* 0x000fea0003800000 */
.L_x_5696:
        /* <DEDUP_REMOVED lines=13> */
.L_x_23662:


//--------------------- .text._ZN2at6native29vectorized_elementwise_kernelILi2EZZZNS0_16sign_kernel_cudaERNS_18TensorIteratorBaseEENKUlvE_clEvENKUlvE7_clEvEUlN3c108BFloat16EE_St5arrayIPcLm2EEEEviT0_T1_ --------------------------
	.section	.text._ZN2at6native29vectorized_elementwise_kernelILi2EZZZNS0_16sign_kernel_cudaERNS_18TensorIteratorBaseEENKUlvE_clEvENKUlvE7_clEvEUlN3c108BFloat16EE_St5arrayIPcLm2EEEEviT0_T1_,"ax",@progbits
	.align	128
        .global         _ZN2at6native29vectorized_elementwise_kernelILi2EZZZNS0_16sign_kernel_cudaERNS_18TensorIteratorBaseEENKUlvE_clEvENKUlvE7_clEvEUlN3c108BFloat16EE_St5arrayIPcLm2EEEEviT0_T1_
        .type           _ZN2at6native29vectorized_elementwise_kernelILi2EZZZNS0_16sign_kernel_cudaERNS_18TensorIteratorBaseEENKUlvE_clEvENKUlvE7_clEvEUlN3c108BFloat16EE_St5arrayIPcLm2EEEEviT0_T1_,@function
        .size           _ZN2at6native29vectorized_elementwise_kernelILi2EZZZNS0_16sign_kernel_cudaERNS_18TensorIteratorBaseEENKUlvE_clEvENKUlvE7_clEvEUlN3c108BFloat16EE_St5arrayIPcLm2EEEEviT0_T1_,(.L_x_23663 - _ZN2at6native29vectorized_elementwise_kernelILi2EZZZNS0_16sign_kernel_cudaERNS_18TensorIteratorBaseEENKUlvE_clEvENKUlvE7_clEvEUlN3c108BFloat16EE_St5arrayIPcLm2EEEEviT0_T1_)
        .other          _ZN2at6native29vectorized_elementwise_kernelILi2EZZZNS0_16sign_kernel_cudaERNS_18TensorIteratorBaseEENKUlvE_clEvENKUlvE7_clEvEUlN3c108BFloat16EE_St5arrayIPcLm2EEEEviT0_T1_,@"STO_CUDA_ENTRY STV_DEFAULT"
_ZN2at6native29vectorized_elementwise_kernelILi2EZZZNS0_16sign_kernel_cudaERNS_18TensorIteratorBaseEENKUlvE_clEvENKUlvE7_clEvEUlN3c108BFloat16EE_St5arrayIPcLm2EEEEviT0_T1_:
.text._ZN2at6native29vectorized_elementwise_kernelILi2EZZZNS0_16sign_kernel_cudaERNS_18TensorIteratorBaseEENKUlvE_clEvENKUlvE7_clEvEUlN3c108BFloat16EE_St5arrayIPcLm2EEEEviT0_T1_:
        /* <DEDUP_REMOVED lines=22> */
[CC--:B------:R-:W-:Y:S02]  /*0160*/  ISETP.GE.U32.AND P4, PT, R18.reuse, R5.reuse, PT ;  /* 0x000000051200720c */ /* 0x0c0fe40003f86070 */
[----:B------:R0:W5:Y:S11]  /*0170*/  @!P6 LDG.E.U16 R6, desc[UR4][R26.64] ;  /* 0x000000041a06e981 */ /* 0x000176000c1e1500 */
[----:B------:R-:W-:Y:S01]  /*0180*/  @!P4 IMAD.IADD R25, R7, 0x1, R18 ;  /* 0x000000010719c824 */ /* 0x000fe200078e0212 */
[----:B------:R-:W-:Y:S01]  /*0190*/  PRMT R4, RZ, 0x7610, R4 ;  /* 0x00007610ff047816 */ /* 0x000fe20000000004 */
[----:B------:R-:W-:Y:S01]  /*01a0*/  @!P4 VIADD R18, R18, 0x80 ;  /* 0x000000801212c836 */ /* 0x000fe20000000000 */
[----:B------:R-:W2:Y:S04]  /*01b0*/  @!P4 LDC.64 R8, c[0x0][0x390] ;  /* 0x0000e400ff08cb82 */ /* 0x000ea80000000a00 */
        /* <DEDUP_REMOVED lines=10> */
[----:B------:R-:W4:Y:S01]  /*0260*/  @!P1 LDC.64 R14, c[0x0][0x390] ;  /* 0x0000e400ff0e9b82 */ /* 0x000f220000000a00 */
[----:B------:R-:W-:-:S05]  /*0270*/  @!P1 VIADD R18, R18, 0x80 ;  /* 0x0000008012129836 */ /* 0x000fca0000000000 */
[----:B------:R-:W-:-:S13]  /*0280*/  ISETP.GE.U32.AND P6, PT, R18, R5, PT ;  /* 0x000000051200720c */ /* 0x000fda0003fc6070 */
[----:B------:R-:W2:Y:S01]  /*0290*/  @!P6 LDC.64 R2, c[0x0][0x390] ;  /* 0x0000e400ff02eb82 */ /* 0x000ea20000000a00 */
[----:B-1----:R-:W-:-:S04]  /*02a0*/  @!P5 IMAD.WIDE.U32 R16, R29, 0x2, R16 ;  /* 0x000000021d10d825 */ /* 0x002fc800078e0010 */
[----:B0-----:R-:W-:Y:S01]  /*02b0*/  @!P6 IMAD.IADD R27, R7, 0x1, R18 ;  /* 0x00000001071be824 */ /* 0x001fe200078e0212 */
[----:B------:R0:W5:Y:S02]  /*02c0*/  @!P5 LDG.E.U16 R4, desc[UR4][R16.64] ;  /* 0x000000041004d981 */ /* 0x000164000c1e1500 */
[----:B0-----:R-:W-:Y:S01]  /*02d0*/  PRMT R16, RZ, 0x7610, R16 ;  /* 0x00007610ff107816 */ /* 0x001fe20000000010 */
[----:B--2---:R-:W-:-:S05]  /*02e0*/  @!P6 IMAD.WIDE.U32 R2, R27, 0x2, R2 ;  /* 0x000000021b02e825 */ /* 0x004fca00078e0002 */
[----:B------:R-:W5:Y:S01]  /*02f0*/  @!P6 LDG.E.U16 R16, desc[UR4][R2.64] ;  /* 0x000000040210e981 */ /* 0x000f62000c1e1500 */
[----:B---3--:R-:W-:Y:S02]  /*0300*/  @!P3 IMAD.WIDE.U32 R10, R23, 0x2, R10 ;  /* 0x00000002170ab825 */ /* 0x008fe400078e000a */
[----:B------:R-:W0:Y:S02]  /*0310*/  @!P0 LDC.64 R22, c[0x0][0x390] ;  /* 0x0000e400ff168b82 */ /* 0x000e240000000a00 */
[----:B------:R-:W-:Y:S01]  /*0320*/  @!P0 IMAD.IADD R17, R7, 0x1, R0 ;  /* 0x0000000107118824 */ /* 0x000fe200078e0200 */
[----:B------:R-:W-:Y:S01]  /*0330*/  PRMT R20, RZ, 0x7610, R20 ;  /* 0x00007610ff147816 */ /* 0x000fe20000000014 */
[----:B------:R-:W-:-:S05]  /*0340*/  @!P4 IMAD.WIDE.U32 R8, R25, 0x2, R8 ;  /* 0x000000021908c825 */ /* 0x000fca00078e0008 */
[----:B------:R1:W5:Y:S01]  /*0350*/  @!P4 LDG.E.U16 R20, desc[UR4][R8.64] ;  /* 0x000000040814c981 */ /* 0x000362000c1e1500 */
[----:B0-----:R-:W-:Y:S01]  /*0360*/  @!P0 IMAD.WIDE.U32 R22, R17, 0x2, R22 ;  /* 0x0000000211168825 */ /* 0x001fe200078e0016 */
[----:B------:R-:W-:-:S06]  /*0370*/  PRMT R17, RZ, 0x7610, R17 ;  /* 0x00007610ff117816 */ /* 0x000fcc0000000011 */
[----:B------:R-:W5:Y:S01]  /*0380*/  @!P0 LDG.E.U16 R17, desc[UR4][R22.64] ;  /* 0x0000000416118981 */ /* 0x000f62000c1e1500 */
[----:B------:R-:W-:Y:S01]  /*0390*/  ISETP.GE.U32.AND P0, PT, R0, R5, PT ;  /* 0x000000050000720c */ /* 0x000fe20003f06070 */
[----:B----4-:R-:W-:Y:S01]  /*03a0*/  @!P2 IMAD.WIDE.U32 R12, R21, 0x2, R12 ;  /* 0x00000002150ca825 */ /* 0x010fe200078e000c */
[----:B------:R-:W-:-:S03]  /*03b0*/  PRMT R21, RZ, 0x7610, R21 ;  /* 0x00007610ff157816 */ /* 0x000fc60000000015 */
[----:B------:R-:W-:Y:S01]  /*03c0*/  @!P1 IMAD.WIDE.U32 R14, R19, 0x2, R14 ;  /* 0x00000002130e9825 */ /* 0x000fe200078e000e */
[----:B------:R-:W-:Y:S02]  /*03d0*/  PRMT R19, RZ, 0x7610, R19 ;  /* 0x00007610ff137816 */ /* 0x000fe40000000013 */
[----:B------:R-:W-:Y:S01]  /*03e0*/  PRMT R18, RZ, 0x7610, R18 ;  /* 0x00007610ff127816 */ /* 0x000fe20000000012 */
[----:B------:R0:W5:Y:S04]  /*03f0*/  @!P3 LDG.E.U16 R21, desc[UR4][R10.64] ;  /* 0x000000040a15b981 */ /* 0x000168000c1e1500 */
[----:B-1----:R-:W1:Y:S01]  /*0400*/  @!P0 LDC.64 R8, c[0x0][0x388] ;  /* 0x0000e200ff088b82 */ /* 0x002e620000000a00 */
[----:B------:R2:W5:Y:S01]  /*0410*/  @!P2 LDG.E.U16 R19, desc[UR4][R12.64] ;  /* 0x000000040c13a981 */ /* 0x000562000c1e1500 */
[----:B------:R-:W-:Y:S03]  /*0420*/  BSSY.RECONVERGENT B0, `(.L_x_5698) ;  /* 0x0000014000007945 */ /* 0x000fe60003800200 */
[----:B------:R3:W5:Y:S01]  /*0430*/  @!P1 LDG.E.U16 R18, desc[UR4][R14.64] ;  /* 0x000000040e129981 */ /* 0x000762000c1e1500 */
[----:B0-----:R-:W-:-:S02]  /*0440*/  VIADD R10, R0, 0x100 ;  /* 0x00000100000a7836 */ /* 0x001fc40000000000 */
[C---:B--2---:R-:W-:Y:S02]  /*0450*/  VIADD R12, R0.reuse, 0x180 ;  /* 0x00000180000c7836 */ /* 0x044fe40000000000 */
[----:B---3--:R-:W-:Y:S01]  /*0460*/  VIADD R14, R0, 0x200 ;  /* 0x00000200000e7836 */ /* 0x008fe20000000000 */
[-C--:B------:R-:W-:Y:S02]  /*0470*/  ISETP.GE.U32.AND P3, PT, R10, R5.reuse, PT ;  /* 0x000000050a00720c */ /* 0x080fe40003f66070 */
[-C--:B------:R-:W-:Y:S01]  /*0480*/  ISETP.GE.U32.AND P1, PT, R12, R5.reuse, PT ;  /* 0x000000050c00720c */ /* 0x080fe20003f26070 */
[----:B------:R-:W-:Y:S01]  /*0490*/  VIADD R12, R0, 0x280 ;  /* 0x00000280000c7836 */ /* 0x000fe20000000000 */
[----:B------:R-:W-:Y:S02]  /*04a0*/  ISETP.GE.U32.AND P2, PT, R14, R5, PT ;  /* 0x000000050e00720c */ /* 0x000fe40003f46070 */
[----:B------:R-:W-:Y:S01]  /*04b0*/  IADD3 R10, PT, PT, R0, 0x80, RZ ;  /* 0x00000080000a7810 */ /* 0x000fe20007ffe0ff */
        /* <DEDUP_REMOVED lines=9> */
[----:B------:R-:W-:-:S07]  /*0550*/  F2FP.BF16.F32.PACK_AB R11, RZ, R11 ;  /* 0x0000000bff0b723e */ /* 0x000fce00000010ff */
.L_x_5699:
[----:B------:R-:W-:Y:S05]  /*0560*/  BSYNC.RECONVERGENT B0 ;  /* 0x0000000000007941 */ /* 0x000fea0003800200 */
.L_x_5698:
[-C--:B------:R-:W-:Y:S01]  /*0570*/  ISETP.GE.U32.AND P5, PT, R10, R5.reuse, PT ;  /* 0x000000050a00720c */ /* 0x080fe20003fa6070 */
[----:B------:R-:W-:Y:S01]  /*0580*/  BSSY.RECONVERGENT B0, `(.L_x_5700) ;  /* 0x000000d000007945 */ /* 0x000fe20003800200 */
[----:B------:R-:W-:Y:S01]  /*0590*/  ISETP.GE.U32.AND P4, PT, R12, R5, PT ;  /* 0x000000050c00720c */ /* 0x000fe20003f86070 */
[----:B------:R-:W-:-:S10]  /*05a0*/  VIADD R14, R0, 0x300 ;  /* 0x00000300000e7836 */ /* 0x000fd40000000000 */
        /* <DEDUP_REMOVED lines=10> */
.L_x_5701:
[----:B------:R-:W-:Y:S05]  /*0650*/  BSYNC.RECONVERGENT B0 ;  /* 0x0000000000007941 */ /* 0x000fea0003800200 */
.L_x_5700:
[----:B------:R-:W-:Y:S01]  /*0660*/  BSSY.RECONVERGENT B0, `(.L_x_5702) ;  /* 0x000000d000007945 */ /* 0x000fe20003800200 */
[----:B------:R-:W-:Y:S01]  /*0670*/  ISETP.GE.U32.AND P5, PT, R14, R5, PT ;  /* 0x000000050e00720c */ /* 0x000fe20003fa6070 */
[----:B-----5:R-:W-:Y:S02]  /*0680*/  VIADD R6, R0, 0x380 ;  /* 0x0000038000067836 */ /* 0x020fe40000000000 */
[----:B------:R-:W-:Y:S10]  /*0690*/  @P3 BRA `(.L_x_5703) ;  /* 0x0000000000243947 */ /* 0x000ff40003800000 */
[----:B------:R-:W-:Y:S02]  /*06a0*/  IMAD.U32 R4, R4, 0x10000, RZ ;  /* 0x0001000004047824 */ /* 0x000fe400078e00ff */
        /* <DEDUP_REMOVED lines=8> */
.L_x_5703:
[----:B------:R-:W-:Y:S05]  /*0730*/  BSYNC.RECONVERGENT B0 ;  /* 0x0000000000007941 */ /* 0x000fea0003800200 */
.L_x_5702:
[----:B------:R-:W-:Y:S01]  /*0740*/  @!P0 IMAD.IADD R3, R7, 0x1, R0 ;  /* 0x0000000107038824 */ /* 0x000fe200078e0200 */
[----:B------:R-:W-:Y:S01]  /*0750*/  BSSY.RECONVERGENT B0, `(.L_x_5704) ;  /* 0x000000d000007945 */ /* 0x000fe20003800200 */
[----:B------:R-:W-:Y:S02]  /*0760*/  ISETP.GE.U32.AND P3, PT, R6, R5, PT ;  /* 0x000000050600720c */ /* 0x000fe40003f66070 */
[----:B-1----:R-:W-:Y:S01]  /*0770*/  @!P0 IMAD.WIDE.U32 R2, R3, 0x2, R8 ;  /* 0x0000000203028825 */ /* 0x002fe200078e0008 */
[----:B------:R-:W-:Y:S10]  /*0780*/  @P1 BRA `(.L_x_5705) ;  /* 0x0000000000241947 */ /* 0x000ff40003800000 */
[----:B------:R-:W-:Y:S01]  /*0790*/  SHF.L.U32 R20, R20, 0x10, RZ ;  /* 0x0000001014147819 */ /* 0x000fe200000006ff */
        /* <DEDUP_REMOVED lines=8> */
.L_x_5705:
[----:B------:R-:W-:Y:S05]  /*0820*/  BSYNC.RECONVERGENT B0 ;  /* 0x0000000000007941 */ /* 0x000fea0003800200 */
.L_x_5704:
[----:B------:R-:W-:Y:S04]  /*0830*/  BSSY.RECONVERGENT B0, `(.L_x_5706) ;  /* 0x000000b000007945 */ /* 0x000fe80003800200 */
[----:B------:R-:W-:Y:S05]  /*0840*/  @P2 BRA `(.L_x_5707) ;  /* 0x0000000000242947 */ /* 0x000fea0003800000 */
        /* <DEDUP_REMOVED lines=9> */
.L_x_5707:
[----:B------:R-:W-:Y:S05]  /*08e0*/  BSYNC.RECONVERGENT B0 ;  /* 0x0000000000007941 */ /* 0x000fea0003800200 */
.L_x_5706:
        /* <DEDUP_REMOVED lines=11> */
.L_x_5709:
[----:B------:R-:W-:Y:S05]  /*09a0*/  BSYNC.RECONVERGENT B0 ;  /* 0x0000000000007941 */ /* 0x000fea0003800200 */
.L_x_5708:
        /* <DEDUP_REMOVED lines=11> */
.L_x_5711:
[----:B------:R-:W-:Y:S05]  /*0a60*/  BSYNC.RECONVERGENT B0 ;  /* 0x0000000000007941 */ /* 0x000fea0003800200 */
.L_x_5710:
[----:B------:R-:W-:Y:S04]  /*0a70*/  BSSY.RECONVERGENT B0, `(.L_x_5712) ;  /* 0x000000b000007945 */ /* 0x000fe80003800200 */
[----:B------:R-:W-:Y:S05]  /*0a80*/  @P3 BRA `(.L_x_5713) ;  /* 0x0000000000243947 */ /* 0x000fea0003800000 */
[----:B------:R-:W-:Y:S02]  /*0a90*/  IMAD.U32 R16, R16, 0x10000, RZ ;  /* 0x0001000010107824 */ /* 0x000fe400078e00ff */
[----:B------:R-:W-:-:S03]  /*0aa0*/  HFMA2 R8, -RZ, RZ, 0, 0 ;  /* 0x00000000ff087431 */ /* 0x000fc600000001ff */
[C---:B------:R-:W-:Y:S02]  /*0ab0*/  FSETP.GT.FTZ.AND P1, PT, R16.reuse, RZ, PT ;  /* 0x000000ff1000720b */ /* 0x040fe40003f34000 */
[----:B------:R-:W-:Y:S02]  /*0ac0*/  FSETP.GEU.FTZ.AND P2, PT, R16, RZ, PT ;  /* 0x000000ff1000720b */ /* 0x000fe40003f5e000 */
[----:B------:R-:W-:-:S09]  /*0ad0*/  SEL R15, RZ, 0x1, !P1 ;  /* 0x00000001ff0f7807 */ /* 0x000fd20004800000 */
[----:B------:R-:W-:Y:S02]  /*0ae0*/  @!P1 IMAD.MOV R8, RZ, RZ, -0x1 ;  /* 0xffffffffff089424 */ /* 0x000fe400078e02ff */
[----:B------:R-:W-:-:S05]  /*0af0*/  @P2 IMAD.MOV R8, RZ, RZ, R15 ;  /* 0x000000ffff082224 */ /* 0x000fca00078e020f */
[----:B------:R-:W-:-:S04]  /*0b00*/  I2FP.F32.S32 R8, R8 ;  /* 0x0000000800087245 */ /* 0x000fc80000201400 */
[----:B------:R-:W-:-:S07]  /*0b10*/  F2FP.BF16.F32.PACK_AB R8, RZ, R8 ;  /* 0x00000008ff08723e */ /* 0x000fce00000010ff */
.L_x_5713:
[----:B------:R-:W-:Y:S05]  /*0b20*/  BSYNC.RECONVERGENT B0 ;  /* 0x0000000000007941 */ /* 0x000fea0003800200 */
.L_x_5712:
[----:B------:R-:W-:Y:S01]  /*0b30*/  @!P0 IMAD.MOV.U32 R0, RZ, RZ, R10 ;  /* 0x000000ffff008224 */ /* 0x000fe200078e000a */
[----:B------:R0:W-:Y:S01]  /*0b40*/  @!P0 STG.E.U16 desc[UR4][R2.64], R11 ;  /* 0x0000000b02008986 */ /* 0x0001e2000c101504 */
[----:B------:R-:W-:Y:S04]  /*0b50*/  BSSY.RECONVERGENT B0, `(.L_x_5714) ;  /* 0x000002d000007945 */ /* 0x000fe80003800200 */
[----:B------:R-:W-:Y:S01]  /*0b60*/  BSSY.RELIABLE B1, `(.L_x_5715) ;  /* 0x0000025000017945 */ /* 0x000fe20003800100 */
[----:B------:R-:W-:-:S13]  /*0b70*/  ISETP.GE.U32.AND P0, PT, R0, R5, PT ;  /* 0x000000050000720c */ /* 0x000fda0003f06070 */
[----:B0-----:R-:W-:Y:S05]  /*0b80*/  @P0 BRA `(.L_x_5716) ;  /* 0x0000000000300947 */ /* 0x001fea0003800000 */
[----:B------:R-:W0:Y:S01]  /*0b90*/  LDC.64 R2, c[0x0][0x388] ;  /* 0x0000e200ff027b82 */ /* 0x000e220000000a00 */
[----:B------:R-:W-:Y:S02]  /*0ba0*/  IMAD.IADD R11, R7, 0x1, R0 ;  /* 0x00000001070b7824 */ /* 0x000fe400078e0200 */
[----:B------:R-:W-:-:S05]  /*0bb0*/  VIADD R0, R0, 0x80 ;  /* 0x0000008000007836 */ /* 0x000fca0000000000 */
[----:B------:R-:W-:Y:S01]  /*0bc0*/  ISETP.GE.U32.AND P0, PT, R0, R5, PT ;  /* 0x000000050000720c */ /* 0x000fe20003f06070 */
[----:B0-----:R-:W-:-:S05]  /*0bd0*/  IMAD.WIDE.U32 R2, R11, 0x2, R2 ;  /* 0x000000020b027825 */ /* 0x001fca00078e0002 */
[----:B------:R0:W-:Y:S07]  /*0be0*/  STG.E.U16 desc[UR4][R2.64], R12 ;  /* 0x0000000c02007986 */ /* 0x0001ee000c101504 */
[----:B------:R-:W-:Y:S05]  /*0bf0*/  @P0 BRA `(.L_x_5717) ;  /* 0x0000000000300947 */ /* 0x000fea0003800000 */
[----:B0-----:R-:W0:Y:S01]  /*0c00*/  LDC.64 R2, c[0x0][0x388] ;  /* 0x0000e200ff027b82 */ /* 0x001e220000000a00 */
[----:B------:R-:W-:Y:S02]  /*0c10*/  IMAD.IADD R11, R7, 0x1, R0 ;  /* 0x00000001070b7824 */ /* 0x000fe400078e0200 */
[----:B------:R-:W-:Y:S02]  /*0c20*/  VIADD R0, R0, 0x80 ;  /* 0x0000008000007836 */ /* 0x000fe40000000000 */
[----:B0-----:R-:W-:-:S05]  /*0c30*/  IMAD.WIDE.U32 R2, R11, 0x2, R2 ;  /* 0x000000020b027825 */ /* 0x001fca00078e0002 */
[----:B------:R0:W-:Y:S02]  /*0c40*/  STG.E.U16 desc[UR4][R2.64], R13 ;  /* 0x0000000d02007986 */ /* 0x0001e4000c101504 */
.L_x_5716:
[----:B------:R-:W-:-:S13]  /*0c50*/  ISETP.GE.U32.AND P0, PT, R0, R5, PT ;  /* 0x000000050000720c */ /* 0x000fda0003f06070 */
[----:B------:R-:W-:Y:S05]  /*0c60*/  @P0 BRA `(.L_x_5718) ;  /* 0x0000000000300947 */ /* 0x000fea0003800000 */
[----:B0-----:R-:W0:Y:S01]  /*0c70*/  LDC.64 R2, c[0x0][0x388] ;  /* 0x0000e200ff027b82 */ /* 0x001e220000000a00 */
[----:B------:R-:W-:Y:S02]  /*0c80*/  IMAD.IADD R11, R7, 0x1, R0 ;  /* 0x00000001070b7824 */ /* 0x000fe400078e0200 */
[----:B------:R-:W-:Y:S02]  /*0c90*/  VIADD R0, R0, 0x80 ;  /* 0x0000008000007836 */ /* 0x000fe40000000000 */
[----:B0-----:R-:W-:-:S05]  /*0ca0*/  IMAD.WIDE.U32 R2, R11, 0x2, R2 ;  /* 0x000000020b027825 */ /* 0x001fca00078e0002 */
[----:B------:R1:W-:Y:S02]  /*0cb0*/  STG.E.U16 desc[UR4][R2.64], R14 ;  /* 0x0000000e02007986 */ /* 0x0003e4000c101504 */
.L_x_5717:
[----:B------:R-:W-:-:S13]  /*0cc0*/  ISETP.GE.U32.AND P0, PT, R0, R5, PT ;  /* 0x000000050000720c */ /* 0x000fda0003f06070 */
[----:B------:R-:W-:Y:S05]  /*0cd0*/  @P0 BRA `(.L_x_5719) ;  /* 0x0000000000340947 */ /* 0x000fea0003800000 */
[----:B01----:R-:W0:Y:S01]  /*0ce0*/  LDC.64 R2, c[0x0][0x388] ;  /* 0x0000e200ff027b82 */ /* 0x003e220000000a00 */
[----:B------:R-:W-:Y:S02]  /*0cf0*/  IMAD.IADD R11, R7, 0x1, R0 ;  /* 0x00000001070b7824 */ /* 0x000fe400078e0200 */
[----:B------:R-:W-:Y:S02]  /*0d00*/  VIADD R0, R0, 0x80 ;  /* 0x0000008000007836 */ /* 0x000fe40000000000 */
[----:B0-----:R-:W-:-:S05]  /*0d10*/  IMAD.WIDE.U32 R2, R11, 0x2, R2 ;  /* 0x000000020b027825 */ /* 0x001fca00078e0002 */
[----:B------:R1:W-:Y:S02]  /*0d20*/  STG.E.U16 desc[UR4][R2.64], R6 ;  /* 0x0000000602007986 */ /* 0x0003e4000c101504 */
.L_x_5718:
[----:B------:R-:W-:-:S13]  /*0d30*/  ISETP.GE.U32.AND P0, PT, R0, R5, PT ;  /* 0x000000050000720c */ /* 0x000fda0003f06070 */
[----:B------:R-:W-:Y:S05]  /*0d40*/  @P0 BREAK.RELIABLE B1 ;  /* 0x0000000000010942 */ /* 0x000fea0003800100 */
[----:B------:R-:W-:Y:S05]  /*0d50*/  @P0 BRA `(.L_x_5720) ;  /* 0x0000000000300947 */ /* 0x000fea0003800000 */
[----:B01----:R-:W0:Y:S01]  /*0d60*/  LDC.64 R2, c[0x0][0x388] ;  /* 0x0000e200ff027b82 */ /* 0x003e220000000a00 */
[----:B------:R-:W-:Y:S02]  /*0d70*/  IMAD.IADD R11, R7, 0x1, R0 ;  /* 0x00000001070b7824 */ /* 0x000fe400078e0200 */
[----:B------:R-:W-:Y:S02]  /*0d80*/  VIADD R0, R0, 0x80 ;  /* 0x0000008000007836 */ /* 0x000fe40000000000 */
[----:B0-----:R-:W-:-:S05]  /*0d90*/  IMAD.WIDE.U32 R2, R11, 0x2, R2 ;  /* 0x000000020b027825 */ /* 0x001fca00078e0002 */
[----:B------:R2:W-:Y:S02]  /*0da0*/  STG.E.U16 desc[UR4][R2.64], R4 ;  /* 0x0000000402007986 */ /* 0x0005e4000c101504 */
.L_x_5719:
[----:B------:R-:W-:Y:S05]  /*0db0*/  BSYNC.RELIABLE B1 ;  /* 0x0000000000017941 */ /* 0x000fea0003800100 */
.L_x_5715:
[----:B------:R-:W-:-:S13]  /*0dc0*/  ISETP.GE.U32.AND P0, PT, R0, R5, PT ;  /* 0x000000050000720c */ /* 0x000fda0003f06070 */
[----:B012---:R-:W0:Y:S01]  /*0dd0*/  @!P0 LDC.64 R2, c[0x0][0x388] ;  /* 0x0000e200ff028b82 */ /* 0x007e220000000a00 */
[----:B------:R-:W-:Y:S02]  /*0de0*/  @!P0 IMAD.IADD R11, R7, 0x1, R0 ;  /* 0x00000001070b8824 */ /* 0x000fe400078e0200 */
[----:B------:R-:W-:Y:S02]  /*0df0*/  @!P0 VIADD R0, R0, 0x80 ;  /* 0x0000008000008836 */ /* 0x000fe40000000000 */
[----:B0-----:R-:W-:-:S05]  /*0e00*/  @!P0 IMAD.WIDE.U32 R2, R11, 0x2, R2 ;  /* 0x000000020b028825 */ /* 0x001fca00078e0002 */
[----:B------:R2:W-:Y:S02]  /*0e10*/  @!P0 STG.E.U16 desc[UR4][R2.64], R9 ;  /* 0x0000000902008986 */ /* 0x0005e4000c101504 */
.L_x_5720:
[----:B------:R-:W-:Y:S05]  /*0e20*/  BSYNC.RECONVERGENT B0 ;  /* 0x0000000000007941 */ /* 0x000fea0003800200 */
.L_x_5714:
[----:B------:R-:W-:Y:S05]  /*0e30*/  WARPSYNC.ALL ;  /* 0x0000000000007948 */ /* 0x000fea0003800000 */
[----:B------:R-:W-:-:S13]  /*0e40*/  ISETP.GE.U32.AND P0, PT, R0, R5, PT ;  /* 0x000000050000720c */ /* 0x000fda0003f06070 */
[----:B------:R-:W-:Y:S05]  /*0e50*/  @P0 EXIT ;  /* 0x000000000000094d */ /* 0x000fea0003800000 */
[----:B012---:R-:W0:Y:S01]  /*0e60*/  LDC.64 R2, c[0x0][0x388] ;  /* 0x0000e200ff027b82 */ /* 0x007e220000000a00 */
[----:B------:R-:W-:-:S05]  /*0e70*/  IADD3 R7, PT, PT, R7, R0, RZ ;  /* 0x0000000007077210 */ /* 0x000fca0007ffe0ff */
[----:B0-----:R-:W-:-:S05]  /*0e80*/  IMAD.WIDE.U32 R2, R7, 0x2, R2 ;  /* 0x0000000207027825 */ /* 0x001fca00078e0002 */
[----:B------:R-:W-:Y:S01]  /*0e90*/  STG.E.U16 desc[UR4][R2.64], R8 ;  /* 0x0000000802007986 */ /* 0x000fe2000c101504 */
[----:B------:R-:W-:Y:S05]  /*0ea0*/  EXIT ;  /* 0x000000000000794d */ /* 0x000fea0003800000 */
.L_x_5697:
[----:B------:R-:W0:Y:S01]  /*0eb0*/  S2R R0, SR_TID.X ;  /* 0x0000000000007919 */ /* 0x000e220000002100 */
[----:B------:R-:W1:Y:S02]  /*0ec0*/  LDC.64 R2, c[0x0][0x390] ;  /* 0x0000e400ff027b82 */ /* 0x000e640000000a00 */
[----:B-1----:R-:W-:-:S04]  /*0ed0*/  IMAD.WIDE.U32 R2, R7, 0x2, R2 ;  /* 0x0000000207027825 */ /* 0x002fc800078e0002 */
[----:B0-----:R-:W-:-:S05]  /*0ee0*/  IMAD.WIDE.U32 R2, R0, 0x4, R2 ;  /* 0x0000000400027825 */ /* 0x001fca00078e0002 */
[----:B------:R-:W2:Y:S04]  /*0ef0*/  LDG.E R4, desc[UR4][R2.64] ;  /* 0x0000000402047981 */ /* 0x000ea8000c1e1900 */
[----:B------:R-:W3:Y:S04]  /*0f00*/  LDG.E R6, desc[UR4][R2.64+0x200] ;  /* 0x0002000402067981 */ /* 0x000ee8000c1e1900 */
[----:B------:R-:W4:Y:S04]  /*0f10*/  LDG.E R8, desc[UR4][R2.64+0x400] ;  /* 0x0004000402087981 */ /* 0x000f28000c1e1900 */
[----:B------:R0:W5:Y:S01]  /*0f20*/  LDG.E R9, desc[UR4][R2.64+0x600] ;  /* 0x0006000402097981 */ /* 0x000162000c1e1900 */
[----:B------:R-:W-:-:S02]  /*0f30*/  IMAD.MOV.U32 R10, RZ, RZ, RZ ;  /* 0x000000ffff0a7224 */ /* 0x000fc400078e00ff */
[----:B0-----:R-:W-:Y:S01]  /*0f40*/  IMAD.MOV.U32 R2, RZ, RZ, RZ ;  /* 0x000000ffff027224 */ /* 0x001fe200078e00ff */
[C---:B--2---:R-:W-:Y:S01]  /*0f50*/  PRMT R5, R4.reuse, 0x7632, R5 ;  /* 0x0000763204057816 */ /* 0x044fe20000000005 */
[----:B------:R-:W-:-:S04]  /*0f60*/  IMAD.U32 R4, R4, 0x10000, RZ ;  /* 0x0001000004047824 */ /* 0x000fc800078e00ff */
[----:B------:R-:W-:Y:S01]  /*0f70*/  IMAD.U32 R5, R5, 0x10000, RZ ;  /* 0x0001000005057824 */ /* 0x000fe200078e00ff */
[C---:B------:R-:W-:Y:S02]  /*0f80*/  FSETP.GT.FTZ.AND P5, PT, R4.reuse, RZ, PT ;  /* 0x000000ff0400720b */ /* 0x040fe40003fb4000 */
[----:B------:R-:W-:Y:S02]  /*0f90*/  FSETP.GEU.FTZ.AND P4, PT, R4, RZ, PT ;  /* 0x000000ff0400720b */ /* 0x000fe40003f9e000 */
[C---:B------:R-:W-:Y:S02]  /*0fa0*/  FSETP.GT.FTZ.AND P6, PT, R5.reuse, RZ, PT ;  /* 0x000000ff0500720b */ /* 0x040fe40003fd4000 */
[----:B------:R-:W-:Y:S01]  /*0fb0*/  FSETP.GEU.FTZ.AND P3, PT, R5, RZ, PT ;  /* 0x000000ff0500720b */ /* 0x000fe20003f7e000 */
[----:B-----5:R-:W-:Y:S01]  /*0fc0*/  IMAD.U32 R11, R9, 0x10000, RZ ;  /* 0x00010000090b7824 */ /* 0x020fe200078e00ff */
[C---:B---3--:R-:W-:Y:S01]  /*0fd0*/  PRMT R4, R6.reuse, 0x7632, R4 ;  /* 0x0000763206047816 */ /* 0x048fe20000000004 */
[----:B------:R-:W-:Y:S01]  /*0fe0*/  IMAD.U32 R6, R6, 0x10000, RZ ;  /* 0x0001000006067824 */ /* 0x000fe200078e00ff */
[----:B------:R-:W-:-:S02]  /*0ff0*/  SEL R3, RZ, 0x1, !P5 ;  /* 0x00000001ff037807 */ /* 0x000fc40006800000 */
[----:B------:R-:W-:Y:S01]  /*1000*/  SEL R5, RZ, 0x1, !P6 ;  /* 0x00000001ff057807 */ /* 0x000fe20007000000 */
[----:B------:R-:W-:Y:S01]  /*1010*/  IMAD.U32 R4, R4, 0x10000, RZ ;  /* 0x0001000004047824 */ /* 0x000fe200078e00ff */
[C---:B------:R-:W-:Y:S01]  /*1020*/  FSETP.GT.FTZ.AND P2, PT, R6.reuse, RZ, PT ;  /* 0x000000ff0600720b */ /* 0x040fe20003f54000 */
[----:B------:R-:W-:Y:S01]  /*1030*/  @!P5 IMAD.MOV R10, RZ, RZ, -0x1 ;  /* 0xffffffffff0ad424 */ /* 0x000fe200078e02ff */
[----:B------:R-:W-:Y:S01]  /*1040*/  FSETP.GEU.FTZ.AND P0, PT, R6, RZ, PT ;  /* 0x000000ff0600720b */ /* 0x000fe20003f1e000 */
[----:B------:R-:W-:Y:S01]  /*1050*/  @!P6 IMAD.MOV R2, RZ, RZ, -0x1 ;  /* 0xffffffffff02e424 */ /* 0x000fe200078e02ff */
[C---:B------:R-:W-:Y:S01]  /*1060*/  FSETP.GT.FTZ.AND P1, PT, R4.reuse, RZ, PT ;  /* 0x000000ff0400720b */ /* 0x040fe20003f34000 */
[----:B------:R-:W-:Y:S01]  /*1070*/  @P4 IMAD.MOV R10, RZ, RZ, R3 ;  /* 0x000000ffff0a4224 */ /* 0x000fe200078e0203 */
[----:B------:R-:W-:Y:S01]  /*1080*/  FSETP.GEU.FTZ.AND P5, PT, R4, RZ, PT ;  /* 0x000000ff0400720b */ /* 0x000fe20003fbe000 */
[----:B------:R-:W-:Y:S02]  /*1090*/  @P3 IMAD.MOV R2, RZ, RZ, R5 ;  /* 0x000000ffff023224 */ /* 0x000fe400078e0205 */
[----:B------:R-:W-:Y:S01]  /*10a0*/  IMAD.MOV.U32 R5, RZ, RZ, RZ ;  /* 0x000000ffff057224 */ /* 0x000fe200078e00ff */
[----:B------:R-:W-:Y:S01]  /*10b0*/  I2FP.F32.S32 R4, R10 ;  /* 0x0000000a00047245 */ /* 0x000fe20000201400 */
[----:B------:R-:W-:Y:S01]  /*10c0*/  IMAD.MOV.U32 R6, RZ, RZ, RZ ;  /* 0x000000ffff067224 */ /* 0x000fe200078e00ff */
[----:B------:R-:W-:Y:S01]  /*10d0*/  I2FP.F32.S32 R3, R2 ;  /* 0x0000000200037245 */ /* 0x000fe20000201400 */
[----:B------:R-:W-:Y:S01]  /*10e0*/  @!P2 IMAD.MOV R6, RZ, RZ, -0x1 ;  /* 0xffffffffff06a424 */ /* 0x000fe200078e02ff */
[----:B------:R-:W-:-:S02]  /*10f0*/  SEL R10, RZ, 0x1, !P1 ;  /* 0x00000001ff0a7807 */ /* 0x000fc40004800000 */
[----:B------:R-:W-:Y:S01]  /*1100*/  F2FP.BF16.F32.PACK_AB R4, R3, R4 ;  /* 0x000000040304723e */ /* 0x000fe200000010ff */
[C---:B----4-:R-:W-:Y:S01]  /*1110*/  IMAD.U32 R3, R8.reuse, 0x10000, RZ ;  /* 0x0001000008037824 */ /* 0x050fe200078e00ff */
[----:B------:R-:W-:Y:S01]  /*1120*/  SEL R2, RZ, 0x1, !P2 ;  /* 0x00000001ff027807 */ /* 0x000fe20005000000 */
[----:B------:R-:W-:Y:S01]  /*1130*/  @!P1 IMAD.MOV R5, RZ, RZ, -0x1 ;  /* 0xffffffffff059424 */ /* 0x000fe200078e02ff */
[----:B------:R-:W-:Y:S01]  /*1140*/  PRMT R8, R8, 0x7632, R8 ;  /* 0x0000763208087816 */ /* 0x000fe20000000008 */
[--C-:B------:R-:W-:Y:S01]  /*1150*/  @P5 IMAD.MOV R5, RZ, RZ, R10.reuse ;  /* 0x000000ffff055224 */ /* 0x100fe200078e020a */
[----:B------:R-:W-:Y:S02]  /*1160*/  FSETP.GT.FTZ.AND P6, PT, R3, RZ, PT ;  /* 0x000000ff0300720b */ /* 0x000fe40003fd4000 */
[----:B------:R-:W-:Y:S01]  /*1170*/  PRMT R10, R9, 0x7632, R10 ;  /* 0x00007632090a7816 */ /* 0x000fe2000000000a */
[----:B------:R-:W-:Y:S01]  /*1180*/  IMAD.U32 R9, R8, 0x10000, RZ ;  /* 0x0001000008097824 */ /* 0x000fe200078e00ff */
[----:B------:R-:W-:Y:S01]  /*1190*/  @P0 IADD3 R6, PT, PT, R2, RZ, RZ ;  /* 0x000000ff02060210 */ /* 0x000fe20007ffe0ff */
[----:B------:R-:W-:Y:S01]  /*11a0*/  IMAD.MOV.U32 R8, RZ, RZ, RZ ;  /* 0x000000ffff087224 */ /* 0x000fe200078e00ff */
[----:B------:R-:W-:Y:S01]  /*11b0*/  FSETP.GEU.FTZ.AND P2, PT, R3, RZ, PT ;  /* 0x000000ff0300720b */ /* 0x000fe20003f5e000 */
[----:B------:R-:W-:Y:S01]  /*11c0*/  IMAD.U32 R10, R10, 0x10000, RZ ;  /* 0x000100000a0a7824 */ /* 0x000fe200078e00ff */
[----:B------:R-:W0:Y:S01]  /*11d0*/  LDC.64 R2, c[0x0][0x388] ;  /* 0x0000e200ff027b82 */ /* 0x000e220000000a00 */
[----:B------:R-:W-:-:S02]  /*11e0*/  FSETP.GT.FTZ.AND P5, PT, R11, RZ, PT ;  /* 0x000000ff0b00720b */ /* 0x000fc40003fb4000 */
[C---:B------:R-:W-:Y:S02]  /*11f0*/  FSETP.GT.FTZ.AND P4, PT, R9.reuse, RZ, PT ;  /* 0x000000ff0900720b */ /* 0x040fe40003f94000 */
[C---:B------:R-:W-:Y:S01]  /*1200*/  FSETP.GT.FTZ.AND P3, PT, R10.reuse, RZ, PT ;  /* 0x000000ff0a00720b */ /* 0x040fe20003f74000 */
[----:B------:R-:W-:Y:S01]  /*1210*/  @!P6 IMAD.MOV R8, RZ, RZ, -0x1 ;  /* 0xffffffffff08e424 */ /* 0x000fe200078e02ff */
[----:B------:R-:W-:Y:S02]  /*1220*/  SEL R12, RZ, 0x1, !P6 ;  /* 0x00000001ff0c7807 */ /* 0x000fe40007000000 */
[----:B------:R-:W-:Y:S01]  /*1230*/  FSETP.GEU.FTZ.AND P1, PT, R9, RZ, PT ;  /* 0x000000ff0900720b */ /* 0x000fe20003f3e000 */
[----:B------:R-:W-:Y:S01]  /*1240*/  IMAD.MOV.U32 R9, RZ, RZ, RZ ;  /* 0x000000ffff097224 */ /* 0x000fe200078e00ff */
[----:B------:R-:W-:Y:S01]  /*1250*/  FSETP.GEU.FTZ.AND P0, PT, R11, RZ, PT ;  /* 0x000000ff0b00720b */ /* 0x000fe20003f1e000 */
[----:B------:R-:W-:Y:S01]  /*1260*/  @P2 IMAD.MOV R8, RZ, RZ, R12 ;  /* 0x000000ffff082224 */ /* 0x000fe200078e020c */
[----:B------:R-:W-:-:S02]  /*1270*/  FSETP.GEU.FTZ.AND P6, PT, R10, RZ, PT ;  /* 0x000000ff0a00720b */ /* 0x000fc40003fde000 */
[----:B------:R-:W-:Y:S02]  /*1280*/  CS2R R10, SRZ ;  /* 0x00000000000a7805 */ /* 0x000fe4000001ff00 */
[----:B------:R-:W-:Y:S01]  /*1290*/  SEL R14, RZ, 0x1, !P5 ;  /* 0x00000001ff0e7807 */ /* 0x000fe20006800000 */
[----:B------:R-:W-:Y:S01]  /*12a0*/  @!P5 IMAD.MOV R10, RZ, RZ, -0x1 ;  /* 0xffffffffff0ad424 */ /* 0x000fe200078e02ff */
[----:B------:R-:W-:Y:S01]  /*12b0*/  SEL R13, RZ, 0x1, !P4 ;  /* 0x00000001ff0d7807 */ /* 0x000fe20006000000 */
[----:B------:R-:W-:Y:S01]  /*12c0*/  @!P4 IMAD.MOV R9, RZ, RZ, -0x1 ;  /* 0xffffffffff09c424 */ /* 0x000fe200078e02ff */
[----:B------:R-:W-:Y:S01]  /*12d0*/  SEL R15, RZ, 0x1, !P3 ;  /* 0x00000001ff0f7807 */ /* 0x000fe20005800000 */
[----:B------:R-:W-:Y:S01]  /*12e0*/  @!P3 IMAD.MOV R11, RZ, RZ, -0x1 ;  /* 0xffffffffff0bb424 */ /* 0x000fe200078e02ff */
[----:B------:R-:W-:Y:S01]  /*12f0*/  I2FP.F32.S32 R6, R6 ;  /* 0x0000000600067245 */ /* 0x000fe20000201400 */
[----:B------:R-:W-:Y:S01]  /*1300*/  @P1 IMAD.MOV R9, RZ, RZ, R13 ;  /* 0x000000ffff091224 */ /* 0x000fe200078e020d */
[----:B------:R-:W-:Y:S01]  /*1310*/  I2FP.F32.S32 R8, R8 ;  /* 0x0000000800087245 */ /* 0x000fe20000201400 */
[----:B------:R-:W-:Y:S01]  /*1320*/  @P0 IMAD.MOV R10, RZ, RZ, R14 ;  /* 0x000000ffff0a0224 */ /* 0x000fe200078e020e */
[----:B------:R-:W-:Y:S01]  /*1330*/  I2FP.F32.S32 R5, R5 ;  /* 0x0000000500057245 */ /* 0x000fe20000201400 */
[----:B------:R-:W-:Y:S01]  /*1340*/  @P6 IMAD.MOV R11, RZ, RZ, R15 ;  /* 0x000000ffff0b6224 */ /* 0x000fe200078e020f */
[----:B------:R-:W-:Y:S01]  /*1350*/  I2FP.F32.S32 R9, R9 ;  /* 0x0000000900097245 */ /* 0x000fe20000201400 */
[----:B0-----:R-:W-:Y:S01]  /*1360*/  IMAD.WIDE.U32 R2, R7, 0x2, R2 ;  /* 0x0000000207027825 */ /* 0x001fe200078e0002 */
[----:B------:R-:W-:-:S02]  /*1370*/  I2FP.F32.S32 R10, R10 ;  /* 0x0000000a000a7245 */ /* 0x000fc40000201400 */
[----:B------:R-:W-:Y:S02]  /*1380*/  I2FP.F32.S32 R11, R11 ;  /* 0x0000000b000b7245 */ /* 0x000fe40000201400 */
[----:B------:R-:W-:Y:S01]  /*1390*/  F2FP.BF16.F32.PACK_AB R5, R5, R6 ;  /* 0x000000060505723e */ /* 0x000fe200000010ff */
[----:B------:R-:W-:Y:S01]  /*13a0*/  IMAD.WIDE.U32 R2, R0, 0x4, R2 ;  /* 0x0000000400027825 */ /* 0x000fe200078e0002 */
[----:B------:R-:W-:Y:S02]  /*13b0*/  F2FP.BF16.F32.PACK_AB R9, R9, R8 ;  /* 0x000000080909723e */ /* 0x000fe400000010ff */
[----:B------:R-:W-:Y:S02]  /*13c0*/  F2FP.BF16.F32.PACK_AB R11, R11, R10 ;  /* 0x0000000a0b0b723e */ /* 0x000fe400000010ff */
[----:B------:R-:W-:Y:S04]  /*13d0*/  STG.E desc[UR4][R2.64], R4 ;  /* 0x0000000402007986 */ /* 0x000fe8000c101904 */
[----:B------:R-:W-:Y:S04]  /*13e0*/  STG.E desc[UR4][R2.64+0x200], R5 ;  /* 0x0002000502007986 */ /* 0x000fe8000c101904 */
[----:B------:R-:W-:Y:S04]  /*13f0*/  STG.E desc[UR4][R2.64+0x400], R9 ;  /* 0x0004000902007986 */ /* 0x000fe8000c101904 */
[----:B------:R-:W-:Y:S01]  /*1400*/  STG.E desc[UR4][R2.64+0x600], R11 ;  /* 0x0006000b02007986 */ /* 0x000fe2000c101904 */
[----:B------:R-:W-:Y:S05]  /*1410*/  EXIT ;  /* 0x000000000000794d */ /* 0x000fea0003800000 */
.L_x_5721:
        /* <DEDUP_REMOVED lines=14> */
.L_x_23663:


//--------------------- .text._ZN2at6native29vectorized_elementwise_kernelILi4EZZZNS0_16sign_kernel_cudaERNS_18TensorIteratorBaseEENKUlvE_clEvENKUlvE7_clEvEUlN3c108BFloat16EE_St5arrayIPcLm2EEEEviT0_T1_ --------------------------
	.section	.text._ZN2at6native29vectorized_elementwise_kernelILi4EZZZNS0_16sign_kernel_cudaERNS_18TensorIteratorBaseEENKUlvE_clEvENKUlvE7_clEvEUlN3c108BFloat16EE_St5arrayIPcLm2EEEEviT0_T1_,"ax",@progbits
	.align	128
        .global         _ZN2at6native29vectorized_elementwise_kernelILi4EZZZNS0_16sign_kernel_cudaERNS_18TensorIteratorBaseEENKUlvE_clEvENKUlvE7_clEvEUlN3c108BFloat16EE_St5arrayIPcLm2EEEEviT0_T1_
        .type           _ZN2at6native29vectorized_elementwise_kernelILi4EZZZNS0_16sign_kernel_cudaERNS_18TensorIteratorBaseEENKUlvE_clEvENKUlvE7_clEvEUlN3c108BFloat16EE_St5arrayIPcLm2EEEEviT0_T1_,@function
        .size           _ZN2at6native29vectorized_elementwise_kernelILi4EZZZNS0_16sign_kernel_cudaERNS_18TensorIteratorBaseEENKUlvE_clEvENKUlvE7_clEvEUlN3c108BFloat16EE_St5arrayIPcLm2EEEEviT0_T1_,(.L_x_23664 - _ZN2at6native29vectorized_elementwise_kernelILi4EZZZNS0_16sign_kernel_cudaERNS_18TensorIteratorBaseEENKUlvE_clEvENKUlvE7_clEvEUlN3c108BFloat16EE_St5arrayIPcLm2EEEEviT0_T1_)
        .other          _ZN2at6native29vectorized_elementwise_kernelILi4EZZZNS0_16sign_kernel_cudaERNS_18TensorIteratorBaseEENKUlvE_clEvENKUlvE7_clEvEUlN3c108BFloat16EE_St5arrayIPcLm2EEEEviT0_T1_,@"STO_CUDA_ENTRY STV_DEFAULT"
_ZN2at6native29vectorized_elementwise_kernelILi4EZZZNS0_16sign_kernel_cudaERNS_18TensorIteratorBaseEENKUlvE_clEvENKUlvE7_clEvEUlN3c108BFloat16EE_St5arrayIPcLm2EEEEviT0_T1_:
.text._ZN2at6native29vectorized_elementwise_kernelILi4EZZZNS0_16sign_kernel_cudaERNS_18TensorIteratorBaseEENKUlvE_clEvENKUlvE7_clEvEUlN3c108BFloat16EE_St5arrayIPcLm2EEEEviT0_T1_:
        /* <DEDUP_REMOVED lines=86> */
.L_x_5724:
[----:B------:R-:W-:Y:S05]  /*0560*/  BSYNC.RECONVERGENT B0 ;  /* 0x0000000000007941 */ /* 0x000fea0003800200 */
.L_x_5723:
        /* <DEDUP_REMOVED lines=14> */
.L_x_5726:
[----:B------:R-:W-:Y:S05]  /*0650*/  BSYNC.RECONVERGENT B0 ;  /* 0x0000000000007941 */ /* 0x000fea0003800200 */
.L_x_5725:
        /* <DEDUP_REMOVED lines=13> */
.L_x_5728:
[----:B------:R-:W-:Y:S05]  /*0730*/  BSYNC.RECONVERGENT B0 ;  /* 0x0000000000007941 */ /* 0x000fea0003800200 */
.L_x_5727:
        /* <DEDUP_REMOVED lines=14> */
.L_x_5730:
[----:B------:R-:W-:Y:S05]  /*0820*/  BSYNC.RECONVERGENT B0 ;  /* 0x0000000000007941 */ /* 0x000fea0003800200 */
.L_x_5729:
        /* <DEDUP_REMOVED lines=11> */
.L_x_5732:
[----:B------:R-:W-:Y:S05]  /*08e0*/  BSYNC.RECONVERGENT B0 ;  /* 0x0000000000007941 */ /* 0x000fea0003800200 */
.L_x_5731:
        /* <DEDUP_REMOVED lines=11> */
.L_x_5734:
[----:B------:R-:W-:Y:S05]  /*09a0*/  BSYNC.RECONVERGENT B0 ;  /* 0x0000000000007941 */ /* 0x000fea0003800200 */
.L_x_5733:
        /* <DEDUP_REMOVED lines=11> */
.L_x_5736:
[----:B------:R-:W-:Y:S05]  /*0a60*/  BSYNC.RECONVERGENT B0 ;  /* 0x0000000000007941 */ /* 0x000fea0003800200 */
.L_x_5735:
        /* <DEDUP_REMOVED lines=11> */
.L_x_5738:
[----:B------:R-:W-:Y:S05]  /*0b20*/  BSYNC.RECONVERGENT B0 ;  /* 0x0000000000007941 */ /* 0x000fea0003800200 */
.L_x_5737:
        /* <DEDUP_REMOVED lines=18> */
.L_x_5741:
[----:B------:R-:W-:-:S13]  /*0c50*/  ISETP.GE.U32.AND P0, PT, R0, R5, PT ;  /* 0x000000050000720c */ /* 0x000fda0003f06070 */
[----:B------:R-:W-:Y:S05]  /*0c60*/  @P0 BRA `(.L_x_5743) ;  /* 0x0000000000300947 */ /* 0x000fea0003800000 */
[----:B0-----:R-:W0:Y:S01]  /*0c70*/  LDC.64 R2, c[0x0][0x388] ;  /* 0x0000e200ff027b82 */ /* 0x001e220000000a00 */
[----:B------:R-:W-:Y:S02]  /*0c80*/  IMAD.IADD R11, R7, 0x1, R0 ;  /* 0x00000001070b7824 */ /* 0x000fe400078e0200 */
[----:B------:R-:W-:Y:S02]  /*0c90*/  VIADD R0, R0, 0x80 ;  /* 0x0000008000007836 */ /* 0x000fe40000000000 */
[----:B0-----:R-:W-:-:S05]  /*0ca0*/  IMAD.WIDE.U32 R2, R11, 0x2, R2 ;  /* 0x000000020b027825 */ /* 0x001fca00078e0002 */
[----:B------:R1:W-:Y:S02]  /*0cb0*/  STG.E.U16 desc[UR4][R2.64], R14 ;  /* 0x0000000e02007986 */ /* 0x0003e4000c101504 */
.L_x_5742:
[----:B------:R-:W-:-:S13]  /*0cc0*/  ISETP.GE.U32.AND P0, PT, R0, R5, PT ;  /* 0x000000050000720c */ /* 0x000fda0003f06070 */
[----:B------:R-:W-:Y:S05]  /*0cd0*/  @P0 BRA `(.L_x_5744) ;  /* 0x0000000000340947 */ /* 0x000fea0003800000 */
[----:B01----:R-:W0:Y:S01]  /*0ce0*/  LDC.64 R2, c[0x0][0x388] ;  /* 0x0000e200ff027b82 */ /* 0x003e220000000a00 */
[----:B------:R-:W-:Y:S02]  /*0cf0*/  IMAD.IADD R11, R7, 0x1, R0 ;  /* 0x00000001070b7824 */ /* 0x000fe400078e0200 */
[----:B------:R-:W-:Y:S02]  /*0d00*/  VIADD R0, R0, 0x80 ;  /* 0x0000008000007836 */ /* 0x000fe40000000000 */
[----:B0-----:R-:W-:-:S05]  /*0d10*/  IMAD.WIDE.U32 R2, R11, 0x2, R2 ;  /* 0x000000020b027825 */ /* 0x001fca00078e0002 */
[----:B------:R1:W-:Y:S02]  /*0d20*/  STG.E.U16 desc[UR4][R2.64], R6 ;  /* 0x0000000602007986 */ /* 0x0003e4000c101504 */
.L_x_5743:
        /* <DEDUP_REMOVED lines=8> */
.L_x_5744:
[----:B------:R-:W-:Y:S05]  /*0db0*/  BSYNC.RELIABLE B1 ;  /* 0x0000000000017941 */ /* 0x000fea0003800100 */
.L_x_5740:
[----:B------:R-:W-:-:S13]  /*0dc0*/  ISETP.GE.U32.AND P0, PT, R0, R5, PT ;  /* 0x000000050000720c */ /* 0x000fda0003f06070 */
[----:B012---:R-:W0:Y:S01]  /*0dd0*/  @!P0 LDC.64 R2, c[0x0][0x388] ;  /* 0x0000e200ff028b82 */ /* 0x007e220000000a00 */
[----:B------:R-:W-:Y:S02]  /*0de0*/  @!P0 IMAD.IADD R11, R7, 0x1, R0 ;  /* 0x00000001070b8824 */ /* 0x000fe400078e0200 */
[----:B------:R-:W-:Y:S02]  /*0df0*/  @!P0 VIADD R0, R0, 0x80 ;  /* 0x0000008000008836 */ /* 0x000fe40000000000 */
[----:B0-----:R-:W-:-:S05]  /*0e00*/  @!P0 IMAD.WIDE.U32 R2, R11, 0x2, R2 ;  /* 0x000000020b028825 */ /* 0x001fca00078e0002 */
[----:B------:R2:W-:Y:S02]  /*0e10*/  @!P0 STG.E.U16 desc[UR4][R2.64], R9 ;  /* 0x0000000902008986 */ /* 0x0005e4000c101504 */
.L_x_5745:
[----:B------:R-:W-:Y:S05]  /*0e20*/  BSYNC.RECONVERGENT B0 ;  /* 0x0000000000007941 */ /* 0x000fea0003800200 */
.L_x_5739:
        /* <DEDUP_REMOVED lines=8> */
.L_x_5722:
[----:B------:R-:W0:Y:S01]  /*0eb0*/  S2R R0, SR_TID.X ;  /* 0x0000000000007919 */ /* 0x000e220000002100 */
[----:B------:R-:W1:Y:S02]  /*0ec0*/  LDC.64 R2, c[0x0][0x390] ;  /* 0x0000e400ff027b82 */ /* 0x000e640000000a00 */
[----:B-1----:R-:W-:-:S04]  /*0ed0*/  IMAD.WIDE.U32 R2, R7, 0x2, R2 ;  /* 0x0000000207027825 */ /* 0x002fc800078e0002 */
[----:B0-----:R-:W-:-:S05]  /*0ee0*/  IMAD.WIDE.U32 R8, R0, 0x8, R2 ;  /* 0x0000000800087825 */ /* 0x001fca00078e0002 */
[----:B------:R-:W2:Y:S04]  /*0ef0*/  LDG.E.64 R10, desc[UR4][R8.64] ;  /* 0x00000004080a7981 */ /* 0x000ea8000c1e1b00 */
[----:B------:R0:W3:Y:S01]  /*0f00*/  LDG.E.64 R2, desc[UR4][R8.64+0x400] ;  /* 0x0004000408027981 */ /* 0x0000e2000c1e1b00 */
[C---:B--2---:R-:W-:Y:S01]  /*0f10*/  IMAD.U32 R4, R10.reuse, 0x10000, RZ ;  /* 0x000100000a047824 */ /* 0x044fe200078e00ff */
[----:B------:R-:W-:Y:S01]  /*0f20*/  PRMT R5, R10, 0x7632, R5 ;  /* 0x000076320a057816 */ /* 0x000fe20000000005 */
[C---:B------:R-:W-:Y:S01]  /*0f30*/  IMAD.U32 R10, R11.reuse, 0x10000, RZ ;  /* 0x000100000b0a7824 */ /* 0x040fe200078e00ff */
[----:B------:R-:W-:Y:S02]  /*0f40*/  PRMT R6, R11, 0x7632, R6 ;  /* 0x000076320b067816 */ /* 0x000fe40000000006 */
[----:B------:R-:W-:Y:S01]  /*0f50*/  FSETP.GT.FTZ.AND P4, PT, R4, RZ, PT ;  /* 0x000000ff0400720b */ /* 0x000fe20003f94000 */
[----:B------:R-:W-:Y:S01]  /*0f60*/  IMAD.U32 R5, R5, 0x10000, RZ ;  /* 0x0001000005057824 */ /* 0x000fe200078e00ff */
[----:B------:R-:W-:Y:S01]  /*0f70*/  FSETP.GT.FTZ.AND P2, PT, R10, RZ, PT ;  /* 0x000000ff0a00720b */ /* 0x000fe20003f54000 */
[----:B------:R-:W-:Y:S01]  /*0f80*/  IMAD.U32 R6, R6, 0x10000, RZ ;  /* 0x0001000006067824 */ /* 0x000fe200078e00ff */
[----:B------:R-:W-:Y:S01]  /*0f90*/  FSETP.GEU.FTZ.AND P5, PT, R10, RZ, PT ;  /* 0x000000ff0a00720b */ /* 0x000fe20003fbe000 */
[----:B------:R-:W-:Y:S01]  /*0fa0*/  IMAD.MOV.U32 R10, RZ, RZ, RZ ;  /* 0x000000ffff0a7224 */ /* 0x000fe200078e00ff */
[----:B------:R-:W-:Y:S01]  /*0fb0*/  FSETP.GEU.FTZ.AND P3, PT, R4, RZ, PT ;  /* 0x000000ff0400720b */ /* 0x000fe20003f7e000 */
[----:B------:R-:W-:Y:S01]  /*0fc0*/  IMAD.MOV.U32 R4, RZ, RZ, RZ ;  /* 0x000000ffff047224 */ /* 0x000fe200078e00ff */
[----:B------:R-:W-:-:S02]  /*0fd0*/  FSETP.GT.FTZ.AND P0, PT, R6, RZ, PT ;  /* 0x000000ff0600720b */ /* 0x000fc40003f14000 */
[----:B------:R-:W-:Y:S01]  /*0fe0*/  FSETP.GEU.FTZ.AND P6, PT, R6, RZ, PT ;  /* 0x000000ff0600720b */ /* 0x000fe20003fde000 */
[----:B------:R-:W-:Y:S01]  /*0ff0*/  IMAD.MOV.U32 R6, RZ, RZ, RZ ;  /* 0x000000ffff067224 */ /* 0x000fe200078e00ff */
[C---:B------:R-:W-:Y:S01]  /*1000*/  FSETP.GT.FTZ.AND P1, PT, R5.reuse, RZ, PT ;  /* 0x000000ff0500720b */ /* 0x040fe20003f34000 */
[----:B------:R-:W-:Y:S01]  /*1010*/  @!P4 IMAD.MOV R4, RZ, RZ, -0x1 ;  /* 0xffffffffff04c424 */ /* 0x000fe200078e02ff */
[----:B0-----:R-:W-:Y:S01]  /*1020*/  SEL R8, RZ, 0x1, !P4 ;  /* 0x00000001ff087807 */ /* 0x001fe20006000000 */
[----:B------:R-:W-:Y:S01]  /*1030*/  @!P2 IMAD.MOV R10, RZ, RZ, -0x1 ;  /* 0xffffffffff0aa424 */ /* 0x000fe200078e02ff */
[----:B------:R-:W-:Y:S01]  /*1040*/  FSETP.GEU.FTZ.AND P4, PT, R5, RZ, PT ;  /* 0x000000ff0500720b */ /* 0x000fe20003f9e000 */
[----:B------:R-:W-:Y:S01]  /*1050*/  IMAD.MOV.U32 R5, RZ, RZ, RZ ;  /* 0x000000ffff057224 */ /* 0x000fe200078e00ff */
[----:B------:R-:W-:Y:S01]  /*1060*/  SEL R12, RZ, 0x1, !P2 ;  /* 0x00000001ff0c7807 */ /* 0x000fe20005000000 */
[----:B------:R-:W-:Y:S01]  /*1070*/  @P3 IMAD.MOV R4, RZ, RZ, R8 ;  /* 0x000000ffff043224 */ /* 0x000fe200078e0208 */
[----:B------:R-:W-:Y:S01]  /*1080*/  SEL R13, RZ, 0x1, !P0 ;  /* 0x00000001ff0d7807 */ /* 0x000fe20004000000 */
[----:B------:R-:W-:Y:S01]  /*1090*/  @!P0 IMAD.MOV R5, RZ, RZ, -0x1 ;  /* 0xffffffffff058424 */ /* 0x000fe200078e02ff */
[----:B------:R-:W-:Y:S01]  /*10a0*/  SEL R11, RZ, 0x1, !P1 ;  /* 0x00000001ff0b7807 */ /* 0x000fe20004800000 */
[----:B------:R-:W-:Y:S01]  /*10b0*/  @P5 IMAD.MOV R10, RZ, RZ, R12 ;  /* 0x000000ffff0a5224 */ /* 0x000fe200078e020c */
[----:B------:R-:W0:Y:S01]  /*10c0*/  LDC.64 R8, c[0x0][0x388] ;  /* 0x0000e200ff087b82 */ /* 0x000e220000000a00 */
[C---:B---3--:R-:W-:Y:S01]  /*10d0*/  IMAD.U32 R12, R2.reuse, 0x10000, RZ ;  /* 0x00010000020c7824 */ /* 0x048fe200078e00ff */
[----:B------:R-:W-:Y:S01]  /*10e0*/  PRMT R2, R2, 0x7632, R2 ;  /* 0x0000763202027816 */ /* 0x000fe20000000002 */
[----:B------:R-:W-:Y:S01]  /*10f0*/  @P6 IMAD.MOV R5, RZ, RZ, R13 ;  /* 0x000000ffff056224 */ /* 0x000fe200078e020d */
[----:B------:R-:W-:Y:S01]  /*1100*/  I2FP.F32.S32 R4, R4 ;  /* 0x0000000400047245 */ /* 0x000fe20000201400 */
[----:B------:R-:W-:Y:S01]  /*1110*/  @!P1 IMAD.MOV R6, RZ, RZ, -0x1 ;  /* 0xffffffffff069424 */ /* 0x000fe200078e02ff */
[----:B------:R-:W-:Y:S01]  /*1120*/  FSETP.GT.FTZ.AND P6, PT, R12, RZ, PT ;  /* 0x000000ff0c00720b */ /* 0x000fe20003fd4000 */
[----:B------:R-:W-:Y:S01]  /*1130*/  IMAD.U32 R2, R2, 0x10000, RZ ;  /* 0x0001000002027824 */ /* 0x000fe200078e00ff */
[----:B------:R-:W-:-:S02]  /*1140*/  @P4 IADD3 R6, PT, PT, R11, RZ, RZ ;  /* 0x000000ff0b064210 */ /* 0x000fc40007ffe0ff */
[C---:B------:R-:W-:Y:S01]  /*1150*/  PRMT R11, R3.reuse, 0x7632, R11 ;  /* 0x00007632030b7816 */ /* 0x040fe2000000000b */
[----:B------:R-:W-:Y:S01]  /*1160*/  IMAD.U32 R3, R3, 0x10000, RZ ;  /* 0x0001000003037824 */ /* 0x000fe200078e00ff */
[----:B------:R-:W-:Y:S02]  /*1170*/  FSETP.GEU.FTZ.AND P2, PT, R12, RZ, PT ;  /* 0x000000ff0c00720b */ /* 0x000fe40003f5e000 */
[----:B------:R-:W-:Y:S01]  /*1180*/  FSETP.GT.FTZ.AND P4, PT, R2, RZ, PT ;  /* 0x000000ff0200720b */ /* 0x000fe20003f94000 */
[----:B------:R-:W-:Y:S01]  /*1190*/  IMAD.U32 R12, R11, 0x10000, RZ ;  /* 0x000100000b0c7824 */ /* 0x000fe200078e00ff */
[C---:B------:R-:W-:Y:S01]  /*11a0*/  FSETP.GT.FTZ.AND P5, PT, R3.reuse, RZ, PT ;  /* 0x000000ff0300720b */ /* 0x040fe20003fb4000 */
[----:B------:R-:W-:Y:S01]  /*11b0*/  IMAD.MOV.U32 R11, RZ, RZ, RZ ;  /* 0x000000ffff0b7224 */ /* 0x000fe200078e00ff */
[----:B------:R-:W-:Y:S01]  /*11c0*/  FSETP.GEU.FTZ.AND P1, PT, R3, RZ, PT ;  /* 0x000000ff0300720b */ /* 0x000fe20003f3e000 */
[----:B------:R-:W-:Y:S01]  /*11d0*/  @!P6 IMAD.MOV R11, RZ, RZ, -0x1 ;  /* 0xffffffffff0be424 */ /* 0x000fe200078e02ff */
[----:B------:R-:W-:-:S02]  /*11e0*/  FSETP.GT.FTZ.AND P3, PT, R12, RZ, PT ;  /* 0x000000ff0c00720b */ /* 0x000fc40003f74000 */
[----:B------:R-:W-:Y:S02]  /*11f0*/  SEL R13, RZ, 0x1, !P6 ;  /* 0x00000001ff0d7807 */ /* 0x000fe40007000000 */
[----:B------:R-:W-:Y:S01]  /*1200*/  FSETP.GEU.FTZ.AND P0, PT, R2, RZ, PT ;  /* 0x000000ff0200720b */ /* 0x000fe20003f1e000 */
[----:B0-----:R-:W-:Y:S01]  /*1210*/  IMAD.WIDE.U32 R2, R7, 0x2, R8 ;  /* 0x0000000207027825 */ /* 0x001fe200078e0008 */
[----:B------:R-:W-:Y:S02]  /*1220*/  FSETP.GEU.FTZ.AND P6, PT, R12, RZ, PT ;  /* 0x000000ff0c00720b */ /* 0x000fe40003fde000 */
[----:B------:R-:W-:Y:S02]  /*1230*/  CS2R R8, SRZ ;  /* 0x0000000000087805 */ /* 0x000fe4000001ff00 */
[----:B------:R-:W-:Y:S01]  /*1240*/  SEL R14, RZ, 0x1, !P5 ;  /* 0x00000001ff0e7807 */ /* 0x000fe20006800000 */
[----:B------:R-:W-:Y:S01]  /*1250*/  IMAD.MOV.U32 R7, RZ, RZ, RZ ;  /* 0x000000ffff077224 */ /* 0x000fe200078e00ff */
[----:B------:R-:W-:Y:S01]  /*1260*/  SEL R12, RZ, 0x1, !P4 ;  /* 0x00000001ff0c7807 */ /* 0x000fe20006000000 */
[----:B------:R-:W-:Y:S01]  /*1270*/  @!P5 IMAD.MOV R7, RZ, RZ, -0x1 ;  /* 0xffffffffff07d424 */ /* 0x000fe200078e02ff */
[----:B------:R-:W-:Y:S01]  /*1280*/  SEL R15, RZ, 0x1, !P3 ;  /* 0x00000001ff0f7807 */ /* 0x000fe20005800000 */
[----:B------:R-:W-:Y:S01]  /*1290*/  @!P4 IMAD.MOV R8, RZ, RZ, -0x1 ;  /* 0xffffffffff08c424 */ /* 0x000fe200078e02ff */
[----:B------:R-:W-:Y:S01]  /*12a0*/  I2FP.F32.S32 R10, R10 ;  /* 0x0000000a000a7245 */ /* 0x000fe20000201400 */
[----:B------:R-:W-:Y:S01]  /*12b0*/  @!P3 IMAD.MOV R9, RZ, RZ, -0x1 ;  /* 0xffffffffff09b424 */ /* 0x000fe200078e02ff */
[----:B------:R-:W-:Y:S01]  /*12c0*/  I2FP.F32.S32 R5, R5 ;  /* 0x0000000500057245 */ /* 0x000fe20000201400 */
[----:B------:R-:W-:-:S02]  /*12d0*/  @P1 IMAD.MOV R7, RZ, RZ, R14 ;  /* 0x000000ffff071224 */ /* 0x000fc400078e020e */
[----:B------:R-:W-:Y:S01]  /*12e0*/  @P2 IMAD.MOV R11, RZ, RZ, R13 ;  /* 0x000000ffff0b2224 */ /* 0x000fe200078e020d */
[----:B------:R-:W-:Y:S01]  /*12f0*/  F2FP.BF16.F32.PACK_AB R5, R5, R10 ;  /* 0x0000000a0505723e */ /* 0x000fe200000010ff */
[----:B------:R-:W-:Y:S02]  /*1300*/  @P0 IMAD.MOV R8, RZ, RZ, R12 ;  /* 0x000000ffff080224 */ /* 0x000fe400078e020c */
[----:B------:R-:W-:Y:S01]  /*1310*/  @P6 IMAD.MOV R9, RZ, RZ, R15 ;  /* 0x000000ffff096224 */ /* 0x000fe200078e020f */
[----:B------:R-:W-:Y:S01]  /*1320*/  I2FP.F32.S32 R11, R11 ;  /* 0x0000000b000b7245 */ /* 0x000fe20000201400 */
[----:B------:R-:W-:Y:S01]  /*1330*/  IMAD.WIDE.U32 R2, R0, 0x8, R2 ;  /* 0x0000000800027825 */ /* 0x000fe200078e0002 */
[----:B------:R-:W-:Y:S02]  /*1340*/  I2FP.F32.S32 R0, R7 ;  /* 0x0000000700007245 */ /* 0x000fe40000201400 */
[----:B------:R-:W-:Y:S02]  /*1350*/  I2FP.F32.S32 R7, R6 ;  /* 0x0000000600077245 */ /* 0x000fe40000201400 */
[----:B------:R-:W-:-:S02]  /*1360*/  I2FP.F32.S32 R8, R8 ;  /* 0x0000000800087245 */ /* 0x000fc40000201400 */
[----:B------:R-:W-:Y:S02]  /*1370*/  I2FP.F32.S32 R9, R9 ;  /* 0x0000000900097245 */ /* 0x000fe40000201400 */
[----:B------:R-:W-:Y:S02]  /*1380*/  F2FP.BF16.F32.PACK_AB R4, R7, R4 ;  /* 0x000000040704723e */ /* 0x000fe400000010ff */
[----:B------:R-:W-:Y:S02]  /*1390*/  F2FP.BF16.F32.PACK_AB R8, R8, R11 ;  /* 0x0000000b0808723e */ /* 0x000fe400000010ff */
[----:B------:R-:W-:Y:S01]  /*13a0*/  F2FP.BF16.F32.PACK_AB R9, R9, R0 ;  /* 0x000000000909723e */ /* 0x000fe200000010ff */
[----:B------:R-:W-:Y:S04]  /*13b0*/  STG.E.64 desc[UR4][R2.64], R4 ;  /* 0x0000000402007986 */ /* 0x000fe8000c101b04 */
[----:B------:R-:W-:Y:S01]  /*13c0*/  STG.E.64 desc[UR4][R2.64+0x400], R8 ;  /* 0x0004000802007986 */ /* 0x000fe2000c101b04 */
[----:B------:R-:W-:Y:S05]  /*13d0*/  EXIT ;  /* 0x000000000000794d */ /* 0x000fea0003800000 */
.L_x_5746:
        /* <DEDUP_REMOVED lines=10> */
.L_x_23664:


//--------------------- .text._ZN2at6native29vectorized_elementwise_kernelILi8EZZZNS0_16sign_kernel_cudaERNS_18TensorIteratorBaseEENKUlvE_clEvENKUlvE7_clEvEUlN3c108BFloat16EE_St5arrayIPcLm2EEEEviT0_T1_ --------------------------
	.section	.text._ZN2at6native29vectorized_elementwise_kernelILi8EZZZNS0_16sign_kernel_cudaERNS_18TensorIteratorBaseEENKUlvE_clEvENKUlvE7_clEvEUlN3c108BFloat16EE_St5arrayIPcLm2EEEEviT0_T1_,"ax",@progbits
	.align	128
        .global         _ZN2at6native29vectorized_elementwise_kernelILi8EZZZNS0_16sign_kernel_cudaERNS_18TensorIteratorBaseEENKUlvE_clEvENKUlvE7_clEvEUlN3c108BFloat16EE_St5arrayIPcLm2EEEEviT0_T1_
        .type           _ZN2at6native29vectorized_elementwise_kernelILi8EZZZNS0_16sign_kernel_cudaERNS_18TensorIteratorBaseEENKUlvE_clEvENKUlvE7_clEvEUlN3c108BFloat16EE_St5arrayIPcLm2EEEEviT0_T1_,@function
        .size           _ZN2at6native29vectorized_elementwise_kernelILi8EZZZNS0_16sign_kernel_cudaERNS_18TensorIteratorBaseEENKUlvE_clEvENKUlvE7_clEvEUlN3c108BFloat16EE_St5arrayIPcLm2EEEEviT0_T1_,(.L_x_23665 - _ZN2at6native29vectorized_elementwise_kernelILi8EZZZNS0_16sign_kernel_cudaERNS_18TensorIteratorBaseEENKUlvE_clEvENKUlvE7_clEvEUlN3c108BFloat16EE_St5arrayIPcLm2EEEEviT0_T1_)
        .other          _ZN2at6native29vectorized_elementwise_kernelILi8EZZZNS0_16sign_kernel_cudaERNS_18TensorIteratorBaseEENKUlvE_clEvENKUlvE7_clEvEUlN3c108BFloat16EE_St5arrayIPcLm2EEEEviT0_T1_,@"STO_CUDA_ENTRY STV_DEFAULT"
_ZN2at6native29vectorized_elementwise_kernelILi8EZZZNS0_16sign_kernel_cudaERNS_18TensorIteratorBaseEENKUlvE_clEvENKUlvE7_clEvEUlN3c108BFloat16EE_St5arrayIPcLm2EEEEviT0_T1_:
.text._ZN2at6native29vectorized_elementwise_kernelILi8EZZZNS0_16sign_kernel_cudaERNS_18TensorIteratorBaseEENKUlvE_clEvENKUlvE7_clEvEUlN3c108BFloat16EE_St5arrayIPcLm2EEEEviT0_T1_:
        /* <DEDUP_REMOVED lines=86> */
.L_x_5749:
[----:B------:R-:W-:Y:S05]  /*0560*/  BSYNC.RECONVERGENT B0 ;  /* 0x0000000000007941 */ /* 0x000fea0003800200 */
.L_x_5748:
        /* <DEDUP_REMOVED lines=14> */
.L_x_5751:
[----:B------:R-:W-:Y:S05]  /*0650*/  BSYNC.RECONVERGENT B0 ;  /* 0x0000000000007941 */ /* 0x000fea0003800200 */
.L_x_5750:
        /* <DEDUP_REMOVED lines=13> */
.L_x_5753:
[----:B------:R-:W-:Y:S05]  /*0730*/  BSYNC.RECONVERGENT B0 ;  /* 0x0000000000007941 */ /* 0x000fea0003800200 */
.L_x_5752:
        /* <DEDUP_REMOVED lines=14> */
.L_x_5755:
[----:B------:R-:W-:Y:S05]  /*0820*/  BSYNC.RECONVERGENT B0 ;  /* 0x0000000000007941 */ /* 0x000fea0003800200 */
.L_x_5754:
        /* <DEDUP_REMOVED lines=11> */
.L_x_5757:
[----:B------:R-:W-:Y:S05]  /*08e0*/  BSYNC.RECONVERGENT B0 ;  /* 0x0000000000007941 */ /* 0x000fea0003800200 */
.L_x_5756:
        /* <DEDUP_REMOVED lines=11> */
.L_x_5759:
[----:B------:R-:W-:Y:S05]  /*09a0*/  BSYNC.RECONVERGENT B0 ;  /* 0x0000000000007941 */ /* 0x000fea0003800200 */
.L_x_5758:
        /* <DEDUP_REMOVED lines=11> */
.L_x_5761:
[----:B------:R-:W-:Y:S05]  /*0a60*/  BSYNC.RECONVERGENT B0 ;  /* 0x0000000000007941 */ /* 0x000fea0003800200 */
.L_x_5760:
        /* <DEDUP_REMOVED lines=11> */
.L_x_5763:
[----:B------:R-:W-:Y:S05]  /*0b20*/  BSYNC.RECONVERGENT B0 ;  /* 0x0000000000007941 */ /* 0x000fea0003800200 */
.L_x_5762:
        /* <DEDUP_REMOVED lines=18> */
.L_x_5766:
[----:B------:R-:W-:-:S13]  /*0c50*/  ISETP.GE.U32.AND P0, PT, R0, R5, PT ;  /* 0x000000050000720c */ /* 0x000fda0003f06070 */
[----:B------:R-:W-:Y:S05]  /*0c60*/  @P0 BRA `(.L_x_5768) ;  /* 0x0000000000300947 */ /* 0x000fea0003800000 */
[----:B0-----:R-:W0:Y:S01]  /*0c70*/  LDC.64 R2, c[0x0][0x388] ;  /* 0x0000e200ff027b82 */ /* 0x001e220000000a00 */
[----:B------:R-:W-:Y:S02]  /*0c80*/  IMAD.IADD R11, R7, 0x1, R0 ;  /* 0x00000001070b7824 */ /* 0x000fe400078e0200 */
[----:B------:R-:W-:Y:S02]  /*0c90*/  VIADD R0, R0, 0x80 ;  /* 0x0000008000007836 */ /* 0x000fe40000000000 */
[----:B0-----:R-:W-:-:S05]  /*0ca0*/  IMAD.WIDE.U32 R2, R11, 0x2, R2 ;  /* 0x000000020b027825 */ /* 0x001fca00078e0002 */
[----:B------:R1:W-:Y:S02]  /*0cb0*/  STG.E.U16 desc[UR4][R2.64], R14 ;  /* 0x0000000e02007986 */ /* 0x0003e4000c101504 */
.L_x_5767:
[----:B------:R-:W-:-:S13]  /*0cc0*/  ISETP.GE.U32.AND P0, PT, R0, R5, PT ;  /* 0x000000050000720c */ /* 0x000fda0003f06070 */
[----:B------:R-:W-:Y:S05]  /*0cd0*/  @P0 BRA `(.L_x_5769) ;  /* 0x0000000000340947 */ /* 0x000fea0003800000 */
[----:B01----:R-:W0:Y:S01]  /*0ce0*/  LDC.64 R2, c[0x0][0x388] ;  /* 0x0000e200ff027b82 */ /* 0x003e220000000a00 */
[----:B------:R-:W-:Y:S02]  /*0cf0*/  IMAD.IADD R11, R7, 0x1, R0 ;  /* 0x00000001070b7824 */ /* 0x000fe400078e0200 */
[----:B------:R-:W-:Y:S02]  /*0d00*/  VIADD R0, R0, 0x80 ;  /* 0x0000008000007836 */ /* 0x000fe40000000000 */
[----:B0-----:R-:W-:-:S05]  /*0d10*/  IMAD.WIDE.U32 R2, R11, 0x2, R2 ;  /* 0x000000020b027825 */ /* 0x001fca00078e0002 */
[----:B------:R1:W-:Y:S02]  /*0d20*/  STG.E.U16 desc[UR4][R2.64], R6 ;  /* 0x0000000602007986 */ /* 0x0003e4000c101504 */
.L_x_5768:
        /* <DEDUP_REMOVED lines=8> */
.L_x_5769:
[----:B------:R-:W-:Y:S05]  /*0db0*/  BSYNC.RELIABLE B1 ;  /* 0x0000000000017941 */ /* 0x000fea0003800100 */
.L_x_5765:
[----:B------:R-:W-:-:S13]  /*0dc0*/  ISETP.GE.U32.AND P0, PT, R0, R5, PT ;  /* 0x000000050000720c */ /* 0x000fda0003f06070 */
[----:B012---:R-:W0:Y:S01]  /*0dd0*/  @!P0 LDC.64 R2, c[0x0][0x388] ;  /* 0x0000e200ff028b82 */ /* 0x007e220000000a00 */
[----:B------:R-:W-:Y:S02]  /*0de0*/  @!P0 IMAD.IADD R11, R7, 0x1, R0 ;  /* 0x00000001070b8824 */ /* 0x000fe400078e0200 */
[----:B------:R-:W-:Y:S02]  /*0df0*/  @!P0 VIADD R0, R0, 0x80 ;  /* 0x0000008000008836 */ /* 0x000fe40000000000 */
[----:B0-----:R-:W-:-:S05]  /*0e00*/  @!P0 IMAD.WIDE.U32 R2, R11, 0x2, R2 ;  /* 0x000000020b028825 */ /* 0x001fca00078e0002 */
[----:B------:R2:W-:Y:S02]  /*0e10*/  @!P0 STG.E.U16 desc[UR4][R2.64], R9 ;  /* 0x0000000902008986 */ /* 0x0005e4000c101504 */
.L_x_5770:
[----:B------:R-:W-:Y:S05]  /*0e20*/  BSYNC.RECONVERGENT B0 ;  /* 0x0000000000007941 */ /* 0x000fea0003800200 */
.L_x_5764:
        /* <DEDUP_REMOVED lines=8> */
.L_x_5747:
[----:B------:R-:W0:Y:S01]  /*0eb0*/  S2R R0, SR_TID.X ;  /* 0x0000000000007919 */ /* 0x000e220000002100 */
[----:B------:R-:W1:Y:S02]  /*0ec0*/  LDC.64 R2, c[0x0][0x390] ;  /* 0x0000e400ff027b82 */ /* 0x000e640000000a00 */
[----:B-1----:R-:W-:-:S04]  /*0ed0*/  IMAD.WIDE.U32 R2, R7, 0x2, R2 ;  /* 0x0000000207027825 */ /* 0x002fc800078e0002 */
[----:B0-----:R-:W-:-:S05]  /*0ee0*/  IMAD.WIDE.U32 R2, R0, 0x10, R2 ;  /* 0x0000001000027825 */ /* 0x001fca00078e0002 */
[----:B------:R-:W2:Y:S01]  /*0ef0*/  LDG.E.128 R8, desc[UR4][R2.64] ;  /* 0x0000000402087981 */ /* 0x000ea2000c1e1d00 */
[----:B------:R-:W-:Y:S02]  /*0f00*/  IMAD.MOV.U32 R4, RZ, RZ, RZ ;  /* 0x000000ffff047224 */ /* 0x000fe400078e00ff */
[----:B--2---:R-:W-:Y:S01]  /*0f10*/  IMAD.U32 R5, R8, 0x10000, RZ ;  /* 0x0001000008057824 */ /* 0x004fe200078e00ff */
[C---:B------:R-:W-:Y:S01]  /*0f20*/  PRMT R12, R10.reuse, 0x7632, R12 ;  /* 0x000076320a0c7816 */ /* 0x040fe2000000000c */
[----:B------:R-:W-:Y:S02]  /*0f30*/  IMAD.U32 R6, R9, 0x10000, RZ ;  /* 0x0001000009067824 */ /* 0x000fe400078e00ff */
[----:B------:R-:W-:Y:S01]  /*0f40*/  IMAD.U32 R13, R10, 0x10000, RZ ;  /* 0x000100000a0d7824 */ /* 0x000fe200078e00ff */
[C---:B------:R-:W-:Y:S02]  /*0f50*/  FSETP.GT.FTZ.AND P0, PT, R5.reuse, RZ, PT ;  /* 0x000000ff0500720b */ /* 0x040fe40003f14000 */
[----:B------:R-:W-:-:S02]  /*0f60*/  FSETP.GEU.FTZ.AND P2, PT, R5, RZ, PT ;  /* 0x000000ff0500720b */ /* 0x000fc40003f5e000 */
[----:B------:R-:W-:Y:S02]  /*0f70*/  PRMT R5, R8, 0x7632, R5 ;  /* 0x0000763208057816 */ /* 0x000fe40000000005 */
[----:B------:R-:W-:Y:S02]  /*0f80*/  FSETP.GT.FTZ.AND P3, PT, R6, RZ, PT ;  /* 0x000000ff0600720b */ /* 0x000fe40003f74000 */
[----:B------:R-:W-:Y:S01]  /*0f90*/  PRMT R8, R9, 0x7632, R8 ;  /* 0x0000763209087816 */ /* 0x000fe20000000008 */
[----:B------:R-:W-:Y:S01]  /*0fa0*/  IMAD.U32 R10, R5, 0x10000, RZ ;  /* 0x00010000050a7824 */ /* 0x000fe200078e00ff */
[----:B------:R-:W-:Y:S01]  /*0fb0*/  SEL R2, RZ, 0x1, !P0 ;  /* 0x00000001ff027807 */ /* 0x000fe20004000000 */
[----:B------:R-:W-:Y:S01]  /*0fc0*/  IMAD.MOV.U32 R5, RZ, RZ, RZ ;  /* 0x000000ffff057224 */ /* 0x000fe200078e00ff */
[C---:B------:R-:W-:Y:S01]  /*0fd0*/  PRMT R9, R11.reuse, 0x7632, R9 ;  /* 0x000076320b097816 */ /* 0x040fe20000000009 */
[----:B------:R-:W-:Y:S01]  /*0fe0*/  IMAD.U32 R8, R8, 0x10000, RZ ;  /* 0x0001000008087824 */ /* 0x000fe200078e00ff */
[----:B------:R-:W-:Y:S01]  /*0ff0*/  FSETP.GT.FTZ.AND P4, PT, R10, RZ, PT ;  /* 0x000000ff0a00720b */ /* 0x000fe20003f94000 */
[----:B------:R-:W-:Y:S01]  /*1000*/  IMAD.U32 R11, R11, 0x10000, RZ ;  /* 0x000100000b0b7824 */ /* 0x000fe200078e00ff */
[----:B------:R-:W-:Y:S01]  /*1010*/  FSETP.GEU.FTZ.AND P6, PT, R6, RZ, PT ;  /* 0x000000ff0600720b */ /* 0x000fe20003fde000 */
[----:B------:R-:W-:Y:S01]  /*1020*/  @!P0 IMAD.MOV R4, RZ, RZ, -0x1 ;  /* 0xffffffffff048424 */ /* 0x000fe200078e02ff */
[C---:B------:R-:W-:Y:S01]  /*1030*/  FSETP.GT.FTZ.AND P0, PT, R13.reuse, RZ, PT ;  /* 0x000000ff0d00720b */ /* 0x040fe20003f14000 */
[----:B------:R-:W-:Y:S01]  /*1040*/  @P2 IMAD.MOV R4, RZ, RZ, R2 ;  /* 0x000000ffff042224 */ /* 0x000fe200078e0202 */
[----:B------:R-:W-:Y:S01]  /*1050*/  SEL R14, RZ, 0x1, !P3 ;  /* 0x00000001ff0e7807 */ /* 0x000fe20005800000 */
[----:B------:R-:W-:Y:S01]  /*1060*/  IMAD.MOV.U32 R6, RZ, RZ, RZ ;  /* 0x000000ffff067224 */ /* 0x000fe200078e00ff */
[----:B------:R-:W0:Y:S01]  /*1070*/  LDC.64 R2, c[0x0][0x388] ;  /* 0x0000e200ff027b82 */ /* 0x000e220000000a00 */
[----:B------:R-:W-:Y:S01]  /*1080*/  @!P3 IMAD.MOV R6, RZ, RZ, -0x1 ;  /* 0xffffffffff06b424 */ /* 0x000fe200078e02ff */
[----:B------:R-:W-:Y:S01]  /*1090*/  FSETP.GEU.FTZ.AND P1, PT, R13, RZ, PT ;  /* 0x000000ff0d00720b */ /* 0x000fe20003f3e000 */
[----:B------:R-:W-:Y:S01]  /*10a0*/  IMAD.U32 R9, R9, 0x10000, RZ ;  /* 0x0001000009097824 */ /* 0x000fe200078e00ff */
[----:B------:R-:W-:Y:S01]  /*10b0*/  FSETP.GT.FTZ.AND P3, PT, R8, RZ, PT ;  /* 0x000000ff0800720b */ /* 0x000fe20003f74000 */
[----:B------:R-:W-:Y:S01]  /*10c0*/  @!P4 IMAD.MOV R5, RZ, RZ, -0x1 ;  /* 0xffffffffff05c424 */ /* 0x000fe200078e02ff */
[----:B------:R-:W-:Y:S01]  /*10d0*/  FSETP.GT.FTZ.AND P2, PT, R11, RZ, PT ;  /* 0x000000ff0b00720b */ /* 0x000fe20003f54000 */
[----:B------:R-:W-:Y:S01]  /*10e0*/  @P6 IMAD.MOV R6, RZ, RZ, R14 ;  /* 0x000000ffff066224 */ /* 0x000fe200078e020e */
[----:B------:R-:W-:-:S02]  /*10f0*/  SEL R13, RZ, 0x1, !P4 ;  /* 0x00000001ff0d7807 */ /* 0x000fc40006000000 */
[----:B------:R-:W-:Y:S02]  /*1100*/  SEL R15, RZ, 0x1, !P0 ;  /* 0x00000001ff0f7807 */ /* 0x000fe40004000000 */
[----:B------:R-:W-:Y:S02]  /*1110*/  FSETP.GEU.FTZ.AND P4, PT, R11, RZ, PT ;  /* 0x000000ff0b00720b */ /* 0x000fe40003f9e000 */
[----:B------:R-:W-:Y:S02]  /*1120*/  FSETP.GEU.FTZ.AND P5, PT, R10, RZ, PT ;  /* 0x000000ff0a00720b */ /* 0x000fe40003fbe000 */
[----:B------:R-:W-:Y:S02]  /*1130*/  CS2R R10, SRZ ;  /* 0x00000000000a7805 */ /* 0x000fe4000001ff00 */
[----:B------:R-:W-:Y:S01]  /*1140*/  SHF.L.U32 R12, R12, 0x10, RZ ;  /* 0x000000100c0c7819 */ /* 0x000fe200000006ff */
[----:B------:R-:W-:Y:S01]  /*1150*/  @!P0 IMAD.MOV R10, RZ, RZ, -0x1 ;  /* 0xffffffffff0a8424 */ /* 0x000fe200078e02ff */
[----:B------:R-:W-:Y:S01]  /*1160*/  FSETP.GEU.FTZ.AND P6, PT, R8, RZ, PT ;  /* 0x000000ff0800720b */ /* 0x000fe20003fde000 */
[----:B------:R-:W-:Y:S01]  /*1170*/  IMAD.MOV.U32 R8, RZ, RZ, RZ ;  /* 0x000000ffff087224 */ /* 0x000fe200078e00ff */
[----:B------:R-:W-:Y:S01]  /*1180*/  SEL R14, RZ, 0x1, !P3 ;  /* 0x00000001ff0e7807 */ /* 0x000fe20005800000 */
[----:B------:R-:W-:Y:S01]  /*1190*/  @!P3 IMAD.MOV R8, RZ, RZ, -0x1 ;  /* 0xffffffffff08b424 */ /* 0x000fe200078e02ff */
[C---:B------:R-:W-:Y:S01]  /*11a0*/  FSETP.GT.FTZ.AND P3, PT, R12.reuse, RZ, PT ;  /* 0x000000ff0c00720b */ /* 0x040fe20003f74000 */
[----:B------:R-:W-:Y:S01]  /*11b0*/  @P1 IMAD.MOV R10, RZ, RZ, R15 ;  /* 0x000000ffff0a1224 */ /* 0x000fe200078e020f */
[----:B------:R-:W-:Y:S01]  /*11c0*/  FSETP.GT.FTZ.AND P0, PT, R9, RZ, PT ;  /* 0x000000ff0900720b */ /* 0x000fe20003f14000 */
[----:B------:R-:W-:Y:S01]  /*11d0*/  @!P2 IMAD.MOV R11, RZ, RZ, -0x1 ;  /* 0xffffffffff0ba424 */ /* 0x000fe200078e02ff */
[----:B------:R-:W-:Y:S01]  /*11e0*/  SEL R15, RZ, 0x1, !P2 ;  /* 0x00000001ff0f7807 */ /* 0x000fe20005000000 */
[----:B0-----:R-:W-:Y:S01]  /*11f0*/  IMAD.WIDE.U32 R2, R7, 0x2, R2 ;  /* 0x0000000207027825 */ /* 0x001fe200078e0002 */
[----:B------:R-:W-:-:S02]  /*1200*/  FSETP.GEU.FTZ.AND P1, PT, R12, RZ, PT ;  /* 0x000000ff0c00720b */ /* 0x000fc40003f3e000 */
[----:B------:R-:W-:Y:S01]  /*1210*/  FSETP.GEU.FTZ.AND P2, PT, R9, RZ, PT ;  /* 0x000000ff0900720b */ /* 0x000fe20003f5e000 */
[----:B------:R-:W-:Y:S01]  /*1220*/  @P4 IMAD.MOV R11, RZ, RZ, R15 ;  /* 0x000000ffff0b4224 */ /* 0x000fe200078e020f */
[----:B------:R-:W-:Y:S01]  /*1230*/  SEL R7, RZ, 0x1, !P3 ;  /* 0x00000001ff077807 */ /* 0x000fe20005800000 */
[----:B------:R-:W-:Y:S01]  /*1240*/  IMAD.MOV.U32 R9, RZ, RZ, RZ ;  /* 0x000000ffff097224 */ /* 0x000fe200078e00ff */
[----:B------:R-:W-:Y:S01]  /*1250*/  SEL R15, RZ, 0x1, !P0 ;  /* 0x00000001ff0f7807 */ /* 0x000fe20004000000 */
[----:B------:R-:W-:Y:S01]  /*1260*/  IMAD.MOV.U32 R12, RZ, RZ, RZ ;  /* 0x000000ffff0c7224 */ /* 0x000fe200078e00ff */
[----:B------:R-:W-:Y:S01]  /*1270*/  I2FP.F32.S32 R4, R4 ;  /* 0x0000000400047245 */ /* 0x000fe20000201400 */
[----:B------:R-:W-:Y:S01]  /*1280*/  @P5 IMAD.MOV R5, RZ, RZ, R13 ;  /* 0x000000ffff055224 */ /* 0x000fe200078e020d */
[----:B------:R-:W-:Y:S01]  /*1290*/  I2FP.F32.S32 R6, R6 ;  /* 0x0000000600067245 */ /* 0x000fe20000201400 */
[----:B------:R-:W-:Y:S01]  /*12a0*/  @!P3 IMAD.MOV R9, RZ, RZ, -0x1 ;  /* 0xffffffffff09b424 */ /* 0x000fe200078e02ff */
[----:B------:R-:W-:Y:S01]  /*12b0*/  I2FP.F32.S32 R10, R10 ;  /* 0x0000000a000a7245 */ /* 0x000fe20000201400 */
[----:B------:R-:W-:Y:S01]  /*12c0*/  @!P0 IMAD.MOV R12, RZ, RZ, -0x1 ;  /* 0xffffffffff0c8424 */ /* 0x000fe200078e02ff */
[----:B------:R-:W-:Y:S01]  /*12d0*/  I2FP.F32.S32 R5, R5 ;  /* 0x0000000500057245 */ /* 0x000fe20000201400 */
[----:B------:R-:W-:Y:S01]  /*12e0*/  @P6 IMAD.MOV R8, RZ, RZ, R14 ;  /* 0x000000ffff086224 */ /* 0x000fe200078e020e */
[----:B------:R-:W-:Y:S01]  /*12f0*/  I2FP.F32.S32 R11, R11 ;  /* 0x0000000b000b7245 */ /* 0x000fe20000201400 */
[----:B------:R-:W-:Y:S01]  /*1300*/  @P1 IMAD.MOV R9, RZ, RZ, R7 ;  /* 0x000000ffff091224 */ /* 0x000fe200078e0207 */
[----:B------:R-:W-:Y:S01]  /*1310*/  F2FP.BF16.F32.PACK_AB R4, R5, R4 ;  /* 0x000000040504723e */ /* 0x000fe200000010ff */
[----:B------:R-:W-:Y:S01]  /*1320*/  @P2 IMAD.MOV R12, RZ, RZ, R15 ;  /* 0x000000ffff0c2224 */ /* 0x000fe200078e020f */
[----:B------:R-:W-:Y:S01]  /*1330*/  I2FP.F32.S32 R7, R8 ;  /* 0x0000000800077245 */ /* 0x000fe20000201400 */
[----:B------:R-:W-:Y:S01]  /*1340*/  IMAD.WIDE.U32 R2, R0, 0x10, R2 ;  /* 0x0000001000027825 */ /* 0x000fe200078e0002 */
[----:B------:R-:W-:-:S02]  /*1350*/  I2FP.F32.S32 R9, R9 ;  /* 0x0000000900097245 */ /* 0x000fc40000201400 */
[----:B------:R-:W-:Y:S02]  /*1360*/  I2FP.F32.S32 R12, R12 ;  /* 0x0000000c000c7245 */ /* 0x000fe40000201400 */
[----:B------:R-:W-:Y:S02]  /*1370*/  F2FP.BF16.F32.PACK_AB R5, R7, R6 ;  /* 0x000000060705723e */ /* 0x000fe400000010ff */
[----:B------:R-:W-:Y:S02]  /*1380*/  F2FP.BF16.F32.PACK_AB R6, R9, R10 ;  /* 0x0000000a0906723e */ /* 0x000fe400000010ff */
[----:B------:R-:W-:-:S05]  /*1390*/  F2FP.BF16.F32.PACK_AB R7, R12, R11 ;  /* 0x0000000b0c07723e */ /* 0x000fca00000010ff */
[----:B------:R-:W-:Y:S01]  /*13a0*/  STG.E.128 desc[UR4][R2.64], R4 ;  /* 0x0000000402007986 */ /* 0x000fe2000c101d04 */
[----:B------:R-:W-:Y:S05]  /*13b0*/  EXIT ;  /* 0x000000000000794d */ /* 0x000fea0003800000 */
.L_x_5771:
        /* <DEDUP_REMOVED lines=12> */
.L_x_23665:


//--------------------- .text._ZN2at6native18elementwise_kernelILi128ELi4EZNS0_15gpu_kernel_implIZZZNS0_16sign_kernel_cudaERNS_18TensorIteratorBaseEENKUlvE_clEvENKUlvE6_clEvEUlN3c104HalfEE_EEvS4_RKT_EUliE_EEviT1_ --------------------------
	.section	.text._ZN2at6native18elementwise_kernelILi128ELi4EZNS0_15gpu_kernel_implIZZZNS0_16sign_kernel_cudaERNS_18TensorIteratorBaseEENKUlvE_clEvENKUlvE6_clEvEUlN3c104HalfEE_EEvS4_RKT_EUliE_EEviT1_,"ax",@progbits
	.align	128
        .global         _ZN2at6native18elementwise_kernelILi128ELi4EZNS0_15gpu_kernel_implIZZZNS0_16sign_kernel_cudaERNS_18TensorIteratorBaseEENKUlvE_clEvENKUlvE6_clEvEUlN3c104HalfEE_EEvS4_RKT_EUliE_EEviT1_
        .type           _ZN2at6native18elementwise_kernelILi128ELi4EZNS0_15gpu_kernel_implIZZZNS0_16sign_kernel_cudaERNS_18TensorIteratorBaseEENKUlvE_clEvENKUlvE6_clEvEUlN3c104HalfEE_EEvS4_RKT_EUliE_EEviT1_,@function
        .size           _ZN2at6native18elementwise_kernelILi128ELi4EZNS0_15gpu_kernel_implIZZZNS0_16sign_kernel_cudaERNS_18TensorIteratorBaseEENKUlvE_clEvENKUlvE6_clEvEUlN3c104HalfEE_EEvS4_RKT_EUliE_EEviT1_,(.L_x_23666 - _ZN2at6native18elementwise_kernelILi128ELi4EZNS0_15gpu_kernel_implIZZZNS0_16sign_kernel_cudaERNS_18TensorIteratorBaseEENKUlvE_clEvENKUlvE6_clEvEUlN3c104HalfEE_EEvS4_RKT_EUliE_EEviT1_)
        .other          _ZN2at6native18elementwise_kernelILi128ELi4EZNS0_15gpu_kernel_implIZZZNS0_16sign_kernel_cudaERNS_18TensorIteratorBaseEENKUlvE_clEvENKUlvE6_clEvEUlN3c104HalfEE_EEvS4_RKT_EUliE_EEviT1_,@"STO_CUDA_ENTRY STV_DEFAULT"
_ZN2at6native18elementwise_kernelILi128ELi4EZNS0_15gpu_kernel_implIZZZNS0_16sign_kernel_cudaERNS_18TensorIteratorBaseEENKUlvE_clEvENKUlvE6_clEvEUlN3c104HalfEE_EEvS4_RKT_EUliE_EEviT1_:
.text._ZN2at6native18elementwise_kernelILi128ELi4EZNS0_15gpu_kernel_implIZZZNS0_16sign_kernel_cudaERNS_18TensorIteratorBaseEENKUlvE_clEvENKUlvE6_clEvEUlN3c104HalfEE_EEvS4_RKT_EUliE_EEviT1_:
        /* <DEDUP_REMOVED lines=319> */
.L_x_5774:
        /* <DEDUP_REMOVED lines=18> */
.L_x_5778:
[----:B------:R-:W2:Y:S02]  /*1510*/  LDG.E.U8 R2, desc[UR36][R2.64] ;  /* 0x0000002402027981 */ /* 0x000ea4000c1e1100 */
[----:B--2---:R-:W-:-:S04]  /*1520*/  I2FP.F32.U32 R0, R2 ;  /* 0x0000000200007245 */ /* 0x004fc80000201000 */
[----:B------:R-:W-:Y:S01]  /*1530*/  F2FP.F16.F32.PACK_AB R0, RZ, R0 ;  /* 0x00000000ff00723e */ /* 0x000fe200000000ff */
[----:B------:R-:W-:Y:S06]  /*1540*/  BRA `(.L_x_5780) ;  /* 0x0000000c007c7947 */ /* 0x000fec0003800000 */
.L_x_5777:
        /* <DEDUP_REMOVED lines=10> */
.L_x_5782:
[----:B------:R-:W2:Y:S02]  /*15f0*/  LDG.E R2, desc[UR36][R2.64] ;  /* 0x0000002402027981 */ /* 0x000ea4000c1e1900 */
[----:B--2---:R-:W-:-:S04]  /*1600*/  I2FP.F32.S32 R0, R2 ;  /* 0x0000000200007245 */ /* 0x004fc80000201400 */
[----:B------:R-:W-:Y:S01]  /*1610*/  F2FP.F16.F32.PACK_AB R0, RZ, R0 ;  /* 0x00000000ff00723e */ /* 0x000fe200000000ff */
[----:B------:R-:W-:Y:S06]  /*1620*/  BRA `(.L_x_5780) ;  /* 0x0000000c00447947 */ /* 0x000fec0003800000 */
.L_x_5781:
[----:B------:R-:W2:Y:S02]  /*1630*/  LDG.E.U16 R2, desc[UR36][R2.64] ;  /* 0x0000002402027981 */ /* 0x000ea4000c1e1500 */
[----:B--2---:R-:W0:Y:S02]  /*1640*/  I2F.S16 R0, R2 ;  /* 0x0000000200007306 */ /* 0x004e240000101400 */
[----:B0-----:R-:W-:Y:S01]  /*1650*/  F2FP.F16.F32.PACK_AB R0, RZ, R0 ;  /* 0x00000000ff00723e */ /* 0x001fe200000000ff */
[----:B------:R-:W-:Y:S06]  /*1660*/  BRA `(.L_x_5780) ;  /* 0x0000000c00347947 */ /* 0x000fec0003800000 */
.L_x_5776:
        /* <DEDUP_REMOVED lines=9> */
.L_x_5784:
[----:B------:R0:W5:Y:S01]  /*1700*/  LDG.E.U16 R0, desc[UR36][R2.64] ;  /* 0x0000002402007981 */ /* 0x000162000c1e1500 */
[----:B------:R-:W-:Y:S05]  /*1710*/  BRA `(.L_x_5780) ;  /* 0x0000000c00087947 */ /* 0x000fea0003800000 */
.L_x_5783:
        /* <DEDUP_REMOVED lines=9> */
.L_x_5786:
[----:B------:R1:W5:Y:S01]  /*17b0*/  LDG.E.U16 R0, desc[UR36][R2.64] ;  /* 0x0000002402007981 */ /* 0x000362000c1e1500 */
[----:B------:R-:W-:Y:S05]  /*17c0*/  BRA `(.L_x_5780) ;  /* 0x0000000800dc7947 */ /* 0x000fea0003800000 */
.L_x_5785:
        /* <DEDUP_REMOVED lines=8> */
.L_x_5775:
        /* <DEDUP_REMOVED lines=13> */
.L_x_5789:
        /* <DEDUP_REMOVED lines=8> */
.L_x_5788:
        /* <DEDUP_REMOVED lines=27> */
.L_x_5791:
        /* <DEDUP_REMOVED lines=13> */
.L_x_5790:
[----:B------:R-:W2:Y:S02]  /*1c20*/  LDG.E.U16 R0, desc[UR36][R2.64] ;  /* 0x0000002402007981 */ /* 0x000ea4000c1e1500 */
[----:B--2---:R-:W-:-:S04]  /*1c30*/  SHF.L.U32 R0, R0, 0x10, RZ ;  /* 0x0000001000007819 */ /* 0x004fc800000006ff */
[----:B------:R-:W-:Y:S01]  /*1c40*/  F2FP.F16.F32.PACK_AB R0, RZ, R0 ;  /* 0x00000000ff00723e */ /* 0x000fe200000000ff */
[----:B------:R-:W-:Y:S06]  /*1c50*/  BRA `(.L_x_5780) ;  /* 0x0000000400b87947 */ /* 0x000fec0003800000 */
.L_x_5787:
        /* <DEDUP_REMOVED lines=12> */
.L_x_5794:
        /* <DEDUP_REMOVED lines=21> */
.L_x_5798:
[----:B------:R-:W-:Y:S05]  /*1e70*/  BSYNC.RECONVERGENT B1 ;  /* 0x0000000000017941 */ /* 0x000fea0003800200 */
.L_x_5797:
[----:B------:R-:W-:Y:S01]  /*1e80*/  IMAD.SHL.U32 R0, R0, 0x100000, RZ ;  /* 0x0010000000007824 */ /* 0x000fe200078e00ff */
[----:B------:R-:W-:-:S04]  /*1e90*/  LEA R2, R2, 0x3b800000, 0x17 ;  /* 0x3b80000002027811 */ /* 0x000fc800078eb8ff */
[----:B------:R-:W-:-:S07]  /*1ea0*/  LOP3.LUT R0, R2, R0, R7, 0xfe, !PT ;  /* 0x0000000002007212 */ /* 0x000fce00078efe07 */
.L_x_5796:
[----:B------:R-:W-:Y:S05]  /*1eb0*/  BSYNC.RECONVERGENT B0 ;  /* 0x0000000000007941 */ /* 0x000fea0003800200 */
.L_x_5795:
[----:B------:R-:W-:Y:S01]  /*1ec0*/  F2FP.F16.F32.PACK_AB R0, RZ, R0 ;  /* 0x00000000ff00723e */ /* 0x000fe200000000ff */
[----:B------:R-:W-:Y:S06]  /*1ed0*/  BRA `(.L_x_5780) ;  /* 0x0000000400187947 */ /* 0x000fec0003800000 */
.L_x_5793:
        /* <DEDUP_REMOVED lines=21> */
.L_x_5802:
[----:B------:R-:W-:Y:S05]  /*2030*/  BSYNC.RECONVERGENT B1 ;  /* 0x0000000000017941 */ /* 0x000fea0003800200 */
.L_x_5801:
[----:B------:R-:W-:Y:S01]  /*2040*/  IMAD.SHL.U32 R0, R0, 0x200000, RZ ;  /* 0x0020000000007824 */ /* 0x000fe200078e00ff */
[----:B------:R-:W-:-:S04]  /*2050*/  LEA R2, R2, 0x37800000, 0x17 ;  /* 0x3780000002027811 */ /* 0x000fc800078eb8ff */
[----:B------:R-:W-:-:S07]  /*2060*/  LOP3.LUT R0, R2, R0, R7, 0xfe, !PT ;  /* 0x0000000002007212 */ /* 0x000fce00078efe07 */
.L_x_5800:
[----:B------:R-:W-:Y:S05]  /*2070*/  BSYNC.RECONVERGENT B0 ;  /* 0x0000000000007941 */ /* 0x000fea0003800200 */
.L_x_5799:
[----:B------:R-:W-:Y:S01]  /*2080*/  F2FP.F16.F32.PACK_AB R0, RZ, R0 ;  /* 0x00000000ff00723e */ /* 0x000fe200000000ff */
[----:B------:R-:W-:Y:S06]  /*2090*/  BRA `(.L_x_5780) ;  /* 0x0000000000a87947 */ /* 0x000fec0003800000 */
.L_x_5792:
[----:B------:R-:W-:-:S09]  /*20a0*/  UISETP.NE.AND UP0, UPT, UR4, 0x1c, UPT ;  /* 0x0000001c0400788c */ /* 0x000fd2000bf05270 */
[----:B------:R-:W-:Y:S05]  /*20b0*/  BRA.U !UP0, `(.L_x_5803) ;  /* 0x0000000108947547 */ /* 0x000fea000b800000 */
[----:B------:R-:W-:-:S09]  /*20c0*/  UISETP.NE.AND UP0, UPT, UR4, 0x1d, UPT ;  /* 0x0000001d0400788c */ /* 0x000fd2000bf05270 */
[----:B------:R-:W-:Y:S05]  /*20d0*/  BRA.U !UP0, `(.L_x_5804) ;  /* 0x00000001087c7547 */ /* 0x000fea000b800000 */
[----:B------:R-:W-:-:S09]  /*20e0*/  UISETP.NE.AND UP0, UPT, UR4, 0x2c, UPT ;  /* 0x0000002c0400788c */ /* 0x000fd2000bf05270 */
[----:B------:R-:W-:Y:S05]  /*20f0*/  BRA.U !UP0, `(.L_x_5805) ;  /* 0x0000000108487547 */ /* 0x000fea000b800000 */
.L_x_5779:
        /* <DEDUP_REMOVED lines=16> */
.L_x_5806:
[----:B------:R-:W-:Y:S01]  /*2200*/  PRMT R0, RZ, 0x7610, R0 ;  /* 0x00007610ff007816 */ /* 0x000fe20000000000 */
[----:B------:R-:W-:Y:S06]  /*2210*/  BRA `(.L_x_5780) ;  /* 0x0000000000487947 */ /* 0x000fec0003800000 */
.L_x_5805:
        /* <DEDUP_REMOVED lines=8> */
.L_x_5808:
[----:B------:R-:W-:Y:S05]  /*22a0*/  BSYNC.RECONVERGENT B0 ;  /* 0x0000000000007941 */ /* 0x000fea0003800200 */
.L_x_5807:
[----:B------:R-:W-:Y:S01]  /*22b0*/  F2FP.F16.F32.PACK_AB R0, RZ, R0 ;  /* 0x00000000ff00723e */ /* 0x000fe200000000ff */
[----:B------:R-:W-:Y:S06]  /*22c0*/  BRA `(.L_x_5780) ;  /* 0x00000000001c7947 */ /* 0x000fec0003800000 */
.L_x_5804:
[----:B------:R-:W2:Y:S02]  /*22d0*/  LDG.E.64 R2, desc[UR36][R2.64] ;  /* 0x0000002402027981 */ /* 0x000ea4000c1e1b00 */
[----:B--2---:R-:W0:Y:S02]  /*22e0*/  I2F.U64 R0, R2 ;  /* 0x0000000200007312 */ /* 0x004e240000301000 */
[----:B0-----:R-:W-:Y:S01]  /*22f0*/  F2FP.F16.F32.PACK_AB R0, RZ, R0 ;  /* 0x00000000ff00723e */ /* 0x001fe200000000ff */
[----:B------:R-:W-:Y:S06]  /*2300*/  BRA `(.L_x_5780) ;  /* 0x00000000000c7947 */ /* 0x000fec0003800000 */
.L_x_5803:
[----:B------:R-:W2:Y:S02]  /*2310*/  LDG.E R2, desc[UR36][R2.64] ;  /* 0x0000002402027981 */ /* 0x000ea4000c1e1900 */
[----:B--2---:R-:W-:-:S04]  /*2320*/  I2FP.F32.U32 R0, R2 ;  /* 0x0000000200007245 */ /* 0x004fc80000201000 */
[----:B------:R-:W-:-:S07]  /*2330*/  F2FP.F16.F32.PACK_AB R0, RZ, R0 ;  /* 0x00000000ff00723e */ /* 0x000fce00000000ff */
.L_x_5780:
[----:B-----5:R-:W-:Y:S01]  /*2340*/  HADD2.F32 R0, -RZ, R0.H0_H0 ;  /* 0x20000000ff007230 */ /* 0x020fe20000004100 */
[----:B------:R-:W2:Y:S04]  /*2350*/  LDCU.64 UR6, c[0x0][0x580] ;  /* 0x0000b000ff0677ac */ /* 0x000ea80008000a00 */
[C---:B------:R-:W-:Y:S01]  /*2360*/  FSETP.GT.FTZ.AND P0, PT, R0.reuse, RZ, PT ;  /* 0x000000ff0000720b */ /* 0x040fe20003f14000 */
[----:B------:R-:W-:Y:S01]  /*2370*/  UPRMT UR4, UR42, 0x9910, URZ ;  /* 0x000099102a047896 */ /* 0x000fe200080000ff */
[----:B------:R-:W-:Y:S01]  /*2380*/  FSETP.GEU.FTZ.AND P1, PT, R0, RZ, PT ;  /* 0x000000ff0000720b */ /* 0x000fe20003f3e000 */
[----:B------:R-:W-:Y:S01]  /*2390*/  IMAD.MOV.U32 R0, RZ, RZ, RZ ;  /* 0x000000ffff007224 */ /* 0x000fe200078e00ff */
[----:B01----:R-:W-:Y:S01]  /*23a0*/  SEL R3, RZ, 0x1, !P0 ;  /* 0x00000001ff037807 */ /* 0x003fe20004000000 */
[----:B------:R-:W-:-:S08]  /*23b0*/  UISETP.GT.AND UP0, UPT, UR4, 0x9, UPT ;  /* 0x000000090400788c */ /* 0x000fd0000bf04270 */
[----:B------:R-:W-:Y:S02]  /*23c0*/  @!P0 IADD3 R0, PT, PT, RZ, -0x1, RZ ;  /* 0xffffffffff008810 */ /* 0x000fe40007ffe0ff */
[----:B------:R-:W-:Y:S01]  /*23d0*/  @P1 IMAD.MOV R0, RZ, RZ, R3 ;  /* 0x000000ffff001224 */ /* 0x000fe200078e0203 */
[----:B--2---:R-:W-:-:S04]  /*23e0*/  IADD3 R2, P0, PT, R16, UR6, RZ ;  /* 0x0000000610027c10 */ /* 0x004fc8000ff1e0ff */
[----:B------:R-:W-:Y:S01]  /*23f0*/  I2FP.F32.S32 R0, R0 ;  /* 0x0000000000007245 */ /* 0x000fe20000201400 */
[----:B------:R-:W-:-:S03]  /*2400*/  IMAD.X R3, RZ, RZ, UR7, P0 ;  /* 0x00000007ff037e24 */ /* 0x000fc600080e06ff */
[----:B------:R-:W-:Y:S01]  /*2410*/  F2FP.F16.F32.PACK_AB R0, RZ, R0 ;  /* 0x00000000ff00723e */ /* 0x000fe200000000ff */
        /* <DEDUP_REMOVED lines=9> */
[----:B------:R-:W-:-:S04]  /*24b0*/  HADD2.F32 R0, -RZ, R0.H0_H0 ;  /* 0x20000000ff007230 */ /* 0x000fc80000004100 */
[----:B------:R-:W0:Y:S02]  /*24c0*/  F2I.FTZ.TRUNC.NTZ R5, R0 ;  /* 0x0000000000057305 */ /* 0x000e24000021f100 */
[----:B0-----:R4:W-:Y:S01]  /*24d0*/  STG.E.U8 desc[UR36][R2.64], R5 ;  /* 0x0000000502007986 */ /* 0x0019e2000c101124 */
[----:B------:R-:W-:Y:S05]  /*24e0*/  BRA `(.L_x_5814) ;  /* 0x0000000c00807947 */ /* 0x000fea0003800000 */
.L_x_5812:
[----:B------:R-:W-:-:S06]  /*24f0*/  HADD2.F32 R5, -RZ, R0.H0_H0 ;  /* 0x20000000ff057230 */ /* 0x000fcc0000004100 */
[----:B------:R-:W0:Y:S02]  /*2500*/  F2I.S64.TRUNC R4, R5 ;  /* 0x0000000500047311 */ /* 0x000e24000020d900 */
[----:B0-----:R3:W-:Y:S01]  /*2510*/  STG.E.U8 desc[UR36][R2.64], R4 ;  /* 0x0000000402007986 */ /* 0x0017e2000c101124 */
[----:B------:R-:W-:Y:S05]  /*2520*/  BRA `(.L_x_5814) ;  /* 0x0000000c00707947 */ /* 0x000fea0003800000 */
.L_x_5811:
[----:B------:R-:W-:-:S09]  /*2530*/  UISETP.NE.AND UP0, UPT, UR4, 0x2, UPT ;  /* 0x000000020400788c */ /* 0x000fd2000bf05270 */
[----:B------:R-:W-:Y:S05]  /*2540*/  BRA.U !UP0, `(.L_x_5815) ;  /* 0x0000000108307547 */ /* 0x000fea000b800000 */
[----:B------:R-:W-:-:S09]  /*2550*/  UISETP.NE.AND UP0, UPT, UR4, 0x3, UPT ;  /* 0x000000030400788c */ /* 0x000fd2000bf05270 */
[----:B------:R-:W-:Y:S05]  /*2560*/  BRA.U !UP0, `(.L_x_5816) ;  /* 0x0000000108187547 */ /* 0x000fea000b800000 */
[----:B------:R-:W-:-:S09]  /*2570*/  UISETP.NE.AND UP0, UPT, UR4, 0x4, UPT ;  /* 0x000000040400788c */ /* 0x000fd2000bf05270 */
[----:B------:R-:W-:Y:S05]  /*2580*/  BRA.U UP0, `(.L_x_5813) ;  /* 0x0000000900b87547 */ /* 0x000fea000b800000 */
[----:B------:R-:W-:-:S06]  /*2590*/  HADD2.F32 R4, -RZ, R0.H0_H0 ;  /* 0x20000000ff047230 */ /* 0x000fcc0000004100 */
[----:B------:R-:W0:Y:S02]  /*25a0*/  F2I.S64.TRUNC R4, R4 ;  /* 0x0000000400047311 */ /* 0x000e24000020d900 */
[----:B0-----:R0:W-:Y:S01]  /*25b0*/  STG.E.64 desc[UR36][R2.64], R4 ;  /* 0x0000000402007986 */ /* 0x0011e2000c101b24 */
[----:B------:R-:W-:Y:S05]  /*25c0*/  BRA `(.L_x_5814) ;  /* 0x0000000c00487947 */ /* 0x000fea0003800000 */
.L_x_5816:
[----:B------:R-:W-:-:S04]  /*25d0*/  HADD2.F32 R0, -RZ, R0.H0_H0 ;  /* 0x20000000ff007230 */ /* 0x000fc80000004100 */
[----:B------:R-:W0:Y:S02]  /*25e0*/  F2I.FTZ.TRUNC.NTZ R5, R0 ;  /* 0x0000000000057305 */ /* 0x000e24000021f100 */
[----:B0-----:R1:W-:Y:S01]  /*25f0*/  STG.E desc[UR36][R2.64], R5 ;  /* 0x0000000502007986 */ /* 0x0013e2000c101924 */
[----:B------:R-:W-:Y:S05]  /*2600*/  BRA `(.L_x_5814) ;  /* 0x0000000c00387947 */ /* 0x000fea0003800000 */
.L_x_5815:
[----:B------:R-:W-:-:S04]  /*2610*/  HADD2.F32 R0, -RZ, R0.H0_H0 ;  /* 0x20000000ff007230 */ /* 0x000fc80000004100 */
[----:B------:R-:W0:Y:S02]  /*2620*/  F2I.FTZ.TRUNC.NTZ R5, R0 ;  /* 0x0000000000057305 */ /* 0x000e24000021f100 */
[----:B0-----:R2:W-:Y:S01]  /*2630*/  STG.E.U16 desc[UR36][R2.64], R5 ;  /* 0x0000000502007986 */ /* 0x0015e2000c101524 */
[----:B------:R-:W-:Y:S05]  /*2640*/  BRA `(.L_x_5814) ;  /* 0x0000000c00287947 */ /* 0x000fea0003800000 */
.L_x_5810:
[----:B------:R-:W-:-:S09]  /*2650*/  UISETP.GT.AND UP0, UPT, UR4, 0x6, UPT ;  /* 0x000000060400788c */ /* 0x000fd2000bf04270 */
[----:B------:R-:W-:Y:S05]  /*2660*/  BRA.U UP0, `(.L_x_5817) ;  /* 0x0000000100247547 */ /* 0x000fea000b800000 */
[----:B------:R-:W-:-:S09]  /*2670*/  UISETP.NE.AND UP0, UPT, UR4, 0x5, UPT ;  /* 0x000000050400788c */ /* 0x000fd2000bf05270 */
[----:B------:R-:W-:Y:S05]  /*2680*/  BRA.U !UP0, `(.L_x_5818) ;  /* 0x0000000108147547 */ /* 0x000fea000b800000 */
[----:B------:R-:W-:-:S09]  /*2690*/  UISETP.NE.AND UP0, UPT, UR4, 0x6, UPT ;  /* 0x000000060400788c */ /* 0x000fd2000bf05270 */
[----:B------:R-:W-:Y:S05]  /*26a0*/  BRA.U UP0, `(.L_x_5813) ;  /* 0x0000000900707547 */ /* 0x000fea000b800000 */
[----:B------:R-:W-:-:S05]  /*26b0*/  HADD2.F32 R5, -RZ, R0.H0_H0 ;  /* 0x20000000ff057230 */ /* 0x000fca0000004100 */
[----:B------:R0:W-:Y:S01]  /*26c0*/  STG.E desc[UR36][R2.64], R5 ;  /* 0x0000000502007986 */ /* 0x0001e2000c101924 */
[----:B------:R-:W-:Y:S05]  /*26d0*/  BRA `(.L_x_5814) ;  /* 0x0000000c00047947 */ /* 0x000fea0003800000 */
.L_x_5818:
[----:B------:R0:W-:Y:S01]  /*26e0*/  STG.E.U16 desc[UR36][R2.64], R0 ;  /* 0x0000000002007986 */ /* 0x0001e2000c101524 */
[----:B------:R-:W-:Y:S05]  /*26f0*/  BRA `(.L_x_5814) ;  /* 0x0000000800fc7947 */ /* 0x000fea0003800000 */
.L_x_5817:
[----:B------:R-:W-:-:S09]  /*2700*/  UISETP.NE.AND UP0, UPT, UR4, 0x7, UPT ;  /* 0x000000070400788c */ /* 0x000fd2000bf05270 */
[----:B------:R-:W-:Y:S05]  /*2710*/  BRA.U !UP0, `(.L_x_5819) ;  /* 0x0000000108347547 */ /* 0x000fea000b800000 */
[----:B------:R-:W-:-:S09]  /*2720*/  UISETP.NE.AND UP0, UPT, UR4, 0x8, UPT ;  /* 0x000000080400788c */ /* 0x000fd2000bf05270 */
[----:B------:R-:W-:Y:S05]  /*2730*/  BRA.U !UP0, `(.L_x_5820) ;  /* 0x0000000108187547 */ /* 0x000fea000b800000 */
[----:B------:R-:W-:-:S09]  /*2740*/  UISETP.NE.AND UP0, UPT, UR4, 0x9, UPT ;  /* 0x000000090400788c */ /* 0x000fd2000bf05270 */
[----:B------:R-:W-:Y:S05]  /*2750*/  BRA.U UP0, `(.L_x_5813) ;  /* 0x0000000900447547 */ /* 0x000fea000b800000 */
[----:B------:R-:W-:Y:S02]  /*2760*/  HFMA2 R5, -RZ, RZ, 0, 0 ;  /* 0x00000000ff057431 */ /* 0x000fe400000001ff */
[----:B------:R-:W-:-:S05]  /*2770*/  HADD2.F32 R4, -RZ, R0.H0_H0 ;  /* 0x20000000ff047230 */ /* 0x000fca0000004100 */
[----:B------:R0:W-:Y:S01]  /*2780*/  STG.E.64 desc[UR36][R2.64], R4 ;  /* 0x0000000402007986 */ /* 0x0001e2000c101b24 */
[----:B------:R-:W-:Y:S05]  /*2790*/  BRA `(.L_x_5814) ;  /* 0x0000000800d47947 */ /* 0x000fea0003800000 */
.L_x_5820:
[----:B------:R-:W-:-:S05]  /*27a0*/  HADD2.F32 R0, -RZ, R0.H0_H0 ;  /* 0x20000000ff007230 */ /* 0x000fca0000004100 */
[----:B------:R-:W-:-:S04]  /*27b0*/  F2FP.F16.F32.PACK_AB R0, RZ, R0 ;  /* 0x00000000ff00723e */ /* 0x000fc800000000ff */
[----:B------:R-:W-:-:S05]  /*27c0*/  PRMT R0, R0, 0x5410, RZ ;  /* 0x0000541000007816 */ /* 0x000fca00000000ff */
[----:B------:R0:W-:Y:S01]  /*27d0*/  STG.E desc[UR36][R2.64], R0 ;  /* 0x0000000002007986 */ /* 0x0001e2000c101924 */
[----:B------:R-:W-:Y:S05]  /*27e0*/  BRA `(.L_x_5814) ;  /* 0x0000000800c07947 */ /* 0x000fea0003800000 */
.L_x_5819:
[----:B------:R-:W-:-:S05]  /*27f0*/  HADD2.F32 R4, -RZ, R0.H0_H0 ;  /* 0x20000000ff047230 */ /* 0x000fca0000004100 */
[----:B------:R-:W-:-:S06]  /*2800*/  FMUL.FTZ R4, R4, 1 ;  /* 0x3f80000004047820 */ /* 0x000fcc0000410000 */
[----:B------:R-:W0:Y:S02]  /*2810*/  F2F.F64.F32 R4, R4 ;  /* 0x0000000400047310 */ /* 0x000e240000201800 */
[----:B0-----:R0:W-:Y:S01]  /*2820*/  STG.E.64 desc[UR36][R2.64], R4 ;  /* 0x0000000402007986 */ /* 0x0011e2000c101b24 */
[----:B------:R-:W-:Y:S05]  /*2830*/  BRA `(.L_x_5814) ;  /* 0x0000000800ac7947 */ /* 0x000fea0003800000 */
.L_x_5809:
        /* <DEDUP_REMOVED lines=8> */
[----:B------:R-:W-:-:S05]  /*28c0*/  HADD2.F32 R0, -RZ, R0.H0_H0 ;  /* 0x20000000ff007230 */ /* 0x000fca0000004100 */
[----:B------:R-:W-:-:S04]  /*28d0*/  FSETP.NEU.FTZ.AND P0, PT, R0, RZ, PT ;  /* 0x000000ff0000720b */ /* 0x000fc80003f1d000 */
[----:B------:R-:W-:-:S05]  /*28e0*/  SEL R5, RZ, 0x1, !P0 ;  /* 0x00000001ff057807 */ /* 0x000fca0004000000 */
[----:B------:R0:W-:Y:S01]  /*28f0*/  STG.E.U8 desc[UR36][R2.64], R5 ;  /* 0x0000000502007986 */ /* 0x0001e2000c101124 */
[----:B------:R-:W-:Y:S05]  /*2900*/  BRA `(.L_x_5814) ;  /* 0x0000000800787947 */ /* 0x000fea0003800000 */
.L_x_5823:
[----:B------:R-:W-:Y:S01]  /*2910*/  HADD2.F32 R0, -RZ, R0.H0_H0 ;  /* 0x20000000ff007230 */ /* 0x000fe20000004100 */
[----:B------:R-:W-:-:S04]  /*2920*/  CS2R R6, SRZ ;  /* 0x0000000000067805 */ /* 0x000fc8000001ff00 */
[----:B------:R-:W-:-:S04]  /*2930*/  FMUL.FTZ R0, R0, 1 ;  /* 0x3f80000000007820 */ /* 0x000fc80000410000 */
[----:B------:R-:W0:Y:S02]  /*2940*/  F2F.F64.F32 R4, R0 ;  /* 0x0000000000047310 */ /* 0x000e240000201800 */
[----:B0-----:R0:W-:Y:S01]  /*2950*/  STG.E.128 desc[UR36][R2.64], R4 ;  /* 0x0000000402007986 */ /* 0x0011e2000c101d24 */
[----:B------:R-:W-:Y:S05]  /*2960*/  BRA `(.L_x_5814) ;  /* 0x0000000800607947 */ /* 0x000fea0003800000 */
.L_x_5822:
[----:B------:R-:W-:-:S09]  /*2970*/  UISETP.NE.AND UP0, UPT, UR4, 0xf, UPT ;  /* 0x0000000f0400788c */ /* 0x000fd2000bf05270 */
[----:B------:R-:W-:Y:S05]  /*2980*/  BRA.U !UP0, `(.L_x_5824) ;  /* 0x0000000108a07547 */ /* 0x000fea000b800000 */
[----:B------:R-:W-:-:S09]  /*2990*/  UISETP.NE.AND UP0, UPT, UR4, 0x17, UPT ;  /* 0x000000170400788c */ /* 0x000fd2000bf05270 */
[----:B------:R-:W-:Y:S05]  /*29a0*/  BRA.U !UP0, `(.L_x_5825) ;  /* 0x00000001084c7547 */ /* 0x000fea000b800000 */
[----:B------:R-:W-:-:S09]  /*29b0*/  UISETP.NE.AND UP0, UPT, UR4, 0x18, UPT ;  /* 0x000000180400788c */ /* 0x000fd2000bf05270 */
[----:B------:R-:W-:Y:S05]  /*29c0*/  BRA.U UP0, `(.L_x_5813) ;  /* 0x0000000500a87547 */ /* 0x000fea000b800000 */
[----:B------:R-:W-:Y:S01]  /*29d0*/  HADD2.F32 R7, -RZ, R0.H0_H0 ;  /* 0x20000000ff077230 */ /* 0x000fe20000004100 */
        /* <DEDUP_REMOVED lines=12> */
.L_x_5827:
[----:B------:R-:W-:Y:S05]  /*2aa0*/  BSYNC.RECONVERGENT B0 ;  /* 0x0000000000007941 */ /* 0x000fea0003800200 */
.L_x_5826:
[----:B------:R-:W-:-:S05]  /*2ab0*/  LOP3.LUT R5, R0, 0x80, R5, 0xf8, !PT ;  /* 0x0000008000057812 */ /* 0x000fca00078ef805 */
[----:B------:R0:W-:Y:S01]  /*2ac0*/  STG.E.U8 desc[UR36][R2.64], R5 ;  /* 0x0000000502007986 */ /* 0x0001e2000c101124 */
[----:B------:R-:W-:Y:S05]  /*2ad0*/  BRA `(.L_x_5814) ;  /* 0x0000000800047947 */ /* 0x000fea0003800000 */
.L_x_5825:
[----:B------:R-:W-:Y:S01]  /*2ae0*/  HADD2.F32 R7, -RZ, R0.H0_H0 ;  /* 0x20000000ff077230 */ /* 0x000fe20000004100 */
        /* <DEDUP_REMOVED lines=14> */
.L_x_5829:
[----:B------:R-:W-:Y:S05]  /*2bd0*/  BSYNC.RECONVERGENT B0 ;  /* 0x0000000000007941 */ /* 0x000fea0003800200 */
.L_x_5828:
[----:B------:R-:W-:-:S05]  /*2be0*/  LOP3.LUT R5, R0, 0x80, R5, 0xf8, !PT ;  /* 0x0000008000057812 */ /* 0x000fca00078ef805 */
[----:B------:R0:W-:Y:S01]  /*2bf0*/  STG.E.U8 desc[UR36][R2.64], R5 ;  /* 0x0000000502007986 */ /* 0x0001e2000c101124 */
[----:B------:R-:W-:Y:S05]  /*2c00*/  BRA `(.L_x_5814) ;  /* 0x0000000400b87947 */ /* 0x000fea0003800000 */
.L_x_5824:
[----:B------:R-:W-:-:S05]  /*2c10*/  HADD2.F32 R0, -RZ, R0.H0_H0 ;  /* 0x20000000ff007230 */ /* 0x000fca0000004100 */
[----:B------:R-:W-:-:S05]  /*2c20*/  F2FP.BF16.F32.PACK_AB R0, RZ, R0 ;  /* 0x00000000ff00723e */ /* 0x000fca00000010ff */
[----:B------:R0:W-:Y:S01]  /*2c30*/  STG.E.U16 desc[UR36][R2.64], R0 ;  /* 0x0000000002007986 */ /* 0x0001e2000c101524 */
[----:B------:R-:W-:Y:S05]  /*2c40*/  BRA `(.L_x_5814) ;  /* 0x0000000400a87947 */ /* 0x000fea0003800000 */
.L_x_5821:
        /* <DEDUP_REMOVED lines=8> */
[----:B------:R-:W-:-:S06]  /*2cd0*/  HADD2.F32 R5, -RZ, R0.H0_H0 ;  /* 0x20000000ff057230 */ /* 0x000fcc0000004100 */
[----:B------:R-:W0:Y:S02]  /*2ce0*/  F2I.FTZ.U32.TRUNC.NTZ R5, R5 ;  /* 0x0000000500057305 */ /* 0x000e24000021f000 */
[----:B0-----:R0:W-:Y:S01]  /*2cf0*/  STG.E.U16 desc[UR36][R2.64], R5 ;  /* 0x0000000502007986 */ /* 0x0011e2000c101524 */
[----:B------:R-:W-:Y:S05]  /*2d00*/  BRA `(.L_x_5814) ;  /* 0x0000000400787947 */ /* 0x000fea0003800000 */
.L_x_5832:
[----:B------:R-:W-:Y:S01]  /*2d10*/  HADD2.F32 R5, -RZ, R0.H0_H0 ;  /* 0x20000000ff057230 */ /* 0x000fe20000004100 */
[----:B------:R-:W-:Y:S01]  /*2d20*/  BSSY.RECONVERGENT B0, `(.L_x_5833) ;  /* 0x0000014000007945 */ /* 0x000fe20003800200 */
[----:B------:R-:W-:-:S03]  /*2d30*/  MOV R0, 0x80 ;  /* 0x0000008000007802 */ /* 0x000fc60000000f00 */
        /* <DEDUP_REMOVED lines=10> */
.L_x_5835:
[----:B------:R-:W-:-:S04]  /*2de0*/  SHF.R.U32.HI R0, RZ, 0x14, R5 ;  /* 0x00000014ff007819 */ /* 0x000fc80000011605 */
[----:B------:R-:W-:-:S04]  /*2df0*/  LOP3.LUT R0, R0, 0x1, RZ, 0xc0, !PT ;  /* 0x0000000100007812 */ /* 0x000fc800078ec0ff */
[----:B------:R-:W-:-:S04]  /*2e00*/  IADD3 R0, PT, PT, R5, 0x487ffff, R0 ;  /* 0x0487ffff05007810 */ /* 0x000fc80007ffe000 */
[----:B------:R-:W-:-:S04]  /*2e10*/  SHF.R.U32.HI R0, RZ, 0x14, R0 ;  /* 0x00000014ff007819 */ /* 0x000fc80000011600 */
[----:B------:R-:W-:-:S07]  /*2e20*/  LOP3.LUT R4, R0, 0xff, RZ, 0xc0, !PT ;  /* 0x000000ff00047812 */ /* 0x000fce00078ec0ff */
.L_x_5836:
[----:B------:R-:W-:-:S04]  /*2e30*/  SHF.R.U32.HI R5, RZ, 0x18, R5 ;  /* 0x00000018ff057819 */ /* 0x000fc80000011605 */
[----:B------:R-:W-:-:S04]  /*2e40*/  LOP3.LUT R4, R4, 0x80, R5, 0xf8, !PT ;  /* 0x0000008004047812 */ /* 0x000fc800078ef805 */
[----:B------:R-:W-:-:S07]  /*2e50*/  PRMT R0, R4, 0x7610, R0 ;  /* 0x0000761004007816 */ /* 0x000fce0000000000 */
.L_x_5834:
[----:B------:R-:W-:Y:S05]  /*2e60*/  BSYNC.RECONVERGENT B0 ;  /* 0x0000000000007941 */ /* 0x000fea0003800200 */
.L_x_5833:
[----:B------:R0:W-:Y:S01]  /*2e70*/  STG.E.U8 desc[UR36][R2.64], R0 ;  /* 0x0000000002007986 */ /* 0x0001e2000c101124 */
[----:B------:R-:W-:Y:S05]  /*2e80*/  BRA `(.L_x_5814) ;  /* 0x0000000400187947 */ /* 0x000fea0003800000 */
.L_x_5831:
[----:B------:R-:W-:Y:S01]  /*2e90*/  HADD2.F32 R5, -RZ, R0.H0_H0 ;  /* 0x20000000ff057230 */ /* 0x000fe20000004100 */
[----:B------:R-:W-:Y:S01]  /*2ea0*/  BSSY.RECONVERGENT B0, `(.L_x_5837) ;  /* 0x0000014000007945 */ /* 0x000fe20003800200 */
[----:B------:R-:W-:-:S03]  /*2eb0*/  IMAD.MOV.U32 R0, RZ, RZ, 0x80 ;  /* 0x00000080ff007424 */ /* 0x000fc600078e00ff */
        /* <DEDUP_REMOVED lines=10> */
.L_x_5839:
[----:B------:R-:W-:-:S04]  /*2f60*/  SHF.R.U32.HI R0, RZ, 0x15, R5 ;  /* 0x00000015ff007819 */ /* 0x000fc80000011605 */
[----:B------:R-:W-:-:S04]  /*2f70*/  LOP3.LUT R0, R0, 0x1, RZ, 0xc0, !PT ;  /* 0x0000000100007812 */ /* 0x000fc800078ec0ff */
[----:B------:R-:W-:-:S04]  /*2f80*/  IADD3 R0, PT, PT, R5, 0x88fffff, R0 ;  /* 0x088fffff05007810 */ /* 0x000fc80007ffe000 */
[----:B------:R-:W-:-:S04]  /*2f90*/  SHF.R.U32.HI R0, RZ, 0x15, R0 ;  /* 0x00000015ff007819 */ /* 0x000fc80000011600 */
[----:B------:R-:W-:-:S07]  /*2fa0*/  LOP3.LUT R4, R0, 0xff, RZ, 0xc0, !PT ;  /* 0x000000ff00047812 */ /* 0x000fce00078ec0ff */
.L_x_5840:
[----:B------:R-:W-:-:S04]  /*2fb0*/  SHF.R.U32.HI R5, RZ, 0x18, R5 ;  /* 0x00000018ff057819 */ /* 0x000fc80000011605 */
[----:B------:R-:W-:-:S04]  /*2fc0*/  LOP3.LUT R4, R4, 0x80, R5, 0xf8, !PT ;  /* 0x0000008004047812 */ /* 0x000fc800078ef805 */
[----:B------:R-:W-:-:S07]  /*2fd0*/  PRMT R0, R4, 0x7610, R0 ;  /* 0x0000761004007816 */ /* 0x000fce0000000000 */
.L_x_5838:
[----:B------:R-:W-:Y:S05]  /*2fe0*/  BSYNC.RECONVERGENT B0 ;  /* 0x0000000000007941 */ /* 0x000fea0003800200 */
.L_x_5837:
[----:B------:R0:W-:Y:S01]  /*2ff0*/  STG.E.U8 desc[UR36][R2.64], R0 ;  /* 0x0000000002007986 */ /* 0x0001e2000c101124 */
[----:B------:R-:W-:Y:S05]  /*3000*/  BRA `(.L_x_5814) ;  /* 0x0000000000b87947 */ /* 0x000fea0003800000 */
.L_x_5830:
[----:B------:R-:W-:-:S09]  /*3010*/  UISETP.NE.AND UP0, UPT, UR4, 0x1c, UPT ;  /* 0x0000001c0400788c */ /* 0x000fd2000bf05270 */
[----:B------:R-:W-:Y:S05]  /*3020*/  BRA.U !UP0, `(.L_x_5841) ;  /* 0x0000000108a47547 */ /* 0x000fea000b800000 */
[----:B------:R-:W-:-:S09]  /*3030*/  UISETP.NE.AND UP0, UPT, UR4, 0x1d, UPT ;  /* 0x0000001d0400788c */ /* 0x000fd2000bf05270 */
[----:B------:R-:W-:Y:S05]  /*3040*/  BRA.U !UP0, `(.L_x_5842) ;  /* 0x00000001088c7547 */ /* 0x000fea000b800000 */
[----:B------:R-:W-:-:S09]  /*3050*/  UISETP.NE.AND UP0, UPT, UR4, 0x2c, UPT ;  /* 0x0000002c0400788c */ /* 0x000fd2000bf05270 */
[----:B------:R-:W-:Y:S05]  /*3060*/  BRA.U !UP0, `(.L_x_5843) ;  /* 0x0000000108447547 */ /* 0x000fea000b800000 */
.L_x_5813:
        /* <DEDUP_REMOVED lines=16> */
.L_x_5844:
[----:B------:R-:W-:Y:S05]  /*3170*/  BRA `(.L_x_5814) ;  /* 0x00000000005c7947 */ /* 0x000fea0003800000 */
.L_x_5843:
[----:B------:R-:W-:-:S05]  /*3180*/  HADD2.F32 R5, -RZ, R0.H0_H0 ;  /* 0x20000000ff057230 */ /* 0x000fca0000004100 */
[----:B------:R-:W-:-:S04]  /*3190*/  SHF.R.U32.HI R6, RZ, 0x17, R5 ;  /* 0x00000017ff067819 */ /* 0x000fc80000011605 */
[----:B------:R-:W-:-:S04]  /*31a0*/  LOP3.LUT R4, R6, 0xff, RZ, 0xc0, !PT ;  /* 0x000000ff06047812 */ /* 0x000fc800078ec0ff */
        /* <DEDUP_REMOVED lines=13> */
.L_x_5842:
[----:B------:R-:W-:-:S06]  /*3280*/  HADD2.F32 R4, -RZ, R0.H0_H0 ;  /* 0x20000000ff047230 */ /* 0x000fcc0000004100 */
[----:B------:R-:W0:Y:S02]  /*3290*/  F2I.U64.TRUNC R4, R4 ;  /* 0x0000000400047311 */ /* 0x000e24000020d800 */
[----:B0-----:R0:W-:Y:S01]  /*32a0*/  STG.E.64 desc[UR36][R2.64], R4 ;  /* 0x0000000402007986 */ /* 0x0011e2000c101b24 */
[----:B------:R-:W-:Y:S05]  /*32b0*/  BRA `(.L_x_5814) ;  /* 0x00000000000c7947 */ /* 0x000fea0003800000 */
.L_x_5841:
[----:B------:R-:W-:-:S04]  /*32c0*/  HADD2.F32 R0, -RZ, R0.H0_H0 ;  /* 0x20000000ff007230 */ /* 0x000fc80000004100 */
[----:B------:R-:W0:Y:S02]  /*32d0*/  F2I.FTZ.U32.TRUNC.NTZ R5, R0 ;  /* 0x0000000000057305 */ /* 0x000e24000021f000 */
[----:B0-----:R0:W-:Y:S02]  /*32e0*/  STG.E desc[UR36][R2.64], R5 ;  /* 0x0000000502007986 */ /* 0x0011e4000c101924 */
.L_x_5814:
[----:B------:R-:W-:-:S07]  /*32f0*/  IADD3 R17, PT, PT, R17, 0x80, RZ ;  /* 0x0000008011117810 */ /* 0x000fce0007ffe0ff */
.L_x_5773:
[----:B------:R-:W-:Y:S05]  /*3300*/  BSYNC.RECONVERGENT B6 ;  /* 0x0000000000067941 */ /* 0x000fea0003800200 */
.L_x_5772:
        /* <DEDUP_REMOVED lines=307> */
.L_x_5847:
        /* <DEDUP_REMOVED lines=18> */
.L_x_5851:
[----:B------:R-:W2:Y:S02]  /*4760*/  LDG.E.U8 R2, desc[UR36][R2.64] ;  /* 0x0000002402027981 */ /* 0x000ea4000c1e1100 */
[----:B--2---:R-:W-:-:S04]  /*4770*/  I2FP.F32.U32 R0, R2 ;  /* 0x0000000200007245 */ /* 0x004fc80000201000 */
[----:B------:R-:W-:Y:S01]  /*4780*/  F2FP.F16.F32.PACK_AB R0, RZ, R0 ;  /* 0x00000000ff00723e */ /* 0x000fe200000000ff */
[----:B------:R-:W-:Y:S06]  /*4790*/  BRA `(.L_x_5853) ;  /* 0x0000000c007c7947 */ /* 0x000fec0003800000 */
.L_x_5850:
        /* <DEDUP_REMOVED lines=10> */
.L_x_5855:
[----:B------:R-:W2:Y:S02]  /*4840*/  LDG.E R2, desc[UR36][R2.64] ;  /* 0x0000002402027981 */ /* 0x000ea4000c1e1900 */
[----:B--2---:R-:W-:-:S04]  /*4850*/  I2FP.F32.S32 R0, R2 ;  /* 0x0000000200007245 */ /* 0x004fc80000201400 */
[----:B------:R-:W-:Y:S01]  /*4860*/  F2FP.F16.F32.PACK_AB R0, RZ, R0 ;  /* 0x00000000ff00723e */ /* 0x000fe200000000ff */
[----:B------:R-:W-:Y:S06]  /*4870*/  BRA `(.L_x_5853) ;  /* 0x0000000c00447947 */ /* 0x000fec0003800000 */
.L_x_5854:
[----:B------:R-:W2:Y:S02]  /*4880*/  LDG.E.U16 R2, desc[UR36][R2.64] ;  /* 0x0000002402027981 */ /* 0x000ea4000c1e1500 */
[----:B--2---:R-:W0:Y:S02]  /*4890*/  I2F.S16 R0, R2 ;  /* 0x0000000200007306 */ /* 0x004e240000101400 */
[----:B0-----:R-:W-:Y:S01]  /*48a0*/  F2FP.F16.F32.PACK_AB R0, RZ, R0 ;  /* 0x00000000ff00723e */ /* 0x001fe200000000ff */
[----:B------:R-:W-:Y:S06]  /*48b0*/  BRA `(.L_x_5853) ;  /* 0x0000000c00347947 */ /* 0x000fec0003800000 */
.L_x_5849:
        /* <DEDUP_REMOVED lines=9> */
.L_x_5857:
[----:B------:R1:W5:Y:S01]  /*4950*/  LDG.E.U16 R0, desc[UR36][R2.64] ;  /* 0x0000002402007981 */ /* 0x000362000c1e1500 */
[----:B------:R-:W-:Y:S05]  /*4960*/  BRA `(.L_x_5853) ;  /* 0x0000000c00087947 */ /* 0x000fea0003800000 */
.L_x_5856:
        /* <DEDUP_REMOVED lines=9> */
.L_x_5859:
[----:B------:R0:W5:Y:S01]  /*4a00*/  LDG.E.U16 R0, desc[UR36][R2.64] ;  /* 0x0000002402007981 */ /* 0x000162000c1e1500 */
[----:B------:R-:W-:Y:S05]  /*4a10*/  BRA `(.L_x_5853) ;  /* 0x0000000800dc7947 */ /* 0x000fea0003800000 */
.L_x_5858:
        /* <DEDUP_REMOVED lines=8> */
.L_x_5848:
        /* <DEDUP_REMOVED lines=13> */
.L_x_5862:
        /* <DEDUP_REMOVED lines=8> */
.L_x_5861:
        /* <DEDUP_REMOVED lines=27> */
.L_x_5864:
        /* <DEDUP_REMOVED lines=13> */
.L_x_5863:
[----:B------:R-:W2:Y:S02]  /*4e70*/  LDG.E.U16 R0, desc[UR36][R2.64] ;  /* 0x0000002402007981 */ /* 0x000ea4000c1e1500 */
[----:B--2---:R-:W-:-:S04]  /*4e80*/  SHF.L.U32 R0, R0, 0x10, RZ ;  /* 0x0000001000007819 */ /* 0x004fc800000006ff */
[----:B------:R-:W-:Y:S01]  /*4e90*/  F2FP.F16.F32.PACK_AB R0, RZ, R0 ;  /* 0x00000000ff00723e */ /* 0x000fe200000000ff */
[----:B------:R-:W-:Y:S06]  /*4ea0*/  BRA `(.L_x_5853) ;  /* 0x0000000400b87947 */ /* 0x000fec0003800000 */
.L_x_5860:
        /* <DEDUP_REMOVED lines=12> */
.L_x_5867:
        /* <DEDUP_REMOVED lines=21> */
.L_x_5871:
[----:B------:R-:W-:Y:S05]  /*50c0*/  BSYNC.RECONVERGENT B1 ;  /* 0x0000000000017941 */ /* 0x000fea0003800200 */
.L_x_5870:
[----:B------:R-:W-:Y:S01]  /*50d0*/  IMAD.SHL.U32 R0, R0, 0x100000, RZ ;  /* 0x0010000000007824 */ /* 0x000fe200078e00ff */
[----:B------:R-:W-:-:S04]  /*50e0*/  LEA R2, R2, 0x3b800000, 0x17 ;  /* 0x3b80000002027811 */ /* 0x000fc800078eb8ff */
[----:B------:R-:W-:-:S07]  /*50f0*/  LOP3.LUT R0, R2, R0, R7, 0xfe, !PT ;  /* 0x0000000002007212 */ /* 0x000fce00078efe07 */
.L_x_5869:
[----:B------:R-:W-:Y:S05]  /*5100*/  BSYNC.RECONVERGENT B0 ;  /* 0x0000000000007941 */ /* 0x000fea0003800200 */
.L_x_5868:
[----:B------:R-:W-:Y:S01]  /*5110*/  F2FP.F16.F32.PACK_AB R0, RZ, R0 ;  /* 0x00000000ff00723e */ /* 0x000fe200000000ff */
[----:B------:R-:W-:Y:S06]  /*5120*/  BRA `(.L_x_5853) ;  /* 0x0000000400187947 */ /* 0x000fec0003800000 */
.L_x_5866:
        /* <DEDUP_REMOVED lines=21> */
.L_x_5875:
[----:B------:R-:W-:Y:S05]  /*5280*/  BSYNC.RECONVERGENT B1 ;  /* 0x0000000000017941 */ /* 0x000fea0003800200 */
.L_x_5874:
[----:B------:R-:W-:Y:S01]  /*5290*/  IMAD.SHL.U32 R0, R0, 0x200000, RZ ;  /* 0x0020000000007824 */ /* 0x000fe200078e00ff */
[----:B------:R-:W-:-:S04]  /*52a0*/  LEA R2, R2, 0x37800000, 0x17 ;  /* 0x3780000002027811 */ /* 0x000fc800078eb8ff */
[----:B------:R-:W-:-:S07]  /*52b0*/  LOP3.LUT R0, R2, R0, R7, 0xfe, !PT ;  /* 0x0000000002007212 */ /* 0x000fce00078efe07 */
.L_x_5873:
[----:B------:R-:W-:Y:S05]  /*52c0*/  BSYNC.RECONVERGENT B0 ;  /* 0x0000000000007941 */ /* 0x000fea0003800200 */
.L_x_5872:
[----:B------:R-:W-:Y:S01]  /*52d0*/  F2FP.F16.F32.PACK_AB R0, RZ, R0 ;  /* 0x00000000ff00723e */ /* 0x000fe200000000ff */
[----:B------:R-:W-:Y:S06]  /*52e0*/  BRA `(.L_x_5853) ;  /* 0x0000000000a87947 */ /* 0x000fec0003800000 */
.L_x_5865:
        /* <DEDUP_REMOVED lines=14> */
.L_x_5879:
[----:B------:R-:W-:Y:S05]  /*53d0*/  BSYNC.RECONVERGENT B0 ;  /* 0x0000000000007941 */ /* 0x000fea0003800200 */
.L_x_5878:
[----:B------:R-:W-:Y:S01]  /*53e0*/  F2FP.F16.F32.PACK_AB R0, RZ, R0 ;  /* 0x00000000ff00723e */ /* 0x000fe200000000ff */
[----:B------:R-:W-:Y:S06]  /*53f0*/  BRA `(.L_x_5853) ;  /* 0x0000000000647947 */ /* 0x000fec0003800000 */
.L_x_5852:
        /* <DEDUP_REMOVED lines=16> */
.L_x_5880:
[----:B------:R-:W-:Y:S01]  /*5500*/  PRMT R0, RZ, 0x7610, R0 ;  /* 0x00007610ff007816 */ /* 0x000fe20000000000 */
[----:B------:R-:W-:Y:S06]  /*5510*/  BRA `(.L_x_5853) ;  /* 0x00000000001c7947 */ /* 0x000fec0003800000 */
.L_x_5877:
[----:B------:R-:W2:Y:S02]  /*5520*/  LDG.E.64 R2, desc[UR36][R2.64] ;  /* 0x0000002402027981 */ /* 0x000ea4000c1e1b00 */
[----:B--2---:R-:W0:Y:S02]  /*5530*/  I2F.U64 R0, R2 ;  /* 0x0000000200007312 */ /* 0x004e240000301000 */
[----:B0-----:R-:W-:Y:S01]  /*5540*/  F2FP.F16.F32.PACK_AB R0, RZ, R0 ;  /* 0x00000000ff00723e */ /* 0x001fe200000000ff */
[----:B------:R-:W-:Y:S06]  /*5550*/  BRA `(.L_x_5853) ;  /* 0x00000000000c7947 */ /* 0x000fec0003800000 */
.L_x_5876:
[----:B------:R-:W2:Y:S02]  /*5560*/  LDG.E R2, desc[UR36][R2.64] ;  /* 0x0000002402027981 */ /* 0x000ea4000c1e1900 */
[----:B--2---:R-:W-:-:S04]  /*5570*/  I2FP.F32.U32 R0, R2 ;  /* 0x0000000200007245 */ /* 0x004fc80000201000 */
[----:B------:R-:W-:-:S07]  /*5580*/  F2FP.F16.F32.PACK_AB R0, RZ, R0 ;  /* 0x00000000ff00723e */ /* 0x000fce00000000ff */
.L_x_5853:
        /* <DEDUP_REMOVED lines=27> */
.L_x_5884:
[----:B------:R-:W-:-:S06]  /*5740*/  HADD2.F32 R5, -RZ, R0.H0_H0 ;  /* 0x20000000ff057230 */ /* 0x000fcc0000004100 */
[----:B------:R-:W0:Y:S02]  /*5750*/  F2I.S64.TRUNC R4, R5 ;  /* 0x0000000500047311 */ /* 0x000e24000020d900 */
[----:B0-----:R0:W-:Y:S01]  /*5760*/  STG.E.U8 desc[UR36][R2.64], R4 ;  /* 0x0000000402007986 */ /* 0x0011e2000c101124 */
[----:B------:R-:W-:Y:S05]  /*5770*/  BRA `(.L_x_5886) ;  /* 0x0000000c006c7947 */ /* 0x000fea0003800000 */
.L_x_5883:
        /* <DEDUP_REMOVED lines=10> */
.L_x_5888:
[----:B------:R-:W-:-:S04]  /*5820*/  HADD2.F32 R0, -RZ, R0.H0_H0 ;  /* 0x20000000ff007230 */ /* 0x000fc80000004100 */
[----:B------:R-:W0:Y:S02]  /*5830*/  F2I.FTZ.TRUNC.NTZ R5, R0 ;  /* 0x0000000000057305 */ /* 0x000e24000021f100 */
[----:B0-----:R0:W-:Y:S01]  /*5840*/  STG.E desc[UR36][R2.64], R5 ;  /* 0x0000000502007986 */ /* 0x0011e2000c101924 */
[----:B------:R-:W-:Y:S05]  /*5850*/  BRA `(.L_x_5886) ;  /* 0x0000000c00347947 */ /* 0x000fea0003800000 */
.L_x_5887:
[----:B------:R-:W-:-:S04]  /*5860*/  HADD2.F32 R0, -RZ, R0.H0_H0 ;  /* 0x20000000ff007230 */ /* 0x000fc80000004100 */
[----:B------:R-:W0:Y:S02]  /*5870*/  F2I.FTZ.TRUNC.NTZ R5, R0 ;  /* 0x0000000000057305 */ /* 0x000e24000021f100 */
[----:B0-----:R0:W-:Y:S01]  /*5880*/  STG.E.U16 desc[UR36][R2.64], R5 ;  /* 0x0000000502007986 */ /* 0x0011e2000c101524 */
[----:B------:R-:W-:Y:S05]  /*5890*/  BRA `(.L_x_5886) ;  /* 0x0000000c00247947 */ /* 0x000fea0003800000 */
.L_x_5882:
        /* <DEDUP_REMOVED lines=9> */
.L_x_5890:
[----:B------:R0:W-:Y:S01]  /*5930*/  STG.E.U16 desc[UR36][R2.64], R0 ;  /* 0x0000000002007986 */ /* 0x0001e2000c101524 */
[----:B------:R-:W-:Y:S05]  /*5940*/  BRA `(.L_x_5886) ;  /* 0x0000000800f87947 */ /* 0x000fea0003800000 */
.L_x_5889:
[----:B------:R-:W-:-:S09]  /*5950*/  UISETP.NE.AND UP0, UPT, UR4, 0x7, UPT ;  /* 0x000000070400788c */ /* 0x000fd2000bf05270 */
[----:B------:R-:W-:Y:S05]  /*5960*/  BRA.U !UP0, `(.L_x_5891) ;  /* 0x0000000108347547 */ /* 0x000fea000b800000 */
[----:B------:R-:W-:-:S09]  /*5970*/  UISETP.NE.AND UP0, UPT, UR4, 0x8, UPT ;  /* 0x000000080400788c */ /* 0x000fd2000bf05270 */
[----:B------:R-:W-:Y:S05]  /*5980*/  BRA.U !UP0, `(.L_x_5892) ;  /* 0x0000000108187547 */ /* 0x000fea000b800000 */
[----:B------:R-:W-:-:S09]  /*5990*/  UISETP.NE.AND UP0, UPT, UR4, 0x9, UPT ;  /* 0x000000090400788c */ /* 0x000fd2000bf05270 */
[----:B------:R-:W-:Y:S05]  /*59a0*/  BRA.U UP0, `(.L_x_5885) ;  /* 0x0000000500fc7547 */ /* 0x000fea000b800000 */
[----:B------:R-:W-:Y:S01]  /*59b0*/  HADD2.F32 R4, -RZ, R0.H0_H0 ;  /* 0x20000000ff047230 */ /* 0x000fe20000004100 */
[----:B------:R-:W-:-:S05]  /*59c0*/  MOV R5, RZ ;  /* 0x000000ff00057202 */ /* 0x000fca0000000f00 */
[----:B------:R0:W-:Y:S01]  /*59d0*/  STG.E.64 desc[UR36][R2.64], R4 ;  /* 0x0000000402007986 */ /* 0x0001e2000c101b24 */
[----:B------:R-:W-:Y:S05]  /*59e0*/  BRA `(.L_x_5886) ;  /* 0x0000000800d07947 */ /* 0x000fea0003800000 */
.L_x_5892:
[----:B------:R-:W-:-:S05]  /*59f0*/  HADD2.F32 R0, -RZ, R0.H0_H0 ;  /* 0x20000000ff007230 */ /* 0x000fca0000004100 */
[----:B------:R-:W-:-:S04]  /*5a00*/  F2FP.F16.F32.PACK_AB R0, RZ, R0 ;  /* 0x00000000ff00723e */ /* 0x000fc800000000ff */
[----:B------:R-:W-:-:S05]  /*5a10*/  PRMT R0, R0, 0x5410, RZ ;  /* 0x0000541000007816 */ /* 0x000fca00000000ff */
[----:B------:R0:W-:Y:S01]  /*5a20*/  STG.E desc[UR36][R2.64], R0 ;  /* 0x0000000002007986 */ /* 0x0001e2000c101924 */
[----:B------:R-:W-:Y:S05]  /*5a30*/  BRA `(.L_x_5886) ;  /* 0x0000000800bc7947 */ /* 0x000fea0003800000 */
.L_x_5891:
[----:B------:R-:W-:-:S05]  /*5a40*/  HADD2.F32 R4, -RZ, R0.H0_H0 ;  /* 0x20000000ff047230 */ /* 0x000fca0000004100 */
[----:B------:R-:W-:-:S06]  /*5a50*/  FMUL.FTZ R4, R4, 1 ;  /* 0x3f80000004047820 */ /* 0x000fcc0000410000 */
[----:B------:R-:W0:Y:S02]  /*5a60*/  F2F.F64.F32 R4, R4 ;  /* 0x0000000400047310 */ /* 0x000e240000201800 */
[----:B0-----:R0:W-:Y:S01]  /*5a70*/  STG.E.64 desc[UR36][R2.64], R4 ;  /* 0x0000000402007986 */ /* 0x0011e2000c101b24 */
[----:B------:R-:W-:Y:S05]  /*5a80*/  BRA `(.L_x_5886) ;  /* 0x0000000800a87947 */ /* 0x000fea0003800000 */
.L_x_5881:
        /* <DEDUP_REMOVED lines=14> */
.L_x_5896:
[----:B------:R-:W-:Y:S01]  /*5b70*/  HADD2.F32 R5, -RZ, R0.H0_H0 ;  /* 0x20000000ff057230 */ /* 0x000fe20000004100 */
        /* <DEDUP_REMOVED lines=17> */
.L_x_5899:
[----:B------:R-:W-:-:S04]  /*5c90*/  SHF.R.U32.HI R5, RZ, 0x18, R5 ;  /* 0x00000018ff057819 */ /* 0x000fc80000011605 */
[----:B------:R-:W-:-:S07]  /*5ca0*/  LOP3.LUT R0, R0, 0x80, R5, 0xf8, !PT ;  /* 0x0000008000007812 */ /* 0x000fce00078ef805 */
.L_x_5898:
[----:B------:R-:W-:Y:S05]  /*5cb0*/  BSYNC.RECONVERGENT B0 ;  /* 0x0000000000007941 */ /* 0x000fea0003800200 */
.L_x_5897:
[----:B------:R0:W-:Y:S01]  /*5cc0*/  STG.E.U8 desc[UR36][R2.64], R0 ;  /* 0x0000000002007986 */ /* 0x0001e2000c101124 */
[----:B------:R-:W-:Y:S05]  /*5cd0*/  BRA `(.L_x_5886) ;  /* 0x0000000800147947 */ /* 0x000fea0003800000 */
.L_x_5895:
[----:B------:R-:W-:Y:S01]  /*5ce0*/  HADD2.F32 R5, -RZ, R0.H0_H0 ;  /* 0x20000000ff057230 */ /* 0x000fe20000004100 */
[----:B------:R-:W-:Y:S01]  /*5cf0*/  BSSY.RECONVERGENT B0, `(.L_x_5900) ;  /* 0x0000013000007945 */ /* 0x000fe20003800200 */
[----:B------:R-:W-:-:S03]  /*5d00*/  HFMA2 R0, -RZ, RZ, 0, 7.62939453125e-06 ;  /* 0x00000080ff007431 */ /* 0x000fc600000001ff */
        /* <DEDUP_REMOVED lines=15> */
.L_x_5902:
[----:B------:R-:W-:-:S04]  /*5e00*/  SHF.R.U32.HI R5, RZ, 0x18, R5 ;  /* 0x00000018ff057819 */ /* 0x000fc80000011605 */
[----:B------:R-:W-:-:S07]  /*5e10*/  LOP3.LUT R0, R0, 0x80, R5, 0xf8, !PT ;  /* 0x0000008000007812 */ /* 0x000fce00078ef805 */
.L_x_5901:
[----:B------:R-:W-:Y:S05]  /*5e20*/  BSYNC.RECONVERGENT B0 ;  /* 0x0000000000007941 */ /* 0x000fea0003800200 */
.L_x_5900:
[----:B------:R0:W-:Y:S01]  /*5e30*/  STG.E.U8 desc[UR36][R2.64], R0 ;  /* 0x0000000002007986 */ /* 0x0001e2000c101124 */
[----:B------:R-:W-:Y:S05]  /*5e40*/  BRA `(.L_x_5886) ;  /* 0x0000000400b87947 */ /* 0x000fea0003800000 */
.L_x_5894:
[----:B------:R-:W-:-:S09]  /*5e50*/  UISETP.NE.AND UP0, UPT, UR4, 0x1c, UPT ;  /* 0x0000001c0400788c */ /* 0x000fd2000bf05270 */
[----:B------:R-:W-:Y:S05]  /*5e60*/  BRA.U !UP0, `(.L_x_5903) ;  /* 0x0000000108607547 */ /* 0x000fea000b800000 */
[----:B------:R-:W-:-:S09]  /*5e70*/  UISETP.NE.AND UP0, UPT, UR4, 0x1d, UPT ;  /* 0x0000001d0400788c */ /* 0x000fd2000bf05270 */
[----:B------:R-:W-:Y:S05]  /*5e80*/  BRA.U !UP0, `(.L_x_5904) ;  /* 0x0000000108487547 */ /* 0x000fea000b800000 */
[----:B------:R-:W-:-:S09]  /*5e90*/  UISETP.NE.AND UP0, UPT, UR4, 0x2c, UPT ;  /* 0x0000002c0400788c */ /* 0x000fd2000bf05270 */
[----:B------:R-:W-:Y:S05]  /*5ea0*/  BRA.U UP0, `(.L_x_5885) ;  /* 0x0000000100bc7547 */ /* 0x000fea000b800000 */
        /* <DEDUP_REMOVED lines=16> */
.L_x_5904:
[----:B------:R-:W-:-:S06]  /*5fb0*/  HADD2.F32 R4, -RZ, R0.H0_H0 ;  /* 0x20000000ff047230 */ /* 0x000fcc0000004100 */
[----:B------:R-:W0:Y:S02]  /*5fc0*/  F2I.U64.TRUNC R4, R4 ;  /* 0x0000000400047311 */ /* 0x000e24000020d800 */
[----:B0-----:R0:W-:Y:S01]  /*5fd0*/  STG.E.64 desc[UR36][R2.64], R4 ;  /* 0x0000000402007986 */ /* 0x0011e2000c101b24 */
[----:B------:R-:W-:Y:S05]  /*5fe0*/  BRA `(.L_x_5886) ;  /* 0x0000000400507947 */ /* 0x000fea0003800000 */
.L_x_5903:
[----:B------:R-:W-:-:S04]  /*5ff0*/  HADD2.F32 R0, -RZ, R0.H0_H0 ;  /* 0x20000000ff007230 */ /* 0x000fc80000004100 */
[----:B------:R-:W0:Y:S02]  /*6000*/  F2I.FTZ.U32.TRUNC.NTZ R5, R0 ;  /* 0x0000000000057305 */ /* 0x000e24000021f000 */
[----:B0-----:R0:W-:Y:S01]  /*6010*/  STG.E desc[UR36][R2.64], R5 ;  /* 0x0000000502007986 */ /* 0x0011e2000c101924 */
[----:B------:R-:W-:Y:S05]  /*6020*/  BRA `(.L_x_5886) ;  /* 0x0000000400407947 */ /* 0x000fea0003800000 */
.L_x_5893:
        /* <DEDUP_REMOVED lines=11> */
.L_x_5906:
[----:B------:R-:W-:Y:S01]  /*60e0*/  HADD2.F32 R0, -RZ, R0.H0_H0 ;  /* 0x20000000ff007230 */ /* 0x000fe20000004100 */
[----:B------:R-:W-:-:S04]  /*60f0*/  CS2R R6, SRZ ;  /* 0x0000000000067805 */ /* 0x000fc8000001ff00 */
[----:B------:R-:W-:-:S04]  /*6100*/  FMUL.FTZ R0, R0, 1 ;  /* 0x3f80000000007820 */ /* 0x000fc80000410000 */
[----:B------:R-:W0:Y:S02]  /*6110*/  F2F.F64.F32 R4, R0 ;  /* 0x0000000000047310 */ /* 0x000e240000201800 */
[----:B0-----:R4:W-:Y:S01]  /*6120*/  STG.E.128 desc[UR36][R2.64], R4 ;  /* 0x0000000402007986 */ /* 0x0019e2000c101d24 */
[----:B------:R-:W-:Y:S05]  /*6130*/  BRA `(.L_x_5886) ;  /* 0x0000000000fc7947 */ /* 0x000fea0003800000 */
.L_x_5905:
[----:B------:R-:W-:-:S09]  /*6140*/  UISETP.NE.AND UP0, UPT, UR4, 0xf, UPT ;  /* 0x0000000f0400788c */ /* 0x000fd2000bf05270 */
[----:B------:R-:W-:Y:S05]  /*6150*/  BRA.U !UP0, `(.L_x_5907) ;  /* 0x0000000108e87547 */ /* 0x000fea000b800000 */
[----:B------:R-:W-:-:S09]  /*6160*/  UISETP.NE.AND UP0, UPT, UR4, 0x17, UPT ;  /* 0x000000170400788c */ /* 0x000fd2000bf05270 */
[----:B------:R-:W-:Y:S05]  /*6170*/  BRA.U !UP0, `(.L_x_5908) ;  /* 0x0000000108907547 */ /* 0x000fea000b800000 */
[----:B------:R-:W-:-:S09]  /*6180*/  UISETP.NE.AND UP0, UPT, UR4, 0x18, UPT ;  /* 0x000000180400788c */ /* 0x000fd2000bf05270 */
[----:B------:R-:W-:Y:S05]  /*6190*/  BRA.U !UP0, `(.L_x_5909) ;  /* 0x0000000108447547 */ /* 0x000fea000b800000 */
.L_x_5885:
        /* <DEDUP_REMOVED lines=16> */
.L_x_5910:
[----:B------:R-:W-:Y:S05]  /*62a0*/  BRA `(.L_x_5886) ;  /* 0x0000000000a07947 */ /* 0x000fea0003800000 */
.L_x_5909:
[----:B------:R-:W-:Y:S01]  /*62b0*/  HADD2.F32 R7, -RZ, R0.H0_H0 ;  /* 0x20000000ff077230 */ /* 0x000fe20000004100 */
[----:B------:R-:W-:Y:S01]  /*62c0*/  BSSY.RECONVERGENT B0, `(.L_x_5911) ;  /* 0x000000c000007945 */ /* 0x000fe20003800200 */
[----:B------:R-:W-:-:S03]  /*62d0*/  MOV R0, 0x7f ;  /* 0x0000007f00007802 */ /* 0x000fc60000000f00 */
        /* <DEDUP_REMOVED lines=10> */
.L_x_5912:
[----:B------:R-:W-:Y:S05]  /*6380*/  BSYNC.RECONVERGENT B0 ;  /* 0x0000000000007941 */ /* 0x000fea0003800200 */
.L_x_5911:
[----:B------:R-:W-:-:S05]  /*6390*/  LOP3.LUT R5, R0, 0x80, R5, 0xf8, !PT ;  /* 0x0000008000057812 */ /* 0x000fca00078ef805 */
[----:B------:R2:W-:Y:S01]  /*63a0*/  STG.E.U8 desc[UR36][R2.64], R5 ;  /* 0x0000000502007986 */ /* 0x0005e2000c101124 */
[----:B------:R-:W-:Y:S05]  /*63b0*/  BRA `(.L_x_5886) ;  /* 0x00000000005c7947 */ /* 0x000fea0003800000 */
.L_x_5908:
[----:B------:R-:W-:Y:S01]  /*63c0*/  HADD2.F32 R5, -RZ, R0.H0_H0 ;  /* 0x20000000ff057230 */ /* 0x000fe20000004100 */
        /* <DEDUP_REMOVED lines=11> */
.L_x_5914:
[----:B------:R-:W-:Y:S01]  /*6480*/  IMAD.MOV.U32 R0, RZ, RZ, 0x7f ;  /* 0x0000007fff007424 */ /* 0x000fe200078e00ff */
[----:B------:R-:W-:-:S04]  /*6490*/  ISETP.GT.U32.AND P0, PT, R4, 0x7f800000, PT ;  /* 0x7f8000000400780c */ /* 0x000fc80003f04070 */
[----:B------:R-:W-:-:S09]  /*64a0*/  SEL R0, R0, 0x7c, P0 ;  /* 0x0000007c00007807 */ /* 0x000fd20000000000 */
.L_x_5915:
[----:B------:R-:W-:Y:S05]  /*64b0*/  BSYNC.RECONVERGENT B0 ;  /* 0x0000000000007941 */ /* 0x000fea0003800200 */
.L_x_5913:
[----:B------:R-:W-:-:S04]  /*64c0*/  SHF.R.U32.HI R5, RZ, 0x18, R5 ;  /* 0x00000018ff057819 */ /* 0x000fc80000011605 */
[----:B------:R-:W-:-:S05]  /*64d0*/  LOP3.LUT R5, R0, 0x80, R5, 0xf8, !PT ;  /* 0x0000008000057812 */ /* 0x000fca00078ef805 */
[----:B------:R1:W-:Y:S01]  /*64e0*/  STG.E.U8 desc[UR36][R2.64], R5 ;  /* 0x0000000502007986 */ /* 0x0003e2000c101124 */
[----:B------:R-:W-:Y:S05]  /*64f0*/  BRA `(.L_x_5886) ;  /* 0x00000000000c7947 */ /* 0x000fea0003800000 */
.L_x_5907:
[----:B------:R-:W-:-:S05]  /*6500*/  HADD2.F32 R0, -RZ, R0.H0_H0 ;  /* 0x20000000ff007230 */ /* 0x000fca0000004100 */
[----:B------:R-:W-:-:S05]  /*6510*/  F2FP.BF16.F32.PACK_AB R0, RZ, R0 ;  /* 0x00000000ff00723e */ /* 0x000fca00000010ff */
[----:B------:R0:W-:Y:S02]  /*6520*/  STG.E.U16 desc[UR36][R2.64], R0 ;  /* 0x0000000002007986 */ /* 0x0001e4000c101524 */
.L_x_5886:
[----:B------:R-:W-:-:S07]  /*6530*/  VIADD R17, R17, 0x80 ;  /* 0x0000008011117836 */ /* 0x000fce0000000000 */
.L_x_5846:
[----:B------:R-:W-:Y:S05]  /*6540*/  BSYNC.RECONVERGENT B6 ;  /* 0x0000000000067941 */ /* 0x000fea0003800200 */
.L_x_5845:
        /* <DEDUP_REMOVED lines=307> */
.L_x_5918:
        /* <DEDUP_REMOVED lines=18> */
.L_x_5922:
[----:B------:R-:W2:Y:S02]  /*79a0*/  LDG.E.U8 R2, desc[UR36][R2.64] ;  /* 0x0000002402027981 */ /* 0x000ea4000c1e1100 */
[----:B--2---:R-:W-:-:S04]  /*79b0*/  I2FP.F32.U32 R0, R2 ;  /* 0x0000000200007245 */ /* 0x004fc80000201000 */
[----:B------:R-:W-:Y:S01]  /*79c0*/  F2FP.F16.F32.PACK_AB R0, RZ, R0 ;  /* 0x00000000ff00723e */ /* 0x000fe200000000ff */
[----:B------:R-:W-:Y:S06]  /*79d0*/  BRA `(.L_x_5924) ;  /* 0x0000000c007c7947 */ /* 0x000fec0003800000 */
.L_x_5921:
        /* <DEDUP_REMOVED lines=10> */
.L_x_5926:
[----:B------:R-:W2:Y:S02]  /*7a80*/  LDG.E R2, desc[UR36][R2.64] ;  /* 0x0000002402027981 */ /* 0x000ea4000c1e1900 */
[----:B--2---:R-:W-:-:S04]  /*7a90*/  I2FP.F32.S32 R0, R2 ;  /* 0x0000000200007245 */ /* 0x004fc80000201400 */
[----:B------:R-:W-:Y:S01]  /*7aa0*/  F2FP.F16.F32.PACK_AB R0, RZ, R0 ;  /* 0x00000000ff00723e */ /* 0x000fe200000000ff */
[----:B------:R-:W-:Y:S06]  /*7ab0*/  BRA `(.L_x_5924) ;  /* 0x0000000c00447947 */ /* 0x000fec0003800000 */
.L_x_5925:
[----:B------:R-:W2:Y:S02]  /*7ac0*/  LDG.E.U16 R2, desc[UR36][R2.64] ;  /* 0x0000002402027981 */ /* 0x000ea4000c1e1500 */
[----:B--2---:R-:W0:Y:S02]  /*7ad0*/  I2F.S16 R0, R2 ;  /* 0x0000000200007306 */ /* 0x004e240000101400 */
[----:B0-----:R-:W-:Y:S01]  /*7ae0*/  F2FP.F16.F32.PACK_AB R0, RZ, R0 ;  /* 0x00000000ff00723e */ /* 0x001fe200000000ff */
[----:B------:R-:W-:Y:S06]  /*7af0*/  BRA `(.L_x_5924) ;  /* 0x0000000c00347947 */ /* 0x000fec0003800000 */
.L_x_5920:
        /* <DEDUP_REMOVED lines=9> */
.L_x_5928:
[----:B------:R1:W5:Y:S01]  /*7b90*/  LDG.E.U16 R0, desc[UR36][R2.64] ;  /* 0x0000002402007981 */ /* 0x000362000c1e1500 */
[----:B------:R-:W-:Y:S05]  /*7ba0*/  BRA `(.L_x_5924) ;  /* 0x0000000c00087947 */ /* 0x000fea0003800000 */
.L_x_5927:
        /* <DEDUP_REMOVED lines=9> */
.L_x_5930:
[----:B------:R0:W5:Y:S01]  /*7c40*/  LDG.E.U16 R0, desc[UR36][R2.64] ;  /* 0x0000002402007981 */ /* 0x000162000c1e1500 */
[----:B------:R-:W-:Y:S05]  /*7c50*/  BRA `(.L_x_5924) ;  /* 0x0000000800dc7947 */ /* 0x000fea0003800000 */
.L_x_5929:
        /* <DEDUP_REMOVED lines=8> */
.L_x_5919:
        /* <DEDUP_REMOVED lines=13> */
.L_x_5933:
        /* <DEDUP_REMOVED lines=8> */
.L_x_5932:
        /* <DEDUP_REMOVED lines=27> */
.L_x_5935:
        /* <DEDUP_REMOVED lines=13> */
.L_x_5934:
[----:B------:R-:W2:Y:S02]  /*80b0*/  LDG.E.U16 R0, desc[UR36][R2.64] ;  /* 0x0000002402007981 */ /* 0x000ea4000c1e1500 */
[----:B--2---:R-:W-:-:S05]  /*80c0*/  IMAD.U32 R0, R0, 0x10000, RZ ;  /* 0x0001000000007824 */ /* 0x004fca00078e00ff */
[----:B------:R-:W-:Y:S01]  /*80d0*/  F2FP.F16.F32.PACK_AB R0, RZ, R0 ;  /* 0x00000000ff00723e */ /* 0x000fe200000000ff */
[----:B------:R-:W-:Y:S06]  /*80e0*/  BRA `(.L_x_5924) ;  /* 0x0000000400b87947 */ /* 0x000fec0003800000 */
.L_x_5931:
        /* <DEDUP_REMOVED lines=12> */
.L_x_5938:
        /* <DEDUP_REMOVED lines=21> */
.L_x_5942:
[----:B------:R-:W-:Y:S05]  /*8300*/  BSYNC.RECONVERGENT B1 ;  /* 0x0000000000017941 */ /* 0x000fea0003800200 */
.L_x_5941:
[----:B------:R-:W-:Y:S01]  /*8310*/  IMAD.SHL.U32 R0, R0, 0x100000, RZ ;  /* 0x0010000000007824 */ /* 0x000fe200078e00ff */
[----:B------:R-:W-:-:S04]  /*8320*/  LEA R2, R2, 0x3b800000, 0x17 ;  /* 0x3b80000002027811 */ /* 0x000fc800078eb8ff */
[----:B------:R-:W-:-:S07]  /*8330*/  LOP3.LUT R0, R2, R0, R7, 0xfe, !PT ;  /* 0x0000000002007212 */ /* 0x000fce00078efe07 */
.L_x_5940:
[----:B------:R-:W-:Y:S05]  /*8340*/  BSYNC.RECONVERGENT B0 ;  /* 0x0000000000007941 */ /* 0x000fea0003800200 */
.L_x_5939:
[----:B------:R-:W-:Y:S01]  /*8350*/  F2FP.F16.F32.PACK_AB R0, RZ, R0 ;  /* 0x00000000ff00723e */ /* 0x000fe200000000ff */
[----:B------:R-:W-:Y:S06]  /*8360*/  BRA `(.L_x_5924) ;  /* 0x0000000400187947 */ /* 0x000fec0003800000 */
.L_x_5937:
        /* <DEDUP_REMOVED lines=21> */
.L_x_5946:
[----:B------:R-:W-:Y:S05]  /*84c0*/  BSYNC.RECONVERGENT B1 ;  /* 0x0000000000017941 */ /* 0x000fea0003800200 */
.L_x_5945:
[----:B------:R-:W-:Y:S02]  /*84d0*/  SHF.L.U32 R0, R0, 0x15, RZ ;  /* 0x0000001500007819 */ /* 0x000fe400000006ff */
[----:B------:R-:W-:-:S04]  /*84e0*/  LEA R2, R2, 0x37800000, 0x17 ;  /* 0x3780000002027811 */ /* 0x000fc800078eb8ff */
[----:B------:R-:W-:-:S07]  /*84f0*/  LOP3.LUT R0, R2, R0, R7, 0xfe, !PT ;  /* 0x0000000002007212 */ /* 0x000fce00078efe07 */
.L_x_5944:
[----:B------:R-:W-:Y:S05]  /*8500*/  BSYNC.RECONVERGENT B0 ;  /* 0x0000000000007941 */ /* 0x000fea0003800200 */
.L_x_5943:
[----:B------:R-:W-:Y:S01]  /*8510*/  F2FP.F16.F32.PACK_AB R0, RZ, R0 ;  /* 0x00000000ff00723e */ /* 0x000fe200000000ff */
[----:B------:R-:W-:Y:S06]  /*8520*/  BRA `(.L_x_5924) ;  /* 0x0000000000a87947 */ /* 0x000fec0003800000 */
.L_x_5936:
        /* <DEDUP_REMOVED lines=14> */
.L_x_5950:
[----:B------:R-:W-:Y:S05]  /*8610*/  BSYNC.RECONVERGENT B0 ;  /* 0x0000000000007941 */ /* 0x000fea0003800200 */
.L_x_5949:
[----:B------:R-:W-:Y:S01]  /*8620*/  F2FP.F16.F32.PACK_AB R0, RZ, R0 ;  /* 0x00000000ff00723e */ /* 0x000fe200000000ff */
[----:B------:R-:W-:Y:S06]  /*8630*/  BRA `(.L_x_5924) ;  /* 0x0000000000647947 */ /* 0x000fec0003800000 */
.L_x_5923:
        /* <DEDUP_REMOVED lines=16> */
.L_x_5951:
[----:B------:R-:W-:Y:S01]  /*8740*/  PRMT R0, RZ, 0x7610, R0 ;  /* 0x00007610ff007816 */ /* 0x000fe20000000000 */
[----:B------:R-:W-:Y:S06]  /*8750*/  BRA `(.L_x_5924) ;  /* 0x00000000001c7947 */ /* 0x000fec0003800000 */
.L_x_5948:
[----:B------:R-:W2:Y:S02]  /*8760*/  LDG.E.64 R2, desc[UR36][R2.64] ;  /* 0x0000002402027981 */ /* 0x000ea4000c1e1b00 */
[----:B--2---:R-:W0:Y:S02]  /*8770*/  I2F.U64 R0, R2 ;  /* 0x0000000200007312 */ /* 0x004e240000301000 */
[----:B0-----:R-:W-:Y:S01]  /*8780*/  F2FP.F16.F32.PACK_AB R0, RZ, R0 ;  /* 0x00000000ff00723e */ /* 0x001fe200000000ff */
[----:B------:R-:W-:Y:S06]  /*8790*/  BRA `(.L_x_5924) ;  /* 0x00000000000c7947 */ /* 0x000fec0003800000 */
.L_x_5947:
[----:B------:R-:W2:Y:S02]  /*87a0*/  LDG.E R2, desc[UR36][R2.64] ;  /* 0x0000002402027981 */ /* 0x000ea4000c1e1900 */
[----:B--2---:R-:W-:-:S04]  /*87b0*/  I2FP.F32.U32 R0, R2 ;  /* 0x0000000200007245 */ /* 0x004fc80000201000 */
[----:B------:R-:W-:-:S07]  /*87c0*/  F2FP.F16.F32.PACK_AB R0, RZ, R0 ;  /* 0x00000000ff00723e */ /* 0x000fce00000000ff */
.L_x_5924:
        /* <DEDUP_REMOVED lines=8> */
[----:B------:R-:W-:Y:S01]  /*8850*/  @!P0 IMAD.MOV R0, RZ, RZ, -0x1 ;  /* 0xffffffffff008424 */ /* 0x000fe200078e02ff */
[----:B--2---:R-:W-:Y:S02]  /*8860*/  IADD3 R2, P0, PT, R16, UR6, RZ ;  /* 0x0000000610027c10 */ /* 0x004fe4000ff1e0ff */
[----:B------:R-:W-:-:S03]  /*8870*/  @P1 IADD3 R0, PT, PT, R3, RZ, RZ ;  /* 0x000000ff03001210 */ /* 0x000fc60007ffe0ff */
[----:B------:R-:W-:Y:S01]  /*8880*/  IMAD.X R3, RZ, RZ, UR7, P0 ;  /* 0x00000007ff037e24 */ /* 0x000fe200080e06ff */
[----:B------:R-:W-:-:S04]  /*8890*/  I2FP.F32.S32 R0, R0 ;  /* 0x0000000000007245 */ /* 0x000fc80000201400 */
        /* <DEDUP_REMOVED lines=14> */
.L_x_5955:
[----:B------:R-:W-:-:S06]  /*8980*/  HADD2.F32 R5, -RZ, R0.H0_H0 ;  /* 0x20000000ff057230 */ /* 0x000fcc0000004100 */
[----:B------:R-:W0:Y:S02]  /*8990*/  F2I.S64.TRUNC R4, R5 ;  /* 0x0000000500047311 */ /* 0x000e24000020d900 */
[----:B0-----:R4:W-:Y:S01]  /*89a0*/  STG.E.U8 desc[UR36][R2.64], R4 ;  /* 0x0000000402007986 */ /* 0x0019e2000c101124 */
[----:B------:R-:W-:Y:S05]  /*89b0*/  BRA `(.L_x_5957) ;  /* 0x0000000c006c7947 */ /* 0x000fea0003800000 */
.L_x_5954:
        /* <DEDUP_REMOVED lines=10> */
.L_x_5959:
[----:B------:R-:W-:-:S04]  /*8a60*/  HADD2.F32 R0, -RZ, R0.H0_H0 ;  /* 0x20000000ff007230 */ /* 0x000fc80000004100 */
[----:B------:R-:W0:Y:S02]  /*8a70*/  F2I.FTZ.TRUNC.NTZ R5, R0 ;  /* 0x0000000000057305 */ /* 0x000e24000021f100 */
[----:B0-----:R2:W-:Y:S01]  /*8a80*/  STG.E desc[UR36][R2.64], R5 ;  /* 0x0000000502007986 */ /* 0x0015e2000c101924 */
[----:B------:R-:W-:Y:S05]  /*8a90*/  BRA `(.L_x_5957) ;  /* 0x0000000c00347947 */ /* 0x000fea0003800000 */
.L_x_5958:
[----:B------:R-:W-:-:S04]  /*8aa0*/  HADD2.F32 R0, -RZ, R0.H0_H0 ;  /* 0x20000000ff007230 */ /* 0x000fc80000004100 */
[----:B------:R-:W0:Y:S02]  /*8ab0*/  F2I.FTZ.TRUNC.NTZ R5, R0 ;  /* 0x0000000000057305 */ /* 0x000e24000021f100 */
[----:B0-----:R0:W-:Y:S01]  /*8ac0*/  STG.E.U16 desc[UR36][R2.64], R5 ;  /* 0x0000000502007986 */ /* 0x0011e2000c101524 */
[----:B------:R-:W-:Y:S05]  /*8ad0*/  BRA `(.L_x_5957) ;  /* 0x0000000c00247947 */ /* 0x000fea0003800000 */
.L_x_5953:
        /* <DEDUP_REMOVED lines=9> */
.L_x_5961:
[----:B------:R0:W-:Y:S01]  /*8b70*/  STG.E.U16 desc[UR36][R2.64], R0 ;  /* 0x0000000002007986 */ /* 0x0001e2000c101524 */
[----:B------:R-:W-:Y:S05]  /*8b80*/  BRA `(.L_x_5957) ;  /* 0x0000000800f87947 */ /* 0x000fea0003800000 */
.L_x_5960:
[----:B------:R-:W-:-:S09]  /*8b90*/  UISETP.NE.AND UP0, UPT, UR4, 0x7, UPT ;  /* 0x000000070400788c */ /* 0x000fd2000bf05270 */
[----:B------:R-:W-:Y:S05]  /*8ba0*/  BRA.U !UP0, `(.L_x_5962) ;  /* 0x0000000108347547 */ /* 0x000fea000b800000 */
[----:B------:R-:W-:-:S09]  /*8bb0*/  UISETP.NE.AND UP0, UPT, UR4, 0x8, UPT ;  /* 0x000000080400788c */ /* 0x000fd2000bf05270 */
[----:B------:R-:W-:Y:S05]  /*8bc0*/  BRA.U !UP0, `(.L_x_5963) ;  /* 0x0000000108187547 */ /* 0x000fea000b800000 */
[----:B------:R-:W-:-:S09]  /*8bd0*/  UISETP.NE.AND UP0, UPT, UR4, 0x9, UPT ;  /* 0x000000090400788c */ /* 0x000fd2000bf05270 */
[----:B------:R-:W-:Y:S05]  /*8be0*/  BRA.U UP0, `(.L_x_5956) ;  /* 0x0000000500fc7547 */ /* 0x000fea000b800000 */
[----:B------:R-:W-:Y:S02]  /*8bf0*/  HADD2.F32 R4, -RZ, R0.H0_H0 ;  /* 0x20000000ff047230 */ /* 0x000fe40000004100 */
[----:B------:R-:W-:-:S05]  /*8c00*/  IMAD.MOV.U32 R5, RZ, RZ, RZ ;  /* 0x000000ffff057224 */ /* 0x000fca00078e00ff */
[----:B------:R0:W-:Y:S01]  /*8c10*/  STG.E.64 desc[UR36][R2.64], R4 ;  /* 0x0000000402007986 */ /* 0x0001e2000c101b24 */
[----:B------:R-:W-:Y:S05]  /*8c20*/  BRA `(.L_x_5957) ;  /* 0x0000000800d07947 */ /* 0x000fea0003800000 */
.L_x_5963:
[----:B------:R-:W-:-:S05]  /*8c30*/  HADD2.F32 R0, -RZ, R0.H0_H0 ;  /* 0x20000000ff007230 */ /* 0x000fca0000004100 */
[----:B------:R-:W-:-:S04]  /*8c40*/  F2FP.F16.F32.PACK_AB R0, RZ, R0 ;  /* 0x00000000ff00723e */ /* 0x000fc800000000ff */
[----:B------:R-:W-:-:S05]  /*8c50*/  PRMT R0, R0, 0x5410, RZ ;  /* 0x0000541000007816 */ /* 0x000fca00000000ff */
[----:B------:R0:W-:Y:S01]  /*8c60*/  STG.E desc[UR36][R2.64], R0 ;  /* 0x0000000002007986 */ /* 0x0001e2000c101924 */
[----:B------:R-:W-:Y:S05]  /*8c70*/  BRA `(.L_x_5957) ;  /* 0x0000000800bc7947 */ /* 0x000fea0003800000 */
.L_x_5962:
[----:B------:R-:W-:-:S05]  /*8c80*/  HADD2.F32 R4, -RZ, R0.H0_H0 ;  /* 0x20000000ff047230 */ /* 0x000fca0000004100 */
[----:B------:R-:W-:-:S06]  /*8c90*/  FMUL.FTZ R4, R4, 1 ;  /* 0x3f80000004047820 */ /* 0x000fcc0000410000 */
[----:B------:R-:W0:Y:S02]  /*8ca0*/  F2F.F64.F32 R4, R4 ;  /* 0x0000000400047310 */ /* 0x000e240000201800 */
[----:B0-----:R0:W-:Y:S01]  /*8cb0*/  STG.E.64 desc[UR36][R2.64], R4 ;  /* 0x0000000402007986 */ /* 0x0011e2000c101b24 */
[----:B------:R-:W-:Y:S05]  /*8cc0*/  BRA `(.L_x_5957) ;  /* 0x0000000800a87947 */ /* 0x000fea0003800000 */
.L_x_5952:
        /* <DEDUP_REMOVED lines=14> */
.L_x_5967:
[----:B------:R-:W-:Y:S01]  /*8db0*/  HADD2.F32 R5, -RZ, R0.H0_H0 ;  /* 0x20000000ff057230 */ /* 0x000fe20000004100 */
[----:B------:R-:W-:Y:S01]  /*8dc0*/  BSSY.RECONVERGENT B0, `(.L_x_5968) ;  /* 0x0000013000007945 */ /* 0x000fe20003800200 */
[----:B------:R-:W-:-:S03]  /*8dd0*/  MOV R0, 0x80 ;  /* 0x0000008000007802 */ /* 0x000fc60000000f00 */
        /* <DEDUP_REMOVED lines=15> */
.L_x_5970:
[----:B------:R-:W-:-:S04]  /*8ed0*/  SHF.R.U32.HI R5, RZ, 0x18, R5 ;  /* 0x00000018ff057819 */ /* 0x000fc80000011605 */
[----:B------:R-:W-:-:S07]  /*8ee0*/  LOP3.LUT R0, R0, 0x80, R5, 0xf8, !PT ;  /* 0x0000008000007812 */ /* 0x000fce00078ef805 */
.L_x_5969:
[----:B------:R-:W-:Y:S05]  /*8ef0*/  BSYNC.RECONVERGENT B0 ;  /* 0x0000000000007941 */ /* 0x000fea0003800200 */
.L_x_5968:
[----:B------:R0:W-:Y:S01]  /*8f00*/  STG.E.U8 desc[UR36][R2.64], R0 ;  /* 0x0000000002007986 */ /* 0x0001e2000c101124 */
[----:B------:R-:W-:Y:S05]  /*8f10*/  BRA `(.L_x_5957) ;  /* 0x0000000800147947 */ /* 0x000fea0003800000 */
.L_x_5966:
        /* <DEDUP_REMOVED lines=18> */
.L_x_5973:
[----:B------:R-:W-:-:S04]  /*9040*/  SHF.R.U32.HI R5, RZ, 0x18, R5 ;  /* 0x00000018ff057819 */ /* 0x000fc80000011605 */
[----:B------:R-:W-:-:S07]  /*9050*/  LOP3.LUT R0, R0, 0x80, R5, 0xf8, !PT ;  /* 0x0000008000007812 */ /* 0x000fce00078ef805 */
.L_x_5972:
[----:B------:R-:W-:Y:S05]  /*9060*/  BSYNC.RECONVERGENT B0 ;  /* 0x0000000000007941 */ /* 0x000fea0003800200 */
.L_x_5971:
[----:B------:R0:W-:Y:S01]  /*9070*/  STG.E.U8 desc[UR36][R2.64], R0 ;  /* 0x0000000002007986 */ /* 0x0001e2000c101124 */
[----:B------:R-:W-:Y:S05]  /*9080*/  BRA `(.L_x_5957) ;  /* 0x0000000400b87947 */ /* 0x000fea0003800000 */
.L_x_5965:
        /* <DEDUP_REMOVED lines=22> */
.L_x_5975:
[----:B------:R-:W-:-:S06]  /*91f0*/  HADD2.F32 R4, -RZ, R0.H0_H0 ;  /* 0x20000000ff047230 */ /* 0x000fcc0000004100 */
[----:B------:R-:W0:Y:S02]  /*9200*/  F2I.U64.TRUNC R4, R4 ;  /* 0x0000000400047311 */ /* 0x000e24000020d800 */
[----:B0-----:R0:W-:Y:S01]  /*9210*/  STG.E.64 desc[UR36][R2.64], R4 ;  /* 0x0000000402007986 */ /* 0x0011e2000c101b24 */
[----:B------:R-:W-:Y:S05]  /*9220*/  BRA `(.L_x_5957) ;  /* 0x0000000400507947 */ /* 0x000fea0003800000 */
.L_x_5974:
[----:B------:R-:W-:-:S04]  /*9230*/  HADD2.F32 R0, -RZ, R0.H0_H0 ;  /* 0x20000000ff007230 */ /* 0x000fc80000004100 */
[----:B------:R-:W0:Y:S02]  /*9240*/  F2I.FTZ.U32.TRUNC.NTZ R5, R0 ;  /* 0x0000000000057305 */ /* 0x000e24000021f000 */
[----:B0-----:R0:W-:Y:S01]  /*9250*/  STG.E desc[UR36][R2.64], R5 ;  /* 0x0000000502007986 */ /* 0x0011e2000c101924 */
[----:B------:R-:W-:Y:S05]  /*9260*/  BRA `(.L_x_5957) ;  /* 0x0000000400407947 */ /* 0x000fea0003800000 */
.L_x_5964:
        /* <DEDUP_REMOVED lines=11> */
.L_x_5977:
[----:B------:R-:W-:Y:S01]  /*9320*/  HADD2.F32 R0, -RZ, R0.H0_H0 ;  /* 0x20000000ff007230 */ /* 0x000fe20000004100 */
[----:B------:R-:W-:-:S04]  /*9330*/  CS2R R6, SRZ ;  /* 0x0000000000067805 */ /* 0x000fc8000001ff00 */
[----:B------:R-:W-:-:S04]  /*9340*/  FMUL.FTZ R0, R0, 1 ;  /* 0x3f80000000007820 */ /* 0x000fc80000410000 */
[----:B------:R-:W0:Y:S02]  /*9350*/  F2F.F64.F32 R4, R0 ;  /* 0x0000000000047310 */ /* 0x000e240000201800 */
[----:B0-----:R0:W-:Y:S01]  /*9360*/  STG.E.128 desc[UR36][R2.64], R4 ;  /* 0x0000000402007986 */ /* 0x0011e2000c101d24 */
[----:B------:R-:W-:Y:S05]  /*9370*/  BRA `(.L_x_5957) ;  /* 0x0000000000fc7947 */ /* 0x000fea0003800000 */
.L_x_5976:
[----:B------:R-:W-:-:S09]  /*9380*/  UISETP.NE.AND UP0, UPT, UR4, 0xf, UPT ;  /* 0x0000000f0400788c */ /* 0x000fd2000bf05270 */
[----:B------:R-:W-:Y:S05]  /*9390*/  BRA.U !UP0, `(.L_x_5978) ;  /* 0x0000000108e87547 */ /* 0x000fea000b800000 */
[----:B------:R-:W-:-:S09]  /*93a0*/  UISETP.NE.AND UP0, UPT, UR4, 0x17, UPT ;  /* 0x000000170400788c */ /* 0x000fd2000bf05270 */
[----:B------:R-:W-:Y:S05]  /*93b0*/  BRA.U !UP0, `(.L_x_5979) ;  /* 0x0000000108907547 */ /* 0x000fea000b800000 */
[----:B------:R-:W-:-:S09]  /*93c0*/  UISETP.NE.AND UP0, UPT, UR4, 0x18, UPT ;  /* 0x000000180400788c */ /* 0x000fd2000bf05270 */
[----:B------:R-:W-:Y:S05]  /*93d0*/  BRA.U !UP0, `(.L_x_5980) ;  /* 0x0000000108447547 */ /* 0x000fea000b800000 */
.L_x_5956:
        /* <DEDUP_REMOVED lines=16> */
.L_x_5981:
[----:B------:R-:W-:Y:S05]  /*94e0*/  BRA `(.L_x_5957) ;  /* 0x0000000000a07947 */ /* 0x000fea0003800000 */
.L_x_5980:
[----:B------:R-:W-:Y:S01]  /*94f0*/  HADD2.F32 R7, -RZ, R0.H0_H0 ;  /* 0x20000000ff077230 */ /* 0x000fe20000004100 */
        /* <DEDUP_REMOVED lines=12> */
.L_x_5983:
[----:B------:R-:W-:Y:S05]  /*95c0*/  BSYNC.RECONVERGENT B0 ;  /* 0x0000000000007941 */ /* 0x000fea0003800200 */
.L_x_5982:
[----:B------:R-:W-:-:S05]  /*95d0*/  LOP3.LUT R5, R0, 0x80, R5, 0xf8, !PT ;  /* 0x0000008000057812 */ /* 0x000fca00078ef805 */
[----:B------:R0:W-:Y:S01]  /*95e0*/  STG.E.U8 desc[UR36][R2.64], R5 ;  /* 0x0000000502007986 */ /* 0x0001e2000c101124 */
[----:B------:R-:W-:Y:S05]  /*95f0*/  BRA `(.L_x_5957) ;  /* 0x00000000005c7947 */ /* 0x000fea0003800000 */
.L_x_5979:
        /* <DEDUP_REMOVED lines=12> */
.L_x_5985:
[----:B------:R-:W-:Y:S02]  /*96c0*/  ISETP.GT.U32.AND P0, PT, R4, 0x7f800000, PT ;  /* 0x7f8000000400780c */ /* 0x000fe40003f04070 */
[----:B------:R-:W-:-:S04]  /*96d0*/  MOV R0, 0x7f ;  /* 0x0000007f00007802 */ /* 0x000fc80000000f00 */
[----:B------:R-:W-:-:S07]  /*96e0*/  SEL R0, R0, 0x7c, P0 ;  /* 0x0000007c00007807 */ /* 0x000fce0000000000 */
.L_x_5986:
[----:B------:R-:W-:Y:S05]  /*96f0*/  BSYNC.RECONVERGENT B0 ;  /* 0x0000000000007941 */ /* 0x000fea0003800200 */
.L_x_5984:
[----:B------:R-:W-:-:S04]  /*9700*/  SHF.R.U32.HI R5, RZ, 0x18, R5 ;  /* 0x00000018ff057819 */ /* 0x000fc80000011605 */
[----:B------:R-:W-:-:S05]  /*9710*/  LOP3.LUT R5, R0, 0x80, R5, 0xf8, !PT ;  /* 0x0000008000057812 */ /* 0x000fca00078ef805 */
[----:B------:R0:W-:Y:S01]  /*9720*/  STG.E.U8 desc[UR36][R2.64], R5 ;  /* 0x0000000502007986 */ /* 0x0001e2000c101124 */
[----:B------:R-:W-:Y:S05]  /*9730*/  BRA `(.L_x_5957) ;  /* 0x00000000000c7947 */ /* 0x000fea0003800000 */
.L_x_5978:
[----:B------:R-:W-:-:S05]  /*9740*/  HADD2.F32 R0, -RZ, R0.H0_H0 ;  /* 0x20000000ff007230 */ /* 0x000fca0000004100 */
[----:B------:R-:W-:-:S05]  /*9750*/  F2FP.BF16.F32.PACK_AB R0, RZ, R0 ;  /* 0x00000000ff00723e */ /* 0x000fca00000010ff */
[----:B------:R0:W-:Y:S02]  /*9760*/  STG.E.U16 desc[UR36][R2.64], R0 ;  /* 0x0000000002007986 */ /* 0x0001e4000c101524 */
.L_x_5957:
[----:B------:R-:W-:-:S07]  /*9770*/  VIADD R17, R17, 0x80 ;  /* 0x0000008011117836 */ /* 0x000fce0000000000 */
.L_x_5917:
[----:B------:R-:W-:Y:S05]  /*9780*/  BSYNC.RECONVERGENT B6 ;  /* 0x0000000000067941 */ /* 0x000fea0003800200 */
.L_x_5916:
        /* <DEDUP_REMOVED lines=306> */
.L_x_5987:
        /* <DEDUP_REMOVED lines=20> */
.L_x_5991:
[----:B------:R-:W2:Y:S02]  /*abf0*/  LDG.E.U8 R2, desc[UR36][R2.64] ;  /* 0x0000002402027981 */ /* 0x000ea4000c1e1100 */
[----:B--2---:R-:W-:-:S04]  /*ac00*/  I2FP.F32.U32 R0, R2 ;  /* 0x0000000200007245 */ /* 0x004fc80000201000 */
[----:B------:R-:W-:Y:S01]  /*ac10*/  F2FP.F16.F32.PACK_AB R0, RZ, R0 ;  /* 0x00000000ff00723e */ /* 0x000fe200000000ff */
[----:B------:R-:W-:Y:S06]  /*ac20*/  BRA `(.L_x_5993) ;  /* 0x0000000c007c7947 */ /* 0x000fec0003800000 */
.L_x_5990:
        /* <DEDUP_REMOVED lines=10> */
.L_x_5995:
[----:B------:R-:W2:Y:S02]  /*acd0*/  LDG.E R2, desc[UR36][R2.64] ;  /* 0x0000002402027981 */ /* 0x000ea4000c1e1900 */
[----:B--2---:R-:W-:-:S04]  /*ace0*/  I2FP.F32.S32 R0, R2 ;  /* 0x0000000200007245 */ /* 0x004fc80000201400 */
[----:B------:R-:W-:Y:S01]  /*acf0*/  F2FP.F16.F32.PACK_AB R0, RZ, R0 ;  /* 0x00000000ff00723e */ /* 0x000fe200000000ff */
[----:B------:R-:W-:Y:S06]  /*ad00*/  BRA `(.L_x_5993) ;  /* 0x0000000c00447947 */ /* 0x000fec0003800000 */
.L_x_5994:
[----:B------:R-:W2:Y:S02]  /*ad10*/  LDG.E.U16 R2, desc[UR36][R2.64] ;  /* 0x0000002402027981 */ /* 0x000ea4000c1e1500 */
[----:B--2---:R-:W0:Y:S02]  /*ad20*/  I2F.S16 R0, R2 ;  /* 0x0000000200007306 */ /* 0x004e240000101400 */
[----:B0-----:R-:W-:Y:S01]  /*ad30*/  F2FP.F16.F32.PACK_AB R0, RZ, R0 ;  /* 0x00000000ff00723e */ /* 0x001fe200000000ff */
[----:B------:R-:W-:Y:S06]  /*ad40*/  BRA `(.L_x_5993) ;  /* 0x0000000c00347947 */ /* 0x000fec0003800000 */
.L_x_5989:
        /* <DEDUP_REMOVED lines=9> */
.L_x_5997:
[----:B------:R1:W5:Y:S01]  /*ade0*/  LDG.E.U16 R0, desc[UR36][R2.64] ;  /* 0x0000002402007981 */ /* 0x000362000c1e1500 */
[----:B------:R-:W-:Y:S05]  /*adf0*/  BRA `(.L_x_5993) ;  /* 0x0000000c00087947 */ /* 0x000fea0003800000 */
.L_x_5996:
        /* <DEDUP_REMOVED lines=9> */
.L_x_5999:
[----:B------:R0:W5:Y:S01]  /*ae90*/  LDG.E.U16 R0, desc[UR36][R2.64] ;  /* 0x0000002402007981 */ /* 0x000162000c1e1500 */
[----:B------:R-:W-:Y:S05]  /*aea0*/  BRA `(.L_x_5993) ;  /* 0x0000000800dc7947 */ /* 0x000fea0003800000 */
.L_x_5998:
        /* <DEDUP_REMOVED lines=8> */
.L_x_5988:
        /* <DEDUP_REMOVED lines=13> */
.L_x_6002:
        /* <DEDUP_REMOVED lines=8> */
.L_x_6001:
        /* <DEDUP_REMOVED lines=27> */
.L_x_6004:
        /* <DEDUP_REMOVED lines=13> */
.L_x_6003:
[----:B------:R-:W2:Y:S02]  /*b300*/  LDG.E.U16 R0, desc[UR36][R2.64] ;  /* 0x0000002402007981 */ /* 0x000ea4000c1e1500 */
[----:B--2---:R-:W-:-:S05]  /*b310*/  IMAD.U32 R0, R0, 0x10000, RZ ;  /* 0x0001000000007824 */ /* 0x004fca00078e00ff */
[----:B------:R-:W-:Y:S01]  /*b320*/  F2FP.F16.F32.PACK_AB R0, RZ, R0 ;  /* 0x00000000ff00723e */ /* 0x000fe200000000ff */
[----:B------:R-:W-:Y:S06]  /*b330*/  BRA `(.L_x_5993) ;  /* 0x0000000400b87947 */ /* 0x000fec0003800000 */
.L_x_6000:
        /* <DEDUP_REMOVED lines=12> */
.L_x_6007:
        /* <DEDUP_REMOVED lines=21> */
.L_x_6011:
[----:B------:R-:W-:Y:S05]  /*b550*/  BSYNC.RECONVERGENT B1 ;  /* 0x0000000000017941 */ /* 0x000fea0003800200 */
.L_x_6010:
[----:B------:R-:W-:Y:S01]  /*b560*/  IMAD.SHL.U32 R0, R0, 0x100000, RZ ;  /* 0x0010000000007824 */ /* 0x000fe200078e00ff */
[----:B------:R-:W-:-:S04]  /*b570*/  LEA R2, R2, 0x3b800000, 0x17 ;  /* 0x3b80000002027811 */ /* 0x000fc800078eb8ff */
[----:B------:R-:W-:-:S07]  /*b580*/  LOP3.LUT R0, R2, R0, R7, 0xfe, !PT ;  /* 0x0000000002007212 */ /* 0x000fce00078efe07 */
.L_x_6009:
[----:B------:R-:W-:Y:S05]  /*b590*/  BSYNC.RECONVERGENT B0 ;  /* 0x0000000000007941 */ /* 0x000fea0003800200 */
.L_x_6008:
[----:B------:R-:W-:Y:S01]  /*b5a0*/  F2FP.F16.F32.PACK_AB R0, RZ, R0 ;  /* 0x00000000ff00723e */ /* 0x000fe200000000ff */
[----:B------:R-:W-:Y:S06]  /*b5b0*/  BRA `(.L_x_5993) ;  /* 0x0000000400187947 */ /* 0x000fec0003800000 */
.L_x_6006:
        /* <DEDUP_REMOVED lines=21> */
.L_x_6015:
[----:B------:R-:W-:Y:S05]  /*b710*/  BSYNC.RECONVERGENT B1 ;  /* 0x0000000000017941 */ /* 0x000fea0003800200 */
.L_x_6014:
[----:B------:R-:W-:Y:S02]  /*b720*/  SHF.L.U32 R0, R0, 0x15, RZ ;  /* 0x0000001500007819 */ /* 0x000fe400000006ff */
[----:B------:R-:W-:-:S04]  /*b730*/  LEA R2, R2, 0x37800000, 0x17 ;  /* 0x3780000002027811 */ /* 0x000fc800078eb8ff */
[----:B------:R-:W-:-:S07]  /*b740*/  LOP3.LUT R0, R2, R0, R7, 0xfe, !PT ;  /* 0x0000000002007212 */ /* 0x000fce00078efe07 */
.L_x_6013:
[----:B------:R-:W-:Y:S05]  /*b750*/  BSYNC.RECONVERGENT B0 ;  /* 0x0000000000007941 */ /* 0x000fea0003800200 */
.L_x_6012:
[----:B------:R-:W-:Y:S01]  /*b760*/  F2FP.F16.F32.PACK_AB R0, RZ, R0 ;  /* 0x00000000ff00723e */ /* 0x000fe200000000ff */
[----:B------:R-:W-:Y:S06]  /*b770*/  BRA `(.L_x_5993) ;  /* 0x0000000000a87947 */ /* 0x000fec0003800000 */
.L_x_6005:
        /* <DEDUP_REMOVED lines=14> */
.L_x_6019:
[----:B------:R-:W-:Y:S05]  /*b860*/  BSYNC.RECONVERGENT B0 ;  /* 0x0000000000007941 */ /* 0x000fea0003800200 */
.L_x_6018:
[----:B------:R-:W-:Y:S01]  /*b870*/  F2FP.F16.F32.PACK_AB R0, RZ, R0 ;  /* 0x00000000ff00723e */ /* 0x000fe200000000ff */
[----:B------:R-:W-:Y:S06]  /*b880*/  BRA `(.L_x_5993) ;  /* 0x0000000000647947 */ /* 0x000fec0003800000 */
.L_x_5992:
        /* <DEDUP_REMOVED lines=16> */
.L_x_6020:
[----:B------:R-:W-:Y:S01]  /*b990*/  PRMT R0, RZ, 0x7610, R0 ;  /* 0x00007610ff007816 */ /* 0x000fe20000000000 */
[----:B------:R-:W-:Y:S06]  /*b9a0*/  BRA `(.L_x_5993) ;  /* 0x00000000001c7947 */ /* 0x000fec0003800000 */
.L_x_6017:
[----:B------:R-:W2:Y:S02]  /*b9b0*/  LDG.E.64 R2, desc[UR36][R2.64] ;  /* 0x0000002402027981 */ /* 0x000ea4000c1e1b00 */
[----:B--2---:R-:W0:Y:S02]  /*b9c0*/  I2F.U64 R0, R2 ;  /* 0x0000000200007312 */ /* 0x004e240000301000 */
[----:B0-----:R-:W-:Y:S01]  /*b9d0*/  F2FP.F16.F32.PACK_AB R0, RZ, R0 ;  /* 0x00000000ff00723e */ /* 0x001fe200000000ff */
[----:B------:R-:W-:Y:S06]  /*b9e0*/  BRA `(.L_x_5993) ;  /* 0x00000000000c7947 */ /* 0x000fec0003800000 */
.L_x_6016:
[----:B------:R-:W2:Y:S02]  /*b9f0*/  LDG.E R2, desc[UR36][R2.64] ;  /* 0x0000002402027981 */ /* 0x000ea4000c1e1900 */
[----:B--2---:R-:W-:-:S04]  /*ba00*/  I2FP.F32.U32 R0, R2 ;  /* 0x0000000200007245 */ /* 0x004fc80000201000 */
[----:B------:R-:W-:-:S07]  /*ba10*/  F2FP.F16.F32.PACK_AB R0, RZ, R0 ;  /* 0x00000000ff00723e */ /* 0x000fce00000000ff */
.L_x_5993:
[----:B-----5:R-:W-:Y:S01]  /*ba20*/  HADD2.F32 R0, -RZ, R0.H0_H0 ;  /* 0x20000000ff007230 */ /* 0x020fe20000004100 */
[----:B------:R-:W-:-:S04]  /*ba30*/  UPRMT UR4, UR42, 0x9910, URZ ;  /* 0x000099102a047896 */ /* 0x000fc800080000ff */
[C---:B------:R-:W-:Y:S01]  /*ba40*/  FSETP.GT.FTZ.AND P0, PT, R0.reuse, RZ, PT ;  /* 0x000000ff0000720b */ /* 0x040fe20003f14000 */
[----:B------:R-:W-:Y:S01]  /*ba50*/  UISETP.GT.AND UP0, UPT, UR4, 0x9, UPT ;  /* 0x000000090400788c */ /* 0x000fe2000bf04270 */
[----:B------:R-:W-:Y:S02]  /*ba60*/  FSETP.GEU.FTZ.AND P1, PT, R0, RZ, PT ;  /* 0x000000ff0000720b */ /* 0x000fe40003f3e000 */
[----:B01----:R-:W-:Y:S02]  /*ba70*/  SEL R2, RZ, 0x1, !P0 ;  /* 0x00000001ff027807 */ /* 0x003fe40004000000 */
[----:B------:R-:W-:-:S07]  /*ba80*/  MOV R0, RZ ;  /* 0x000000ff00007202 */ /* 0x000fce0000000f00 */
[----:B------:R-:W-:Y:S02]  /*ba90*/  @!P0 IMAD.MOV R0, RZ, RZ, -0x1 ;  /* 0xffffffffff008424 */ /* 0x000fe400078e02ff */
[----:B------:R-:W-:-:S04]  /*baa0*/  @P1 IADD3 R0, PT, PT, R2, RZ, RZ ;  /* 0x000000ff02001210 */ /* 0x000fc80007ffe0ff */
        /* <DEDUP_REMOVED lines=13> */
[----:B0-----:R-:W-:Y:S01]  /*bb80*/  STG.E.U8 desc[UR36][R16.64], R3 ;  /* 0x0000000310007986 */ /* 0x001fe2000c101124 */
[----:B------:R-:W-:Y:S05]  /*bb90*/  EXIT ;  /* 0x000000000000794d */ /* 0x000fea0003800000 */
.L_x_6024:
[----:B------:R-:W-:-:S06]  /*bba0*/  HADD2.F32 R3, -RZ, R0.H0_H0 ;  /* 0x20000000ff037230 */ /* 0x000fcc0000004100 */
[----:B------:R-:W0:Y:S02]  /*bbb0*/  F2I.S64.TRUNC R2, R3 ;  /* 0x0000000300027311 */ /* 0x000e24000020d900 */
[----:B0-----:R-:W-:Y:S01]  /*bbc0*/  STG.E.U8 desc[UR36][R16.64], R2 ;  /* 0x0000000210007986 */ /* 0x001fe2000c101124 */
[----:B------:R-:W-:Y:S05]  /*bbd0*/  EXIT ;  /* 0x000000000000794d */ /* 0x000fea0003800000 */
.L_x_6023:
        /* <DEDUP_REMOVED lines=8> */
[----:B0-----:R-:W-:Y:S01]  /*bc60*/  STG.E.64 desc[UR36][R16.64], R2 ;  /* 0x0000000210007986 */ /* 0x001fe2000c101b24 */
[----:B------:R-:W-:Y:S05]  /*bc70*/  EXIT ;  /* 0x000000000000794d */ /* 0x000fea0003800000 */
.L_x_6027:
[----:B------:R-:W-:-:S04]  /*bc80*/  HADD2.F32 R0, -RZ, R0.H0_H0 ;  /* 0x20000000ff007230 */ /* 0x000fc80000004100 */
[----:B------:R-:W0:Y:S02]  /*bc90*/  F2I.FTZ.TRUNC.NTZ R3, R0 ;  /* 0x0000000000037305 */ /* 0x000e24000021f100 */
[----:B0-----:R-:W-:Y:S01]  /*bca0*/  STG.E desc[UR36][R16.64], R3 ;  /* 0x0000000310007986 */ /* 0x001fe2000c101924 */
[----:B------:R-:W-:Y:S05]  /*bcb0*/  EXIT ;  /* 0x000000000000794d */ /* 0x000fea0003800000 */
.L_x_6026:
[----:B------:R-:W-:-:S04]  /*bcc0*/  HADD2.F32 R0, -RZ, R0.H0_H0 ;  /* 0x20000000ff007230 */ /* 0x000fc80000004100 */
[----:B------:R-:W0:Y:S02]  /*bcd0*/  F2I.FTZ.TRUNC.NTZ R3, R0 ;  /* 0x0000000000037305 */ /* 0x000e24000021f100 */
[----:B0-----:R-:W-:Y:S01]  /*bce0*/  STG.E.U16 desc[UR36][R16.64], R3 ;  /* 0x0000000310007986 */ /* 0x001fe2000c101524 */
[----:B------:R-:W-:Y:S05]  /*bcf0*/  EXIT ;  /* 0x000000000000794d */ /* 0x000fea0003800000 */
.L_x_6022:
[----:B------:R-:W-:-:S09]  /*bd00*/  UISETP.GT.AND UP0, UPT, UR4, 0x6, UPT ;  /* 0x000000060400788c */ /* 0x000fd2000bf04270 */
[----:B------:R-:W-:Y:S05]  /*bd10*/  BRA.U UP0, `(.L_x_6028) ;  /* 0x0000000100247547 */ /* 0x000fea000b800000 */
[----:B------:R-:W-:-:S09]  /*bd20*/  UISETP.NE.AND UP0, UPT, UR4, 0x5, UPT ;  /* 0x000000050400788c */ /* 0x000fd2000bf05270 */
[----:B------:R-:W-:Y:S05]  /*bd30*/  BRA.U !UP0, `(.L_x_6029) ;  /* 0x0000000108147547 */ /* 0x000fea000b800000 */
[----:B------:R-:W-:-:S09]  /*bd40*/  UISETP.NE.AND UP0, UPT, UR4, 0x6, UPT ;  /* 0x000000060400788c */ /* 0x000fd2000bf05270 */
[----:B------:R-:W-:Y:S05]  /*bd50*/  BRA.U UP0, `(.L_x_6025) ;  /* 0x0000000900287547 */ /* 0x000fea000b800000 */
[----:B------:R-:W-:-:S05]  /*bd60*/  HADD2.F32 R3, -RZ, R0.H0_H0 ;  /* 0x20000000ff037230 */ /* 0x000fca0000004100 */
[----:B------:R-:W-:Y:S01]  /*bd70*/  STG.E desc[UR36][R16.64], R3 ;  /* 0x0000000310007986 */ /* 0x000fe2000c101924 */
[----:B------:R-:W-:Y:S05]  /*bd80*/  EXIT ;  /* 0x000000000000794d */ /* 0x000fea0003800000 */
.L_x_6029:
[----:B------:R-:W-:Y:S01]  /*bd90*/  STG.E.U16 desc[UR36][R16.64], R0 ;  /* 0x0000000010007986 */ /* 0x000fe2000c101524 */
[----:B------:R-:W-:Y:S05]  /*bda0*/  EXIT ;  /* 0x000000000000794d */ /* 0x000fea0003800000 */
.L_x_6028:
        /* <DEDUP_REMOVED lines=8> */
[----:B------:R-:W-:Y:S01]  /*be30*/  STG.E.64 desc[UR36][R16.64], R2 ;  /* 0x0000000210007986 */ /* 0x000fe2000c101b24 */
[----:B------:R-:W-:Y:S05]  /*be40*/  EXIT ;  /* 0x000000000000794d */ /* 0x000fea0003800000 */
.L_x_6031:
[----:B------:R-:W-:-:S05]  /*be50*/  HADD2.F32 R0, -RZ, R0.H0_H0 ;  /* 0x20000000ff007230 */ /* 0x000fca0000004100 */
[----:B------:R-:W-:-:S04]  /*be60*/  F2FP.F16.F32.PACK_AB R0, RZ, R0 ;  /* 0x00000000ff00723e */ /* 0x000fc800000000ff */
[----:B------:R-:W-:-:S05]  /*be70*/  PRMT R0, R0, 0x5410, RZ ;  /* 0x0000541000007816 */ /* 0x000fca00000000ff */
[----:B------:R-:W-:Y:S01]  /*be80*/  STG.E desc[UR36][R16.64], R0 ;  /* 0x0000000010007986 */ /* 0x000fe2000c101924 */
[----:B------:R-:W-:Y:S05]  /*be90*/  EXIT ;  /* 0x000000000000794d */ /* 0x000fea0003800000 */
.L_x_6030:
[----:B------:R-:W-:-:S05]  /*bea0*/  HADD2.F32 R2, -RZ, R0.H0_H0 ;  /* 0x20000000ff027230 */ /* 0x000fca0000004100 */
[----:B------:R-:W-:-:S06]  /*beb0*/  FMUL.FTZ R2, R2, 1 ;  /* 0x3f80000002027820 */ /* 0x000fcc0000410000 */
[----:B------:R-:W0:Y:S02]  /*bec0*/  F2F.F64.F32 R2, R2 ;  /* 0x0000000200027310 */ /* 0x000e240000201800 */
[----:B0-----:R-:W-:Y:S01]  /*bed0*/  STG.E.64 desc[UR36][R16.64], R2 ;  /* 0x0000000210007986 */ /* 0x001fe2000c101b24 */
[----:B------:R-:W-:Y:S05]  /*bee0*/  EXIT ;  /* 0x000000000000794d */ /* 0x000fea0003800000 */
.L_x_6021:
        /* <DEDUP_REMOVED lines=12> */
[----:B0-----:R-:W-:Y:S01]  /*bfb0*/  STG.E.U16 desc[UR36][R16.64], R3 ;  /* 0x0000000310007986 */ /* 0x001fe2000c101524 */
[----:B------:R-:W-:Y:S05]  /*bfc0*/  EXIT ;  /* 0x000000000000794d */ /* 0x000fea0003800000 */
.L_x_6035:
        /* <DEDUP_REMOVED lines=17> */
.L_x_6038:
[----:B------:R-:W-:-:S04]  /*c0e0*/  SHF.R.U32.HI R3, RZ, 0x18, R3 ;  /* 0x00000018ff037819 */ /* 0x000fc80000011603 */
[----:B------:R-:W-:-:S04]  /*c0f0*/  LOP3.LUT R0, R0, 0x80, R3, 0xf8, !PT ;  /* 0x0000008000007812 */ /* 0x000fc800078ef803 */
[----:B------:R-:W-:-:S07]  /*c100*/  PRMT R8, R0, 0x7610, R8 ;  /* 0x0000761000087816 */ /* 0x000fce0000000008 */
.L_x_6037:
[----:B------:R-:W-:Y:S05]  /*c110*/  BSYNC.RECONVERGENT B0 ;  /* 0x0000000000007941 */ /* 0x000fea0003800200 */
.L_x_6036:
[----:B------:R-:W-:Y:S01]  /*c120*/  STG.E.U8 desc[UR36][R16.64], R8 ;  /* 0x0000000810007986 */ /* 0x000fe2000c101124 */
[----:B------:R-:W-:Y:S05]  /*c130*/  EXIT ;  /* 0x000000000000794d */ /* 0x000fea0003800000 */
.L_x_6034:
        /* <DEDUP_REMOVED lines=17> */
.L_x_6041:
[----:B------:R-:W-:-:S04]  /*c250*/  SHF.R.U32.HI R3, RZ, 0x18, R3 ;  /* 0x00000018ff037819 */ /* 0x000fc80000011603 */
[----:B------:R-:W-:-:S04]  /*c260*/  LOP3.LUT R0, R0, 0x80, R3, 0xf8, !PT ;  /* 0x0000008000007812 */ /* 0x000fc800078ef803 */
[----:B------:R-:W-:-:S07]  /*c270*/  PRMT R8, R0, 0x7610, R8 ;  /* 0x0000761000087816 */ /* 0x000fce0000000008 */
.L_x_6040:
[----:B------:R-:W-:Y:S05]  /*c280*/  BSYNC.RECONVERGENT B0 ;  /* 0x0000000000007941 */ /* 0x000fea0003800200 */
.L_x_6039:
[----:B------:R-:W-:Y:S01]  /*c290*/  STG.E.U8 desc[UR36][R16.64], R8 ;  /* 0x0000000810007986 */ /* 0x000fe2000c101124 */
[----:B------:R-:W-:Y:S05]  /*c2a0*/  EXIT ;  /* 0x000000000000794d */ /* 0x000fea0003800000 */
.L_x_6033:
        /* <DEDUP_REMOVED lines=22> */
.L_x_6043:
[----:B------:R-:W-:-:S06]  /*c410*/  HADD2.F32 R2, -RZ, R0.H0_H0 ;  /* 0x20000000ff027230 */ /* 0x000fcc0000004100 */
[----:B------:R-:W0:Y:S02]  /*c420*/  F2I.U64.TRUNC R2, R2 ;  /* 0x0000000200027311 */ /* 0x000e24000020d800 */
[----:B0-----:R-:W-:Y:S01]  /*c430*/  STG.E.64 desc[UR36][R16.64], R2 ;  /* 0x0000000210007986 */ /* 0x001fe2000c101b24 */
[----:B------:R-:W-:Y:S05]  /*c440*/  EXIT ;  /* 0x000000000000794d */ /* 0x000fea0003800000 */
.L_x_6042:
[----:B------:R-:W-:-:S04]  /*c450*/  HADD2.F32 R0, -RZ, R0.H0_H0 ;  /* 0x20000000ff007230 */ /* 0x000fc80000004100 */
[----:B------:R-:W0:Y:S02]  /*c460*/  F2I.FTZ.U32.TRUNC.NTZ R3, R0 ;  /* 0x0000000000037305 */ /* 0x000e24000021f000 */
[----:B0-----:R-:W-:Y:S01]  /*c470*/  STG.E desc[UR36][R16.64], R3 ;  /* 0x0000000310007986 */ /* 0x001fe2000c101924 */
[----:B------:R-:W-:Y:S05]  /*c480*/  EXIT ;  /* 0x000000000000794d */ /* 0x000fea0003800000 */
.L_x_6032:
        /* <DEDUP_REMOVED lines=9> */
[----:B------:R-:W-:Y:S01]  /*c520*/  STG.E.U8 desc[UR36][R16.64], R3 ;  /* 0x0000000310007986 */ /* 0x000fe2000c101124 */
[----:B------:R-:W-:Y:S05]  /*c530*/  EXIT ;  /* 0x000000000000794d */ /* 0x000fea0003800000 */
.L_x_6045:
[----:B------:R-:W-:Y:S01]  /*c540*/  HADD2.F32 R0, -RZ, R0.H0_H0 ;  /* 0x20000000ff007230 */ /* 0x000fe20000004100 */
[----:B------:R-:W-:-:S04]  /*c550*/  CS2R R6, SRZ ;  /* 0x0000000000067805 */ /* 0x000fc8000001ff00 */
[----:B------:R-:W-:-:S04]  /*c560*/  FMUL.FTZ R0, R0, 1 ;  /* 0x3f80000000007820 */ /* 0x000fc80000410000 */
[----:B------:R-:W0:Y:S02]  /*c570*/  F2F.F64.F32 R4, R0 ;  /* 0x0000000000047310 */ /* 0x000e240000201800 */
[----:B0-----:R-:W-:Y:S01]  /*c580*/  STG.E.128 desc[UR36][R16.64], R4 ;  /* 0x0000000410007986 */ /* 0x001fe2000c101d24 */
[----:B------:R-:W-:Y:S05]  /*c590*/  EXIT ;  /* 0x000000000000794d */ /* 0x000fea0003800000 */
.L_x_6044:
[----:B------:R-:W-:-:S09]  /*c5a0*/  UISETP.NE.AND UP0, UPT, UR4, 0xf, UPT ;  /* 0x0000000f0400788c */ /* 0x000fd2000bf05270 */
[----:B------:R-:W-:Y:S05]  /*c5b0*/  BRA.U !UP0, `(.L_x_6046) ;  /* 0x0000000108e87547 */ /* 0x000fea000b800000 */
[----:B------:R-:W-:-:S09]  /*c5c0*/  UISETP.NE.AND UP0, UPT, UR4, 0x17, UPT ;  /* 0x000000170400788c */ /* 0x000fd2000bf05270 */
[----:B------:R-:W-:Y:S05]  /*c5d0*/  BRA.U !UP0, `(.L_x_6047) ;  /* 0x0000000108907547 */ /* 0x000fea000b800000 */
[----:B------:R-:W-:-:S09]  /*c5e0*/  UISETP.NE.AND UP0, UPT, UR4, 0x18, UPT ;  /* 0x000000180400788c */ /* 0x000fd2000bf05270 */
[----:B------:R-:W-:Y:S05]  /*c5f0*/  BRA.U !UP0, `(.L_x_6048) ;  /* 0x0000000108447547 */ /* 0x000fea000b800000 */
.L_x_6025:
        /* <DEDUP_REMOVED lines=16> */
.L_x_6049:
[----:B------:R-:W-:Y:S05]  /*c700*/  EXIT ;  /* 0x000000000000794d */ /* 0x000fea0003800000 */
.L_x_6048:
        /* <DEDUP_REMOVED lines=13> */
.L_x_6051:
[----:B------:R-:W-:Y:S05]  /*c7e0*/  BSYNC.RECONVERGENT B0 ;  /* 0x0000000000007941 */ /* 0x000fea0003800200 */
.L_x_6050:
[----:B------:R-:W-:-:S05]  /*c7f0*/  LOP3.LUT R3, R0, 0x80, R3, 0xf8, !PT ;  /* 0x0000008000037812 */ /* 0x000fca00078ef803 */
[----:B------:R-:W-:Y:S01]  /*c800*/  STG.E.U8 desc[UR36][R16.64], R3 ;  /* 0x0000000310007986 */ /* 0x000fe2000c101124 */
[----:B------:R-:W-:Y:S05]  /*c810*/  EXIT ;  /* 0x000000000000794d */ /* 0x000fea0003800000 */
.L_x_6047:
        /* <DEDUP_REMOVED lines=12> */
.L_x_6053:
[----:B------:R-:W-:Y:S01]  /*c8e0*/  HFMA2 R0, -RZ, RZ, 0, 7.569789886474609375e-06 ;  /* 0x0000007fff007431 */ /* 0x000fe200000001ff */
[----:B------:R-:W-:-:S04]  /*c8f0*/  ISETP.GT.U32.AND P0, PT, R2, 0x7f800000, PT ;  /* 0x7f8000000200780c */ /* 0x000fc80003f04070 */
[----:B------:R-:W-:-:S09]  /*c900*/  SEL R0, R0, 0x7c, P0 ;  /* 0x0000007c00007807 */ /* 0x000fd20000000000 */
.L_x_6054:
[----:B------:R-:W-:Y:S05]  /*c910*/  BSYNC.RECONVERGENT B0 ;  /* 0x0000000000007941 */ /* 0x000fea0003800200 */
.L_x_6052:
[----:B------:R-:W-:-:S04]  /*c920*/  SHF.R.U32.HI R3, RZ, 0x18, R3 ;  /* 0x00000018ff037819 */ /* 0x000fc80000011603 */
[----:B------:R-:W-:-:S05]  /*c930*/  LOP3.LUT R3, R0, 0x80, R3, 0xf8, !PT ;  /* 0x0000008000037812 */ /* 0x000fca00078ef803 */
[----:B------:R-:W-:Y:S01]  /*c940*/  STG.E.U8 desc[UR36][R16.64], R3 ;  /* 0x0000000310007986 */ /* 0x000fe2000c101124 */
[----:B------:R-:W-:Y:S05]  /*c950*/  EXIT ;  /* 0x000000000000794d */ /* 0x000fea0003800000 */
.L_x_6046:
[----:B------:R-:W-:-:S05]  /*c960*/  HADD2.F32 R0, -RZ, R0.H0_H0 ;  /* 0x20000000ff007230 */ /* 0x000fca0000004100 */
[----:B------:R-:W-:-:S05]  /*c970*/  F2FP.BF16.F32.PACK_AB R0, RZ, R0 ;  /* 0x00000000ff00723e */ /* 0x000fca00000010ff */
[----:B------:R-:W-:Y:S01]  /*c980*/  STG.E.U16 desc[UR36][R16.64], R0 ;  /* 0x0000000010007986 */ /* 0x000fe2000c101524 */
[----:B------:R-:W-:Y:S05]  /*c990*/  EXIT ;  /* 0x000000000000794d */ /* 0x000fea0003800000 */
.L_x_6055:
        /* <DEDUP_REMOVED lines=14> */
.L_x_23666:


//--------------------- .text._ZN2at6native27unrolled_elementwise_kernelIZZZNS0_16sign_kernel_cudaERNS_18TensorIteratorBaseEENKUlvE_clEvENKUlvE6_clEvEUlN3c104HalfEE_St5arrayIPcLm2EELi4E23TrivialOffsetCalculatorILi1EjESD_NS0_6memory12LoadWithCastILi1EEENSE_13StoreWithCastILi1EEEEEviT_T0_T2_T3_T4_T5_ --------------------------
	.section	.text._ZN2at6native27unrolled_elementwise_kernelIZZZNS0_16sign_kernel_cudaERNS_18TensorIteratorBaseEENKUlvE_clEvENKUlvE6_clEvEUlN3c104HalfEE_St5arrayIPcLm2EELi4E23TrivialOffsetCalculatorILi1EjESD_NS0_6memory12LoadWithCastILi1EEENSE_13StoreWithCastILi1EEEEEviT_T0_T2_T3_T4_T5_,"ax",@progbits
	.align	128
        .global         _ZN2at6native27unrolled_elementwise_kernelIZZZNS0_16sign_kernel_cudaERNS_18TensorIteratorBaseEENKUlvE_clEvENKUlvE6_clEvEUlN3c104HalfEE_St5arrayIPcLm2EELi4E23TrivialOffsetCalculatorILi1EjESD_NS0_6memory12LoadWithCastILi1EEENSE_13StoreWithCastILi1EEEEEviT_T0_T2_T3_T4_T5_
        .type           _ZN2at6native27unrolled_elementwise_kernelIZZZNS0_16sign_kernel_cudaERNS_18TensorIteratorBaseEENKUlvE_clEvENKUlvE6_clEvEUlN3c104HalfEE_St5arrayIPcLm2EELi4E23TrivialOffsetCalculatorILi1EjESD_NS0_6memory12LoadWithCastILi1EEENSE_13StoreWithCastILi1EEEEEviT_T0_T2_T3_T4_T5_,@function
        .size           _ZN2at6native27unrolled_elementwise_kernelIZZZNS0_16sign_kernel_cudaERNS_18TensorIteratorBaseEENKUlvE_clEvENKUlvE6_clEvEUlN3c104HalfEE_St5arrayIPcLm2EELi4E23TrivialOffsetCalculatorILi1EjESD_NS0_6memory12LoadWithCastILi1EEENSE_13StoreWithCastILi1EEEEEviT_T0_T2_T3_T4_T5_,(.L_x_23667 - _ZN2at6native27unrolled_elementwise_kernelIZZZNS0_16sign_kernel_cudaERNS_18TensorIteratorBaseEENKUlvE_clEvENKUlvE6_clEvEUlN3c104HalfEE_St5arrayIPcLm2EELi4E23TrivialOffsetCalculatorILi1EjESD_NS0_6memory12LoadWithCastILi1EEENSE_13StoreWithCastILi1EEEEEviT_T0_T2_T3_T4_T5_)
        .other          _ZN2at6native27unrolled_elementwise_kernelIZZZNS0_16sign_kernel_cudaERNS_18TensorIteratorBaseEENKUlvE_clEvENKUlvE6_clEvEUlN3c104HalfEE_St5arrayIPcLm2EELi4E23TrivialOffsetCalculatorILi1EjESD_NS0_6memory12LoadWithCastILi1EEENSE_13StoreWithCastILi1EEEEEviT_T0_T2_T3_T4_T5_,@"STO_CUDA_ENTRY STV_DEFAULT"
_ZN2at6native27unrolled_elementwise_kernelIZZZNS0_16sign_kernel_cudaERNS_18TensorIteratorBaseEENKUlvE_clEvENKUlvE6_clEvEUlN3c104HalfEE_St5arrayIPcLm2EELi4E23TrivialOffsetCalculatorILi1EjESD_NS0_6memory12LoadWithCastILi1EEENSE_13StoreWithCastILi1EEEEEviT_T0_T2_T3_T4_T5_:
.text._ZN2at6native27unrolled_elementwise_kernelIZZZNS0_16sign_kernel_cudaERNS_18TensorIteratorBaseEENKUlvE_clEvENKUlvE6_clEvEUlN3c104HalfEE_St5arrayIPcLm2EELi4E23TrivialOffsetCalculatorILi1EjESD_NS0_6memory12LoadWithCastILi1EEENSE_13StoreWithCastILi1EEEEEviT_T0_T2_T3_T4_T5_:
        /* <DEDUP_REMOVED lines=34> */
.L_x_6061:
[----:B------:R-:W2:Y:S02]  /*0220*/  LDG.E.U8 R2, desc[UR36][R2.64] ;  /* 0x0000002402027981 */ /* 0x000ea4000c1e1100 */
[----:B--2---:R-:W-:-:S04]  /*0230*/  I2FP.F32.U32 R0, R2 ;  /* 0x0000000200007245 */ /* 0x004fc80000201000 */
[----:B------:R-:W-:-:S04]  /*0240*/  F2FP.F16.F32.PACK_AB R0, RZ, R0 ;  /* 0x00000000ff00723e */ /* 0x000fc800000000ff */
[----:B------:R-:W-:Y:S01]  /*0250*/  PRMT R24, R0, 0x7610, R24 ;  /* 0x0000761000187816 */ /* 0x000fe20000000018 */
[----:B------:R-:W-:Y:S06]  /*0260*/  BRA `(.L_x_6063) ;  /* 0x0000000c00b47947 */ /* 0x000fec0003800000 */
.L_x_6060:
        /* <DEDUP_REMOVED lines=11> */
.L_x_6065:
[----:B------:R-:W2:Y:S02]  /*0320*/  LDG.E R2, desc[UR36][R2.64] ;  /* 0x0000002402027981 */ /* 0x000ea4000c1e1900 */
[----:B--2---:R-:W-:-:S04]  /*0330*/  I2FP.F32.S32 R0, R2 ;  /* 0x0000000200007245 */ /* 0x004fc80000201400 */
[----:B------:R-:W-:-:S04]  /*0340*/  F2FP.F16.F32.PACK_AB R0, RZ, R0 ;  /* 0x00000000ff00723e */ /* 0x000fc800000000ff */
[----:B------:R-:W-:Y:S01]  /*0350*/  PRMT R24, R0, 0x7610, R24 ;  /* 0x0000761000187816 */ /* 0x000fe20000000018 */
[----:B------:R-:W-:Y:S06]  /*0360*/  BRA `(.L_x_6063) ;  /* 0x0000000c00747947 */ /* 0x000fec0003800000 */
.L_x_6064:
[----:B------:R-:W2:Y:S02]  /*0370*/  LDG.E.U16 R2, desc[UR36][R2.64] ;  /* 0x0000002402027981 */ /* 0x000ea4000c1e1500 */
[----:B--2---:R-:W0:Y:S02]  /*0380*/  I2F.S16 R0, R2 ;  /* 0x0000000200007306 */ /* 0x004e240000101400 */
[----:B0-----:R-:W-:-:S04]  /*0390*/  F2FP.F16.F32.PACK_AB R0, RZ, R0 ;  /* 0x00000000ff00723e */ /* 0x001fc800000000ff */
[----:B------:R-:W-:Y:S01]  /*03a0*/  PRMT R24, R0, 0x7610, R24 ;  /* 0x0000761000187816 */ /* 0x000fe20000000018 */
[----:B------:R-:W-:Y:S06]  /*03b0*/  BRA `(.L_x_6063) ;  /* 0x0000000c00607947 */ /* 0x000fec0003800000 */
.L_x_6059:
        /* <DEDUP_REMOVED lines=9> */
.L_x_6067:
[----:B------:R1:W5:Y:S01]  /*0450*/  LDG.E.U16 R24, desc[UR36][R2.64] ;  /* 0x0000002402187981 */ /* 0x000362000c1e1500 */
[----:B------:R-:W-:Y:S05]  /*0460*/  BRA `(.L_x_6063) ;  /* 0x0000000c00347947 */ /* 0x000fea0003800000 */
.L_x_6066:
        /* <DEDUP_REMOVED lines=9> */
.L_x_6069:
[----:B------:R0:W5:Y:S01]  /*0500*/  LDG.E.U16 R24, desc[UR36][R2.64] ;  /* 0x0000002402187981 */ /* 0x000162000c1e1500 */
[----:B------:R-:W-:Y:S05]  /*0510*/  BRA `(.L_x_6063) ;  /* 0x0000000c00087947 */ /* 0x000fea0003800000 */
.L_x_6068:
        /* <DEDUP_REMOVED lines=9> */
.L_x_6058:
        /* <DEDUP_REMOVED lines=14> */
.L_x_6072:
        /* <DEDUP_REMOVED lines=9> */
.L_x_6071:
        /* <DEDUP_REMOVED lines=27> */
.L_x_6074:
        /* <DEDUP_REMOVED lines=11> */
[----:B------:R-:W-:-:S04]  /*0980*/  F2FP.F16.F32.PACK_AB R0, RZ, R0 ;  /* 0x00000000ff00723e */ /* 0x000fc800000000ff */
[----:B------:R-:W-:Y:S01]  /*0990*/  PRMT R24, R0, 0x7610, R24 ;  /* 0x0000761000187816 */ /* 0x000fe20000000018 */
[----:B------:R-:W-:Y:S06]  /*09a0*/  BRA `(.L_x_6063) ;  /* 0x0000000400e47947 */ /* 0x000fec0003800000 */
.L_x_6073:
[----:B------:R-:W2:Y:S02]  /*09b0*/  LDG.E.U16 R0, desc[UR36][R2.64] ;  /* 0x0000002402007981 */ /* 0x000ea4000c1e1500 */
[----:B--2---:R-:W-:-:S05]  /*09c0*/  IMAD.U32 R0, R0, 0x10000, RZ ;  /* 0x0001000000007824 */ /* 0x004fca00078e00ff */
[----:B------:R-:W-:-:S04]  /*09d0*/  F2FP.F16.F32.PACK_AB R0, RZ, R0 ;  /* 0x00000000ff00723e */ /* 0x000fc800000000ff */
[----:B------:R-:W-:Y:S01]  /*09e0*/  PRMT R24, R0, 0x7610, R24 ;  /* 0x0000761000187816 */ /* 0x000fe20000000018 */
[----:B------:R-:W-:Y:S06]  /*09f0*/  BRA `(.L_x_6063) ;  /* 0x0000000400d07947 */ /* 0x000fec0003800000 */
.L_x_6070:
        /* <DEDUP_REMOVED lines=13> */
.L_x_6077:
        /* <DEDUP_REMOVED lines=21> */
.L_x_6081:
[----:B------:R-:W-:Y:S05]  /*0c20*/  BSYNC.RECONVERGENT B1 ;  /* 0x0000000000017941 */ /* 0x000fea0003800200 */
.L_x_6080:
[----:B------:R-:W-:Y:S01]  /*0c30*/  IMAD.SHL.U32 R0, R0, 0x100000, RZ ;  /* 0x0010000000007824 */ /* 0x000fe200078e00ff */
[----:B------:R-:W-:-:S04]  /*0c40*/  LEA R2, R2, 0x3b800000, 0x17 ;  /* 0x3b80000002027811 */ /* 0x000fc800078eb8ff */
[----:B------:R-:W-:-:S07]  /*0c50*/  LOP3.LUT R0, R2, R0, R7, 0xfe, !PT ;  /* 0x0000000002007212 */ /* 0x000fce00078efe07 */
.L_x_6079:
[----:B------:R-:W-:Y:S05]  /*0c60*/  BSYNC.RECONVERGENT B0 ;  /* 0x0000000000007941 */ /* 0x000fea0003800200 */
.L_x_6078:
[----:B------:R-:W-:-:S04]  /*0c70*/  F2FP.F16.F32.PACK_AB R0, RZ, R0 ;  /* 0x00000000ff00723e */ /* 0x000fc800000000ff */
[----:B------:R-:W-:Y:S01]  /*0c80*/  PRMT R24, R0, 0x7610, R24 ;  /* 0x0000761000187816 */ /* 0x000fe20000000018 */
[----:B------:R-:W-:Y:S06]  /*0c90*/  BRA `(.L_x_6063) ;  /* 0x0000000400287947 */ /* 0x000fec0003800000 */
.L_x_6076:
        /* <DEDUP_REMOVED lines=21> */
.L_x_6085:
[----:B------:R-:W-:Y:S05]  /*0df0*/  BSYNC.RECONVERGENT B1 ;  /* 0x0000000000017941 */ /* 0x000fea0003800200 */
.L_x_6084:
[----:B------:R-:W-:Y:S01]  /*0e00*/  IMAD.SHL.U32 R0, R0, 0x200000, RZ ;  /* 0x0020000000007824 */ /* 0x000fe200078e00ff */
[----:B------:R-:W-:-:S04]  /*0e10*/  LEA R2, R2, 0x37800000, 0x17 ;  /* 0x3780000002027811 */ /* 0x000fc800078eb8ff */
[----:B------:R-:W-:-:S07]  /*0e20*/  LOP3.LUT R0, R2, R0, R7, 0xfe, !PT ;  /* 0x0000000002007212 */ /* 0x000fce00078efe07 */
.L_x_6083:
[----:B------:R-:W-:Y:S05]  /*0e30*/  BSYNC.RECONVERGENT B0 ;  /* 0x0000000000007941 */ /* 0x000fea0003800200 */
.L_x_6082:
[----:B------:R-:W-:-:S04]  /*0e40*/  F2FP.F16.F32.PACK_AB R0, RZ, R0 ;  /* 0x00000000ff00723e */ /* 0x000fc800000000ff */
[----:B------:R-:W-:Y:S01]  /*0e50*/  PRMT R24, R0, 0x7610, R24 ;  /* 0x0000761000187816 */ /* 0x000fe20000000018 */
[----:B------:R-:W-:Y:S06]  /*0e60*/  BRA `(.L_x_6063) ;  /* 0x0000000000b47947 */ /* 0x000fec0003800000 */
.L_x_6075:
[----:B------:R-:W-:-:S09]  /*0e70*/  UISETP.NE.AND UP0, UPT, UR4, 0x1c, UPT ;  /* 0x0000001c0400788c */ /* 0x000fd2000bf05270 */
[----:B------:R-:W-:Y:S05]  /*0e80*/  BRA.U !UP0, `(.L_x_6086) ;  /* 0x00000001089c7547 */ /* 0x000fea000b800000 */
[----:B------:R-:W-:-:S09]  /*0e90*/  UISETP.NE.AND UP0, UPT, UR4, 0x1d, UPT ;  /* 0x0000001d0400788c */ /* 0x000fd2000bf05270 */
[----:B------:R-:W-:Y:S05]  /*0ea0*/  BRA.U !UP0, `(.L_x_6087) ;  /* 0x0000000108807547 */ /* 0x000fea000b800000 */
[----:B------:R-:W-:-:S09]  /*0eb0*/  UISETP.NE.AND UP0, UPT, UR4, 0x2c, UPT ;  /* 0x0000002c0400788c */ /* 0x000fd2000bf05270 */
[----:B------:R-:W-:Y:S05]  /*0ec0*/  BRA.U !UP0, `(.L_x_6088) ;  /* 0x0000000108487547 */ /* 0x000fea000b800000 */
.L_x_6062:
        /* <DEDUP_REMOVED lines=16> */
.L_x_6089:
[----:B------:R-:W-:Y:S01]  /*0fd0*/  PRMT R24, RZ, 0x7610, R24 ;  /* 0x00007610ff187816 */ /* 0x000fe20000000018 */
[----:B------:R-:W-:Y:S06]  /*0fe0*/  BRA `(.L_x_6063) ;  /* 0x0000000000547947 */ /* 0x000fec0003800000 */
.L_x_6088:
        /* <DEDUP_REMOVED lines=8> */
.L_x_6091:
[----:B------:R-:W-:Y:S05]  /*1070*/  BSYNC.RECONVERGENT B0 ;  /* 0x0000000000007941 */ /* 0x000fea0003800200 */
.L_x_6090:
[----:B------:R-:W-:-:S04]  /*1080*/  F2FP.F16.F32.PACK_AB R0, RZ, R0 ;  /* 0x00000000ff00723e */ /* 0x000fc800000000ff */
[----:B------:R-:W-:Y:S01]  /*1090*/  PRMT R24, R0, 0x7610, R24 ;  /* 0x0000761000187816 */ /* 0x000fe20000000018 */
[----:B------:R-:W-:Y:S06]  /*10a0*/  BRA `(.L_x_6063) ;  /* 0x0000000000247947 */ /* 0x000fec0003800000 */
.L_x_6087:
[----:B------:R-:W2:Y:S02]  /*10b0*/  LDG.E.64 R2, desc[UR36][R2.64] ;  /* 0x0000002402027981 */ /* 0x000ea4000c1e1b00 */
[----:B--2---:R-:W0:Y:S02]  /*10c0*/  I2F.U64 R0, R2 ;  /* 0x0000000200007312 */ /* 0x004e240000301000 */
[----:B0-----:R-:W-:-:S04]  /*10d0*/  F2FP.F16.F32.PACK_AB R0, RZ, R0 ;  /* 0x00000000ff00723e */ /* 0x001fc800000000ff */
[----:B------:R-:W-:Y:S01]  /*10e0*/  PRMT R24, R0, 0x7610, R24 ;  /* 0x0000761000187816 */ /* 0x000fe20000000018 */
[----:B------:R-:W-:Y:S06]  /*10f0*/  BRA `(.L_x_6063) ;  /* 0x0000000000107947 */ /* 0x000fec0003800000 */
.L_x_6086:
[----:B------:R-:W2:Y:S02]  /*1100*/  LDG.E R2, desc[UR36][R2.64] ;  /* 0x0000002402027981 */ /* 0x000ea4000c1e1900 */
[----:B--2---:R-:W-:-:S04]  /*1110*/  I2FP.F32.U32 R0, R2 ;  /* 0x0000000200007245 */ /* 0x004fc80000201000 */
[----:B------:R-:W-:-:S04]  /*1120*/  F2FP.F16.F32.PACK_AB R0, RZ, R0 ;  /* 0x00000000ff00723e */ /* 0x000fc800000000ff */
[----:B------:R-:W-:-:S07]  /*1130*/  PRMT R24, R0, 0x7610, R24 ;  /* 0x0000761000187816 */ /* 0x000fce0000000018 */
.L_x_6063:
[----:B------:R-:W-:-:S07]  /*1140*/  VIADD R16, R19, 0x80 ;  /* 0x0000008013107836 */ /* 0x000fce0000000000 */
.L_x_6057:
[----:B------:R-:W-:Y:S05]  /*1150*/  BSYNC.RECONVERGENT B6 ;  /* 0x0000000000067941 */ /* 0x000fea0003800200 */
.L_x_6056:
        /* <DEDUP_REMOVED lines=26> */
.L_x_6097:
[----:B------:R-:W2:Y:S02]  /*1300*/  LDG.E.U8 R2, desc[UR36][R2.64] ;  /* 0x0000002402027981 */ /* 0x000ea4000c1e1100 */
[----:B--2---:R-:W-:-:S04]  /*1310*/  I2FP.F32.U32 R0, R2 ;  /* 0x0000000200007245 */ /* 0x004fc80000201000 */
[----:B------:R-:W-:-:S04]  /*1320*/  F2FP.F16.F32.PACK_AB R0, RZ, R0 ;  /* 0x00000000ff00723e */ /* 0x000fc800000000ff */
[----:B------:R-:W-:Y:S01]  /*1330*/  PRMT R23, R0, 0x7610, R23 ;  /* 0x0000761000177816 */ /* 0x000fe20000000017 */
[----:B------:R-:W-:Y:S06]  /*1340*/  BRA `(.L_x_6099) ;  /* 0x0000000c00b47947 */ /* 0x000fec0003800000 */
.L_x_6096:
        /* <DEDUP_REMOVED lines=11> */
.L_x_6101:
[----:B------:R-:W2:Y:S02]  /*1400*/  LDG.E R2, desc[UR36][R2.64] ;  /* 0x0000002402027981 */ /* 0x000ea4000c1e1900 */
[----:B--2---:R-:W-:-:S04]  /*1410*/  I2FP.F32.S32 R0, R2 ;  /* 0x0000000200007245 */ /* 0x004fc80000201400 */
[----:B------:R-:W-:-:S04]  /*1420*/  F2FP.F16.F32.PACK_AB R0, RZ, R0 ;  /* 0x00000000ff00723e */ /* 0x000fc800000000ff */
[----:B------:R-:W-:Y:S01]  /*1430*/  PRMT R23, R0, 0x7610, R23 ;  /* 0x0000761000177816 */ /* 0x000fe20000000017 */
[----:B------:R-:W-:Y:S06]  /*1440*/  BRA `(.L_x_6099) ;  /* 0x0000000c00747947 */ /* 0x000fec0003800000 */
.L_x_6100:
[----:B------:R-:W2:Y:S02]  /*1450*/  LDG.E.U16 R2, desc[UR36][R2.64] ;  /* 0x0000002402027981 */ /* 0x000ea4000c1e1500 */
[----:B--2---:R-:W0:Y:S02]  /*1460*/  I2F.S16 R0, R2 ;  /* 0x0000000200007306 */ /* 0x004e240000101400 */
[----:B0-----:R-:W-:-:S04]  /*1470*/  F2FP.F16.F32.PACK_AB R0, RZ, R0 ;  /* 0x00000000ff00723e */ /* 0x001fc800000000ff */
[----:B------:R-:W-:Y:S01]  /*1480*/  PRMT R23, R0, 0x7610, R23 ;  /* 0x0000761000177816 */ /* 0x000fe20000000017 */
[----:B------:R-:W-:Y:S06]  /*1490*/  BRA `(.L_x_6099) ;  /* 0x0000000c00607947 */ /* 0x000fec0003800000 */
.L_x_6095:
        /* <DEDUP_REMOVED lines=9> */
.L_x_6103:
[----:B------:R0:W5:Y:S01]  /*1530*/  LDG.E.U16 R23, desc[UR36][R2.64] ;  /* 0x0000002402177981 */ /* 0x000162000c1e1500 */
[----:B------:R-:W-:Y:S05]  /*1540*/  BRA `(.L_x_6099) ;  /* 0x0000000c00347947 */ /* 0x000fea0003800000 */
.L_x_6102:
        /* <DEDUP_REMOVED lines=9> */
.L_x_6105:
[----:B------:R1:W5:Y:S01]  /*15e0*/  LDG.E.U16 R23, desc[UR36][R2.64] ;  /* 0x0000002402177981 */ /* 0x000362000c1e1500 */
[----:B------:R-:W-:Y:S05]  /*15f0*/  BRA `(.L_x_6099) ;  /* 0x0000000c00087947 */ /* 0x000fea0003800000 */
.L_x_6104:
        /* <DEDUP_REMOVED lines=9> */
.L_x_6094:
        /* <DEDUP_REMOVED lines=14> */
.L_x_6108:
        /* <DEDUP_REMOVED lines=9> */
.L_x_6107:
        /* <DEDUP_REMOVED lines=27> */
.L_x_6110:
        /* <DEDUP_REMOVED lines=11> */
[----:B------:R-:W-:-:S04]  /*1a60*/  F2FP.F16.F32.PACK_AB R0, RZ, R0 ;  /* 0x00000000ff00723e */ /* 0x000fc800000000ff */
[----:B------:R-:W-:Y:S01]  /*1a70*/  PRMT R23, R0, 0x7610, R23 ;  /* 0x0000761000177816 */ /* 0x000fe20000000017 */
[----:B------:R-:W-:Y:S06]  /*1a80*/  BRA `(.L_x_6099) ;  /* 0x0000000400e47947 */ /* 0x000fec0003800000 */
.L_x_6109:
[----:B------:R-:W2:Y:S02]  /*1a90*/  LDG.E.U16 R0, desc[UR36][R2.64] ;  /* 0x0000002402007981 */ /* 0x000ea4000c1e1500 */
[----:B--2---:R-:W-:-:S05]  /*1aa0*/  IMAD.U32 R0, R0, 0x10000, RZ ;  /* 0x0001000000007824 */ /* 0x004fca00078e00ff */
[----:B------:R-:W-:-:S04]  /*1ab0*/  F2FP.F16.F32.PACK_AB R0, RZ, R0 ;  /* 0x00000000ff00723e */ /* 0x000fc800000000ff */
[----:B------:R-:W-:Y:S01]  /*1ac0*/  PRMT R23, R0, 0x7610, R23 ;  /* 0x0000761000177816 */ /* 0x000fe20000000017 */
[----:B------:R-:W-:Y:S06]  /*1ad0*/  BRA `(.L_x_6099) ;  /* 0x0000000400d07947 */ /* 0x000fec0003800000 */
.L_x_6106:
        /* <DEDUP_REMOVED lines=13> */
.L_x_6113:
        /* <DEDUP_REMOVED lines=21> */
.L_x_6117:
[----:B------:R-:W-:Y:S05]  /*1d00*/  BSYNC.RECONVERGENT B1 ;  /* 0x0000000000017941 */ /* 0x000fea0003800200 */
.L_x_6116:
[----:B------:R-:W-:Y:S01]  /*1d10*/  IMAD.SHL.U32 R0, R0, 0x100000, RZ ;  /* 0x0010000000007824 */ /* 0x000fe200078e00ff */
[----:B------:R-:W-:-:S04]  /*1d20*/  LEA R2, R2, 0x3b800000, 0x17 ;  /* 0x3b80000002027811 */ /* 0x000fc800078eb8ff */
[----:B------:R-:W-:-:S07]  /*1d30*/  LOP3.LUT R0, R2, R0, R7, 0xfe, !PT ;  /* 0x0000000002007212 */ /* 0x000fce00078efe07 */
.L_x_6115:
[----:B------:R-:W-:Y:S05]  /*1d40*/  BSYNC.RECONVERGENT B0 ;  /* 0x0000000000007941 */ /* 0x000fea0003800200 */
.L_x_6114:
[----:B------:R-:W-:-:S04]  /*1d50*/  F2FP.F16.F32.PACK_AB R0, RZ, R0 ;  /* 0x00000000ff00723e */ /* 0x000fc800000000ff */
[----:B------:R-:W-:Y:S01]  /*1d60*/  PRMT R23, R0, 0x7610, R23 ;  /* 0x0000761000177816 */ /* 0x000fe20000000017 */
[----:B------:R-:W-:Y:S06]  /*1d70*/  BRA `(.L_x_6099) ;  /* 0x0000000400287947 */ /* 0x000fec0003800000 */
.L_x_6112:
        /* <DEDUP_REMOVED lines=21> */
.L_x_6121:
[----:B------:R-:W-:Y:S05]  /*1ed0*/  BSYNC.RECONVERGENT B1 ;  /* 0x0000000000017941 */ /* 0x000fea0003800200 */
.L_x_6120:
[----:B------:R-:W-:Y:S01]  /*1ee0*/  IMAD.SHL.U32 R0, R0, 0x200000, RZ ;  /* 0x0020000000007824 */ /* 0x000fe200078e00ff */
[----:B------:R-:W-:-:S04]  /*1ef0*/  LEA R2, R2, 0x37800000, 0x17 ;  /* 0x3780000002027811 */ /* 0x000fc800078eb8ff */
[----:B------:R-:W-:-:S07]  /*1f00*/  LOP3.LUT R0, R2, R0, R7, 0xfe, !PT ;  /* 0x0000000002007212 */ /* 0x000fce00078efe07 */
.L_x_6119:
[----:B------:R-:W-:Y:S05]  /*1f10*/  BSYNC.RECONVERGENT B0 ;  /* 0x0000000000007941 */ /* 0x000fea0003800200 */
.L_x_6118:
[----:B------:R-:W-:-:S04]  /*1f20*/  F2FP.F16.F32.PACK_AB R0, RZ, R0 ;  /* 0x00000000ff00723e */ /* 0x000fc800000000ff */
[----:B------:R-:W-:Y:S01]  /*1f30*/  PRMT R23, R0, 0x7610, R23 ;  /* 0x0000761000177816 */ /* 0x000fe20000000017 */
[----:B------:R-:W-:Y:S06]  /*1f40*/  BRA `(.L_x_6099) ;  /* 0x0000000000b47947 */ /* 0x000fec0003800000 */
.L_x_6111:
        /* <DEDUP_REMOVED lines=14> */
.L_x_6125:
[----:B------:R-:W-:Y:S05]  /*2030*/  BSYNC.RECONVERGENT B0 ;  /* 0x0000000000007941 */ /* 0x000fea0003800200 */
.L_x_6124:
[----:B------:R-:W-:-:S04]  /*2040*/  F2FP.F16.F32.PACK_AB R0, RZ, R0 ;  /* 0x00000000ff00723e */ /* 0x000fc800000000ff */
[----:B------:R-:W-:Y:S01]  /*2050*/  PRMT R23, R0, 0x7610, R23 ;  /* 0x0000761000177816 */ /* 0x000fe20000000017 */
[----:B------:R-:W-:Y:S06]  /*2060*/  BRA `(.L_x_6099) ;  /* 0x00000000006c7947 */ /* 0x000fec0003800000 */
.L_x_6098:
        /* <DEDUP_REMOVED lines=16> */
.L_x_6126:
[----:B------:R-:W-:Y:S01]  /*2170*/  PRMT R23, RZ, 0x7610, R23 ;  /* 0x00007610ff177816 */ /* 0x000fe20000000017 */
[----:B------:R-:W-:Y:S06]  /*2180*/  BRA `(.L_x_6099) ;  /* 0x0000000000247947 */ /* 0x000fec0003800000 */
.L_x_6123:
[----:B------:R-:W2:Y:S02]  /*2190*/  LDG.E.64 R2, desc[UR36][R2.64] ;  /* 0x0000002402027981 */ /* 0x000ea4000c1e1b00 */
[----:B--2---:R-:W0:Y:S02]  /*21a0*/  I2F.U64 R0, R2 ;  /* 0x0000000200007312 */ /* 0x004e240000301000 */
[----:B0-----:R-:W-:-:S04]  /*21b0*/  F2FP.F16.F32.PACK_AB R0, RZ, R0 ;  /* 0x00000000ff00723e */ /* 0x001fc800000000ff */
[----:B------:R-:W-:Y:S01]  /*21c0*/  PRMT R23, R0, 0x7610, R23 ;  /* 0x0000761000177816 */ /* 0x000fe20000000017 */
[----:B------:R-:W-:Y:S06]  /*21d0*/  BRA `(.L_x_6099) ;  /* 0x0000000000107947 */ /* 0x000fec0003800000 */
.L_x_6122:
[----:B------:R-:W2:Y:S02]  /*21e0*/  LDG.E R2, desc[UR36][R2.64] ;  /* 0x0000002402027981 */ /* 0x000ea4000c1e1900 */
[----:B--2---:R-:W-:-:S04]  /*21f0*/  I2FP.F32.U32 R0, R2 ;  /* 0x0000000200007245 */ /* 0x004fc80000201000 */
[----:B------:R-:W-:-:S04]  /*2200*/  F2FP.F16.F32.PACK_AB R0, RZ, R0 ;  /* 0x00000000ff00723e */ /* 0x000fc800000000ff */
[----:B------:R-:W-:-:S07]  /*2210*/  PRMT R23, R0, 0x7610, R23 ;  /* 0x0000761000177816 */ /* 0x000fce0000000017 */
.L_x_6099:
[----:B------:R-:W-:-:S07]  /*2220*/  VIADD R16, R16, 0x80 ;  /* 0x0000008010107836 */ /* 0x000fce0000000000 */
.L_x_6093:
[----:B------:R-:W-:Y:S05]  /*2230*/  BSYNC.RECONVERGENT B6 ;  /* 0x0000000000067941 */ /* 0x000fea0003800200 */
.L_x_6092:
        /* <DEDUP_REMOVED lines=26> */
.L_x_6132:
[----:B------:R-:W2:Y:S02]  /*23e0*/  LDG.E.U8 R2, desc[UR36][R2.64] ;  /* 0x0000002402027981 */ /* 0x000ea4000c1e1100 */
[----:B--2---:R-:W-:-:S04]  /*23f0*/  I2FP.F32.U32 R0, R2 ;  /* 0x0000000200007245 */ /* 0x004fc80000201000 */
[----:B------:R-:W-:-:S04]  /*2400*/  F2FP.F16.F32.PACK_AB R0, RZ, R0 ;  /* 0x00000000ff00723e */ /* 0x000fc800000000ff */
[----:B------:R-:W-:Y:S01]  /*2410*/  PRMT R25, R0, 0x7610, R25 ;  /* 0x0000761000197816 */ /* 0x000fe20000000019 */
[----:B------:R-:W-:Y:S06]  /*2420*/  BRA `(.L_x_6134) ;  /* 0x0000000c00b47947 */ /* 0x000fec0003800000 */
.L_x_6131:
        /* <DEDUP_REMOVED lines=11> */
.L_x_6136:
[----:B------:R-:W2:Y:S02]  /*24e0*/  LDG.E R2, desc[UR36][R2.64] ;  /* 0x0000002402027981 */ /* 0x000ea4000c1e1900 */
[----:B--2---:R-:W-:-:S04]  /*24f0*/  I2FP.F32.S32 R0, R2 ;  /* 0x0000000200007245 */ /* 0x004fc80000201400 */
[----:B------:R-:W-:-:S04]  /*2500*/  F2FP.F16.F32.PACK_AB R0, RZ, R0 ;  /* 0x00000000ff00723e */ /* 0x000fc800000000ff */
[----:B------:R-:W-:Y:S01]  /*2510*/  PRMT R25, R0, 0x7610, R25 ;  /* 0x0000761000197816 */ /* 0x000fe20000000019 */
[----:B------:R-:W-:Y:S06]  /*2520*/  BRA `(.L_x_6134) ;  /* 0x0000000c00747947 */ /* 0x000fec0003800000 */
.L_x_6135:
[----:B------:R-:W2:Y:S02]  /*2530*/  LDG.E.U16 R2, desc[UR36][R2.64] ;  /* 0x0000002402027981 */ /* 0x000ea4000c1e1500 */
[----:B--2---:R-:W0:Y:S02]  /*2540*/  I2F.S16 R0, R2 ;  /* 0x0000000200007306 */ /* 0x004e240000101400 */
[----:B0-----:R-:W-:-:S04]  /*2550*/  F2FP.F16.F32.PACK_AB R0, RZ, R0 ;  /* 0x00000000ff00723e */ /* 0x001fc800000000ff */
[----:B------:R-:W-:Y:S01]  /*2560*/  PRMT R25, R0, 0x7610, R25 ;  /* 0x0000761000197816 */ /* 0x000fe20000000019 */
[----:B------:R-:W-:Y:S06]  /*2570*/  BRA `(.L_x_6134) ;  /* 0x0000000c00607947 */ /* 0x000fec0003800000 */
.L_x_6130:
        /* <DEDUP_REMOVED lines=9> */
.L_x_6138:
[----:B------:R0:W5:Y:S01]  /*2610*/  LDG.E.U16 R25, desc[UR36][R2.64] ;  /* 0x0000002402197981 */ /* 0x000162000c1e1500 */
[----:B------:R-:W-:Y:S05]  /*2620*/  BRA `(.L_x_6134) ;  /* 0x0000000c00347947 */ /* 0x000fea0003800000 */
.L_x_6137:
        /* <DEDUP_REMOVED lines=9> */
.L_x_6140:
[----:B------:R1:W5:Y:S01]  /*26c0*/  LDG.E.U16 R25, desc[UR36][R2.64] ;  /* 0x0000002402197981 */ /* 0x000362000c1e1500 */
[----:B------:R-:W-:Y:S05]  /*26d0*/  BRA `(.L_x_6134) ;  /* 0x0000000c00087947 */ /* 0x000fea0003800000 */
.L_x_6139:
        /* <DEDUP_REMOVED lines=9> */
.L_x_6129:
        /* <DEDUP_REMOVED lines=14> */
.L_x_6143:
        /* <DEDUP_REMOVED lines=9> */
.L_x_6142:
        /* <DEDUP_REMOVED lines=27> */
.L_x_6145:
        /* <DEDUP_REMOVED lines=14> */
.L_x_6144:
[----:B------:R-:W2:Y:S02]  /*2b70*/  LDG.E.U16 R0, desc[UR36][R2.64] ;  /* 0x0000002402007981 */ /* 0x000ea4000c1e1500 */
[----:B--2---:R-:W-:-:S05]  /*2b80*/  IMAD.U32 R0, R0, 0x10000, RZ ;  /* 0x0001000000007824 */ /* 0x004fca00078e00ff */
[----:B------:R-:W-:-:S04]  /*2b90*/  F2FP.F16.F32.PACK_AB R0, RZ, R0 ;  /* 0x00000000ff00723e */ /* 0x000fc800000000ff */
[----:B------:R-:W-:Y:S01]  /*2ba0*/  PRMT R25, R0, 0x7610, R25 ;  /* 0x0000761000197816 */ /* 0x000fe20000000019 */
[----:B------:R-:W-:Y:S06]  /*2bb0*/  BRA `(.L_x_6134) ;  /* 0x0000000400d07947 */ /* 0x000fec0003800000 */
.L_x_6141:
        /* <DEDUP_REMOVED lines=13> */
.L_x_6148:
        /* <DEDUP_REMOVED lines=21> */
.L_x_6152:
[----:B------:R-:W-:Y:S05]  /*2de0*/  BSYNC.RECONVERGENT B1 ;  /* 0x0000000000017941 */ /* 0x000fea0003800200 */
.L_x_6151:
[----:B------:R-:W-:Y:S01]  /*2df0*/  IMAD.SHL.U32 R0, R0, 0x100000, RZ ;  /* 0x0010000000007824 */ /* 0x000fe200078e00ff */
[----:B------:R-:W-:-:S04]  /*2e00*/  LEA R2, R2, 0x3b800000, 0x17 ;  /* 0x3b80000002027811 */ /* 0x000fc800078eb8ff */
[----:B------:R-:W-:-:S07]  /*2e10*/  LOP3.LUT R0, R2, R0, R7, 0xfe, !PT ;  /* 0x0000000002007212 */ /* 0x000fce00078efe07 */
.L_x_6150:
[----:B------:R-:W-:Y:S05]  /*2e20*/  BSYNC.RECONVERGENT B0 ;  /* 0x0000000000007941 */ /* 0x000fea0003800200 */
.L_x_6149:
[----:B------:R-:W-:-:S04]  /*2e30*/  F2FP.F16.F32.PACK_AB R0, RZ, R0 ;  /* 0x00000000ff00723e */ /* 0x000fc800000000ff */
[----:B------:R-:W-:Y:S01]  /*2e40*/  PRMT R25, R0, 0x7610, R25 ;  /* 0x0000761000197816 */ /* 0x000fe20000000019 */
[----:B------:R-:W-:Y:S06]  /*2e50*/  BRA `(.L_x_6134) ;  /* 0x0000000400287947 */ /* 0x000fec0003800000 */
.L_x_6147:
        /* <DEDUP_REMOVED lines=21> */
.L_x_6156:
[----:B------:R-:W-:Y:S05]  /*2fb0*/  BSYNC.RECONVERGENT B1 ;  /* 0x0000000000017941 */ /* 0x000fea0003800200 */
.L_x_6155:
[----:B------:R-:W-:Y:S01]  /*2fc0*/  IMAD.SHL.U32 R0, R0, 0x200000, RZ ;  /* 0x0020000000007824 */ /* 0x000fe200078e00ff */
[----:B------:R-:W-:-:S04]  /*2fd0*/  LEA R2, R2, 0x37800000, 0x17 ;  /* 0x3780000002027811 */ /* 0x000fc800078eb8ff */
[----:B------:R-:W-:-:S07]  /*2fe0*/  LOP3.LUT R0, R2, R0, R7, 0xfe, !PT ;  /* 0x0000000002007212 */ /* 0x000fce00078efe07 */
.L_x_6154:
[----:B------:R-:W-:Y:S05]  /*2ff0*/  BSYNC.RECONVERGENT B0 ;  /* 0x0000000000007941 */ /* 0x000fea0003800200 */
.L_x_6153:
[----:B------:R-:W-:-:S04]  /*3000*/  F2FP.F16.F32.PACK_AB R0, RZ, R0 ;  /* 0x00000000ff00723e */ /* 0x000fc800000000ff */
[----:B------:R-:W-:Y:S01]  /*3010*/  PRMT R25, R0, 0x7610, R25 ;  /* 0x0000761000197816 */ /* 0x000fe20000000019 */
[----:B------:R-:W-:Y:S06]  /*3020*/  BRA `(.L_x_6134) ;  /* 0x0000000000b47947 */ /* 0x000fec0003800000 */
.L_x_6146:
        /* <DEDUP_REMOVED lines=14> */
.L_x_6160:
[----:B------:R-:W-:Y:S05]  /*3110*/  BSYNC.RECONVERGENT B0 ;  /* 0x0000000000007941 */ /* 0x000fea0003800200 */
.L_x_6159:
[----:B------:R-:W-:-:S04]  /*3120*/  F2FP.F16.F32.PACK_AB R0, RZ, R0 ;  /* 0x00000000ff00723e */ /* 0x000fc800000000ff */
[----:B------:R-:W-:Y:S01]  /*3130*/  PRMT R25, R0, 0x7610, R25 ;  /* 0x0000761000197816 */ /* 0x000fe20000000019 */
[----:B------:R-:W-:Y:S06]  /*3140*/  BRA `(.L_x_6134) ;  /* 0x00000000006c7947 */ /* 0x000fec0003800000 */
.L_x_6133:
        /* <DEDUP_REMOVED lines=16> */
.L_x_6161:
[----:B------:R-:W-:Y:S01]  /*3250*/  PRMT R25, RZ, 0x7610, R25 ;  /* 0x00007610ff197816 */ /* 0x000fe20000000019 */
[----:B------:R-:W-:Y:S06]  /*3260*/  BRA `(.L_x_6134) ;  /* 0x0000000000247947 */ /* 0x000fec0003800000 */
.L_x_6158:
[----:B------:R-:W2:Y:S02]  /*3270*/  LDG.E.64 R2, desc[UR36][R2.64] ;  /* 0x0000002402027981 */ /* 0x000ea4000c1e1b00 */
[----:B--2---:R-:W0:Y:S02]  /*3280*/  I2F.U64 R0, R2 ;  /* 0x0000000200007312 */ /* 0x004e240000301000 */
[----:B0-----:R-:W-:-:S04]  /*3290*/  F2FP.F16.F32.PACK_AB R0, RZ, R0 ;  /* 0x00000000ff00723e */ /* 0x001fc800000000ff */
[----:B------:R-:W-:Y:S01]  /*32a0*/  PRMT R25, R0, 0x7610, R25 ;  /* 0x0000761000197816 */ /* 0x000fe20000000019 */
[----:B------:R-:W-:Y:S06]  /*32b0*/  BRA `(.L_x_6134) ;  /* 0x0000000000107947 */ /* 0x000fec0003800000 */
.L_x_6157:
[----:B------:R-:W2:Y:S02]  /*32c0*/  LDG.E R2, desc[UR36][R2.64] ;  /* 0x0000002402027981 */ /* 0x000ea4000c1e1900 */
[----:B--2---:R-:W-:-:S04]  /*32d0*/  I2FP.F32.U32 R0, R2 ;  /* 0x0000000200007245 */ /* 0x004fc80000201000 */
[----:B------:R-:W-:-:S04]  /*32e0*/  F2FP.F16.F32.PACK_AB R0, RZ, R0 ;  /* 0x00000000ff00723e */ /* 0x000fc800000000ff */
[----:B------:R-:W-:-:S07]  /*32f0*/  PRMT R25, R0, 0x7610, R25 ;  /* 0x0000761000197816 */ /* 0x000fce0000000019 */
.L_x_6134:
[----:B------:R-:W-:-:S07]  /*3300*/  VIADD R16, R16, 0x80 ;  /* 0x0000008010107836 */ /* 0x000fce0000000000 */
.L_x_6128:
[----:B------:R-:W-:Y:S05]  /*3310*/  BSYNC.RECONVERGENT B6 ;  /* 0x0000000000067941 */ /* 0x000fea0003800200 */
.L_x_6127:
        /* <DEDUP_REMOVED lines=26> */
.L_x_6167:
[----:B------:R-:W2:Y:S02]  /*34c0*/  LDG.E.U8 R2, desc[UR36][R2.64] ;  /* 0x0000002402027981 */ /* 0x000ea4000c1e1100 */
[----:B--2---:R-:W-:-:S04]  /*34d0*/  I2FP.F32.U32 R0, R2 ;  /* 0x0000000200007245 */ /* 0x004fc80000201000 */
[----:B------:R-:W-:-:S04]  /*34e0*/  F2FP.F16.F32.PACK_AB R0, RZ, R0 ;  /* 0x00000000ff00723e */ /* 0x000fc800000000ff */
[----:B------:R-:W-:Y:S01]  /*34f0*/  PRMT R4, R0, 0x7610, R4 ;  /* 0x0000761000047816 */ /* 0x000fe20000000004 */
[----:B------:R-:W-:Y:S06]  /*3500*/  BRA `(.L_x_6163) ;  /* 0x0000000c00b47947 */ /* 0x000fec0003800000 */
.L_x_6166:
        /* <DEDUP_REMOVED lines=11> */
.L_x_6170:
[----:B------:R-:W2:Y:S02]  /*35c0*/  LDG.E R2, desc[UR36][R2.64] ;  /* 0x0000002402027981 */ /* 0x000ea4000c1e1900 */
[----:B--2---:R-:W-:-:S04]  /*35d0*/  I2FP.F32.S32 R0, R2 ;  /* 0x0000000200007245 */ /* 0x004fc80000201400 */
[----:B------:R-:W-:-:S04]  /*35e0*/  F2FP.F16.F32.PACK_AB R0, RZ, R0 ;  /* 0x00000000ff00723e */ /* 0x000fc800000000ff */
[----:B------:R-:W-:Y:S01]  /*35f0*/  PRMT R4, R0, 0x7610, R4 ;  /* 0x0000761000047816 */ /* 0x000fe20000000004 */
[----:B------:R-:W-:Y:S06]  /*3600*/  BRA `(.L_x_6163) ;  /* 0x0000000c00747947 */ /* 0x000fec0003800000 */
.L_x_6169:
[----:B------:R-:W2:Y:S02]  /*3610*/  LDG.E.U16 R2, desc[UR36][R2.64] ;  /* 0x0000002402027981 */ /* 0x000ea4000c1e1500 */
[----:B--2---:R-:W0:Y:S02]  /*3620*/  I2F.S16 R0, R2 ;  /* 0x0000000200007306 */ /* 0x004e240000101400 */
[----:B0-----:R-:W-:-:S04]  /*3630*/  F2FP.F16.F32.PACK_AB R0, RZ, R0 ;  /* 0x00000000ff00723e */ /* 0x001fc800000000ff */
[----:B------:R-:W-:Y:S01]  /*3640*/  PRMT R4, R0, 0x7610, R4 ;  /* 0x0000761000047816 */ /* 0x000fe20000000004 */
[----:B------:R-:W-:Y:S06]  /*3650*/  BRA `(.L_x_6163) ;  /* 0x0000000c00607947 */ /* 0x000fec0003800000 */
.L_x_6165:
        /* <DEDUP_REMOVED lines=9> */
.L_x_6172:
[----:B------:R2:W5:Y:S01]  /*36f0*/  LDG.E.U16 R4, desc[UR36][R2.64] ;  /* 0x0000002402047981 */ /* 0x000562000c1e1500 */
[----:B------:R-:W-:Y:S05]  /*3700*/  BRA `(.L_x_6163) ;  /* 0x0000000c00347947 */ /* 0x000fea0003800000 */
.L_x_6171:
        /* <DEDUP_REMOVED lines=9> */
.L_x_6174:
[----:B------:R3:W5:Y:S01]  /*37a0*/  LDG.E.U16 R4, desc[UR36][R2.64] ;  /* 0x0000002402047981 */ /* 0x000762000c1e1500 */
[----:B------:R-:W-:Y:S05]  /*37b0*/  BRA `(.L_x_6163) ;  /* 0x0000000c00087947 */ /* 0x000fea0003800000 */
.L_x_6173:
        /* <DEDUP_REMOVED lines=9> */
.L_x_6164:
        /* <DEDUP_REMOVED lines=14> */
.L_x_6177:
        /* <DEDUP_REMOVED lines=9> */
.L_x_6176:
        /* <DEDUP_REMOVED lines=27> */
.L_x_6179:
        /* <DEDUP_REMOVED lines=14> */
.L_x_6178:
[----:B------:R-:W2:Y:S02]  /*3c50*/  LDG.E.U16 R0, desc[UR36][R2.64] ;  /* 0x0000002402007981 */ /* 0x000ea4000c1e1500 */
[----:B--2---:R-:W-:-:S05]  /*3c60*/  IMAD.U32 R0, R0, 0x10000, RZ ;  /* 0x0001000000007824 */ /* 0x004fca00078e00ff */
[----:B------:R-:W-:-:S04]  /*3c70*/  F2FP.F16.F32.PACK_AB R0, RZ, R0 ;  /* 0x00000000ff00723e */ /* 0x000fc800000000ff */
[----:B------:R-:W-:Y:S01]  /*3c80*/  PRMT R4, R0, 0x7610, R4 ;  /* 0x0000761000047816 */ /* 0x000fe20000000004 */
[----:B------:R-:W-:Y:S06]  /*3c90*/  BRA `(.L_x_6163) ;  /* 0x0000000400d07947 */ /* 0x000fec0003800000 */
.L_x_6175:
        /* <DEDUP_REMOVED lines=13> */
.L_x_6182:
        /* <DEDUP_REMOVED lines=21> */
.L_x_6186:
[----:B------:R-:W-:Y:S05]  /*3ec0*/  BSYNC.RECONVERGENT B1 ;  /* 0x0000000000017941 */ /* 0x000fea0003800200 */
.L_x_6185:
[----:B------:R-:W-:Y:S01]  /*3ed0*/  IMAD.SHL.U32 R0, R0, 0x100000, RZ ;  /* 0x0010000000007824 */ /* 0x000fe200078e00ff */
[----:B------:R-:W-:-:S04]  /*3ee0*/  LEA R2, R2, 0x3b800000, 0x17 ;  /* 0x3b80000002027811 */ /* 0x000fc800078eb8ff */
[----:B------:R-:W-:-:S07]  /*3ef0*/  LOP3.LUT R0, R2, R0, R7, 0xfe, !PT ;  /* 0x0000000002007212 */ /* 0x000fce00078efe07 */
.L_x_6184:
[----:B------:R-:W-:Y:S05]  /*3f00*/  BSYNC.RECONVERGENT B0 ;  /* 0x0000000000007941 */ /* 0x000fea0003800200 */
.L_x_6183:
[----:B------:R-:W-:-:S04]  /*3f10*/  F2FP.F16.F32.PACK_AB R0, RZ, R0 ;  /* 0x00000000ff00723e */ /* 0x000fc800000000ff */
[----:B------:R-:W-:Y:S01]  /*3f20*/  PRMT R4, R0, 0x7610, R4 ;  /* 0x0000761000047816 */ /* 0x000fe20000000004 */
[----:B------:R-:W-:Y:S06]  /*3f30*/  BRA `(.L_x_6163) ;  /* 0x0000000400287947 */ /* 0x000fec0003800000 */
.L_x_6181:
        /* <DEDUP_REMOVED lines=21> */
.L_x_6190:
[----:B------:R-:W-:Y:S05]  /*4090*/  BSYNC.RECONVERGENT B1 ;  /* 0x0000000000017941 */ /* 0x000fea0003800200 */
.L_x_6189:
[----:B------:R-:W-:Y:S01]  /*40a0*/  IMAD.SHL.U32 R0, R0, 0x200000, RZ ;  /* 0x0020000000007824 */ /* 0x000fe200078e00ff */
[----:B------:R-:W-:-:S04]  /*40b0*/  LEA R2, R2, 0x37800000, 0x17 ;  /* 0x3780000002027811 */ /* 0x000fc800078eb8ff */
[----:B------:R-:W-:-:S07]  /*40c0*/  LOP3.LUT R0, R2, R0, R7, 0xfe, !PT ;  /* 0x0000000002007212 */ /* 0x000fce00078efe07 */
.L_x_6188:
[----:B------:R-:W-:Y:S05]  /*40d0*/  BSYNC.RECONVERGENT B0 ;  /* 0x0000000000007941 */ /* 0x000fea0003800200 */
.L_x_6187:
[----:B------:R-:W-:-:S04]  /*40e0*/  F2FP.F16.F32.PACK_AB R0, RZ, R0 ;  /* 0x00000000ff00723e */ /* 0x000fc800000000ff */
[----:B------:R-:W-:Y:S01]  /*40f0*/  PRMT R4, R0, 0x7610, R4 ;  /* 0x0000761000047816 */ /* 0x000fe20000000004 */
[----:B------:R-:W-:Y:S06]  /*4100*/  BRA `(.L_x_6163) ;  /* 0x0000000000b47947 */ /* 0x000fec0003800000 */
.L_x_6180:
        /* <DEDUP_REMOVED lines=14> */
.L_x_6194:
[----:B------:R-:W-:Y:S05]  /*41f0*/  BSYNC.RECONVERGENT B0 ;  /* 0x0000000000007941 */ /* 0x000fea0003800200 */
.L_x_6193:
[----:B------:R-:W-:-:S04]  /*4200*/  F2FP.F16.F32.PACK_AB R0, RZ, R0 ;  /* 0x00000000ff00723e */ /* 0x000fc800000000ff */
[----:B------:R-:W-:Y:S01]  /*4210*/  PRMT R4, R0, 0x7610, R4 ;  /* 0x0000761000047816 */ /* 0x000fe20000000004 */
[----:B------:R-:W-:Y:S06]  /*4220*/  BRA `(.L_x_6163) ;  /* 0x00000000006c7947 */ /* 0x000fec0003800000 */
.L_x_6168:
        /* <DEDUP_REMOVED lines=16> */
.L_x_6195:
[----:B------:R-:W-:Y:S01]  /*4330*/  PRMT R4, RZ, 0x7610, R4 ;  /* 0x00007610ff047816 */ /* 0x000fe20000000004 */
[----:B------:R-:W-:Y:S06]  /*4340*/  BRA `(.L_x_6163) ;  /* 0x0000000000247947 */ /* 0x000fec0003800000 */
.L_x_6192:
[----:B------:R-:W2:Y:S02]  /*4350*/  LDG.E.64 R2, desc[UR36][R2.64] ;  /* 0x0000002402027981 */ /* 0x000ea4000c1e1b00 */
[----:B--2---:R-:W0:Y:S02]  /*4360*/  I2F.U64 R0, R2 ;  /* 0x0000000200007312 */ /* 0x004e240000301000 */
[----:B0-----:R-:W-:-:S04]  /*4370*/  F2FP.F16.F32.PACK_AB R0, RZ, R0 ;  /* 0x00000000ff00723e */ /* 0x001fc800000000ff */
[----:B------:R-:W-:Y:S01]  /*4380*/  PRMT R4, R0, 0x7610, R4 ;  /* 0x0000761000047816 */ /* 0x000fe20000000004 */
[----:B------:R-:W-:Y:S06]  /*4390*/  BRA `(.L_x_6163) ;  /* 0x0000000000107947 */ /* 0x000fec0003800000 */
.L_x_6191:
[----:B------:R-:W2:Y:S02]  /*43a0*/  LDG.E R2, desc[UR36][R2.64] ;  /* 0x0000002402027981 */ /* 0x000ea4000c1e1900 */
[----:B--2---:R-:W-:-:S04]  /*43b0*/  I2FP.F32.U32 R0, R2 ;  /* 0x0000000200007245 */ /* 0x004fc80000201000 */
[----:B------:R-:W-:-:S04]  /*43c0*/  F2FP.F16.F32.PACK_AB R0, RZ, R0 ;  /* 0x00000000ff00723e */ /* 0x000fc800000000ff */
[----:B------:R-:W-:-:S07]  /*43d0*/  PRMT R4, R0, 0x7610, R4 ;  /* 0x0000761000047816 */ /* 0x000fce0000000004 */
.L_x_6163:
[----:B------:R-:W-:Y:S05]  /*43e0*/  BSYNC.RECONVERGENT B6 ;  /* 0x0000000000067941 */ /* 0x000fea0003800200 */
.L_x_6162:
[----:B------:R-:W4:Y:S01]  /*43f0*/  LDC.U8 R16, c[0x0][0x3a4] ;  /* 0x0000e900ff107b82 */ /* 0x000f220000000000 */
[CC--:B------:R-:W-:Y:S01]  /*4400*/  ISETP.GE.AND P0, PT, R19.reuse, R17.reuse, PT ;  /* 0x000000111300720c */ /* 0x0c0fe20003f06270 */
[C---:B------:R-:W-:Y:S01]  /*4410*/  VIADD R0, R19.reuse, 0x100 ;  /* 0x0000010013007836 */ /* 0x040fe20000000000 */
[----:B------:R-:W-:Y:S01]  /*4420*/  BSSY.RECONVERGENT B0, `(.L_x_6196) ;  /* 0x0000010000007945 */ /* 0x000fe20003800200 */
[C---:B0123--:R-:W-:Y:S02]  /*4430*/  VIADD R2, R19.reuse, 0x180 ;  /* 0x0000018013027836 */ /* 0x04ffe40000000000 */
[----:B------:R-:W-:Y:S01]  /*4440*/  VIADD R22, R19, 0x80 ;  /* 0x0000008013167836 */ /* 0x000fe20000000000 */
[-C--:B------:R-:W-:Y:S02]  /*4450*/  ISETP.GE.AND P2, PT, R0, R17.reuse, PT ;  /* 0x000000110000720c */ /* 0x080fe40003f46270 */
[-C--:B------:R-:W-:Y:S02]  /*4460*/  ISETP.GE.AND P1, PT, R2, R17.reuse, PT ;  /* 0x000000110200720c */ /* 0x080fe40003f26270 */
[----:B------:R-:W-:-:S03]  /*4470*/  ISETP.GE.AND P5, PT, R22, R17, PT ;  /* 0x000000111600720c */ /* 0x000fc60003fa6270 */
[----:B------:R-:W-:Y:S10]  /*4480*/  @P0 BRA `(.L_x_6197) ;  /* 0x0000000000240947 */ /* 0x000ff40003800000 */
[----:B-----5:R-:W-:Y:S02]  /*4490*/  HADD2.F32 R24, -RZ, R24.H0_H0 ;  /* 0x20000018ff187230 */ /* 0x020fe40000004100 */
[----:B------:R-:W-:-:S03]  /*44a0*/  IMAD.MOV.U32 R0, RZ, RZ, RZ ;  /* 0x000000ffff007224 */ /* 0x000fc600078e00ff */
[C---:B------:R-:W-:Y:S02]  /*44b0*/  FSETP.GT.FTZ.AND P3, PT, R24.reuse, RZ, PT ;  /* 0x000000ff1800720b */ /* 0x040fe40003f74000 */
[----:B------:R-:W-:Y:S02]  /*44c0*/  FSETP.GEU.FTZ.AND P4, PT, R24, RZ, PT ;  /* 0x000000ff1800720b */ /* 0x000fe40003f9e000 */
[----:B------:R-:W-:-:S09]  /*44d0*/  SEL R2, RZ, 0x1, !P3 ;  /* 0x00000001ff027807 */ /* 0x000fd20005800000 */
[----:B------:R-:W-:Y:S02]  /*44e0*/  @!P3 IMAD.MOV R0, RZ, RZ, -0x1 ;  /* 0xffffffffff00b424 */ /* 0x000fe400078e02ff */
[----:B------:R-:W-:-:S05]  /*44f0*/  @P4 IMAD.MOV R0, RZ, RZ, R2 ;  /* 0x000000ffff004224 */ /* 0x000fca00078e0202 */
[----:B------:R-:W-:-:S04]  /*4500*/  I2FP.F32.S32 R0, R0 ;  /* 0x0000000000007245 */ /* 0x000fc80000201400 */
[----:B------:R-:W-:-:S07]  /*4510*/  F2FP.F16.F32.PACK_AB R0, RZ, R0 ;  /* 0x00000000ff00723e */ /* 0x000fce00000000ff */
.L_x_6197:
[----:B------:R-:W-:Y:S05]  /*4520*/  BSYNC.RECONVERGENT B0 ;  /* 0x0000000000007941 */ /* 0x000fea0003800200 */
.L_x_6196:
[----:B------:R-:W-:Y:S04]  /*4530*/  BSSY.RECONVERGENT B0, `(.L_x_6198) ;  /* 0x000000b000007945 */ /* 0x000fe80003800200 */
[----:B------:R-:W-:Y:S05]  /*4540*/  @P5 BRA `(.L_x_6199) ;  /* 0x0000000000245947 */ /* 0x000fea0003800000 */
        /* <DEDUP_REMOVED lines=9> */
.L_x_6199:
[----:B------:R-:W-:Y:S05]  /*45e0*/  BSYNC.RECONVERGENT B0 ;  /* 0x0000000000007941 */ /* 0x000fea0003800200 */
.L_x_6198:
        /* <DEDUP_REMOVED lines=11> */
.L_x_6201:
[----:B------:R-:W-:Y:S05]  /*46a0*/  BSYNC.RECONVERGENT B0 ;  /* 0x0000000000007941 */ /* 0x000fea0003800200 */
.L_x_6200:
        /* <DEDUP_REMOVED lines=11> */
.L_x_6203:
[----:B------:R-:W-:Y:S05]  /*4760*/  BSYNC.RECONVERGENT B0 ;  /* 0x0000000000007941 */ /* 0x000fea0003800200 */
.L_x_6202:
[----:B------:R-:W-:Y:S04]  /*4770*/  BSSY.RECONVERGENT B6, `(.L_x_6204) ;  /* 0x000010e000067945 */ /* 0x000fe80003800200 */
[----:B------:R-:W-:Y:S05]  /*4780*/  @P0 BRA `(.L_x_6205) ;  /* 0x0000001000300947 */ /* 0x000fea0003800000 */
[----:B------:R-:W0:Y:S01]  /*4790*/  LDCU UR4, c[0x0][0x3a8] ;  /* 0x00007500ff0477ac */ /* 0x000e220008000800 */
[----:B------:R-:W1:Y:S01]  /*47a0*/  LDC.64 R2, c[0x0][0x388] ;  /* 0x0000e200ff027b82 */ /* 0x000e620000000a00 */
[----:B-----5:R-:W-:Y:S01]  /*47b0*/  IMAD R4, R18, 0x200, R19 ;  /* 0x0000020012047824 */ /* 0x020fe200078e0213 */
        /* <DEDUP_REMOVED lines=15> */
[----:B------:R-:W-:Y:S02]  /*48b0*/  HADD2.F32 R0, -RZ, R0.H0_H0 ;  /* 0x20000000ff007230 */ /* 0x000fe40000004100 */
[----:B------:R-:W-:Y:S02]  /*48c0*/  IMAD.MOV.U32 R19, RZ, RZ, R22 ;  /* 0x000000ffff137224 */ /* 0x000fe400078e0016 */
[----:B------:R-:W0:Y:S02]  /*48d0*/  F2I.FTZ.TRUNC.NTZ R5, R0 ;  /* 0x0000000000057305 */ /* 0x000e24000021f100 */
[----:B0-----:R3:W-:Y:S01]  /*48e0*/  STG.E.U8 desc[UR36][R2.64], R5 ;  /* 0x0000000502007986 */ /* 0x0017e2000c101124 */
[----:B------:R-:W-:Y:S05]  /*48f0*/  BRA `(.L_x_6205) ;  /* 0x0000000c00d47947 */ /* 0x000fea0003800000 */
.L_x_6209:
[----:B------:R-:W-:Y:S02]  /*4900*/  HADD2.F32 R5, -RZ, R0.H0_H0 ;  /* 0x20000000ff057230 */ /* 0x000fe40000004100 */
[----:B------:R-:W-:-:S04]  /*4910*/  IMAD.MOV.U32 R19, RZ, RZ, R22 ;  /* 0x000000ffff137224 */ /* 0x000fc800078e0016 */
[----:B------:R-:W0:Y:S02]  /*4920*/  F2I.S64.TRUNC R4, R5 ;  /* 0x0000000500047311 */ /* 0x000e24000020d900 */
[----:B0-----:R0:W-:Y:S01]  /*4930*/  STG.E.U8 desc[UR36][R2.64], R4 ;  /* 0x0000000402007986 */ /* 0x0011e2000c101124 */
[----:B------:R-:W-:Y:S05]  /*4940*/  BRA `(.L_x_6205) ;  /* 0x0000000c00c07947 */ /* 0x000fea0003800000 */
.L_x_6208:
[----:B------:R-:W-:-:S13]  /*4950*/  ISETP.NE.AND P0, PT, R4, 0x2, PT ;  /* 0x000000020400780c */ /* 0x000fda0003f05270 */
[----:B------:R-:W-:Y:S05]  /*4960*/  @!P0 BRA `(.L_x_6211) ;  /* 0x0000000000388947 */ /* 0x000fea0003800000 */
[----:B------:R-:W-:-:S13]  /*4970*/  ISETP.NE.AND P0, PT, R4, 0x3, PT ;  /* 0x000000030400780c */ /* 0x000fda0003f05270 */
[----:B------:R-:W-:Y:S05]  /*4980*/  @!P0 BRA `(.L_x_6212) ;  /* 0x00000000001c8947 */ /* 0x000fea0003800000 */
[----:B------:R-:W-:-:S13]  /*4990*/  ISETP.NE.AND P0, PT, R4, 0x4, PT ;  /* 0x000000040400780c */ /* 0x000fda0003f05270 */
[----:B------:R-:W-:Y:S05]  /*49a0*/  @P0 BRA `(.L_x_6210) ;  /* 0x0000000800f80947 */ /* 0x000fea0003800000 */
[----:B------:R-:W-:Y:S02]  /*49b0*/  HADD2.F32 R4, -RZ, R0.H0_H0 ;  /* 0x20000000ff047230 */ /* 0x000fe40000004100 */
[----:B------:R-:W-:-:S04]  /*49c0*/  IMAD.MOV.U32 R19, RZ, RZ, R22 ;  /* 0x000000ffff137224 */ /* 0x000fc800078e0016 */
[----:B------:R-:W0:Y:S02]  /*49d0*/  F2I.S64.TRUNC R4, R4 ;  /* 0x0000000400047311 */ /* 0x000e24000020d900 */
[----:B0-----:R1:W-:Y:S01]  /*49e0*/  STG.E.64 desc[UR36][R2.64], R4 ;  /* 0x0000000402007986 */ /* 0x0013e2000c101b24 */
[----:B------:R-:W-:Y:S05]  /*49f0*/  BRA `(.L_x_6205) ;  /* 0x0000000c00947947 */ /* 0x000fea0003800000 */
.L_x_6212:
[----:B------:R-:W-:Y:S02]  /*4a00*/  HADD2.F32 R0, -RZ, R0.H0_H0 ;  /* 0x20000000ff007230 */ /* 0x000fe40000004100 */
[----:B------:R-:W-:Y:S02]  /*4a10*/  IMAD.MOV.U32 R19, RZ, RZ, R22 ;  /* 0x000000ffff137224 */ /* 0x000fe400078e0016 */
[----:B------:R-:W0:Y:S02]  /*4a20*/  F2I.FTZ.TRUNC.NTZ R5, R0 ;  /* 0x0000000000057305 */ /* 0x000e24000021f100 */
[----:B0-----:R2:W-:Y:S01]  /*4a30*/  STG.E desc[UR36][R2.64], R5 ;  /* 0x0000000502007986 */ /* 0x0015e2000c101924 */
[----:B------:R-:W-:Y:S05]  /*4a40*/  BRA `(.L_x_6205) ;  /* 0x0000000c00807947 */ /* 0x000fea0003800000 */
.L_x_6211:
[----:B------:R-:W-:Y:S02]  /*4a50*/  HADD2.F32 R0, -RZ, R0.H0_H0 ;  /* 0x20000000ff007230 */ /* 0x000fe40000004100 */
[----:B------:R-:W-:Y:S02]  /*4a60*/  IMAD.MOV.U32 R19, RZ, RZ, R22 ;  /* 0x000000ffff137224 */ /* 0x000fe400078e0016 */
[----:B------:R-:W0:Y:S02]  /*4a70*/  F2I.FTZ.TRUNC.NTZ R5, R0 ;  /* 0x0000000000057305 */ /* 0x000e24000021f100 */
[----:B0-----:R0:W-:Y:S01]  /*4a80*/  STG.E.U16 desc[UR36][R2.64], R5 ;  /* 0x0000000502007986 */ /* 0x0011e2000c101524 */
[----:B------:R-:W-:Y:S05]  /*4a90*/  BRA `(.L_x_6205) ;  /* 0x0000000c006c7947 */ /* 0x000fea0003800000 */
.L_x_6207:
[----:B------:R-:W-:-:S13]  /*4aa0*/  ISETP.GT.AND P0, PT, R4, 0x6, PT ;  /* 0x000000060400780c */ /* 0x000fda0003f04270 */
[----:B------:R-:W-:Y:S05]  /*4ab0*/  @P0 BRA `(.L_x_6213) ;  /* 0x00000000002c0947 */ /* 0x000fea0003800000 */
[----:B------:R-:W-:-:S13]  /*4ac0*/  ISETP.NE.AND P0, PT, R4, 0x5, PT ;  /* 0x000000050400780c */ /* 0x000fda0003f05270 */
[----:B------:R-:W-:Y:S05]  /*4ad0*/  @!P0 BRA `(.L_x_6214) ;  /* 0x0000000000188947 */ /* 0x000fea0003800000 */
[----:B------:R-:W-:-:S13]  /*4ae0*/  ISETP.NE.AND P0, PT, R4, 0x6, PT ;  /* 0x000000060400780c */ /* 0x000fda0003f05270 */
[----:B------:R-:W-:Y:S05]  /*4af0*/  @P0 BRA `(.L_x_6210) ;  /* 0x0000000800a40947 */ /* 0x000fea0003800000 */
[----:B------:R-:W-:Y:S02]  /*4b00*/  HADD2.F32 R5, -RZ, R0.H0_H0 ;  /* 0x20000000ff057230 */ /* 0x000fe40000004100 */
[----:B------:R-:W-:-:S03]  /*4b10*/  IMAD.MOV.U32 R19, RZ, RZ, R22 ;  /* 0x000000ffff137224 */ /* 0x000fc600078e0016 */
[----:B------:R0:W-:Y:S01]  /*4b20*/  STG.E desc[UR36][R2.64], R5 ;  /* 0x0000000502007986 */ /* 0x0001e2000c101924 */
[----:B------:R-:W-:Y:S05]  /*4b30*/  BRA `(.L_x_6205) ;  /* 0x0000000c00447947 */ /* 0x000fea0003800000 */
.L_x_6214:
[----:B------:R0:W-:Y:S01]  /*4b40*/  STG.E.U16 desc[UR36][R2.64], R0 ;  /* 0x0000000002007986 */ /* 0x0001e2000c101524 */
[----:B------:R-:W-:Y:S01]  /*4b50*/  IMAD.MOV.U32 R19, RZ, RZ, R22 ;  /* 0x000000ffff137224 */ /* 0x000fe200078e0016 */
[----:B------:R-:W-:Y:S06]  /*4b60*/  BRA `(.L_x_6205) ;  /* 0x0000000c00387947 */ /* 0x000fec0003800000 */
.L_x_6213:
[----:B------:R-:W-:-:S13]  /*4b70*/  ISETP.NE.AND P0, PT, R4, 0x7, PT ;  /* 0x000000070400780c */ /* 0x000fda0003f05270 */
[----:B------:R-:W-:Y:S05]  /*4b80*/  @!P0 BRA `(.L_x_6215) ;  /* 0x00000000003c8947 */ /* 0x000fea0003800000 */
[----:B------:R-:W-:-:S13]  /*4b90*/  ISETP.NE.AND P0, PT, R4, 0x8, PT ;  /* 0x000000080400780c */ /* 0x000fda0003f05270 */
[----:B------:R-:W-:Y:S05]  /*4ba0*/  @!P0 BRA `(.L_x_6216) ;  /* 0x00000000001c8947 */ /* 0x000fea0003800000 */
[----:B------:R-:W-:-:S13]  /*4bb0*/  ISETP.NE.AND P0, PT, R4, 0x9, PT ;  /* 0x000000090400780c */ /* 0x000fda0003f05270 */
[----:B------:R-:W-:Y:S05]  /*4bc0*/  @P0 BRA `(.L_x_6210) ;  /* 0x0000000800700947 */ /* 0x000fea0003800000 */
[----:B------:R-:W-:Y:S02]  /*4bd0*/  HADD2.F32 R4, -RZ, R0.H0_H0 ;  /* 0x20000000ff047230 */ /* 0x000fe40000004100 */
[----:B------:R-:W-:Y:S02]  /*4be0*/  IMAD.MOV.U32 R5, RZ, RZ, RZ ;  /* 0x000000ffff057224 */ /* 0x000fe400078e00ff */
[----:B------:R-:W-:-:S03]  /*4bf0*/  IMAD.MOV.U32 R19, RZ, RZ, R22 ;  /* 0x000000ffff137224 */ /* 0x000fc600078e0016 */
[----:B------:R0:W-:Y:S01]  /*4c00*/  STG.E.64 desc[UR36][R2.64], R4 ;  /* 0x0000000402007986 */ /* 0x0001e2000c101b24 */
[----:B------:R-:W-:Y:S05]  /*4c10*/  BRA `(.L_x_6205) ;  /* 0x0000000c000c7947 */ /* 0x000fea0003800000 */
.L_x_6216:
[----:B------:R-:W-:Y:S02]  /*4c20*/  HADD2.F32 R0, -RZ, R0.H0_H0 ;  /* 0x20000000ff007230 */ /* 0x000fe40000004100 */
[----:B------:R-:W-:-:S03]  /*4c30*/  IMAD.MOV.U32 R19, RZ, RZ, R22 ;  /* 0x000000ffff137224 */ /* 0x000fc600078e0016 */
[----:B------:R-:W-:-:S04]  /*4c40*/  F2FP.F16.F32.PACK_AB R0, RZ, R0 ;  /* 0x00000000ff00723e */ /* 0x000fc800000000ff */
[----:B------:R-:W-:-:S05]  /*4c50*/  PRMT R0, R0, 0x5410, RZ ;  /* 0x0000541000007816 */ /* 0x000fca00000000ff */
[----:B------:R0:W-:Y:S01]  /*4c60*/  STG.E desc[UR36][R2.64], R0 ;  /* 0x0000000002007986 */ /* 0x0001e2000c101924 */
[----:B------:R-:W-:Y:S05]  /*4c70*/  BRA `(.L_x_6205) ;  /* 0x0000000800f47947 */ /* 0x000fea0003800000 */
.L_x_6215:
[----:B------:R-:W-:Y:S02]  /*4c80*/  HADD2.F32 R4, -RZ, R0.H0_H0 ;  /* 0x20000000ff047230 */ /* 0x000fe40000004100 */
[----:B------:R-:W-:-:S03]  /*4c90*/  IMAD.MOV.U32 R19, RZ, RZ, R22 ;  /* 0x000000ffff137224 */ /* 0x000fc600078e0016 */
[----:B------:R-:W-:-:S06]  /*4ca0*/  FMUL.FTZ R4, R4, 1 ;  /* 0x3f80000004047820 */ /* 0x000fcc0000410000 */
[----:B------:R-:W0:Y:S02]  /*4cb0*/  F2F.F64.F32 R4, R4 ;  /* 0x0000000400047310 */ /* 0x000e240000201800 */
[----:B0-----:R0:W-:Y:S01]  /*4cc0*/  STG.E.64 desc[UR36][R2.64], R4 ;  /* 0x0000000402007986 */ /* 0x0011e2000c101b24 */
[----:B------:R-:W-:Y:S05]  /*4cd0*/  BRA `(.L_x_6205) ;  /* 0x0000000800dc7947 */ /* 0x000fea0003800000 */
.L_x_6206:
        /* <DEDUP_REMOVED lines=10> */
[----:B------:R-:W-:-:S04]  /*4d80*/  FSETP.NEU.FTZ.AND P0, PT, R0, RZ, PT ;  /* 0x000000ff0000720b */ /* 0x000fc80003f1d000 */
[----:B------:R-:W-:-:S05]  /*4d90*/  SEL R5, RZ, 0x1, !P0 ;  /* 0x00000001ff057807 */ /* 0x000fca0004000000 */
[----:B------:R0:W-:Y:S01]  /*4da0*/  STG.E.U8 desc[UR36][R2.64], R5 ;  /* 0x0000000502007986 */ /* 0x0001e2000c101124 */
[----:B------:R-:W-:Y:S05]  /*4db0*/  BRA `(.L_x_6205) ;  /* 0x0000000800a47947 */ /* 0x000fea0003800000 */
.L_x_6219:
[----:B------:R-:W-:Y:S01]  /*4dc0*/  HADD2.F32 R0, -RZ, R0.H0_H0 ;  /* 0x20000000ff007230 */ /* 0x000fe20000004100 */
[----:B------:R-:W-:Y:S01]  /*4dd0*/  CS2R R6, SRZ ;  /* 0x0000000000067805 */ /* 0x000fe2000001ff00 */
[----:B------:R-:W-:-:S03]  /*4de0*/  IMAD.MOV.U32 R19, RZ, RZ, R22 ;  /* 0x000000ffff137224 */ /* 0x000fc600078e0016 */
[----:B------:R-:W-:-:S04]  /*4df0*/  FMUL.FTZ R0, R0, 1 ;  /* 0x3f80000000007820 */ /* 0x000fc80000410000 */
[----:B------:R-:W0:Y:S02]  /*4e00*/  F2F.F64.F32 R4, R0 ;  /* 0x0000000000047310 */ /* 0x000e240000201800 */
[----:B0-----:R0:W-:Y:S01]  /*4e10*/  STG.E.128 desc[UR36][R2.64], R4 ;  /* 0x0000000402007986 */ /* 0x0011e2000c101d24 */
[----:B------:R-:W-:Y:S05]  /*4e20*/  BRA `(.L_x_6205) ;  /* 0x0000000800887947 */ /* 0x000fea0003800000 */
.L_x_6218:
[----:B------:R-:W-:-:S13]  /*4e30*/  ISETP.NE.AND P0, PT, R4, 0xf, PT ;  /* 0x0000000f0400780c */ /* 0x000fda0003f05270 */
[----:B------:R-:W-:Y:S05]  /*4e40*/  @!P0 BRA `(.L_x_6220) ;  /* 0x0000000000a88947 */ /* 0x000fea0003800000 */
[----:B------:R-:W-:-:S13]  /*4e50*/  ISETP.NE.AND P0, PT, R4, 0x17, PT ;  /* 0x000000170400780c */ /* 0x000fda0003f05270 */
[----:B------:R-:W-:Y:S05]  /*4e60*/  @!P0 BRA `(.L_x_6221) ;  /* 0x0000000000508947 */ /* 0x000fea0003800000 */
[----:B------:R-:W-:-:S13]  /*4e70*/  ISETP.NE.AND P0, PT, R4, 0x18, PT ;  /* 0x000000180400780c */ /* 0x000fda0003f05270 */
[----:B------:R-:W-:Y:S05]  /*4e80*/  @P0 BRA `(.L_x_6210) ;  /* 0x0000000400c00947 */ /* 0x000fea0003800000 */
        /* <DEDUP_REMOVED lines=13> */
.L_x_6223:
[----:B------:R-:W-:Y:S05]  /*4f60*/  BSYNC.RECONVERGENT B0 ;  /* 0x0000000000007941 */ /* 0x000fea0003800200 */
.L_x_6222:
[----:B------:R-:W-:Y:S01]  /*4f70*/  LOP3.LUT R5, R0, 0x80, R5, 0xf8, !PT ;  /* 0x0000008000057812 */ /* 0x000fe200078ef805 */
[----:B------:R-:W-:-:S04]  /*4f80*/  IMAD.MOV.U32 R19, RZ, RZ, R22 ;  /* 0x000000ffff137224 */ /* 0x000fc800078e0016 */
[----:B------:R0:W-:Y:S01]  /*4f90*/  STG.E.U8 desc[UR36][R2.64], R5 ;  /* 0x0000000502007986 */ /* 0x0001e2000c101124 */
[----:B------:R-:W-:Y:S05]  /*4fa0*/  BRA `(.L_x_6205) ;  /* 0x0000000800287947 */ /* 0x000fea0003800000 */
.L_x_6221:
        /* <DEDUP_REMOVED lines=15> */
.L_x_6225:
[----:B------:R-:W-:Y:S05]  /*50a0*/  BSYNC.RECONVERGENT B0 ;  /* 0x0000000000007941 */ /* 0x000fea0003800200 */
.L_x_6224:
[----:B------:R-:W-:Y:S01]  /*50b0*/  LOP3.LUT R5, R0, 0x80, R5, 0xf8, !PT ;  /* 0x0000008000057812 */ /* 0x000fe200078ef805 */
[----:B------:R-:W-:-:S04]  /*50c0*/  IMAD.MOV.U32 R19, RZ, RZ, R22 ;  /* 0x000000ffff137224 */ /* 0x000fc800078e0016 */
[----:B------:R0:W-:Y:S01]  /*50d0*/  STG.E.U8 desc[UR36][R2.64], R5 ;  /* 0x0000000502007986 */ /* 0x0001e2000c101124 */
[----:B------:R-:W-:Y:S05]  /*50e0*/  BRA `(.L_x_6205) ;  /* 0x0000000400d87947 */ /* 0x000fea0003800000 */
.L_x_6220:
[----:B------:R-:W-:Y:S02]  /*50f0*/  HADD2.F32 R0, -RZ, R0.H0_H0 ;  /* 0x20000000ff007230 */ /* 0x000fe40000004100 */
[----:B------:R-:W-:-:S03]  /*5100*/  IMAD.MOV.U32 R19, RZ, RZ, R22 ;  /* 0x000000ffff137224 */ /* 0x000fc600078e0016 */
[----:B------:R-:W-:-:S05]  /*5110*/  F2FP.BF16.F32.PACK_AB R0, RZ, R0 ;  /* 0x00000000ff00723e */ /* 0x000fca00000010ff */
[----:B------:R0:W-:Y:S01]  /*5120*/  STG.E.U16 desc[UR36][R2.64], R0 ;  /* 0x0000000002007986 */ /* 0x0001e2000c101524 */
[----:B------:R-:W-:Y:S05]  /*5130*/  BRA `(.L_x_6205) ;  /* 0x0000000400c47947 */ /* 0x000fea0003800000 */
.L_x_6217:
        /* <DEDUP_REMOVED lines=10> */
[----:B------:R-:W0:Y:S02]  /*51e0*/  F2I.FTZ.U32.TRUNC.NTZ R5, R5 ;  /* 0x0000000500057305 */ /* 0x000e24000021f000 */
[----:B0-----:R0:W-:Y:S01]  /*51f0*/  STG.E.U16 desc[UR36][R2.64], R5 ;  /* 0x0000000502007986 */ /* 0x0011e2000c101524 */
[----:B------:R-:W-:Y:S05]  /*5200*/  BRA `(.L_x_6205) ;  /* 0x0000000400907947 */ /* 0x000fea0003800000 */
.L_x_6228:
        /* <DEDUP_REMOVED lines=13> */
.L_x_6231:
[----:B------:R-:W-:-:S04]  /*52e0*/  SHF.R.U32.HI R0, RZ, 0x14, R5 ;  /* 0x00000014ff007819 */ /* 0x000fc80000011605 */
[----:B------:R-:W-:-:S04]  /*52f0*/  LOP3.LUT R0, R0, 0x1, RZ, 0xc0, !PT ;  /* 0x0000000100007812 */ /* 0x000fc800078ec0ff */
[----:B------:R-:W-:-:S04]  /*5300*/  IADD3 R0, PT, PT, R5, 0x487ffff, R0 ;  /* 0x0487ffff05007810 */ /* 0x000fc80007ffe000 */
[----:B------:R-:W-:-:S04]  /*5310*/  SHF.R.U32.HI R0, RZ, 0x14, R0 ;  /* 0x00000014ff007819 */ /* 0x000fc80000011600 */
[----:B------:R-:W-:-:S07]  /*5320*/  LOP3.LUT R4, R0, 0xff, RZ, 0xc0, !PT ;  /* 0x000000ff00047812 */ /* 0x000fce00078ec0ff */
.L_x_6232:
[----:B------:R-:W-:-:S04]  /*5330*/  SHF.R.U32.HI R5, RZ, 0x18, R5 ;  /* 0x00000018ff057819 */ /* 0x000fc80000011605 */
[----:B------:R-:W-:-:S04]  /*5340*/  LOP3.LUT R4, R4, 0x80, R5, 0xf8, !PT ;  /* 0x0000008004047812 */ /* 0x000fc800078ef805 */
[----:B------:R-:W-:-:S07]  /*5350*/  PRMT R0, R4, 0x7610, R0 ;  /* 0x0000761004007816 */ /* 0x000fce0000000000 */
.L_x_6230:
[----:B------:R-:W-:Y:S05]  /*5360*/  BSYNC.RECONVERGENT B0 ;  /* 0x0000000000007941 */ /* 0x000fea0003800200 */
.L_x_6229:
[----:B------:R0:W-:Y:S01]  /*5370*/  STG.E.U8 desc[UR36][R2.64], R0 ;  /* 0x0000000002007986 */ /* 0x0001e2000c101124 */
[----:B------:R-:W-:Y:S01]  /*5380*/  IMAD.MOV.U32 R19, RZ, RZ, R22 ;  /* 0x000000ffff137224 */ /* 0x000fe200078e0016 */
[----:B------:R-:W-:Y:S06]  /*5390*/  BRA `(.L_x_6205) ;  /* 0x00000004002c7947 */ /* 0x000fec0003800000 */
.L_x_6227:
        /* <DEDUP_REMOVED lines=13> */
.L_x_6235:
[----:B------:R-:W-:-:S04]  /*5470*/  SHF.R.U32.HI R0, RZ, 0x15, R5 ;  /* 0x00000015ff007819 */ /* 0x000fc80000011605 */
[----:B------:R-:W-:-:S04]  /*5480*/  LOP3.LUT R0, R0, 0x1, RZ, 0xc0, !PT ;  /* 0x0000000100007812 */ /* 0x000fc800078ec0ff */
[----:B------:R-:W-:-:S04]  /*5490*/  IADD3 R0, PT, PT, R5, 0x88fffff, R0 ;  /* 0x088fffff05007810 */ /* 0x000fc80007ffe000 */
[----:B------:R-:W-:-:S04]  /*54a0*/  SHF.R.U32.HI R0, RZ, 0x15, R0 ;  /* 0x00000015ff007819 */ /* 0x000fc80000011600 */
[----:B------:R-:W-:-:S07]  /*54b0*/  LOP3.LUT R4, R0, 0xff, RZ, 0xc0, !PT ;  /* 0x000000ff00047812 */ /* 0x000fce00078ec0ff */
.L_x_6236:
[----:B------:R-:W-:-:S04]  /*54c0*/  SHF.R.U32.HI R5, RZ, 0x18, R5 ;  /* 0x00000018ff057819 */ /* 0x000fc80000011605 */
[----:B------:R-:W-:-:S04]  /*54d0*/  LOP3.LUT R4, R4, 0x80, R5, 0xf8, !PT ;  /* 0x0000008004047812 */ /* 0x000fc800078ef805 */
[----:B------:R-:W-:-:S07]  /*54e0*/  PRMT R0, R4, 0x7610, R0 ;  /* 0x0000761004007816 */ /* 0x000fce0000000000 */
.L_x_6234:
[----:B------:R-:W-:Y:S05]  /*54f0*/  BSYNC.RECONVERGENT B0 ;  /* 0x0000000000007941 */ /* 0x000fea0003800200 */
.L_x_6233:
[----:B------:R0:W-:Y:S01]  /*5500*/  STG.E.U8 desc[UR36][R2.64], R0 ;  /* 0x0000000002007986 */ /* 0x0001e2000c101124 */
[----:B------:R-:W-:Y:S01]  /*5510*/  IMAD.MOV.U32 R19, RZ, RZ, R22 ;  /* 0x000000ffff137224 */ /* 0x000fe200078e0016 */
[----:B------:R-:W-:Y:S06]  /*5520*/  BRA `(.L_x_6205) ;  /* 0x0000000000c87947 */ /* 0x000fec0003800000 */
.L_x_6226:
[----:B------:R-:W-:-:S13]  /*5530*/  ISETP.NE.AND P0, PT, R4, 0x1c, PT ;  /* 0x0000001c0400780c */ /* 0x000fda0003f05270 */
[----:B------:R-:W-:Y:S05]  /*5540*/  @!P0 BRA `(.L_x_6237) ;  /* 0x0000000000b08947 */ /* 0x000fea0003800000 */
[----:B------:R-:W-:-:S13]  /*5550*/  ISETP.NE.AND P0, PT, R4, 0x1d, PT ;  /* 0x0000001d0400780c */ /* 0x000fda0003f05270 */
[----:B------:R-:W-:Y:S05]  /*5560*/  @!P0 BRA `(.L_x_6238) ;  /* 0x0000000000948947 */ /* 0x000fea0003800000 */
[----:B------:R-:W-:-:S13]  /*5570*/  ISETP.NE.AND P0, PT, R4, 0x2c, PT ;  /* 0x0000002c0400780c */ /* 0x000fda0003f05270 */
[----:B------:R-:W-:Y:S05]  /*5580*/  @!P0 BRA `(.L_x_6239) ;  /* 0x0000000000488947 */ /* 0x000fea0003800000 */
.L_x_6210:
        /* <DEDUP_REMOVED lines=16> */
.L_x_6240:
[----:B------:R-:W-:Y:S01]  /*5690*/  IMAD.MOV.U32 R19, RZ, RZ, R22 ;  /* 0x000000ffff137224 */ /* 0x000fe200078e0016 */
[----:B------:R-:W-:Y:S06]  /*56a0*/  BRA `(.L_x_6205) ;  /* 0x0000000000687947 */ /* 0x000fec0003800000 */
.L_x_6239:
[----:B------:R-:W-:Y:S02]  /*56b0*/  HADD2.F32 R5, -RZ, R0.H0_H0 ;  /* 0x20000000ff057230 */ /* 0x000fe40000004100 */
        /* <DEDUP_REMOVED lines=16> */
.L_x_6238:
[----:B------:R-:W-:Y:S02]  /*57c0*/  HADD2.F32 R4, -RZ, R0.H0_H0 ;  /* 0x20000000ff047230 */ /* 0x000fe40000004100 */
[----:B------:R-:W-:-:S04]  /*57d0*/  IMAD.MOV.U32 R19, RZ, RZ, R22 ;  /* 0x000000ffff137224 */ /* 0x000fc800078e0016 */
[----:B------:R-:W0:Y:S02]  /*57e0*/  F2I.U64.TRUNC R4, R4 ;  /* 0x0000000400047311 */ /* 0x000e24000020d800 */
[----:B0-----:R0:W-:Y:S01]  /*57f0*/  STG.E.64 desc[UR36][R2.64], R4 ;  /* 0x0000000402007986 */ /* 0x0011e2000c101b24 */
[----:B------:R-:W-:Y:S05]  /*5800*/  BRA `(.L_x_6205) ;  /* 0x0000000000107947 */ /* 0x000fea0003800000 */
.L_x_6237:
[----:B------:R-:W-:Y:S02]  /*5810*/  HADD2.F32 R0, -RZ, R0.H0_H0 ;  /* 0x20000000ff007230 */ /* 0x000fe40000004100 */
[----:B------:R-:W-:Y:S02]  /*5820*/  IMAD.MOV.U32 R19, RZ, RZ, R22 ;  /* 0x000000ffff137224 */ /* 0x000fe400078e0016 */
[----:B------:R-:W0:Y:S02]  /*5830*/  F2I.FTZ.U32.TRUNC.NTZ R5, R0 ;  /* 0x0000000000057305 */ /* 0x000e24000021f000 */
[----:B0-----:R0:W-:Y:S03]  /*5840*/  STG.E desc[UR36][R2.64], R5 ;  /* 0x0000000502007986 */ /* 0x0011e6000c101924 */
.L_x_6205:
[----:B------:R-:W-:Y:S05]  /*5850*/  BSYNC.RECONVERGENT B6 ;  /* 0x0000000000067941 */ /* 0x000fea0003800200 */
.L_x_6204:
[----:B------:R-:W-:Y:S01]  /*5860*/  ISETP.GE.AND P0, PT, R19, R17, PT ;  /* 0x000000111300720c */ /* 0x000fe20003f06270 */
[----:B------:R-:W-:-:S12]  /*5870*/  BSSY.RECONVERGENT B6, `(.L_x_6241) ;  /* 0x00001f0000067945 */ /* 0x000fd80003800200 */
[----:B------:R-:W-:Y:S05]  /*5880*/  @P0 BRA `(.L_x_6242) ;  /* 0x0000001c00b80947 */ /* 0x000fea0003800000 */
[----:B------:R-:W4:Y:S01]  /*5890*/  LDCU UR4, c[0x0][0x3a8] ;  /* 0x00007500ff0477ac */ /* 0x000f220008000800 */
[----:B0123--:R-:W0:Y:S01]  /*58a0*/  LDC.64 R2, c[0x0][0x388] ;  /* 0x0000e200ff027b82 */ /* 0x00fe220000000a00 */
[----:B------:R-:W-:Y:S01]  /*58b0*/  IMAD R0, R18, 0x200, R19 ;  /* 0x0000020012007824 */ /* 0x000fe200078e0213 */
[----:B----45:R-:W-:-:S03]  /*58c0*/  PRMT R4, R16, 0x9910, RZ ;  /* 0x0000991010047816 */ /* 0x030fc600000000ff */
        /* <DEDUP_REMOVED lines=14> */
[----:B------:R-:W-:-:S04]  /*59b0*/  HADD2.F32 R26, -RZ, R26.H0_H0 ;  /* 0x2000001aff1a7230 */ /* 0x000fc80000004100 */
[----:B------:R-:W0:Y:S02]  /*59c0*/  F2I.FTZ.TRUNC.NTZ R5, R26 ;  /* 0x0000001a00057305 */ /* 0x000e24000021f100 */
[----:B0-----:R4:W-:Y:S01]  /*59d0*/  STG.E.U8 desc[UR36][R2.64], R5 ;  /* 0x0000000502007986 */ /* 0x0019e2000c101124 */
[----:B------:R-:W-:Y:S05]  /*59e0*/  BRA `(.L_x_6248) ;  /* 0x0000000c007c7947 */ /* 0x000fea0003800000 */
.L_x_6246:
[----:B------:R-:W-:-:S06]  /*59f0*/  HADD2.F32 R5, -RZ, R26.H0_H0 ;  /* 0x2000001aff057230 */ /* 0x000fcc0000004100 */
[----:B------:R-:W0:Y:S02]  /*5a00*/  F2I.S64.TRUNC R4, R5 ;  /* 0x0000000500047311 */ /* 0x000e24000020d900 */
[----:B0-----:R3:W-:Y:S01]  /*5a10*/  STG.E.U8 desc[UR36][R2.64], R4 ;  /* 0x0000000402007986 */ /* 0x0017e2000c101124 */
[----:B------:R-:W-:Y:S05]  /*5a20*/  BRA `(.L_x_6248) ;  /* 0x0000000c006c7947 */ /* 0x000fea0003800000 */
.L_x_6245:
[----:B------:R-:W-:-:S13]  /*5a30*/  ISETP.NE.AND P0, PT, R0, 0x2, PT ;  /* 0x000000020000780c */ /* 0x000fda0003f05270 */
[----:B------:R-:W-:Y:S05]  /*5a40*/  @!P0 BRA `(.L_x_6249) ;  /* 0x0000000000308947 */ /* 0x000fea0003800000 */
[----:B------:R-:W-:-:S13]  /*5a50*/  ISETP.NE.AND P0, PT, R0, 0x3, PT ;  /* 0x000000030000780c */ /* 0x000fda0003f05270 */
[----:B------:R-:W-:Y:S05]  /*5a60*/  @!P0 BRA `(.L_x_6250) ;  /* 0x0000000000188947 */ /* 0x000fea0003800000 */
[----:B------:R-:W-:-:S13]  /*5a70*/  ISETP.NE.AND P0, PT, R0, 0x4, PT ;  /* 0x000000040000780c */ /* 0x000fda0003f05270 */
[----:B------:R-:W-:Y:S05]  /*5a80*/  @P0 BRA `(.L_x_6247) ;  /* 0x0000000800700947 */ /* 0x000fea0003800000 */
[----:B------:R-:W-:-:S06]  /*5a90*/  HADD2.F32 R4, -RZ, R26.H0_H0 ;  /* 0x2000001aff047230 */ /* 0x000fcc0000004100 */
[----:B------:R-:W0:Y:S02]  /*5aa0*/  F2I.S64.TRUNC R4, R4 ;  /* 0x0000000400047311 */ /* 0x000e24000020d900 */
[----:B0-----:R1:W-:Y:S01]  /*5ab0*/  STG.E.64 desc[UR36][R2.64], R4 ;  /* 0x0000000402007986 */ /* 0x0013e2000c101b24 */
[----:B------:R-:W-:Y:S05]  /*5ac0*/  BRA `(.L_x_6248) ;  /* 0x0000000c00447947 */ /* 0x000fea0003800000 */
.L_x_6250:
[----:B------:R-:W-:-:S04]  /*5ad0*/  HADD2.F32 R26, -RZ, R26.H0_H0 ;  /* 0x2000001aff1a7230 */ /* 0x000fc80000004100 */
[----:B------:R-:W0:Y:S02]  /*5ae0*/  F2I.FTZ.TRUNC.NTZ R5, R26 ;  /* 0x0000001a00057305 */ /* 0x000e24000021f100 */
[----:B0-----:R2:W-:Y:S01]  /*5af0*/  STG.E desc[UR36][R2.64], R5 ;  /* 0x0000000502007986 */ /* 0x0015e2000c101924 */
[----:B------:R-:W-:Y:S05]  /*5b00*/  BRA `(.L_x_6248) ;  /* 0x0000000c00347947 */ /* 0x000fea0003800000 */
.L_x_6249:
[----:B------:R-:W-:-:S04]  /*5b10*/  HADD2.F32 R26, -RZ, R26.H0_H0 ;  /* 0x2000001aff1a7230 */ /* 0x000fc80000004100 */
[----:B------:R-:W0:Y:S02]  /*5b20*/  F2I.FTZ.TRUNC.NTZ R5, R26 ;  /* 0x0000001a00057305 */ /* 0x000e24000021f100 */
[----:B0-----:R0:W-:Y:S01]  /*5b30*/  STG.E.U16 desc[UR36][R2.64], R5 ;  /* 0x0000000502007986 */ /* 0x0011e2000c101524 */
[----:B------:R-:W-:Y:S05]  /*5b40*/  BRA `(.L_x_6248) ;  /* 0x0000000c00247947 */ /* 0x000fea0003800000 */
.L_x_6244:
[----:B------:R-:W-:-:S13]  /*5b50*/  ISETP.GT.AND P0, PT, R0, 0x6, PT ;  /* 0x000000060000780c */ /* 0x000fda0003f04270 */
[----:B------:R-:W-:Y:S05]  /*5b60*/  @P0 BRA `(.L_x_6251) ;  /* 0x0000000000240947 */ /* 0x000fea0003800000 */
[----:B------:R-:W-:-:S13]  /*5b70*/  ISETP.NE.AND P0, PT, R0, 0x5, PT ;  /* 0x000000050000780c */ /* 0x000fda0003f05270 */
[----:B------:R-:W-:Y:S05]  /*5b80*/  @!P0 BRA `(.L_x_6252) ;  /* 0x0000000000148947 */ /* 0x000fea0003800000 */
[----:B------:R-:W-:-:S13]  /*5b90*/  ISETP.NE.AND P0, PT, R0, 0x6, PT ;  /* 0x000000060000780c */ /* 0x000fda0003f05270 */
[----:B------:R-:W-:Y:S05]  /*5ba0*/  @P0 BRA `(.L_x_6247) ;  /* 0x0000000800280947 */ /* 0x000fea0003800000 */
[----:B------:R-:W-:-:S05]  /*5bb0*/  HADD2.F32 R5, -RZ, R26.H0_H0 ;  /* 0x2000001aff057230 */ /* 0x000fca0000004100 */
[----:B------:R0:W-:Y:S01]  /*5bc0*/  STG.E desc[UR36][R2.64], R5 ;  /* 0x0000000502007986 */ /* 0x0001e2000c101924 */
[----:B------:R-:W-:Y:S05]  /*5bd0*/  BRA `(.L_x_6248) ;  /* 0x0000000c00007947 */ /* 0x000fea0003800000 */
.L_x_6252:
[----:B------:R0:W-:Y:S01]  /*5be0*/  STG.E.U16 desc[UR36][R2.64], R26 ;  /* 0x0000001a02007986 */ /* 0x0001e2000c101524 */
[----:B------:R-:W-:Y:S05]  /*5bf0*/  BRA `(.L_x_6248) ;  /* 0x0000000800f87947 */ /* 0x000fea0003800000 */
.L_x_6251:
[----:B------:R-:W-:-:S13]  /*5c00*/  ISETP.NE.AND P0, PT, R0, 0x7, PT ;  /* 0x000000070000780c */ /* 0x000fda0003f05270 */
[----:B------:R-:W-:Y:S05]  /*5c10*/  @!P0 BRA `(.L_x_6253) ;  /* 0x0000000000348947 */ /* 0x000fea0003800000 */
[----:B------:R-:W-:-:S13]  /*5c20*/  ISETP.NE.AND P0, PT, R0, 0x8, PT ;  /* 0x000000080000780c */ /* 0x000fda0003f05270 */
[----:B------:R-:W-:Y:S05]  /*5c30*/  @!P0 BRA `(.L_x_6254) ;  /* 0x0000000000188947 */ /* 0x000fea0003800000 */
[----:B------:R-:W-:-:S13]  /*5c40*/  ISETP.NE.AND P0, PT, R0, 0x9, PT ;  /* 0x000000090000780c */ /* 0x000fda0003f05270 */
[----:B------:R-:W-:Y:S05]  /*5c50*/  @P0 BRA `(.L_x_6247) ;  /* 0x0000000400fc0947 */ /* 0x000fea0003800000 */
[----:B------:R-:W-:Y:S02]  /*5c60*/  HADD2.F32 R26, -RZ, R26.H0_H0 ;  /* 0x2000001aff1a7230 */ /* 0x000fe40000004100 */
[----:B------:R-:W-:-:S05]  /*5c70*/  IMAD.MOV.U32 R27, RZ, RZ, RZ ;  /* 0x000000ffff1b7224 */ /* 0x000fca00078e00ff */
[----:B------:R0:W-:Y:S01]  /*5c80*/  STG.E.64 desc[UR36][R2.64], R26 ;  /* 0x0000001a02007986 */ /* 0x0001e2000c101b24 */
[----:B------:R-:W-:Y:S05]  /*5c90*/  BRA `(.L_x_6248) ;  /* 0x0000000800d07947 */ /* 0x000fea0003800000 */
.L_x_6254:
[----:B------:R-:W-:-:S05]  /*5ca0*/  HADD2.F32 R0, -RZ, R26.H0_H0 ;  /* 0x2000001aff007230 */ /* 0x000fca0000004100 */
[----:B------:R-:W-:-:S04]  /*5cb0*/  F2FP.F16.F32.PACK_AB R0, RZ, R0 ;  /* 0x00000000ff00723e */ /* 0x000fc800000000ff */
[----:B------:R-:W-:-:S05]  /*5cc0*/  PRMT R0, R0, 0x5410, RZ ;  /* 0x0000541000007816 */ /* 0x000fca00000000ff */
[----:B------:R0:W-:Y:S01]  /*5cd0*/  STG.E desc[UR36][R2.64], R0 ;  /* 0x0000000002007986 */ /* 0x0001e2000c101924 */
[----:B------:R-:W-:Y:S05]  /*5ce0*/  BRA `(.L_x_6248) ;  /* 0x0000000800bc7947 */ /* 0x000fea0003800000 */
.L_x_6253:
[----:B------:R-:W-:-:S05]  /*5cf0*/  HADD2.F32 R4, -RZ, R26.H0_H0 ;  /* 0x2000001aff047230 */ /* 0x000fca0000004100 */
[----:B------:R-:W-:-:S06]  /*5d00*/  FMUL.FTZ R4, R4, 1 ;  /* 0x3f80000004047820 */ /* 0x000fcc0000410000 */
[----:B------:R-:W0:Y:S02]  /*5d10*/  F2F.F64.F32 R4, R4 ;  /* 0x0000000400047310 */ /* 0x000e240000201800 */
[----:B0-----:R0:W-:Y:S01]  /*5d20*/  STG.E.64 desc[UR36][R2.64], R4 ;  /* 0x0000000402007986 */ /* 0x0011e2000c101b24 */
[----:B------:R-:W-:Y:S05]  /*5d30*/  BRA `(.L_x_6248) ;  /* 0x0000000800a87947 */ /* 0x000fea0003800000 */
.L_x_6243:
        /* <DEDUP_REMOVED lines=10> */
[----:B------:R-:W-:-:S06]  /*5de0*/  HADD2.F32 R5, -RZ, R26.H0_H0 ;  /* 0x2000001aff057230 */ /* 0x000fcc0000004100 */
[----:B------:R-:W0:Y:S02]  /*5df0*/  F2I.FTZ.U32.TRUNC.NTZ R5, R5 ;  /* 0x0000000500057305 */ /* 0x000e24000021f000 */
[----:B0-----:R0:W-:Y:S01]  /*5e00*/  STG.E.U16 desc[UR36][R2.64], R5 ;  /* 0x0000000502007986 */ /* 0x0011e2000c101524 */
[----:B------:R-:W-:Y:S05]  /*5e10*/  BRA `(.L_x_6248) ;  /* 0x0000000800707947 */ /* 0x000fea0003800000 */
.L_x_6258:
        /* <DEDUP_REMOVED lines=18> */
.L_x_6261:
[----:B------:R-:W-:-:S04]  /*5f40*/  SHF.R.U32.HI R5, RZ, 0x18, R5 ;  /* 0x00000018ff057819 */ /* 0x000fc80000011605 */
[----:B------:R-:W-:-:S07]  /*5f50*/  LOP3.LUT R0, R0, 0x80, R5, 0xf8, !PT ;  /* 0x0000008000007812 */ /* 0x000fce00078ef805 */
.L_x_6260:
[----:B------:R-:W-:Y:S05]  /*5f60*/  BSYNC.RECONVERGENT B0 ;  /* 0x0000000000007941 */ /* 0x000fea0003800200 */
.L_x_6259:
[----:B------:R0:W-:Y:S01]  /*5f70*/  STG.E.U8 desc[UR36][R2.64], R0 ;  /* 0x0000000002007986 */ /* 0x0001e2000c101124 */
[----:B------:R-:W-:Y:S05]  /*5f80*/  BRA `(.L_x_6248) ;  /* 0x0000000800147947 */ /* 0x000fea0003800000 */
.L_x_6257:
        /* <DEDUP_REMOVED lines=18> */
.L_x_6264:
[----:B------:R-:W-:-:S04]  /*60b0*/  SHF.R.U32.HI R5, RZ, 0x18, R5 ;  /* 0x00000018ff057819 */ /* 0x000fc80000011605 */
[----:B------:R-:W-:-:S07]  /*60c0*/  LOP3.LUT R0, R0, 0x80, R5, 0xf8, !PT ;  /* 0x0000008000007812 */ /* 0x000fce00078ef805 */
.L_x_6263:
[----:B------:R-:W-:Y:S05]  /*60d0*/  BSYNC.RECONVERGENT B0 ;  /* 0x0000000000007941 */ /* 0x000fea0003800200 */
.L_x_6262:
[----:B------:R0:W-:Y:S01]  /*60e0*/  STG.E.U8 desc[UR36][R2.64], R0 ;  /* 0x0000000002007986 */ /* 0x0001e2000c101124 */
[----:B------:R-:W-:Y:S05]  /*60f0*/  BRA `(.L_x_6248) ;  /* 0x0000000400b87947 */ /* 0x000fea0003800000 */
.L_x_6256:
[----:B------:R-:W-:-:S13]  /*6100*/  ISETP.NE.AND P0, PT, R0, 0x1c, PT ;  /* 0x0000001c0000780c */ /* 0x000fda0003f05270 */
[----:B------:R-:W-:Y:S05]  /*6110*/  @!P0 BRA `(.L_x_6265) ;  /* 0x0000000000608947 */ /* 0x000fea0003800000 */
[----:B------:R-:W-:-:S13]  /*6120*/  ISETP.NE.AND P0, PT, R0, 0x1d, PT ;  /* 0x0000001d0000780c */ /* 0x000fda0003f05270 */
[----:B------:R-:W-:Y:S05]  /*6130*/  @!P0 BRA `(.L_x_6266) ;  /* 0x0000000000488947 */ /* 0x000fea0003800000 */
[----:B------:R-:W-:-:S13]  /*6140*/  ISETP.NE.AND P0, PT, R0, 0x2c, PT ;  /* 0x0000002c0000780c */ /* 0x000fda0003f05270 */
[----:B------:R-:W-:Y:S05]  /*6150*/  @P0 BRA `(.L_x_6247) ;  /* 0x0000000000bc0947 */ /* 0x000fea0003800000 */
        /* <DEDUP_REMOVED lines=16> */
.L_x_6266:
[----:B------:R-:W-:-:S06]  /*6260*/  HADD2.F32 R4, -RZ, R26.H0_H0 ;  /* 0x2000001aff047230 */ /* 0x000fcc0000004100 */
[----:B------:R-:W0:Y:S02]  /*6270*/  F2I.U64.TRUNC R4, R4 ;  /* 0x0000000400047311 */ /* 0x000e24000020d800 */
[----:B0-----:R0:W-:Y:S01]  /*6280*/  STG.E.64 desc[UR36][R2.64], R4 ;  /* 0x0000000402007986 */ /* 0x0011e2000c101b24 */
[----:B------:R-:W-:Y:S05]  /*6290*/  BRA `(.L_x_6248) ;  /* 0x0000000400507947 */ /* 0x000fea0003800000 */
.L_x_6265:
[----:B------:R-:W-:-:S04]  /*62a0*/  HADD2.F32 R26, -RZ, R26.H0_H0 ;  /* 0x2000001aff1a7230 */ /* 0x000fc80000004100 */
[----:B------:R-:W0:Y:S02]  /*62b0*/  F2I.FTZ.U32.TRUNC.NTZ R5, R26 ;  /* 0x0000001a00057305 */ /* 0x000e24000021f000 */
[----:B0-----:R0:W-:Y:S01]  /*62c0*/  STG.E desc[UR36][R2.64], R5 ;  /* 0x0000000502007986 */ /* 0x0011e2000c101924 */
[----:B------:R-:W-:Y:S05]  /*62d0*/  BRA `(.L_x_6248) ;  /* 0x0000000400407947 */ /* 0x000fea0003800000 */
.L_x_6255:
[----:B------:R-:W-:-:S13]  /*62e0*/  ISETP.GT.AND P0, PT, R0, 0xe, PT ;  /* 0x0000000e0000780c */ /* 0x000fda0003f04270 */
[----:B------:R-:W-:Y:S05]  /*62f0*/  @P0 BRA `(.L_x_6267) ;  /* 0x00000000003c0947 */ /* 0x000fea0003800000 */
[----:B------:R-:W-:-:S13]  /*6300*/  ISETP.NE.AND P0, PT, R0, 0xa, PT ;  /* 0x0000000a0000780c */ /* 0x000fda0003f05270 */
[----:B------:R-:W-:Y:S05]  /*6310*/  @!P0 BRA `(.L_x_6268) ;  /* 0x00000000001c8947 */ /* 0x000fea0003800000 */
[----:B------:R-:W-:-:S13]  /*6320*/  ISETP.NE.AND P0, PT, R0, 0xb, PT ;  /* 0x0000000b0000780c */ /* 0x000fda0003f05270 */
[----:B------:R-:W-:Y:S05]  /*6330*/  @P0 BRA `(.L_x_6247) ;  /* 0x0000000000440947 */ /* 0x000fea0003800000 */
[----:B------:R-:W-:-:S05]  /*6340*/  HADD2.F32 R26, -RZ, R26.H0_H0 ;  /* 0x2000001aff1a7230 */ /* 0x000fca0000004100 */
[----:B------:R-:W-:-:S04]  /*6350*/  FSETP.NEU.FTZ.AND P0, PT, R26, RZ, PT ;  /* 0x000000ff1a00720b */ /* 0x000fc80003f1d000 */
[----:B------:R-:W-:-:S05]  /*6360*/  SEL R5, RZ, 0x1, !P0 ;  /* 0x00000001ff057807 */ /* 0x000fca0004000000 */
[----:B------:R0:W-:Y:S01]  /*6370*/  STG.E.U8 desc[UR36][R2.64], R5 ;  /* 0x0000000502007986 */ /* 0x0001e2000c101124 */
[----:B------:R-:W-:Y:S05]  /*6380*/  BRA `(.L_x_6248) ;  /* 0x0000000400147947 */ /* 0x000fea0003800000 */
.L_x_6268:
[----:B------:R-:W-:Y:S01]  /*6390*/  HADD2.F32 R26, -RZ, R26.H0_H0 ;  /* 0x2000001aff1a7230 */ /* 0x000fe20000004100 */
[----:B------:R-:W-:-:S04]  /*63a0*/  CS2R R6, SRZ ;  /* 0x0000000000067805 */ /* 0x000fc8000001ff00 */
[----:B------:R-:W-:-:S06]  /*63b0*/  FMUL.FTZ R4, R26, 1 ;  /* 0x3f8000001a047820 */ /* 0x000fcc0000410000 */
[----:B------:R-:W0:Y:S02]  /*63c0*/  F2F.F64.F32 R4, R4 ;  /* 0x0000000400047310 */ /* 0x000e240000201800 */
[----:B0-----:R0:W-:Y:S01]  /*63d0*/  STG.E.128 desc[UR36][R2.64], R4 ;  /* 0x0000000402007986 */ /* 0x0011e2000c101d24 */
[----:B------:R-:W-:Y:S05]  /*63e0*/  BRA `(.L_x_6248) ;  /* 0x0000000000fc7947 */ /* 0x000fea0003800000 */
.L_x_6267:
[----:B------:R-:W-:-:S13]  /*63f0*/  ISETP.NE.AND P0, PT, R0, 0xf, PT ;  /* 0x0000000f0000780c */ /* 0x000fda0003f05270 */
[----:B------:R-:W-:Y:S05]  /*6400*/  @!P0 BRA `(.L_x_6269) ;  /* 0x0000000000e88947 */ /* 0x000fea0003800000 */
[----:B------:R-:W-:-:S13]  /*6410*/  ISETP.NE.AND P0, PT, R0, 0x17, PT ;  /* 0x000000170000780c */ /* 0x000fda0003f05270 */
[----:B------:R-:W-:Y:S05]  /*6420*/  @!P0 BRA `(.L_x_6270) ;  /* 0x0000000000908947 */ /* 0x000fea0003800000 */
[----:B------:R-:W-:-:S13]  /*6430*/  ISETP.NE.AND P0, PT, R0, 0x18, PT ;  /* 0x000000180000780c */ /* 0x000fda0003f05270 */
[----:B------:R-:W-:Y:S05]  /*6440*/  @!P0 BRA `(.L_x_6271) ;  /* 0x0000000000448947 */ /* 0x000fea0003800000 */
.L_x_6247:
        /* <DEDUP_REMOVED lines=16> */
.L_x_6272:
[----:B------:R-:W-:Y:S05]  /*6550*/  BRA `(.L_x_6248) ;  /* 0x0000000000a07947 */ /* 0x000fea0003800000 */
.L_x_6271:
        /* <DEDUP_REMOVED lines=13> */
.L_x_6274:
[----:B------:R-:W-:Y:S05]  /*6630*/  BSYNC.RECONVERGENT B0 ;  /* 0x0000000000007941 */ /* 0x000fea0003800200 */
.L_x_6273:
[----:B------:R-:W-:-:S05]  /*6640*/  LOP3.LUT R5, R0, 0x80, R5, 0xf8, !PT ;  /* 0x0000008000057812 */ /* 0x000fca00078ef805 */
[----:B------:R0:W-:Y:S01]  /*6650*/  STG.E.U8 desc[UR36][R2.64], R5 ;  /* 0x0000000502007986 */ /* 0x0001e2000c101124 */
[----:B------:R-:W-:Y:S05]  /*6660*/  BRA `(.L_x_6248) ;  /* 0x00000000005c7947 */ /* 0x000fea0003800000 */
.L_x_6270:
        /* <DEDUP_REMOVED lines=12> */
.L_x_6276:
[----:B------:R-:W-:Y:S01]  /*6730*/  IMAD.MOV.U32 R0, RZ, RZ, 0x7f ;  /* 0x0000007fff007424 */ /* 0x000fe200078e00ff */
[----:B------:R-:W-:-:S04]  /*6740*/  ISETP.GT.U32.AND P0, PT, R4, 0x7f800000, PT ;  /* 0x7f8000000400780c */ /* 0x000fc80003f04070 */
[----:B------:R-:W-:-:S09]  /*6750*/  SEL R0, R0, 0x7c, P0 ;  /* 0x0000007c00007807 */ /* 0x000fd20000000000 */
.L_x_6277:
[----:B------:R-:W-:Y:S05]  /*6760*/  BSYNC.RECONVERGENT B0 ;  /* 0x0000000000007941 */ /* 0x000fea0003800200 */
.L_x_6275:
[----:B------:R-:W-:-:S04]  /*6770*/  SHF.R.U32.HI R5, RZ, 0x18, R5 ;  /* 0x00000018ff057819 */ /* 0x000fc80000011605 */
[----:B------:R-:W-:-:S05]  /*6780*/  LOP3.LUT R5, R0, 0x80, R5, 0xf8, !PT ;  /* 0x0000008000057812 */ /* 0x000fca00078ef805 */
[----:B------:R0:W-:Y:S01]  /*6790*/  STG.E.U8 desc[UR36][R2.64], R5 ;  /* 0x0000000502007986 */ /* 0x0001e2000c101124 */
[----:B------:R-:W-:Y:S05]  /*67a0*/  BRA `(.L_x_6248) ;  /* 0x00000000000c7947 */ /* 0x000fea0003800000 */
.L_x_6269:
[----:B------:R-:W-:-:S05]  /*67b0*/  HADD2.F32 R0, -RZ, R26.H0_H0 ;  /* 0x2000001aff007230 */ /* 0x000fca0000004100 */
[----:B------:R-:W-:-:S05]  /*67c0*/  F2FP.BF16.F32.PACK_AB R0, RZ, R0 ;  /* 0x00000000ff00723e */ /* 0x000fca00000010ff */
[----:B------:R0:W-:Y:S02]  /*67d0*/  STG.E.U16 desc[UR36][R2.64], R0 ;  /* 0x0000000002007986 */ /* 0x0001e4000c101524 */
.L_x_6248:
        /* <DEDUP_REMOVED lines=25> */
.L_x_6281:
[----:B------:R-:W-:-:S06]  /*6970*/  HADD2.F32 R5, -RZ, R24.H0_H0 ;  /* 0x20000018ff057230 */ /* 0x000fcc0000004100 */
[----:B------:R-:W0:Y:S02]  /*6980*/  F2I.S64.TRUNC R4, R5 ;  /* 0x0000000500047311 */ /* 0x000e24000020d900 */
[----:B0-----:R0:W-:Y:S01]  /*6990*/  STG.E.U8 desc[UR36][R2.64], R4 ;  /* 0x0000000402007986 */ /* 0x0011e2000c101124 */
[----:B------:R-:W-:Y:S05]  /*69a0*/  BRA `(.L_x_6283) ;  /* 0x0000000c006c7947 */ /* 0x000fea0003800000 */
.L_x_6280:
        /* <DEDUP_REMOVED lines=10> */
.L_x_6285:
[----:B------:R-:W-:-:S04]  /*6a50*/  HADD2.F32 R24, -RZ, R24.H0_H0 ;  /* 0x20000018ff187230 */ /* 0x000fc80000004100 */
[----:B------:R-:W0:Y:S02]  /*6a60*/  F2I.FTZ.TRUNC.NTZ R5, R24 ;  /* 0x0000001800057305 */ /* 0x000e24000021f100 */
[----:B0-----:R0:W-:Y:S01]  /*6a70*/  STG.E desc[UR36][R2.64], R5 ;  /* 0x0000000502007986 */ /* 0x0011e2000c101924 */
[----:B------:R-:W-:Y:S05]  /*6a80*/  BRA `(.L_x_6283) ;  /* 0x0000000c00347947 */ /* 0x000fea0003800000 */
.L_x_6284:
[----:B------:R-:W-:-:S04]  /*6a90*/  HADD2.F32 R24, -RZ, R24.H0_H0 ;  /* 0x20000018ff187230 */ /* 0x000fc80000004100 */
[----:B------:R-:W0:Y:S02]  /*6aa0*/  F2I.FTZ.TRUNC.NTZ R5, R24 ;  /* 0x0000001800057305 */ /* 0x000e24000021f100 */
[----:B0-----:R0:W-:Y:S01]  /*6ab0*/  STG.E.U16 desc[UR36][R2.64], R5 ;  /* 0x0000000502007986 */ /* 0x0011e2000c101524 */
[----:B------:R-:W-:Y:S05]  /*6ac0*/  BRA `(.L_x_6283) ;  /* 0x0000000c00247947 */ /* 0x000fea0003800000 */
.L_x_6279:
        /* <DEDUP_REMOVED lines=9> */
.L_x_6287:
[----:B------:R0:W-:Y:S01]  /*6b60*/  STG.E.U16 desc[UR36][R2.64], R24 ;  /* 0x0000001802007986 */ /* 0x0001e2000c101524 */
[----:B------:R-:W-:Y:S05]  /*6b70*/  BRA `(.L_x_6283) ;  /* 0x0000000800f87947 */ /* 0x000fea0003800000 */
.L_x_6286:
        /* <DEDUP_REMOVED lines=10> */
.L_x_6289:
[----:B------:R-:W-:-:S05]  /*6c20*/  HADD2.F32 R0, -RZ, R24.H0_H0 ;  /* 0x20000018ff007230 */ /* 0x000fca0000004100 */
[----:B------:R-:W-:-:S04]  /*6c30*/  F2FP.F16.F32.PACK_AB R0, RZ, R0 ;  /* 0x00000000ff00723e */ /* 0x000fc800000000ff */
[----:B------:R-:W-:-:S05]  /*6c40*/  PRMT R0, R0, 0x5410, RZ ;  /* 0x0000541000007816 */ /* 0x000fca00000000ff */
[----:B------:R0:W-:Y:S01]  /*6c50*/  STG.E desc[UR36][R2.64], R0 ;  /* 0x0000000002007986 */ /* 0x0001e2000c101924 */
[----:B------:R-:W-:Y:S05]  /*6c60*/  BRA `(.L_x_6283) ;  /* 0x0000000800bc7947 */ /* 0x000fea0003800000 */
.L_x_6288:
[----:B------:R-:W-:-:S05]  /*6c70*/  HADD2.F32 R4, -RZ, R24.H0_H0 ;  /* 0x20000018ff047230 */ /* 0x000fca0000004100 */
[----:B------:R-:W-:-:S06]  /*6c80*/  FMUL.FTZ R4, R4, 1 ;  /* 0x3f80000004047820 */ /* 0x000fcc0000410000 */
[----:B------:R-:W0:Y:S02]  /*6c90*/  F2F.F64.F32 R4, R4 ;  /* 0x0000000400047310 */ /* 0x000e240000201800 */
[----:B0-----:R0:W-:Y:S01]  /*6ca0*/  STG.E.64 desc[UR36][R2.64], R4 ;  /* 0x0000000402007986 */ /* 0x0011e2000c101b24 */
[----:B------:R-:W-:Y:S05]  /*6cb0*/  BRA `(.L_x_6283) ;  /* 0x0000000800a87947 */ /* 0x000fea0003800000 */
.L_x_6278:
        /* <DEDUP_REMOVED lines=14> */
.L_x_6293:
        /* <DEDUP_REMOVED lines=18> */
.L_x_6296:
[----:B------:R-:W-:-:S04]  /*6ec0*/  SHF.R.U32.HI R5, RZ, 0x18, R5 ;  /* 0x00000018ff057819 */ /* 0x000fc80000011605 */
[----:B------:R-:W-:-:S07]  /*6ed0*/  LOP3.LUT R0, R0, 0x80, R5, 0xf8, !PT ;  /* 0x0000008000007812 */ /* 0x000fce00078ef805 */
.L_x_6295:
[----:B------:R-:W-:Y:S05]  /*6ee0*/  BSYNC.RECONVERGENT B0 ;  /* 0x0000000000007941 */ /* 0x000fea0003800200 */
.L_x_6294:
[----:B------:R4:W-:Y:S01]  /*6ef0*/  STG.E.U8 desc[UR36][R2.64], R0 ;  /* 0x0000000002007986 */ /* 0x0009e2000c101124 */
[----:B------:R-:W-:Y:S05]  /*6f00*/  BRA `(.L_x_6283) ;  /* 0x0000000800147947 */ /* 0x000fea0003800000 */
.L_x_6292:
        /* <DEDUP_REMOVED lines=18> */
.L_x_6299:
[----:B------:R-:W-:-:S04]  /*7030*/  SHF.R.U32.HI R5, RZ, 0x18, R5 ;  /* 0x00000018ff057819 */ /* 0x000fc80000011605 */
[----:B------:R-:W-:-:S07]  /*7040*/  LOP3.LUT R0, R0, 0x80, R5, 0xf8, !PT ;  /* 0x0000008000007812 */ /* 0x000fce00078ef805 */
.L_x_6298:
[----:B------:R-:W-:Y:S05]  /*7050*/  BSYNC.RECONVERGENT B0 ;  /* 0x0000000000007941 */ /* 0x000fea0003800200 */
.L_x_6297:
[----:B------:R3:W-:Y:S01]  /*7060*/  STG.E.U8 desc[UR36][R2.64], R0 ;  /* 0x0000000002007986 */ /* 0x0007e2000c101124 */
[----:B------:R-:W-:Y:S05]  /*7070*/  BRA `(.L_x_6283) ;  /* 0x0000000400b87947 */ /* 0x000fea0003800000 */
.L_x_6291:
        /* <DEDUP_REMOVED lines=22> */
.L_x_6301:
[----:B------:R-:W-:-:S06]  /*71e0*/  HADD2.F32 R4, -RZ, R24.H0_H0 ;  /* 0x20000018ff047230 */ /* 0x000fcc0000004100 */
[----:B------:R-:W0:Y:S02]  /*71f0*/  F2I.U64.TRUNC R4, R4 ;  /* 0x0000000400047311 */ /* 0x000e24000020d800 */
[----:B0-----:R0:W-:Y:S01]  /*7200*/  STG.E.64 desc[UR36][R2.64], R4 ;  /* 0x0000000402007986 */ /* 0x0011e2000c101b24 */
[----:B------:R-:W-:Y:S05]  /*7210*/  BRA `(.L_x_6283) ;  /* 0x0000000400507947 */ /* 0x000fea0003800000 */
.L_x_6300:
[----:B------:R-:W-:-:S04]  /*7220*/  HADD2.F32 R24, -RZ, R24.H0_H0 ;  /* 0x20000018ff187230 */ /* 0x000fc80000004100 */
[----:B------:R-:W0:Y:S02]  /*7230*/  F2I.FTZ.U32.TRUNC.NTZ R5, R24 ;  /* 0x0000001800057305 */ /* 0x000e24000021f000 */
[----:B0-----:R2:W-:Y:S01]  /*7240*/  STG.E desc[UR36][R2.64], R5 ;  /* 0x0000000502007986 */ /* 0x0015e2000c101924 */
[----:B------:R-:W-:Y:S05]  /*7250*/  BRA `(.L_x_6283) ;  /* 0x0000000400407947 */ /* 0x000fea0003800000 */
.L_x_6290:
        /* <DEDUP_REMOVED lines=11> */
.L_x_6303:
[----:B------:R-:W-:Y:S01]  /*7310*/  HADD2.F32 R24, -RZ, R24.H0_H0 ;  /* 0x20000018ff187230 */ /* 0x000fe20000004100 */
[----:B------:R-:W-:-:S04]  /*7320*/  CS2R R6, SRZ ;  /* 0x0000000000067805 */ /* 0x000fc8000001ff00 */
[----:B------:R-:W-:-:S06]  /*7330*/  FMUL.FTZ R4, R24, 1 ;  /* 0x3f80000018047820 */ /* 0x000fcc0000410000 */
[----:B------:R-:W0:Y:S02]  /*7340*/  F2F.F64.F32 R4, R4 ;  /* 0x0000000400047310 */ /* 0x000e240000201800 */
[----:B0-----:R0:W-:Y:S01]  /*7350*/  STG.E.128 desc[UR36][R2.64], R4 ;  /* 0x0000000402007986 */ /* 0x0011e2000c101d24 */
[----:B------:R-:W-:Y:S05]  /*7360*/  BRA `(.L_x_6283) ;  /* 0x0000000000fc7947 */ /* 0x000fea0003800000 */
.L_x_6302:
[----:B------:R-:W-:-:S13]  /*7370*/  ISETP.NE.AND P0, PT, R0, 0xf, PT ;  /* 0x0000000f0000780c */ /* 0x000fda0003f05270 */
[----:B------:R-:W-:Y:S05]  /*7380*/  @!P0 BRA `(.L_x_6304) ;  /* 0x0000000000e88947 */ /* 0x000fea0003800000 */
[----:B------:R-:W-:-:S13]  /*7390*/  ISETP.NE.AND P0, PT, R0, 0x17, PT ;  /* 0x000000170000780c */ /* 0x000fda0003f05270 */
[----:B------:R-:W-:Y:S05]  /*73a0*/  @!P0 BRA `(.L_x_6305) ;  /* 0x0000000000908947 */ /* 0x000fea0003800000 */
[----:B------:R-:W-:-:S13]  /*73b0*/  ISETP.NE.AND P0, PT, R0, 0x18, PT ;  /* 0x000000180000780c */ /* 0x000fda0003f05270 */
[----:B------:R-:W-:Y:S05]  /*73c0*/  @!P0 BRA `(.L_x_6306) ;  /* 0x0000000000448947 */ /* 0x000fea0003800000 */
.L_x_6282:
        /* <DEDUP_REMOVED lines=16> */
.L_x_6307:
[----:B------:R-:W-:Y:S05]  /*74d0*/  BRA `(.L_x_6283) ;  /* 0x0000000000a07947 */ /* 0x000fea0003800000 */
.L_x_6306:
        /* <DEDUP_REMOVED lines=13> */
.L_x_6309:
[----:B------:R-:W-:Y:S05]  /*75b0*/  BSYNC.RECONVERGENT B0 ;  /* 0x0000000000007941 */ /* 0x000fea0003800200 */
.L_x_6308:
[----:B------:R-:W-:-:S05]  /*75c0*/  LOP3.LUT R5, R0, 0x80, R5, 0xf8, !PT ;  /* 0x0000008000057812 */ /* 0x000fca00078ef805 */
[----:B------:R0:W-:Y:S01]  /*75d0*/  STG.E.U8 desc[UR36][R2.64], R5 ;  /* 0x0000000502007986 */ /* 0x0001e2000c101124 */
[----:B------:R-:W-:Y:S05]  /*75e0*/  BRA `(.L_x_6283) ;  /* 0x00000000005c7947 */ /* 0x000fea0003800000 */
.L_x_6305:
        /* <DEDUP_REMOVED lines=12> */
.L_x_6311:
[----:B------:R-:W-:Y:S01]  /*76b0*/  IMAD.MOV.U32 R0, RZ, RZ, 0x7f ;  /* 0x0000007fff007424 */ /* 0x000fe200078e00ff */
[----:B------:R-:W-:-:S04]  /*76c0*/  ISETP.GT.U32.AND P0, PT, R4, 0x7f800000, PT ;  /* 0x7f8000000400780c */ /* 0x000fc80003f04070 */
[----:B------:R-:W-:-:S09]  /*76d0*/  SEL R0, R0, 0x7c, P0 ;  /* 0x0000007c00007807 */ /* 0x000fd20000000000 */
.L_x_6312:
[----:B------:R-:W-:Y:S05]  /*76e0*/  BSYNC.RECONVERGENT B0 ;  /* 0x0000000000007941 */ /* 0x000fea0003800200 */
.L_x_6310:
[----:B------:R-:W-:-:S04]  /*76f0*/  SHF.R.U32.HI R5, RZ, 0x18, R5 ;  /* 0x00000018ff057819 */ /* 0x000fc80000011605 */
[----:B------:R-:W-:-:S05]  /*7700*/  LOP3.LUT R5, R0, 0x80, R5, 0xf8, !PT ;  /* 0x0000008000057812 */ /* 0x000fca00078ef805 */
[----:B------:R0:W-:Y:S01]  /*7710*/  STG.E.U8 desc[UR36][R2.64], R5 ;  /* 0x0000000502007986 */ /* 0x0001e2000c101124 */
[----:B------:R-:W-:Y:S05]  /*7720*/  BRA `(.L_x_6283) ;  /* 0x00000000000c7947 */ /* 0x000fea0003800000 */
.L_x_6304:
[----:B------:R-:W-:-:S05]  /*7730*/  HADD2.F32 R0, -RZ, R24.H0_H0 ;  /* 0x20000018ff007230 */ /* 0x000fca0000004100 */
[----:B------:R-:W-:-:S05]  /*7740*/  F2FP.BF16.F32.PACK_AB R0, RZ, R0 ;  /* 0x00000000ff00723e */ /* 0x000fca00000010ff */
[----:B------:R0:W-:Y:S02]  /*7750*/  STG.E.U16 desc[UR36][R2.64], R0 ;  /* 0x0000000002007986 */ /* 0x0001e4000c101524 */
.L_x_6283:
[----:B------:R-:W-:-:S07]  /*7760*/  VIADD R19, R19, 0x80 ;  /* 0x0000008013137836 */ /* 0x000fce0000000000 */
.L_x_6242:
[----:B------:R-:W-:Y:S05]  /*7770*/  BSYNC.RECONVERGENT B6 ;  /* 0x0000000000067941 */ /* 0x000fea0003800200 */
.L_x_6241:
        /* <DEDUP_REMOVED lines=19> */
[----:B-----5:R-:W-:-:S06]  /*78b0*/  HADD2.F32 R23, -RZ, R23.H0_H0 ;  /* 0x20000017ff177230 */ /* 0x020fcc0000004100 */
[----:B------:R-:W0:Y:S02]  /*78c0*/  F2I.FTZ.TRUNC.NTZ R23, R23 ;  /* 0x0000001700177305 */ /* 0x000e24000021f100 */
[----:B0-----:R-:W-:Y:S01]  /*78d0*/  STG.E.U8 desc[UR36][R2.64], R23 ;  /* 0x0000001702007986 */ /* 0x001fe2000c101124 */
[----:B------:R-:W-:Y:S05]  /*78e0*/  EXIT ;  /* 0x000000000000794d */ /* 0x000fea0003800000 */
.L_x_6316:
[----:B-----5:R-:W-:-:S06]  /*78f0*/  HADD2.F32 R5, -RZ, R23.H0_H0 ;  /* 0x20000017ff057230 */ /* 0x020fcc0000004100 */
[----:B------:R-:W0:Y:S02]  /*7900*/  F2I.S64.TRUNC R4, R5 ;  /* 0x0000000500047311 */ /* 0x000e24000020d900 */
[----:B0-----:R-:W-:Y:S01]  /*7910*/  STG.E.U8 desc[UR36][R2.64], R4 ;  /* 0x0000000402007986 */ /* 0x001fe2000c101124 */
[----:B------:R-:W-:Y:S05]  /*7920*/  EXIT ;  /* 0x000000000000794d */ /* 0x000fea0003800000 */
.L_x_6315:
[----:B------:R-:W-:-:S13]  /*7930*/  ISETP.NE.AND P0, PT, R0, 0x2, PT ;  /* 0x000000020000780c */ /* 0x000fda0003f05270 */
[----:B------:R-:W-:Y:S05]  /*7940*/  @!P0 BRA `(.L_x_6318) ;  /* 0x0000000000308947 */ /* 0x000fea0003800000 */
[----:B------:R-:W-:-:S13]  /*7950*/  ISETP.NE.AND P0, PT, R0, 0x3, PT ;  /* 0x000000030000780c */ /* 0x000fda0003f05270 */
[----:B------:R-:W-:Y:S05]  /*7960*/  @!P0 BRA `(.L_x_6319) ;  /* 0x0000000000188947 */ /* 0x000fea0003800000 */
[----:B------:R-:W-:-:S13]  /*7970*/  ISETP.NE.AND P0, PT, R0, 0x4, PT ;  /* 0x000000040000780c */ /* 0x000fda0003f05270 */
[----:B------:R-:W-:Y:S05]  /*7980*/  @P0 BRA `(.L_x_6317) ;  /* 0x0000000800700947 */ /* 0x000fea0003800000 */
[----:B-----5:R-:W-:-:S06]  /*7990*/  HADD2.F32 R4, -RZ, R23.H0_H0 ;  /* 0x20000017ff047230 */ /* 0x020fcc0000004100 */
[----:B------:R-:W0:Y:S02]  /*79a0*/  F2I.S64.TRUNC R4, R4 ;  /* 0x0000000400047311 */ /* 0x000e24000020d900 */
[----:B0-----:R-:W-:Y:S01]  /*79b0*/  STG.E.64 desc[UR36][R2.64], R4 ;  /* 0x0000000402007986 */ /* 0x001fe2000c101b24 */
[----:B------:R-:W-:Y:S05]  /*79c0*/  EXIT ;  /* 0x000000000000794d */ /* 0x000fea0003800000 */
.L_x_6319:
[----:B-----5:R-:W-:-:S06]  /*79d0*/  HADD2.F32 R23, -RZ, R23.H0_H0 ;  /* 0x20000017ff177230 */ /* 0x020fcc0000004100 */
[----:B------:R-:W0:Y:S02]  /*79e0*/  F2I.FTZ.TRUNC.NTZ R23, R23 ;  /* 0x0000001700177305 */ /* 0x000e24000021f100 */
[----:B0-----:R-:W-:Y:S01]  /*79f0*/  STG.E desc[UR36][R2.64], R23 ;  /* 0x0000001702007986 */ /* 0x001fe2000c101924 */
[----:B------:R-:W-:Y:S05]  /*7a00*/  EXIT ;  /* 0x000000000000794d */ /* 0x000fea0003800000 */
.L_x_6318:
[----:B-----5:R-:W-:-:S06]  /*7a10*/  HADD2.F32 R23, -RZ, R23.H0_H0 ;  /* 0x20000017ff177230 */ /* 0x020fcc0000004100 */
[----:B------:R-:W0:Y:S02]  /*7a20*/  F2I.FTZ.TRUNC.NTZ R23, R23 ;  /* 0x0000001700177305 */ /* 0x000e24000021f100 */
[----:B0-----:R-:W-:Y:S01]  /*7a30*/  STG.E.U16 desc[UR36][R2.64], R23 ;  /* 0x0000001702007986 */ /* 0x001fe2000c101524 */
[----:B------:R-:W-:Y:S05]  /*7a40*/  EXIT ;  /* 0x000000000000794d */ /* 0x000fea0003800000 */
.L_x_6314:
[----:B------:R-:W-:-:S13]  /*7a50*/  ISETP.GT.AND P0, PT, R0, 0x6, PT ;  /* 0x000000060000780c */ /* 0x000fda0003f04270 */
[----:B------:R-:W-:Y:S05]  /*7a60*/  @P0 BRA `(.L_x_6320) ;  /* 0x0000000000240947 */ /* 0x000fea0003800000 */
[----:B------:R-:W-:-:S13]  /*7a70*/  ISETP.NE.AND P0, PT, R0, 0x5, PT ;  /* 0x000000050000780c */ /* 0x000fda0003f05270 */
[----:B------:R-:W-:Y:S05]  /*7a80*/  @!P0 BRA `(.L_x_6321) ;  /* 0x0000000000148947 */ /* 0x000fea0003800000 */
[----:B------:R-:W-:-:S13]  /*7a90*/  ISETP.NE.AND P0, PT, R0, 0x6, PT ;  /* 0x000000060000780c */ /* 0x000fda0003f05270 */
[----:B------:R-:W-:Y:S05]  /*7aa0*/  @P0 BRA `(.L_x_6317) ;  /* 0x0000000800280947 */ /* 0x000fea0003800000 */
[----:B-----5:R-:W-:-:S05]  /*7ab0*/  HADD2.F32 R23, -RZ, R23.H0_H0 ;  /* 0x20000017ff177230 */ /* 0x020fca0000004100 */
[----:B------:R-:W-:Y:S01]  /*7ac0*/  STG.E desc[UR36][R2.64], R23 ;  /* 0x0000001702007986 */ /* 0x000fe2000c101924 */
[----:B------:R-:W-:Y:S05]  /*7ad0*/  EXIT ;  /* 0x000000000000794d */ /* 0x000fea0003800000 */
.L_x_6321:
[----:B-----5:R-:W-:Y:S01]  /*7ae0*/  STG.E.U16 desc[UR36][R2.64], R23 ;  /* 0x0000001702007986 */ /* 0x020fe2000c101524 */
[----:B------:R-:W-:Y:S05]  /*7af0*/  EXIT ;  /* 0x000000000000794d */ /* 0x000fea0003800000 */
.L_x_6320:
[----:B------:R-:W-:-:S13]  /*7b00*/  ISETP.NE.AND P0, PT, R0, 0x7, PT ;  /* 0x000000070000780c */ /* 0x000fda0003f05270 */
[----:B------:R-:W-:Y:S05]  /*7b10*/  @!P0 BRA `(.L_x_6322) ;  /* 0x0000000000348947 */ /* 0x000fea0003800000 */
[----:B------:R-:W-:-:S13]  /*7b20*/  ISETP.NE.AND P0, PT, R0, 0x8, PT ;  /* 0x000000080000780c */ /* 0x000fda0003f05270 */
[----:B------:R-:W-:Y:S05]  /*7b30*/  @!P0 BRA `(.L_x_6323) ;  /* 0x0000000000188947 */ /* 0x000fea0003800000 */
[----:B------:R-:W-:-:S13]  /*7b40*/  ISETP.NE.AND P0, PT, R0, 0x9, PT ;  /* 0x000000090000780c */ /* 0x000fda0003f05270 */
[----:B------:R-:W-:Y:S05]  /*7b50*/  @P0 BRA `(.L_x_6317) ;  /* 0x0000000400fc0947 */ /* 0x000fea0003800000 */
[----:B-----5:R-:W-:Y:S02]  /*7b60*/  HADD2.F32 R4, -RZ, R23.H0_H0 ;  /* 0x20000017ff047230 */ /* 0x020fe40000004100 */
[----:B------:R-:W-:-:S05]  /*7b70*/  IMAD.MOV.U32 R5, RZ, RZ, RZ ;  /* 0x000000ffff057224 */ /* 0x000fca00078e00ff */
[----:B------:R-:W-:Y:S01]  /*7b80*/  STG.E.64 desc[UR36][R2.64], R4 ;  /* 0x0000000402007986 */ /* 0x000fe2000c101b24 */
[----:B------:R-:W-:Y:S05]  /*7b90*/  EXIT ;  /* 0x000000000000794d */ /* 0x000fea0003800000 */
.L_x_6323:
[----:B-----5:R-:W-:-:S05]  /*7ba0*/  HADD2.F32 R0, -RZ, R23.H0_H0 ;  /* 0x20000017ff007230 */ /* 0x020fca0000004100 */
[----:B------:R-:W-:-:S04]  /*7bb0*/  F2FP.F16.F32.PACK_AB R0, RZ, R0 ;  /* 0x00000000ff00723e */ /* 0x000fc800000000ff */
[----:B------:R-:W-:-:S05]  /*7bc0*/  PRMT R0, R0, 0x5410, RZ ;  /* 0x0000541000007816 */ /* 0x000fca00000000ff */
[----:B------:R-:W-:Y:S01]  /*7bd0*/  STG.E desc[UR36][R2.64], R0 ;  /* 0x0000000002007986 */ /* 0x000fe2000c101924 */
[----:B------:R-:W-:Y:S05]  /*7be0*/  EXIT ;  /* 0x000000000000794d */ /* 0x000fea0003800000 */
.L_x_6322:
[----:B-----5:R-:W-:-:S05]  /*7bf0*/  HADD2.F32 R4, -RZ, R23.H0_H0 ;  /* 0x20000017ff047230 */ /* 0x020fca0000004100 */
[----:B------:R-:W-:-:S06]  /*7c00*/  FMUL.FTZ R4, R4, 1 ;  /* 0x3f80000004047820 */ /* 0x000fcc0000410000 */
[----:B------:R-:W0:Y:S02]  /*7c10*/  F2F.F64.F32 R4, R4 ;  /* 0x0000000400047310 */ /* 0x000e240000201800 */
[----:B0-----:R-:W-:Y:S01]  /*7c20*/  STG.E.64 desc[UR36][R2.64], R4 ;  /* 0x0000000402007986 */ /* 0x001fe2000c101b24 */
[----:B------:R-:W-:Y:S05]  /*7c30*/  EXIT ;  /* 0x000000000000794d */ /* 0x000fea0003800000 */
.L_x_6313:
        /* <DEDUP_REMOVED lines=10> */
[----:B-----5:R-:W-:-:S06]  /*7ce0*/  HADD2.F32 R5, -RZ, R23.H0_H0 ;  /* 0x20000017ff057230 */ /* 0x020fcc0000004100 */
[----:B------:R-:W0:Y:S02]  /*7cf0*/  F2I.FTZ.U32.TRUNC.NTZ R5, R5 ;  /* 0x0000000500057305 */ /* 0x000e24000021f000 */
[----:B0-----:R-:W-:Y:S01]  /*7d00*/  STG.E.U16 desc[UR36][R2.64], R5 ;  /* 0x0000000502007986 */ /* 0x001fe2000c101524 */
[----:B------:R-:W-:Y:S05]  /*7d10*/  EXIT ;  /* 0x000000000000794d */ /* 0x000fea0003800000 */
.L_x_6327:
[----:B-----5:R-:W-:Y:S01]  /*7d20*/  HADD2.F32 R5, -RZ, R23.H0_H0 ;  /* 0x20000017ff057230 */ /* 0x020fe20000004100 */
        /* <DEDUP_REMOVED lines=17> */
.L_x_6330:
[----:B------:R-:W-:-:S04]  /*7e40*/  SHF.R.U32.HI R5, RZ, 0x18, R5 ;  /* 0x00000018ff057819 */ /* 0x000fc80000011605 */
[----:B------:R-:W-:-:S07]  /*7e50*/  LOP3.LUT R0, R0, 0x80, R5, 0xf8, !PT ;  /* 0x0000008000007812 */ /* 0x000fce00078ef805 */
.L_x_6329:
[----:B------:R-:W-:Y:S05]  /*7e60*/  BSYNC.RECONVERGENT B0 ;  /* 0x0000000000007941 */ /* 0x000fea0003800200 */
.L_x_6328:
[----:B------:R-:W-:Y:S01]  /*7e70*/  STG.E.U8 desc[UR36][R2.64], R0 ;  /* 0x0000000002007986 */ /* 0x000fe2000c101124 */
[----:B------:R-:W-:Y:S05]  /*7e80*/  EXIT ;  /* 0x000000000000794d */ /* 0x000fea0003800000 */
.L_x_6326:
        /* <DEDUP_REMOVED lines=18> */
.L_x_6333:
[----:B------:R-:W-:-:S04]  /*7fb0*/  SHF.R.U32.HI R5, RZ, 0x18, R5 ;  /* 0x00000018ff057819 */ /* 0x000fc80000011605 */
[----:B------:R-:W-:-:S07]  /*7fc0*/  LOP3.LUT R0, R0, 0x80, R5, 0xf8, !PT ;  /* 0x0000008000007812 */ /* 0x000fce00078ef805 */
.L_x_6332:
[----:B------:R-:W-:Y:S05]  /*7fd0*/  BSYNC.RECONVERGENT B0 ;  /* 0x0000000000007941 */ /* 0x000fea0003800200 */
.L_x_6331:
[----:B------:R-:W-:Y:S01]  /*7fe0*/  STG.E.U8 desc[UR36][R2.64], R0 ;  /* 0x0000000002007986 */ /* 0x000fe2000c101124 */
[----:B------:R-:W-:Y:S05]  /*7ff0*/  EXIT ;  /* 0x000000000000794d */ /* 0x000fea0003800000 */
.L_x_6325:
[----:B------:R-:W-:-:S13]  /*8000*/  ISETP.NE.AND P0, PT, R0, 0x1c, PT ;  /* 0x0000001c0000780c */ /* 0x000fda0003f05270 */
[----:B------:R-:W-:Y:S05]  /*8010*/  @!P0 BRA `(.L_x_6334) ;  /* 0x0000000000608947 */ /* 0x000fea0003800000 */
[----:B------:R-:W-:-:S13]  /*8020*/  ISETP.NE.AND P0, PT, R0, 0x1d, PT ;  /* 0x0000001d0000780c */ /* 0x000fda0003f05270 */
[----:B------:R-:W-:Y:S05]  /*8030*/  @!P0 BRA `(.L_x_6335) ;  /* 0x0000000000488947 */ /* 0x000fea0003800000 */
[----:B------:R-:W-:-:S13]  /*8040*/  ISETP.NE.AND P0, PT, R0, 0x2c, PT ;  /* 0x0000002c0000780c */ /* 0x000fda0003f05270 */
[----:B------:R-:W-:Y:S05]  /*8050*/  @P0 BRA `(.L_x_6317) ;  /* 0x0000000000bc0947 */ /* 0x000fea0003800000 */
[----:B-----5:R-:W-:Y:S02]  /*8060*/  HADD2.F32 R23, -RZ, R23.H0_H0 ;  /* 0x20000017ff177230 */ /* 0x020fe40000004100 */
        /* <DEDUP_REMOVED lines=15> */
.L_x_6335:
[----:B-----5:R-:W-:-:S06]  /*8160*/  HADD2.F32 R4, -RZ, R23.H0_H0 ;  /* 0x20000017ff047230 */ /* 0x020fcc0000004100 */
[----:B------:R-:W0:Y:S02]  /*8170*/  F2I.U64.TRUNC R4, R4 ;  /* 0x0000000400047311 */ /* 0x000e24000020d800 */
[----:B0-----:R-:W-:Y:S01]  /*8180*/  STG.E.64 desc[UR36][R2.64], R4 ;  /* 0x0000000402007986 */ /* 0x001fe2000c101b24 */
[----:B------:R-:W-:Y:S05]  /*8190*/  EXIT ;  /* 0x000000000000794d */ /* 0x000fea0003800000 */
.L_x_6334:
[----:B-----5:R-:W-:-:S06]  /*81a0*/  HADD2.F32 R23, -RZ, R23.H0_H0 ;  /* 0x20000017ff177230 */ /* 0x020fcc0000004100 */
[----:B------:R-:W0:Y:S02]  /*81b0*/  F2I.FTZ.U32.TRUNC.NTZ R23, R23 ;  /* 0x0000001700177305 */ /* 0x000e24000021f000 */
[----:B0-----:R-:W-:Y:S01]  /*81c0*/  STG.E desc[UR36][R2.64], R23 ;  /* 0x0000001702007986 */ /* 0x001fe2000c101924 */
[----:B------:R-:W-:Y:S05]  /*81d0*/  EXIT ;  /* 0x000000000000794d */ /* 0x000fea0003800000 */
.L_x_6324:
[----:B------:R-:W-:-:S13]  /*81e0*/  ISETP.GT.AND P0, PT, R0, 0xe, PT ;  /* 0x0000000e0000780c */ /* 0x000fda0003f04270 */
[----:B------:R-:W-:Y:S05]  /*81f0*/  @P0 BRA `(.L_x_6336) ;  /* 0x00000000003c0947 */ /* 0x000fea0003800000 */
[----:B------:R-:W-:-:S13]  /*8200*/  ISETP.NE.AND P0, PT, R0, 0xa, PT ;  /* 0x0000000a0000780c */ /* 0x000fda0003f05270 */
[----:B------:R-:W-:Y:S05]  /*8210*/  @!P0 BRA `(.L_x_6337) ;  /* 0x00000000001c8947 */ /* 0x000fea0003800000 */
[----:B------:R-:W-:-:S13]  /*8220*/  ISETP.NE.AND P0, PT, R0, 0xb, PT ;  /* 0x0000000b0000780c */ /* 0x000fda0003f05270 */
[----:B------:R-:W-:Y:S05]  /*8230*/  @P0 BRA `(.L_x_6317) ;  /* 0x0000000000440947 */ /* 0x000fea0003800000 */
[----:B-----5:R-:W-:-:S05]  /*8240*/  HADD2.F32 R23, -RZ, R23.H0_H0 ;  /* 0x20000017ff177230 */ /* 0x020fca0000004100 */
[----:B------:R-:W-:-:S04]  /*8250*/  FSETP.NEU.FTZ.AND P0, PT, R23, RZ, PT ;  /* 0x000000ff1700720b */ /* 0x000fc80003f1d000 */
[----:B------:R-:W-:-:S05]  /*8260*/  SEL R5, RZ, 0x1, !P0 ;  /* 0x00000001ff057807 */ /* 0x000fca0004000000 */
[----:B------:R-:W-:Y:S01]  /*8270*/  STG.E.U8 desc[UR36][R2.64], R5 ;  /* 0x0000000502007986 */ /* 0x000fe2000c101124 */
[----:B------:R-:W-:Y:S05]  /*8280*/  EXIT ;  /* 0x000000000000794d */ /* 0x000fea0003800000 */
.L_x_6337:
[----:B-----5:R-:W-:Y:S01]  /*8290*/  HADD2.F32 R23, -RZ, R23.H0_H0 ;  /* 0x20000017ff177230 */ /* 0x020fe20000004100 */
[----:B------:R-:W-:-:S04]  /*82a0*/  CS2R R6, SRZ ;  /* 0x0000000000067805 */ /* 0x000fc8000001ff00 */
[----:B------:R-:W-:-:S06]  /*82b0*/  FMUL.FTZ R4, R23, 1 ;  /* 0x3f80000017047820 */ /* 0x000fcc0000410000 */
[----:B------:R-:W0:Y:S02]  /*82c0*/  F2F.F64.F32 R4, R4 ;  /* 0x0000000400047310 */ /* 0x000e240000201800 */
[----:B0-----:R-:W-:Y:S01]  /*82d0*/  STG.E.128 desc[UR36][R2.64], R4 ;  /* 0x0000000402007986 */ /* 0x001fe2000c101d24 */
[----:B------:R-:W-:Y:S05]  /*82e0*/  EXIT ;  /* 0x000000000000794d */ /* 0x000fea0003800000 */
.L_x_6336:
[----:B------:R-:W-:-:S13]  /*82f0*/  ISETP.NE.AND P0, PT, R0, 0xf, PT ;  /* 0x0000000f0000780c */ /* 0x000fda0003f05270 */
[----:B------:R-:W-:Y:S05]  /*8300*/  @!P0 BRA `(.L_x_6338) ;  /* 0x0000000000e88947 */ /* 0x000fea0003800000 */
[----:B------:R-:W-:-:S13]  /*8310*/  ISETP.NE.AND P0, PT, R0, 0x17, PT ;  /* 0x000000170000780c */ /* 0x000fda0003f05270 */
[----:B------:R-:W-:Y:S05]  /*8320*/  @!P0 BRA `(.L_x_6339) ;  /* 0x0000000000908947 */ /* 0x000fea0003800000 */
[----:B------:R-:W-:-:S13]  /*8330*/  ISETP.NE.AND P0, PT, R0, 0x18, PT ;  /* 0x000000180000780c */ /* 0x000fda0003f05270 */
[----:B------:R-:W-:Y:S05]  /*8340*/  @!P0 BRA `(.L_x_6340) ;  /* 0x0000000000448947 */ /* 0x000fea0003800000 */
.L_x_6317:
        /* <DEDUP_REMOVED lines=8> */
[----:B0----5:R-:W-:-:S02]  /*83d0*/  IMAD.U32 R4, RZ, RZ, UR4 ;  /* 0x00000004ff047e24 */ /* 0x021fc4000f8e00ff */
[----:B------:R-:W-:Y:S02]  /*83e0*/  IMAD.U32 R5, RZ, RZ, UR5 ;  /* 0x00000005ff057e24 */ /* 0x000fe4000f8e00ff */
[----:B---3--:R-:W-:Y:S02]  /*83f0*/  IMAD.U32 R6, RZ, RZ, UR6 ;  /* 0x00000006ff067e24 */ /* 0x008fe4000f8e00ff */
[----:B------:R-:W-:Y:S02]  /*8400*/  IMAD.U32 R7, RZ, RZ, UR7 ;  /* 0x00000007ff077e24 */ /* 0x000fe4000f8e00ff */
[----:B----4-:R-:W-:Y:S02]  /*8410*/  IMAD.U32 R10, RZ, RZ, UR8 ;  /* 0x00000008ff0a7e24 */ /* 0x010fe4000f8e00ff */
[----:B-1----:R-:W-:-:S07]  /*8420*/  IMAD.U32 R11, RZ, RZ, UR9 ;  /* 0x00000009ff0b7e24 */ /* 0x002fce000f8e00ff */
[----:B------:R-:W-:-:S07]  /*8430*/  LEPC R20, `(.L_x_6341) ;  /* 0x000000001014794e */ /* 0x000fce0000000000 */
[----:B--2---:R-:W-:Y:S05]  /*8440*/  CALL.ABS.NOINC R2 ;  /* 0x0000000002007343 */ /* 0x004fea0003c00000 */
.L_x_6341:
[----:B------:R-:W-:Y:S05]  /*8450*/  EXIT ;  /* 0x000000000000794d */ /* 0x000fea0003800000 */
.L_x_6340:
[----:B-----5:R-:W-:Y:S01]  /*8460*/  HADD2.F32 R23, -RZ, R23.H0_H0 ;  /* 0x20000017ff177230 */ /* 0x020fe20000004100 */
        /* <DEDUP_REMOVED lines=12> */
.L_x_6343:
[----:B------:R-:W-:Y:S05]  /*8530*/  BSYNC.RECONVERGENT B0 ;  /* 0x0000000000007941 */ /* 0x000fea0003800200 */
.L_x_6342:
[----:B------:R-:W-:-:S05]  /*8540*/  LOP3.LUT R5, R0, 0x80, R5, 0xf8, !PT ;  /* 0x0000008000057812 */ /* 0x000fca00078ef805 */
[----:B------:R-:W-:Y:S01]  /*8550*/  STG.E.U8 desc[UR36][R2.64], R5 ;  /* 0x0000000502007986 */ /* 0x000fe2000c101124 */
[----:B------:R-:W-:Y:S05]  /*8560*/  EXIT ;  /* 0x000000000000794d */ /* 0x000fea0003800000 */
.L_x_6339:
[----:B-----5:R-:W-:Y:S01]  /*8570*/  HADD2.F32 R5, -RZ, R23.H0_H0 ;  /* 0x20000017ff057230 */ /* 0x020fe20000004100 */
        /* <DEDUP_REMOVED lines=11> */
.L_x_6345:
[----:B------:R-:W-:Y:S01]  /*8630*/  IMAD.MOV.U32 R0, RZ, RZ, 0x7f ;  /* 0x0000007fff007424 */ /* 0x000fe200078e00ff */
[----:B------:R-:W-:-:S04]  /*8640*/  ISETP.GT.U32.AND P0, PT, R4, 0x7f800000, PT ;  /* 0x7f8000000400780c */ /* 0x000fc80003f04070 */
[----:B------:R-:W-:-:S09]  /*8650*/  SEL R0, R0, 0x7c, P0 ;  /* 0x0000007c00007807 */ /* 0x000fd20000000000 */
.L_x_6346:
[----:B------:R-:W-:Y:S05]  /*8660*/  BSYNC.RECONVERGENT B0 ;  /* 0x0000000000007941 */ /* 0x000fea0003800200 */
.L_x_6344:
[----:B------:R-:W-:-:S04]  /*8670*/  SHF.R.U32.HI R5, RZ, 0x18, R5 ;  /* 0x00000018ff057819 */ /* 0x000fc80000011605 */
[----:B------:R-:W-:-:S05]  /*8680*/  LOP3.LUT R5, R0, 0x80, R5, 0xf8, !PT ;  /* 0x0000008000057812 */ /* 0x000fca00078ef805 */
[----:B------:R-:W-:Y:S01]  /*8690*/  STG.E.U8 desc[UR36][R2.64], R5 ;  /* 0x0000000502007986 */ /* 0x000fe2000c101124 */
[----:B------:R-:W-:Y:S05]  /*86a0*/  EXIT ;  /* 0x000000000000794d */ /* 0x000fea0003800000 */
.L_x_6338:
[----:B-----5:R-:W-:-:S05]  /*86b0*/  HADD2.F32 R0, -RZ, R23.H0_H0 ;  /* 0x20000017ff007230 */ /* 0x020fca0000004100 */
[----:B------:R-:W-:-:S05]  /*86c0*/  F2FP.BF16.F32.PACK_AB R0, RZ, R0 ;  /* 0x00000000ff00723e */ /* 0x000fca00000010ff */
[----:B------:R-:W-:Y:S01]  /*86d0*/  STG.E.U16 desc[UR36][R2.64], R0 ;  /* 0x0000000002007986 */ /* 0x000fe2000c101524 */
[----:B------:R-:W-:Y:S05]  /*86e0*/  EXIT ;  /* 0x000000000000794d */ /* 0x000fea0003800000 */
.L_x_6347:
        /* <DEDUP_REMOVED lines=9> */
.L_x_23667:


//--------------------- .text._ZN2at6native18elementwise_kernelILi128ELi4EZNS0_22gpu_kernel_impl_nocastIZZZNS0_16sign_kernel_cudaERNS_18TensorIteratorBaseEENKUlvE_clEvENKUlvE6_clEvEUlN3c104HalfEE_EEvS4_RKT_EUliE_EEviT1_ --------------------------
	.section	.text._ZN2at6native18elementwise_kernelILi128ELi4EZNS0_22gpu_kernel_impl_nocastIZZZNS0_16sign_kernel_cudaERNS_18TensorIteratorBaseEENKUlvE_clEvENKUlvE6_clEvEUlN3c104HalfEE_EEvS4_RKT_EUliE_EEviT1_,"ax",@progbits
	.align	128
        .global         _ZN2at6native18elementwise_kernelILi128ELi4EZNS0_22gpu_kernel_impl_nocastIZZZNS0_16sign_kernel_cudaERNS_18TensorIteratorBaseEENKUlvE_clEvENKUlvE6_clEvEUlN3c104HalfEE_EEvS4_RKT_EUliE_EEviT1_
        .type           _ZN2at6native18elementwise_kernelILi128ELi4EZNS0_22gpu_kernel_impl_nocastIZZZNS0_16sign_kernel_cudaERNS_18TensorIteratorBaseEENKUlvE_clEvENKUlvE6_clEvEUlN3c104HalfEE_EEvS4_RKT_EUliE_EEviT1_,@function
        .size           _ZN2at6native18elementwise_kernelILi128ELi4EZNS0_22gpu_kernel_impl_nocastIZZZNS0_16sign_kernel_cudaERNS_18TensorIteratorBaseEENKUlvE_clEvENKUlvE6_clEvEUlN3c104HalfEE_EEvS4_RKT_EUliE_EEviT1_,(.L_x_23668 - _ZN2at6native18elementwise_kernelILi128ELi4EZNS0_22gpu_kernel_impl_nocastIZZZNS0_16sign_kernel_cudaERNS_18TensorIteratorBaseEENKUlvE_clEvENKUlvE6_clEvEUlN3c104HalfEE_EEvS4_RKT_EUliE_EEviT1_)
        .other          _ZN2at6native18elementwise_kernelILi128ELi4EZNS0_22gpu_kernel_impl_nocastIZZZNS0_16sign_kernel_cudaERNS_18TensorIteratorBaseEENKUlvE_clEvENKUlvE6_clEvEUlN3c104HalfEE_EEvS4_RKT_EUliE_EEviT1_,@"STO_CUDA_ENTRY STV_DEFAULT"
_ZN2at6native18elementwise_kernelILi128ELi4EZNS0_22gpu_kernel_impl_nocastIZZZNS0_16sign_kernel_cudaERNS_18TensorIteratorBaseEENKUlvE_clEvENKUlvE6_clEvEUlN3c104HalfEE_EEvS4_RKT_EUliE_EEviT1_:
.text._ZN2at6native18elementwise_kernelILi128ELi4EZNS0_22gpu_kernel_impl_nocastIZZZNS0_16sign_kernel_cudaERNS_18TensorIteratorBaseEENKUlvE_clEvENKUlvE6_clEvEUlN3c104HalfEE_EEvS4_RKT_EUliE_EEviT1_:
        /* <DEDUP_REMOVED lines=18> */
[----:B------:R-:W-:Y:S01]  /*0120*/  IADD3 R3, PT, PT, R3, 0x80, RZ ;  /* 0x0000008003037810 */ /* 0x000fe20007ffe0ff */
[----:B--2---:R-:W-:-:S05]  /*0130*/  HADD2.F32 R0, -RZ, R4.H0_H0 ;  /* 0x20000004ff007230 */ /* 0x004fca0000004100 */
[C---:B------:R-:W-:Y:S02]  /*0140*/  FSETP.GT.FTZ.AND P0, PT, R0.reuse, RZ, PT ;  /* 0x000000ff0000720b */ /* 0x040fe40003f14000 */
[----:B------:R-:W-:Y:S02]  /*0150*/  FSETP.GEU.FTZ.AND P1, PT, R0, RZ, PT ;  /* 0x000000ff0000720b */ /* 0x000fe40003f3e000 */
[----:B------:R-:W-:-:S09]  /*0160*/  SEL R0, RZ, 0x1, !P0 ;  /* 0x00000001ff007807 */ /* 0x000fd20004000000 */
[----:B------:R-:W-:Y:S02]  /*0170*/  @!P0 IADD3 R2, PT, PT, RZ, -0x1, RZ ;  /* 0xffffffffff028810 */ /* 0x000fe40007ffe0ff */
[----:B------:R-:W-:Y:S02]  /*0180*/  @P1 IADD3 R2, PT, PT, R0, RZ, RZ ;  /* 0x000000ff00021210 */ /* 0x000fe40007ffe0ff */
[----:B------:R-:W-:Y:S02]  /*0190*/  ISETP.GE.AND P0, PT, R3, UR4, PT ;  /* 0x0000000403007c0c */ /* 0x000fe4000bf06270 */
[----:B------:R-:W-:-:S04]  /*01a0*/  I2FP.F32.S32 R2, R2 ;  /* 0x0000000200027245 */ /* 0x000fc80000201400 */
[----:B------:R-:W-:-:S05]  /*01b0*/  F2FP.F16.F32.PACK_AB R2, RZ, R2 ;  /* 0x00000002ff02723e */ /* 0x000fca00000000ff */
[----:B0-----:R0:W-:Y:S02]  /*01c0*/  STG.E.U16 desc[UR6][R6.64], R2 ;  /* 0x0000000206007986 */ /* 0x0011e4000c101506 */
[----:B------:R-:W-:Y:S05]  /*01d0*/  @P0 BREAK.RELIABLE B1 ;  /* 0x0000000000010942 */ /* 0x000fea0003800100 */
[----:B------:R-:W-:Y:S05]  /*01e0*/  @P0 BRA `(.L_x_6352) ;  /* 0x0000000000800947 */ /* 0x000fea0003800000 */
[----:B------:R-:W1:Y:S02]  /*01f0*/  LDC.64 R4, c[0x0][0x588] ;  /* 0x00016200ff047b82 */ /* 0x000e640000000a00 */
[----:B-1----:R-:W2:Y:S06]  /*0200*/  LDG.E.U16 R4, desc[UR6][R4.64] ;  /* 0x0000000604047981 */ /* 0x002eac000c1e1500 */
[----:B0-----:R-:W0:Y:S01]  /*0210*/  LDC.64 R6, c[0x0][0x580] ;  /* 0x00016000ff067b82 */ /* 0x001e220000000a00 */
[----:B------:R-:W-:Y:S01]  /*0220*/  IMAD.MOV.U32 R2, RZ, RZ, RZ ;  /* 0x000000ffff027224 */ /* 0x000fe200078e00ff */
[----:B------:R-:W-:Y:S01]  /*0230*/  IADD3 R3, PT, PT, R3, 0x80, RZ ;  /* 0x0000008003037810 */ /* 0x000fe20007ffe0ff */
[----:B--2---:R-:W-:-:S05]  /*0240*/  HADD2.F32 R0, -RZ, R4.H0_H0 ;  /* 0x20000004ff007230 */ /* 0x004fca0000004100 */
[C---:B------:R-:W-:Y:S02]  /*0250*/  FSETP.GT.FTZ.AND P0, PT, R0.reuse, RZ, PT ;  /* 0x000000ff0000720b */ /* 0x040fe40003f14000 */
[----:B------:R-:W-:Y:S02]  /*0260*/  FSETP.GEU.FTZ.AND P1, PT, R0, RZ, PT ;  /* 0x000000ff0000720b */ /* 0x000fe40003f3e000 */
[----:B------:R-:W-:-:S09]  /*0270*/  SEL R0, RZ, 0x1, !P0 ;  /* 0x00000001ff007807 */ /* 0x000fd20004000000 */
[----:B------:R-:W-:Y:S02]  /*0280*/  @!P0 IADD3 R2, PT, PT, RZ, -0x1, RZ ;  /* 0xffffffffff028810 */ /* 0x000fe40007ffe0ff */
[----:B------:R-:W-:-:S04]  /*0290*/  @P1 IADD3 R2, PT, PT, R0, RZ, RZ ;  /* 0x000000ff00021210 */ /* 0x000fc80007ffe0ff */
[----:B------:R-:W-:-:S04]  /*02a0*/  I2FP.F32.S32 R2, R2 ;  /* 0x0000000200027245 */ /* 0x000fc80000201400 */
[----:B------:R-:W-:-:S05]  /*02b0*/  F2FP.F16.F32.PACK_AB R2, RZ, R2 ;  /* 0x00000002ff02723e */ /* 0x000fca00000000ff */
[----:B0-----:R0:W-:Y:S02]  /*02c0*/  STG.E.U16 desc[UR6][R6.64], R2 ;  /* 0x0000000206007986 */ /* 0x0011e4000c101506 */
.L_x_6351:
[----:B------:R-:W-:-:S13]  /*02d0*/  ISETP.GE.AND P0, PT, R3, UR4, PT ;  /* 0x0000000403007c0c */ /* 0x000fda000bf06270 */
[----:B------:R-:W-:Y:S05]  /*02e0*/  @P0 BREAK.RELIABLE B1 ;  /* 0x0000000000010942 */ /* 0x000fea0003800100 */
[----:B------:R-:W-:Y:S05]  /*02f0*/  @P0 BRA `(.L_x_6352) ;  /* 0x00000000003c0947 */ /* 0x000fea0003800000 */
[----:B------:R-:W-:Y:S05]  /*0300*/  BSYNC.RELIABLE B1 ;  /* 0x0000000000017941 */ /* 0x000fea0003800100 */
.L_x_6350:
[----:B------:R-:W1:Y:S02]  /*0310*/  LDC.64 R4, c[0x0][0x588] ;  /* 0x00016200ff047b82 */ /* 0x000e640000000a00 */
[----:B-1----:R-:W2:Y:S06]  /*0320*/  LDG.E.U16 R4, desc[UR6][R4.64] ;  /* 0x0000000604047981 */ /* 0x002eac000c1e1500 */
[----:B0-----:R-:W0:Y:S01]  /*0330*/  LDC.64 R6, c[0x0][0x580] ;  /* 0x00016000ff067b82 */ /* 0x001e220000000a00 */
[----:B------:R-:W-:Y:S01]  /*0340*/  HFMA2 R2, -RZ, RZ, 0, 0 ;  /* 0x00000000ff027431 */ /* 0x000fe200000001ff */
[----:B------:R-:W-:Y:S01]  /*0350*/  IADD3 R3, PT, PT, R3, 0x80, RZ ;  /* 0x0000008003037810 */ /* 0x000fe20007ffe0ff */
[----:B--2---:R-:W-:-:S05]  /*0360*/  HADD2.F32 R0, -RZ, R4.H0_H0 ;  /* 0x20000004ff007230 */ /* 0x004fca0000004100 */
[C---:B------:R-:W-:Y:S02]  /*0370*/  FSETP.GT.FTZ.AND P0, PT, R0.reuse, RZ, PT ;  /* 0x000000ff0000720b */ /* 0x040fe40003f14000 */
[----:B------:R-:W-:Y:S02]  /*0380*/  FSETP.GEU.FTZ.AND P1, PT, R0, RZ, PT ;  /* 0x000000ff0000720b */ /* 0x000fe40003f3e000 */
[----:B------:R-:W-:-:S09]  /*0390*/  SEL R0, RZ, 0x1, !P0 ;  /* 0x00000001ff007807 */ /* 0x000fd20004000000 */
[----:B------:R-:W-:Y:S02]  /*03a0*/  @!P0 IMAD.MOV R2, RZ, RZ, -0x1 ;  /* 0xffffffffff028424 */ /* 0x000fe400078e02ff */
[----:B------:R-:W-:-:S04]  /*03b0*/  @P1 IADD3 R2, PT, PT, R0, RZ, RZ ;  /* 0x000000ff00021210 */ /* 0x000fc80007ffe0ff */
[----:B------:R-:W-:-:S04]  /*03c0*/  I2FP.F32.S32 R2, R2 ;  /* 0x0000000200027245 */ /* 0x000fc80000201400 */
[----:B------:R-:W-:-:S05]  /*03d0*/  F2FP.F16.F32.PACK_AB R2, RZ, R2 ;  /* 0x00000002ff02723e */ /* 0x000fca00000000ff */
[----:B0-----:R1:W-:Y:S02]  /*03e0*/  STG.E.U16 desc[UR6][R6.64], R2 ;  /* 0x0000000206007986 */ /* 0x0013e4000c101506 */
.L_x_6352:
[----:B------:R-:W-:Y:S05]  /*03f0*/  BSYNC.RECONVERGENT B0 ;  /* 0x0000000000007941 */ /* 0x000fea0003800200 */
.L_x_6349:
[----:B------:R-:W-:Y:S05]  /*0400*/  WARPSYNC.ALL ;  /* 0x0000000000007948 */ /* 0x000fea0003800000 */
[----:B------:R-:W-:-:S13]  /*0410*/  ISETP.GE.AND P0, PT, R3, UR4, PT ;  /* 0x0000000403007c0c */ /* 0x000fda000bf06270 */
[----:B------:R-:W-:Y:S05]  /*0420*/  @P0 EXIT ;  /* 0x000000000000094d */ /* 0x000fea0003800000 */
[----:B01----:R-:W0:Y:S02]  /*0430*/  LDC.64 R2, c[0x0][0x588] ;  /* 0x00016200ff027b82 */ /* 0x003e240000000a00 */
[----:B0-----:R-:W2:Y:S06]  /*0440*/  LDG.E.U16 R2, desc[UR6][R2.64] ;  /* 0x0000000602027981 */ /* 0x001eac000c1e1500 */
[----:B------:R-:W0:Y:S01]  /*0450*/  LDC.64 R4, c[0x0][0x580] ;  /* 0x00016000ff047b82 */ /* 0x000e220000000a00 */
[----:B------:R-:W-:Y:S02]  /*0460*/  HFMA2 R6, -RZ, RZ, 0, 0 ;  /* 0x00000000ff067431 */ /* 0x000fe400000001ff */
[----:B--2---:R-:W-:-:S05]  /*0470*/  HADD2.F32 R0, -RZ, R2.H0_H0 ;  /* 0x20000002ff007230 */ /* 0x004fca0000004100 */
[C---:B------:R-:W-:Y:S02]  /*0480*/  FSETP.GT.FTZ.AND P0, PT, R0.reuse, RZ, PT ;  /* 0x000000ff0000720b */ /* 0x040fe40003f14000 */
[----:B------:R-:W-:Y:S02]  /*0490*/  FSETP.GEU.FTZ.AND P1, PT, R0, RZ, PT ;  /* 0x000000ff0000720b */ /* 0x000fe40003f3e000 */
[----:B------:R-:W-:-:S09]  /*04a0*/  SEL R0, RZ, 0x1, !P0 ;  /* 0x00000001ff007807 */ /* 0x000fd20004000000 */
[----:B------:R-:W-:Y:S02]  /*04b0*/  @!P0 IADD3 R6, PT, PT, RZ, -0x1, RZ ;  /* 0xffffffffff068810 */ /* 0x000fe40007ffe0ff */
[----:B------:R-:W-:-:S05]  /*04c0*/  @P1 IMAD.MOV R6, RZ, RZ, R0 ;  /* 0x000000ffff061224 */ /* 0x000fca00078e0200 */
[----:B------:R-:W-:-:S04]  /*04d0*/  I2FP.F32.S32 R6, R6 ;  /* 0x0000000600067245 */ /* 0x000fc80000201400 */
[----:B------:R-:W-:-:S05]  /*04e0*/  F2FP.F16.F32.PACK_AB R6, RZ, R6 ;  /* 0x00000006ff06723e */ /* 0x000fca00000000ff */
[----:B0-----:R-:W-:Y:S01]  /*04f0*/  STG.E.U16 desc[UR6][R4.64], R6 ;  /* 0x0000000604007986 */ /* 0x001fe2000c101506 */
[----:B------:R-:W-:Y:S05]  /*0500*/  EXIT ;  /* 0x000000000000794d */ /* 0x000fea0003800000 */
.L_x_6348:
        /* <DEDUP_REMOVED lines=306> */
.L_x_6356:
[----:B------:R-:W0:Y:S02]  /*1830*/  LDCU.128 UR8, c[0x0][0x580] ;  /* 0x0000b000ff0877ac */ /* 0x000e240008000c00 */
[----:B0-----:R-:W-:-:S04]  /*1840*/  IADD3 R6, P0, PT, R4, UR10, RZ ;  /* 0x0000000a04067c10 */ /* 0x001fc8000ff1e0ff */
[----:B------:R-:W-:-:S05]  /*1850*/  IADD3.X R7, PT, PT, RZ, UR11, RZ, P0, !PT ;  /* 0x0000000bff077c10 */ /* 0x000fca00087fe4ff */
[----:B------:R-:W2:Y:S01]  /*1860*/  LDG.E.U16 R6, desc[UR6][R6.64] ;  /* 0x0000000606067981 */ /* 0x000ea2000c1e1500 */
[----:B------:R-:W-:Y:S01]  /*1870*/  IMAD.MOV.U32 R8, RZ, RZ, RZ ;  /* 0x000000ffff087224 */ /* 0x000fe200078e00ff */
[----:B------:R-:W-:Y:S01]  /*1880*/  IADD3 R3, PT, PT, R3, 0x80, RZ ;  /* 0x0000008003037810 */ /* 0x000fe20007ffe0ff */
[----:B--2---:R-:W-:-:S05]  /*1890*/  HADD2.F32 R4, -RZ, R6.H0_H0 ;  /* 0x20000006ff047230 */ /* 0x004fca0000004100 */
        /* <DEDUP_REMOVED lines=8> */
[----:B------:R-:W-:-:S02]  /*1920*/  F2FP.F16.F32.PACK_AB R8, RZ, R8 ;  /* 0x00000008ff08723e */ /* 0x000fc400000000ff */
[----:B------:R-:W-:-:S03]  /*1930*/  ISETP.GE.AND P0, PT, R3, UR4, PT ;  /* 0x0000000403007c0c */ /* 0x000fc6000bf06270 */
[----:B------:R0:W-:Y:S10]  /*1940*/  STG.E.U16 desc[UR6][R4.64], R8 ;  /* 0x0000000804007986 */ /* 0x0001f4000c101506 */
[----:B------:R-:W-:Y:S05]  /*1950*/  @P0 BREAK.RELIABLE B1 ;  /* 0x0000000000010942 */ /* 0x000fea0003800100 */
        /* <DEDUP_REMOVED lines=299> */
.L_x_6358:
[----:B------:R-:W0:Y:S02]  /*2c10*/  LDCU.128 UR8, c[0x0][0x580] ;  /* 0x0000b000ff0877ac */ /* 0x000e240008000c00 */
[----:B0-----:R-:W-:-:S04]  /*2c20*/  IADD3 R6, P0, PT, R4, UR10, RZ ;  /* 0x0000000a04067c10 */ /* 0x001fc8000ff1e0ff */
[----:B------:R-:W-:-:S05]  /*2c30*/  IADD3.X R7, PT, PT, RZ, UR11, RZ, P0, !PT ;  /* 0x0000000bff077c10 */ /* 0x000fca00087fe4ff */
[----:B------:R-:W2:Y:S01]  /*2c40*/  LDG.E.U16 R6, desc[UR6][R6.64] ;  /* 0x0000000606067981 */ /* 0x000ea2000c1e1500 */
[----:B------:R-:W-:Y:S02]  /*2c50*/  MOV R8, RZ ;  /* 0x000000ff00087202 */ /* 0x000fe40000000f00 */
        /* <DEDUP_REMOVED lines=10> */
[----:B------:R-:W-:-:S05]  /*2d00*/  F2FP.F16.F32.PACK_AB R8, RZ, R8 ;  /* 0x00000008ff08723e */ /* 0x000fca00000000ff */
[----:B------:R0:W-:Y:S02]  /*2d10*/  STG.E.U16 desc[UR6][R4.64], R8 ;  /* 0x0000000804007986 */ /* 0x0001e4000c101506 */
.L_x_6355:
[----:B------:R-:W-:-:S13]  /*2d20*/  ISETP.GE.AND P0, PT, R3, UR4, PT ;  /* 0x0000000403007c0c */ /* 0x000fda000bf06270 */
[----:B------:R-:W-:Y:S05]  /*2d30*/  @P0 BREAK.RELIABLE B1 ;  /* 0x0000000000010942 */ /* 0x000fea0003800100 */
[----:B------:R-:W-:Y:S05]  /*2d40*/  @P0 BRA `(.L_x_6357) ;  /* 0x0000001000f00947 */ /* 0x000fea0003800000 */
[----:B------:R-:W-:Y:S05]  /*2d50*/  BSYNC.RELIABLE B1 ;  /* 0x0000000000017941 */ /* 0x000fea0003800100 */
.L_x_6354:
        /* <DEDUP_REMOVED lines=298> */
.L_x_6359:
        /* <DEDUP_REMOVED lines=10> */
[----:B------:R-:W-:Y:S02]  /*40a0*/  @!P0 IMAD.MOV R8, RZ, RZ, -0x1 ;  /* 0xffffffffff088424 */ /* 0x000fe400078e02ff */
[----:B------:R-:W-:Y:S02]  /*40b0*/  @P1 IADD3 R8, PT, PT, R4, RZ, RZ ;  /* 0x000000ff04081210 */ /* 0x000fe40007ffe0ff */
[----:B------:R-:W-:Y:S02]  /*40c0*/  IADD3 R4, P0, PT, R5, UR8, RZ ;  /* 0x0000000805047c10 */ /* 0x000fe4000ff1e0ff */
[----:B------:R-:W-:Y:S02]  /*40d0*/  I2FP.F32.S32 R8, R8 ;  /* 0x0000000800087245 */ /* 0x000fe40000201400 */
[----:B------:R-:W-:Y:S02]  /*40e0*/  IADD3.X R5, PT, PT, RZ, UR9, RZ, P0, !PT ;  /* 0x00000009ff057c10 */ /* 0x000fe400087fe4ff */
[----:B------:R-:W-:-:S05]  /*40f0*/  F2FP.F16.F32.PACK_AB R8, RZ, R8 ;  /* 0x00000008ff08723e */ /* 0x000fca00000000ff */
[----:B------:R1:W-:Y:S02]  /*4100*/  STG.E.U16 desc[UR6][R4.64], R8 ;  /* 0x0000000804007986 */ /* 0x0003e4000c101506 */
.L_x_6357:
[----:B------:R-:W-:Y:S05]  /*4110*/  BSYNC.RECONVERGENT B0 ;  /* 0x0000000000007941 */ /* 0x000fea0003800200 */
.L_x_6353:
        /* <DEDUP_REMOVED lines=296> */
[----:B------:R-:W-:Y:S02]  /*53a0*/  IMAD R2, R4, UR5, R2 ;  /* 0x0000000504027c24 */ /* 0x000fe4000f8e0202 */
[----:B------:R-:W-:-:S04]  /*53b0*/  @P0 IMAD.MOV R6, RZ, RZ, -R0 ;  /* 0x000000ffff060224 */ /* 0x000fc800078e0a00 */
[----:B0-----:R-:W-:-:S04]  /*53c0*/  @P0 IMAD R6, R11, R6, R7 ;  /* 0x000000060b060224 */ /* 0x001fc800078e0207 */
[C---:B---3--:R-:W-:Y:S02]  /*53d0*/  @P0 IMAD R3, R6.reuse, R12, R3 ;  /* 0x0000000c06030224 */ /* 0x048fe400078e0203 */
[----:B------:R-:W-:-:S07]  /*53e0*/  @P0 IMAD R2, R6, R13, R2 ;  /* 0x0000000d06020224 */ /* 0x000fce00078e0202 */
.L_x_6360:
[----:B------:R-:W0:Y:S02]  /*53f0*/  LDCU.128 UR8, c[0x0][0x580] ;  /* 0x0000b000ff0877ac */ /* 0x000e240008000c00 */
[----:B0-----:R-:W-:-:S04]  /*5400*/  IADD3 R4, P0, PT, R2, UR10, RZ ;  /* 0x0000000a02047c10 */ /* 0x001fc8000ff1e0ff */
[----:B------:R-:W-:-:S05]  /*5410*/  IADD3.X R5, PT, PT, RZ, UR11, RZ, P0, !PT ;  /* 0x0000000bff057c10 */ /* 0x000fca00087fe4ff */
[----:B------:R-:W2:Y:S01]  /*5420*/  LDG.E.U16 R4, desc[UR6][R4.64] ;  /* 0x0000000604047981 */ /* 0x000ea2000c1e1500 */
[----:B------:R-:W-:Y:S01]  /*5430*/  MOV R2, RZ ;  /* 0x000000ff00027202 */ /* 0x000fe20000000f00 */
[----:B--2---:R-:W-:-:S05]  /*5440*/  HADD2.F32 R0, -RZ, R4.H0_H0 ;  /* 0x20000004ff007230 */ /* 0x004fca0000004100 */
[C---:B------:R-:W-:Y:S02]  /*5450*/  FSETP.GT.FTZ.AND P0, PT, R0.reuse, RZ, PT ;  /* 0x000000ff0000720b */ /* 0x040fe40003f14000 */
[----:B------:R-:W-:Y:S02]  /*5460*/  FSETP.GEU.FTZ.AND P1, PT, R0, RZ, PT ;  /* 0x000000ff0000720b */ /* 0x000fe40003f3e000 */
[----:B------:R-:W-:-:S09]  /*5470*/  SEL R0, RZ, 0x1, !P0 ;  /* 0x00000001ff007807 */ /* 0x000fd20004000000 */
[----:B------:R-:W-:Y:S02]  /*5480*/  @!P0 IADD3 R2, PT, PT, RZ, -0x1, RZ ;  /* 0xffffffffff028810 */ /* 0x000fe40007ffe0ff */
[----:B------:R-:W-:-:S04]  /*5490*/  @P1 IADD3 R2, PT, PT, R0, RZ, RZ ;  /* 0x000000ff00021210 */ /* 0x000fc80007ffe0ff */
[----:B------:R-:W-:Y:S02]  /*54a0*/  I2FP.F32.S32 R0, R2 ;  /* 0x0000000200007245 */ /* 0x000fe40000201400 */
[----:B------:R-:W-:Y:S02]  /*54b0*/  IADD3 R2, P0, PT, R3, UR8, RZ ;  /* 0x0000000803027c10 */ /* 0x000fe4000ff1e0ff */
[----:B------:R-:W-:Y:S02]  /*54c0*/  F2FP.F16.F32.PACK_AB R0, RZ, R0 ;  /* 0x00000000ff00723e */ /* 0x000fe400000000ff */
[----:B------:R-:W-:-:S05]  /*54d0*/  IADD3.X R3, PT, PT, RZ, UR9, RZ, P0, !PT ;  /* 0x00000009ff037c10 */ /* 0x000fca00087fe4ff */
[----:B------:R-:W-:Y:S01]  /*54e0*/  STG.E.U16 desc[UR6][R2.64], R0 ;  /* 0x0000000002007986 */ /* 0x000fe2000c101506 */
[----:B------:R-:W-:Y:S05]  /*54f0*/  EXIT ;  /* 0x000000000000794d */ /* 0x000fea0003800000 */
.L_x_6361:
        /* <DEDUP_REMOVED lines=16> */
.L_x_23668:


//--------------------- .text._ZN2at6native27unrolled_elementwise_kernelIZZZNS0_16sign_kernel_cudaERNS_18TensorIteratorBaseEENKUlvE_clEvENKUlvE6_clEvEUlN3c104HalfEE_St5arrayIPcLm2EELi4E23TrivialOffsetCalculatorILi1EjESD_NS0_6memory15LoadWithoutCastENSE_16StoreWithoutCastEEEviT_T0_T2_T3_T4_T5_ --------------------------
	.section	.text._ZN2at6native27unrolled_elementwise_kernelIZZZNS0_16sign_kernel_cudaERNS_18TensorIteratorBaseEENKUlvE_clEvENKUlvE6_clEvEUlN3c104HalfEE_St5arrayIPcLm2EELi4E23TrivialOffsetCalculatorILi1EjESD_NS0_6memory15LoadWithoutCastENSE_16StoreWithoutCastEEEviT_T0_T2_T3_T4_T5_,"ax",@progbits
	.align	128
        .global         _ZN2at6native27unrolled_elementwise_kernelIZZZNS0_16sign_kernel_cudaERNS_18TensorIteratorBaseEENKUlvE_clEvENKUlvE6_clEvEUlN3c104HalfEE_St5arrayIPcLm2EELi4E23TrivialOffsetCalculatorILi1EjESD_NS0_6memory15LoadWithoutCastENSE_16StoreWithoutCastEEEviT_T0_T2_T3_T4_T5_
        .type           _ZN2at6native27unrolled_elementwise_kernelIZZZNS0_16sign_kernel_cudaERNS_18TensorIteratorBaseEENKUlvE_clEvENKUlvE6_clEvEUlN3c104HalfEE_St5arrayIPcLm2EELi4E23TrivialOffsetCalculatorILi1EjESD_NS0_6memory15LoadWithoutCastENSE_16StoreWithoutCastEEEviT_T0_T2_T3_T4_T5_,@function
        .size           _ZN2at6native27unrolled_elementwise_kernelIZZZNS0_16sign_kernel_cudaERNS_18TensorIteratorBaseEENKUlvE_clEvENKUlvE6_clEvEUlN3c104HalfEE_St5arrayIPcLm2EELi4E23TrivialOffsetCalculatorILi1EjESD_NS0_6memory15LoadWithoutCastENSE_16StoreWithoutCastEEEviT_T0_T2_T3_T4_T5_,(.L_x_23669 - _ZN2at6native27unrolled_elementwise_kernelIZZZNS0_16sign_kernel_cudaERNS_18TensorIteratorBaseEENKUlvE_clEvENKUlvE6_clEvEUlN3c104HalfEE_St5arrayIPcLm2EELi4E23TrivialOffsetCalculatorILi1EjESD_NS0_6memory15LoadWithoutCastENSE_16StoreWithoutCastEEEviT_T0_T2_T3_T4_T5_)
        .other          _ZN2at6native27unrolled_elementwise_kernelIZZZNS0_16sign_kernel_cudaERNS_18TensorIteratorBaseEENKUlvE_clEvENKUlvE6_clEvEUlN3c104HalfEE_St5arrayIPcLm2EELi4E23TrivialOffsetCalculatorILi1EjESD_NS0_6memory15LoadWithoutCastENSE_16StoreWithoutCastEEEviT_T0_T2_T3_T4_T5_,@"STO_CUDA_ENTRY STV_DEFAULT"
_ZN2at6native27unrolled_elementwise_kernelIZZZNS0_16sign_kernel_cudaERNS_18TensorIteratorBaseEENKUlvE_clEvENKUlvE6_clEvEUlN3c104HalfEE_St5arrayIPcLm2EELi4E23TrivialOffsetCalculatorILi1EjESD_NS0_6memory15LoadWithoutCastENSE_16StoreWithoutCastEEEviT_T0_T2_T3_T4_T5_:
.text._ZN2at6native27unrolled_elementwise_kernelIZZZNS0_16sign_kernel_cudaERNS_18TensorIteratorBaseEENKUlvE_clEvENKUlvE6_clEvEUlN3c104HalfEE_St5arrayIPcLm2EELi4E23TrivialOffsetCalculatorILi1EjESD_NS0_6memory15LoadWithoutCastENSE_16StoreWithoutCastEEEviT_T0_T2_T3_T4_T5_:
        /* <DEDUP_REMOVED lines=39> */
[----:B0-----:R-:W-:Y:S01]  /*0270*/  @!P0 LEA R13, R0, R3, 0x9 ;  /* 0x00000003000d8211 */ /* 0x001fe200078e48ff */
[----:B------:R-:W-:Y:S01]  /*0280*/  @!P0 IMAD.MOV.U32 R3, RZ, RZ, R19 ;  /* 0x000000ffff038224 */ /* 0x000fe200078e0013 */
[----:B------:R-:W-:Y:S01]  /*0290*/  BSSY.RECONVERGENT B0, `(.L_x_6362) ;  /* 0x0000010000007945 */ /* 0x000fe20003800200 */
[-C--:B------:R-:W-:Y:S02]  /*02a0*/  ISETP.GE.AND P6, PT, R19, R2.reuse, PT ;  /* 0x000000021300720c */ /* 0x080fe40003fc6270 */
[-C--:B------:R-:W-:Y:S02]  /*02b0*/  ISETP.GE.AND P3, PT, R11, R2.reuse, PT ;  /* 0x000000020b00720c */ /* 0x080fe40003f66270 */
[-C--:B------:R-:W-:Y:S02]  /*02c0*/  ISETP.GE.AND P2, PT, R17, R2.reuse, PT ;  /* 0x000000021100720c */ /* 0x080fe40003f46270 */
[----:B------:R-:W-:Y:S01]  /*02d0*/  ISETP.GE.AND P1, PT, R3, R2, PT ;  /* 0x000000020300720c */ /* 0x000fe20003f26270 */
[----:B-1----:R-:W-:Y:S01]  /*02e0*/  @!P0 IMAD.WIDE.U32 R6, R13, 0x2, R14 ;  /* 0x000000020d068825 */ /* 0x002fe200078e000e */
[----:B------:R-:W-:Y:S11]  /*02f0*/  @P0 BRA `(.L_x_6363) ;  /* 0x0000000000240947 */ /* 0x000ff60003800000 */
[----:B-----5:R-:W-:-:S05]  /*0300*/  HADD2.F32 R9, -RZ, R9.H0_H0 ;  /* 0x20000009ff097230 */ /* 0x020fca0000004100 */
[C---:B------:R-:W-:Y:S02]  /*0310*/  FSETP.GT.FTZ.AND P4, PT, R9.reuse, RZ, PT ;  /* 0x000000ff0900720b */ /* 0x040fe40003f94000 */
[----:B------:R-:W-:Y:S01]  /*0320*/  FSETP.GEU.FTZ.AND P5, PT, R9, RZ, PT ;  /* 0x000000ff0900720b */ /* 0x000fe20003fbe000 */
[----:B------:R-:W-:Y:S01]  /*0330*/  IMAD.MOV.U32 R9, RZ, RZ, RZ ;  /* 0x000000ffff097224 */ /* 0x000fe200078e00ff */
[----:B------:R-:W-:-:S09]  /*0340*/  SEL R10, RZ, 0x1, !P4 ;  /* 0x00000001ff0a7807 */ /* 0x000fd20006000000 */
[----:B------:R-:W-:Y:S02]  /*0350*/  @!P4 IMAD.MOV R9, RZ, RZ, -0x1 ;  /* 0xffffffffff09c424 */ /* 0x000fe400078e02ff */
[----:B------:R-:W-:-:S05]  /*0360*/  @P5 IMAD.MOV R9, RZ, RZ, R10 ;  /* 0x000000ffff095224 */ /* 0x000fca00078e020a */
[----:B------:R-:W-:-:S04]  /*0370*/  I2FP.F32.S32 R9, R9 ;  /* 0x0000000900097245 */ /* 0x000fc80000201400 */
[----:B------:R-:W-:-:S07]  /*0380*/  F2FP.F16.F32.PACK_AB R9, RZ, R9 ;  /* 0x00000009ff09723e */ /* 0x000fce00000000ff */
.L_x_6363:
[----:B------:R-:W-:Y:S05]  /*0390*/  BSYNC.RECONVERGENT B0 ;  /* 0x0000000000007941 */ /* 0x000fea0003800200 */
.L_x_6362:
[----:B------:R-:W-:Y:S04]  /*03a0*/  BSSY.RECONVERGENT B0, `(.L_x_6364) ;  /* 0x000000b000007945 */ /* 0x000fe80003800200 */
[----:B------:R-:W-:Y:S05]  /*03b0*/  @P6 BRA `(.L_x_6365) ;  /* 0x0000000000246947 */ /* 0x000fea0003800000 */
[----:B-----5:R-:W-:-:S05]  /*03c0*/  HADD2.F32 R8, -RZ, R8.H0_H0 ;  /* 0x20000008ff087230 */ /* 0x020fca0000004100 */
[C---:B------:R-:W-:Y:S02]  /*03d0*/  FSETP.GT.FTZ.AND P4, PT, R8.reuse, RZ, PT ;  /* 0x000000ff0800720b */ /* 0x040fe40003f94000 */
[----:B------:R-:W-:Y:S01]  /*03e0*/  FSETP.GEU.FTZ.AND P5, PT, R8, RZ, PT ;  /* 0x000000ff0800720b */ /* 0x000fe20003fbe000 */
[----:B------:R-:W-:Y:S01]  /*03f0*/  HFMA2 R8, -RZ, RZ, 0, 0 ;  /* 0x00000000ff087431 */ /* 0x000fe200000001ff */
[----:B------:R-:W-:-:S09]  /*0400*/  SEL R10, RZ, 0x1, !P4 ;  /* 0x00000001ff0a7807 */ /* 0x000fd20006000000 */
[----:B------:R-:W-:Y:S02]  /*0410*/  @!P4 IMAD.MOV R8, RZ, RZ, -0x1 ;  /* 0xffffffffff08c424 */ /* 0x000fe400078e02ff */
[----:B------:R-:W-:-:S05]  /*0420*/  @P5 IMAD.MOV R8, RZ, RZ, R10 ;  /* 0x000000ffff085224 */ /* 0x000fca00078e020a */
[----:B------:R-:W-:-:S04]  /*0430*/  I2FP.F32.S32 R8, R8 ;  /* 0x0000000800087245 */ /* 0x000fc80000201400 */
[----:B------:R-:W-:-:S07]  /*0440*/  F2FP.F16.F32.PACK_AB R8, RZ, R8 ;  /* 0x00000008ff08723e */ /* 0x000fce00000000ff */
.L_x_6365:
[----:B------:R-:W-:Y:S05]  /*0450*/  BSYNC.RECONVERGENT B0 ;  /* 0x0000000000007941 */ /* 0x000fea0003800200 */
.L_x_6364:
[----:B------:R-:W-:Y:S04]  /*0460*/  BSSY.RECONVERGENT B0, `(.L_x_6366) ;  /* 0x000000b000007945 */ /* 0x000fe80003800200 */
[----:B------:R-:W-:Y:S05]  /*0470*/  @P3 BRA `(.L_x_6367) ;  /* 0x0000000000243947 */ /* 0x000fea0003800000 */
[----:B-----5:R-:W-:-:S05]  /*0480*/  HADD2.F32 R5, -RZ, R5.H0_H0 ;  /* 0x20000005ff057230 */ /* 0x020fca0000004100 */
[C---:B------:R-:W-:Y:S02]  /*0490*/  FSETP.GT.FTZ.AND P3, PT, R5.reuse, RZ, PT ;  /* 0x000000ff0500720b */ /* 0x040fe40003f74000 */
[----:B------:R-:W-:Y:S01]  /*04a0*/  FSETP.GEU.FTZ.AND P4, PT, R5, RZ, PT ;  /* 0x000000ff0500720b */ /* 0x000fe20003f9e000 */
[----:B------:R-:W-:Y:S01]  /*04b0*/  IMAD.MOV.U32 R5, RZ, RZ, RZ ;  /* 0x000000ffff057224 */ /* 0x000fe200078e00ff */
[----:B------:R-:W-:-:S09]  /*04c0*/  SEL R10, RZ, 0x1, !P3 ;  /* 0x00000001ff0a7807 */ /* 0x000fd20005800000 */
[----:B------:R-:W-:Y:S02]  /*04d0*/  @!P3 IMAD.MOV R5, RZ, RZ, -0x1 ;  /* 0xffffffffff05b424 */ /* 0x000fe400078e02ff */
[----:B------:R-:W-:-:S04]  /*04e0*/  @P4 IADD3 R5, PT, PT, R10, RZ, RZ ;  /* 0x000000ff0a054210 */ /* 0x000fc80007ffe0ff */
[----:B------:R-:W-:-:S04]  /*04f0*/  I2FP.F32.S32 R5, R5 ;  /* 0x0000000500057245 */ /* 0x000fc80000201400 */
[----:B------:R-:W-:-:S07]  /*0500*/  F2FP.F16.F32.PACK_AB R10, RZ, R5 ;  /* 0x00000005ff0a723e */ /* 0x000fce00000000ff */
.L_x_6367:
[----:B------:R-:W-:Y:S05]  /*0510*/  BSYNC.RECONVERGENT B0 ;  /* 0x0000000000007941 */ /* 0x000fea0003800200 */
.L_x_6366:
        /* <DEDUP_REMOVED lines=11> */
.L_x_6369:
[----:B------:R-:W-:Y:S05]  /*05d0*/  BSYNC.RECONVERGENT B0 ;  /* 0x0000000000007941 */ /* 0x000fea0003800200 */
.L_x_6368:
        /* <DEDUP_REMOVED lines=13> */
.L_x_6371:
[----:B------:R-:W-:Y:S05]  /*06b0*/  BSYNC.RECONVERGENT B0 ;  /* 0x0000000000007941 */ /* 0x000fea0003800200 */
.L_x_6370:
[----:B------:R-:W-:-:S13]  /*06c0*/  ISETP.GE.AND P0, PT, R3, R2, PT ;  /* 0x000000020300720c */ /* 0x000fda0003f06270 */
[----:B------:R-:W-:Y:S05]  /*06d0*/  @P0 EXIT ;  /* 0x000000000000094d */ /* 0x000fea0003800000 */
[----:B-1----:R-:W1:Y:S01]  /*06e0*/  LDC.64 R4, c[0x0][0x388] ;  /* 0x0000e200ff047b82 */ /* 0x002e620000000a00 */
[----:B------:R-:W-:-:S04]  /*06f0*/  IMAD R3, R0, 0x200, R3 ;  /* 0x0000020000037824 */ /* 0x000fc800078e0203 */
[----:B-1----:R-:W-:-:S05]  /*0700*/  IMAD.WIDE.U32 R2, R3, 0x2, R4 ;  /* 0x0000000203027825 */ /* 0x002fca00078e0004 */
[----:B------:R-:W-:Y:S01]  /*0710*/  STG.E.U16 desc[UR4][R2.64], R11 ;  /* 0x0000000b02007986 */ /* 0x000fe2000c101504 */
[----:B------:R-:W-:Y:S05]  /*0720*/  EXIT ;  /* 0x000000000000794d */ /* 0x000fea0003800000 */
.L_x_6372:
        /* <DEDUP_REMOVED lines=13> */
.L_x_23669:


//--------------------- .text._ZN2at6native29vectorized_elementwise_kernelILi2EZZZNS0_16sign_kernel_cudaERNS_18TensorIteratorBaseEENKUlvE_clEvENKUlvE6_clEvEUlN3c104HalfEE_St5arrayIPcLm2EEEEviT0_T1_ --------------------------
	.section	.text._ZN2at6native29vectorized_elementwise_kernelILi2EZZZNS0_16sign_kernel_cudaERNS_18TensorIteratorBaseEENKUlvE_clEvENKUlvE6_clEvEUlN3c104HalfEE_St5arrayIPcLm2EEEEviT0_T1_,"ax",@progbits
	.align	128
        .global         _ZN2at6native29vectorized_elementwise_kernelILi2EZZZNS0_16sign_kernel_cudaERNS_18TensorIteratorBaseEENKUlvE_clEvENKUlvE6_clEvEUlN3c104HalfEE_St5arrayIPcLm2EEEEviT0_T1_
        .type           _ZN2at6native29vectorized_elementwise_kernelILi2EZZZNS0_16sign_kernel_cudaERNS_18TensorIteratorBaseEENKUlvE_clEvENKUlvE6_clEvEUlN3c104HalfEE_St5arrayIPcLm2EEEEviT0_T1_,@function
        .size           _ZN2at6native29vectorized_elementwise_kernelILi2EZZZNS0_16sign_kernel_cudaERNS_18TensorIteratorBaseEENKUlvE_clEvENKUlvE6_clEvEUlN3c104HalfEE_St5arrayIPcLm2EEEEviT0_T1_,(.L_x_23670 - _ZN2at6native29vectorized_elementwise_kernelILi2EZZZNS0_16sign_kernel_cudaERNS_18TensorIteratorBaseEENKUlvE_clEvENKUlvE6_clEvEUlN3c104HalfEE_St5arrayIPcLm2EEEEviT0_T1_)
        .other          _ZN2at6native29vectorized_elementwise_kernelILi2EZZZNS0_16sign_kernel_cudaERNS_18TensorIteratorBaseEENKUlvE_clEvENKUlvE6_clEvEUlN3c104HalfEE_St5arrayIPcLm2EEEEviT0_T1_,@"STO_CUDA_ENTRY STV_DEFAULT"
_ZN2at6native29vectorized_elementwise_kernelILi2EZZZNS0_16sign_kernel_cudaERNS_18TensorIteratorBaseEENKUlvE_clEvENKUlvE6_clEvEUlN3c104HalfEE_St5arrayIPcLm2EEEEviT0_T1_:
.text._ZN2at6native29vectorized_elementwise_kernelILi2EZZZNS0_16sign_kernel_cudaERNS_18TensorIteratorBaseEENKUlvE_clEvENKUlvE6_clEvEUlN3c104HalfEE_St5arrayIPcLm2EEEEviT0_T1_:
        /* <DEDUP_REMOVED lines=34> */
[----:B------:R-:W-:Y:S01]  /*0220*/  @!P2 IADD3 R18, PT, PT, R18, 0x80, RZ ;  /* 0x000000801212a810 */ /* 0x000fe20007ffe0ff */
[----:B-1----:R-:W-:Y:S01]  /*0230*/  @!P5 IMAD.WIDE.U32 R16, R29, 0x2, R16 ;  /* 0x000000021d10d825 */ /* 0x002fe200078e0010 */
[----:B------:R-:W1:Y:S02]  /*0240*/  @!P2 LDC.64 R12, c[0x0][0x390] ;  /* 0x0000e400ff0cab82 */ /* 0x000e640000000a00 */
[C---:B------:R-:W-:Y:S02]  /*0250*/  ISETP.GE.U32.AND P1, PT, R18.reuse, R5, PT ;  /* 0x000000051200720c */ /* 0x040fe40003f26070 */
[----:B------:R4:W5:Y:S11]  /*0260*/  @!P5 LDG.E.U16 R4, desc[UR4][R16.64] ;  /* 0x000000041004d981 */ /* 0x000976000c1e1500 */
[----:B------:R-:W-:Y:S01]  /*0270*/  @!P1 IMAD.IADD R19, R7, 0x1, R18 ;  /* 0x0000000107139824 */ /* 0x000fe200078e0212 */
[----:B------:R-:W1:Y:S01]  /*0280*/  @!P1 LDC.64 R14, c[0x0][0x390] ;  /* 0x0000e400ff0e9b82 */ /* 0x000e620000000a00 */
[----:B------:R-:W-:-:S05]  /*0290*/  @!P1 VIADD R18, R18, 0x80 ;  /* 0x0000008012129836 */ /* 0x000fca0000000000 */
[----:B------:R-:W-:-:S13]  /*02a0*/  ISETP.GE.U32.AND P6, PT, R18, R5, PT ;  /* 0x000000051200720c */ /* 0x000fda0003fc6070 */
[----:B------:R-:W2:Y:S01]  /*02b0*/  @!P6 LDC.64 R2, c[0x0][0x390] ;  /* 0x0000e400ff02eb82 */ /* 0x000ea20000000a00 */
[----:B0-----:R-:W-:Y:S01]  /*02c0*/  @!P6 IMAD.IADD R27, R7, 0x1, R18 ;  /* 0x00000001071be824 */ /* 0x001fe200078e0212 */
[----:B----4-:R-:W-:-:S03]  /*02d0*/  PRMT R16, RZ, 0x7610, R16 ;  /* 0x00007610ff107816 */ /* 0x010fc60000000010 */
        /* <DEDUP_REMOVED lines=12> */
[----:B-1----:R-:W-:Y:S01]  /*03a0*/  @!P2 IMAD.WIDE.U32 R12, R21, 0x2, R12 ;  /* 0x00000002150ca825 */ /* 0x002fe200078e000c */
[----:B------:R-:W-:-:S03]  /*03b0*/  PRMT R21, RZ, 0x7610, R21 ;  /* 0x00007610ff157816 */ /* 0x000fc60000000015 */
[----:B------:R-:W-:Y:S01]  /*03c0*/  @!P1 IMAD.WIDE.U32 R14, R19, 0x2, R14 ;  /* 0x00000002130e9825 */ /* 0x000fe200078e000e */
[----:B------:R-:W-:Y:S02]  /*03d0*/  PRMT R19, RZ, 0x7610, R19 ;  /* 0x00007610ff137816 */ /* 0x000fe40000000013 */
[----:B------:R-:W-:Y:S01]  /*03e0*/  PRMT R18, RZ, 0x7610, R18 ;  /* 0x00007610ff127816 */ /* 0x000fe20000000012 */
[----:B------:R0:W5:Y:S04]  /*03f0*/  @!P3 LDG.E.U16 R21, desc[UR4][R10.64] ;  /* 0x000000040a15b981 */ /* 0x000168000c1e1500 */
[----:B--2---:R-:W1:Y:S01]  /*0400*/  @!P0 LDC.64 R8, c[0x0][0x388] ;  /* 0x0000e200ff088b82 */ /* 0x004e620000000a00 */
[----:B------:R2:W5:Y:S01]  /*0410*/  @!P2 LDG.E.U16 R19, desc[UR4][R12.64] ;  /* 0x000000040c13a981 */ /* 0x000562000c1e1500 */
[----:B------:R-:W-:Y:S03]  /*0420*/  BSSY.RECONVERGENT B0, `(.L_x_6374) ;  /* 0x0000014000007945 */ /* 0x000fe60003800200 */
[----:B------:R3:W5:Y:S01]  /*0430*/  @!P1 LDG.E.U16 R18, desc[UR4][R14.64] ;  /* 0x000000040e129981 */ /* 0x000762000c1e1500 */
[----:B0-----:R-:W-:-:S02]  /*0440*/  VIADD R10, R0, 0x100 ;  /* 0x00000100000a7836 */ /* 0x001fc40000000000 */
[C---:B--2---:R-:W-:Y:S02]  /*0450*/  VIADD R12, R0.reuse, 0x180 ;  /* 0x00000180000c7836 */ /* 0x044fe40000000000 */
[----:B---3--:R-:W-:Y:S01]  /*0460*/  VIADD R14, R0, 0x200 ;  /* 0x00000200000e7836 */ /* 0x008fe20000000000 */
[-C--:B------:R-:W-:Y:S01]  /*0470*/  ISETP.GE.U32.AND P3, PT, R10, R5.reuse, PT ;  /* 0x000000050a00720c */ /* 0x080fe20003f66070 */
[----:B------:R-:W-:Y:S01]  /*0480*/  VIADD R10, R0, 0x80 ;  /* 0x00000080000a7836 */ /* 0x000fe20000000000 */
[-C--:B------:R-:W-:Y:S01]  /*0490*/  ISETP.GE.U32.AND P1, PT, R12, R5.reuse, PT ;  /* 0x000000050c00720c */ /* 0x080fe20003f26070 */
[----:B------:R-:W-:Y:S01]  /*04a0*/  VIADD R12, R0, 0x280 ;  /* 0x00000280000c7836 */ /* 0x000fe20000000000 */
[----:B------:R-:W-:Y:S01]  /*04b0*/  ISETP.GE.U32.AND P2, PT, R14, R5, PT ;  /* 0x000000050e00720c */ /* 0x000fe20003f46070 */
[----:B------:R-:W-:-:S12]  /*04c0*/  @P0 BRA `(.L_x_6375) ;  /* 0x0000000000240947 */ /* 0x000fd80003800000 */
[----:B-----5:R-:W-:Y:S02]  /*04d0*/  HADD2.F32 R17, -RZ, R17.H0_H0 ;  /* 0x20000011ff117230 */ /* 0x020fe40000004100 */
[----:B------:R-:W-:-:S03]  /*04e0*/  IMAD.MOV.U32 R2, RZ, RZ, RZ ;  /* 0x000000ffff027224 */ /* 0x000fc600078e00ff */
[C---:B------:R-:W-:Y:S02]  /*04f0*/  FSETP.GT.FTZ.AND P4, PT, R17.reuse, RZ, PT ;  /* 0x000000ff1100720b */ /* 0x040fe40003f94000 */
[----:B------:R-:W-:Y:S02]  /*0500*/  FSETP.GEU.FTZ.AND P5, PT, R17, RZ, PT ;  /* 0x000000ff1100720b */ /* 0x000fe40003fbe000 */
[----:B------:R-:W-:-:S09]  /*0510*/  SEL R3, RZ, 0x1, !P4 ;  /* 0x00000001ff037807 */ /* 0x000fd20006000000 */
[----:B------:R-:W-:Y:S02]  /*0520*/  @!P4 IADD3 R2, PT, PT, RZ, -0x1, RZ ;  /* 0xffffffffff02c810 */ /* 0x000fe40007ffe0ff */
[----:B------:R-:W-:-:S05]  /*0530*/  @P5 IMAD.MOV R2, RZ, RZ, R3 ;  /* 0x000000ffff025224 */ /* 0x000fca00078e0203 */
[----:B------:R-:W-:-:S04]  /*0540*/  I2FP.F32.S32 R11, R2 ;  /* 0x00000002000b7245 */ /* 0x000fc80000201400 */
[----:B------:R-:W-:-:S07]  /*0550*/  F2FP.F16.F32.PACK_AB R11, RZ, R11 ;  /* 0x0000000bff0b723e */ /* 0x000fce00000000ff */
.L_x_6375:
[----:B------:R-:W-:Y:S05]  /*0560*/  BSYNC.RECONVERGENT B0 ;  /* 0x0000000000007941 */ /* 0x000fea0003800200 */
.L_x_6374:
[-C--:B------:R-:W-:Y:S01]  /*0570*/  ISETP.GE.U32.AND P5, PT, R10, R5.reuse, PT ;  /* 0x000000050a00720c */ /* 0x080fe20003fa6070 */
[----:B------:R-:W-:Y:S01]  /*0580*/  BSSY.RECONVERGENT B0, `(.L_x_6376) ;  /* 0x000000d000007945 */ /* 0x000fe20003800200 */
[----:B------:R-:W-:Y:S01]  /*0590*/  ISETP.GE.U32.AND P4, PT, R12, R5, PT ;  /* 0x000000050c00720c */ /* 0x000fe20003f86070 */
[----:B------:R-:W-:-:S10]  /*05a0*/  VIADD R14, R0, 0x300 ;  /* 0x00000300000e7836 */ /* 0x000fd40000000000 */
        /* <DEDUP_REMOVED lines=10> */
.L_x_6377:
[----:B------:R-:W-:Y:S05]  /*0650*/  BSYNC.RECONVERGENT B0 ;  /* 0x0000000000007941 */ /* 0x000fea0003800200 */
.L_x_6376:
[----:B------:R-:W-:Y:S01]  /*0660*/  BSSY.RECONVERGENT B0, `(.L_x_6378) ;  /* 0x000000d000007945 */ /* 0x000fe20003800200 */
[----:B------:R-:W-:Y:S01]  /*0670*/  ISETP.GE.U32.AND P5, PT, R14, R5, PT ;  /* 0x000000050e00720c */ /* 0x000fe20003fa6070 */
[----:B-----5:R-:W-:Y:S02]  /*0680*/  VIADD R6, R0, 0x380 ;  /* 0x0000038000067836 */ /* 0x020fe40000000000 */
[----:B------:R-:W-:Y:S10]  /*0690*/  @P3 BRA `(.L_x_6379) ;  /* 0x0000000000243947 */ /* 0x000ff40003800000 */
[----:B------:R-:W-:Y:S02]  /*06a0*/  HADD2.F32 R4, -RZ, R4.H0_H0 ;  /* 0x20000004ff047230 */ /* 0x000fe40000004100 */
        /* <DEDUP_REMOVED lines=8> */
.L_x_6379:
[----:B------:R-:W-:Y:S05]  /*0730*/  BSYNC.RECONVERGENT B0 ;  /* 0x0000000000007941 */ /* 0x000fea0003800200 */
.L_x_6378:
[----:B------:R-:W-:Y:S01]  /*0740*/  @!P0 IMAD.IADD R3, R7, 0x1, R0 ;  /* 0x0000000107038824 */ /* 0x000fe200078e0200 */
[----:B------:R-:W-:Y:S01]  /*0750*/  BSSY.RECONVERGENT B0, `(.L_x_6380) ;  /* 0x000000d000007945 */ /* 0x000fe20003800200 */
[----:B------:R-:W-:Y:S02]  /*0760*/  ISETP.GE.U32.AND P3, PT, R6, R5, PT ;  /* 0x000000050600720c */ /* 0x000fe40003f66070 */
[----:B-1----:R-:W-:Y:S01]  /*0770*/  @!P0 IMAD.WIDE.U32 R2, R3, 0x2, R8 ;  /* 0x0000000203028825 */ /* 0x002fe200078e0008 */
[----:B------:R-:W-:Y:S10]  /*0780*/  @P1 BRA `(.L_x_6381) ;  /* 0x0000000000241947 */ /* 0x000ff40003800000 */
[----:B------:R-:W-:Y:S02]  /*0790*/  HADD2.F32 R20, -RZ, R20.H0_H0 ;  /* 0x20000014ff147230 */ /* 0x000fe40000004100 */
[----:B------:R-:W-:-:S03]  /*07a0*/  HFMA2 R4, -RZ, RZ, 0, 0 ;  /* 0x00000000ff047431 */ /* 0x000fc600000001ff */
[C---:B------:R-:W-:Y:S02]  /*07b0*/  FSETP.GT.FTZ.AND P1, PT, R20.reuse, RZ, PT ;  /* 0x000000ff1400720b */ /* 0x040fe40003f34000 */
[----:B------:R-:W-:Y:S02]  /*07c0*/  FSETP.GEU.FTZ.AND P6, PT, R20, RZ, PT ;  /* 0x000000ff1400720b */ /* 0x000fe40003fde000 */
[----:B------:R-:W-:-:S09]  /*07d0*/  SEL R6, RZ, 0x1, !P1 ;  /* 0x00000001ff067807 */ /* 0x000fd20004800000 */
[----:B------:R-:W-:Y:S02]  /*07e0*/  @!P1 IMAD.MOV R4, RZ, RZ, -0x1 ;  /* 0xffffffffff049424 */ /* 0x000fe400078e02ff */
[----:B------:R-:W-:-:S05]  /*07f0*/  @P6 IMAD.MOV R4, RZ, RZ, R6 ;  /* 0x000000ffff046224 */ /* 0x000fca00078e0206 */
[----:B------:R-:W-:-:S04]  /*0800*/  I2FP.F32.S32 R14, R4 ;  /* 0x00000004000e7245 */ /* 0x000fc80000201400 */
[----:B------:R-:W-:-:S07]  /*0810*/  F2FP.F16.F32.PACK_AB R14, RZ, R14 ;  /* 0x0000000eff0e723e */ /* 0x000fce00000000ff */
.L_x_6381:
[----:B------:R-:W-:Y:S05]  /*0820*/  BSYNC.RECONVERGENT B0 ;  /* 0x0000000000007941 */ /* 0x000fea0003800200 */
.L_x_6380:
[----:B------:R-:W-:Y:S04]  /*0830*/  BSSY.RECONVERGENT B0, `(.L_x_6382) ;  /* 0x000000b000007945 */ /* 0x000fe80003800200 */
[----:B------:R-:W-:Y:S05]  /*0840*/  @P2 BRA `(.L_x_6383) ;  /* 0x0000000000242947 */ /* 0x000fea0003800000 */
        /* <DEDUP_REMOVED lines=9> */
.L_x_6383:
[----:B------:R-:W-:Y:S05]  /*08e0*/  BSYNC.RECONVERGENT B0 ;  /* 0x0000000000007941 */ /* 0x000fea0003800200 */
.L_x_6382:
        /* <DEDUP_REMOVED lines=11> */
.L_x_6385:
[----:B------:R-:W-:Y:S05]  /*09a0*/  BSYNC.RECONVERGENT B0 ;  /* 0x0000000000007941 */ /* 0x000fea0003800200 */
.L_x_6384:
        /* <DEDUP_REMOVED lines=8> */
[----:B------:R-:W-:-:S04]  /*0a30*/  @P2 IADD3 R8, PT, PT, R9, RZ, RZ ;  /* 0x000000ff09082210 */ /* 0x000fc80007ffe0ff */
[----:B------:R-:W-:-:S04]  /*0a40*/  I2FP.F32.S32 R9, R8 ;  /* 0x0000000800097245 */ /* 0x000fc80000201400 */
[----:B------:R-:W-:-:S07]  /*0a50*/  F2FP.F16.F32.PACK_AB R9, RZ, R9 ;  /* 0x00000009ff09723e */ /* 0x000fce00000000ff */
.L_x_6387:
[----:B------:R-:W-:Y:S05]  /*0a60*/  BSYNC.RECONVERGENT B0 ;  /* 0x0000000000007941 */ /* 0x000fea0003800200 */
.L_x_6386:
        /* <DEDUP_REMOVED lines=11> */
.L_x_6389:
[----:B------:R-:W-:Y:S05]  /*0b20*/  BSYNC.RECONVERGENT B0 ;  /* 0x0000000000007941 */ /* 0x000fea0003800200 */
.L_x_6388:
        /* <DEDUP_REMOVED lines=18> */
.L_x_6392:
[----:B------:R-:W-:-:S13]  /*0c50*/  ISETP.GE.U32.AND P0, PT, R0, R5, PT ;  /* 0x000000050000720c */ /* 0x000fda0003f06070 */
[----:B------:R-:W-:Y:S05]  /*0c60*/  @P0 BRA `(.L_x_6394) ;  /* 0x0000000000300947 */ /* 0x000fea0003800000 */
[----:B0-----:R-:W0:Y:S01]  /*0c70*/  LDC.64 R2, c[0x0][0x388] ;  /* 0x0000e200ff027b82 */ /* 0x001e220000000a00 */
[----:B------:R-:W-:Y:S02]  /*0c80*/  IMAD.IADD R11, R7, 0x1, R0 ;  /* 0x00000001070b7824 */ /* 0x000fe400078e0200 */
[----:B------:R-:W-:Y:S02]  /*0c90*/  VIADD R0, R0, 0x80 ;  /* 0x0000008000007836 */ /* 0x000fe40000000000 */
[----:B0-----:R-:W-:-:S05]  /*0ca0*/  IMAD.WIDE.U32 R2, R11, 0x2, R2 ;  /* 0x000000020b027825 */ /* 0x001fca00078e0002 */
[----:B------:R1:W-:Y:S02]  /*0cb0*/  STG.E.U16 desc[UR4][R2.64], R14 ;  /* 0x0000000e02007986 */ /* 0x0003e4000c101504 */
.L_x_6393:
[----:B------:R-:W-:-:S13]  /*0cc0*/  ISETP.GE.U32.AND P0, PT, R0, R5, PT ;  /* 0x000000050000720c */ /* 0x000fda0003f06070 */
[----:B------:R-:W-:Y:S05]  /*0cd0*/  @P0 BRA `(.L_x_6395) ;  /* 0x0000000000340947 */ /* 0x000fea0003800000 */
[----:B01----:R-:W0:Y:S01]  /*0ce0*/  LDC.64 R2, c[0x0][0x388] ;  /* 0x0000e200ff027b82 */ /* 0x003e220000000a00 */
[----:B------:R-:W-:Y:S01]  /*0cf0*/  IADD3 R11, PT, PT, R7, R0, RZ ;  /* 0x00000000070b7210 */ /* 0x000fe20007ffe0ff */
[----:B------:R-:W-:-:S04]  /*0d00*/  VIADD R0, R0, 0x80 ;  /* 0x0000008000007836 */ /* 0x000fc80000000000 */
[----:B0-----:R-:W-:-:S05]  /*0d10*/  IMAD.WIDE.U32 R2, R11, 0x2, R2 ;  /* 0x000000020b027825 */ /* 0x001fca00078e0002 */
[----:B------:R1:W-:Y:S02]  /*0d20*/  STG.E.U16 desc[UR4][R2.64], R6 ;  /* 0x0000000602007986 */ /* 0x0003e4000c101504 */
.L_x_6394:
        /* <DEDUP_REMOVED lines=8> */
.L_x_6395:
[----:B------:R-:W-:Y:S05]  /*0db0*/  BSYNC.RELIABLE B1 ;  /* 0x0000000000017941 */ /* 0x000fea0003800100 */
.L_x_6391:
[----:B------:R-:W-:-:S13]  /*0dc0*/  ISETP.GE.U32.AND P0, PT, R0, R5, PT ;  /* 0x000000050000720c */ /* 0x000fda0003f06070 */
[----:B012---:R-:W0:Y:S01]  /*0dd0*/  @!P0 LDC.64 R2, c[0x0][0x388] ;  /* 0x0000e200ff028b82 */ /* 0x007e220000000a00 */
[----:B------:R-:W-:Y:S02]  /*0de0*/  @!P0 IMAD.IADD R11, R7, 0x1, R0 ;  /* 0x00000001070b8824 */ /* 0x000fe400078e0200 */
[----:B------:R-:W-:Y:S02]  /*0df0*/  @!P0 VIADD R0, R0, 0x80 ;  /* 0x0000008000008836 */ /* 0x000fe40000000000 */
[----:B0-----:R-:W-:-:S05]  /*0e00*/  @!P0 IMAD.WIDE.U32 R2, R11, 0x2, R2 ;  /* 0x000000020b028825 */ /* 0x001fca00078e0002 */
[----:B------:R2:W-:Y:S02]  /*0e10*/  @!P0 STG.E.U16 desc[UR4][R2.64], R9 ;  /* 0x0000000902008986 */ /* 0x0005e4000c101504 */
.L_x_6396:
[----:B------:R-:W-:Y:S05]  /*0e20*/  BSYNC.RECONVERGENT B0 ;  /* 0x0000000000007941 */ /* 0x000fea0003800200 */
.L_x_6390:
[----:B------:R-:W-:Y:S05]  /*0e30*/  WARPSYNC.ALL ;  /* 0x0000000000007948 */ /* 0x000fea0003800000 */
[----:B------:R-:W-:-:S13]  /*0e40*/  ISETP.GE.U32.AND P0, PT, R0, R5, PT ;  /* 0x000000050000720c */ /* 0x000fda0003f06070 */
[----:B------:R-:W-:Y:S05]  /*0e50*/  @P0 EXIT ;  /* 0x000000000000094d */ /* 0x000fea0003800000 */
[----:B012---:R-:W0:Y:S01]  /*0e60*/  LDC.64 R2, c[0x0][0x388] ;  /* 0x0000e200ff027b82 */ /* 0x007e220000000a00 */
[----:B------:R-:W-:-:S04]  /*0e70*/  IMAD.IADD R7, R7, 0x1, R0 ;  /* 0x0000000107077824 */ /* 0x000fc800078e0200 */
[----:B0-----:R-:W-:-:S05]  /*0e80*/  IMAD.WIDE.U32 R2, R7, 0x2, R2 ;  /* 0x0000000207027825 */ /* 0x001fca00078e0002 */
[----:B------:R-:W-:Y:S01]  /*0e90*/  STG.E.U16 desc[UR4][R2.64], R8 ;  /* 0x0000000802007986 */ /* 0x000fe2000c101504 */
[----:B------:R-:W-:Y:S05]  /*0ea0*/  EXIT ;  /* 0x000000000000794d */ /* 0x000fea0003800000 */
.L_x_6373:
[----:B------:R-:W0:Y:S01]  /*0eb0*/  S2R R0, SR_TID.X ;  /* 0x0000000000007919 */ /* 0x000e220000002100 */
[----:B------:R-:W1:Y:S02]  /*0ec0*/  LDC.64 R2, c[0x0][0x390] ;  /* 0x0000e400ff027b82 */ /* 0x000e640000000a00 */
[----:B-1----:R-:W-:-:S04]  /*0ed0*/  IMAD.WIDE.U32 R2, R7, 0x2, R2 ;  /* 0x0000000207027825 */ /* 0x002fc800078e0002 */
[----:B0-----:R-:W-:-:S05]  /*0ee0*/  IMAD.WIDE.U32 R2, R0, 0x4, R2 ;  /* 0x0000000400027825 */ /* 0x001fca00078e0002 */
[----:B------:R-:W2:Y:S04]  /*0ef0*/  LDG.E R4, desc[UR4][R2.64] ;  /* 0x0000000402047981 */ /* 0x000ea8000c1e1900 */
[----:B------:R-:W3:Y:S04]  /*0f00*/  LDG.E R5, desc[UR4][R2.64+0x200] ;  /* 0x0002000402057981 */ /* 0x000ee8000c1e1900 */
[----:B------:R-:W4:Y:S04]  /*0f10*/  LDG.E R8, desc[UR4][R2.64+0x400] ;  /* 0x0004000402087981 */ /* 0x000f28000c1e1900 */
[----:B------:R0:W5:Y:S02]  /*0f20*/  LDG.E R9, desc[UR4][R2.64+0x600] ;  /* 0x0006000402097981 */ /* 0x000164000c1e1900 */
[----:B0-----:R-:W-:-:S02]  /*0f30*/  IMAD.MOV.U32 R2, RZ, RZ, RZ ;  /* 0x000000ffff027224 */ /* 0x001fc400078e00ff */
[--C-:B--2---:R-:W-:Y:S02]  /*0f40*/  HADD2.F32 R6, -RZ, R4.reuse.H0_H0 ;  /* 0x20000004ff067230 */ /* 0x104fe40000004100 */
[----:B------:R-:W-:Y:S02]  /*0f50*/  HADD2.F32 R10, -RZ, R4.H1_H1 ;  /* 0x30000004ff0a7230 */ /* 0x000fe40000004100 */
[----:B------:R-:W-:Y:S01]  /*0f60*/  IMAD.MOV.U32 R4, RZ, RZ, RZ ;  /* 0x000000ffff047224 */ /* 0x000fe200078e00ff */
[C---:B------:R-:W-:Y:S02]  /*0f70*/  FSETP.GT.FTZ.AND P2, PT, R6.reuse, RZ, PT ;  /* 0x000000ff0600720b */ /* 0x040fe40003f54000 */
[----:B------:R-:W-:Y:S01]  /*0f80*/  FSETP.GEU.FTZ.AND P4, PT, R6, RZ, PT ;  /* 0x000000ff0600720b */ /* 0x000fe20003f9e000 */
[--C-:B---3--:R-:W-:Y:S01]  /*0f90*/  HADD2.F32 R6, -RZ, R5.reuse.H0_H0 ;  /* 0x20000005ff067230 */ /* 0x108fe20000004100 */
[C---:B------:R-:W-:Y:S01]  /*0fa0*/  FSETP.GT.FTZ.AND P3, PT, R10.reuse, RZ, PT ;  /* 0x000000ff0a00720b */ /* 0x040fe20003f74000 */
[----:B------:R-:W-:Y:S01]  /*0fb0*/  HADD2.F32 R5, -RZ, R5.H1_H1 ;  /* 0x30000005ff057230 */ /* 0x000fe20000004100 */
[----:B------:R-:W-:Y:S01]  /*0fc0*/  FSETP.GEU.FTZ.AND P1, PT, R10, RZ, PT ;  /* 0x000000ff0a00720b */ /* 0x000fe20003f3e000 */
[----:B----4-:R-:W-:Y:S01]  /*0fd0*/  HADD2.F32 R11, -RZ, R8.H0_H0 ;  /* 0x20000008ff0b7230 */ /* 0x010fe20000004100 */
[----:B------:R-:W-:Y:S01]  /*0fe0*/  SEL R3, RZ, 0x1, !P2 ;  /* 0x00000001ff037807 */ /* 0x000fe20005000000 */
[--C-:B-----5:R-:W-:Y:S01]  /*0ff0*/  HADD2.F32 R12, -RZ, R9.reuse.H0_H0 ;  /* 0x20000009ff0c7230 */ /* 0x120fe20000004100 */
[----:B------:R-:W-:Y:S01]  /*1000*/  FSETP.GT.FTZ.AND P0, PT, R6, RZ, PT ;  /* 0x000000ff0600720b */ /* 0x000fe20003f14000 */
[----:B------:R-:W-:Y:S01]  /*1010*/  HADD2.F32 R9, -RZ, R9.H1_H1 ;  /* 0x30000009ff097230 */ /* 0x000fe20000004100 */
[----:B------:R-:W-:Y:S01]  /*1020*/  FSETP.GT.FTZ.AND P6, PT, R11, RZ, PT ;  /* 0x000000ff0b00720b */ /* 0x000fe20003fd4000 */
[----:B------:R-:W-:Y:S01]  /*1030*/  @!P2 IMAD.MOV R4, RZ, RZ, -0x1 ;  /* 0xffffffffff04a424 */ /* 0x000fe200078e02ff */
[----:B------:R-:W-:-:S02]  /*1040*/  FSETP.GT.FTZ.AND P2, PT, R5, RZ, PT ;  /* 0x000000ff0500720b */ /* 0x000fc40003f54000 */
[----:B------:R-:W-:Y:S01]  /*1050*/  @P4 IADD3 R4, PT, PT, R3, RZ, RZ ;  /* 0x000000ff03044210 */ /* 0x000fe20007ffe0ff */
[----:B------:R-:W-:Y:S01]  /*1060*/  @!P3 IMAD.MOV R2, RZ, RZ, -0x1 ;  /* 0xffffffffff02b424 */ /* 0x000fe200078e02ff */
[----:B------:R-:W-:Y:S02]  /*1070*/  SEL R3, RZ, 0x1, !P3 ;  /* 0x00000001ff037807 */ /* 0x000fe40005800000 */
[----:B------:R-:W-:Y:S01]  /*1080*/  FSETP.GEU.FTZ.AND P4, PT, R6, RZ, PT ;  /* 0x000000ff0600720b */ /* 0x000fe20003f9e000 */
[----:B------:R-:W-:Y:S01]  /*1090*/  IMAD.MOV.U32 R6, RZ, RZ, RZ ;  /* 0x000000ffff067224 */ /* 0x000fe200078e00ff */
[----:B------:R-:W-:Y:S01]  /*10a0*/  FSETP.GEU.FTZ.AND P3, PT, R5, RZ, PT ;  /* 0x000000ff0500720b */ /* 0x000fe20003f7e000 */
[----:B------:R-:W-:Y:S01]  /*10b0*/  @P1 IMAD.MOV R2, RZ, RZ, R3 ;  /* 0x000000ffff021224 */ /* 0x000fe200078e0203 */
[----:B------:R-:W-:Y:S01]  /*10c0*/  I2FP.F32.S32 R4, R4 ;  /* 0x0000000400047245 */ /* 0x000fe20000201400 */
[----:B------:R-:W-:Y:S01]  /*10d0*/  @!P0 IMAD.MOV R6, RZ, RZ, -0x1 ;  /* 0xffffffffff068424 */ /* 0x000fe200078e02ff */
[----:B------:R-:W-:Y:S01]  /*10e0*/  SEL R10, RZ, 0x1, !P2 ;  /* 0x00000001ff0a7807 */ /* 0x000fe20005000000 */
[----:B------:R-:W-:Y:S01]  /*10f0*/  IMAD.MOV.U32 R5, RZ, RZ, RZ ;  /* 0x000000ffff057224 */ /* 0x000fe200078e00ff */
[----:B------:R-:W-:Y:S01]  /*1100*/  I2FP.F32.S32 R3, R2 ;  /* 0x0000000200037245 */ /* 0x000fe20000201400 */
[----:B------:R-:W-:Y:S01]  /*1110*/  @!P2 IMAD.MOV R5, RZ, RZ, -0x1 ;  /* 0xffffffffff05a424 */ /* 0x000fe200078e02ff */
[----:B------:R-:W-:-:S02]  /*1120*/  SEL R2, RZ, 0x1, !P0 ;  /* 0x00000001ff027807 */ /* 0x000fc40004000000 */
[----:B------:R-:W-:Y:S02]  /*1130*/  F2FP.F16.F32.PACK_AB R4, R3, R4 ;  /* 0x000000040304723e */ /* 0x000fe400000000ff */
[C---:B------:R-:W-:Y:S01]  /*1140*/  FSETP.GEU.FTZ.AND P0, PT, R12.reuse, RZ, PT ;  /* 0x000000ff0c00720b */ /* 0x040fe20003f1e000 */
[----:B------:R-:W-:Y:S01]  /*1150*/  @P4 IMAD.MOV R6, RZ, RZ, R2 ;  /* 0x000000ffff064224 */ /* 0x000fe200078e0202 */
[----:B------:R-:W-:Y:S01]  /*1160*/  FSETP.GT.FTZ.AND P4, PT, R12, RZ, PT ;  /* 0x000000ff0c00720b */ /* 0x000fe20003f94000 */
[----:B------:R-:W0:Y:S01]  /*1170*/  LDC.64 R2, c[0x0][0x388] ;  /* 0x0000e200ff027b82 */ /* 0x000e220000000a00 */
[----:B------:R-:W-:Y:S01]  /*1180*/  @P3 IMAD.MOV R5, RZ, RZ, R10 ;  /* 0x000000ffff053224 */ /* 0x000fe200078e020a */
[----:B------:R-:W-:Y:S01]  /*1190*/  FSETP.GT.FTZ.AND P3, PT, R9, RZ, PT ;  /* 0x000000ff0900720b */ /* 0x000fe20003f74000 */
[----:B------:R-:W-:Y:S01]  /*11a0*/  HADD2.F32 R10, -RZ, R8.H1_H1 ;  /* 0x30000008ff0a7230 */ /* 0x000fe20000004100 */
[----:B------:R-:W-:Y:S01]  /*11b0*/  SEL R12, RZ, 0x1, !P6 ;  /* 0x00000001ff0c7807 */ /* 0x000fe20007000000 */
[----:B------:R-:W-:Y:S01]  /*11c0*/  IMAD.MOV.U32 R8, RZ, RZ, RZ ;  /* 0x000000ffff087224 */ /* 0x000fe200078e00ff */
[----:B------:R-:W-:-:S02]  /*11d0*/  @!P6 IADD3 R8, PT, PT, RZ, -0x1, RZ ;  /* 0xffffffffff08e810 */ /* 0x000fc40007ffe0ff */
[C---:B------:R-:W-:Y:S02]  /*11e0*/  FSETP.GT.FTZ.AND P5, PT, R10.reuse, RZ, PT ;  /* 0x000000ff0a00720b */ /* 0x040fe40003fb4000 */
[----:B------:R-:W-:Y:S02]  /*11f0*/  FSETP.GEU.FTZ.AND P2, PT, R11, RZ, PT ;  /* 0x000000ff0b00720b */ /* 0x000fe40003f5e000 */
[----:B------:R-:W-:Y:S02]  /*1200*/  FSETP.GEU.FTZ.AND P1, PT, R10, RZ, PT ;  /* 0x000000ff0a00720b */ /* 0x000fe40003f3e000 */
[----:B------:R-:W-:Y:S02]  /*1210*/  CS2R R10, SRZ ;  /* 0x00000000000a7805 */ /* 0x000fe4000001ff00 */
[----:B------:R-:W-:Y:S01]  /*1220*/  FSETP.GEU.FTZ.AND P6, PT, R9, RZ, PT ;  /* 0x000000ff0900720b */ /* 0x000fe20003fde000 */
[----:B------:R-:W-:Y:S01]  /*1230*/  IMAD.MOV.U32 R9, RZ, RZ, RZ ;  /* 0x000000ffff097224 */ /* 0x000fe200078e00ff */
        /* <DEDUP_REMOVED lines=9> */
[----:B------:R-:W-:-:S02]  /*12d0*/  @P1 IMAD.MOV R9, RZ, RZ, R13 ;  /* 0x000000ffff091224 */ /* 0x000fc400078e020d */
[----:B------:R-:W-:Y:S01]  /*12e0*/  @P0 IMAD.MOV R10, RZ, RZ, R14 ;  /* 0x000000ffff0a0224 */ /* 0x000fe200078e020e */
[----:B------:R-:W-:Y:S01]  /*12f0*/  I2FP.F32.S32 R8, R8 ;  /* 0x0000000800087245 */ /* 0x000fe20000201400 */
[----:B------:R-:W-:Y:S01]  /*1300*/  @P6 IMAD.MOV R11, RZ, RZ, R15 ;  /* 0x000000ffff0b6224 */ /* 0x000fe200078e020f */
[----:B------:R-:W-:Y:S01]  /*1310*/  I2FP.F32.S32 R9, R9 ;  /* 0x0000000900097245 */ /* 0x000fe20000201400 */
[----:B0-----:R-:W-:Y:S01]  /*1320*/  IMAD.WIDE.U32 R2, R7, 0x2, R2 ;  /* 0x0000000207027825 */ /* 0x001fe200078e0002 */
[----:B------:R-:W-:Y:S02]  /*1330*/  I2FP.F32.S32 R10, R10 ;  /* 0x0000000a000a7245 */ /* 0x000fe40000201400 */
[----:B------:R-:W-:Y:S02]  /*1340*/  I2FP.F32.S32 R11, R11 ;  /* 0x0000000b000b7245 */ /* 0x000fe40000201400 */
[----:B------:R-:W-:Y:S01]  /*1350*/  F2FP.F16.F32.PACK_AB R5, R5, R6 ;  /* 0x000000060505723e */ /* 0x000fe200000000ff */
[----:B------:R-:W-:Y:S01]  /*1360*/  IMAD.WIDE.U32 R2, R0, 0x4, R2 ;  /* 0x0000000400027825 */ /* 0x000fe200078e0002 */
[----:B------:R-:W-:-:S02]  /*1370*/  F2FP.F16.F32.PACK_AB R9, R9, R8 ;  /* 0x000000080909723e */ /* 0x000fc400000000ff */
[----:B------:R-:W-:Y:S02]  /*1380*/  F2FP.F16.F32.PACK_AB R11, R11, R10 ;  /* 0x0000000a0b0b723e */ /* 0x000fe400000000ff */
[----:B------:R-:W-:Y:S04]  /*1390*/  STG.E desc[UR4][R2.64], R4 ;  /* 0x0000000402007986 */ /* 0x000fe8000c101904 */
[----:B------:R-:W-:Y:S04]  /*13a0*/  STG.E desc[UR4][R2.64+0x200], R5 ;  /* 0x0002000502007986 */ /* 0x000fe8000c101904 */
[----:B------:R-:W-:Y:S04]  /*13b0*/  STG.E desc[UR4][R2.64+0x400], R9 ;  /* 0x0004000902007986 */ /* 0x000fe8000c101904 */
[----:B------:R-:W-:Y:S01]  /*13c0*/  STG.E desc[UR4][R2.64+0x600], R11 ;  /* 0x0006000b02007986 */ /* 0x000fe2000c101904 */
[----:B------:R-:W-:Y:S05]  /*13d0*/  EXIT ;  /* 0x000000000000794d */ /* 0x000fea0003800000 */
.L_x_6397:
        /* <DEDUP_REMOVED lines=10> */
.L_x_23670:


//--------------------- .text._ZN2at6native29vectorized_elementwise_kernelILi4EZZZNS0_16sign_kernel_cudaERNS_18TensorIteratorBaseEENKUlvE_clEvENKUlvE6_clEvEUlN3c104HalfEE_St5arrayIPcLm2EEEEviT0_T1_ --------------------------
	.section	.text._ZN2at6native29vectorized_elementwise_kernelILi4EZZZNS0_16sign_kernel_cudaERNS_18TensorIteratorBaseEENKUlvE_clEvENKUlvE6_clEvEUlN3c104HalfEE_St5arrayIPcLm2EEEEviT0_T1_,"ax",@progbits
	.align	128
        .global         _ZN2at6native29vectorized_elementwise_kernelILi4EZZZNS0_16sign_kernel_cudaERNS_18TensorIteratorBaseEENKUlvE_clEvENKUlvE6_clEvEUlN3c104HalfEE_St5arrayIPcLm2EEEEviT0_T1_
        .type           _ZN2at6native29vectorized_elementwise_kernelILi4EZZZNS0_16sign_kernel_cudaERNS_18TensorIteratorBaseEENKUlvE_clEvENKUlvE6_clEvEUlN3c104HalfEE_St5arrayIPcLm2EEEEviT0_T1_,@function
        .size           _ZN2at6native29vectorized_elementwise_kernelILi4EZZZNS0_16sign_kernel_cudaERNS_18TensorIteratorBaseEENKUlvE_clEvENKUlvE6_clEvEUlN3c104HalfEE_St5arrayIPcLm2EEEEviT0_T1_,(.L_x_23671 - _ZN2at6native29vectorized_elementwise_kernelILi4EZZZNS0_16sign_kernel_cudaERNS_18TensorIteratorBaseEENKUlvE_clEvENKUlvE6_clEvEUlN3c104HalfEE_St5arrayIPcLm2EEEEviT0_T1_)
        .other          _ZN2at6native29vectorized_elementwise_kernelILi4EZZZNS0_16sign_kernel_cudaERNS_18TensorIteratorBaseEENKUlvE_clEvENKUlvE6_clEvEUlN3c104HalfEE_St5arrayIPcLm2EEEEviT0_T1_,@"STO_CUDA_ENTRY STV_DEFAULT"
_ZN2at6native29vectorized_elementwise_kernelILi4EZZZNS0_16sign_kernel_cudaERNS_18TensorIteratorBaseEENKUlvE_clEvENKUlvE6_clEvEUlN3c104HalfEE_St5arrayIPcLm2EEEEviT0_T1_:
.text._ZN2at6native29vectorized_elementwise_kernelILi4EZZZNS0_16sign_kernel_cudaERNS_18TensorIteratorBaseEENKUlvE_clEvENKUlvE6_clEvEUlN3c104HalfEE_St5arrayIPcLm2EEEEviT0_T1_:
        /* <DEDUP_REMOVED lines=49> */
[----:B------:R-:W0:Y:S01]  /*0310*/  @!P0 LDC.64 R22, c[0x0][0x390] ;  /* 0x0000e400ff168b82 */ /* 0x000e220000000a00 */
[----:B------:R-:W-:Y:S01]  /*0320*/  @!P0 IADD3 R17, PT, PT, R7, R0, RZ ;  /* 0x0000000007118210 */ /* 0x000fe20007ffe0ff */
[----:B------:R-:W-:Y:S01]  /*0330*/  @!P4 IMAD.WIDE.U32 R8, R25, 0x2, R8 ;  /* 0x000000021908c825 */ /* 0x000fe200078e0008 */
[----:B------:R-:W-:-:S06]  /*0340*/  PRMT R20, RZ, 0x7610, R20 ;  /* 0x00007610ff147816 */ /* 0x000fcc0000000014 */
        /* <DEDUP_REMOVED lines=33> */
.L_x_6400:
[----:B------:R-:W-:Y:S05]  /*0560*/  BSYNC.RECONVERGENT B0 ;  /* 0x0000000000007941 */ /* 0x000fea0003800200 */
.L_x_6399:
        /* <DEDUP_REMOVED lines=14> */
.L_x_6402:
[----:B------:R-:W-:Y:S05]  /*0650*/  BSYNC.RECONVERGENT B0 ;  /* 0x0000000000007941 */ /* 0x000fea0003800200 */
.L_x_6401:
[----:B------:R-:W-:Y:S01]  /*0660*/  BSSY.RECONVERGENT B0, `(.L_x_6403) ;  /* 0x000000d000007945 */ /* 0x000fe20003800200 */
[----:B------:R-:W-:Y:S01]  /*0670*/  ISETP.GE.U32.AND P5, PT, R14, R5, PT ;  /* 0x000000050e00720c */ /* 0x000fe20003fa6070 */
[----:B-----5:R-:W-:Y:S02]  /*0680*/  VIADD R6, R0, 0x380 ;  /* 0x0000038000067836 */ /* 0x020fe40000000000 */
        /* <DEDUP_REMOVED lines=10> */
.L_x_6404:
[----:B------:R-:W-:Y:S05]  /*0730*/  BSYNC.RECONVERGENT B0 ;  /* 0x0000000000007941 */ /* 0x000fea0003800200 */
.L_x_6403:
[----:B------:R-:W-:Y:S01]  /*0740*/  @!P0 IMAD.IADD R3, R7, 0x1, R0 ;  /* 0x0000000107038824 */ /* 0x000fe200078e0200 */
[----:B------:R-:W-:Y:S01]  /*0750*/  BSSY.RECONVERGENT B0, `(.L_x_6405) ;  /* 0x000000d000007945 */ /* 0x000fe20003800200 */
[----:B------:R-:W-:Y:S02]  /*0760*/  ISETP.GE.U32.AND P3, PT, R6, R5, PT ;  /* 0x000000050600720c */ /* 0x000fe40003f66070 */
[----:B-1----:R-:W-:Y:S01]  /*0770*/  @!P0 IMAD.WIDE.U32 R2, R3, 0x2, R8 ;  /* 0x0000000203028825 */ /* 0x002fe200078e0008 */
        /* <DEDUP_REMOVED lines=10> */
.L_x_6406:
[----:B------:R-:W-:Y:S05]  /*0820*/  BSYNC.RECONVERGENT B0 ;  /* 0x0000000000007941 */ /* 0x000fea0003800200 */
.L_x_6405:
        /* <DEDUP_REMOVED lines=11> */
.L_x_6408:
[----:B------:R-:W-:Y:S05]  /*08e0*/  BSYNC.RECONVERGENT B0 ;  /* 0x0000000000007941 */ /* 0x000fea0003800200 */
.L_x_6407:
        /* <DEDUP_REMOVED lines=11> */
.L_x_6410:
[----:B------:R-:W-:Y:S05]  /*09a0*/  BSYNC.RECONVERGENT B0 ;  /* 0x0000000000007941 */ /* 0x000fea0003800200 */
.L_x_6409:
[----:B------:R-:W-:Y:S04]  /*09b0*/  BSSY.RECONVERGENT B0, `(.L_x_6411) ;  /* 0x000000b000007945 */ /* 0x000fe80003800200 */
[----:B------:R-:W-:Y:S05]  /*09c0*/  @P5 BRA `(.L_x_6412) ;  /* 0x0000000000245947 */ /* 0x000fea0003800000 */
[----:B------:R-:W-:Y:S02]  /*09d0*/  HADD2.F32 R18, -RZ, R18.H0_H0 ;  /* 0x20000012ff127230 */ /* 0x000fe40000004100 */
        /* <DEDUP_REMOVED lines=8> */
.L_x_6412:
[----:B------:R-:W-:Y:S05]  /*0a60*/  BSYNC.RECONVERGENT B0 ;  /* 0x0000000000007941 */ /* 0x000fea0003800200 */
.L_x_6411:
        /* <DEDUP_REMOVED lines=11> */
.L_x_6414:
[----:B------:R-:W-:Y:S05]  /*0b20*/  BSYNC.RECONVERGENT B0 ;  /* 0x0000000000007941 */ /* 0x000fea0003800200 */
.L_x_6413:
        /* <DEDUP_REMOVED lines=18> */
.L_x_6417:
[----:B------:R-:W-:-:S13]  /*0c50*/  ISETP.GE.U32.AND P0, PT, R0, R5, PT ;  /* 0x000000050000720c */ /* 0x000fda0003f06070 */
[----:B------:R-:W-:Y:S05]  /*0c60*/  @P0 BRA `(.L_x_6419) ;  /* 0x0000000000300947 */ /* 0x000fea0003800000 */
[----:B0-----:R-:W0:Y:S01]  /*0c70*/  LDC.64 R2, c[0x0][0x388] ;  /* 0x0000e200ff027b82 */ /* 0x001e220000000a00 */
[----:B------:R-:W-:Y:S02]  /*0c80*/  IMAD.IADD R11, R7, 0x1, R0 ;  /* 0x00000001070b7824 */ /* 0x000fe400078e0200 */
[----:B------:R-:W-:Y:S02]  /*0c90*/  VIADD R0, R0, 0x80 ;  /* 0x0000008000007836 */ /* 0x000fe40000000000 */
[----:B0-----:R-:W-:-:S05]  /*0ca0*/  IMAD.WIDE.U32 R2, R11, 0x2, R2 ;  /* 0x000000020b027825 */ /* 0x001fca00078e0002 */
[----:B------:R1:W-:Y:S02]  /*0cb0*/  STG.E.U16 desc[UR4][R2.64], R14 ;  /* 0x0000000e02007986 */ /* 0x0003e4000c101504 */
.L_x_6418:
[----:B------:R-:W-:-:S13]  /*0cc0*/  ISETP.GE.U32.AND P0, PT, R0, R5, PT ;  /* 0x000000050000720c */ /* 0x000fda0003f06070 */
[----:B------:R-:W-:Y:S05]  /*0cd0*/  @P0 BRA `(.L_x_6420) ;  /* 0x0000000000340947 */ /* 0x000fea0003800000 */
[----:B01----:R-:W0:Y:S01]  /*0ce0*/  LDC.64 R2, c[0x0][0x388] ;  /* 0x0000e200ff027b82 */ /* 0x003e220000000a00 */
[----:B------:R-:W-:Y:S02]  /*0cf0*/  IMAD.IADD R11, R7, 0x1, R0 ;  /* 0x00000001070b7824 */ /* 0x000fe400078e0200 */
[----:B------:R-:W-:Y:S02]  /*0d00*/  VIADD R0, R0, 0x80 ;  /* 0x0000008000007836 */ /* 0x000fe40000000000 */
[----:B0-----:R-:W-:-:S05]  /*0d10*/  IMAD.WIDE.U32 R2, R11, 0x2, R2 ;  /* 0x000000020b027825 */ /* 0x001fca00078e0002 */
[----:B------:R1:W-:Y:S02]  /*0d20*/  STG.E.U16 desc[UR4][R2.64], R6 ;  /* 0x0000000602007986 */ /* 0x0003e4000c101504 */
.L_x_6419:
[----:B------:R-:W-:-:S13]  /*0d30*/  ISETP.GE.U32.AND P0, PT, R0, R5, PT ;  /* 0x000000050000720c */ /* 0x000fda0003f06070 */
[----:B------:R-:W-:Y:S05]  /*0d40*/  @P0 BREAK.RELIABLE B1 ;  /* 0x0000000000010942 */ /* 0x000fea0003800100 */
[----:B------:R-:W-:Y:S05]  /*0d50*/  @P0 BRA `(.L_x_6421) ;  /* 0x0000000000300947 */ /* 0x000fea0003800000 */
[----:B01----:R-:W0:Y:S01]  /*0d60*/  LDC.64 R2, c[0x0][0x388] ;  /* 0x0000e200ff027b82 */ /* 0x003e220000000a00 */
[----:B------:R-:W-:Y:S01]  /*0d70*/  IADD3 R11, PT, PT, R7, R0, RZ ;  /* 0x00000000070b7210 */ /* 0x000fe20007ffe0ff */
[----:B------:R-:W-:-:S04]  /*0d80*/  VIADD R0, R0, 0x80 ;  /* 0x0000008000007836 */ /* 0x000fc80000000000 */
[----:B0-----:R-:W-:-:S05]  /*0d90*/  IMAD.WIDE.U32 R2, R11, 0x2, R2 ;  /* 0x000000020b027825 */ /* 0x001fca00078e0002 */
[----:B------:R2:W-:Y:S02]  /*0da0*/  STG.E.U16 desc[UR4][R2.64], R4 ;  /* 0x0000000402007986 */ /* 0x0005e4000c101504 */
.L_x_6420:
[----:B------:R-:W-:Y:S05]  /*0db0*/  BSYNC.RELIABLE B1 ;  /* 0x0000000000017941 */ /* 0x000fea0003800100 */
.L_x_6416:
[----:B------:R-:W-:-:S13]  /*0dc0*/  ISETP.GE.U32.AND P0, PT, R0, R5, PT ;  /* 0x000000050000720c */ /* 0x000fda0003f06070 */
[----:B012---:R-:W0:Y:S01]  /*0dd0*/  @!P0 LDC.64 R2, c[0x0][0x388] ;  /* 0x0000e200ff028b82 */ /* 0x007e220000000a00 */
[----:B------:R-:W-:Y:S02]  /*0de0*/  @!P0 IMAD.IADD R11, R7, 0x1, R0 ;  /* 0x00000001070b8824 */ /* 0x000fe400078e0200 */
[----:B------:R-:W-:Y:S02]  /*0df0*/  @!P0 VIADD R0, R0, 0x80 ;  /* 0x0000008000008836 */ /* 0x000fe40000000000 */
[----:B0-----:R-:W-:-:S05]  /*0e00*/  @!P0 IMAD.WIDE.U32 R2, R11, 0x2, R2 ;  /* 0x000000020b028825 */ /* 0x001fca00078e0002 */
[----:B------:R2:W-:Y:S02]  /*0e10*/  @!P0 STG.E.U16 desc[UR4][R2.64], R9 ;  /* 0x0000000902008986 */ /* 0x0005e4000c101504 */
.L_x_6421:
[----:B------:R-:W-:Y:S05]  /*0e20*/  BSYNC.RECONVERGENT B0 ;  /* 0x0000000000007941 */ /* 0x000fea0003800200 */
.L_x_6415:
        /* <DEDUP_REMOVED lines=8> */
.L_x_6398:
[----:B------:R-:W0:Y:S01]  /*0eb0*/  S2R R2, SR_TID.X ;  /* 0x0000000000027919 */ /* 0x000e220000002100 */
[----:B------:R-:W1:Y:S02]  /*0ec0*/  LDC.64 R4, c[0x0][0x390] ;  /* 0x0000e400ff047b82 */ /* 0x000e640000000a00 */
[----:B-1----:R-:W-:-:S04]  /*0ed0*/  IMAD.WIDE.U32 R4, R7, 0x2, R4 ;  /* 0x0000000207047825 */ /* 0x002fc800078e0004 */
[----:B0-----:R-:W-:-:S05]  /*0ee0*/  IMAD.WIDE.U32 R8, R2, 0x8, R4 ;  /* 0x0000000802087825 */ /* 0x001fca00078e0004 */
[----:B------:R-:W2:Y:S04]  /*0ef0*/  LDG.E.64 R10, desc[UR4][R8.64] ;  /* 0x00000004080a7981 */ /* 0x000ea8000c1e1b00 */
[----:B------:R0:W3:Y:S02]  /*0f00*/  LDG.E.64 R4, desc[UR4][R8.64+0x400] ;  /* 0x0004000408047981 */ /* 0x0000e4000c1e1b00 */
[----:B0-----:R-:W0:Y:S02]  /*0f10*/  LDC.64 R8, c[0x0][0x388] ;  /* 0x0000e200ff087b82 */ /* 0x001e240000000a00 */
[----:B0-----:R-:W-:-:S04]  /*0f20*/  IMAD.WIDE.U32 R8, R7, 0x2, R8 ;  /* 0x0000000207087825 */ /* 0x001fc800078e0008 */
[----:B------:R-:W-:Y:S02]  /*0f30*/  IMAD.MOV.U32 R7, RZ, RZ, RZ ;  /* 0x000000ffff077224 */ /* 0x000fe400078e00ff */
[--C-:B--2---:R-:W-:Y:S02]  /*0f40*/  HADD2.F32 R0, -RZ, R10.reuse.H0_H0 ;  /* 0x2000000aff007230 */ /* 0x104fe40000004100 */
[----:B------:R-:W-:Y:S02]  /*0f50*/  HADD2.F32 R3, -RZ, R10.H1_H1 ;  /* 0x3000000aff037230 */ /* 0x000fe40000004100 */
[--C-:B------:R-:W-:Y:S01]  /*0f60*/  HADD2.F32 R6, -RZ, R11.reuse.H0_H0 ;  /* 0x2000000bff067230 */ /* 0x100fe20000004100 */
[C---:B------:R-:W-:Y:S01]  /*0f70*/  FSETP.GT.FTZ.AND P4, PT, R0.reuse, RZ, PT ;  /* 0x000000ff0000720b */ /* 0x040fe20003f94000 */
[----:B------:R-:W-:Y:S01]  /*0f80*/  HADD2.F32 R10, -RZ, R11.H1_H1 ;  /* 0x3000000bff0a7230 */ /* 0x000fe20000004100 */
[----:B------:R-:W-:Y:S01]  /*0f90*/  FSETP.GEU.FTZ.AND P0, PT, R0, RZ, PT ;  /* 0x000000ff0000720b */ /* 0x000fe20003f1e000 */
[----:B---3--:R-:W-:Y:S01]  /*0fa0*/  HADD2.F32 R14, -RZ, R4.H0_H0 ;  /* 0x20000004ff0e7230 */ /* 0x008fe20000004100 */
[----:B------:R-:W-:Y:S01]  /*0fb0*/  FSETP.GT.FTZ.AND P3, PT, R3, RZ, PT ;  /* 0x000000ff0300720b */ /* 0x000fe20003f74000 */
[----:B------:R-:W-:Y:S01]  /*0fc0*/  IMAD.MOV.U32 R0, RZ, RZ, RZ ;  /* 0x000000ffff007224 */ /* 0x000fe200078e00ff */
[----:B------:R-:W-:-:S02]  /*0fd0*/  FSETP.GT.FTZ.AND P2, PT, R6, RZ, PT ;  /* 0x000000ff0600720b */ /* 0x000fc40003f54000 */
[----:B------:R-:W-:Y:S02]  /*0fe0*/  FSETP.GEU.FTZ.AND P1, PT, R3, RZ, PT ;  /* 0x000000ff0300720b */ /* 0x000fe40003f3e000 */
[----:B------:R-:W-:Y:S01]  /*0ff0*/  FSETP.GEU.FTZ.AND P6, PT, R6, RZ, PT ;  /* 0x000000ff0600720b */ /* 0x000fe20003fde000 */
[----:B------:R-:W-:Y:S01]  /*1000*/  IMAD.MOV.U32 R6, RZ, RZ, RZ ;  /* 0x000000ffff067224 */ /* 0x000fe200078e00ff */
[----:B------:R-:W-:Y:S01]  /*1010*/  SEL R3, RZ, 0x1, !P4 ;  /* 0x00000001ff037807 */ /* 0x000fe20006000000 */
[----:B------:R-:W-:Y:S01]  /*1020*/  @!P4 IMAD.MOV R0, RZ, RZ, -0x1 ;  /* 0xffffffffff00c424 */ /* 0x000fe200078e02ff */
[C---:B------:R-:W-:Y:S02]  /*1030*/  FSETP.GT.FTZ.AND P5, PT, R10.reuse, RZ, PT ;  /* 0x000000ff0a00720b */ /* 0x040fe40003fb4000 */
[----:B------:R-:W-:Y:S01]  /*1040*/  FSETP.GEU.FTZ.AND P4, PT, R10, RZ, PT ;  /* 0x000000ff0a00720b */ /* 0x000fe20003f9e000 */
[----:B------:R-:W-:Y:S01]  /*1050*/  @P0 IMAD.MOV R0, RZ, RZ, R3 ;  /* 0x000000ffff000224 */ /* 0x000fe200078e0203 */
[----:B------:R-:W-:-:S02]  /*1060*/  FSETP.GT.FTZ.AND P0, PT, R14, RZ, PT ;  /* 0x000000ff0e00720b */ /* 0x000fc40003f14000 */
[----:B------:R-:W-:Y:S02]  /*1070*/  CS2R R10, SRZ ;  /* 0x00000000000a7805 */ /* 0x000fe4000001ff00 */
[----:B------:R-:W-:Y:S01]  /*1080*/  SEL R3, RZ, 0x1, !P3 ;  /* 0x00000001ff037807 */ /* 0x000fe20005800000 */
[----:B------:R-:W-:Y:S01]  /*1090*/  @!P3 IMAD.MOV R11, RZ, RZ, -0x1 ;  /* 0xffffffffff0bb424 */ /* 0x000fe200078e02ff */
[----:B------:R-:W-:Y:S01]  /*10a0*/  SEL R12, RZ, 0x1, !P2 ;  /* 0x00000001ff0c7807 */ /* 0x000fe20005000000 */
[----:B------:R-:W-:Y:S01]  /*10b0*/  @!P2 IMAD.MOV R10, RZ, RZ, -0x1 ;  /* 0xffffffffff0aa424 */ /* 0x000fe200078e02ff */
[----:B------:R-:W-:Y:S01]  /*10c0*/  SEL R13, RZ, 0x1, !P5 ;  /* 0x00000001ff0d7807 */ /* 0x000fe20006800000 */
[----:B------:R-:W-:Y:S01]  /*10d0*/  @P1 IMAD.MOV R11, RZ, RZ, R3 ;  /* 0x000000ffff0b1224 */ /* 0x000fe200078e0203 */
[----:B------:R-:W-:Y:S01]  /*10e0*/  @P6 IADD3 R10, PT, PT, R12, RZ, RZ ;  /* 0x000000ff0c0a6210 */ /* 0x000fe20007ffe0ff */
[----:B------:R-:W-:Y:S01]  /*10f0*/  HADD2.F32 R3, -RZ, R4.H1_H1 ;  /* 0x30000004ff037230 */ /* 0x000fe20000004100 */
[----:B------:R-:W-:Y:S01]  /*1100*/  FSETP.GEU.FTZ.AND P3, PT, R14, RZ, PT ;  /* 0x000000ff0e00720b */ /* 0x000fe20003f7e000 */
[--C-:B------:R-:W-:Y:S01]  /*1110*/  HADD2.F32 R12, -RZ, R5.reuse.H0_H0 ;  /* 0x20000005ff0c7230 */ /* 0x100fe20000004100 */
[----:B------:R-:W-:Y:S01]  /*1120*/  I2FP.F32.S32 R10, R10 ;  /* 0x0000000a000a7245 */ /* 0x000fe20000201400 */
[----:B------:R-:W-:Y:S01]  /*1130*/  HADD2.F32 R5, -RZ, R5.H1_H1 ;  /* 0x30000005ff057230 */ /* 0x000fe20000004100 */
[C---:B------:R-:W-:Y:S01]  /*1140*/  FSETP.GT.FTZ.AND P6, PT, R3.reuse, RZ, PT ;  /* 0x000000ff0300720b */ /* 0x040fe20003fd4000 */
[----:B------:R-:W-:Y:S01]  /*1150*/  @!P5 IMAD.MOV R6, RZ, RZ, -0x1 ;  /* 0xffffffffff06d424 */ /* 0x000fe200078e02ff */
[----:B------:R-:W-:Y:S01]  /*1160*/  FSETP.GEU.FTZ.AND P2, PT, R3, RZ, PT ;  /* 0x000000ff0300720b */ /* 0x000fe20003f5e000 */
[----:B------:R-:W-:Y:S01]  /*1170*/  @P4 IMAD.MOV R6, RZ, RZ, R13 ;  /* 0x000000ffff064224 */ /* 0x000fe200078e020d */
[----:B------:R-:W-:Y:S01]  /*1180*/  FSETP.GT.FTZ.AND P5, PT, R12, RZ, PT ;  /* 0x000000ff0c00720b */ /* 0x000fe20003fb4000 */
[----:B------:R-:W-:Y:S01]  /*1190*/  IMAD.MOV.U32 R4, RZ, RZ, RZ ;  /* 0x000000ffff047224 */ /* 0x000fe200078e00ff */
[----:B------:R-:W-:Y:S01]  /*11a0*/  FSETP.GT.FTZ.AND P4, PT, R5, RZ, PT ;  /* 0x000000ff0500720b */ /* 0x000fe20003f94000 */
[----:B------:R-:W-:Y:S01]  /*11b0*/  @!P0 IMAD.MOV R4, RZ, RZ, -0x1 ;  /* 0xffffffffff048424 */ /* 0x000fe200078e02ff */
[----:B------:R-:W-:-:S02]  /*11c0*/  SEL R3, RZ, 0x1, !P0 ;  /* 0x00000001ff037807 */ /* 0x000fc40004000000 */
[----:B------:R-:W-:Y:S02]  /*11d0*/  FSETP.GEU.FTZ.AND P1, PT, R12, RZ, PT ;  /* 0x000000ff0c00720b */ /* 0x000fe40003f3e000 */
[----:B------:R-:W-:Y:S02]  /*11e0*/  CS2R R12, SRZ ;  /* 0x00000000000c7805 */ /* 0x000fe4000001ff00 */
[----:B------:R-:W-:Y:S01]  /*11f0*/  FSETP.GEU.FTZ.AND P0, PT, R5, RZ, PT ;  /* 0x000000ff0500720b */ /* 0x000fe20003f1e000 */
[----:B------:R-:W-:Y:S01]  /*1200*/  @!P6 IMAD.MOV R7, RZ, RZ, -0x1 ;  /* 0xffffffffff07e424 */ /* 0x000fe200078e02ff */
[----:B------:R-:W-:Y:S01]  /*1210*/  SEL R5, RZ, 0x1, !P6 ;  /* 0x00000001ff057807 */ /* 0x000fe20007000000 */
[----:B------:R-:W-:Y:S01]  /*1220*/  @P3 IMAD.MOV R4, RZ, RZ, R3 ;  /* 0x000000ffff043224 */ /* 0x000fe200078e0203 */
        /* <DEDUP_REMOVED lines=11> */
[----:B------:R-:W-:Y:S01]  /*12e0*/  IMAD.WIDE.U32 R2, R2, 0x8, R8 ;  /* 0x0000000802027825 */ /* 0x000fe200078e0008 */
[----:B------:R-:W-:-:S02]  /*12f0*/  I2FP.F32.S32 R7, R7 ;  /* 0x0000000700077245 */ /* 0x000fc40000201400 */
[----:B------:R-:W-:Y:S02]  /*1300*/  I2FP.F32.S32 R12, R12 ;  /* 0x0000000c000c7245 */ /* 0x000fe40000201400 */
[----:B------:R-:W-:Y:S02]  /*1310*/  I2FP.F32.S32 R13, R13 ;  /* 0x0000000d000d7245 */ /* 0x000fe40000201400 */
[----:B------:R-:W-:Y:S02]  /*1320*/  F2FP.F16.F32.PACK_AB R9, R5, R10 ;  /* 0x0000000a0509723e */ /* 0x000fe400000000ff */
[----:B------:R-:W-:Y:S02]  /*1330*/  F2FP.F16.F32.PACK_AB R8, R11, R0 ;  /* 0x000000000b08723e */ /* 0x000fe400000000ff */
[----:B------:R-:W-:Y:S02]  /*1340*/  F2FP.F16.F32.PACK_AB R4, R7, R4 ;  /* 0x000000040704723e */ /* 0x000fe400000000ff */
[----:B------:R-:W-:Y:S01]  /*1350*/  F2FP.F16.F32.PACK_AB R5, R13, R12 ;  /* 0x0000000c0d05723e */ /* 0x000fe200000000ff */
[----:B------:R-:W-:Y:S04]  /*1360*/  STG.E.64 desc[UR4][R2.64], R8 ;  /* 0x0000000802007986 */ /* 0x000fe8000c101b04 */
[----:B------:R-:W-:Y:S01]  /*1370*/  STG.E.64 desc[UR4][R2.64+0x400], R4 ;  /* 0x0004000402007986 */ /* 0x000fe2000c101b04 */
[----:B------:R-:W-:Y:S05]  /*1380*/  EXIT ;  /* 0x000000000000794d */ /* 0x000fea0003800000 */
.L_x_6422:
        /* <DEDUP_REMOVED lines=15> */
.L_x_23671:


//--------------------- .text._ZN2at6native29vectorized_elementwise_kernelILi8EZZZNS0_16sign_kernel_cudaERNS_18TensorIteratorBaseEENKUlvE_clEvENKUlvE6_clEvEUlN3c104HalfEE_St5arrayIPcLm2EEEEviT0_T1_ --------------------------
	.section	.text._ZN2at6native29vectorized_elementwise_kernelILi8EZZZNS0_16sign_kernel_cudaERNS_18TensorIteratorBaseEENKUlvE_clEvENKUlvE6_clEvEUlN3c104HalfEE_St5arrayIPcLm2EEEEviT0_T1_,"ax",@progbits
	.align	128
        .global         _ZN2at6native29vectorized_elementwise_kernelILi8EZZZNS0_16sign_kernel_cudaERNS_18TensorIteratorBaseEENKUlvE_clEvENKUlvE6_clEvEUlN3c104HalfEE_St5arrayIPcLm2EEEEviT0_T1_
        .type           _ZN2at6native29vectorized_elementwise_kernelILi8EZZZNS0_16sign_kernel_cudaERNS_18TensorIteratorBaseEENKUlvE_clEvENKUlvE6_clEvEUlN3c104HalfEE_St5arrayIPcLm2EEEEviT0_T1_,@function
        .size           _ZN2at6native29vectorized_elementwise_kernelILi8EZZZNS0_16sign_kernel_cudaERNS_18TensorIteratorBaseEENKUlvE_clEvENKUlvE6_clEvEUlN3c104HalfEE_St5arrayIPcLm2EEEEviT0_T1_,(.L_x_23672 - _ZN2at6native29vectorized_elementwise_kernelILi8EZZZNS0_16sign_kernel_cudaERNS_18TensorIteratorBaseEENKUlvE_clEvENKUlvE6_clEvEUlN3c104HalfEE_St5arrayIPcLm2EEEEviT0_T1_)
        .other          _ZN2at6native29vectorized_elementwise_kernelILi8EZZZNS0_16sign_kernel_cudaERNS_18TensorIteratorBaseEENKUlvE_clEvENKUlvE6_clEvEUlN3c104HalfEE_St5arrayIPcLm2EEEEviT0_T1_,@"STO_CUDA_ENTRY STV_DEFAULT"
_ZN2at6native29vectorized_elementwise_kernelILi8EZZZNS0_16sign_kernel_cudaERNS_18TensorIteratorBaseEENKUlvE_clEvENKUlvE6_clEvEUlN3c104HalfEE_St5arrayIPcLm2EEEEviT0_T1_:
.text._ZN2at6native29vectorized_elementwise_kernelILi8EZZZNS0_16sign_kernel_cudaERNS_18TensorIteratorBaseEENKUlvE_clEvENKUlvE6_clEvEUlN3c104HalfEE_St5arrayIPcLm2EEEEviT0_T1_:
        /* <DEDUP_REMOVED lines=86> */
.L_x_6425:
[----:B------:R-:W-:Y:S05]  /*0560*/  BSYNC.RECONVERGENT B0 ;  /* 0x0000000000007941 */ /* 0x000fea0003800200 */
.L_x_6424:
        /* <DEDUP_REMOVED lines=14> */
.L_x_6427:
[----:B------:R-:W-:Y:S05]  /*0650*/  BSYNC.RECONVERGENT B0 ;  /* 0x0000000000007941 */ /* 0x000fea0003800200 */
.L_x_6426:
        /* <DEDUP_REMOVED lines=13> */
.L_x_6429:
[----:B------:R-:W-:Y:S05]  /*0730*/  BSYNC.RECONVERGENT B0 ;  /* 0x0000000000007941 */ /* 0x000fea0003800200 */
.L_x_6428:
        /* <DEDUP_REMOVED lines=14> */
.L_x_6431:
[----:B------:R-:W-:Y:S05]  /*0820*/  BSYNC.RECONVERGENT B0 ;  /* 0x0000000000007941 */ /* 0x000fea0003800200 */
.L_x_6430:
        /* <DEDUP_REMOVED lines=11> */
.L_x_6433:
[----:B------:R-:W-:Y:S05]  /*08e0*/  BSYNC.RECONVERGENT B0 ;  /* 0x0000000000007941 */ /* 0x000fea0003800200 */
.L_x_6432:
        /* <DEDUP_REMOVED lines=11> */
.L_x_6435:
[----:B------:R-:W-:Y:S05]  /*09a0*/  BSYNC.RECONVERGENT B0 ;  /* 0x0000000000007941 */ /* 0x000fea0003800200 */
.L_x_6434:
        /* <DEDUP_REMOVED lines=11> */
.L_x_6437:
[----:B------:R-:W-:Y:S05]  /*0a60*/  BSYNC.RECONVERGENT B0 ;  /* 0x0000000000007941 */ /* 0x000fea0003800200 */
.L_x_6436:
        /* <DEDUP_REMOVED lines=11> */
.L_x_6439:
[----:B------:R-:W-:Y:S05]  /*0b20*/  BSYNC.RECONVERGENT B0 ;  /* 0x0000000000007941 */ /* 0x000fea0003800200 */
.L_x_6438:
        /* <DEDUP_REMOVED lines=18> */
.L_x_6442:
[----:B------:R-:W-:-:S13]  /*0c50*/  ISETP.GE.U32.AND P0, PT, R0, R5, PT ;  /* 0x000000050000720c */ /* 0x000fda0003f06070 */
[----:B------:R-:W-:Y:S05]  /*0c60*/  @P0 BRA `(.L_x_6444) ;  /* 0x0000000000300947 */ /* 0x000fea0003800000 */
[----:B0-----:R-:W0:Y:S01]  /*0c70*/  LDC.64 R2, c[0x0][0x388] ;  /* 0x0000e200ff027b82 */ /* 0x001e220000000a00 */
[----:B------:R-:W-:Y:S02]  /*0c80*/  IMAD.IADD R11, R7, 0x1, R0 ;  /* 0x00000001070b7824 */ /* 0x000fe400078e0200 */
[----:B------:R-:W-:Y:S02]  /*0c90*/  VIADD R0, R0, 0x80 ;  /* 0x0000008000007836 */ /* 0x000fe40000000000 */
[----:B0-----:R-:W-:-:S05]  /*0ca0*/  IMAD.WIDE.U32 R2, R11, 0x2, R2 ;  /* 0x000000020b027825 */ /* 0x001fca00078e0002 */
[----:B------:R1:W-:Y:S02]  /*0cb0*/  STG.E.U16 desc[UR4][R2.64], R14 ;  /* 0x0000000e02007986 */ /* 0x0003e4000c101504 */
.L_x_6443:
[----:B------:R-:W-:-:S13]  /*0cc0*/  ISETP.GE.U32.AND P0, PT, R0, R5, PT ;  /* 0x000000050000720c */ /* 0x000fda0003f06070 */
[----:B------:R-:W-:Y:S05]  /*0cd0*/  @P0 BRA `(.L_x_6445) ;  /* 0x0000000000340947 */ /* 0x000fea0003800000 */
[----:B01----:R-:W0:Y:S01]  /*0ce0*/  LDC.64 R2, c[0x0][0x388] ;  /* 0x0000e200ff027b82 */ /* 0x003e220000000a00 */
[----:B------:R-:W-:Y:S01]  /*0cf0*/  IADD3 R11, PT, PT, R7, R0, RZ ;  /* 0x00000000070b7210 */ /* 0x000fe20007ffe0ff */
[----:B------:R-:W-:-:S04]  /*0d00*/  VIADD R0, R0, 0x80 ;  /* 0x0000008000007836 */ /* 0x000fc80000000000 */
[----:B0-----:R-:W-:-:S05]  /*0d10*/  IMAD.WIDE.U32 R2, R11, 0x2, R2 ;  /* 0x000000020b027825 */ /* 0x001fca00078e0002 */
[----:B------:R1:W-:Y:S02]  /*0d20*/  STG.E.U16 desc[UR4][R2.64], R6 ;  /* 0x0000000602007986 */ /* 0x0003e4000c101504 */
.L_x_6444:
        /* <DEDUP_REMOVED lines=8> */
.L_x_6445:
[----:B------:R-:W-:Y:S05]  /*0db0*/  BSYNC.RELIABLE B1 ;  /* 0x0000000000017941 */ /* 0x000fea0003800100 */
.L_x_6441:
[----:B------:R-:W-:-:S13]  /*0dc0*/  ISETP.GE.U32.AND P0, PT, R0, R5, PT ;  /* 0x000000050000720c */ /* 0x000fda0003f06070 */
[----:B012---:R-:W0:Y:S01]  /*0dd0*/  @!P0 LDC.64 R2, c[0x0][0x388] ;  /* 0x0000e200ff028b82 */ /* 0x007e220000000a00 */
[----:B------:R-:W-:Y:S02]  /*0de0*/  @!P0 IMAD.IADD R11, R7, 0x1, R0 ;  /* 0x00000001070b8824 */ /* 0x000fe400078e0200 */
[----:B------:R-:W-:Y:S02]  /*0df0*/  @!P0 VIADD R0, R0, 0x80 ;  /* 0x0000008000008836 */ /* 0x000fe40000000000 */
[----:B0-----:R-:W-:-:S05]  /*0e00*/  @!P0 IMAD.WIDE.U32 R2, R11, 0x2, R2 ;  /* 0x000000020b028825 */ /* 0x001fca00078e0002 */
[----:B------:R2:W-:Y:S02]  /*0e10*/  @!P0 STG.E.U16 desc[UR4][R2.64], R9 ;  /* 0x0000000902008986 */ /* 0x0005e4000c101504 */
.L_x_6446:
[----:B------:R-:W-:Y:S05]  /*0e20*/  BSYNC.RECONVERGENT B0 ;  /* 0x0000000000007941 */ /* 0x000fea0003800200 */
.L_x_6440:
        /* <DEDUP_REMOVED lines=8> */
.L_x_6423:
[----:B------:R-:W0:Y:S01]  /*0eb0*/  S2R R2, SR_TID.X ;  /* 0x0000000000027919 */ /* 0x000e220000002100 */
[----:B------:R-:W1:Y:S02]  /*0ec0*/  LDC.64 R4, c[0x0][0x390] ;  /* 0x0000e400ff047b82 */ /* 0x000e640000000a00 */
[----:B-1----:R-:W-:-:S04]  /*0ed0*/  IMAD.WIDE.U32 R4, R7, 0x2, R4 ;  /* 0x0000000207047825 */ /* 0x002fc800078e0004 */
[----:B0-----:R-:W-:-:S05]  /*0ee0*/  IMAD.WIDE.U32 R4, R2, 0x10, R4 ;  /* 0x0000001002047825 */ /* 0x001fca00078e0004 */
[----:B------:R0:W2:Y:S01]  /*0ef0*/  LDG.E.128 R8, desc[UR4][R4.64] ;  /* 0x0000000404087981 */ /* 0x0000a2000c1e1d00 */
[----:B------:R-:W-:Y:S01]  /*0f00*/  IMAD.MOV.U32 R6, RZ, RZ, RZ ;  /* 0x000000ffff067224 */ /* 0x000fe200078e00ff */
        /* <DEDUP_REMOVED lines=9> */
[----:B------:R-:W-:Y:S01]  /*0fa0*/  IMAD.MOV.U32 R0, RZ, RZ, RZ ;  /* 0x000000ffff007224 */ /* 0x000fe200078e00ff */
[C---:B------:R-:W-:Y:S01]  /*0fb0*/  FSETP.GT.FTZ.AND P4, PT, R8.reuse, RZ, PT ;  /* 0x000000ff0800720b */ /* 0x040fe20003f94000 */
[--C-:B------:R-:W-:Y:S01]  /*0fc0*/  HADD2.F32 R12, -RZ, R10.reuse.H0_H0 ;  /* 0x2000000aff0c7230 */ /* 0x100fe20000004100 */
[----:B------:R-:W-:Y:S01]  /*0fd0*/  FSETP.GEU.FTZ.AND P5, PT, R8, RZ, PT ;  /* 0x000000ff0800720b */ /* 0x000fe20003fbe000 */
[----:B------:R-:W-:Y:S01]  /*0fe0*/  HADD2.F32 R10, -RZ, R10.H1_H1 ;  /* 0x3000000aff0a7230 */ /* 0x000fe20000004100 */
[C---:B------:R-:W-:Y:S01]  /*0ff0*/  FSETP.GT.FTZ.AND P6, PT, R3.reuse, RZ, PT ;  /* 0x000000ff0300720b */ /* 0x040fe20003fd4000 */
[--C-:B------:R-:W-:Y:S01]  /*1000*/  HADD2.F32 R13, -RZ, R11.reuse.H0_H0 ;  /* 0x2000000bff0d7230 */ /* 0x100fe20000004100 */
[----:B------:R-:W-:Y:S01]  /*1010*/  FSETP.GEU.FTZ.AND P0, PT, R3, RZ, PT ;  /* 0x000000ff0300720b */ /* 0x000fe20003f1e000 */
[----:B------:R-:W-:Y:S01]  /*1020*/  HADD2.F32 R11, -RZ, R11.H1_H1 ;  /* 0x3000000bff0b7230 */ /* 0x000fe20000004100 */
[----:B------:R-:W-:Y:S01]  /*1030*/  SEL R3, RZ, 0x1, !P1 ;  /* 0x00000001ff037807 */ /* 0x000fe20004800000 */
[----:B------:R-:W-:Y:S01]  /*1040*/  @!P1 IMAD.MOV R0, RZ, RZ, -0x1 ;  /* 0xffffffffff009424 */ /* 0x000fe200078e02ff */
[----:B------:R-:W-:-:S02]  /*1050*/  FSETP.GT.FTZ.AND P1, PT, R9, RZ, PT ;  /* 0x000000ff0900720b */ /* 0x000fc40003f34000 */
[----:B------:R-:W-:Y:S01]  /*1060*/  @P3 IADD3 R0, PT, PT, R3, RZ, RZ ;  /* 0x000000ff03003210 */ /* 0x000fe20007ffe0ff */
[----:B------:R-:W-:Y:S01]  /*1070*/  @!P4 IMAD.MOV R6, RZ, RZ, -0x1 ;  /* 0xffffffffff06c424 */ /* 0x000fe200078e02ff */
[----:B------:R-:W-:Y:S02]  /*1080*/  SEL R3, RZ, 0x1, !P4 ;  /* 0x00000001ff037807 */ /* 0x000fe40006000000 */
[----:B------:R-:W-:Y:S02]  /*1090*/  FSETP.GEU.FTZ.AND P2, PT, R9, RZ, PT ;  /* 0x000000ff0900720b */ /* 0x000fe40003f5e000 */
[----:B------:R-:W-:Y:S02]  /*10a0*/  CS2R R8, SRZ ;  /* 0x0000000000087805 */ /* 0x000fe4000001ff00 */
[----:B------:R-:W-:Y:S01]  /*10b0*/  FSETP.GT.FTZ.AND P3, PT, R12, RZ, PT ;  /* 0x000000ff0c00720b */ /* 0x000fe20003f74000 */
[----:B------:R-:W-:Y:S01]  /*10c0*/  @P5 IMAD.MOV R6, RZ, RZ, R3 ;  /* 0x000000ffff065224 */ /* 0x000fe200078e0203 */
[----:B------:R-:W-:Y:S01]  /*10d0*/  SEL R3, RZ, 0x1, !P6 ;  /* 0x00000001ff037807 */ /* 0x000fe20007000000 */
[----:B------:R-:W-:Y:S01]  /*10e0*/  @!P6 IMAD.MOV R8, RZ, RZ, -0x1 ;  /* 0xffffffffff08e424 */ /* 0x000fe200078e02ff */
[C---:B------:R-:W-:Y:S01]  /*10f0*/  FSETP.GT.FTZ.AND P5, PT, R10.reuse, RZ, PT ;  /* 0x000000ff0a00720b */ /* 0x040fe20003fb4000 */
[----:B------:R-:W-:Y:S01]  /*1100*/  @!P1 IMAD.MOV R9, RZ, RZ, -0x1 ;  /* 0xffffffffff099424 */ /* 0x000fe200078e02ff */
[----:B------:R-:W-:Y:S01]  /*1110*/  FSETP.GEU.FTZ.AND P6, PT, R10, RZ, PT ;  /* 0x000000ff0a00720b */ /* 0x000fe20003fde000 */
[----:B------:R-:W-:Y:S01]  /*1120*/  @P0 IMAD.MOV R8, RZ, RZ, R3 ;  /* 0x000000ffff080224 */ /* 0x000fe200078e0203 */
[----:B------:R-:W-:Y:S01]  /*1130*/  SEL R3, RZ, 0x1, !P1 ;  /* 0x00000001ff037807 */ /* 0x000fe20004800000 */
[----:B------:R-:W-:Y:S01]  /*1140*/  IMAD.MOV.U32 R10, RZ, RZ, RZ ;  /* 0x000000ffff0a7224 */ /* 0x000fe200078e00ff */
[----:B------:R-:W-:Y:S01]  /*1150*/  FSETP.GEU.FTZ.AND P4, PT, R12, RZ, PT ;  /* 0x000000ff0c00720b */ /* 0x000fe20003f9e000 */
[----:B------:R-:W-:Y:S01]  /*1160*/  IMAD.MOV.U32 R12, RZ, RZ, RZ ;  /* 0x000000ffff0c7224 */ /* 0x000fe200078e00ff */
[----:B------:R-:W-:Y:S01]  /*1170*/  FSETP.GT.FTZ.AND P1, PT, R13, RZ, PT ;  /* 0x000000ff0d00720b */ /* 0x000fe20003f34000 */
[----:B------:R-:W-:Y:S01]  /*1180*/  @P2 IMAD.MOV R9, RZ, RZ, R3 ;  /* 0x000000ffff092224 */ /* 0x000fe200078e0203 */
[----:B------:R-:W-:Y:S01]  /*1190*/  FSETP.GT.FTZ.AND P0, PT, R11, RZ, PT ;  /* 0x000000ff0b00720b */ /* 0x000fe20003f14000 */
[----:B------:R-:W-:Y:S01]  /*11a0*/  @!P3 IMAD.MOV R10, RZ, RZ, -0x1 ;  /* 0xffffffffff0ab424 */ /* 0x000fe200078e02ff */
[----:B------:R-:W-:Y:S01]  /*11b0*/  SEL R3, RZ, 0x1, !P3 ;  /* 0x00000001ff037807 */ /* 0x000fe20005800000 */
[----:B------:R-:W-:Y:S01]  /*11c0*/  @!P5 IMAD.MOV R7, RZ, RZ, -0x1 ;  /* 0xffffffffff07d424 */ /* 0x000fe200078e02ff */
[----:B------:R-:W-:-:S02]  /*11d0*/  FSETP.GEU.FTZ.AND P2, PT, R13, RZ, PT ;  /* 0x000000ff0d00720b */ /* 0x000fc40003f5e000 */
[----:B------:R-:W-:Y:S02]  /*11e0*/  FSETP.GEU.FTZ.AND P3, PT, R11, RZ, PT ;  /* 0x000000ff0b00720b */ /* 0x000fe40003f7e000 */
[----:B------:R-:W-:Y:S01]  /*11f0*/  SEL R13, RZ, 0x1, !P5 ;  /* 0x00000001ff0d7807 */ /* 0x000fe20006800000 */
[----:B------:R-:W-:Y:S01]  /*1200*/  @P4 IMAD.MOV R10, RZ, RZ, R3 ;  /* 0x000000ffff0a4224 */ /* 0x000fe200078e0203 */
[----:B------:R-:W-:Y:S01]  /*1210*/  SEL R14, RZ, 0x1, !P1 ;  /* 0x00000001ff0e7807 */ /* 0x000fe20004800000 */
[----:B------:R-:W-:Y:S01]  /*1220*/  IMAD.WIDE.U32 R2, R2, 0x10, R4 ;  /* 0x0000001002027825 */ /* 0x000fe200078e0004 */
[----:B------:R-:W-:Y:S02]  /*1230*/  SEL R15, RZ, 0x1, !P0 ;  /* 0x00000001ff0f7807 */ /* 0x000fe40004000000 */
[----:B------:R-:W-:Y:S01]  /*1240*/  MOV R11, RZ ;  /* 0x000000ff000b7202 */ /* 0x000fe20000000f00 */
[----:B------:R-:W-:Y:S01]  /*1250*/  @!P1 IMAD.MOV R11, RZ, RZ, -0x1 ;  /* 0xffffffffff0b9424 */ /* 0x000fe200078e02ff */
[----:B------:R-:W-:Y:S01]  /*1260*/  I2FP.F32.S32 R5, R6 ;  /* 0x0000000600057245 */ /* 0x000fe20000201400 */
[----:B------:R-:W-:Y:S01]  /*1270*/  @!P0 IMAD.MOV R12, RZ, RZ, -0x1 ;  /* 0xffffffffff0c8424 */ /* 0x000fe200078e02ff */
[----:B------:R-:W-:Y:S01]  /*1280*/  I2FP.F32.S32 R0, R0 ;  /* 0x0000000000007245 */ /* 0x000fe20000201400 */
[----:B------:R-:W-:Y:S01]  /*1290*/  @P6 IMAD.MOV R7, RZ, RZ, R13 ;  /* 0x000000ffff076224 */ /* 0x000fe200078e020d */
[----:B------:R-:W-:Y:S01]  /*12a0*/  I2FP.F32.S32 R6, R10 ;  /* 0x0000000a00067245 */ /* 0x000fe20000201400 */
[----:B------:R-:W-:Y:S01]  /*12b0*/  @P2 IMAD.MOV R11, RZ, RZ, R14 ;  /* 0x000000ffff0b2224 */ /* 0x000fe200078e020e */
[----:B------:R-:W-:Y:S01]  /*12c0*/  I2FP.F32.S32 R8, R8 ;  /* 0x0000000800087245 */ /* 0x000fe20000201400 */
[----:B------:R-:W-:Y:S01]  /*12d0*/  @P3 IMAD.MOV R12, RZ, RZ, R15 ;  /* 0x000000ffff0c3224 */ /* 0x000fe200078e020f */
[----:B------:R-:W-:-:S02]  /*12e0*/  I2FP.F32.S32 R7, R7 ;  /* 0x0000000700077245 */ /* 0x000fc40000201400 */
[----:B------:R-:W-:Y:S02]  /*12f0*/  I2FP.F32.S32 R9, R9 ;  /* 0x0000000900097245 */ /* 0x000fe40000201400 */
[----:B------:R-:W-:Y:S02]  /*1300*/  I2FP.F32.S32 R11, R11 ;  /* 0x0000000b000b7245 */ /* 0x000fe40000201400 */
[----:B------:R-:W-:Y:S02]  /*1310*/  I2FP.F32.S32 R12, R12 ;  /* 0x0000000c000c7245 */ /* 0x000fe40000201400 */
[----:B------:R-:W-:Y:S02]  /*1320*/  F2FP.F16.F32.PACK_AB R4, R5, R0 ;  /* 0x000000000504723e */ /* 0x000fe400000000ff */
[----:B------:R-:W-:Y:S02]  /*1330*/  F2FP.F16.F32.PACK_AB R6, R7, R6 ;  /* 0x000000060706723e */ /* 0x000fe400000000ff */
[----:B------:R-:W-:-:S02]  /*1340*/  F2FP.F16.F32.PACK_AB R5, R9, R8 ;  /* 0x000000080905723e */ /* 0x000fc400000000ff */
[----:B------:R-:W-:-:S05]  /*1350*/  F2FP.F16.F32.PACK_AB R7, R12, R11 ;  /* 0x0000000b0c07723e */ /* 0x000fca00000000ff */
[----:B------:R-:W-:Y:S01]  /*1360*/  STG.E.128 desc[UR4][R2.64], R4 ;  /* 0x0000000402007986 */ /* 0x000fe2000c101d04 */
[----:B------:R-:W-:Y:S05]  /*1370*/  EXIT ;  /* 0x000000000000794d */ /* 0x000fea0003800000 */
.L_x_6447:
        /* <DEDUP_REMOVED lines=16> */
.L_x_23672:


//--------------------- .text._ZN2at6native18elementwise_kernelILi128ELi4EZNS0_15gpu_kernel_implIZZZNS0_16sign_kernel_cudaERNS_18TensorIteratorBaseEENKUlvE_clEvENKUlvE5_clEvEUlfE_EEvS4_RKT_EUliE_EEviT1_ --------------------------
	.section	.text._ZN2at6native18elementwise_kernelILi128ELi4EZNS0_15gpu_kernel_implIZZZNS0_16sign_kernel_cudaERNS_18TensorIteratorBaseEENKUlvE_clEvENKUlvE5_clEvEUlfE_EEvS4_RKT_EUliE_EEviT1_,"ax",@progbits
	.align	128
        .global         _ZN2at6native18elementwise_kernelILi128ELi4EZNS0_15gpu_kernel_implIZZZNS0_16sign_kernel_cudaERNS_18TensorIteratorBaseEENKUlvE_clEvENKUlvE5_clEvEUlfE_EEvS4_RKT_EUliE_EEviT1_
        .type           _ZN2at6native18elementwise_kernelILi128ELi4EZNS0_15gpu_kernel_implIZZZNS0_16sign_kernel_cudaERNS_18TensorIteratorBaseEENKUlvE_clEvENKUlvE5_clEvEUlfE_EEvS4_RKT_EUliE_EEviT1_,@function
        .size           _ZN2at6native18elementwise_kernelILi128ELi4EZNS0_15gpu_kernel_implIZZZNS0_16sign_kernel_cudaERNS_18TensorIteratorBaseEENKUlvE_clEvENKUlvE5_clEvEUlfE_EEvS4_RKT_EUliE_EEviT1_,(.L_x_23673 - _ZN2at6native18elementwise_kernelILi128ELi4EZNS0_15gpu_kernel_implIZZZNS0_16sign_kernel_cudaERNS_18TensorIteratorBaseEENKUlvE_clEvENKUlvE5_clEvEUlfE_EEvS4_RKT_EUliE_EEviT1_)
        .other          _ZN2at6native18elementwise_kernelILi128ELi4EZNS0_15gpu_kernel_implIZZZNS0_16sign_kernel_cudaERNS_18TensorIteratorBaseEENKUlvE_clEvENKUlvE5_clEvEUlfE_EEvS4_RKT_EUliE_EEviT1_,@"STO_CUDA_ENTRY STV_DEFAULT"
_ZN2at6native18elementwise_kernelILi128ELi4EZNS0_15gpu_kernel_implIZZZNS0_16sign_kernel_cudaERNS_18TensorIteratorBaseEENKUlvE_clEvENKUlvE5_clEvEUlfE_EEvS4_RKT_EUliE_EEviT1_:
.text._ZN2at6native18elementwise_kernelILi128ELi4EZNS0_15gpu_kernel_implIZZZNS0_16sign_kernel_cudaERNS_18TensorIteratorBaseEENKUlvE_clEvENKUlvE5_clEvEUlfE_EEvS4_RKT_EUliE_EEviT1_:
        /* <DEDUP_REMOVED lines=319> */
.L_x_6450:
        /* <DEDUP_REMOVED lines=18> */
.L_x_6455:
[----:B------:R-:W2:Y:S02]  /*1510*/  LDG.E.U8 R0, desc[UR36][R2.64] ;  /* 0x0000002402007981 */ /* 0x000ea4000c1e1100 */
[----:B--2---:R-:W-:Y:S01]  /*1520*/  I2FP.F32.U32 R0, R0 ;  /* 0x0000000000007245 */ /* 0x004fe20000201000 */
[----:B------:R-:W-:Y:S06]  /*1530*/  BRA `(.L_x_6457) ;  /* 0x0000000c00247947 */ /* 0x000fec0003800000 */
.L_x_6454:
        /* <DEDUP_REMOVED lines=9> */
.L_x_6459:
[----:B------:R-:W2:Y:S02]  /*15d0*/  LDG.E R0, desc[UR36][R2.64] ;  /* 0x0000002402007981 */ /* 0x000ea4000c1e1900 */
[----:B--2---:R-:W-:Y:S01]  /*15e0*/  I2FP.F32.S32 R0, R0 ;  /* 0x0000000000007245 */ /* 0x004fe20000201400 */
[----:B------:R-:W-:Y:S06]  /*15f0*/  BRA `(.L_x_6457) ;  /* 0x0000000800f47947 */ /* 0x000fec0003800000 */
.L_x_6458:
[----:B------:R-:W2:Y:S02]  /*1600*/  LDG.E.U16 R0, desc[UR36][R2.64] ;  /* 0x0000002402007981 */ /* 0x000ea4000c1e1500 */
[----:B--2---:R-:W0:Y:S01]  /*1610*/  I2F.S16 R0, R0 ;  /* 0x0000000000007306 */ /* 0x004e220000101400 */
[----:B------:R-:W-:Y:S05]  /*1620*/  BRA `(.L_x_6457) ;  /* 0x0000000800e87947 */ /* 0x000fea0003800000 */
.L_x_6453:
        /* <DEDUP_REMOVED lines=8> */
.L_x_6461:
[----:B------:R-:W2:Y:S02]  /*16b0*/  LDG.E.U16 R0, desc[UR36][R2.64] ;  /* 0x0000002402007981 */ /* 0x000ea4000c1e1500 */
[----:B--2---:R-:W-:Y:S01]  /*16c0*/  HADD2.F32 R0, -RZ, R0.H0_H0 ;  /* 0x20000000ff007230 */ /* 0x004fe20000004100 */
[----:B------:R-:W-:Y:S06]  /*16d0*/  BRA `(.L_x_6457) ;  /* 0x0000000800bc7947 */ /* 0x000fec0003800000 */
.L_x_6460:
        /* <DEDUP_REMOVED lines=8> */
.L_x_6463:
[----:B------:R-:W2:Y:S02]  /*1760*/  LDG.E.U16 R0, desc[UR36][R2.64] ;  /* 0x0000002402007981 */ /* 0x000ea4000c1e1500 */
[----:B--2---:R-:W-:Y:S01]  /*1770*/  HADD2.F32 R0, -RZ, R0.H0_H0 ;  /* 0x20000000ff007230 */ /* 0x004fe20000004100 */
[----:B------:R-:W-:Y:S06]  /*1780*/  BRA `(.L_x_6457) ;  /* 0x0000000800907947 */ /* 0x000fec0003800000 */
.L_x_6462:
[----:B------:R-:W2:Y:S01]  /*1790*/  LDG.E.64 R2, desc[UR36][R2.64] ;  /* 0x0000002402027981 */ /* 0x000ea2000c1e1b00 */
[----:B------:R-:W-:Y:S01]  /*17a0*/  UMOV UR4, 0xf0000000 ;  /* 0xf000000000047882 */ /* 0x000fe20000000000 */
[----:B------:R-:W-:Y:S01]  /*17b0*/  UMOV UR5, 0x380fffff ;  /* 0x380fffff00057882 */ /* 0x000fe20000000000 */
[----:B--2---:R-:W0:Y:S01]  /*17c0*/  F2F.F32.F64 R0, R2 ;  /* 0x0000000200007310 */ /* 0x004e220000301000 */
[----:B------:R-:W-:-:S14]  /*17d0*/  DSETP.GEU.AND P0, PT, |R2|, UR4, PT ;  /* 0x0000000402007e2a */ /* 0x000fdc000bf0e200 */
[----:B0-----:R-:W-:Y:S01]  /*17e0*/  @!P0 FMUL R0, R0, 1.175494350822287508e-38 ;  /* 0x0080000000008820 */ /* 0x001fe20000400000 */
[----:B------:R-:W-:Y:S06]  /*17f0*/  BRA `(.L_x_6457) ;  /* 0x0000000800747947 */ /* 0x000fec0003800000 */
.L_x_6452:
        /* <DEDUP_REMOVED lines=12> */
.L_x_6466:
[----:B------:R-:W2:Y:S01]  /*18c0*/  LDG.E.64 R2, desc[UR36][R2.64] ;  /* 0x0000002402027981 */ /* 0x000ea2000c1e1b00 */
[----:B------:R-:W-:Y:S01]  /*18d0*/  UMOV UR4, 0xf0000000 ;  /* 0xf000000000047882 */ /* 0x000fe20000000000 */
[----:B------:R-:W-:Y:S01]  /*18e0*/  UMOV UR5, 0x380fffff ;  /* 0x380fffff00057882 */ /* 0x000fe20000000000 */
[----:B--2---:R-:W0:Y:S01]  /*18f0*/  F2F.F32.F64 R0, R2 ;  /* 0x0000000200007310 */ /* 0x004e220000301000 */
[----:B------:R-:W-:-:S14]  /*1900*/  DSETP.GEU.AND P0, PT, |R2|, UR4, PT ;  /* 0x0000000402007e2a */ /* 0x000fdc000bf0e200 */
[----:B0-----:R-:W-:Y:S01]  /*1910*/  @!P0 FMUL R0, R0, 1.175494350822287508e-38 ;  /* 0x0080000000008820 */ /* 0x001fe20000400000 */
[----:B------:R-:W-:Y:S06]  /*1920*/  BRA `(.L_x_6457) ;  /* 0x0000000800287947 */ /* 0x000fec0003800000 */
.L_x_6465:
        /* <DEDUP_REMOVED lines=25> */
.L_x_6468:
        /* <DEDUP_REMOVED lines=12> */
.L_x_6467:
[----:B------:R-:W2:Y:S02]  /*1b80*/  LDG.E.U16 R0, desc[UR36][R2.64] ;  /* 0x0000002402007981 */ /* 0x000ea4000c1e1500 */
[----:B--2---:R-:W-:Y:S01]  /*1b90*/  SHF.L.U32 R0, R0, 0x10, RZ ;  /* 0x0000001000007819 */ /* 0x004fe200000006ff */
[----:B------:R-:W-:Y:S06]  /*1ba0*/  BRA `(.L_x_6457) ;  /* 0x0000000400887947 */ /* 0x000fec0003800000 */
.L_x_6464:
        /* <DEDUP_REMOVED lines=11> */
.L_x_6471:
        /* <DEDUP_REMOVED lines=20> */
.L_x_6473:
[----:B------:R-:W-:Y:S05]  /*1da0*/  BSYNC.RECONVERGENT B0 ;  /* 0x0000000000007941 */ /* 0x000fea0003800200 */
.L_x_6472:
[----:B------:R-:W-:Y:S01]  /*1db0*/  IMAD.SHL.U32 R0, R0, 0x100000, RZ ;  /* 0x0010000000007824 */ /* 0x000fe200078e00ff */
[----:B------:R-:W-:-:S04]  /*1dc0*/  LEA R2, R2, 0x3b800000, 0x17 ;  /* 0x3b80000002027811 */ /* 0x000fc800078eb8ff */
[----:B------:R-:W-:Y:S01]  /*1dd0*/  LOP3.LUT R0, R2, R0, R7, 0xfe, !PT ;  /* 0x0000000002007212 */ /* 0x000fe200078efe07 */
[----:B------:R-:W-:Y:S06]  /*1de0*/  BRA `(.L_x_6457) ;  /* 0x0000000000f87947 */ /* 0x000fec0003800000 */
.L_x_6470:
        /* <DEDUP_REMOVED lines=20> */
.L_x_6475:
[----:B------:R-:W-:Y:S05]  /*1f30*/  BSYNC.RECONVERGENT B0 ;  /* 0x0000000000007941 */ /* 0x000fea0003800200 */
.L_x_6474:
[----:B------:R-:W-:Y:S01]  /*1f40*/  IMAD.SHL.U32 R0, R0, 0x200000, RZ ;  /* 0x0020000000007824 */ /* 0x000fe200078e00ff */
[----:B------:R-:W-:-:S04]  /*1f50*/  LEA R2, R2, 0x37800000, 0x17 ;  /* 0x3780000002027811 */ /* 0x000fc800078eb8ff */
[----:B------:R-:W-:Y:S01]  /*1f60*/  LOP3.LUT R0, R2, R0, R7, 0xfe, !PT ;  /* 0x0000000002007212 */ /* 0x000fe200078efe07 */
[----:B------:R-:W-:Y:S06]  /*1f70*/  BRA `(.L_x_6457) ;  /* 0x0000000000947947 */ /* 0x000fec0003800000 */
.L_x_6469:
[----:B------:R-:W-:-:S09]  /*1f80*/  UISETP.NE.AND UP0, UPT, UR4, 0x1c, UPT ;  /* 0x0000001c0400788c */ /* 0x000fd2000bf05270 */
[----:B------:R-:W-:Y:S05]  /*1f90*/  BRA.U !UP0, `(.L_x_6476) ;  /* 0x0000000108847547 */ /* 0x000fea000b800000 */
[----:B------:R-:W-:-:S09]  /*1fa0*/  UISETP.NE.AND UP0, UPT, UR4, 0x1d, UPT ;  /* 0x0000001d0400788c */ /* 0x000fd2000bf05270 */
[----:B------:R-:W-:Y:S05]  /*1fb0*/  BRA.U !UP0, `(.L_x_6477) ;  /* 0x0000000108707547 */ /* 0x000fea000b800000 */
[----:B------:R-:W-:-:S09]  /*1fc0*/  UISETP.NE.AND UP0, UPT, UR4, 0x2c, UPT ;  /* 0x0000002c0400788c */ /* 0x000fd2000bf05270 */
[----:B------:R-:W-:Y:S05]  /*1fd0*/  BRA.U !UP0, `(.L_x_6478) ;  /* 0x0000000108487547 */ /* 0x000fea000b800000 */
.L_x_6456:
        /* <DEDUP_REMOVED lines=16> */
.L_x_6479:
[----:B------:R-:W-:Y:S01]  /*20e0*/  IMAD.MOV.U32 R0, RZ, RZ, RZ ;  /* 0x000000ffff007224 */ /* 0x000fe200078e00ff */
[----:B------:R-:W-:Y:S06]  /*20f0*/  BRA `(.L_x_6457) ;  /* 0x0000000000347947 */ /* 0x000fec0003800000 */
.L_x_6478:
        /* <DEDUP_REMOVED lines=8> */
.L_x_6477:
[----:B------:R-:W2:Y:S02]  /*2180*/  LDG.E.64 R2, desc[UR36][R2.64] ;  /* 0x0000002402027981 */ /* 0x000ea4000c1e1b00 */
[----:B--2---:R0:W1:Y:S01]  /*2190*/  I2F.U64 R0, R2 ;  /* 0x0000000200007312 */ /* 0x0040620000301000 */
[----:B------:R-:W-:Y:S05]  /*21a0*/  BRA `(.L_x_6457) ;  /* 0x0000000000087947 */ /* 0x000fea0003800000 */
.L_x_6476:
[----:B------:R-:W2:Y:S02]  /*21b0*/  LDG.E R0, desc[UR36][R2.64] ;  /* 0x0000002402007981 */ /* 0x000ea4000c1e1900 */
[----:B--2---:R-:W-:-:S07]  /*21c0*/  I2FP.F32.U32 R0, R0 ;  /* 0x0000000000007245 */ /* 0x004fce0000201000 */
.L_x_6457:
[----:B------:R-:W-:Y:S05]  /*21d0*/  BSYNC.RECONVERGENT B6 ;  /* 0x0000000000067941 */ /* 0x000fea0003800200 */
.L_x_6451:
[----:B------:R-:W2:Y:S01]  /*21e0*/  LDCU.64 UR6, c[0x0][0x580] ;  /* 0x0000b000ff0677ac */ /* 0x000ea20008000a00 */
[C---:B01---5:R-:W-:Y:S01]  /*21f0*/  FSETP.GT.FTZ.AND P0, PT, R0.reuse, RZ, PT ;  /* 0x000000ff0000720b */ /* 0x063fe20003f14000 */
[----:B------:R-:W-:Y:S01]  /*2200*/  HFMA2 R4, -RZ, RZ, 0, 0 ;  /* 0x00000000ff047431 */ /* 0x000fe200000001ff */
[----:B------:R-:W-:Y:S01]  /*2210*/  FSETP.GEU.FTZ.AND P1, PT, R0, RZ, PT ;  /* 0x000000ff0000720b */ /* 0x000fe20003f3e000 */
[----:B------:R-:W-:Y:S01]  /*2220*/  UPRMT UR4, UR42, 0x9910, URZ ;  /* 0x000099102a047896 */ /* 0x000fe200080000ff */
[----:B------:R-:W-:-:S03]  /*2230*/  SEL R0, RZ, 0x1, !P0 ;  /* 0x00000001ff007807 */ /* 0x000fc60004000000 */
[----:B------:R-:W-:-:S06]  /*2240*/  UISETP.GT.AND UP0, UPT, UR4, 0x9, UPT ;  /* 0x000000090400788c */ /* 0x000fcc000bf04270 */
[----:B------:R-:W-:Y:S02]  /*2250*/  @!P0 IMAD.MOV R4, RZ, RZ, -0x1 ;  /* 0xffffffffff048424 */ /* 0x000fe400078e02ff */
[----:B------:R-:W-:Y:S01]  /*2260*/  @P1 IMAD.MOV R4, RZ, RZ, R0 ;  /* 0x000000ffff041224 */ /* 0x000fe200078e0200 */
[----:B--234-:R-:W-:-:S04]  /*2270*/  IADD3 R2, P2, PT, R16, UR6, RZ ;  /* 0x0000000610027c10 */ /* 0x01cfc8000ff5e0ff */
[----:B------:R-:W-:Y:S02]  /*2280*/  I2FP.F32.S32 R4, R4 ;  /* 0x0000000400047245 */ /* 0x000fe40000201400 */
[----:B------:R-:W-:Y:S01]  /*2290*/  IADD3.X R3, PT, PT, RZ, UR7, RZ, P2, !PT ;  /* 0x00000007ff037c10 */ /* 0x000fe200097fe4ff */
        /* <DEDUP_REMOVED lines=9> */
[----:B------:R-:W0:Y:S02]  /*2330*/  F2I.FTZ.TRUNC.NTZ R5, R4 ;  /* 0x0000000400057305 */ /* 0x000e24000021f100 */
[----:B0-----:R0:W-:Y:S01]  /*2340*/  STG.E.U8 desc[UR36][R2.64], R5 ;  /* 0x0000000502007986 */ /* 0x0011e2000c101124 */
[----:B------:R-:W-:Y:S05]  /*2350*/  BRA `(.L_x_6485) ;  /* 0x0000000c003c7947 */ /* 0x000fea0003800000 */
.L_x_6483:
[----:B------:R-:W0:Y:S02]  /*2360*/  F2I.S64.TRUNC R4, R4 ;  /* 0x0000000400047311 */ /* 0x000e24000020d900 */
[----:B0-----:R-:W-:-:S05]  /*2370*/  IMAD.MOV.U32 R7, RZ, RZ, R4 ;  /* 0x000000ffff077224 */ /* 0x001fca00078e0004 */
[----:B------:R0:W-:Y:S01]  /*2380*/  STG.E.U8 desc[UR36][R2.64], R7 ;  /* 0x0000000702007986 */ /* 0x0001e2000c101124 */
[----:B------:R-:W-:Y:S05]  /*2390*/  BRA `(.L_x_6485) ;  /* 0x0000000c002c7947 */ /* 0x000fea0003800000 */
.L_x_6482:
[----:B------:R-:W-:-:S09]  /*23a0*/  UISETP.NE.AND UP0, UPT, UR4, 0x2, UPT ;  /* 0x000000020400788c */ /* 0x000fd2000bf05270 */
[----:B------:R-:W-:Y:S05]  /*23b0*/  BRA.U !UP0, `(.L_x_6486) ;  /* 0x0000000108287547 */ /* 0x000fea000b800000 */
[----:B------:R-:W-:-:S09]  /*23c0*/  UISETP.NE.AND UP0, UPT, UR4, 0x3, UPT ;  /* 0x000000030400788c */ /* 0x000fd2000bf05270 */
[----:B------:R-:W-:Y:S05]  /*23d0*/  BRA.U !UP0, `(.L_x_6487) ;  /* 0x0000000108147547 */ /* 0x000fea000b800000 */
[----:B------:R-:W-:-:S09]  /*23e0*/  UISETP.NE.AND UP0, UPT, UR4, 0x4, UPT ;  /* 0x000000040400788c */ /* 0x000fd2000bf05270 */
[----:B------:R-:W-:Y:S05]  /*23f0*/  BRA.U UP0, `(.L_x_6484) ;  /* 0x0000000900807547 */ /* 0x000fea000b800000 */
[----:B------:R-:W0:Y:S02]  /*2400*/  F2I.S64.TRUNC R4, R4 ;  /* 0x0000000400047311 */ /* 0x000e24000020d900 */
[----:B0-----:R0:W-:Y:S01]  /*2410*/  STG.E.64 desc[UR36][R2.64], R4 ;  /* 0x0000000402007986 */ /* 0x0011e2000c101b24 */
[----:B------:R-:W-:Y:S05]  /*2420*/  BRA `(.L_x_6485) ;  /* 0x0000000c00087947 */ /* 0x000fea0003800000 */
.L_x_6487:
[----:B------:R-:W0:Y:S02]  /*2430*/  F2I.FTZ.TRUNC.NTZ R5, R4 ;  /* 0x0000000400057305 */ /* 0x000e24000021f100 */
[----:B0-----:R0:W-:Y:S01]  /*2440*/  STG.E desc[UR36][R2.64], R5 ;  /* 0x0000000502007986 */ /* 0x0011e2000c101924 */
[----:B------:R-:W-:Y:S05]  /*2450*/  BRA `(.L_x_6485) ;  /* 0x0000000800fc7947 */ /* 0x000fea0003800000 */
.L_x_6486:
[----:B------:R-:W0:Y:S02]  /*2460*/  F2I.FTZ.TRUNC.NTZ R5, R4 ;  /* 0x0000000400057305 */ /* 0x000e24000021f100 */
[----:B0-----:R0:W-:Y:S01]  /*2470*/  STG.E.U16 desc[UR36][R2.64], R5 ;  /* 0x0000000502007986 */ /* 0x0011e2000c101524 */
[----:B------:R-:W-:Y:S05]  /*2480*/  BRA `(.L_x_6485) ;  /* 0x0000000800f07947 */ /* 0x000fea0003800000 */
.L_x_6481:
[----:B------:R-:W-:-:S09]  /*2490*/  UISETP.GT.AND UP0, UPT, UR4, 0x6, UPT ;  /* 0x000000060400788c */ /* 0x000fd2000bf04270 */
[----:B------:R-:W-:Y:S05]  /*24a0*/  BRA.U UP0, `(.L_x_6488) ;  /* 0x0000000100247547 */ /* 0x000fea000b800000 */
[----:B------:R-:W-:-:S09]  /*24b0*/  UISETP.NE.AND UP0, UPT, UR4, 0x5, UPT ;  /* 0x000000050400788c */ /* 0x000fd2000bf05270 */
[----:B------:R-:W-:Y:S05]  /*24c0*/  BRA.U !UP0, `(.L_x_6489) ;  /* 0x0000000108107547 */ /* 0x000fea000b800000 */
[----:B------:R-:W-:-:S09]  /*24d0*/  UISETP.NE.AND UP0, UPT, UR4, 0x6, UPT ;  /* 0x000000060400788c */ /* 0x000fd2000bf05270 */
[----:B------:R-:W-:Y:S05]  /*24e0*/  BRA.U UP0, `(.L_x_6484) ;  /* 0x0000000900447547 */ /* 0x000fea000b800000 */
[----:B------:R0:W-:Y:S01]  /*24f0*/  STG.E desc[UR36][R2.64], R4 ;  /* 0x0000000402007986 */ /* 0x0001e2000c101924 */
[----:B------:R-:W-:Y:S05]  /*2500*/  BRA `(.L_x_6485) ;  /* 0x0000000800d07947 */ /* 0x000fea0003800000 */
.L_x_6489:
[----:B------:R-:W-:-:S05]  /*2510*/  F2FP.F16.F32.PACK_AB R4, RZ, R4 ;  /* 0x00000004ff04723e */ /* 0x000fca00000000ff */
[----:B------:R0:W-:Y:S01]  /*2520*/  STG.E.U16 desc[UR36][R2.64], R4 ;  /* 0x0000000402007986 */ /* 0x0001e2000c101524 */
[----:B------:R-:W-:Y:S05]  /*2530*/  BRA `(.L_x_6485) ;  /* 0x0000000800c47947 */ /* 0x000fea0003800000 */
.L_x_6488:
        /* <DEDUP_REMOVED lines=9> */
.L_x_6491:
[----:B------:R-:W-:-:S04]  /*25d0*/  F2FP.F16.F32.PACK_AB R5, RZ, R4 ;  /* 0x00000004ff05723e */ /* 0x000fc800000000ff */
[----:B------:R-:W-:-:S05]  /*25e0*/  PRMT R5, R5, 0x5410, RZ ;  /* 0x0000541005057816 */ /* 0x000fca00000000ff */
[----:B------:R0:W-:Y:S01]  /*25f0*/  STG.E desc[UR36][R2.64], R5 ;  /* 0x0000000502007986 */ /* 0x0001e2000c101924 */
[----:B------:R-:W-:Y:S05]  /*2600*/  BRA `(.L_x_6485) ;  /* 0x0000000800907947 */ /* 0x000fea0003800000 */
.L_x_6490:
[----:B------:R-:W-:-:S06]  /*2610*/  FMUL.FTZ R4, R4, 1 ;  /* 0x3f80000004047820 */ /* 0x000fcc0000410000 */
[----:B------:R-:W0:Y:S02]  /*2620*/  F2F.F64.F32 R4, R4 ;  /* 0x0000000400047310 */ /* 0x000e240000201800 */
[----:B0-----:R0:W-:Y:S01]  /*2630*/  STG.E.64 desc[UR36][R2.64], R4 ;  /* 0x0000000402007986 */ /* 0x0011e2000c101b24 */
[----:B------:R-:W-:Y:S05]  /*2640*/  BRA `(.L_x_6485) ;  /* 0x0000000800807947 */ /* 0x000fea0003800000 */
.L_x_6480:
        /* <DEDUP_REMOVED lines=8> */
[----:B------:R-:W-:-:S04]  /*26d0*/  PLOP3.LUT P0, PT, P1, P0, PT, 0x82, 0x28 ;  /* 0x000000000028781c */ /* 0x000fc80000f01072 */
[----:B------:R-:W-:-:S05]  /*26e0*/  SEL R5, RZ, 0x1, !P0 ;  /* 0x00000001ff057807 */ /* 0x000fca0004000000 */
[----:B------:R0:W-:Y:S01]  /*26f0*/  STG.E.U8 desc[UR36][R2.64], R5 ;  /* 0x0000000502007986 */ /* 0x0001e2000c101124 */
[----:B------:R-:W-:Y:S05]  /*2700*/  BRA `(.L_x_6485) ;  /* 0x0000000800507947 */ /* 0x000fea0003800000 */
.L_x_6494:
[----:B------:R-:W-:Y:S01]  /*2710*/  FMUL.FTZ R4, R4, 1 ;  /* 0x3f80000004047820 */ /* 0x000fe20000410000 */
[----:B------:R-:W-:-:S05]  /*2720*/  CS2R R6, SRZ ;  /* 0x0000000000067805 */ /* 0x000fca000001ff00 */
[----:B------:R-:W0:Y:S02]  /*2730*/  F2F.F64.F32 R4, R4 ;  /* 0x0000000400047310 */ /* 0x000e240000201800 */
[----:B0-----:R0:W-:Y:S01]  /*2740*/  STG.E.128 desc[UR36][R2.64], R4 ;  /* 0x0000000402007986 */ /* 0x0011e2000c101d24 */
[----:B------:R-:W-:Y:S05]  /*2750*/  BRA `(.L_x_6485) ;  /* 0x00000008003c7947 */ /* 0x000fea0003800000 */
.L_x_6493:
[----:B------:R-:W-:-:S09]  /*2760*/  UISETP.NE.AND UP0, UPT, UR4, 0xf, UPT ;  /* 0x0000000f0400788c */ /* 0x000fd2000bf05270 */
[----:B------:R-:W-:Y:S05]  /*2770*/  BRA.U !UP0, `(.L_x_6495) ;  /* 0x0000000108987547 */ /* 0x000fea000b800000 */
[----:B------:R-:W-:-:S09]  /*2780*/  UISETP.NE.AND UP0, UPT, UR4, 0x17, UPT ;  /* 0x000000170400788c */ /* 0x000fd2000bf05270 */
[----:B------:R-:W-:Y:S05]  /*2790*/  BRA.U !UP0, `(.L_x_6496) ;  /* 0x0000000108487547 */ /* 0x000fea000b800000 */
[----:B------:R-:W-:-:S09]  /*27a0*/  UISETP.NE.AND UP0, UPT, UR4, 0x18, UPT ;  /* 0x000000180400788c */ /* 0x000fd2000bf05270 */
[----:B------:R-:W-:Y:S05]  /*27b0*/  BRA.U UP0, `(.L_x_6484) ;  /* 0x0000000500907547 */ /* 0x000fea000b800000 */
[----:B------:R-:W-:Y:S01]  /*27c0*/  LOP3.LUT R6, R4, 0x7fffffff, RZ, 0xc0, !PT ;  /* 0x7fffffff04067812 */ /* 0x000fe200078ec0ff */
[----:B------:R-:W-:Y:S01]  /*27d0*/  BSSY.RECONVERGENT B0, `(.L_x_6497) ;  /* 0x000000b000007945 */ /* 0x000fe20003800200 */
[----:B------:R-:W-:Y:S02]  /*27e0*/  SHF.R.U32.HI R7, RZ, 0x18, R4 ;  /* 0x00000018ff077819 */ /* 0x000fe40000011604 */
[----:B------:R-:W-:Y:S02]  /*27f0*/  ISETP.GT.U32.AND P0, PT, R6, 0x43efffff, PT ;  /* 0x43efffff0600780c */ /* 0x000fe40003f04070 */
[----:B------:R-:W-:-:S11]  /*2800*/  MOV R0, 0x7f ;  /* 0x0000007f00007802 */ /* 0x000fd60000000f00 */
[----:B------:R-:W-:Y:S05]  /*2810*/  @P0 BRA `(.L_x_6498) ;  /* 0x0000000000180947 */ /* 0x000fea0003800000 */
[----:B------:R-:W-:-:S13]  /*2820*/  ISETP.GT.U32.AND P0, PT, R6, 0x3c7fffff, PT ;  /* 0x3c7fffff0600780c */ /* 0x000fda0003f04070 */
[----:B------:R-:W-:-:S04]  /*2830*/  @P0 SHF.R.U32.HI R0, RZ, 0x14, R4 ;  /* 0x00000014ff000819 */ /* 0x000fc80000011604 */
[----:B------:R-:W-:Y:S01]  /*2840*/  @P0 LOP3.LUT R5, R0, 0x1, RZ, 0xc0, !PT ;  /* 0x0000000100050812 */ /* 0x000fe200078ec0ff */
[----:B------:R-:W-:-:S03]  /*2850*/  @!P0 FADD.FTZ R0, R6, 16384 ;  /* 0x4680000006008421 */ /* 0x000fc60000010000 */
[----:B------:R-:W-:-:S04]  /*2860*/  @P0 IADD3 R5, PT, PT, R4, 0x407ffff, R5 ;  /* 0x0407ffff04050810 */ /* 0x000fc80007ffe005 */
[----:B------:R-:W-:-:S07]  /*2870*/  @P0 SHF.R.U32.HI R0, RZ, 0x14, R5 ;  /* 0x00000014ff000819 */ /* 0x000fce0000011605 */
.L_x_6498:
[----:B------:R-:W-:Y:S05]  /*2880*/  BSYNC.RECONVERGENT B0 ;  /* 0x0000000000007941 */ /* 0x000fea0003800200 */
.L_x_6497:
[----:B------:R-:W-:-:S05]  /*2890*/  LOP3.LUT R7, R0, 0x80, R7, 0xf8, !PT ;  /* 0x0000008000077812 */ /* 0x000fca00078ef807 */
[----:B------:R0:W-:Y:S01]  /*28a0*/  STG.E.U8 desc[UR36][R2.64], R7 ;  /* 0x0000000702007986 */ /* 0x0001e2000c101124 */
[----:B------:R-:W-:Y:S05]  /*28b0*/  BRA `(.L_x_6485) ;  /* 0x0000000400e47947 */ /* 0x000fea0003800000 */
.L_x_6496:
[----:B------:R-:W-:Y:S01]  /*28c0*/  LOP3.LUT R6, R4, 0x7fffffff, RZ, 0xc0, !PT ;  /* 0x7fffffff04067812 */ /* 0x000fe200078ec0ff */
[----:B------:R-:W-:Y:S01]  /*28d0*/  BSSY.RECONVERGENT B0, `(.L_x_6499) ;  /* 0x000000d000007945 */ /* 0x000fe20003800200 */
        /* <DEDUP_REMOVED lines=12> */
.L_x_6500:
[----:B------:R-:W-:Y:S05]  /*29a0*/  BSYNC.RECONVERGENT B0 ;  /* 0x0000000000007941 */ /* 0x000fea0003800200 */
.L_x_6499:
[----:B------:R-:W-:-:S05]  /*29b0*/  LOP3.LUT R5, R0, 0x80, R7, 0xf8, !PT ;  /* 0x0000008000057812 */ /* 0x000fca00078ef807 */
[----:B------:R0:W-:Y:S01]  /*29c0*/  STG.E.U8 desc[UR36][R2.64], R5 ;  /* 0x0000000502007986 */ /* 0x0001e2000c101124 */
[----:B------:R-:W-:Y:S05]  /*29d0*/  BRA `(.L_x_6485) ;  /* 0x00000004009c7947 */ /* 0x000fea0003800000 */
.L_x_6495:
[----:B------:R-:W-:-:S05]  /*29e0*/  F2FP.BF16.F32.PACK_AB R4, RZ, R4 ;  /* 0x00000004ff04723e */ /* 0x000fca00000010ff */
[----:B------:R0:W-:Y:S01]  /*29f0*/  STG.E.U16 desc[UR36][R2.64], R4 ;  /* 0x0000000402007986 */ /* 0x0001e2000c101524 */
[----:B------:R-:W-:Y:S05]  /*2a00*/  BRA `(.L_x_6485) ;  /* 0x0000000400907947 */ /* 0x000fea0003800000 */
.L_x_6492:
        /* <DEDUP_REMOVED lines=8> */
[----:B------:R-:W0:Y:S02]  /*2a90*/  F2I.FTZ.U32.TRUNC.NTZ R5, R4 ;  /* 0x0000000400057305 */ /* 0x000e24000021f000 */
[----:B0-----:R0:W-:Y:S01]  /*2aa0*/  STG.E.U16 desc[UR36][R2.64], R5 ;  /* 0x0000000502007986 */ /* 0x0011e2000c101524 */
[----:B------:R-:W-:Y:S05]  /*2ab0*/  BRA `(.L_x_6485) ;  /* 0x0000000400647947 */ /* 0x000fea0003800000 */
.L_x_6503:
[----:B------:R-:W-:Y:S01]  /*2ac0*/  LOP3.LUT R5, R4, 0x7fffffff, RZ, 0xc0, !PT ;  /* 0x7fffffff04057812 */ /* 0x000fe200078ec0ff */
[----:B------:R-:W-:Y:S01]  /*2ad0*/  BSSY.RECONVERGENT B0, `(.L_x_6504) ;  /* 0x0000013000007945 */ /* 0x000fe20003800200 */
[----:B------:R-:W-:Y:S02]  /*2ae0*/  IMAD.MOV.U32 R0, RZ, RZ, 0x80 ;  /* 0x00000080ff007424 */ /* 0x000fe400078e00ff */
        /* <DEDUP_REMOVED lines=9> */
.L_x_6506:
[----:B------:R-:W-:-:S04]  /*2b80*/  SHF.R.U32.HI R0, RZ, 0x14, R4 ;  /* 0x00000014ff007819 */ /* 0x000fc80000011604 */
[----:B------:R-:W-:-:S04]  /*2b90*/  LOP3.LUT R5, R0, 0x1, RZ, 0xc0, !PT ;  /* 0x0000000100057812 */ /* 0x000fc800078ec0ff */
[----:B------:R-:W-:-:S04]  /*2ba0*/  IADD3 R0, PT, PT, R4, 0x487ffff, R5 ;  /* 0x0487ffff04007810 */ /* 0x000fc80007ffe005 */
[----:B------:R-:W-:-:S04]  /*2bb0*/  SHF.R.U32.HI R0, RZ, 0x14, R0 ;  /* 0x00000014ff007819 */ /* 0x000fc80000011600 */
[----:B------:R-:W-:-:S07]  /*2bc0*/  LOP3.LUT R5, R0, 0xff, RZ, 0xc0, !PT ;  /* 0x000000ff00057812 */ /* 0x000fce00078ec0ff */
.L_x_6507:
[----:B------:R-:W-:-:S04]  /*2bd0*/  SHF.R.U32.HI R4, RZ, 0x18, R4 ;  /* 0x00000018ff047819 */ /* 0x000fc80000011604 */
[----:B------:R-:W-:-:S04]  /*2be0*/  LOP3.LUT R5, R5, 0x80, R4, 0xf8, !PT ;  /* 0x0000008005057812 */ /* 0x000fc800078ef804 */
[----:B------:R-:W-:-:S07]  /*2bf0*/  PRMT R0, R5, 0x7610, R0 ;  /* 0x0000761005007816 */ /* 0x000fce0000000000 */
.L_x_6505:
[----:B------:R-:W-:Y:S05]  /*2c00*/  BSYNC.RECONVERGENT B0 ;  /* 0x0000000000007941 */ /* 0x000fea0003800200 */
.L_x_6504:
[----:B------:R4:W-:Y:S01]  /*2c10*/  STG.E.U8 desc[UR36][R2.64], R0 ;  /* 0x0000000002007986 */ /* 0x0009e2000c101124 */
[----:B------:R-:W-:Y:S05]  /*2c20*/  BRA `(.L_x_6485) ;  /* 0x0000000400087947 */ /* 0x000fea0003800000 */
.L_x_6502:
[----:B------:R-:W-:Y:S01]  /*2c30*/  LOP3.LUT R5, R4, 0x7fffffff, RZ, 0xc0, !PT ;  /* 0x7fffffff04057812 */ /* 0x000fe200078ec0ff */
[----:B------:R-:W-:Y:S01]  /*2c40*/  BSSY.RECONVERGENT B0, `(.L_x_6508) ;  /* 0x0000013000007945 */ /* 0x000fe20003800200 */
[----:B------:R-:W-:Y:S02]  /*2c50*/  HFMA2 R0, -RZ, RZ, 0, 7.62939453125e-06 ;  /* 0x00000080ff007431 */ /* 0x000fe400000001ff */
        /* <DEDUP_REMOVED lines=9> */
.L_x_6510:
[----:B------:R-:W-:-:S04]  /*2cf0*/  SHF.R.U32.HI R0, RZ, 0x15, R4 ;  /* 0x00000015ff007819 */ /* 0x000fc80000011604 */
[----:B------:R-:W-:-:S04]  /*2d00*/  LOP3.LUT R5, R0, 0x1, RZ, 0xc0, !PT ;  /* 0x0000000100057812 */ /* 0x000fc800078ec0ff */
[----:B------:R-:W-:-:S04]  /*2d10*/  IADD3 R0, PT, PT, R4, 0x88fffff, R5 ;  /* 0x088fffff04007810 */ /* 0x000fc80007ffe005 */
[----:B------:R-:W-:-:S04]  /*2d20*/  SHF.R.U32.HI R0, RZ, 0x15, R0 ;  /* 0x00000015ff007819 */ /* 0x000fc80000011600 */
[----:B------:R-:W-:-:S07]  /*2d30*/  LOP3.LUT R5, R0, 0xff, RZ, 0xc0, !PT ;  /* 0x000000ff00057812 */ /* 0x000fce00078ec0ff */
.L_x_6511:
[----:B------:R-:W-:-:S04]  /*2d40*/  SHF.R.U32.HI R4, RZ, 0x18, R4 ;  /* 0x00000018ff047819 */ /* 0x000fc80000011604 */
[----:B------:R-:W-:-:S04]  /*2d50*/  LOP3.LUT R5, R5, 0x80, R4, 0xf8, !PT ;  /* 0x0000008005057812 */ /* 0x000fc800078ef804 */
[----:B------:R-:W-:-:S07]  /*2d60*/  PRMT R0, R5, 0x7610, R0 ;  /* 0x0000761005007816 */ /* 0x000fce0000000000 */
.L_x_6509:
[----:B------:R-:W-:Y:S05]  /*2d70*/  BSYNC.RECONVERGENT B0 ;  /* 0x0000000000007941 */ /* 0x000fea0003800200 */
.L_x_6508:
[----:B------:R3:W-:Y:S01]  /*2d80*/  STG.E.U8 desc[UR36][R2.64], R0 ;  /* 0x0000000002007986 */ /* 0x0007e2000c101124 */
[----:B------:R-:W-:Y:S05]  /*2d90*/  BRA `(.L_x_6485) ;  /* 0x0000000000ac7947 */ /* 0x000fea0003800000 */
.L_x_6501:
[----:B------:R-:W-:-:S09]  /*2da0*/  UISETP.NE.AND UP0, UPT, UR4, 0x1c, UPT ;  /* 0x0000001c0400788c */ /* 0x000fd2000bf05270 */
[----:B------:R-:W-:Y:S05]  /*2db0*/  BRA.U !UP0, `(.L_x_6512) ;  /* 0x00000001089c7547 */ /* 0x000fea000b800000 */
[----:B------:R-:W-:-:S09]  /*2dc0*/  UISETP.NE.AND UP0, UPT, UR4, 0x1d, UPT ;  /* 0x0000001d0400788c */ /* 0x000fd2000bf05270 */
[----:B------:R-:W-:Y:S05]  /*2dd0*/  BRA.U !UP0, `(.L_x_6513) ;  /* 0x0000000108887547 */ /* 0x000fea000b800000 */
[----:B------:R-:W-:-:S09]  /*2de0*/  UISETP.NE.AND UP0, UPT, UR4, 0x2c, UPT ;  /* 0x0000002c0400788c */ /* 0x000fd2000bf05270 */
[----:B------:R-:W-:Y:S05]  /*2df0*/  BRA.U !UP0, `(.L_x_6514) ;  /* 0x0000000108447547 */ /* 0x000fea000b800000 */
.L_x_6484:
        /* <DEDUP_REMOVED lines=16> */
.L_x_6515:
[----:B------:R-:W-:Y:S05]  /*2f00*/  BRA `(.L_x_6485) ;  /* 0x0000000000507947 */ /* 0x000fea0003800000 */
.L_x_6514:
        /* <DEDUP_REMOVED lines=15> */
.L_x_6513:
[----:B------:R-:W0:Y:S02]  /*3000*/  F2I.U64.TRUNC R4, R4 ;  /* 0x0000000400047311 */ /* 0x000e24000020d800 */
[----:B0-----:R1:W-:Y:S01]  /*3010*/  STG.E.64 desc[UR36][R2.64], R4 ;  /* 0x0000000402007986 */ /* 0x0013e2000c101b24 */
[----:B------:R-:W-:Y:S05]  /*3020*/  BRA `(.L_x_6485) ;  /* 0x0000000000087947 */ /* 0x000fea0003800000 */
.L_x_6512:
[----:B------:R-:W0:Y:S02]  /*3030*/  F2I.FTZ.U32.TRUNC.NTZ R5, R4 ;  /* 0x0000000400057305 */ /* 0x000e24000021f000 */
[----:B0-----:R0:W-:Y:S02]  /*3040*/  STG.E desc[UR36][R2.64], R5 ;  /* 0x0000000502007986 */ /* 0x0011e4000c101924 */
.L_x_6485:
[----:B------:R-:W-:-:S07]  /*3050*/  VIADD R17, R17, 0x80 ;  /* 0x0000008011117836 */ /* 0x000fce0000000000 */
.L_x_6449:
[----:B------:R-:W-:Y:S05]  /*3060*/  BSYNC.RECONVERGENT B7 ;  /* 0x0000000000077941 */ /* 0x000fea0003800200 */
.L_x_6448:
[----:B------:R-:W5:Y:S01]  /*3070*/  LDCU UR4, c[0x0][0x380] ;  /* 0x00007000ff0477ac */ /* 0x000f620008000800 */
[----:B------:R-:W-:Y:S01]  /*3080*/  BSSY.RECONVERGENT B7, `(.L_x_6516) ;  /* 0x00002f8000077945 */ /* 0x000fe20003800200 */
[----:B-----5:R-:W-:-:S13]  /*3090*/  ISETP.GE.AND P0, PT, R17, UR4, PT ;  /* 0x0000000411007c0c */ /* 0x020fda000bf06270 */
[----:B------:R-:W-:Y:S05]  /*30a0*/  @P0 BRA `(.L_x_6517) ;  /* 0x0000002c00d40947 */ /* 0x000fea0003800000 */
[----:B------:R-:W5:Y:S01]  /*30b0*/  LDCU UR4, c[0x0][0x388] ;  /* 0x00007100ff0477ac */ /* 0x000f620008000800 */
[----:B---34-:R-:W-:Y:S02]  /*30c0*/  HFMA2 R0, -RZ, RZ, 0, 0 ;  /* 0x00000000ff007431 */ /* 0x018fe400000001ff */
[----:B------:R-:W-:Y:S01]  /*30d0*/  IMAD.MOV.U32 R16, RZ, RZ, RZ ;  /* 0x000000ffff107224 */ /* 0x000fe200078e00ff */
[----:B-----5:R-:W-:-:S09]  /*30e0*/  UISETP.NE.AND UP0, UPT, UR4, URZ, UPT ;  /* 0x000000ff0400728c */ /* 0x020fd2000bf05270 */
[----:B------:R-:W-:Y:S05]  /*30f0*/  BRA.U !UP0, `(.L_x_6518) ;  /* 0x0000001108a87547 */ /* 0x000fea000b800000 */
[----:B------:R-:W0:Y:S01]  /*3100*/  LDCU.64 UR4, c[0x0][0x390] ;  /* 0x00007200ff0477ac */ /* 0x000e220008000a00 */
[----:B------:R-:W-:Y:S01]  /*3110*/  IMAD.MOV.U32 R16, RZ, RZ, RZ ;  /* 0x000000ffff107224 */ /* 0x000fe200078e00ff */
[----:B------:R-:W3:Y:S01]  /*3120*/  LDCU UR6, c[0x0][0x38c] ;  /* 0x00007180ff0677ac */ /* 0x000ee20008000800 */
[----:B------:R-:W4:Y:S01]  /*3130*/  LDCU.64 UR8, c[0x0][0x4b8] ;  /* 0x00009700ff0877ac */ /* 0x000f220008000a00 */
[----:B------:R-:W-:Y:S01]  /*3140*/  UISETP.NE.AND UP0, UPT, UR40, URZ, UPT ;  /* 0x000000ff2800728c */ /* 0x000fe2000bf05270 */
[----:B012---:R-:W-:-:S05]  /*3150*/  IMAD.HI.U32 R2, R17, UR4, R16 ;  /* 0x0000000411027c27 */ /* 0x007fca000f8e0010 */
[----:B------:R-:W-:-:S04]  /*3160*/  SHF.R.U32.HI R3, RZ, UR5, R2 ;  /* 0x00000005ff037c19 */ /* 0x000fc80008011602 */
[----:B------:R-:W-:-:S05]  /*3170*/  IADD3 R0, PT, PT, -R3, RZ, RZ ;  /* 0x000000ff03007210 */ /* 0x000fca0007ffe1ff */
[----:B---3--:R-:W-:-:S04]  /*3180*/  IMAD R0, R0, UR6, R17 ;  /* 0x0000000600007c24 */ /* 0x008fc8000f8e0211 */
[C---:B----4-:R-:W-:Y:S02]  /*3190*/  IMAD R16, R0.reuse, UR8, RZ ;  /* 0x0000000800107c24 */ /* 0x050fe4000f8e02ff */
        /* <DEDUP_REMOVED lines=288> */
.L_x_6518:
[----:B------:R-:W0:Y:S01]  /*43a0*/  LDCU.64 UR6, c[0x0][0x588] ;  /* 0x0000b100ff0677ac */ /* 0x000e220008000a00 */
[----:B------:R-:W-:Y:S01]  /*43b0*/  BSSY.RECONVERGENT B6, `(.L_x_6519) ;  /* 0x00000dd000067945 */ /* 0x000fe20003800200 */
[----:B------:R-:W-:-:S04]  /*43c0*/  UPRMT UR4, UR41, 0x9910, URZ ;  /* 0x0000991029047896 */ /* 0x000fc800080000ff */
[----:B------:R-:W-:Y:S01]  /*43d0*/  UISETP.GT.AND UP0, UPT, UR4, 0x9, UPT ;  /* 0x000000090400788c */ /* 0x000fe2000bf04270 */
[----:B012---:R-:W-:-:S05]  /*43e0*/  IADD3 R2, P0, PT, R0, UR6, RZ ;  /* 0x0000000600027c10 */ /* 0x007fca000ff1e0ff */
        /* <DEDUP_REMOVED lines=13> */
.L_x_6523:
[----:B------:R-:W2:Y:S02]  /*44c0*/  LDG.E.U8 R0, desc[UR36][R2.64] ;  /* 0x0000002402007981 */ /* 0x000ea4000c1e1100 */
[----:B--2---:R-:W-:Y:S01]  /*44d0*/  I2FP.F32.U32 R0, R0 ;  /* 0x0000000000007245 */ /* 0x004fe20000201000 */
[----:B------:R-:W-:Y:S06]  /*44e0*/  BRA `(.L_x_6525) ;  /* 0x0000000c00247947 */ /* 0x000fec0003800000 */
.L_x_6522:
        /* <DEDUP_REMOVED lines=9> */
.L_x_6527:
[----:B------:R-:W2:Y:S02]  /*4580*/  LDG.E R0, desc[UR36][R2.64] ;  /* 0x0000002402007981 */ /* 0x000ea4000c1e1900 */
[----:B--2---:R-:W-:Y:S01]  /*4590*/  I2FP.F32.S32 R0, R0 ;  /* 0x0000000000007245 */ /* 0x004fe20000201400 */
[----:B------:R-:W-:Y:S06]  /*45a0*/  BRA `(.L_x_6525) ;  /* 0x0000000800f47947 */ /* 0x000fec0003800000 */
.L_x_6526:
[----:B------:R-:W2:Y:S02]  /*45b0*/  LDG.E.U16 R0, desc[UR36][R2.64] ;  /* 0x0000002402007981 */ /* 0x000ea4000c1e1500 */
[----:B--2---:R-:W0:Y:S01]  /*45c0*/  I2F.S16 R0, R0 ;  /* 0x0000000000007306 */ /* 0x004e220000101400 */
[----:B------:R-:W-:Y:S05]  /*45d0*/  BRA `(.L_x_6525) ;  /* 0x0000000800e87947 */ /* 0x000fea0003800000 */
.L_x_6521:
        /* <DEDUP_REMOVED lines=8> */
.L_x_6529:
[----:B------:R-:W2:Y:S02]  /*4660*/  LDG.E.U16 R0, desc[UR36][R2.64] ;  /* 0x0000002402007981 */ /* 0x000ea4000c1e1500 */
[----:B--2---:R-:W-:Y:S01]  /*4670*/  HADD2.F32 R0, -RZ, R0.H0_H0 ;  /* 0x20000000ff007230 */ /* 0x004fe20000004100 */
[----:B------:R-:W-:Y:S06]  /*4680*/  BRA `(.L_x_6525) ;  /* 0x0000000800bc7947 */ /* 0x000fec0003800000 */
.L_x_6528:
        /* <DEDUP_REMOVED lines=8> */
.L_x_6531:
[----:B------:R-:W2:Y:S02]  /*4710*/  LDG.E.U16 R0, desc[UR36][R2.64] ;  /* 0x0000002402007981 */ /* 0x000ea4000c1e1500 */
[----:B--2---:R-:W-:Y:S01]  /*4720*/  HADD2.F32 R0, -RZ, R0.H0_H0 ;  /* 0x20000000ff007230 */ /* 0x004fe20000004100 */
[----:B------:R-:W-:Y:S06]  /*4730*/  BRA `(.L_x_6525) ;  /* 0x0000000800907947 */ /* 0x000fec0003800000 */
.L_x_6530:
[----:B------:R-:W2:Y:S01]  /*4740*/  LDG.E.64 R2, desc[UR36][R2.64] ;  /* 0x0000002402027981 */ /* 0x000ea2000c1e1b00 */
[----:B------:R-:W-:Y:S01]  /*4750*/  UMOV UR4, 0xf0000000 ;  /* 0xf000000000047882 */ /* 0x000fe20000000000 */
[----:B------:R-:W-:Y:S01]  /*4760*/  UMOV UR5, 0x380fffff ;  /* 0x380fffff00057882 */ /* 0x000fe20000000000 */
[----:B--2---:R-:W0:Y:S01]  /*4770*/  F2F.F32.F64 R0, R2 ;  /* 0x0000000200007310 */ /* 0x004e220000301000 */
[----:B------:R-:W-:-:S14]  /*4780*/  DSETP.GEU.AND P0, PT, |R2|, UR4, PT ;  /* 0x0000000402007e2a */ /* 0x000fdc000bf0e200 */
[----:B0-----:R-:W-:Y:S01]  /*4790*/  @!P0 FMUL R0, R0, 1.175494350822287508e-38 ;  /* 0x0080000000008820 */ /* 0x001fe20000400000 */
[----:B------:R-:W-:Y:S06]  /*47a0*/  BRA `(.L_x_6525) ;  /* 0x0000000800747947 */ /* 0x000fec0003800000 */
.L_x_6520:
        /* <DEDUP_REMOVED lines=12> */
.L_x_6534:
[----:B------:R-:W2:Y:S01]  /*4870*/  LDG.E.64 R2, desc[UR36][R2.64] ;  /* 0x0000002402027981 */ /* 0x000ea2000c1e1b00 */
[----:B------:R-:W-:Y:S01]  /*4880*/  UMOV UR4, 0xf0000000 ;  /* 0xf000000000047882 */ /* 0x000fe20000000000 */
[----:B------:R-:W-:Y:S01]  /*4890*/  UMOV UR5, 0x380fffff ;  /* 0x380fffff00057882 */ /* 0x000fe20000000000 */
[----:B--2---:R-:W0:Y:S01]  /*48a0*/  F2F.F32.F64 R0, R2 ;  /* 0x0000000200007310 */ /* 0x004e220000301000 */
[----:B------:R-:W-:-:S14]  /*48b0*/  DSETP.GEU.AND P0, PT, |R2|, UR4, PT ;  /* 0x0000000402007e2a */ /* 0x000fdc000bf0e200 */
[----:B0-----:R-:W-:Y:S01]  /*48c0*/  @!P0 FMUL R0, R0, 1.175494350822287508e-38 ;  /* 0x0080000000008820 */ /* 0x001fe20000400000 */
[----:B------:R-:W-:Y:S06]  /*48d0*/  BRA `(.L_x_6525) ;  /* 0x0000000800287947 */ /* 0x000fec0003800000 */
.L_x_6533:
        /* <DEDUP_REMOVED lines=25> */
.L_x_6536:
        /* <DEDUP_REMOVED lines=12> */
.L_x_6535:
[----:B------:R-:W2:Y:S02]  /*4b30*/  LDG.E.U16 R0, desc[UR36][R2.64] ;  /* 0x0000002402007981 */ /* 0x000ea4000c1e1500 */
[----:B--2---:R-:W-:Y:S01]  /*4b40*/  IMAD.U32 R0, R0, 0x10000, RZ ;  /* 0x0001000000007824 */ /* 0x004fe200078e00ff */
[----:B------:R-:W-:Y:S06]  /*4b50*/  BRA `(.L_x_6525) ;  /* 0x0000000400887947 */ /* 0x000fec0003800000 */
.L_x_6532:
        /* <DEDUP_REMOVED lines=11> */
.L_x_6539:
        /* <DEDUP_REMOVED lines=20> */
.L_x_6541:
[----:B------:R-:W-:Y:S05]  /*4d50*/  BSYNC.RECONVERGENT B0 ;  /* 0x0000000000007941 */ /* 0x000fea0003800200 */
.L_x_6540:
[----:B------:R-:W-:Y:S01]  /*4d60*/  IMAD.SHL.U32 R0, R0, 0x100000, RZ ;  /* 0x0010000000007824 */ /* 0x000fe200078e00ff */
[----:B------:R-:W-:-:S04]  /*4d70*/  LEA R2, R2, 0x3b800000, 0x17 ;  /* 0x3b80000002027811 */ /* 0x000fc800078eb8ff */
[----:B------:R-:W-:Y:S01]  /*4d80*/  LOP3.LUT R0, R2, R0, R7, 0xfe, !PT ;  /* 0x0000000002007212 */ /* 0x000fe200078efe07 */
[----:B------:R-:W-:Y:S06]  /*4d90*/  BRA `(.L_x_6525) ;  /* 0x0000000000f87947 */ /* 0x000fec0003800000 */
.L_x_6538:
        /* <DEDUP_REMOVED lines=20> */
.L_x_6543:
[----:B------:R-:W-:Y:S05]  /*4ee0*/  BSYNC.RECONVERGENT B0 ;  /* 0x0000000000007941 */ /* 0x000fea0003800200 */
.L_x_6542:
[----:B------:R-:W-:Y:S02]  /*4ef0*/  SHF.L.U32 R0, R0, 0x15, RZ ;  /* 0x0000001500007819 */ /* 0x000fe400000006ff */
[----:B------:R-:W-:-:S04]  /*4f00*/  LEA R2, R2, 0x37800000, 0x17 ;  /* 0x3780000002027811 */ /* 0x000fc800078eb8ff */
[----:B------:R-:W-:Y:S01]  /*4f10*/  LOP3.LUT R0, R2, R0, R7, 0xfe, !PT ;  /* 0x0000000002007212 */ /* 0x000fe200078efe07 */
[----:B------:R-:W-:Y:S06]  /*4f20*/  BRA `(.L_x_6525) ;  /* 0x0000000000947947 */ /* 0x000fec0003800000 */
.L_x_6537:
        /* <DEDUP_REMOVED lines=14> */
.L_x_6524:
        /* <DEDUP_REMOVED lines=16> */
.L_x_6546:
[----:B------:R-:W-:Y:S01]  /*5110*/  IMAD.MOV.U32 R0, RZ, RZ, RZ ;  /* 0x000000ffff007224 */ /* 0x000fe200078e00ff */
[----:B------:R-:W-:Y:S06]  /*5120*/  BRA `(.L_x_6525) ;  /* 0x0000000000147947 */ /* 0x000fec0003800000 */
.L_x_6545:
[----:B------:R-:W2:Y:S02]  /*5130*/  LDG.E.64 R2, desc[UR36][R2.64] ;  /* 0x0000002402027981 */ /* 0x000ea4000c1e1b00 */
[----:B--2---:R0:W1:Y:S01]  /*5140*/  I2F.U64 R0, R2 ;  /* 0x0000000200007312 */ /* 0x0040620000301000 */
[----:B------:R-:W-:Y:S05]  /*5150*/  BRA `(.L_x_6525) ;  /* 0x0000000000087947 */ /* 0x000fea0003800000 */
.L_x_6544:
[----:B------:R-:W2:Y:S02]  /*5160*/  LDG.E R0, desc[UR36][R2.64] ;  /* 0x0000002402007981 */ /* 0x000ea4000c1e1900 */
[----:B--2---:R-:W-:-:S07]  /*5170*/  I2FP.F32.U32 R0, R0 ;  /* 0x0000000000007245 */ /* 0x004fce0000201000 */
.L_x_6525:
[----:B------:R-:W-:Y:S05]  /*5180*/  BSYNC.RECONVERGENT B6 ;  /* 0x0000000000067941 */ /* 0x000fea0003800200 */
.L_x_6519:
[----:B------:R-:W2:Y:S01]  /*5190*/  LDCU.64 UR6, c[0x0][0x580] ;  /* 0x0000b000ff0677ac */ /* 0x000ea20008000a00 */
[C---:B01---5:R-:W-:Y:S01]  /*51a0*/  FSETP.GT.FTZ.AND P0, PT, R0.reuse, RZ, PT ;  /* 0x000000ff0000720b */ /* 0x063fe20003f14000 */
[----:B------:R-:W-:Y:S01]  /*51b0*/  IMAD.MOV.U32 R4, RZ, RZ, RZ ;  /* 0x000000ffff047224 */ /* 0x000fe200078e00ff */
[----:B------:R-:W-:Y:S01]  /*51c0*/  FSETP.GEU.FTZ.AND P1, PT, R0, RZ, PT ;  /* 0x000000ff0000720b */ /* 0x000fe20003f3e000 */
[----:B------:R-:W-:Y:S01]  /*51d0*/  UPRMT UR4, UR42, 0x9910, URZ ;  /* 0x000099102a047896 */ /* 0x000fe200080000ff */
[----:B------:R-:W-:-:S03]  /*51e0*/  SEL R0, RZ, 0x1, !P0 ;  /* 0x00000001ff007807 */ /* 0x000fc60004000000 */
[----:B------:R-:W-:-:S06]  /*51f0*/  UISETP.GT.AND UP0, UPT, UR4, 0x9, UPT ;  /* 0x000000090400788c */ /* 0x000fcc000bf04270 */
[----:B------:R-:W-:Y:S02]  /*5200*/  @!P0 IADD3 R4, PT, PT, RZ, -0x1, RZ ;  /* 0xffffffffff048810 */ /* 0x000fe40007ffe0ff */
[----:B------:R-:W-:Y:S01]  /*5210*/  @P1 IMAD.MOV R4, RZ, RZ, R0 ;  /* 0x000000ffff041224 */ /* 0x000fe200078e0200 */
[----:B--234-:R-:W-:-:S04]  /*5220*/  IADD3 R2, P2, PT, R16, UR6, RZ ;  /* 0x0000000610027c10 */ /* 0x01cfc8000ff5e0ff */
[----:B------:R-:W-:Y:S01]  /*5230*/  I2FP.F32.S32 R4, R4 ;  /* 0x0000000400047245 */ /* 0x000fe20000201400 */
[----:B------:R-:W-:Y:S01]  /*5240*/  IMAD.X R3, RZ, RZ, UR7, P2 ;  /* 0x00000007ff037e24 */ /* 0x000fe200090e06ff */
        /* <DEDUP_REMOVED lines=12> */
.L_x_6550:
[----:B------:R-:W0:Y:S02]  /*5310*/  F2I.S64.TRUNC R4, R4 ;  /* 0x0000000400047311 */ /* 0x000e24000020d900 */
[----:B0-----:R-:W-:-:S05]  /*5320*/  MOV R7, R4 ;  /* 0x0000000400077202 */ /* 0x001fca0000000f00 */
[----:B------:R3:W-:Y:S01]  /*5330*/  STG.E.U8 desc[UR36][R2.64], R7 ;  /* 0x0000000702007986 */ /* 0x0007e2000c101124 */
[----:B------:R-:W-:Y:S05]  /*5340*/  BRA `(.L_x_6552) ;  /* 0x0000000c00287947 */ /* 0x000fea0003800000 */
.L_x_6549:
        /* <DEDUP_REMOVED lines=9> */
.L_x_6554:
[----:B------:R-:W0:Y:S02]  /*53e0*/  F2I.FTZ.TRUNC.NTZ R5, R4 ;  /* 0x0000000400057305 */ /* 0x000e24000021f100 */
[----:B0-----:R2:W-:Y:S01]  /*53f0*/  STG.E desc[UR36][R2.64], R5 ;  /* 0x0000000502007986 */ /* 0x0015e2000c101924 */
[----:B------:R-:W-:Y:S05]  /*5400*/  BRA `(.L_x_6552) ;  /* 0x0000000800f87947 */ /* 0x000fea0003800000 */
.L_x_6553:
[----:B------:R-:W0:Y:S02]  /*5410*/  F2I.FTZ.TRUNC.NTZ R5, R4 ;  /* 0x0000000400057305 */ /* 0x000e24000021f100 */
[----:B0-----:R0:W-:Y:S01]  /*5420*/  STG.E.U16 desc[UR36][R2.64], R5 ;  /* 0x0000000502007986 */ /* 0x0011e2000c101524 */
[----:B------:R-:W-:Y:S05]  /*5430*/  BRA `(.L_x_6552) ;  /* 0x0000000800ec7947 */ /* 0x000fea0003800000 */
.L_x_6548:
        /* <DEDUP_REMOVED lines=8> */
.L_x_6556:
[----:B------:R-:W-:-:S05]  /*54c0*/  F2FP.F16.F32.PACK_AB R4, RZ, R4 ;  /* 0x00000004ff04723e */ /* 0x000fca00000000ff */
[----:B------:R0:W-:Y:S01]  /*54d0*/  STG.E.U16 desc[UR36][R2.64], R4 ;  /* 0x0000000402007986 */ /* 0x0001e2000c101524 */
[----:B------:R-:W-:Y:S05]  /*54e0*/  BRA `(.L_x_6552) ;  /* 0x0000000800c07947 */ /* 0x000fea0003800000 */
.L_x_6555:
        /* <DEDUP_REMOVED lines=9> */
.L_x_6558:
[----:B------:R-:W-:-:S04]  /*5580*/  F2FP.F16.F32.PACK_AB R5, RZ, R4 ;  /* 0x00000004ff05723e */ /* 0x000fc800000000ff */
[----:B------:R-:W-:-:S05]  /*5590*/  PRMT R5, R5, 0x5410, RZ ;  /* 0x0000541005057816 */ /* 0x000fca00000000ff */
[----:B------:R0:W-:Y:S01]  /*55a0*/  STG.E desc[UR36][R2.64], R5 ;  /* 0x0000000502007986 */ /* 0x0001e2000c101924 */
[----:B------:R-:W-:Y:S05]  /*55b0*/  BRA `(.L_x_6552) ;  /* 0x00000008008c7947 */ /* 0x000fea0003800000 */
.L_x_6557:
[----:B------:R-:W-:-:S06]  /*55c0*/  FMUL.FTZ R4, R4, 1 ;  /* 0x3f80000004047820 */ /* 0x000fcc0000410000 */
[----:B------:R-:W0:Y:S02]  /*55d0*/  F2F.F64.F32 R4, R4 ;  /* 0x0000000400047310 */ /* 0x000e240000201800 */
[----:B0-----:R0:W-:Y:S01]  /*55e0*/  STG.E.64 desc[UR36][R2.64], R4 ;  /* 0x0000000402007986 */ /* 0x0011e2000c101b24 */
[----:B------:R-:W-:Y:S05]  /*55f0*/  BRA `(.L_x_6552) ;  /* 0x00000008007c7947 */ /* 0x000fea0003800000 */
.L_x_6547:
        /* <DEDUP_REMOVED lines=13> */
.L_x_6562:
[----:B------:R-:W-:Y:S01]  /*56d0*/  LOP3.LUT R6, R4, 0x7fffffff, RZ, 0xc0, !PT ;  /* 0x7fffffff04067812 */ /* 0x000fe200078ec0ff */
[----:B------:R-:W-:Y:S01]  /*56e0*/  BSSY.RECONVERGENT B0, `(.L_x_6563) ;  /* 0x0000012000007945 */ /* 0x000fe20003800200 */
[----:B------:R-:W-:Y:S02]  /*56f0*/  IMAD.MOV.U32 R0, RZ, RZ, 0x80 ;  /* 0x00000080ff007424 */ /* 0x000fe400078e00ff */
        /* <DEDUP_REMOVED lines=13> */
.L_x_6565:
[----:B------:R-:W-:-:S04]  /*57d0*/  SHF.R.U32.HI R4, RZ, 0x18, R4 ;  /* 0x00000018ff047819 */ /* 0x000fc80000011604 */
[----:B------:R-:W-:-:S04]  /*57e0*/  LOP3.LUT R4, R5, 0x80, R4, 0xf8, !PT ;  /* 0x0000008005047812 */ /* 0x000fc800078ef804 */
[----:B------:R-:W-:-:S07]  /*57f0*/  PRMT R0, R4, 0x7610, R0 ;  /* 0x0000761004007816 */ /* 0x000fce0000000000 */
.L_x_6564:
[----:B------:R-:W-:Y:S05]  /*5800*/  BSYNC.RECONVERGENT B0 ;  /* 0x0000000000007941 */ /* 0x000fea0003800200 */
.L_x_6563:
[----:B------:R0:W-:Y:S01]  /*5810*/  STG.E.U8 desc[UR36][R2.64], R0 ;  /* 0x0000000002007986 */ /* 0x0001e2000c101124 */
[----:B------:R-:W-:Y:S05]  /*5820*/  BRA `(.L_x_6552) ;  /* 0x0000000400f07947 */ /* 0x000fea0003800000 */
.L_x_6561:
[----:B------:R-:W-:Y:S01]  /*5830*/  LOP3.LUT R6, R4, 0x7fffffff, RZ, 0xc0, !PT ;  /* 0x7fffffff04067812 */ /* 0x000fe200078ec0ff */
[----:B------:R-:W-:Y:S01]  /*5840*/  BSSY.RECONVERGENT B0, `(.L_x_6566) ;  /* 0x0000012000007945 */ /* 0x000fe20003800200 */
[----:B------:R-:W-:Y:S02]  /*5850*/  HFMA2 R0, -RZ, RZ, 0, 7.62939453125e-06 ;  /* 0x00000080ff007431 */ /* 0x000fe400000001ff */
        /* <DEDUP_REMOVED lines=13> */
.L_x_6568:
[----:B------:R-:W-:-:S04]  /*5930*/  SHF.R.U32.HI R4, RZ, 0x18, R4 ;  /* 0x00000018ff047819 */ /* 0x000fc80000011604 */
[----:B------:R-:W-:-:S04]  /*5940*/  LOP3.LUT R5, R5, 0x80, R4, 0xf8, !PT ;  /* 0x0000008005057812 */ /* 0x000fc800078ef804 */
[----:B------:R-:W-:-:S07]  /*5950*/  PRMT R0, R5, 0x7610, R0 ;  /* 0x0000761005007816 */ /* 0x000fce0000000000 */
.L_x_6567:
[----:B------:R-:W-:Y:S05]  /*5960*/  BSYNC.RECONVERGENT B0 ;  /* 0x0000000000007941 */ /* 0x000fea0003800200 */
.L_x_6566:
[----:B------:R0:W-:Y:S01]  /*5970*/  STG.E.U8 desc[UR36][R2.64], R0 ;  /* 0x0000000002007986 */ /* 0x0001e2000c101124 */
[----:B------:R-:W-:Y:S05]  /*5980*/  BRA `(.L_x_6552) ;  /* 0x0000000400987947 */ /* 0x000fea0003800000 */
.L_x_6560:
[----:B------:R-:W-:-:S09]  /*5990*/  UISETP.NE.AND UP0, UPT, UR4, 0x1c, UPT ;  /* 0x0000001c0400788c */ /* 0x000fd2000bf05270 */
[----:B------:R-:W-:Y:S05]  /*59a0*/  BRA.U !UP0, `(.L_x_6569) ;  /* 0x0000000108587547 */ /* 0x000fea000b800000 */
[----:B------:R-:W-:-:S09]  /*59b0*/  UISETP.NE.AND UP0, UPT, UR4, 0x1d, UPT ;  /* 0x0000001d0400788c */ /* 0x000fd2000bf05270 */
[----:B------:R-:W-:Y:S05]  /*59c0*/  BRA.U !UP0, `(.L_x_6570) ;  /* 0x0000000108447547 */ /* 0x000fea000b800000 */
[----:B------:R-:W-:-:S09]  /*59d0*/  UISETP.NE.AND UP0, UPT, UR4, 0x2c, UPT ;  /* 0x0000002c0400788c */ /* 0x000fd2000bf05270 */
[----:B------:R-:W-:Y:S05]  /*59e0*/  BRA.U UP0, `(.L_x_6551) ;  /* 0x0000000100a87547 */ /* 0x000fea000b800000 */
        /* <DEDUP_REMOVED lines=15> */
.L_x_6570:
[----:B------:R-:W0:Y:S02]  /*5ae0*/  F2I.U64.TRUNC R4, R4 ;  /* 0x0000000400047311 */ /* 0x000e24000020d800 */
[----:B0-----:R0:W-:Y:S01]  /*5af0*/  STG.E.64 desc[UR36][R2.64], R4 ;  /* 0x0000000402007986 */ /* 0x0011e2000c101b24 */
[----:B------:R-:W-:Y:S05]  /*5b00*/  BRA `(.L_x_6552) ;  /* 0x0000000400387947 */ /* 0x000fea0003800000 */
.L_x_6569:
[----:B------:R-:W0:Y:S02]  /*5b10*/  F2I.FTZ.U32.TRUNC.NTZ R5, R4 ;  /* 0x0000000400057305 */ /* 0x000e24000021f000 */
[----:B0-----:R0:W-:Y:S01]  /*5b20*/  STG.E desc[UR36][R2.64], R5 ;  /* 0x0000000502007986 */ /* 0x0011e2000c101924 */
[----:B------:R-:W-:Y:S05]  /*5b30*/  BRA `(.L_x_6552) ;  /* 0x00000004002c7947 */ /* 0x000fea0003800000 */
.L_x_6559:
        /* <DEDUP_REMOVED lines=10> */
.L_x_6572:
[----:B------:R-:W-:Y:S01]  /*5be0*/  FMUL.FTZ R4, R4, 1 ;  /* 0x3f80000004047820 */ /* 0x000fe20000410000 */
[----:B------:R-:W-:-:S05]  /*5bf0*/  CS2R R6, SRZ ;  /* 0x0000000000067805 */ /* 0x000fca000001ff00 */
[----:B------:R-:W0:Y:S02]  /*5c00*/  F2F.F64.F32 R4, R4 ;  /* 0x0000000400047310 */ /* 0x000e240000201800 */
[----:B0-----:R0:W-:Y:S01]  /*5c10*/  STG.E.128 desc[UR36][R2.64], R4 ;  /* 0x0000000402007986 */ /* 0x0011e2000c101d24 */
[----:B------:R-:W-:Y:S05]  /*5c20*/  BRA `(.L_x_6552) ;  /* 0x0000000000f07947 */ /* 0x000fea0003800000 */
.L_x_6571:
[----:B------:R-:W-:-:S09]  /*5c30*/  UISETP.NE.AND UP0, UPT, UR4, 0xf, UPT ;  /* 0x0000000f0400788c */ /* 0x000fd2000bf05270 */
[----:B------:R-:W-:Y:S05]  /*5c40*/  BRA.U !UP0, `(.L_x_6573) ;  /* 0x0000000108e07547 */ /* 0x000fea000b800000 */
[----:B------:R-:W-:-:S09]  /*5c50*/  UISETP.NE.AND UP0, UPT, UR4, 0x17, UPT ;  /* 0x000000170400788c */ /* 0x000fd2000bf05270 */
[----:B------:R-:W-:Y:S05]  /*5c60*/  BRA.U !UP0, `(.L_x_6574) ;  /* 0x00000001088c7547 */ /* 0x000fea000b800000 */
[----:B------:R-:W-:-:S09]  /*5c70*/  UISETP.NE.AND UP0, UPT, UR4, 0x18, UPT ;  /* 0x000000180400788c */ /* 0x000fd2000bf05270 */
[----:B------:R-:W-:Y:S05]  /*5c80*/  BRA.U !UP0, `(.L_x_6575) ;  /* 0x0000000108447547 */ /* 0x000fea000b800000 */
.L_x_6551:
        /* <DEDUP_REMOVED lines=16> */
.L_x_6576:
[----:B------:R-:W-:Y:S05]  /*5d90*/  BRA `(.L_x_6552) ;  /* 0x0000000000947947 */ /* 0x000fea0003800000 */
.L_x_6575:
[----:B------:R-:W-:Y:S01]  /*5da0*/  LOP3.LUT R6, R4, 0x7fffffff, RZ, 0xc0, !PT ;  /* 0x7fffffff04067812 */ /* 0x000fe200078ec0ff */
[----:B------:R-:W-:Y:S01]  /*5db0*/  BSSY.RECONVERGENT B0, `(.L_x_6577) ;  /* 0x000000b000007945 */ /* 0x000fe20003800200 */
[----:B------:R-:W-:Y:S01]  /*5dc0*/  SHF.R.U32.HI R7, RZ, 0x18, R4 ;  /* 0x00000018ff077819 */ /* 0x000fe20000011604 */
[----:B------:R-:W-:Y:S01]  /*5dd0*/  IMAD.MOV.U32 R0, RZ, RZ, 0x7f ;  /* 0x0000007fff007424 */ /* 0x000fe200078e00ff */
        /* <DEDUP_REMOVED lines=8> */
.L_x_6578:
[----:B------:R-:W-:Y:S05]  /*5e60*/  BSYNC.RECONVERGENT B0 ;  /* 0x0000000000007941 */ /* 0x000fea0003800200 */
.L_x_6577:
[----:B------:R-:W-:-:S05]  /*5e70*/  LOP3.LUT R5, R0, 0x80, R7, 0xf8, !PT ;  /* 0x0000008000057812 */ /* 0x000fca00078ef807 */
[----:B------:R0:W-:Y:S01]  /*5e80*/  STG.E.U8 desc[UR36][R2.64], R5 ;  /* 0x0000000502007986 */ /* 0x0001e2000c101124 */
[----:B------:R-:W-:Y:S05]  /*5e90*/  BRA `(.L_x_6552) ;  /* 0x0000000000547947 */ /* 0x000fea0003800000 */
.L_x_6574:
[----:B------:R-:W-:Y:S01]  /*5ea0*/  LOP3.LUT R6, R4, 0x7fffffff, RZ, 0xc0, !PT ;  /* 0x7fffffff04067812 */ /* 0x000fe200078ec0ff */
[----:B------:R-:W-:Y:S03]  /*5eb0*/  BSSY.RECONVERGENT B0, `(.L_x_6579) ;  /* 0x000000d000007945 */ /* 0x000fe60003800200 */
        /* <DEDUP_REMOVED lines=9> */
.L_x_6580:
[----:B------:R-:W-:Y:S02]  /*5f50*/  ISETP.GT.U32.AND P0, PT, R6, 0x7f800000, PT ;  /* 0x7f8000000600780c */ /* 0x000fe40003f04070 */
[----:B------:R-:W-:-:S04]  /*5f60*/  MOV R0, 0x7f ;  /* 0x0000007f00007802 */ /* 0x000fc80000000f00 */
[----:B------:R-:W-:-:S07]  /*5f70*/  SEL R0, R0, 0x7c, P0 ;  /* 0x0000007c00007807 */ /* 0x000fce0000000000 */
.L_x_6581:
[----:B------:R-:W-:Y:S05]  /*5f80*/  BSYNC.RECONVERGENT B0 ;  /* 0x0000000000007941 */ /* 0x000fea0003800200 */
.L_x_6579:
[----:B------:R-:W-:-:S04]  /*5f90*/  SHF.R.U32.HI R5, RZ, 0x18, R4 ;  /* 0x00000018ff057819 */ /* 0x000fc80000011604 */
[----:B------:R-:W-:-:S05]  /*5fa0*/  LOP3.LUT R5, R0, 0x80, R5, 0xf8, !PT ;  /* 0x0000008000057812 */ /* 0x000fca00078ef805 */
[----:B------:R0:W-:Y:S01]  /*5fb0*/  STG.E.U8 desc[UR36][R2.64], R5 ;  /* 0x0000000502007986 */ /* 0x0001e2000c101124 */
[----:B------:R-:W-:Y:S05]  /*5fc0*/  BRA `(.L_x_6552) ;  /* 0x0000000000087947 */ /* 0x000fea0003800000 */
.L_x_6573:
[----:B------:R-:W-:-:S05]  /*5fd0*/  F2FP.BF16.F32.PACK_AB R4, RZ, R4 ;  /* 0x00000004ff04723e */ /* 0x000fca00000010ff */
[----:B------:R0:W-:Y:S02]  /*5fe0*/  STG.E.U16 desc[UR36][R2.64], R4 ;  /* 0x0000000402007986 */ /* 0x0001e4000c101524 */
.L_x_6552:
[----:B------:R-:W-:-:S07]  /*5ff0*/  VIADD R17, R17, 0x80 ;  /* 0x0000008011117836 */ /* 0x000fce0000000000 */
.L_x_6517:
[----:B------:R-:W-:Y:S05]  /*6000*/  BSYNC.RECONVERGENT B7 ;  /* 0x0000000000077941 */ /* 0x000fea0003800200 */
.L_x_6516:
[----:B------:R-:W5:Y:S01]  /*6010*/  LDCU UR4, c[0x0][0x380] ;  /* 0x00007000ff0477ac */ /* 0x000f620008000800 */
[----:B------:R-:W-:Y:S01]  /*6020*/  BSSY.RECONVERGENT B7, `(.L_x_6582) ;  /* 0x00002f8000077945 */ /* 0x000fe20003800200 */
[----:B-----5:R-:W-:-:S13]  /*6030*/  ISETP.GE.AND P0, PT, R17, UR4, PT ;  /* 0x0000000411007c0c */ /* 0x020fda000bf06270 */
[----:B------:R-:W-:Y:S05]  /*6040*/  @P0 BRA `(.L_x_6583) ;  /* 0x0000002c00d40947 */ /* 0x000fea0003800000 */
[----:B------:R-:W5:Y:S01]  /*6050*/  LDCU UR4, c[0x0][0x388] ;  /* 0x00007100ff0477ac */ /* 0x000f620008000800 */
[----:B------:R-:W-:Y:S02]  /*6060*/  HFMA2 R16, -RZ, RZ, 0, 0 ;  /* 0x00000000ff107431 */ /* 0x000fe400000001ff */
[----:B0--34-:R-:W-:Y:S01]  /*6070*/  IMAD.MOV.U32 R0, RZ, RZ, RZ ;  /* 0x000000ffff007224 */ /* 0x019fe200078e00ff */
        /* <DEDUP_REMOVED lines=300> */
.L_x_6584:
        /* <DEDUP_REMOVED lines=18> */
.L_x_6589:
[----:B------:R-:W2:Y:S02]  /*7460*/  LDG.E.U8 R0, desc[UR36][R2.64] ;  /* 0x0000002402007981 */ /* 0x000ea4000c1e1100 */
[----:B--2---:R-:W-:Y:S01]  /*7470*/  I2FP.F32.U32 R0, R0 ;  /* 0x0000000000007245 */ /* 0x004fe20000201000 */
[----:B------:R-:W-:Y:S06]  /*7480*/  BRA `(.L_x_6591) ;  /* 0x0000000c00247947 */ /* 0x000fec0003800000 */
.L_x_6588:
[----:B------:R-:W-:-:S09]  /*7490*/  UISETP.NE.AND UP0, UPT, UR4, 0x2, UPT ;  /* 0x000000020400788c */ /* 0x000fd2000bf05270 */
[----:B------:R-:W-:Y:S05]  /*74a0*/  BRA.U !UP0, `(.L_x_6592) ;  /* 0x0000000108287547 */ /* 0x000fea000b800000 */
[----:B------:R-:W-:-:S09]  /*74b0*/  UISETP.NE.AND UP0, UPT, UR4, 0x3, UPT ;  /* 0x000000030400788c */ /* 0x000fd2000bf05270 */
[----:B------:R-:W-:Y:S05]  /*74c0*/  BRA.U !UP0, `(.L_x_6593) ;  /* 0x0000000108147547 */ /* 0x000fea000b800000 */
[----:B------:R-:W-:-:S09]  /*74d0*/  UISETP.NE.AND UP0, UPT, UR4, 0x4, UPT ;  /* 0x000000040400788c */ /* 0x000fd2000bf05270 */
[----:B------:R-:W-:Y:S05]  /*74e0*/  BRA.U UP0, `(.L_x_6590) ;  /* 0x0000000900b07547 */ /* 0x000fea000b800000 */
[----:B------:R-:W2:Y:S02]  /*74f0*/  LDG.E.64 R2, desc[UR36][R2.64] ;  /* 0x0000002402027981 */ /* 0x000ea4000c1e1b00 */
[----:B--2---:R3:W4:Y:S01]  /*7500*/  I2F.S64 R0, R2 ;  /* 0x0000000200007312 */ /* 0x0047220000301400 */
[----:B------:R-:W-:Y:S05]  /*7510*/  BRA `(.L_x_6591) ;  /* 0x0000000c00007947 */ /* 0x000fea0003800000 */
.L_x_6593:
[----:B------:R-:W2:Y:S02]  /*7520*/  LDG.E R0, desc[UR36][R2.64] ;  /* 0x0000002402007981 */ /* 0x000ea4000c1e1900 */
[----:B--2---:R-:W-:Y:S01]  /*7530*/  I2FP.F32.S32 R0, R0 ;  /* 0x0000000000007245 */ /* 0x004fe20000201400 */
[----:B------:R-:W-:Y:S06]  /*7540*/  BRA `(.L_x_6591) ;  /* 0x0000000800f47947 */ /* 0x000fec0003800000 */
.L_x_6592:
[----:B------:R-:W2:Y:S02]  /*7550*/  LDG.E.U16 R0, desc[UR36][R2.64] ;  /* 0x0000002402007981 */ /* 0x000ea4000c1e1500 */
[----:B--2---:R-:W2:Y:S01]  /*7560*/  I2F.S16 R0, R0 ;  /* 0x0000000000007306 */ /* 0x004ea20000101400 */
[----:B------:R-:W-:Y:S05]  /*7570*/  BRA `(.L_x_6591) ;  /* 0x0000000800e87947 */ /* 0x000fea0003800000 */
.L_x_6587:
        /* <DEDUP_REMOVED lines=8> */
.L_x_6595:
[----:B------:R-:W2:Y:S02]  /*7600*/  LDG.E.U16 R0, desc[UR36][R2.64] ;  /* 0x0000002402007981 */ /* 0x000ea4000c1e1500 */
[----:B--2---:R-:W-:Y:S01]  /*7610*/  HADD2.F32 R0, -RZ, R0.H0_H0 ;  /* 0x20000000ff007230 */ /* 0x004fe20000004100 */
[----:B------:R-:W-:Y:S06]  /*7620*/  BRA `(.L_x_6591) ;  /* 0x0000000800bc7947 */ /* 0x000fec0003800000 */
.L_x_6594:
        /* <DEDUP_REMOVED lines=8> */
.L_x_6597:
[----:B------:R-:W2:Y:S02]  /*76b0*/  LDG.E.U16 R0, desc[UR36][R2.64] ;  /* 0x0000002402007981 */ /* 0x000ea4000c1e1500 */
[----:B--2---:R-:W-:Y:S01]  /*76c0*/  HADD2.F32 R0, -RZ, R0.H0_H0 ;  /* 0x20000000ff007230 */ /* 0x004fe20000004100 */
[----:B------:R-:W-:Y:S06]  /*76d0*/  BRA `(.L_x_6591) ;  /* 0x0000000800907947 */ /* 0x000fec0003800000 */
.L_x_6596:
[----:B------:R-:W2:Y:S01]  /*76e0*/  LDG.E.64 R2, desc[UR36][R2.64] ;  /* 0x0000002402027981 */ /* 0x000ea2000c1e1b00 */
[----:B------:R-:W-:Y:S01]  /*76f0*/  UMOV UR4, 0xf0000000 ;  /* 0xf000000000047882 */ /* 0x000fe20000000000 */
[----:B------:R-:W-:Y:S01]  /*7700*/  UMOV UR5, 0x380fffff ;  /* 0x380fffff00057882 */ /* 0x000fe20000000000 */
[----:B--2---:R-:W0:Y:S01]  /*7710*/  F2F.F32.F64 R0, R2 ;  /* 0x0000000200007310 */ /* 0x004e220000301000 */
[----:B------:R-:W-:-:S14]  /*7720*/  DSETP.GEU.AND P0, PT, |R2|, UR4, PT ;  /* 0x0000000402007e2a */ /* 0x000fdc000bf0e200 */
[----:B0-----:R-:W-:Y:S01]  /*7730*/  @!P0 FMUL R0, R0, 1.175494350822287508e-38 ;  /* 0x0080000000008820 */ /* 0x001fe20000400000 */
[----:B------:R-:W-:Y:S06]  /*7740*/  BRA `(.L_x_6591) ;  /* 0x0000000800747947 */ /* 0x000fec0003800000 */
.L_x_6586:
        /* <DEDUP_REMOVED lines=12> */
.L_x_6600:
[----:B------:R-:W2:Y:S01]  /*7810*/  LDG.E.64 R2, desc[UR36][R2.64] ;  /* 0x0000002402027981 */ /* 0x000ea2000c1e1b00 */
[----:B------:R-:W-:Y:S01]  /*7820*/  UMOV UR4, 0xf0000000 ;  /* 0xf000000000047882 */ /* 0x000fe20000000000 */
[----:B------:R-:W-:Y:S01]  /*7830*/  UMOV UR5, 0x380fffff ;  /* 0x380fffff00057882 */ /* 0x000fe20000000000 */
[----:B--2---:R-:W0:Y:S01]  /*7840*/  F2F.F32.F64 R0, R2 ;  /* 0x0000000200007310 */ /* 0x004e220000301000 */
[----:B------:R-:W-:-:S14]  /*7850*/  DSETP.GEU.AND P0, PT, |R2|, UR4, PT ;  /* 0x0000000402007e2a */ /* 0x000fdc000bf0e200 */
[----:B0-----:R-:W-:Y:S01]  /*7860*/  @!P0 FMUL R0, R0, 1.175494350822287508e-38 ;  /* 0x0080000000008820 */ /* 0x001fe20000400000 */
[----:B------:R-:W-:Y:S06]  /*7870*/  BRA `(.L_x_6591) ;  /* 0x0000000800287947 */ /* 0x000fec0003800000 */
.L_x_6599:
        /* <DEDUP_REMOVED lines=23> */
[----:B------:R-:W-:Y:S01]  /*79f0*/  LOP3.LUT R0, R5, 0x80000000, R0, 0xf8, !PT ;  /* 0x8000000005007812 */ /* 0x000fe200078ef800 */
[----:B------:R-:W-:Y:S06]  /*7a00*/  BRA `(.L_x_6591) ;  /* 0x0000000400c47947 */ /* 0x000fec0003800000 */
.L_x_6602:
        /* <DEDUP_REMOVED lines=12> */
.L_x_6601:
[----:B------:R-:W2:Y:S02]  /*7ad0*/  LDG.E.U16 R0, desc[UR36][R2.64] ;  /* 0x0000002402007981 */ /* 0x000ea4000c1e1500 */
[----:B--2---:R-:W-:Y:S01]  /*7ae0*/  IMAD.U32 R0, R0, 0x10000, RZ ;  /* 0x0001000000007824 */ /* 0x004fe200078e00ff */
[----:B------:R-:W-:Y:S06]  /*7af0*/  BRA `(.L_x_6591) ;  /* 0x0000000400887947 */ /* 0x000fec0003800000 */
.L_x_6598:
        /* <DEDUP_REMOVED lines=11> */
.L_x_6605:
        /* <DEDUP_REMOVED lines=20> */
.L_x_6607:
[----:B------:R-:W-:Y:S05]  /*7cf0*/  BSYNC.RECONVERGENT B0 ;  /* 0x0000000000007941 */ /* 0x000fea0003800200 */
.L_x_6606:
[----:B------:R-:W-:Y:S02]  /*7d00*/  SHF.L.U32 R0, R0, 0x14, RZ ;  /* 0x0000001400007819 */ /* 0x000fe400000006ff */
[----:B------:R-:W-:-:S04]  /*7d10*/  LEA R2, R2, 0x3b800000, 0x17 ;  /* 0x3b80000002027811 */ /* 0x000fc800078eb8ff */
[----:B------:R-:W-:Y:S01]  /*7d20*/  LOP3.LUT R0, R2, R0, R7, 0xfe, !PT ;  /* 0x0000000002007212 */ /* 0x000fe200078efe07 */
[----:B------:R-:W-:Y:S06]  /*7d30*/  BRA `(.L_x_6591) ;  /* 0x0000000000f87947 */ /* 0x000fec0003800000 */
.L_x_6604:
        /* <DEDUP_REMOVED lines=20> */
.L_x_6609:
[----:B------:R-:W-:Y:S05]  /*7e80*/  BSYNC.RECONVERGENT B0 ;  /* 0x0000000000007941 */ /* 0x000fea0003800200 */
.L_x_6608:
[----:B------:R-:W-:Y:S01]  /*7e90*/  IMAD.SHL.U32 R0, R0, 0x200000, RZ ;  /* 0x0020000000007824 */ /* 0x000fe200078e00ff */
[----:B------:R-:W-:-:S04]  /*7ea0*/  LEA R2, R2, 0x37800000, 0x17 ;  /* 0x3780000002027811 */ /* 0x000fc800078eb8ff */
[----:B------:R-:W-:Y:S01]  /*7eb0*/  LOP3.LUT R0, R2, R0, R7, 0xfe, !PT ;  /* 0x0000000002007212 */ /* 0x000fe200078efe07 */
[----:B------:R-:W-:Y:S06]  /*7ec0*/  BRA `(.L_x_6591) ;  /* 0x0000000000947947 */ /* 0x000fec0003800000 */
.L_x_6603:
        /* <DEDUP_REMOVED lines=11> */
[----:B------:R-:W-:Y:S02]  /*7f80*/  @!P0 IMAD.MOV.U32 R0, RZ, RZ, 0x7f800001 ;  /* 0x7f800001ff008424 */ /* 0x000fe400078e00ff */
[----:B------:R-:W-:Y:S01]  /*7f90*/  @P0 IMAD.SHL.U32 R0, R2, 0x800000, RZ ;  /* 0x0080000002000824 */ /* 0x000fe200078e00ff */
[----:B------:R-:W-:Y:S06]  /*7fa0*/  BRA `(.L_x_6591) ;  /* 0x00000000005c7947 */ /* 0x000fec0003800000 */
.L_x_6590:
        /* <DEDUP_REMOVED lines=16> */
.L_x_6612:
[----:B------:R-:W-:Y:S01]  /*80b0*/  MOV R0, RZ ;  /* 0x000000ff00007202 */ /* 0x000fe20000000f00 */
[----:B------:R-:W-:Y:S06]  /*80c0*/  BRA `(.L_x_6591) ;  /* 0x0000000000147947 */ /* 0x000fec0003800000 */
.L_x_6611:
[----:B------:R-:W2:Y:S02]  /*80d0*/  LDG.E.64 R2, desc[UR36][R2.64] ;  /* 0x0000002402027981 */ /* 0x000ea4000c1e1b00 */
[----:B--2---:R0:W1:Y:S01]  /*80e0*/  I2F.U64 R0, R2 ;  /* 0x0000000200007312 */ /* 0x0040620000301000 */
[----:B------:R-:W-:Y:S05]  /*80f0*/  BRA `(.L_x_6591) ;  /* 0x0000000000087947 */ /* 0x000fea0003800000 */
.L_x_6610:
[----:B------:R-:W2:Y:S02]  /*8100*/  LDG.E R0, desc[UR36][R2.64] ;  /* 0x0000002402007981 */ /* 0x000ea4000c1e1900 */
[----:B--2---:R-:W-:-:S07]  /*8110*/  I2FP.F32.U32 R0, R0 ;  /* 0x0000000000007245 */ /* 0x004fce0000201000 */
.L_x_6591:
[----:B------:R-:W-:Y:S05]  /*8120*/  BSYNC.RECONVERGENT B6 ;  /* 0x0000000000067941 */ /* 0x000fea0003800200 */
.L_x_6585:
[----:B------:R-:W0:Y:S01]  /*8130*/  LDCU.64 UR6, c[0x0][0x580] ;  /* 0x0000b000ff0677ac */ /* 0x000e220008000a00 */
[C---:B-12-45:R-:W-:Y:S01]  /*8140*/  FSETP.GT.FTZ.AND P0, PT, R0.reuse, RZ, PT ;  /* 0x000000ff0000720b */ /* 0x076fe20003f14000 */
[----:B------:R-:W-:Y:S01]  /*8150*/  IMAD.MOV.U32 R4, RZ, RZ, RZ ;  /* 0x000000ffff047224 */ /* 0x000fe200078e00ff */
[----:B------:R-:W-:Y:S01]  /*8160*/  FSETP.GEU.FTZ.AND P1, PT, R0, RZ, PT ;  /* 0x000000ff0000720b */ /* 0x000fe20003f3e000 */
[----:B------:R-:W-:Y:S01]  /*8170*/  UPRMT UR4, UR42, 0x9910, URZ ;  /* 0x000099102a047896 */ /* 0x000fe200080000ff */
[----:B------:R-:W-:-:S03]  /*8180*/  SEL R0, RZ, 0x1, !P0 ;  /* 0x00000001ff007807 */ /* 0x000fc60004000000 */
[----:B------:R-:W-:-:S06]  /*8190*/  UISETP.GT.AND UP0, UPT, UR4, 0x9, UPT ;  /* 0x000000090400788c */ /* 0x000fcc000bf04270 */
[----:B------:R-:W-:Y:S02]  /*81a0*/  @!P0 IMAD.MOV R4, RZ, RZ, -0x1 ;  /* 0xffffffffff048424 */ /* 0x000fe400078e02ff */
[----:B------:R-:W-:Y:S02]  /*81b0*/  @P1 IADD3 R4, PT, PT, R0, RZ, RZ ;  /* 0x000000ff00041210 */ /* 0x000fe40007ffe0ff */
[----:B0--3--:R-:W-:Y:S02]  /*81c0*/  IADD3 R2, P2, PT, R16, UR6, RZ ;  /* 0x0000000610027c10 */ /* 0x009fe4000ff5e0ff */
[----:B------:R-:W-:-:S03]  /*81d0*/  I2FP.F32.S32 R4, R4 ;  /* 0x0000000400047245 */ /* 0x000fc60000201400 */
        /* <DEDUP_REMOVED lines=13> */
.L_x_6616:
[----:B------:R-:W0:Y:S02]  /*82b0*/  F2I.S64.TRUNC R4, R4 ;  /* 0x0000000400047311 */ /* 0x000e24000020d900 */
[----:B0-----:R-:W-:-:S05]  /*82c0*/  IMAD.MOV.U32 R7, RZ, RZ, R4 ;  /* 0x000000ffff077224 */ /* 0x001fca00078e0004 */
[----:B------:R0:W-:Y:S01]  /*82d0*/  STG.E.U8 desc[UR36][R2.64], R7 ;  /* 0x0000000702007986 */ /* 0x0001e2000c101124 */
[----:B------:R-:W-:Y:S05]  /*82e0*/  BRA `(.L_x_6618) ;  /* 0x0000000c00287947 */ /* 0x000fea0003800000 */
.L_x_6615:
        /* <DEDUP_REMOVED lines=9> */
.L_x_6620:
[----:B------:R-:W0:Y:S02]  /*8380*/  F2I.FTZ.TRUNC.NTZ R5, R4 ;  /* 0x0000000400057305 */ /* 0x000e24000021f100 */
[----:B0-----:R0:W-:Y:S01]  /*8390*/  STG.E desc[UR36][R2.64], R5 ;  /* 0x0000000502007986 */ /* 0x0011e2000c101924 */
[----:B------:R-:W-:Y:S05]  /*83a0*/  BRA `(.L_x_6618) ;  /* 0x0000000800f87947 */ /* 0x000fea0003800000 */
.L_x_6619:
[----:B------:R-:W0:Y:S02]  /*83b0*/  F2I.FTZ.TRUNC.NTZ R5, R4 ;  /* 0x0000000400057305 */ /* 0x000e24000021f100 */
[----:B0-----:R0:W-:Y:S01]  /*83c0*/  STG.E.U16 desc[UR36][R2.64], R5 ;  /* 0x0000000502007986 */ /* 0x0011e2000c101524 */
[----:B------:R-:W-:Y:S05]  /*83d0*/  BRA `(.L_x_6618) ;  /* 0x0000000800ec7947 */ /* 0x000fea0003800000 */
.L_x_6614:
        /* <DEDUP_REMOVED lines=8> */
.L_x_6622:
[----:B------:R-:W-:-:S05]  /*8460*/  F2FP.F16.F32.PACK_AB R4, RZ, R4 ;  /* 0x00000004ff04723e */ /* 0x000fca00000000ff */
[----:B------:R0:W-:Y:S01]  /*8470*/  STG.E.U16 desc[UR36][R2.64], R4 ;  /* 0x0000000402007986 */ /* 0x0001e2000c101524 */
[----:B------:R-:W-:Y:S05]  /*8480*/  BRA `(.L_x_6618) ;  /* 0x0000000800c07947 */ /* 0x000fea0003800000 */
.L_x_6621:
        /* <DEDUP_REMOVED lines=9> */
.L_x_6624:
[----:B------:R-:W-:-:S04]  /*8520*/  F2FP.F16.F32.PACK_AB R5, RZ, R4 ;  /* 0x00000004ff05723e */ /* 0x000fc800000000ff */
[----:B------:R-:W-:-:S05]  /*8530*/  PRMT R5, R5, 0x5410, RZ ;  /* 0x0000541005057816 */ /* 0x000fca00000000ff */
[----:B------:R0:W-:Y:S01]  /*8540*/  STG.E desc[UR36][R2.64], R5 ;  /* 0x0000000502007986 */ /* 0x0001e2000c101924 */
[----:B------:R-:W-:Y:S05]  /*8550*/  BRA `(.L_x_6618) ;  /* 0x00000008008c7947 */ /* 0x000fea0003800000 */
.L_x_6623:
[----:B------:R-:W-:-:S06]  /*8560*/  FMUL.FTZ R4, R4, 1 ;  /* 0x3f80000004047820 */ /* 0x000fcc0000410000 */
[----:B------:R-:W0:Y:S02]  /*8570*/  F2F.F64.F32 R4, R4 ;  /* 0x0000000400047310 */ /* 0x000e240000201800 */
[----:B0-----:R0:W-:Y:S01]  /*8580*/  STG.E.64 desc[UR36][R2.64], R4 ;  /* 0x0000000402007986 */ /* 0x0011e2000c101b24 */
[----:B------:R-:W-:Y:S05]  /*8590*/  BRA `(.L_x_6618) ;  /* 0x00000008007c7947 */ /* 0x000fea0003800000 */
.L_x_6613:
        /* <DEDUP_REMOVED lines=13> */
.L_x_6628:
        /* <DEDUP_REMOVED lines=16> */
.L_x_6631:
[----:B------:R-:W-:-:S04]  /*8770*/  SHF.R.U32.HI R4, RZ, 0x18, R4 ;  /* 0x00000018ff047819 */ /* 0x000fc80000011604 */
[----:B------:R-:W-:-:S04]  /*8780*/  LOP3.LUT R4, R5, 0x80, R4, 0xf8, !PT ;  /* 0x0000008005047812 */ /* 0x000fc800078ef804 */
[----:B------:R-:W-:-:S07]  /*8790*/  PRMT R0, R4, 0x7610, R0 ;  /* 0x0000761004007816 */ /* 0x000fce0000000000 */
.L_x_6630:
[----:B------:R-:W-:Y:S05]  /*87a0*/  BSYNC.RECONVERGENT B0 ;  /* 0x0000000000007941 */ /* 0x000fea0003800200 */
.L_x_6629:
[----:B------:R0:W-:Y:S01]  /*87b0*/  STG.E.U8 desc[UR36][R2.64], R0 ;  /* 0x0000000002007986 */ /* 0x0001e2000c101124 */
[----:B------:R-:W-:Y:S05]  /*87c0*/  BRA `(.L_x_6618) ;  /* 0x0000000400f07947 */ /* 0x000fea0003800000 */
.L_x_6627:
        /* <DEDUP_REMOVED lines=16> */
.L_x_6634:
[----:B------:R-:W-:-:S04]  /*88d0*/  SHF.R.U32.HI R4, RZ, 0x18, R4 ;  /* 0x00000018ff047819 */ /* 0x000fc80000011604 */
[----:B------:R-:W-:-:S04]  /*88e0*/  LOP3.LUT R5, R5, 0x80, R4, 0xf8, !PT ;  /* 0x0000008005057812 */ /* 0x000fc800078ef804 */
[----:B------:R-:W-:-:S07]  /*88f0*/  PRMT R0, R5, 0x7610, R0 ;  /* 0x0000761005007816 */ /* 0x000fce0000000000 */
.L_x_6633:
[----:B------:R-:W-:Y:S05]  /*8900*/  BSYNC.RECONVERGENT B0 ;  /* 0x0000000000007941 */ /* 0x000fea0003800200 */
.L_x_6632:
[----:B------:R0:W-:Y:S01]  /*8910*/  STG.E.U8 desc[UR36][R2.64], R0 ;  /* 0x0000000002007986 */ /* 0x0001e2000c101124 */
[----:B------:R-:W-:Y:S05]  /*8920*/  BRA `(.L_x_6618) ;  /* 0x0000000400987947 */ /* 0x000fea0003800000 */
.L_x_6626:
        /* <DEDUP_REMOVED lines=21> */
.L_x_6636:
[----:B------:R-:W0:Y:S02]  /*8a80*/  F2I.U64.TRUNC R4, R4 ;  /* 0x0000000400047311 */ /* 0x000e24000020d800 */
[----:B0-----:R0:W-:Y:S01]  /*8a90*/  STG.E.64 desc[UR36][R2.64], R4 ;  /* 0x0000000402007986 */ /* 0x0011e2000c101b24 */
[----:B------:R-:W-:Y:S05]  /*8aa0*/  BRA `(.L_x_6618) ;  /* 0x0000000400387947 */ /* 0x000fea0003800000 */
.L_x_6635:
[----:B------:R-:W0:Y:S02]  /*8ab0*/  F2I.FTZ.U32.TRUNC.NTZ R5, R4 ;  /* 0x0000000400057305 */ /* 0x000e24000021f000 */
[----:B0-----:R0:W-:Y:S01]  /*8ac0*/  STG.E desc[UR36][R2.64], R5 ;  /* 0x0000000502007986 */ /* 0x0011e2000c101924 */
[----:B------:R-:W-:Y:S05]  /*8ad0*/  BRA `(.L_x_6618) ;  /* 0x00000004002c7947 */ /* 0x000fea0003800000 */
.L_x_6625:
        /* <DEDUP_REMOVED lines=10> */
.L_x_6638:
[----:B------:R-:W-:Y:S01]  /*8b80*/  FMUL.FTZ R4, R4, 1 ;  /* 0x3f80000004047820 */ /* 0x000fe20000410000 */
[----:B------:R-:W-:-:S05]  /*8b90*/  CS2R R6, SRZ ;  /* 0x0000000000067805 */ /* 0x000fca000001ff00 */
[----:B------:R-:W0:Y:S02]  /*8ba0*/  F2F.F64.F32 R4, R4 ;  /* 0x0000000400047310 */ /* 0x000e240000201800 */
[----:B0-----:R4:W-:Y:S01]  /*8bb0*/  STG.E.128 desc[UR36][R2.64], R4 ;  /* 0x0000000402007986 */ /* 0x0019e2000c101d24 */
[----:B------:R-:W-:Y:S05]  /*8bc0*/  BRA `(.L_x_6618) ;  /* 0x0000000000f07947 */ /* 0x000fea0003800000 */
.L_x_6637:
[----:B------:R-:W-:-:S09]  /*8bd0*/  UISETP.NE.AND UP0, UPT, UR4, 0xf, UPT ;  /* 0x0000000f0400788c */ /* 0x000fd2000bf05270 */
[----:B------:R-:W-:Y:S05]  /*8be0*/  BRA.U !UP0, `(.L_x_6639) ;  /* 0x0000000108e07547 */ /* 0x000fea000b800000 */
[----:B------:R-:W-:-:S09]  /*8bf0*/  UISETP.NE.AND UP0, UPT, UR4, 0x17, UPT ;  /* 0x000000170400788c */ /* 0x000fd2000bf05270 */
[----:B------:R-:W-:Y:S05]  /*8c00*/  BRA.U !UP0, `(.L_x_6640) ;  /* 0x00000001088c7547 */ /* 0x000fea000b800000 */
[----:B------:R-:W-:-:S09]  /*8c10*/  UISETP.NE.AND UP0, UPT, UR4, 0x18, UPT ;  /* 0x000000180400788c */ /* 0x000fd2000bf05270 */
[----:B------:R-:W-:Y:S05]  /*8c20*/  BRA.U !UP0, `(.L_x_6641) ;  /* 0x0000000108447547 */ /* 0x000fea000b800000 */
.L_x_6617:
        /* <DEDUP_REMOVED lines=16> */
.L_x_6642:
[----:B------:R-:W-:Y:S05]  /*8d30*/  BRA `(.L_x_6618) ;  /* 0x0000000000947947 */ /* 0x000fea0003800000 */
.L_x_6641:
        /* <DEDUP_REMOVED lines=12> */
.L_x_6644:
[----:B------:R-:W-:Y:S05]  /*8e00*/  BSYNC.RECONVERGENT B0 ;  /* 0x0000000000007941 */ /* 0x000fea0003800200 */
.L_x_6643:
[----:B------:R-:W-:-:S05]  /*8e10*/  LOP3.LUT R5, R0, 0x80, R7, 0xf8, !PT ;  /* 0x0000008000057812 */ /* 0x000fca00078ef807 */
[----:B------:R2:W-:Y:S01]  /*8e20*/  STG.E.U8 desc[UR36][R2.64], R5 ;  /* 0x0000000502007986 */ /* 0x0005e2000c101124 */
[----:B------:R-:W-:Y:S05]  /*8e30*/  BRA `(.L_x_6618) ;  /* 0x0000000000547947 */ /* 0x000fea0003800000 */
.L_x_6640:
        /* <DEDUP_REMOVED lines=11> */
.L_x_6646:
[----:B------:R-:W-:Y:S01]  /*8ef0*/  IMAD.MOV.U32 R0, RZ, RZ, 0x7f ;  /* 0x0000007fff007424 */ /* 0x000fe200078e00ff */
[----:B------:R-:W-:-:S04]  /*8f00*/  ISETP.GT.U32.AND P0, PT, R6, 0x7f800000, PT ;  /* 0x7f8000000600780c */ /* 0x000fc80003f04070 */
[----:B------:R-:W-:-:S09]  /*8f10*/  SEL R0, R0, 0x7c, P0 ;  /* 0x0000007c00007807 */ /* 0x000fd20000000000 */
.L_x_6647:
[----:B------:R-:W-:Y:S05]  /*8f20*/  BSYNC.RECONVERGENT B0 ;  /* 0x0000000000007941 */ /* 0x000fea0003800200 */
.L_x_6645:
[----:B------:R-:W-:-:S04]  /*8f30*/  SHF.R.U32.HI R5, RZ, 0x18, R4 ;  /* 0x00000018ff057819 */ /* 0x000fc80000011604 */
[----:B------:R-:W-:-:S05]  /*8f40*/  LOP3.LUT R5, R0, 0x80, R5, 0xf8, !PT ;  /* 0x0000008000057812 */ /* 0x000fca00078ef805 */
[----:B------:R1:W-:Y:S01]  /*8f50*/  STG.E.U8 desc[UR36][R2.64], R5 ;  /* 0x0000000502007986 */ /* 0x0003e2000c101124 */
[----:B------:R-:W-:Y:S05]  /*8f60*/  BRA `(.L_x_6618) ;  /* 0x0000000000087947 */ /* 0x000fea0003800000 */
.L_x_6639:
[----:B------:R-:W-:-:S05]  /*8f70*/  F2FP.BF16.F32.PACK_AB R4, RZ, R4 ;  /* 0x00000004ff04723e */ /* 0x000fca00000010ff */
[----:B------:R0:W-:Y:S02]  /*8f80*/  STG.E.U16 desc[UR36][R2.64], R4 ;  /* 0x0000000402007986 */ /* 0x0001e4000c101524 */
.L_x_6618:
[----:B------:R-:W-:-:S07]  /*8f90*/  IADD3 R17, PT, PT, R17, 0x80, RZ ;  /* 0x0000008011117810 */ /* 0x000fce0007ffe0ff */
.L_x_6583:
[----:B------:R-:W-:Y:S05]  /*8fa0*/  BSYNC.RECONVERGENT B7 ;  /* 0x0000000000077941 */ /* 0x000fea0003800200 */
.L_x_6582:
[----:B------:R-:W5:Y:S02]  /*8fb0*/  LDCU UR4, c[0x0][0x380] ;  /* 0x00007000ff0477ac */ /* 0x000f640008000800 */
[----:B-----5:R-:W-:-:S13]  /*8fc0*/  ISETP.GE.AND P0, PT, R17, UR4, PT ;  /* 0x0000000411007c0c */ /* 0x020fda000bf06270 */
[----:B------:R-:W-:Y:S05]  /*8fd0*/  @P0 EXIT ;  /* 0x000000000000094d */ /* 0x000fea0003800000 */
[----:B------:R-:W5:Y:S01]  /*8fe0*/  LDCU UR4, c[0x0][0x388] ;  /* 0x00007100ff0477ac */ /* 0x000f620008000800 */
[----:B0--34-:R-:W-:Y:S02]  /*8ff0*/  IMAD.MOV.U32 R0, RZ, RZ, RZ ;  /* 0x000000ffff007224 */ /* 0x019fe400078e00ff */
        /* <DEDUP_REMOVED lines=301> */
.L_x_6648:
[----:B------:R-:W0:Y:S01]  /*a2d0*/  LDCU.128 UR8, c[0x0][0x580] ;  /* 0x0000b000ff0877ac */ /* 0x000e220008000c00 */
[----:B------:R-:W-:Y:S01]  /*a2e0*/  BSSY.RECONVERGENT B6, `(.L_x_6649) ;  /* 0x00000df000067945 */ /* 0x000fe20003800200 */
[----:B------:R-:W-:-:S04]  /*a2f0*/  UPRMT UR4, UR41, 0x9910, URZ ;  /* 0x0000991029047896 */ /* 0x000fc800080000ff */
[----:B------:R-:W-:Y:S01]  /*a300*/  UISETP.GT.AND UP0, UPT, UR4, 0x9, UPT ;  /* 0x000000090400788c */ /* 0x000fe2000bf04270 */
[----:B0-----:R-:W-:Y:S02]  /*a310*/  IADD3 R16, P0, PT, R16, UR8, RZ ;  /* 0x0000000810107c10 */ /* 0x001fe4000ff1e0ff */
[----:B-12---:R-:W-:-:S03]  /*a320*/  IADD3 R2, P1, PT, R0, UR10, RZ ;  /* 0x0000000a00027c10 */ /* 0x006fc6000ff3e0ff */
        /* <DEDUP_REMOVED lines=14> */
.L_x_6653:
[----:B------:R-:W2:Y:S02]  /*a410*/  LDG.E.U8 R0, desc[UR36][R2.64] ;  /* 0x0000002402007981 */ /* 0x000ea4000c1e1100 */
[----:B--2---:R-:W-:Y:S01]  /*a420*/  I2FP.F32.U32 R0, R0 ;  /* 0x0000000000007245 */ /* 0x004fe20000201000 */
[----:B------:R-:W-:Y:S06]  /*a430*/  BRA `(.L_x_6655) ;  /* 0x0000000c00247947 */ /* 0x000fec0003800000 */
.L_x_6652:
        /* <DEDUP_REMOVED lines=9> */
.L_x_6657:
[----:B------:R-:W2:Y:S02]  /*a4d0*/  LDG.E R0, desc[UR36][R2.64] ;  /* 0x0000002402007981 */ /* 0x000ea4000c1e1900 */
[----:B--2---:R-:W-:Y:S01]  /*a4e0*/  I2FP.F32.S32 R0, R0 ;  /* 0x0000000000007245 */ /* 0x004fe20000201400 */
[----:B------:R-:W-:Y:S06]  /*a4f0*/  BRA `(.L_x_6655) ;  /* 0x0000000800f47947 */ /* 0x000fec0003800000 */
.L_x_6656:
[----:B------:R-:W2:Y:S02]  /*a500*/  LDG.E.U16 R0, desc[UR36][R2.64] ;  /* 0x0000002402007981 */ /* 0x000ea4000c1e1500 */
[----:B--2---:R-:W0:Y:S01]  /*a510*/  I2F.S16 R0, R0 ;  /* 0x0000000000007306 */ /* 0x004e220000101400 */
[----:B------:R-:W-:Y:S05]  /*a520*/  BRA `(.L_x_6655) ;  /* 0x0000000800e87947 */ /* 0x000fea0003800000 */
.L_x_6651:
        /* <DEDUP_REMOVED lines=8> */
.L_x_6659:
[----:B------:R-:W2:Y:S02]  /*a5b0*/  LDG.E.U16 R0, desc[UR36][R2.64] ;  /* 0x0000002402007981 */ /* 0x000ea4000c1e1500 */
[----:B--2---:R-:W-:Y:S01]  /*a5c0*/  HADD2.F32 R0, -RZ, R0.H0_H0 ;  /* 0x20000000ff007230 */ /* 0x004fe20000004100 */
[----:B------:R-:W-:Y:S06]  /*a5d0*/  BRA `(.L_x_6655) ;  /* 0x0000000800bc7947 */ /* 0x000fec0003800000 */
.L_x_6658:
        /* <DEDUP_REMOVED lines=8> */
.L_x_6661:
[----:B------:R-:W2:Y:S02]  /*a660*/  LDG.E.U16 R0, desc[UR36][R2.64] ;  /* 0x0000002402007981 */ /* 0x000ea4000c1e1500 */
[----:B--2---:R-:W-:Y:S01]  /*a670*/  HADD2.F32 R0, -RZ, R0.H0_H0 ;  /* 0x20000000ff007230 */ /* 0x004fe20000004100 */
[----:B------:R-:W-:Y:S06]  /*a680*/  BRA `(.L_x_6655) ;  /* 0x0000000800907947 */ /* 0x000fec0003800000 */
.L_x_6660:
[----:B------:R-:W2:Y:S01]  /*a690*/  LDG.E.64 R2, desc[UR36][R2.64] ;  /* 0x0000002402027981 */ /* 0x000ea2000c1e1b00 */
[----:B------:R-:W-:Y:S01]  /*a6a0*/  UMOV UR4, 0xf0000000 ;  /* 0xf000000000047882 */ /* 0x000fe20000000000 */
[----:B------:R-:W-:Y:S01]  /*a6b0*/  UMOV UR5, 0x380fffff ;  /* 0x380fffff00057882 */ /* 0x000fe20000000000 */
[----:B--2---:R-:W0:Y:S01]  /*a6c0*/  F2F.F32.F64 R0, R2 ;  /* 0x0000000200007310 */ /* 0x004e220000301000 */
[----:B------:R-:W-:-:S14]  /*a6d0*/  DSETP.GEU.AND P0, PT, |R2|, UR4, PT ;  /* 0x0000000402007e2a */ /* 0x000fdc000bf0e200 */
[----:B0-----:R-:W-:Y:S01]  /*a6e0*/  @!P0 FMUL R0, R0, 1.175494350822287508e-38 ;  /* 0x0080000000008820 */ /* 0x001fe20000400000 */
[----:B------:R-:W-:Y:S06]  /*a6f0*/  BRA `(.L_x_6655) ;  /* 0x0000000800747947 */ /* 0x000fec0003800000 */
.L_x_6650:
        /* <DEDUP_REMOVED lines=12> */
.L_x_6664:
[----:B------:R-:W2:Y:S01]  /*a7c0*/  LDG.E.64 R2, desc[UR36][R2.64] ;  /* 0x0000002402027981 */ /* 0x000ea2000c1e1b00 */
[----:B------:R-:W-:Y:S01]  /*a7d0*/  UMOV UR4, 0xf0000000 ;  /* 0xf000000000047882 */ /* 0x000fe20000000000 */
[----:B------:R-:W-:Y:S01]  /*a7e0*/  UMOV UR5, 0x380fffff ;  /* 0x380fffff00057882 */ /* 0x000fe20000000000 */
[----:B--2---:R-:W0:Y:S01]  /*a7f0*/  F2F.F32.F64 R0, R2 ;  /* 0x0000000200007310 */ /* 0x004e220000301000 */
[----:B------:R-:W-:-:S14]  /*a800*/  DSETP.GEU.AND P0, PT, |R2|, UR4, PT ;  /* 0x0000000402007e2a */ /* 0x000fdc000bf0e200 */
[----:B0-----:R-:W-:Y:S01]  /*a810*/  @!P0 FMUL R0, R0, 1.175494350822287508e-38 ;  /* 0x0080000000008820 */ /* 0x001fe20000400000 */
[----:B------:R-:W-:Y:S06]  /*a820*/  BRA `(.L_x_6655) ;  /* 0x0000000800287947 */ /* 0x000fec0003800000 */
.L_x_6663:
        /* <DEDUP_REMOVED lines=25> */
.L_x_6666:
        /* <DEDUP_REMOVED lines=12> */
.L_x_6665:
[----:B------:R-:W2:Y:S02]  /*aa80*/  LDG.E.U16 R0, desc[UR36][R2.64] ;  /* 0x0000002402007981 */ /* 0x000ea4000c1e1500 */
[----:B--2---:R-:W-:Y:S01]  /*aa90*/  IMAD.U32 R0, R0, 0x10000, RZ ;  /* 0x0001000000007824 */ /* 0x004fe200078e00ff */
[----:B------:R-:W-:Y:S06]  /*aaa0*/  BRA `(.L_x_6655) ;  /* 0x0000000400887947 */ /* 0x000fec0003800000 */
.L_x_6662:
        /* <DEDUP_REMOVED lines=11> */
.L_x_6669:
        /* <DEDUP_REMOVED lines=20> */
.L_x_6671:
[----:B------:R-:W-:Y:S05]  /*aca0*/  BSYNC.RECONVERGENT B0 ;  /* 0x0000000000007941 */ /* 0x000fea0003800200 */
.L_x_6670:
[----:B------:R-:W-:Y:S02]  /*acb0*/  SHF.L.U32 R0, R0, 0x14, RZ ;  /* 0x0000001400007819 */ /* 0x000fe400000006ff */
[----:B------:R-:W-:-:S04]  /*acc0*/  LEA R2, R2, 0x3b800000, 0x17 ;  /* 0x3b80000002027811 */ /* 0x000fc800078eb8ff */
[----:B------:R-:W-:Y:S01]  /*acd0*/  LOP3.LUT R0, R2, R0, R7, 0xfe, !PT ;  /* 0x0000000002007212 */ /* 0x000fe200078efe07 */
[----:B------:R-:W-:Y:S06]  /*ace0*/  BRA `(.L_x_6655) ;  /* 0x0000000000f87947 */ /* 0x000fec0003800000 */
.L_x_6668:
        /* <DEDUP_REMOVED lines=20> */
.L_x_6673:
[----:B------:R-:W-:Y:S05]  /*ae30*/  BSYNC.RECONVERGENT B0 ;  /* 0x0000000000007941 */ /* 0x000fea0003800200 */
.L_x_6672:
[----:B------:R-:W-:Y:S01]  /*ae40*/  IMAD.SHL.U32 R0, R0, 0x200000, RZ ;  /* 0x0020000000007824 */ /* 0x000fe200078e00ff */
[----:B------:R-:W-:-:S04]  /*ae50*/  LEA R2, R2, 0x37800000, 0x17 ;  /* 0x3780000002027811 */ /* 0x000fc800078eb8ff */
[----:B------:R-:W-:Y:S01]  /*ae60*/  LOP3.LUT R0, R2, R0, R7, 0xfe, !PT ;  /* 0x0000000002007212 */ /* 0x000fe200078efe07 */
[----:B------:R-:W-:Y:S06]  /*ae70*/  BRA `(.L_x_6655) ;  /* 0x0000000000947947 */ /* 0x000fec0003800000 */
.L_x_6667:
        /* <DEDUP_REMOVED lines=14> */
.L_x_6654:
        /* <DEDUP_REMOVED lines=16> */
.L_x_6676:
[----:B------:R-:W-:Y:S01]  /*b060*/  MOV R0, RZ ;  /* 0x000000ff00007202 */ /* 0x000fe20000000f00 */
[----:B------:R-:W-:Y:S06]  /*b070*/  BRA `(.L_x_6655) ;  /* 0x0000000000147947 */ /* 0x000fec0003800000 */
.L_x_6675:
[----:B------:R-:W2:Y:S02]  /*b080*/  LDG.E.64 R2, desc[UR36][R2.64] ;  /* 0x0000002402027981 */ /* 0x000ea4000c1e1b00 */
[----:B--2---:R0:W1:Y:S01]  /*b090*/  I2F.U64 R0, R2 ;  /* 0x0000000200007312 */ /* 0x0040620000301000 */
[----:B------:R-:W-:Y:S05]  /*b0a0*/  BRA `(.L_x_6655) ;  /* 0x0000000000087947 */ /* 0x000fea0003800000 */
.L_x_6674:
[----:B------:R-:W2:Y:S02]  /*b0b0*/  LDG.E R0, desc[UR36][R2.64] ;  /* 0x0000002402007981 */ /* 0x000ea4000c1e1900 */
[----:B--2---:R-:W-:-:S07]  /*b0c0*/  I2FP.F32.U32 R0, R0 ;  /* 0x0000000000007245 */ /* 0x004fce0000201000 */
.L_x_6655:
[----:B------:R-:W-:Y:S05]  /*b0d0*/  BSYNC.RECONVERGENT B6 ;  /* 0x0000000000067941 */ /* 0x000fea0003800200 */
.L_x_6649:
[C---:B01---5:R-:W-:Y:S01]  /*b0e0*/  FSETP.GT.FTZ.AND P0, PT, R0.reuse, RZ, PT ;  /* 0x000000ff0000720b */ /* 0x063fe20003f14000 */
[----:B------:R-:W-:Y:S01]  /*b0f0*/  UPRMT UR4, UR42, 0x9910, URZ ;  /* 0x000099102a047896 */ /* 0x000fe200080000ff */
[----:B------:R-:W-:Y:S01]  /*b100*/  FSETP.GEU.FTZ.AND P1, PT, R0, RZ, PT ;  /* 0x000000ff0000720b */ /* 0x000fe20003f3e000 */
[----:B--234-:R-:W-:Y:S01]  /*b110*/  IMAD.MOV.U32 R2, RZ, RZ, RZ ;  /* 0x000000ffff027224 */ /* 0x01cfe200078e00ff */
[----:B------:R-:W-:Y:S01]  /*b120*/  SEL R0, RZ, 0x1, !P0 ;  /* 0x00000001ff007807 */ /* 0x000fe20004000000 */
[----:B------:R-:W-:-:S08]  /*b130*/  UISETP.GT.AND UP0, UPT, UR4, 0x9, UPT ;  /* 0x000000090400788c */ /* 0x000fd0000bf04270 */
[----:B------:R-:W-:Y:S02]  /*b140*/  @!P0 IADD3 R2, PT, PT, RZ, -0x1, RZ ;  /* 0xffffffffff028810 */ /* 0x000fe40007ffe0ff */
[----:B------:R-:W-:-:S05]  /*b150*/  @P1 IMAD.MOV R2, RZ, RZ, R0 ;  /* 0x000000ffff021224 */ /* 0x000fca00078e0200 */
[----:B------:R-:W-:Y:S01]  /*b160*/  I2FP.F32.S32 R2, R2 ;  /* 0x0000000200027245 */ /* 0x000fe20000201400 */
        /* <DEDUP_REMOVED lines=10> */
[----:B0-----:R-:W-:Y:S01]  /*b210*/  STG.E.U8 desc[UR36][R16.64], R3 ;  /* 0x0000000310007986 */ /* 0x001fe2000c101124 */
[----:B------:R-:W-:Y:S05]  /*b220*/  EXIT ;  /* 0x000000000000794d */ /* 0x000fea0003800000 */
.L_x_6680:
[----:B------:R-:W0:Y:S02]  /*b230*/  F2I.S64.TRUNC R2, R2 ;  /* 0x0000000200027311 */ /* 0x000e24000020d900 */
[----:B0-----:R-:W-:-:S05]  /*b240*/  MOV R5, R2 ;  /* 0x0000000200057202 */ /* 0x001fca0000000f00 */
[----:B------:R-:W-:Y:S01]  /*b250*/  STG.E.U8 desc[UR36][R16.64], R5 ;  /* 0x0000000510007986 */ /* 0x000fe2000c101124 */
[----:B------:R-:W-:Y:S05]  /*b260*/  EXIT ;  /* 0x000000000000794d */ /* 0x000fea0003800000 */
.L_x_6679:
[----:B------:R-:W-:-:S09]  /*b270*/  UISETP.NE.AND UP0, UPT, UR4, 0x2, UPT ;  /* 0x000000020400788c */ /* 0x000fd2000bf05270 */
[----:B------:R-:W-:Y:S05]  /*b280*/  BRA.U !UP0, `(.L_x_6682) ;  /* 0x0000000108287547 */ /* 0x000fea000b800000 */
[----:B------:R-:W-:-:S09]  /*b290*/  UISETP.NE.AND UP0, UPT, UR4, 0x3, UPT ;  /* 0x000000030400788c */ /* 0x000fd2000bf05270 */
[----:B------:R-:W-:Y:S05]  /*b2a0*/  BRA.U !UP0, `(.L_x_6683) ;  /* 0x0000000108147547 */ /* 0x000fea000b800000 */
[----:B------:R-:W-:-:S09]  /*b2b0*/  UISETP.NE.AND UP0, UPT, UR4, 0x4, UPT ;  /* 0x000000040400788c */ /* 0x000fd2000bf05270 */
[----:B------:R-:W-:Y:S05]  /*b2c0*/  BRA.U UP0, `(.L_x_6681) ;  /* 0x0000000900387547 */ /* 0x000fea000b800000 */
[----:B------:R-:W0:Y:S02]  /*b2d0*/  F2I.S64.TRUNC R2, R2 ;  /* 0x0000000200027311 */ /* 0x000e24000020d900 */
[----:B0-----:R-:W-:Y:S01]  /*b2e0*/  STG.E.64 desc[UR36][R16.64], R2 ;  /* 0x0000000210007986 */ /* 0x001fe2000c101b24 */
[----:B------:R-:W-:Y:S05]  /*b2f0*/  EXIT ;  /* 0x000000000000794d */ /* 0x000fea0003800000 */
.L_x_6683:
[----:B------:R-:W0:Y:S02]  /*b300*/  F2I.FTZ.TRUNC.NTZ R3, R2 ;  /* 0x0000000200037305 */ /* 0x000e24000021f100 */
[----:B0-----:R-:W-:Y:S01]  /*b310*/  STG.E desc[UR36][R16.64], R3 ;  /* 0x0000000310007986 */ /* 0x001fe2000c101924 */
[----:B------:R-:W-:Y:S05]  /*b320*/  EXIT ;  /* 0x000000000000794d */ /* 0x000fea0003800000 */
.L_x_6682:
[----:B------:R-:W0:Y:S02]  /*b330*/  F2I.FTZ.TRUNC.NTZ R3, R2 ;  /* 0x0000000200037305 */ /* 0x000e24000021f100 */
[----:B0-----:R-:W-:Y:S01]  /*b340*/  STG.E.U16 desc[UR36][R16.64], R3 ;  /* 0x0000000310007986 */ /* 0x001fe2000c101524 */
[----:B------:R-:W-:Y:S05]  /*b350*/  EXIT ;  /* 0x000000000000794d */ /* 0x000fea0003800000 */
.L_x_6678:
[----:B------:R-:W-:-:S09]  /*b360*/  UISETP.GT.AND UP0, UPT, UR4, 0x6, UPT ;  /* 0x000000060400788c */ /* 0x000fd2000bf04270 */
[----:B------:R-:W-:Y:S05]  /*b370*/  BRA.U UP0, `(.L_x_6684) ;  /* 0x0000000100247547 */ /* 0x000fea000b800000 */
[----:B------:R-:W-:-:S09]  /*b380*/  UISETP.NE.AND UP0, UPT, UR4, 0x5, UPT ;  /* 0x000000050400788c */ /* 0x000fd2000bf05270 */
[----:B------:R-:W-:Y:S05]  /*b390*/  BRA.U !UP0, `(.L_x_6685) ;  /* 0x0000000108107547 */ /* 0x000fea000b800000 */
[----:B------:R-:W-:-:S09]  /*b3a0*/  UISETP.NE.AND UP0, UPT, UR4, 0x6, UPT ;  /* 0x000000060400788c */ /* 0x000fd2000bf05270 */
[----:B------:R-:W-:Y:S05]  /*b3b0*/  BRA.U UP0, `(.L_x_6681) ;  /* 0x0000000500fc7547 */ /* 0x000fea000b800000 */
[----:B------:R-:W-:Y:S01]  /*b3c0*/  STG.E desc[UR36][R16.64], R2 ;  /* 0x0000000210007986 */ /* 0x000fe2000c101924 */
[----:B------:R-:W-:Y:S05]  /*b3d0*/  EXIT ;  /* 0x000000000000794d */ /* 0x000fea0003800000 */
.L_x_6685:
[----:B------:R-:W-:-:S05]  /*b3e0*/  F2FP.F16.F32.PACK_AB R2, RZ, R2 ;  /* 0x00000002ff02723e */ /* 0x000fca00000000ff */
[----:B------:R-:W-:Y:S01]  /*b3f0*/  STG.E.U16 desc[UR36][R16.64], R2 ;  /* 0x0000000210007986 */ /* 0x000fe2000c101524 */
[----:B------:R-:W-:Y:S05]  /*b400*/  EXIT ;  /* 0x000000000000794d */ /* 0x000fea0003800000 */
.L_x_6684:
        /* <DEDUP_REMOVED lines=9> */
.L_x_6687:
[----:B------:R-:W-:-:S04]  /*b4a0*/  F2FP.F16.F32.PACK_AB R3, RZ, R2 ;  /* 0x00000002ff03723e */ /* 0x000fc800000000ff */
[----:B------:R-:W-:-:S05]  /*b4b0*/  PRMT R3, R3, 0x5410, RZ ;  /* 0x0000541003037816 */ /* 0x000fca00000000ff */
[----:B------:R-:W-:Y:S01]  /*b4c0*/  STG.E desc[UR36][R16.64], R3 ;  /* 0x0000000310007986 */ /* 0x000fe2000c101924 */
[----:B------:R-:W-:Y:S05]  /*b4d0*/  EXIT ;  /* 0x000000000000794d */ /* 0x000fea0003800000 */
.L_x_6686:
[----:B------:R-:W-:-:S06]  /*b4e0*/  FMUL.FTZ R2, R2, 1 ;  /* 0x3f80000002027820 */ /* 0x000fcc0000410000 */
[----:B------:R-:W0:Y:S02]  /*b4f0*/  F2F.F64.F32 R2, R2 ;  /* 0x0000000200027310 */ /* 0x000e240000201800 */
[----:B0-----:R-:W-:Y:S01]  /*b500*/  STG.E.64 desc[UR36][R16.64], R2 ;  /* 0x0000000210007986 */ /* 0x001fe2000c101b24 */
[----:B------:R-:W-:Y:S05]  /*b510*/  EXIT ;  /* 0x000000000000794d */ /* 0x000fea0003800000 */
.L_x_6677:
        /* <DEDUP_REMOVED lines=11> */
[----:B0-----:R-:W-:Y:S01]  /*b5d0*/  STG.E.U16 desc[UR36][R16.64], R3 ;  /* 0x0000000310007986 */ /* 0x001fe2000c101524 */
[----:B------:R-:W-:Y:S05]  /*b5e0*/  EXIT ;  /* 0x000000000000794d */ /* 0x000fea0003800000 */
.L_x_6691:
        /* <DEDUP_REMOVED lines=16> */
.L_x_6694:
[----:B------:R-:W-:-:S04]  /*b6f0*/  SHF.R.U32.HI R2, RZ, 0x18, R2 ;  /* 0x00000018ff027819 */ /* 0x000fc80000011602 */
[----:B------:R-:W-:-:S04]  /*b700*/  LOP3.LUT R2, R3, 0x80, R2, 0xf8, !PT ;  /* 0x0000008003027812 */ /* 0x000fc800078ef802 */
[----:B------:R-:W-:-:S07]  /*b710*/  PRMT R8, R2, 0x7610, R8 ;  /* 0x0000761002087816 */ /* 0x000fce0000000008 */
.L_x_6693:
[----:B------:R-:W-:Y:S05]  /*b720*/  BSYNC.RECONVERGENT B0 ;  /* 0x0000000000007941 */ /* 0x000fea0003800200 */
.L_x_6692:
[----:B------:R-:W-:Y:S01]  /*b730*/  STG.E.U8 desc[UR36][R16.64], R8 ;  /* 0x0000000810007986 */ /* 0x000fe2000c101124 */
[----:B------:R-:W-:Y:S05]  /*b740*/  EXIT ;  /* 0x000000000000794d */ /* 0x000fea0003800000 */
.L_x_6690:
        /* <DEDUP_REMOVED lines=16> */
.L_x_6697:
[----:B------:R-:W-:-:S04]  /*b850*/  SHF.R.U32.HI R2, RZ, 0x18, R2 ;  /* 0x00000018ff027819 */ /* 0x000fc80000011602 */
[----:B------:R-:W-:-:S04]  /*b860*/  LOP3.LUT R3, R3, 0x80, R2, 0xf8, !PT ;  /* 0x0000008003037812 */ /* 0x000fc800078ef802 */
[----:B------:R-:W-:-:S07]  /*b870*/  PRMT R8, R3, 0x7610, R8 ;  /* 0x0000761003087816 */ /* 0x000fce0000000008 */
.L_x_6696:
[----:B------:R-:W-:Y:S05]  /*b880*/  BSYNC.RECONVERGENT B0 ;  /* 0x0000000000007941 */ /* 0x000fea0003800200 */
.L_x_6695:
[----:B------:R-:W-:Y:S01]  /*b890*/  STG.E.U8 desc[UR36][R16.64], R8 ;  /* 0x0000000810007986 */ /* 0x000fe2000c101124 */
[----:B------:R-:W-:Y:S05]  /*b8a0*/  EXIT ;  /* 0x000000000000794d */ /* 0x000fea0003800000 */
.L_x_6689:
        /* <DEDUP_REMOVED lines=21> */
.L_x_6699:
[----:B------:R-:W0:Y:S02]  /*ba00*/  F2I.U64.TRUNC R2, R2 ;  /* 0x0000000200027311 */ /* 0x000e24000020d800 */
[----:B0-----:R-:W-:Y:S01]  /*ba10*/  STG.E.64 desc[UR36][R16.64], R2 ;  /* 0x0000000210007986 */ /* 0x001fe2000c101b24 */
[----:B------:R-:W-:Y:S05]  /*ba20*/  EXIT ;  /* 0x000000000000794d */ /* 0x000fea0003800000 */
.L_x_6698:
[----:B------:R-:W0:Y:S02]  /*ba30*/  F2I.FTZ.U32.TRUNC.NTZ R3, R2 ;  /* 0x0000000200037305 */ /* 0x000e24000021f000 */
[----:B0-----:R-:W-:Y:S01]  /*ba40*/  STG.E desc[UR36][R16.64], R3 ;  /* 0x0000000310007986 */ /* 0x001fe2000c101924 */
[----:B------:R-:W-:Y:S05]  /*ba50*/  EXIT ;  /* 0x000000000000794d */ /* 0x000fea0003800000 */
.L_x_6688:
        /* <DEDUP_REMOVED lines=8> */
[----:B------:R-:W-:Y:S01]  /*bae0*/  STG.E.U8 desc[UR36][R16.64], R3 ;  /* 0x0000000310007986 */ /* 0x000fe2000c101124 */
[----:B------:R-:W-:Y:S05]  /*baf0*/  EXIT ;  /* 0x000000000000794d */ /* 0x000fea0003800000 */
.L_x_6701:
[----:B------:R-:W-:Y:S01]  /*bb00*/  FMUL.FTZ R4, R2, 1 ;  /* 0x3f80000002047820 */ /* 0x000fe20000410000 */
[----:B------:R-:W-:-:S05]  /*bb10*/  CS2R R6, SRZ ;  /* 0x0000000000067805 */ /* 0x000fca000001ff00 */
[----:B------:R-:W0:Y:S02]  /*bb20*/  F2F.F64.F32 R4, R4 ;  /* 0x0000000400047310 */ /* 0x000e240000201800 */
[----:B0-----:R-:W-:Y:S01]  /*bb30*/  STG.E.128 desc[UR36][R16.64], R4 ;  /* 0x0000000410007986 */ /* 0x001fe2000c101d24 */
[----:B------:R-:W-:Y:S05]  /*bb40*/  EXIT ;  /* 0x000000000000794d */ /* 0x000fea0003800000 */
.L_x_6700:
[----:B------:R-:W-:-:S09]  /*bb50*/  UISETP.NE.AND UP0, UPT, UR4, 0xf, UPT ;  /* 0x0000000f0400788c */ /* 0x000fd2000bf05270 */
[----:B------:R-:W-:Y:S05]  /*bb60*/  BRA.U !UP0, `(.L_x_6702) ;  /* 0x0000000108e07547 */ /* 0x000fea000b800000 */
[----:B------:R-:W-:-:S09]  /*bb70*/  UISETP.NE.AND UP0, UPT, UR4, 0x17, UPT ;  /* 0x000000170400788c */ /* 0x000fd2000bf05270 */
[----:B------:R-:W-:Y:S05]  /*bb80*/  BRA.U !UP0, `(.L_x_6703) ;  /* 0x00000001088c7547 */ /* 0x000fea000b800000 */
[----:B------:R-:W-:-:S09]  /*bb90*/  UISETP.NE.AND UP0, UPT, UR4, 0x18, UPT ;  /* 0x000000180400788c */ /* 0x000fd2000bf05270 */
[----:B------:R-:W-:Y:S05]  /*bba0*/  BRA.U !UP0, `(.L_x_6704) ;  /* 0x0000000108447547 */ /* 0x000fea000b800000 */
.L_x_6681:
        /* <DEDUP_REMOVED lines=16> */
.L_x_6705:
[----:B------:R-:W-:Y:S05]  /*bcb0*/  EXIT ;  /* 0x000000000000794d */ /* 0x000fea0003800000 */
.L_x_6704:
        /* <DEDUP_REMOVED lines=12> */
.L_x_6707:
[----:B------:R-:W-:Y:S05]  /*bd80*/  BSYNC.RECONVERGENT B0 ;  /* 0x0000000000007941 */ /* 0x000fea0003800200 */
.L_x_6706:
[----:B------:R-:W-:-:S05]  /*bd90*/  LOP3.LUT R3, R0, 0x80, R5, 0xf8, !PT ;  /* 0x0000008000037812 */ /* 0x000fca00078ef805 */
[----:B------:R-:W-:Y:S01]  /*bda0*/  STG.E.U8 desc[UR36][R16.64], R3 ;  /* 0x0000000310007986 */ /* 0x000fe2000c101124 */
[----:B------:R-:W-:Y:S05]  /*bdb0*/  EXIT ;  /* 0x000000000000794d */ /* 0x000fea0003800000 */
.L_x_6703:
        /* <DEDUP_REMOVED lines=11> */
.L_x_6709:
[----:B------:R-:W-:Y:S01]  /*be70*/  HFMA2 R0, -RZ, RZ, 0, 7.569789886474609375e-06 ;  /* 0x0000007fff007431 */ /* 0x000fe200000001ff */
[----:B------:R-:W-:-:S04]  /*be80*/  ISETP.GT.U32.AND P0, PT, R4, 0x7f800000, PT ;  /* 0x7f8000000400780c */ /* 0x000fc80003f04070 */
[----:B------:R-:W-:-:S09]  /*be90*/  SEL R0, R0, 0x7c, P0 ;  /* 0x0000007c00007807 */ /* 0x000fd20000000000 */
.L_x_6710:
[----:B------:R-:W-:Y:S05]  /*bea0*/  BSYNC.RECONVERGENT B0 ;  /* 0x0000000000007941 */ /* 0x000fea0003800200 */
.L_x_6708:
[----:B------:R-:W-:-:S04]  /*beb0*/  SHF.R.U32.HI R3, RZ, 0x18, R2 ;  /* 0x00000018ff037819 */ /* 0x000fc80000011602 */
[----:B------:R-:W-:-:S05]  /*bec0*/  LOP3.LUT R3, R0, 0x80, R3, 0xf8, !PT ;  /* 0x0000008000037812 */ /* 0x000fca00078ef803 */
[----:B------:R-:W-:Y:S01]  /*bed0*/  STG.E.U8 desc[UR36][R16.64], R3 ;  /* 0x0000000310007986 */ /* 0x000fe2000c101124 */
[----:B------:R-:W-:Y:S05]  /*bee0*/  EXIT ;  /* 0x000000000000794d */ /* 0x000fea0003800000 */
.L_x_6702:
[----:B------:R-:W-:-:S05]  /*bef0*/  F2FP.BF16.F32.PACK_AB R2, RZ, R2 ;  /* 0x00000002ff02723e */ /* 0x000fca00000010ff */
[----:B------:R-:W-:Y:S01]  /*bf00*/  STG.E.U16 desc[UR36][R16.64], R2 ;  /* 0x0000000210007986 */ /* 0x000fe2000c101524 */
[----:B------:R-:W-:Y:S05]  /*bf10*/  EXIT ;  /* 0x000000000000794d */ /* 0x000fea0003800000 */
.L_x_6711:
        /* <DEDUP_REMOVED lines=14> */
.L_x_23673:


//--------------------- .text._ZN2at6native27unrolled_elementwise_kernelIZZZNS0_16sign_kernel_cudaERNS_18TensorIteratorBaseEENKUlvE_clEvENKUlvE5_clEvEUlfE_St5arrayIPcLm2EELi4E23TrivialOffsetCalculatorILi1EjESB_NS0_6memory12LoadWithCastILi1EEENSC_13StoreWithCastILi1EEEEEviT_T0_T2_T3_T4_T5_ --------------------------
	.section	.text._ZN2at6native27unrolled_elementwise_kernelIZZZNS0_16sign_kernel_cudaERNS_18TensorIteratorBaseEENKUlvE_clEvENKUlvE5_clEvEUlfE_St5arrayIPcLm2EELi4E23TrivialOffsetCalculatorILi1EjESB_NS0_6memory12LoadWithCastILi1EEENSC_13StoreWithCastILi1EEEEEviT_T0_T2_T3_T4_T5_,"ax",@progbits
	.align	128
        .global         _ZN2at6native27unrolled_elementwise_kernelIZZZNS0_16sign_kernel_cudaERNS_18TensorIteratorBaseEENKUlvE_clEvENKUlvE5_clEvEUlfE_St5arrayIPcLm2EELi4E23TrivialOffsetCalculatorILi1EjESB_NS0_6memory12LoadWithCastILi1EEENSC_13StoreWithCastILi1EEEEEviT_T0_T2_T3_T4_T5_
        .type           _ZN2at6native27unrolled_elementwise_kernelIZZZNS0_16sign_kernel_cudaERNS_18TensorIteratorBaseEENKUlvE_clEvENKUlvE5_clEvEUlfE_St5arrayIPcLm2EELi4E23TrivialOffsetCalculatorILi1EjESB_NS0_6memory12LoadWithCastILi1EEENSC_13StoreWithCastILi1EEEEEviT_T0_T2_T3_T4_T5_,@function
        .size           _ZN2at6native27unrolled_elementwise_kernelIZZZNS0_16sign_kernel_cudaERNS_18TensorIteratorBaseEENKUlvE_clEvENKUlvE5_clEvEUlfE_St5arrayIPcLm2EELi4E23TrivialOffsetCalculatorILi1EjESB_NS0_6memory12LoadWithCastILi1EEENSC_13StoreWithCastILi1EEEEEviT_T0_T2_T3_T4_T5_,(.L_x_23674 - _ZN2at6native27unrolled_elementwise_kernelIZZZNS0_16sign_kernel_cudaERNS_18TensorIteratorBaseEENKUlvE_clEvENKUlvE5_clEvEUlfE_St5arrayIPcLm2EELi4E23TrivialOffsetCalculatorILi1EjESB_NS0_6memory12LoadWithCastILi1EEENSC_13StoreWithCastILi1EEEEEviT_T0_T2_T3_T4_T5_)
        .other          _ZN2at6native27unrolled_elementwise_kernelIZZZNS0_16sign_kernel_cudaERNS_18TensorIteratorBaseEENKUlvE_clEvENKUlvE5_clEvEUlfE_St5arrayIPcLm2EELi4E23TrivialOffsetCalculatorILi1EjESB_NS0_6memory12LoadWithCastILi1EEENSC_13StoreWithCastILi1EEEEEviT_T0_T2_T3_T4_T5_,@"STO_CUDA_ENTRY STV_DEFAULT"
_ZN2at6native27unrolled_elementwise_kernelIZZZNS0_16sign_kernel_cudaERNS_18TensorIteratorBaseEENKUlvE_clEvENKUlvE5_clEvEUlfE_St5arrayIPcLm2EELi4E23TrivialOffsetCalculatorILi1EjESB_NS0_6memory12LoadWithCastILi1EEENSC_13StoreWithCastILi1EEEEEviT_T0_T2_T3_T4_T5_:
.text._ZN2at6native27unrolled_elementwise_kernelIZZZNS0_16sign_kernel_cudaERNS_18TensorIteratorBaseEENKUlvE_clEvENKUlvE5_clEvEUlfE_St5arrayIPcLm2EELi4E23TrivialOffsetCalculatorILi1EjESB_NS0_6memory12LoadWithCastILi1EEENSC_13StoreWithCastILi1EEEEEviT_T0_T2_T3_T4_T5_:
        /* <DEDUP_REMOVED lines=33> */
.L_x_6718:
[----:B------:R-:W2:Y:S02]  /*0210*/  LDG.E.U8 R4, desc[UR36][R4.64] ;  /* 0x0000002404047981 */ /* 0x000ea4000c1e1100 */
[----:B--2---:R-:W-:Y:S01]  /*0220*/  I2FP.F32.U32 R16, R4 ;  /* 0x0000000400107245 */ /* 0x004fe20000201000 */
[----:B------:R-:W-:Y:S06]  /*0230*/  BRA `(.L_x_6720) ;  /* 0x0000000c00287947 */ /* 0x000fec0003800000 */
.L_x_6717:
        /* <DEDUP_REMOVED lines=9> */
.L_x_6722:
[----:B------:R-:W2:Y:S02]  /*02d0*/  LDG.E R4, desc[UR36][R4.64] ;  /* 0x0000002404047981 */ /* 0x000ea4000c1e1900 */
[----:B--2---:R-:W-:Y:S01]  /*02e0*/  I2FP.F32.S32 R16, R4 ;  /* 0x0000000400107245 */ /* 0x004fe20000201400 */
[----:B------:R-:W-:Y:S06]  /*02f0*/  BRA `(.L_x_6720) ;  /* 0x0000000800f87947 */ /* 0x000fec0003800000 */
.L_x_6721:
[----:B------:R-:W2:Y:S02]  /*0300*/  LDG.E.U16 R4, desc[UR36][R4.64] ;  /* 0x0000002404047981 */ /* 0x000ea4000c1e1500 */
[----:B--2---:R2:W3:Y:S01]  /*0310*/  I2F.S16 R16, R4 ;  /* 0x0000000400107306 */ /* 0x0044e20000101400 */
[----:B------:R-:W-:Y:S05]  /*0320*/  BRA `(.L_x_6720) ;  /* 0x0000000800ec7947 */ /* 0x000fea0003800000 */
.L_x_6716:
        /* <DEDUP_REMOVED lines=8> */
.L_x_6724:
[----:B------:R-:W2:Y:S02]  /*03b0*/  LDG.E.U16 R4, desc[UR36][R4.64] ;  /* 0x0000002404047981 */ /* 0x000ea4000c1e1500 */
[----:B--2---:R-:W-:Y:S01]  /*03c0*/  HADD2.F32 R16, -RZ, R4.H0_H0 ;  /* 0x20000004ff107230 */ /* 0x004fe20000004100 */
[----:B------:R-:W-:Y:S06]  /*03d0*/  BRA `(.L_x_6720) ;  /* 0x0000000800c07947 */ /* 0x000fec0003800000 */
.L_x_6723:
        /* <DEDUP_REMOVED lines=8> */
.L_x_6726:
[----:B------:R-:W2:Y:S02]  /*0460*/  LDG.E.U16 R4, desc[UR36][R4.64] ;  /* 0x0000002404047981 */ /* 0x000ea4000c1e1500 */
[----:B--2---:R-:W-:Y:S01]  /*0470*/  HADD2.F32 R16, -RZ, R4.H0_H0 ;  /* 0x20000004ff107230 */ /* 0x004fe20000004100 */
[----:B------:R-:W-:Y:S06]  /*0480*/  BRA `(.L_x_6720) ;  /* 0x0000000800947947 */ /* 0x000fec0003800000 */
.L_x_6725:
[----:B------:R-:W2:Y:S01]  /*0490*/  LDG.E.64 R4, desc[UR36][R4.64] ;  /* 0x0000002404047981 */ /* 0x000ea2000c1e1b00 */
[----:B------:R-:W-:Y:S01]  /*04a0*/  UMOV UR4, 0xf0000000 ;  /* 0xf000000000047882 */ /* 0x000fe20000000000 */
[----:B------:R-:W-:Y:S01]  /*04b0*/  UMOV UR5, 0x380fffff ;  /* 0x380fffff00057882 */ /* 0x000fe20000000000 */
[----:B--2---:R-:W0:Y:S01]  /*04c0*/  F2F.F32.F64 R16, R4 ;  /* 0x0000000400107310 */ /* 0x004e220000301000 */
[----:B------:R-:W-:-:S14]  /*04d0*/  DSETP.GEU.AND P0, PT, |R4|, UR4, PT ;  /* 0x0000000404007e2a */ /* 0x000fdc000bf0e200 */
[----:B0-----:R-:W-:Y:S01]  /*04e0*/  @!P0 FMUL R16, R16, 1.175494350822287508e-38 ;  /* 0x0080000010108820 */ /* 0x001fe20000400000 */
[----:B------:R-:W-:Y:S06]  /*04f0*/  BRA `(.L_x_6720) ;  /* 0x0000000800787947 */ /* 0x000fec0003800000 */
.L_x_6715:
        /* <DEDUP_REMOVED lines=12> */
.L_x_6729:
[----:B------:R-:W2:Y:S01]  /*05c0*/  LDG.E.64 R4, desc[UR36][R4.64] ;  /* 0x0000002404047981 */ /* 0x000ea2000c1e1b00 */
[----:B------:R-:W-:Y:S01]  /*05d0*/  UMOV UR4, 0xf0000000 ;  /* 0xf000000000047882 */ /* 0x000fe20000000000 */
[----:B------:R-:W-:Y:S01]  /*05e0*/  UMOV UR5, 0x380fffff ;  /* 0x380fffff00057882 */ /* 0x000fe20000000000 */
[----:B--2---:R-:W0:Y:S01]  /*05f0*/  F2F.F32.F64 R16, R4 ;  /* 0x0000000400107310 */ /* 0x004e220000301000 */
[----:B------:R-:W-:-:S14]  /*0600*/  DSETP.GEU.AND P0, PT, |R4|, UR4, PT ;  /* 0x0000000404007e2a */ /* 0x000fdc000bf0e200 */
[----:B0-----:R-:W-:Y:S01]  /*0610*/  @!P0 FMUL R16, R16, 1.175494350822287508e-38 ;  /* 0x0080000010108820 */ /* 0x001fe20000400000 */
[----:B------:R-:W-:Y:S06]  /*0620*/  BRA `(.L_x_6720) ;  /* 0x00000008002c7947 */ /* 0x000fec0003800000 */
.L_x_6728:
        /* <DEDUP_REMOVED lines=25> */
.L_x_6731:
        /* <DEDUP_REMOVED lines=13> */
.L_x_6730:
[----:B------:R-:W2:Y:S02]  /*0890*/  LDG.E.U16 R4, desc[UR36][R4.64] ;  /* 0x0000002404047981 */ /* 0x000ea4000c1e1500 */
[----:B--2---:R-:W-:Y:S01]  /*08a0*/  IMAD.U32 R16, R4, 0x10000, RZ ;  /* 0x0001000004107824 */ /* 0x004fe200078e00ff */
[----:B------:R-:W-:Y:S06]  /*08b0*/  BRA `(.L_x_6720) ;  /* 0x0000000400887947 */ /* 0x000fec0003800000 */
.L_x_6727:
        /* <DEDUP_REMOVED lines=11> */
.L_x_6734:
        /* <DEDUP_REMOVED lines=20> */
.L_x_6736:
[----:B------:R-:W-:Y:S05]  /*0ab0*/  BSYNC.RECONVERGENT B0 ;  /* 0x0000000000007941 */ /* 0x000fea0003800200 */
.L_x_6735:
[----:B------:R-:W-:Y:S01]  /*0ac0*/  IMAD.SHL.U32 R0, R0, 0x100000, RZ ;  /* 0x0010000000007824 */ /* 0x000fe200078e00ff */
[----:B------:R-:W-:-:S04]  /*0ad0*/  LEA R3, R3, 0x3b800000, 0x17 ;  /* 0x3b80000003037811 */ /* 0x000fc800078eb8ff */
[----:B------:R-:W-:Y:S01]  /*0ae0*/  LOP3.LUT R16, R3, R0, R7, 0xfe, !PT ;  /* 0x0000000003107212 */ /* 0x000fe200078efe07 */
[----:B------:R-:W-:Y:S06]  /*0af0*/  BRA `(.L_x_6720) ;  /* 0x0000000000f87947 */ /* 0x000fec0003800000 */
.L_x_6733:
        /* <DEDUP_REMOVED lines=20> */
.L_x_6738:
[----:B------:R-:W-:Y:S05]  /*0c40*/  BSYNC.RECONVERGENT B0 ;  /* 0x0000000000007941 */ /* 0x000fea0003800200 */
.L_x_6737:
[----:B------:R-:W-:Y:S01]  /*0c50*/  IMAD.SHL.U32 R0, R0, 0x200000, RZ ;  /* 0x0020000000007824 */ /* 0x000fe200078e00ff */
[----:B------:R-:W-:-:S04]  /*0c60*/  LEA R3, R3, 0x37800000, 0x17 ;  /* 0x3780000003037811 */ /* 0x000fc800078eb8ff */
[----:B------:R-:W-:Y:S01]  /*0c70*/  LOP3.LUT R16, R3, R0, R7, 0xfe, !PT ;  /* 0x0000000003107212 */ /* 0x000fe200078efe07 */
[----:B------:R-:W-:Y:S06]  /*0c80*/  BRA `(.L_x_6720) ;  /* 0x0000000000947947 */ /* 0x000fec0003800000 */
.L_x_6732:
[----:B------:R-:W-:-:S09]  /*0c90*/  UISETP.NE.AND UP0, UPT, UR4, 0x1c, UPT ;  /* 0x0000001c0400788c */ /* 0x000fd2000bf05270 */
[----:B------:R-:W-:Y:S05]  /*0ca0*/  BRA.U !UP0, `(.L_x_6739) ;  /* 0x0000000108847547 */ /* 0x000fea000b800000 */
[----:B------:R-:W-:-:S09]  /*0cb0*/  UISETP.NE.AND UP0, UPT, UR4, 0x1d, UPT ;  /* 0x0000001d0400788c */ /* 0x000fd2000bf05270 */
[----:B------:R-:W-:Y:S05]  /*0cc0*/  BRA.U !UP0, `(.L_x_6740) ;  /* 0x0000000108707547 */ /* 0x000fea000b800000 */
[----:B------:R-:W-:-:S09]  /*0cd0*/  UISETP.NE.AND UP0, UPT, UR4, 0x2c, UPT ;  /* 0x0000002c0400788c */ /* 0x000fd2000bf05270 */
[----:B------:R-:W-:Y:S05]  /*0ce0*/  BRA.U !UP0, `(.L_x_6741) ;  /* 0x0000000108487547 */ /* 0x000fea000b800000 */
.L_x_6719:
        /* <DEDUP_REMOVED lines=16> */
.L_x_6742:
[----:B------:R-:W-:Y:S01]  /*0df0*/  IMAD.MOV.U32 R16, RZ, RZ, RZ ;  /* 0x000000ffff107224 */ /* 0x000fe200078e00ff */
[----:B------:R-:W-:Y:S06]  /*0e00*/  BRA `(.L_x_6720) ;  /* 0x0000000000347947 */ /* 0x000fec0003800000 */
.L_x_6741:
        /* <DEDUP_REMOVED lines=8> */
.L_x_6740:
[----:B------:R-:W2:Y:S02]  /*0e90*/  LDG.E.64 R4, desc[UR36][R4.64] ;  /* 0x0000002404047981 */ /* 0x000ea4000c1e1b00 */
[----:B--2---:R0:W1:Y:S01]  /*0ea0*/  I2F.U64 R16, R4 ;  /* 0x0000000400107312 */ /* 0x0040620000301000 */
[----:B------:R-:W-:Y:S05]  /*0eb0*/  BRA `(.L_x_6720) ;  /* 0x0000000000087947 */ /* 0x000fea0003800000 */
.L_x_6739:
[----:B------:R-:W2:Y:S02]  /*0ec0*/  LDG.E R4, desc[UR36][R4.64] ;  /* 0x0000002404047981 */ /* 0x000ea4000c1e1900 */
[----:B--2---:R-:W-:-:S07]  /*0ed0*/  I2FP.F32.U32 R16, R4 ;  /* 0x0000000400107245 */ /* 0x004fce0000201000 */
.L_x_6720:
[----:B------:R-:W-:Y:S05]  /*0ee0*/  BSYNC.RECONVERGENT B6 ;  /* 0x0000000000067941 */ /* 0x000fea0003800200 */
.L_x_6714:
[----:B------:R-:W-:-:S07]  /*0ef0*/  VIADD R24, R25, 0x80 ;  /* 0x0000008019187836 */ /* 0x000fce0000000000 */
.L_x_6713:
[----:B------:R-:W-:Y:S05]  /*0f00*/  BSYNC.RECONVERGENT B7 ;  /* 0x0000000000077941 */ /* 0x000fea0003800200 */
.L_x_6712:
[----:B------:R-:W-:Y:S01]  /*0f10*/  ISETP.GE.AND P0, PT, R24, R17, PT ;  /* 0x000000111800720c */ /* 0x000fe20003f06270 */
[----:B------:R-:W-:Y:S01]  /*0f20*/  BSSY.RECONVERGENT B7, `(.L_x_6743) ;  /* 0x00000e7000077945 */ /* 0x000fe20003800200 */
[----:B------:R-:W-:-:S11]  /*0f30*/  IMAD.MOV.U32 R18, RZ, RZ, RZ ;  /* 0x000000ffff127224 */ /* 0x000fd600078e00ff */
[----:B------:R-:W-:Y:S05]  /*0f40*/  @P0 BRA `(.L_x_6744) ;  /* 0x0000000c00900947 */ /* 0x000fea0003800000 */
[----:B0-2-4-:R-:W0:Y:S01]  /*0f50*/  LDC.64 R4, c[0x0][0x390] ;  /* 0x0000e400ff047b82 */ /* 0x015e220000000a00 */
[----:B------:R-:W2:Y:S01]  /*0f60*/  LDCU UR5, c[0x0][0x3a0] ;  /* 0x00007400ff0577ac */ /* 0x000ea20008000800 */
[----:B------:R-:W-:Y:S01]  /*0f70*/  IMAD R0, R2, 0x200, R24 ;  /* 0x0000020002007824 */ /* 0x000fe200078e0218 */
[----:B------:R-:W-:Y:S01]  /*0f80*/  BSSY.RECONVERGENT B6, `(.L_x_6745) ;  /* 0x00000df000067945 */ /* 0x000fe20003800200 */
[----:B------:R-:W-:-:S04]  /*0f90*/  UPRMT UR4, UR38, 0x9910, URZ ;  /* 0x0000991026047896 */ /* 0x000fc800080000ff */
[----:B------:R-:W-:Y:S01]  /*0fa0*/  UISETP.GT.AND UP0, UPT, UR4, 0x9, UPT ;  /* 0x000000090400788c */ /* 0x000fe2000bf04270 */
[----:B--2---:R-:W-:-:S05]  /*0fb0*/  IMAD R3, R0, UR5, RZ ;  /* 0x0000000500037c24 */ /* 0x004fca000f8e02ff */
        /* <DEDUP_REMOVED lines=14> */
.L_x_6749:
[----:B------:R-:W2:Y:S02]  /*10a0*/  LDG.E.U8 R4, desc[UR36][R4.64] ;  /* 0x0000002404047981 */ /* 0x000ea4000c1e1100 */
[----:B--2---:R-:W-:Y:S01]  /*10b0*/  I2FP.F32.U32 R18, R4 ;  /* 0x0000000400127245 */ /* 0x004fe20000201000 */
[----:B------:R-:W-:Y:S06]  /*10c0*/  BRA `(.L_x_6751) ;  /* 0x0000000c00287947 */ /* 0x000fec0003800000 */
.L_x_6748:
[----:B------:R-:W-:-:S09]  /*10d0*/  UISETP.NE.AND UP0, UPT, UR4, 0x2, UPT ;  /* 0x000000020400788c */ /* 0x000fd2000bf05270 */
[----:B------:R-:W-:Y:S05]  /*10e0*/  BRA.U !UP0, `(.L_x_6752) ;  /* 0x0000000108287547 */ /* 0x000fea000b800000 */
[----:B------:R-:W-:-:S09]  /*10f0*/  UISETP.NE.AND UP0, UPT, UR4, 0x3, UPT ;  /* 0x000000030400788c */ /* 0x000fd2000bf05270 */
[----:B------:R-:W-:Y:S05]  /*1100*/  BRA.U !UP0, `(.L_x_6753) ;  /* 0x0000000108147547 */ /* 0x000fea000b800000 */
[----:B------:R-:W-:-:S09]  /*1110*/  UISETP.NE.AND UP0, UPT, UR4, 0x4, UPT ;  /* 0x000000040400788c */ /* 0x000fd2000bf05270 */
[----:B------:R-:W-:Y:S05]  /*1120*/  BRA.U UP0, `(.L_x_6750) ;  /* 0x0000000900b47547 */ /* 0x000fea000b800000 */
[----:B------:R-:W2:Y:S02]  /*1130*/  LDG.E.64 R18, desc[UR36][R4.64] ;  /* 0x0000002404127981 */ /* 0x000ea4000c1e1b00 */
[----:B--2---:R0:W2:Y:S01]  /*1140*/  I2F.S64 R18, R18 ;  /* 0x0000001200127312 */ /* 0x0040a20000301400 */
[----:B------:R-:W-:Y:S05]  /*1150*/  BRA `(.L_x_6751) ;  /* 0x0000000c00047947 */ /* 0x000fea0003800000 */
.L_x_6753:
[----:B------:R-:W2:Y:S02]  /*1160*/  LDG.E R4, desc[UR36][R4.64] ;  /* 0x0000002404047981 */ /* 0x000ea4000c1e1900 */
[----:B--2---:R-:W-:Y:S01]  /*1170*/  I2FP.F32.S32 R18, R4 ;  /* 0x0000000400127245 */ /* 0x004fe20000201400 */
[----:B------:R-:W-:Y:S06]  /*1180*/  BRA `(.L_x_6751) ;  /* 0x0000000800f87947 */ /* 0x000fec0003800000 */
.L_x_6752:
[----:B------:R-:W2:Y:S02]  /*1190*/  LDG.E.U16 R4, desc[UR36][R4.64] ;  /* 0x0000002404047981 */ /* 0x000ea4000c1e1500 */
[----:B--2---:R0:W2:Y:S01]  /*11a0*/  I2F.S16 R18, R4 ;  /* 0x0000000400127306 */ /* 0x0040a20000101400 */
[----:B------:R-:W-:Y:S05]  /*11b0*/  BRA `(.L_x_6751) ;  /* 0x0000000800ec7947 */ /* 0x000fea0003800000 */
.L_x_6747:
        /* <DEDUP_REMOVED lines=8> */
.L_x_6755:
[----:B------:R-:W2:Y:S02]  /*1240*/  LDG.E.U16 R4, desc[UR36][R4.64] ;  /* 0x0000002404047981 */ /* 0x000ea4000c1e1500 */
[----:B--2---:R-:W-:Y:S01]  /*1250*/  HADD2.F32 R18, -RZ, R4.H0_H0 ;  /* 0x20000004ff127230 */ /* 0x004fe20000004100 */
[----:B------:R-:W-:Y:S06]  /*1260*/  BRA `(.L_x_6751) ;  /* 0x0000000800c07947 */ /* 0x000fec0003800000 */
.L_x_6754:
        /* <DEDUP_REMOVED lines=8> */
.L_x_6757:
[----:B------:R-:W2:Y:S02]  /*12f0*/  LDG.E.U16 R4, desc[UR36][R4.64] ;  /* 0x0000002404047981 */ /* 0x000ea4000c1e1500 */
[----:B--2---:R-:W-:Y:S01]  /*1300*/  HADD2.F32 R18, -RZ, R4.H0_H0 ;  /* 0x20000004ff127230 */ /* 0x004fe20000004100 */
[----:B------:R-:W-:Y:S06]  /*1310*/  BRA `(.L_x_6751) ;  /* 0x0000000800947947 */ /* 0x000fec0003800000 */
.L_x_6756:
[----:B------:R-:W2:Y:S01]  /*1320*/  LDG.E.64 R4, desc[UR36][R4.64] ;  /* 0x0000002404047981 */ /* 0x000ea2000c1e1b00 */
[----:B------:R-:W-:Y:S01]  /*1330*/  UMOV UR4, 0xf0000000 ;  /* 0xf000000000047882 */ /* 0x000fe20000000000 */
[----:B------:R-:W-:Y:S01]  /*1340*/  UMOV UR5, 0x380fffff ;  /* 0x380fffff00057882 */ /* 0x000fe20000000000 */
[----:B--2---:R-:W0:Y:S01]  /*1350*/  F2F.F32.F64 R18, R4 ;  /* 0x0000000400127310 */ /* 0x004e220000301000 */
[----:B------:R-:W-:-:S14]  /*1360*/  DSETP.GEU.AND P0, PT, |R4|, UR4, PT ;  /* 0x0000000404007e2a */ /* 0x000fdc000bf0e200 */
[----:B0-----:R-:W-:Y:S01]  /*1370*/  @!P0 FMUL R18, R18, 1.175494350822287508e-38 ;  /* 0x0080000012128820 */ /* 0x001fe20000400000 */
[----:B------:R-:W-:Y:S06]  /*1380*/  BRA `(.L_x_6751) ;  /* 0x0000000800787947 */ /* 0x000fec0003800000 */
.L_x_6746:
        /* <DEDUP_REMOVED lines=12> */
.L_x_6760:
[----:B------:R-:W2:Y:S01]  /*1450*/  LDG.E.64 R4, desc[UR36][R4.64] ;  /* 0x0000002404047981 */ /* 0x000ea2000c1e1b00 */
[----:B------:R-:W-:Y:S01]  /*1460*/  UMOV UR4, 0xf0000000 ;  /* 0xf000000000047882 */ /* 0x000fe20000000000 */
[----:B------:R-:W-:Y:S01]  /*1470*/  UMOV UR5, 0x380fffff ;  /* 0x380fffff00057882 */ /* 0x000fe20000000000 */
[----:B--2---:R-:W0:Y:S01]  /*1480*/  F2F.F32.F64 R18, R4 ;  /* 0x0000000400127310 */ /* 0x004e220000301000 */
[----:B------:R-:W-:-:S14]  /*1490*/  DSETP.GEU.AND P0, PT, |R4|, UR4, PT ;  /* 0x0000000404007e2a */ /* 0x000fdc000bf0e200 */
[----:B0-----:R-:W-:Y:S01]  /*14a0*/  @!P0 FMUL R18, R18, 1.175494350822287508e-38 ;  /* 0x0080000012128820 */ /* 0x001fe20000400000 */
[----:B------:R-:W-:Y:S06]  /*14b0*/  BRA `(.L_x_6751) ;  /* 0x00000008002c7947 */ /* 0x000fec0003800000 */
.L_x_6759:
        /* <DEDUP_REMOVED lines=25> */
.L_x_6762:
        /* <DEDUP_REMOVED lines=13> */
.L_x_6761:
[----:B------:R-:W2:Y:S02]  /*1720*/  LDG.E.U16 R4, desc[UR36][R4.64] ;  /* 0x0000002404047981 */ /* 0x000ea4000c1e1500 */
[----:B--2---:R-:W-:Y:S01]  /*1730*/  IMAD.U32 R18, R4, 0x10000, RZ ;  /* 0x0001000004127824 */ /* 0x004fe200078e00ff */
[----:B------:R-:W-:Y:S06]  /*1740*/  BRA `(.L_x_6751) ;  /* 0x0000000400887947 */ /* 0x000fec0003800000 */
.L_x_6758:
        /* <DEDUP_REMOVED lines=11> */
.L_x_6765:
        /* <DEDUP_REMOVED lines=20> */
.L_x_6767:
[----:B------:R-:W-:Y:S05]  /*1940*/  BSYNC.RECONVERGENT B0 ;  /* 0x0000000000007941 */ /* 0x000fea0003800200 */
.L_x_6766:
[----:B------:R-:W-:Y:S01]  /*1950*/  IMAD.SHL.U32 R0, R0, 0x100000, RZ ;  /* 0x0010000000007824 */ /* 0x000fe200078e00ff */
[----:B------:R-:W-:-:S04]  /*1960*/  LEA R3, R3, 0x3b800000, 0x17 ;  /* 0x3b80000003037811 */ /* 0x000fc800078eb8ff */
[----:B------:R-:W-:Y:S01]  /*1970*/  LOP3.LUT R18, R3, R0, R7, 0xfe, !PT ;  /* 0x0000000003127212 */ /* 0x000fe200078efe07 */
[----:B------:R-:W-:Y:S06]  /*1980*/  BRA `(.L_x_6751) ;  /* 0x0000000000f87947 */ /* 0x000fec0003800000 */
.L_x_6764:
        /* <DEDUP_REMOVED lines=20> */
.L_x_6769:
[----:B------:R-:W-:Y:S05]  /*1ad0*/  BSYNC.RECONVERGENT B0 ;  /* 0x0000000000007941 */ /* 0x000fea0003800200 */
.L_x_6768:
[----:B------:R-:W-:Y:S01]  /*1ae0*/  IMAD.SHL.U32 R0, R0, 0x200000, RZ ;  /* 0x0020000000007824 */ /* 0x000fe200078e00ff */
[----:B------:R-:W-:-:S04]  /*1af0*/  LEA R3, R3, 0x37800000, 0x17 ;  /* 0x3780000003037811 */ /* 0x000fc800078eb8ff */
[----:B------:R-:W-:Y:S01]  /*1b00*/  LOP3.LUT R18, R3, R0, R7, 0xfe, !PT ;  /* 0x0000000003127212 */ /* 0x000fe200078efe07 */
[----:B------:R-:W-:Y:S06]  /*1b10*/  BRA `(.L_x_6751) ;  /* 0x0000000000947947 */ /* 0x000fec0003800000 */
.L_x_6763:
        /* <DEDUP_REMOVED lines=14> */
.L_x_6750:
[----:B------:R-:W-:Y:S01]  /*1c00*/  MOV R14, 0x0 ;  /* 0x00000000000e7802 */ /* 0x000fe20000000f00 */
[----:B------:R-:W0:Y:S01]  /*1c10*/  LDCU.64 UR4, c[0x4][0x198] ;  /* 0x01003300ff0477ac */ /* 0x000e220008000a00 */
[----:B------:R-:W-:Y:S02]  /*1c20*/  IMAD.MOV.U32 R8, RZ, RZ, 0x4e ;  /* 0x0000004eff087424 */ /* 0x000fe400078e00ff */
[----:B------:R-:W-:Y:S01]  /*1c30*/  IMAD.MOV.U32 R12, RZ, RZ, 0x1 ;  /* 0x00000001ff0c7424 */ /* 0x000fe200078e00ff */
[----:B------:R-:W2:Y:S01]  /*1c40*/  LDCU.64 UR6, c[0x4][0x1a0] ;  /* 0x01003400ff0677ac */ /* 0x000ea20008000a00 */
[----:B------:R-:W4:Y:S01]  /*1c50*/  LDC.64 R14, c[0x4][R14] ;  /* 0x010000000e0e7b82 */ /* 0x000f220000000a00 */
[----:B------:R-:W-:Y:S01]  /*1c60*/  IMAD.MOV.U32 R13, RZ, RZ, RZ ;  /* 0x000000ffff0d7224 */ /* 0x000fe200078e00ff */
[----:B------:R-:W1:Y:S01]  /*1c70*/  LDCU.64 UR8, c[0x4][0x40] ;  /* 0x01000800ff0877ac */ /* 0x000e620008000a00 */
[----:B0-----:R-:W-:Y:S02]  /*1c80*/  IMAD.U32 R4, RZ, RZ, UR4 ;  /* 0x00000004ff047e24 */ /* 0x001fe4000f8e00ff */
[----:B------:R-:W-:-:S02]  /*1c90*/  IMAD.U32 R5, RZ, RZ, UR5 ;  /* 0x00000005ff057e24 */ /* 0x000fc4000f8e00ff */
[----:B--2---:R-:W-:Y:S02]  /*1ca0*/  IMAD.U32 R6, RZ, RZ, UR6 ;  /* 0x00000006ff067e24 */ /* 0x004fe4000f8e00ff */
[----:B------:R-:W-:Y:S02]  /*1cb0*/  IMAD.U32 R7, RZ, RZ, UR7 ;  /* 0x00000007ff077e24 */ /* 0x000fe4000f8e00ff */
[----:B-1----:R-:W-:Y:S02]  /*1cc0*/  IMAD.U32 R10, RZ, RZ, UR8 ;  /* 0x00000008ff0a7e24 */ /* 0x002fe4000f8e00ff */
[----:B------:R-:W-:-:S07]  /*1cd0*/  IMAD.U32 R11, RZ, RZ, UR9 ;  /* 0x00000009ff0b7e24 */ /* 0x000fce000f8e00ff */
[----:B------:R-:W-:-:S07]  /*1ce0*/  LEPC R20, `(.L_x_6772) ;  /* 0x000000001014794e */ /* 0x000fce0000000000 */
[----:B---345:R-:W-:Y:S05]  /*1cf0*/  CALL.ABS.NOINC R14 ;  /* 0x000000000e007343 */ /* 0x038fea0003c00000 */
.L_x_6772:
[----:B------:R-:W-:Y:S01]  /*1d00*/  IMAD.MOV.U32 R18, RZ, RZ, RZ ;  /* 0x000000ffff127224 */ /* 0x000fe200078e00ff */
[----:B------:R-:W-:Y:S06]  /*1d10*/  BRA `(.L_x_6751) ;  /* 0x0000000000147947 */ /* 0x000fec0003800000 */
.L_x_6771:
[----:B------:R-:W2:Y:S02]  /*1d20*/  LDG.E.64 R18, desc[UR36][R4.64] ;  /* 0x0000002404127981 */ /* 0x000ea4000c1e1b00 */
[----:B--2---:R0:W2:Y:S01]  /*1d30*/  I2F.U64 R18, R18 ;  /* 0x0000001200127312 */ /* 0x0040a20000301000 */
[----:B------:R-:W-:Y:S05]  /*1d40*/  BRA `(.L_x_6751) ;  /* 0x0000000000087947 */ /* 0x000fea0003800000 */
.L_x_6770:
[----:B------:R-:W2:Y:S02]  /*1d50*/  LDG.E R4, desc[UR36][R4.64] ;  /* 0x0000002404047981 */ /* 0x000ea4000c1e1900 */
[----:B--2---:R-:W-:-:S07]  /*1d60*/  I2FP.F32.U32 R18, R4 ;  /* 0x0000000400127245 */ /* 0x004fce0000201000 */
.L_x_6751:
[----:B------:R-:W-:Y:S05]  /*1d70*/  BSYNC.RECONVERGENT B6 ;  /* 0x0000000000067941 */ /* 0x000fea0003800200 */
.L_x_6745:
[----:B------:R-:W-:-:S07]  /*1d80*/  VIADD R24, R24, 0x80 ;  /* 0x0000008018187836 */ /* 0x000fce0000000000 */
.L_x_6744:
[----:B------:R-:W-:Y:S05]  /*1d90*/  BSYNC.RECONVERGENT B7 ;  /* 0x0000000000077941 */ /* 0x000fea0003800200 */
.L_x_6743:
[----:B------:R-:W-:Y:S01]  /*1da0*/  ISETP.GE.AND P0, PT, R24, R17, PT ;  /* 0x000000111800720c */ /* 0x000fe20003f06270 */
[----:B------:R-:W-:Y:S01]  /*1db0*/  BSSY.RECONVERGENT B7, `(.L_x_6773) ;  /* 0x00000e6000077945 */ /* 0x000fe20003800200 */
[----:B0-----:R-:W-:-:S11]  /*1dc0*/  IMAD.MOV.U32 R19, RZ, RZ, RZ ;  /* 0x000000ffff137224 */ /* 0x001fd600078e00ff */
[----:B------:R-:W-:Y:S05]  /*1dd0*/  @P0 BRA `(.L_x_6774) ;  /* 0x0000000c008c0947 */ /* 0x000fea0003800000 */
[----:B--2-4-:R-:W0:Y:S01]  /*1de0*/  LDC.64 R4, c[0x0][0x390] ;  /* 0x0000e400ff047b82 */ /* 0x014e220000000a00 */
        /* <DEDUP_REMOVED lines=18> */
[----:B--2---:R0:W2:Y:S01]  /*1f10*/  I2F.S16 R19, R4 ;  /* 0x0000000400137306 */ /* 0x0040a20000101400 */
[----:B------:R-:W-:Y:S05]  /*1f20*/  BRA `(.L_x_6781) ;  /* 0x0000000c00307947 */ /* 0x000fea0003800000 */
.L_x_6779:
[----:B------:R-:W2:Y:S02]  /*1f30*/  LDG.E.U8 R4, desc[UR36][R4.64] ;  /* 0x0000002404047981 */ /* 0x000ea4000c1e1100 */
[----:B--2---:R-:W-:Y:S01]  /*1f40*/  I2FP.F32.U32 R19, R4 ;  /* 0x0000000400137245 */ /* 0x004fe20000201000 */
[----:B------:R-:W-:Y:S06]  /*1f50*/  BRA `(.L_x_6781) ;  /* 0x0000000c00247947 */ /* 0x000fec0003800000 */
.L_x_6778:
        /* <DEDUP_REMOVED lines=9> */
.L_x_6783:
[----:B------:R-:W2:Y:S02]  /*1ff0*/  LDG.E R4, desc[UR36][R4.64] ;  /* 0x0000002404047981 */ /* 0x000ea4000c1e1900 */
[----:B--2---:R-:W-:Y:S01]  /*2000*/  I2FP.F32.S32 R19, R4 ;  /* 0x0000000400137245 */ /* 0x004fe20000201400 */
[----:B------:R-:W-:Y:S06]  /*2010*/  BRA `(.L_x_6781) ;  /* 0x0000000800f47947 */ /* 0x000fec0003800000 */
.L_x_6782:
[----:B------:R-:W2:Y:S02]  /*2020*/  LDG.E.U16 R4, desc[UR36][R4.64] ;  /* 0x0000002404047981 */ /* 0x000ea4000c1e1500 */
[----:B--2---:R4:W0:Y:S01]  /*2030*/  I2F.S16 R19, R4 ;  /* 0x0000000400137306 */ /* 0x0048220000101400 */
[----:B------:R-:W-:Y:S05]  /*2040*/  BRA `(.L_x_6781) ;  /* 0x0000000800e87947 */ /* 0x000fea0003800000 */
.L_x_6777:
        /* <DEDUP_REMOVED lines=8> */
.L_x_6785:
[----:B------:R-:W2:Y:S02]  /*20d0*/  LDG.E.U16 R4, desc[UR36][R4.64] ;  /* 0x0000002404047981 */ /* 0x000ea4000c1e1500 */
[----:B--2---:R-:W-:Y:S01]  /*20e0*/  HADD2.F32 R19, -RZ, R4.H0_H0 ;  /* 0x20000004ff137230 */ /* 0x004fe20000004100 */
[----:B------:R-:W-:Y:S06]  /*20f0*/  BRA `(.L_x_6781) ;  /* 0x0000000800bc7947 */ /* 0x000fec0003800000 */
.L_x_6784:
        /* <DEDUP_REMOVED lines=8> */
.L_x_6787:
[----:B------:R-:W2:Y:S02]  /*2180*/  LDG.E.U16 R4, desc[UR36][R4.64] ;  /* 0x0000002404047981 */ /* 0x000ea4000c1e1500 */
[----:B--2---:R-:W-:Y:S01]  /*2190*/  HADD2.F32 R19, -RZ, R4.H0_H0 ;  /* 0x20000004ff137230 */ /* 0x004fe20000004100 */
[----:B------:R-:W-:Y:S06]  /*21a0*/  BRA `(.L_x_6781) ;  /* 0x0000000800907947 */ /* 0x000fec0003800000 */
.L_x_6786:
[----:B------:R-:W2:Y:S01]  /*21b0*/  LDG.E.64 R4, desc[UR36][R4.64] ;  /* 0x0000002404047981 */ /* 0x000ea2000c1e1b00 */
[----:B------:R-:W-:Y:S01]  /*21c0*/  UMOV UR4, 0xf0000000 ;  /* 0xf000000000047882 */ /* 0x000fe20000000000 */
[----:B------:R-:W-:Y:S01]  /*21d0*/  UMOV UR5, 0x380fffff ;  /* 0x380fffff00057882 */ /* 0x000fe20000000000 */
[----:B--2---:R-:W0:Y:S01]  /*21e0*/  F2F.F32.F64 R19, R4 ;  /* 0x0000000400137310 */ /* 0x004e220000301000 */
[----:B------:R-:W-:-:S14]  /*21f0*/  DSETP.GEU.AND P0, PT, |R4|, UR4, PT ;  /* 0x0000000404007e2a */ /* 0x000fdc000bf0e200 */
[----:B0-----:R-:W-:Y:S01]  /*2200*/  @!P0 FMUL R19, R19, 1.175494350822287508e-38 ;  /* 0x0080000013138820 */ /* 0x001fe20000400000 */
[----:B------:R-:W-:Y:S06]  /*2210*/  BRA `(.L_x_6781) ;  /* 0x0000000800747947 */ /* 0x000fec0003800000 */
.L_x_6776:
        /* <DEDUP_REMOVED lines=12> */
.L_x_6790:
[----:B------:R-:W2:Y:S01]  /*22e0*/  LDG.E.64 R4, desc[UR36][R4.64] ;  /* 0x0000002404047981 */ /* 0x000ea2000c1e1b00 */
[----:B------:R-:W-:Y:S01]  /*22f0*/  UMOV UR4, 0xf0000000 ;  /* 0xf000000000047882 */ /* 0x000fe20000000000 */
[----:B------:R-:W-:Y:S01]  /*2300*/  UMOV UR5, 0x380fffff ;  /* 0x380fffff00057882 */ /* 0x000fe20000000000 */
[----:B--2---:R-:W0:Y:S01]  /*2310*/  F2F.F32.F64 R19, R4 ;  /* 0x0000000400137310 */ /* 0x004e220000301000 */
[----:B------:R-:W-:-:S14]  /*2320*/  DSETP.GEU.AND P0, PT, |R4|, UR4, PT ;  /* 0x0000000404007e2a */ /* 0x000fdc000bf0e200 */
[----:B0-----:R-:W-:Y:S01]  /*2330*/  @!P0 FMUL R19, R19, 1.175494350822287508e-38 ;  /* 0x0080000013138820 */ /* 0x001fe20000400000 */
[----:B------:R-:W-:Y:S06]  /*2340*/  BRA `(.L_x_6781) ;  /* 0x0000000800287947 */ /* 0x000fec0003800000 */
.L_x_6789:
        /* <DEDUP_REMOVED lines=25> */
.L_x_6792:
[----:B------:R-:W2:Y:S02]  /*24e0*/  LDG.E.U8 R4, desc[UR36][R4.64] ;  /* 0x0000002404047981 */ /* 0x000ea4000c1e1100 */
[C---:B--2---:R-:W-:Y:S02]  /*24f0*/  IMAD.SHL.U32 R0, R4.reuse, 0x2000000, RZ ;  /* 0x0200000004007824 */ /* 0x044fe400078e00ff */
[----:B------:R-:W-:-:S03]  /*2500*/  IMAD.SHL.U32 R6, R4, 0x100, RZ ;  /* 0x0000010004067824 */ /* 0x000fc600078e00ff */
[----:B------:R-:W-:Y:S02]  /*2510*/  ISETP.GE.U32.AND P0, PT, R0, 0x8000000, PT ;  /* 0x080000000000780c */ /* 0x000fe40003f06070 */
[----:B------:R-:W-:-:S11]  /*2520*/  PRMT R19, R6, 0x9910, RZ ;  /* 0x0000991006137816 */ /* 0x000fd600000000ff */
[----:B------:R-:W-:Y:S02]  /*2530*/  @!P0 LOP3.LUT R3, R6, 0x7f00, RZ, 0xc0, !PT ;  /* 0x00007f0006038812 */ /* 0x000fe400078ec0ff */
[----:B------:R-:W-:Y:S02]  /*2540*/  @P0 LEA.HI R0, R0, 0x70000000, RZ, 0x1c ;  /* 0x7000000000000811 */ /* 0x000fe400078fe0ff */
[----:B------:R-:W-:-:S03]  /*2550*/  @!P0 LOP3.LUT R3, R3, 0x3f000000, RZ, 0xfc, !PT ;  /* 0x3f00000003038812 */ /* 0x000fc600078efcff */
[----:B------:R-:W-:Y:S02]  /*2560*/  @P0 FMUL.FTZ R0, R0, 1.9259299443872358531e-34 ;  /* 0x0780000000000820 */ /* 0x000fe40000410000 */
[----:B------:R-:W-:-:S05]  /*2570*/  @!P0 FADD.FTZ R0, R3, -0.5 ;  /* 0xbf00000003008421 */ /* 0x000fca0000010000 */
[----:B------:R-:W-:Y:S01]  /*2580*/  LOP3.LUT R19, R0, 0x80000000, R19, 0xf8, !PT ;  /* 0x8000000000137812 */ /* 0x000fe200078ef813 */
[----:B------:R-:W-:Y:S06]  /*2590*/  BRA `(.L_x_6781) ;  /* 0x0000000400947947 */ /* 0x000fec0003800000 */
.L_x_6791:
[----:B------:R-:W2:Y:S02]  /*25a0*/  LDG.E.U16 R4, desc[UR36][R4.64] ;  /* 0x0000002404047981 */ /* 0x000ea4000c1e1500 */
[----:B--2---:R-:W-:Y:S01]  /*25b0*/  IMAD.U32 R19, R4, 0x10000, RZ ;  /* 0x0001000004137824 */ /* 0x004fe200078e00ff */
[----:B------:R-:W-:Y:S06]  /*25c0*/  BRA `(.L_x_6781) ;  /* 0x0000000400887947 */ /* 0x000fec0003800000 */
.L_x_6788:
        /* <DEDUP_REMOVED lines=11> */
.L_x_6795:
        /* <DEDUP_REMOVED lines=20> */
.L_x_6797:
[----:B------:R-:W-:Y:S05]  /*27c0*/  BSYNC.RECONVERGENT B0 ;  /* 0x0000000000007941 */ /* 0x000fea0003800200 */
.L_x_6796:
[----:B------:R-:W-:Y:S01]  /*27d0*/  IMAD.SHL.U32 R0, R0, 0x100000, RZ ;  /* 0x0010000000007824 */ /* 0x000fe200078e00ff */
[----:B------:R-:W-:-:S04]  /*27e0*/  LEA R3, R3, 0x3b800000, 0x17 ;  /* 0x3b80000003037811 */ /* 0x000fc800078eb8ff */
[----:B------:R-:W-:Y:S01]  /*27f0*/  LOP3.LUT R19, R3, R0, R19, 0xfe, !PT ;  /* 0x0000000003137212 */ /* 0x000fe200078efe13 */
[----:B------:R-:W-:Y:S06]  /*2800*/  BRA `(.L_x_6781) ;  /* 0x0000000000f87947 */ /* 0x000fec0003800000 */
.L_x_6794:
        /* <DEDUP_REMOVED lines=20> */
.L_x_6799:
[----:B------:R-:W-:Y:S05]  /*2950*/  BSYNC.RECONVERGENT B0 ;  /* 0x0000000000007941 */ /* 0x000fea0003800200 */
.L_x_6798:
[----:B------:R-:W-:Y:S01]  /*2960*/  IMAD.SHL.U32 R0, R0, 0x200000, RZ ;  /* 0x0020000000007824 */ /* 0x000fe200078e00ff */
[----:B------:R-:W-:-:S04]  /*2970*/  LEA R3, R3, 0x37800000, 0x17 ;  /* 0x3780000003037811 */ /* 0x000fc800078eb8ff */
[----:B------:R-:W-:Y:S01]  /*2980*/  LOP3.LUT R19, R3, R0, R19, 0xfe, !PT ;  /* 0x0000000003137212 */ /* 0x000fe200078efe13 */
[----:B------:R-:W-:Y:S06]  /*2990*/  BRA `(.L_x_6781) ;  /* 0x0000000000947947 */ /* 0x000fec0003800000 */
.L_x_6793:
        /* <DEDUP_REMOVED lines=14> */
.L_x_6780:
        /* <DEDUP_REMOVED lines=16> */
.L_x_6802:
[----:B------:R-:W-:Y:S01]  /*2b80*/  IMAD.MOV.U32 R19, RZ, RZ, RZ ;  /* 0x000000ffff137224 */ /* 0x000fe200078e00ff */
[----:B------:R-:W-:Y:S06]  /*2b90*/  BRA `(.L_x_6781) ;  /* 0x0000000000147947 */ /* 0x000fec0003800000 */
.L_x_6801:
[----:B------:R-:W2:Y:S02]  /*2ba0*/  LDG.E.64 R4, desc[UR36][R4.64] ;  /* 0x0000002404047981 */ /* 0x000ea4000c1e1b00 */
[----:B--2---:R0:W2:Y:S01]  /*2bb0*/  I2F.U64 R19, R4 ;  /* 0x0000000400137312 */ /* 0x0040a20000301000 */
[----:B------:R-:W-:Y:S05]  /*2bc0*/  BRA `(.L_x_6781) ;  /* 0x0000000000087947 */ /* 0x000fea0003800000 */
.L_x_6800:
[----:B------:R-:W2:Y:S02]  /*2bd0*/  LDG.E R4, desc[UR36][R4.64] ;  /* 0x0000002404047981 */ /* 0x000ea4000c1e1900 */
[----:B--2---:R-:W-:-:S07]  /*2be0*/  I2FP.F32.U32 R19, R4 ;  /* 0x0000000400137245 */ /* 0x004fce0000201000 */
.L_x_6781:
[----:B------:R-:W-:Y:S05]  /*2bf0*/  BSYNC.RECONVERGENT B6 ;  /* 0x0000000000067941 */ /* 0x000fea0003800200 */
.L_x_6775:
[----:B------:R-:W-:-:S07]  /*2c00*/  VIADD R24, R24, 0x80 ;  /* 0x0000008018187836 */ /* 0x000fce0000000000 */
.L_x_6774:
[----:B------:R-:W-:Y:S05]  /*2c10*/  BSYNC.RECONVERGENT B7 ;  /* 0x0000000000077941 */ /* 0x000fea0003800200 */
.L_x_6773:
[----:B------:R-:W-:Y:S01]  /*2c20*/  ISETP.GE.AND P0, PT, R24, R17, PT ;  /* 0x000000111800720c */ /* 0x000fe20003f06270 */
[----:B------:R-:W-:Y:S01]  /*2c30*/  BSSY.RECONVERGENT B6, `(.L_x_6803) ;  /* 0x00000e1000067945 */ /* 0x000fe20003800200 */
[----:B------:R-:W-:-:S11]  /*2c40*/  IMAD.MOV.U32 R22, RZ, RZ, RZ ;  /* 0x000000ffff167224 */ /* 0x000fd600078e00ff */
[----:B------:R-:W-:Y:S05]  /*2c50*/  @P0 BRA `(.L_x_6804) ;  /* 0x0000000c00780947 */ /* 0x000fea0003800000 */
[----:B0-2-4-:R-:W0:Y:S01]  /*2c60*/  LDC.64 R4, c[0x0][0x390] ;  /* 0x0000e400ff047b82 */ /* 0x015e220000000a00 */
[----:B------:R-:W2:Y:S01]  /*2c70*/  LDCU UR5, c[0x0][0x3a0] ;  /* 0x00007400ff0577ac */ /* 0x000ea20008000800 */
[----:B------:R-:W-:Y:S01]  /*2c80*/  IMAD R0, R2, 0x200, R24 ;  /* 0x0000020002007824 */ /* 0x000fe200078e0218 */
        /* <DEDUP_REMOVED lines=17> */
.L_x_6808:
[----:B------:R-:W2:Y:S02]  /*2da0*/  LDG.E.U8 R4, desc[UR36][R4.64] ;  /* 0x0000002404047981 */ /* 0x000ea4000c1e1100 */
[----:B--2---:R-:W-:Y:S01]  /*2db0*/  I2FP.F32.U32 R22, R4 ;  /* 0x0000000400167245 */ /* 0x004fe20000201000 */
[----:B------:R-:W-:Y:S06]  /*2dc0*/  BRA `(.L_x_6804) ;  /* 0x0000000c001c7947 */ /* 0x000fec0003800000 */
.L_x_6807:
        /* <DEDUP_REMOVED lines=9> */
.L_x_6811:
[----:B------:R-:W2:Y:S02]  /*2e60*/  LDG.E R4, desc[UR36][R4.64] ;  /* 0x0000002404047981 */ /* 0x000ea4000c1e1900 */
[----:B--2---:R-:W-:Y:S01]  /*2e70*/  I2FP.F32.S32 R22, R4 ;  /* 0x0000000400167245 */ /* 0x004fe20000201400 */
[----:B------:R-:W-:Y:S06]  /*2e80*/  BRA `(.L_x_6804) ;  /* 0x0000000800ec7947 */ /* 0x000fec0003800000 */
.L_x_6810:
[----:B------:R-:W2:Y:S02]  /*2e90*/  LDG.E.U16 R4, desc[UR36][R4.64] ;  /* 0x0000002404047981 */ /* 0x000ea4000c1e1500 */
[----:B--2---:R0:W2:Y:S01]  /*2ea0*/  I2F.S16 R22, R4 ;  /* 0x0000000400167306 */ /* 0x0040a20000101400 */
[----:B------:R-:W-:Y:S05]  /*2eb0*/  BRA `(.L_x_6804) ;  /* 0x0000000800e07947 */ /* 0x000fea0003800000 */
.L_x_6806:
        /* <DEDUP_REMOVED lines=8> */
.L_x_6813:
[----:B------:R-:W2:Y:S02]  /*2f40*/  LDG.E.U16 R4, desc[UR36][R4.64] ;  /* 0x0000002404047981 */ /* 0x000ea4000c1e1500 */
[----:B--2---:R-:W-:Y:S01]  /*2f50*/  HADD2.F32 R22, -RZ, R4.H0_H0 ;  /* 0x20000004ff167230 */ /* 0x004fe20000004100 */
[----:B------:R-:W-:Y:S06]  /*2f60*/  BRA `(.L_x_6804) ;  /* 0x0000000800b47947 */ /* 0x000fec0003800000 */
.L_x_6812:
        /* <DEDUP_REMOVED lines=8> */
.L_x_6815:
[----:B------:R-:W2:Y:S02]  /*2ff0*/  LDG.E.U16 R4, desc[UR36][R4.64] ;  /* 0x0000002404047981 */ /* 0x000ea4000c1e1500 */
[----:B--2---:R-:W-:Y:S01]  /*3000*/  HADD2.F32 R22, -RZ, R4.H0_H0 ;  /* 0x20000004ff167230 */ /* 0x004fe20000004100 */
[----:B------:R-:W-:Y:S06]  /*3010*/  BRA `(.L_x_6804) ;  /* 0x0000000800887947 */ /* 0x000fec0003800000 */
.L_x_6814:
[----:B------:R-:W2:Y:S01]  /*3020*/  LDG.E.64 R4, desc[UR36][R4.64] ;  /* 0x0000002404047981 */ /* 0x000ea2000c1e1b00 */
[----:B------:R-:W-:Y:S01]  /*3030*/  UMOV UR4, 0xf0000000 ;  /* 0xf000000000047882 */ /* 0x000fe20000000000 */
[----:B------:R-:W-:Y:S01]  /*3040*/  UMOV UR5, 0x380fffff ;  /* 0x380fffff00057882 */ /* 0x000fe20000000000 */
[----:B--2---:R-:W0:Y:S01]  /*3050*/  F2F.F32.F64 R22, R4 ;  /* 0x0000000400167310 */ /* 0x004e220000301000 */
[----:B------:R-:W-:-:S14]  /*3060*/  DSETP.GEU.AND P0, PT, |R4|, UR4, PT ;  /* 0x0000000404007e2a */ /* 0x000fdc000bf0e200 */
[----:B0-----:R-:W-:Y:S01]  /*3070*/  @!P0 FMUL R22, R22, 1.175494350822287508e-38 ;  /* 0x0080000016168820 */ /* 0x001fe20000400000 */
[----:B------:R-:W-:Y:S06]  /*3080*/  BRA `(.L_x_6804) ;  /* 0x00000008006c7947 */ /* 0x000fec0003800000 */
.L_x_6805:
        /* <DEDUP_REMOVED lines=12> */
.L_x_6818:
[----:B------:R-:W2:Y:S01]  /*3150*/  LDG.E.64 R4, desc[UR36][R4.64] ;  /* 0x0000002404047981 */ /* 0x000ea2000c1e1b00 */
[----:B------:R-:W-:Y:S01]  /*3160*/  UMOV UR4, 0xf0000000 ;  /* 0xf000000000047882 */ /* 0x000fe20000000000 */
[----:B------:R-:W-:Y:S01]  /*3170*/  UMOV UR5, 0x380fffff ;  /* 0x380fffff00057882 */ /* 0x000fe20000000000 */
[----:B--2---:R-:W0:Y:S01]  /*3180*/  F2F.F32.F64 R22, R4 ;  /* 0x0000000400167310 */ /* 0x004e220000301000 */
[----:B------:R-:W-:-:S14]  /*3190*/  DSETP.GEU.AND P0, PT, |R4|, UR4, PT ;  /* 0x0000000404007e2a */ /* 0x000fdc000bf0e200 */
[----:B0-----:R-:W-:Y:S01]  /*31a0*/  @!P0 FMUL R22, R22, 1.175494350822287508e-38 ;  /* 0x0080000016168820 */ /* 0x001fe20000400000 */
[----:B------:R-:W-:Y:S06]  /*31b0*/  BRA `(.L_x_6804) ;  /* 0x0000000800207947 */ /* 0x000fec0003800000 */
.L_x_6817:
        /* <DEDUP_REMOVED lines=25> */
.L_x_6820:
        /* <DEDUP_REMOVED lines=13> */
.L_x_6819:
[----:B------:R-:W2:Y:S02]  /*3420*/  LDG.E.U16 R4, desc[UR36][R4.64] ;  /* 0x0000002404047981 */ /* 0x000ea4000c1e1500 */
[----:B--2---:R-:W-:Y:S01]  /*3430*/  IMAD.U32 R22, R4, 0x10000, RZ ;  /* 0x0001000004167824 */ /* 0x004fe200078e00ff */
[----:B------:R-:W-:Y:S06]  /*3440*/  BRA `(.L_x_6804) ;  /* 0x00000004007c7947 */ /* 0x000fec0003800000 */
.L_x_6816:
        /* <DEDUP_REMOVED lines=11> */
.L_x_6823:
        /* <DEDUP_REMOVED lines=19> */
.L_x_6825:
[----:B------:R-:W-:Y:S05]  /*3630*/  BSYNC.RECONVERGENT B0 ;  /* 0x0000000000007941 */ /* 0x000fea0003800200 */
.L_x_6824:
[----:B------:R-:W-:Y:S01]  /*3640*/  IMAD.SHL.U32 R0, R0, 0x100000, RZ ;  /* 0x0010000000007824 */ /* 0x000fe200078e00ff */
[----:B------:R-:W-:-:S04]  /*3650*/  LEA R3, R3, 0x3b800000, 0x17 ;  /* 0x3b80000003037811 */ /* 0x000fc800078eb8ff */
[----:B------:R-:W-:Y:S01]  /*3660*/  LOP3.LUT R22, R3, R0, R7, 0xfe, !PT ;  /* 0x0000000003167212 */ /* 0x000fe200078efe07 */
[----:B------:R-:W-:Y:S06]  /*3670*/  BRA `(.L_x_6804) ;  /* 0x0000000000f07947 */ /* 0x000fec0003800000 */
.L_x_6822:
        /* <DEDUP_REMOVED lines=19> */
.L_x_6827:
[----:B------:R-:W-:Y:S05]  /*37b0*/  BSYNC.RECONVERGENT B0 ;  /* 0x0000000000007941 */ /* 0x000fea0003800200 */
.L_x_6826:
[----:B------:R-:W-:Y:S01]  /*37c0*/  IMAD.SHL.U32 R0, R0, 0x200000, RZ ;  /* 0x0020000000007824 */ /* 0x000fe200078e00ff */
[----:B------:R-:W-:-:S04]  /*37d0*/  LEA R3, R3, 0x37800000, 0x17 ;  /* 0x3780000003037811 */ /* 0x000fc800078eb8ff */
[----:B------:R-:W-:Y:S01]  /*37e0*/  LOP3.LUT R22, R3, R0, R7, 0xfe, !PT ;  /* 0x0000000003167212 */ /* 0x000fe200078efe07 */
[----:B------:R-:W-:Y:S06]  /*37f0*/  BRA `(.L_x_6804) ;  /* 0x0000000000907947 */ /* 0x000fec0003800000 */
.L_x_6821:
        /* <DEDUP_REMOVED lines=14> */
.L_x_6809:
        /* <DEDUP_REMOVED lines=16> */
.L_x_6830:
[----:B------:R-:W-:Y:S05]  /*39e0*/  BRA `(.L_x_6804) ;  /* 0x0000000000147947 */ /* 0x000fea0003800000 */
.L_x_6829:
[----:B------:R-:W2:Y:S02]  /*39f0*/  LDG.E.64 R22, desc[UR36][R4.64] ;  /* 0x0000002404167981 */ /* 0x000ea4000c1e1b00 */
[----:B--2---:R0:W2:Y:S01]  /*3a00*/  I2F.U64 R22, R22 ;  /* 0x0000001600167312 */ /* 0x0040a20000301000 */
[----:B------:R-:W-:Y:S05]  /*3a10*/  BRA `(.L_x_6804) ;  /* 0x0000000000087947 */ /* 0x000fea0003800000 */
.L_x_6828:
[----:B------:R-:W2:Y:S02]  /*3a20*/  LDG.E R4, desc[UR36][R4.64] ;  /* 0x0000002404047981 */ /* 0x000ea4000c1e1900 */
[----:B--2---:R-:W-:-:S07]  /*3a30*/  I2FP.F32.U32 R22, R4 ;  /* 0x0000000400167245 */ /* 0x004fce0000201000 */
.L_x_6804:
[----:B------:R-:W-:Y:S05]  /*3a40*/  BSYNC.RECONVERGENT B6 ;  /* 0x0000000000067941 */ /* 0x000fea0003800200 */
.L_x_6803:
[C---:B------:R-:W-:Y:S01]  /*3a50*/  VIADD R0, R25.reuse, 0x100 ;  /* 0x0000010019007836 */ /* 0x040fe20000000000 */
[----:B------:R-:W-:Y:S01]  /*3a60*/  BSSY.RECONVERGENT B6, `(.L_x_6831) ;  /* 0x0000123000067945 */ /* 0x000fe20003800200 */
[----:B------:R-:W-:-:S03]  /*3a70*/  VIADD R26, R25, 0x80 ;  /* 0x00000080191a7836 */ /* 0x000fc60000000000 */
[-C--:B------:R-:W-:Y:S01]  /*3a80*/  ISETP.GE.AND P3, PT, R0, R17.reuse, PT ;  /* 0x000000110000720c */ /* 0x080fe20003f66270 */
[----:B------:R-:W-:Y:S01]  /*3a90*/  VIADD R0, R25, 0x180 ;  /* 0x0000018019007836 */ /* 0x000fe20000000000 */
[-C--:B------:R-:W-:Y:S02]  /*3aa0*/  ISETP.GE.AND P1, PT, R26, R17.reuse, PT ;  /* 0x000000111a00720c */ /* 0x080fe40003f26270 */
[C---:B0-2--5:R-:W-:Y:S02]  /*3ab0*/  FSETP.GT.OR P0, PT, R19.reuse, RZ, P3 ;  /* 0x000000ff1300720b */ /* 0x065fe40001f04400 */
[----:B------:R-:W-:Y:S02]  /*3ac0*/  ISETP.GE.AND P2, PT, R0, R17, PT ;  /* 0x000000110000720c */ /* 0x000fe40003f46270 */
[----:B------:R-:W-:Y:S02]  /*3ad0*/  FSETP.GEU.AND P4, PT, R19, RZ, !P3 ;  /* 0x000000ff1300720b */ /* 0x000fe40005f8e000 */
[----:B------:R-:W-:-:S03]  /*3ae0*/  FSETP.GT.OR P5, PT, R22, RZ, P2 ;  /* 0x000000ff1600720b */ /* 0x000fc600017a4400 */
[----:B------:R-:W-:Y:S01]  /*3af0*/  @!P3 FSETP.GT.FTZ.AND P6, PT, R19, RZ, PT ;  /* 0x000000ff1300b20b */ /* 0x000fe20003fd4000 */
[----:B------:R-:W-:Y:S02]  /*3b00*/  @!P3 IMAD.MOV.U32 R5, RZ, RZ, RZ ;  /* 0x000000ffff05b224 */ /* 0x000fe400078e00ff */
[----:B------:R-:W-:Y:S01]  /*3b10*/  @!P1 IMAD.MOV.U32 R3, RZ, RZ, RZ ;  /* 0x000000ffff039224 */ /* 0x000fe200078e00ff */
[----:B------:R-:W-:Y:S01]  /*3b20*/  @!P3 SEL R0, RZ, 0x1, !P6 ;  /* 0x00000001ff00b807 */ /* 0x000fe20007000000 */
[----:B------:R-:W-:Y:S01]  /*3b30*/  @!P0 IMAD.MOV R5, RZ, RZ, -0x1 ;  /* 0xffffffffff058424 */ /* 0x000fe200078e02ff */
[----:B------:R-:W-:Y:S01]  /*3b40*/  FSETP.GT.OR P6, PT, R18, RZ, P1 ;  /* 0x000000ff1200720b */ /* 0x000fe20000fc4400 */
[----:B------:R-:W-:Y:S01]  /*3b50*/  @!P2 IMAD.MOV.U32 R6, RZ, RZ, RZ ;  /* 0x000000ffff06a224 */ /* 0x000fe200078e00ff */
[----:B------:R-:W-:Y:S01]  /*3b60*/  ISETP.GE.AND P0, PT, R25, R17, PT ;  /* 0x000000111900720c */ /* 0x000fe20003f06270 */
[----:B------:R-:W-:Y:S02]  /*3b70*/  @P4 IMAD.MOV R5, RZ, RZ, R0 ;  /* 0x000000ffff054224 */ /* 0x000fe400078e0200 */
[----:B------:R-:W-:Y:S01]  /*3b80*/  @!P5 IMAD.MOV R6, RZ, RZ, -0x1 ;  /* 0xffffffffff06d424 */ /* 0x000fe200078e02ff */
[----:B-1-3--:R-:W-:-:S02]  /*3b90*/  FSETP.GT.OR P4, PT, R16, RZ, P0 ;  /* 0x000000ff1000720b */ /* 0x00afc40000784400 */
[----:B------:R-:W-:-:S04]  /*3ba0*/  @!P2 FSETP.GT.FTZ.AND P5, PT, R22, RZ, PT ;  /* 0x000000ff1600a20b */ /* 0x000fc80003fb4000 */
[----:B------:R-:W-:Y:S01]  /*3bb0*/  @!P2 SEL R9, RZ, 0x1, !P5 ;  /* 0x00000001ff09a807 */ /* 0x000fe20006800000 */
[----:B------:R-:W-:Y:S01]  /*3bc0*/  @!P6 IMAD.MOV R3, RZ, RZ, -0x1 ;  /* 0xffffffffff03e424 */ /* 0x000fe200078e02ff */
[----:B------:R-:W-:Y:S01]  /*3bd0*/  @!P1 FSETP.GT.FTZ.AND P5, PT, R18, RZ, PT ;  /* 0x000000ff1200920b */ /* 0x000fe20003fb4000 */
[----:B------:R-:W-:Y:S01]  /*3be0*/  @!P0 IMAD.MOV.U32 R0, RZ, RZ, RZ ;  /* 0x000000ffff008224 */ /* 0x000fe200078e00ff */
[C---:B------:R-:W-:Y:S02]  /*3bf0*/  @!P0 FSETP.GT.FTZ.AND P6, PT, R16.reuse, RZ, PT ;  /* 0x000000ff1000820b */ /* 0x040fe40003fd4000 */
[----:B------:R-:W-:Y:S01]  /*3c00*/  @!P1 SEL R8, RZ, 0x1, !P5 ;  /* 0x00000001ff089807 */ /* 0x000fe20006800000 */
[----:B------:R-:W-:Y:S01]  /*3c10*/  @!P4 IMAD.MOV R0, RZ, RZ, -0x1 ;  /* 0xffffffffff00c424 */ /* 0x000fe200078e02ff */
[----:B------:R-:W-:Y:S02]  /*3c20*/  FSETP.GEU.AND P5, PT, R16, RZ, !P0 ;  /* 0x000000ff1000720b */ /* 0x000fe400047ae000 */
[----:B------:R-:W0:Y:S01]  /*3c30*/  LDC.U8 R16, c[0x0][0x3a4] ;  /* 0x0000e900ff107b82 */ /* 0x000e220000000000 */
[----:B------:R-:W-:-:S02]  /*3c40*/  @!P0 SEL R7, RZ, 0x1, !P6 ;  /* 0x00000001ff078807 */ /* 0x000fc40007000000 */
[----:B------:R-:W-:Y:S02]  /*3c50*/  FSETP.GEU.AND P4, PT, R22, RZ, !P2 ;  /* 0x000000ff1600720b */ /* 0x000fe4000578e000 */
[----:B------:R-:W-:Y:S02]  /*3c60*/  FSETP.GEU.AND P6, PT, R18, RZ, !P1 ;  /* 0x000000ff1200720b */ /* 0x000fe40004fce000 */
[----:B------:R-:W-:-:S04]  /*3c70*/  @!P3 I2FP.F32.S32 R22, R5 ;  /* 0x000000050016b245 */ /* 0x000fc80000201400 */
[----:B------:R-:W-:-:S05]  /*3c80*/  @P5 IMAD.MOV R0, RZ, RZ, R7 ;  /* 0x000000ffff005224 */ /* 0x000fca00078e0207 */
[----:B------:R-:W-:Y:S01]  /*3c90*/  @P4 IMAD.MOV R6, RZ, RZ, R9 ;  /* 0x000000ffff064224 */ /* 0x000fe200078e0209 */
[----:B----4-:R-:W-:Y:S01]  /*3ca0*/  @!P0 I2FP.F32.S32 R4, R0 ;  /* 0x0000000000048245 */ /* 0x010fe20000201400 */
[----:B------:R-:W-:-:S03]  /*3cb0*/  @P6 IMAD.MOV R3, RZ, RZ, R8 ;  /* 0x000000ffff036224 */ /* 0x000fc600078e0208 */
[----:B------:R-:W-:Y:S02]  /*3cc0*/  @!P2 I2FP.F32.S32 R24, R6 ;  /* 0x000000060018a245 */ /* 0x000fe40000201400 */
[----:B------:R-:W-:Y:S01]  /*3cd0*/  @!P1 I2FP.F32.S32 R18, R3 ;  /* 0x0000000300129245 */ /* 0x000fe20000201400 */
[----:B------:R-:W-:Y:S06]  /*3ce0*/  @P0 BRA `(.L_x_6832) ;  /* 0x0000000c00e80947 */ /* 0x000fec0003800000 */
[----:B------:R-:W1:Y:S01]  /*3cf0*/  LDCU UR4, c[0x0][0x3a8] ;  /* 0x00007500ff0477ac */ /* 0x000e620008000800 */
[----:B------:R-:W2:Y:S01]  /*3d00*/  LDC.64 R8, c[0x0][0x388] ;  /* 0x0000e200ff087b82 */ /* 0x000ea20000000a00 */
[----:B------:R-:W-:Y:S01]  /*3d10*/  IMAD R0, R2, 0x200, R25 ;  /* 0x0000020002007824 */ /* 0x000fe200078e0219 */
[----:B0-----:R-:W-:-:S03]  /*3d20*/  PRMT R5, R16, 0x9910, RZ ;  /* 0x0000991010057816 */ /* 0x001fc600000000ff */
[----:B-1----:R-:W-:Y:S02]  /*3d30*/  IMAD R3, R0, UR4, RZ ;  /* 0x0000000400037c24 */ /* 0x002fe4000f8e02ff */
[----:B------:R-:W-:-:S05]  /*3d40*/  IMAD.MOV.U32 R0, RZ, RZ, R5 ;  /* 0x000000ffff007224 */ /* 0x000fca00078e0005 */
[----:B------:R-:W-:Y:S02]  /*3d50*/  ISETP.GT.AND P0, PT, R0, 0x9, PT ;  /* 0x000000090000780c */ /* 0x000fe40003f04270 */
[----:B--2---:R-:W-:-:S05]  /*3d60*/  IADD3 R8, P1, PT, R3, R8, RZ ;  /* 0x0000000803087210 */ /* 0x004fca0007f3e0ff */
        /* <DEDUP_REMOVED lines=10> */
[----:B------:R-:W0:Y:S01]  /*3e10*/  F2I.FTZ.TRUNC.NTZ R3, R4 ;  /* 0x0000000400037305 */ /* 0x000e22000021f100 */
[----:B------:R-:W-:Y:S01]  /*3e20*/  IMAD.MOV.U32 R25, RZ, RZ, R26 ;  /* 0x000000ffff197224 */ /* 0x000fe200078e001a */
[----:B0-----:R0:W-:Y:S01]  /*3e30*/  STG.E.U8 desc[UR36][R8.64], R3 ;  /* 0x0000000308007986 */ /* 0x0011e2000c101124 */
[----:B------:R-:W-:Y:S05]  /*3e40*/  BRA `(.L_x_6832) ;  /* 0x0000000c00907947 */ /* 0x000fea0003800000 */
.L_x_6836:
[----:B------:R-:W0:Y:S01]  /*3e50*/  F2I.S64.TRUNC R4, R4 ;  /* 0x0000000400047311 */ /* 0x000e22000020d900 */
[----:B------:R-:W-:Y:S02]  /*3e60*/  IMAD.MOV.U32 R25, RZ, RZ, R26 ;  /* 0x000000ffff197224 */ /* 0x000fe400078e001a */
[----:B0-----:R-:W-:-:S05]  /*3e70*/  IMAD.MOV.U32 R3, RZ, RZ, R4 ;  /* 0x000000ffff037224 */ /* 0x001fca00078e0004 */
[----:B------:R0:W-:Y:S01]  /*3e80*/  STG.E.U8 desc[UR36][R8.64], R3 ;  /* 0x0000000308007986 */ /* 0x0001e2000c101124 */
[----:B------:R-:W-:Y:S05]  /*3e90*/  BRA `(.L_x_6832) ;  /* 0x0000000c007c7947 */ /* 0x000fea0003800000 */
.L_x_6835:
[----:B------:R-:W-:-:S13]  /*3ea0*/  ISETP.NE.AND P0, PT, R0, 0x2, PT ;  /* 0x000000020000780c */ /* 0x000fda0003f05270 */
[----:B------:R-:W-:Y:S05]  /*3eb0*/  @!P0 BRA `(.L_x_6838) ;  /* 0x0000000000308947 */ /* 0x000fea0003800000 */
[----:B------:R-:W-:-:S13]  /*3ec0*/  ISETP.NE.AND P0, PT, R0, 0x3, PT ;  /* 0x000000030000780c */ /* 0x000fda0003f05270 */
[----:B------:R-:W-:Y:S05]  /*3ed0*/  @!P0 BRA `(.L_x_6839) ;  /* 0x0000000000188947 */ /* 0x000fea0003800000 */
[----:B------:R-:W-:-:S13]  /*3ee0*/  ISETP.NE.AND P0, PT, R0, 0x4, PT ;  /* 0x000000040000780c */ /* 0x000fda0003f05270 */
[----:B------:R-:W-:Y:S05]  /*3ef0*/  @P0 BRA `(.L_x_6837) ;  /* 0x0000000800c00947 */ /* 0x000fea0003800000 */
[----:B------:R-:W0:Y:S01]  /*3f00*/  F2I.S64.TRUNC R4, R4 ;  /* 0x0000000400047311 */ /* 0x000e22000020d900 */
[----:B------:R-:W-:Y:S01]  /*3f10*/  IMAD.MOV.U32 R25, RZ, RZ, R26 ;  /* 0x000000ffff197224 */ /* 0x000fe200078e001a */
[----:B0-----:R0:W-:Y:S01]  /*3f20*/  STG.E.64 desc[UR36][R8.64], R4 ;  /* 0x0000000408007986 */ /* 0x0011e2000c101b24 */
[----:B------:R-:W-:Y:S05]  /*3f30*/  BRA `(.L_x_6832) ;  /* 0x0000000c00547947 */ /* 0x000fea0003800000 */
.L_x_6839:
[----:B------:R-:W0:Y:S01]  /*3f40*/  F2I.FTZ.TRUNC.NTZ R3, R4 ;  /* 0x0000000400037305 */ /* 0x000e22000021f100 */
[----:B------:R-:W-:Y:S01]  /*3f50*/  IMAD.MOV.U32 R25, RZ, RZ, R26 ;  /* 0x000000ffff197224 */ /* 0x000fe200078e001a */
[----:B0-----:R0:W-:Y:S01]  /*3f60*/  STG.E desc[UR36][R8.64], R3 ;  /* 0x0000000308007986 */ /* 0x0011e2000c101924 */
[----:B------:R-:W-:Y:S05]  /*3f70*/  BRA `(.L_x_6832) ;  /* 0x0000000c00447947 */ /* 0x000fea0003800000 */
.L_x_6838:
[----:B------:R-:W0:Y:S01]  /*3f80*/  F2I.FTZ.TRUNC.NTZ R3, R4 ;  /* 0x0000000400037305 */ /* 0x000e22000021f100 */
[----:B------:R-:W-:Y:S01]  /*3f90*/  IMAD.MOV.U32 R25, RZ, RZ, R26 ;  /* 0x000000ffff197224 */ /* 0x000fe200078e001a */
[----:B0-----:R0:W-:Y:S01]  /*3fa0*/  STG.E.U16 desc[UR36][R8.64], R3 ;  /* 0x0000000308007986 */ /* 0x0011e2000c101524 */
[----:B------:R-:W-:Y:S05]  /*3fb0*/  BRA `(.L_x_6832) ;  /* 0x0000000c00347947 */ /* 0x000fea0003800000 */
.L_x_6834:
[----:B------:R-:W-:-:S13]  /*3fc0*/  ISETP.GT.AND P0, PT, R0, 0x6, PT ;  /* 0x000000060000780c */ /* 0x000fda0003f04270 */
[----:B------:R-:W-:Y:S05]  /*3fd0*/  @P0 BRA `(.L_x_6840) ;  /* 0x00000000002c0947 */ /* 0x000fea0003800000 */
[----:B------:R-:W-:-:S13]  /*3fe0*/  ISETP.NE.AND P0, PT, R0, 0x5, PT ;  /* 0x000000050000780c */ /* 0x000fda0003f05270 */
[----:B------:R-:W-:Y:S05]  /*3ff0*/  @!P0 BRA `(.L_x_6841) ;  /* 0x0000000000148947 */ /* 0x000fea0003800000 */
[----:B------:R-:W-:-:S13]  /*4000*/  ISETP.NE.AND P0, PT, R0, 0x6, PT ;  /* 0x000000060000780c */ /* 0x000fda0003f05270 */
[----:B------:R-:W-:Y:S05]  /*4010*/  @P0 BRA `(.L_x_6837) ;  /* 0x0000000800780947 */ /* 0x000fea0003800000 */
[----:B------:R0:W-:Y:S01]  /*4020*/  STG.E desc[UR36][R8.64], R4 ;  /* 0x0000000408007986 */ /* 0x0001e2000c101924 */
[----:B------:R-:W-:Y:S01]  /*4030*/  IMAD.MOV.U32 R25, RZ, RZ, R26 ;  /* 0x000000ffff197224 */ /* 0x000fe200078e001a */
[----:B------:R-:W-:Y:S06]  /*4040*/  BRA `(.L_x_6832) ;  /* 0x0000000c00107947 */ /* 0x000fec0003800000 */
.L_x_6841:
[----:B------:R-:W-:Y:S01]  /*4050*/  F2FP.F16.F32.PACK_AB R4, RZ, R4 ;  /* 0x00000004ff04723e */ /* 0x000fe200000000ff */
[----:B------:R-:W-:-:S04]  /*4060*/  IMAD.MOV.U32 R25, RZ, RZ, R26 ;  /* 0x000000ffff197224 */ /* 0x000fc800078e001a */
[----:B------:R0:W-:Y:S01]  /*4070*/  STG.E.U16 desc[UR36][R8.64], R4 ;  /* 0x0000000408007986 */ /* 0x0001e2000c101524 */
[----:B------:R-:W-:Y:S05]  /*4080*/  BRA `(.L_x_6832) ;  /* 0x0000000c00007947 */ /* 0x000fea0003800000 */
.L_x_6840:
[----:B------:R-:W-:-:S13]  /*4090*/  ISETP.NE.AND P0, PT, R0, 0x7, PT ;  /* 0x000000070000780c */ /* 0x000fda0003f05270 */
[----:B------:R-:W-:Y:S05]  /*40a0*/  @!P0 BRA `(.L_x_6842) ;  /* 0x0000000000348947 */ /* 0x000fea0003800000 */
[----:B------:R-:W-:-:S13]  /*40b0*/  ISETP.NE.AND P0, PT, R0, 0x8, PT ;  /* 0x000000080000780c */ /* 0x000fda0003f05270 */
[----:B------:R-:W-:Y:S05]  /*40c0*/  @!P0 BRA `(.L_x_6843) ;  /* 0x0000000000188947 */ /* 0x000fea0003800000 */
[----:B------:R-:W-:-:S13]  /*40d0*/  ISETP.NE.AND P0, PT, R0, 0x9, PT ;  /* 0x000000090000780c */ /* 0x000fda0003f05270 */
[----:B------:R-:W-:Y:S05]  /*40e0*/  @P0 BRA `(.L_x_6837) ;  /* 0x0000000800440947 */ /* 0x000fea0003800000 */
[----:B------:R-:W-:Y:S02]  /*40f0*/  IMAD.MOV.U32 R5, RZ, RZ, RZ ;  /* 0x000000ffff057224 */ /* 0x000fe400078e00ff */
[----:B------:R-:W-:-:S03]  /*4100*/  IMAD.MOV.U32 R25, RZ, RZ, R26 ;  /* 0x000000ffff197224 */ /* 0x000fc600078e001a */
[----:B------:R0:W-:Y:S01]  /*4110*/  STG.E.64 desc[UR36][R8.64], R4 ;  /* 0x0000000408007986 */ /* 0x0001e2000c101b24 */
[----:B------:R-:W-:Y:S05]  /*4120*/  BRA `(.L_x_6832) ;  /* 0x0000000800d87947 */ /* 0x000fea0003800000 */
.L_x_6843:
[----:B------:R-:W-:Y:S01]  /*4130*/  F2FP.F16.F32.PACK_AB R3, RZ, R4 ;  /* 0x00000004ff03723e */ /* 0x000fe200000000ff */
[----:B------:R-:W-:-:S03]  /*4140*/  IMAD.MOV.U32 R25, RZ, RZ, R26 ;  /* 0x000000ffff197224 */ /* 0x000fc600078e001a */
[----:B------:R-:W-:-:S05]  /*4150*/  PRMT R3, R3, 0x5410, RZ ;  /* 0x0000541003037816 */ /* 0x000fca00000000ff */
[----:B------:R0:W-:Y:S01]  /*4160*/  STG.E desc[UR36][R8.64], R3 ;  /* 0x0000000308007986 */ /* 0x0001e2000c101924 */
[----:B------:R-:W-:Y:S05]  /*4170*/  BRA `(.L_x_6832) ;  /* 0x0000000800c47947 */ /* 0x000fea0003800000 */
.L_x_6842:
[----:B------:R-:W-:Y:S01]  /*4180*/  FMUL.FTZ R4, R4, 1 ;  /* 0x3f80000004047820 */ /* 0x000fe20000410000 */
[----:B------:R-:W-:-:S05]  /*4190*/  IMAD.MOV.U32 R25, RZ, RZ, R26 ;  /* 0x000000ffff197224 */ /* 0x000fca00078e001a */
[----:B------:R-:W0:Y:S02]  /*41a0*/  F2F.F64.F32 R4, R4 ;  /* 0x0000000400047310 */ /* 0x000e240000201800 */
[----:B0-----:R0:W-:Y:S01]  /*41b0*/  STG.E.64 desc[UR36][R8.64], R4 ;  /* 0x0000000408007986 */ /* 0x0011e2000c101b24 */
[----:B------:R-:W-:Y:S05]  /*41c0*/  BRA `(.L_x_6832) ;  /* 0x0000000800b07947 */ /* 0x000fea0003800000 */
.L_x_6833:
        /* <DEDUP_REMOVED lines=8> */
[----:B------:R-:W-:Y:S01]  /*4250*/  FSETP.NEU.FTZ.AND P0, PT, R4, RZ, PT ;  /* 0x000000ff0400720b */ /* 0x000fe20003f1d000 */
[----:B------:R-:W-:-:S03]  /*4260*/  IMAD.MOV.U32 R25, RZ, RZ, R26 ;  /* 0x000000ffff197224 */ /* 0x000fc600078e001a */
[----:B------:R-:W-:-:S05]  /*4270*/  SEL R3, RZ, 0x1, !P0 ;  /* 0x00000001ff037807 */ /* 0x000fca0004000000 */
[----:B------:R0:W-:Y:S01]  /*4280*/  STG.E.U8 desc[UR36][R8.64], R3 ;  /* 0x0000000308007986 */ /* 0x0001e2000c101124 */
[----:B------:R-:W-:Y:S05]  /*4290*/  BRA `(.L_x_6832) ;  /* 0x00000008007c7947 */ /* 0x000fea0003800000 */
.L_x_6846:
[----:B------:R-:W-:Y:S01]  /*42a0*/  FMUL.FTZ R4, R4, 1 ;  /* 0x3f80000004047820 */ /* 0x000fe20000410000 */
[----:B------:R-:W-:Y:S01]  /*42b0*/  CS2R R6, SRZ ;  /* 0x0000000000067805 */ /* 0x000fe2000001ff00 */
[----:B------:R-:W-:-:S04]  /*42c0*/  IMAD.MOV.U32 R25, RZ, RZ, R26 ;  /* 0x000000ffff197224 */ /* 0x000fc800078e001a */
[----:B------:R-:W0:Y:S02]  /*42d0*/  F2F.F64.F32 R4, R4 ;  /* 0x0000000400047310 */ /* 0x000e240000201800 */
[----:B0-----:R0:W-:Y:S01]  /*42e0*/  STG.E.128 desc[UR36][R8.64], R4 ;  /* 0x0000000408007986 */ /* 0x0011e2000c101d24 */
[----:B------:R-:W-:Y:S05]  /*42f0*/  BRA `(.L_x_6832) ;  /* 0x0000000800647947 */ /* 0x000fea0003800000 */
.L_x_6845:
[----:B------:R-:W-:-:S13]  /*4300*/  ISETP.NE.AND P0, PT, R0, 0xf, PT ;  /* 0x0000000f0000780c */ /* 0x000fda0003f05270 */
[----:B------:R-:W-:Y:S05]  /*4310*/  @!P0 BRA `(.L_x_6847) ;  /* 0x0000000000a08947 */ /* 0x000fea0003800000 */
[----:B------:R-:W-:-:S13]  /*4320*/  ISETP.NE.AND P0, PT, R0, 0x17, PT ;  /* 0x000000170000780c */ /* 0x000fda0003f05270 */
[----:B------:R-:W-:Y:S05]  /*4330*/  @!P0 BRA `(.L_x_6848) ;  /* 0x00000000004c8947 */ /* 0x000fea0003800000 */
[----:B------:R-:W-:-:S13]  /*4340*/  ISETP.NE.AND P0, PT, R0, 0x18, PT ;  /* 0x000000180000780c */ /* 0x000fda0003f05270 */
[----:B------:R-:W-:Y:S05]  /*4350*/  @P0 BRA `(.L_x_6837) ;  /* 0x0000000400a80947 */ /* 0x000fea0003800000 */
[----:B------:R-:W-:Y:S01]  /*4360*/  LOP3.LUT R6, R4, 0x7fffffff, RZ, 0xc0, !PT ;  /* 0x7fffffff04067812 */ /* 0x000fe200078ec0ff */
[----:B------:R-:W-:Y:S01]  /*4370*/  BSSY.RECONVERGENT B0, `(.L_x_6849) ;  /* 0x000000b000007945 */ /* 0x000fe20003800200 */
[----:B------:R-:W-:Y:S01]  /*4380*/  SHF.R.U32.HI R5, RZ, 0x18, R4 ;  /* 0x00000018ff057819 */ /* 0x000fe20000011604 */
[----:B------:R-:W-:Y:S01]  /*4390*/  IMAD.MOV.U32 R0, RZ, RZ, 0x7f ;  /* 0x0000007fff007424 */ /* 0x000fe200078e00ff */
        /* <DEDUP_REMOVED lines=8> */
.L_x_6850:
[----:B------:R-:W-:Y:S05]  /*4420*/  BSYNC.RECONVERGENT B0 ;  /* 0x0000000000007941 */ /* 0x000fea0003800200 */
.L_x_6849:
[----:B------:R-:W-:Y:S01]  /*4430*/  LOP3.LUT R5, R0, 0x80, R5, 0xf8, !PT ;  /* 0x0000008000057812 */ /* 0x000fe200078ef805 */
[----:B------:R-:W-:-:S04]  /*4440*/  IMAD.MOV.U32 R25, RZ, RZ, R26 ;  /* 0x000000ffff197224 */ /* 0x000fc800078e001a */
[----:B------:R0:W-:Y:S01]  /*4450*/  STG.E.U8 desc[UR36][R8.64], R5 ;  /* 0x0000000508007986 */ /* 0x0001e2000c101124 */
[----:B------:R-:W-:Y:S05]  /*4460*/  BRA `(.L_x_6832) ;  /* 0x0000000800087947 */ /* 0x000fea0003800000 */
.L_x_6848:
        /* <DEDUP_REMOVED lines=14> */
.L_x_6852:
[----:B------:R-:W-:Y:S05]  /*4550*/  BSYNC.RECONVERGENT B0 ;  /* 0x0000000000007941 */ /* 0x000fea0003800200 */
.L_x_6851:
[----:B------:R-:W-:Y:S01]  /*4560*/  LOP3.LUT R3, R0, 0x80, R7, 0xf8, !PT ;  /* 0x0000008000037812 */ /* 0x000fe200078ef807 */
[----:B------:R-:W-:-:S04]  /*4570*/  IMAD.MOV.U32 R25, RZ, RZ, R26 ;  /* 0x000000ffff197224 */ /* 0x000fc800078e001a */
[----:B------:R0:W-:Y:S01]  /*4580*/  STG.E.U8 desc[UR36][R8.64], R3 ;  /* 0x0000000308007986 */ /* 0x0001e2000c101124 */
[----:B------:R-:W-:Y:S05]  /*4590*/  BRA `(.L_x_6832) ;  /* 0x0000000400bc7947 */ /* 0x000fea0003800000 */
.L_x_6847:
[----:B------:R-:W-:Y:S01]  /*45a0*/  F2FP.BF16.F32.PACK_AB R4, RZ, R4 ;  /* 0x00000004ff04723e */ /* 0x000fe200000010ff */
[----:B------:R-:W-:-:S04]  /*45b0*/  IMAD.MOV.U32 R25, RZ, RZ, R26 ;  /* 0x000000ffff197224 */ /* 0x000fc800078e001a */
[----:B------:R0:W-:Y:S01]  /*45c0*/  STG.E.U16 desc[UR36][R8.64], R4 ;  /* 0x0000000408007986 */ /* 0x0001e2000c101524 */
[----:B------:R-:W-:Y:S05]  /*45d0*/  BRA `(.L_x_6832) ;  /* 0x0000000400ac7947 */ /* 0x000fea0003800000 */
.L_x_6844:
        /* <DEDUP_REMOVED lines=8> */
[----:B------:R-:W0:Y:S01]  /*4660*/  F2I.FTZ.U32.TRUNC.NTZ R3, R4 ;  /* 0x0000000400037305 */ /* 0x000e22000021f000 */
[----:B------:R-:W-:Y:S01]  /*4670*/  IMAD.MOV.U32 R25, RZ, RZ, R26 ;  /* 0x000000ffff197224 */ /* 0x000fe200078e001a */
[----:B0-----:R1:W-:Y:S01]  /*4680*/  STG.E.U16 desc[UR36][R8.64], R3 ;  /* 0x0000000308007986 */ /* 0x0013e2000c101524 */
[----:B------:R-:W-:Y:S05]  /*4690*/  BRA `(.L_x_6832) ;  /* 0x00000004007c7947 */ /* 0x000fea0003800000 */
.L_x_6855:
        /* <DEDUP_REMOVED lines=12> */
.L_x_6858:
[----:B------:R-:W-:-:S04]  /*4760*/  SHF.R.U32.HI R0, RZ, 0x14, R4 ;  /* 0x00000014ff007819 */ /* 0x000fc80000011604 */
[----:B------:R-:W-:-:S04]  /*4770*/  LOP3.LUT R3, R0, 0x1, RZ, 0xc0, !PT ;  /* 0x0000000100037812 */ /* 0x000fc800078ec0ff */
[----:B------:R-:W-:-:S04]  /*4780*/  IADD3 R0, PT, PT, R4, 0x487ffff, R3 ;  /* 0x0487ffff04007810 */ /* 0x000fc80007ffe003 */
[----:B------:R-:W-:-:S04]  /*4790*/  SHF.R.U32.HI R0, RZ, 0x14, R0 ;  /* 0x00000014ff007819 */ /* 0x000fc80000011600 */
[----:B------:R-:W-:-:S07]  /*47a0*/  LOP3.LUT R3, R0, 0xff, RZ, 0xc0, !PT ;  /* 0x000000ff00037812 */ /* 0x000fce00078ec0ff */
.L_x_6859:
[----:B------:R-:W-:-:S04]  /*47b0*/  SHF.R.U32.HI R4, RZ, 0x18, R4 ;  /* 0x00000018ff047819 */ /* 0x000fc80000011604 */
[----:B------:R-:W-:-:S04]  /*47c0*/  LOP3.LUT R3, R3, 0x80, R4, 0xf8, !PT ;  /* 0x0000008003037812 */ /* 0x000fc800078ef804 */
[----:B------:R-:W-:-:S07]  /*47d0*/  PRMT R0, R3, 0x7610, R0 ;  /* 0x0000761003007816 */ /* 0x000fce0000000000 */
.L_x_6857:
[----:B------:R-:W-:Y:S05]  /*47e0*/  BSYNC.RECONVERGENT B0 ;  /* 0x0000000000007941 */ /* 0x000fea0003800200 */
.L_x_6856:
[----:B------:R2:W-:Y:S01]  /*47f0*/  STG.E.U8 desc[UR36][R8.64], R0 ;  /* 0x0000000008007986 */ /* 0x0005e2000c101124 */
[----:B------:R-:W-:Y:S01]  /*4800*/  IMAD.MOV.U32 R25, RZ, RZ, R26 ;  /* 0x000000ffff197224 */ /* 0x000fe200078e001a */
[----:B------:R-:W-:Y:S06]  /*4810*/  BRA `(.L_x_6832) ;  /* 0x00000004001c7947 */ /* 0x000fec0003800000 */
.L_x_6854:
        /* <DEDUP_REMOVED lines=12> */
.L_x_6862:
[----:B------:R-:W-:-:S04]  /*48e0*/  SHF.R.U32.HI R0, RZ, 0x15, R4 ;  /* 0x00000015ff007819 */ /* 0x000fc80000011604 */
[----:B------:R-:W-:-:S04]  /*48f0*/  LOP3.LUT R3, R0, 0x1, RZ, 0xc0, !PT ;  /* 0x0000000100037812 */ /* 0x000fc800078ec0ff */
[----:B------:R-:W-:-:S04]  /*4900*/  IADD3 R0, PT, PT, R4, 0x88fffff, R3 ;  /* 0x088fffff04007810 */ /* 0x000fc80007ffe003 */
[----:B------:R-:W-:-:S04]  /*4910*/  SHF.R.U32.HI R0, RZ, 0x15, R0 ;  /* 0x00000015ff007819 */ /* 0x000fc80000011600 */
[----:B------:R-:W-:-:S07]  /*4920*/  LOP3.LUT R3, R0, 0xff, RZ, 0xc0, !PT ;  /* 0x000000ff00037812 */ /* 0x000fce00078ec0ff */
.L_x_6863:
[----:B------:R-:W-:-:S04]  /*4930*/  SHF.R.U32.HI R4, RZ, 0x18, R4 ;  /* 0x00000018ff047819 */ /* 0x000fc80000011604 */
[----:B------:R-:W-:-:S04]  /*4940*/  LOP3.LUT R3, R3, 0x80, R4, 0xf8, !PT ;  /* 0x0000008003037812 */ /* 0x000fc800078ef804 */
[----:B------:R-:W-:-:S07]  /*4950*/  PRMT R0, R3, 0x7610, R0 ;  /* 0x0000761003007816 */ /* 0x000fce0000000000 */
.L_x_6861:
[----:B------:R-:W-:Y:S05]  /*4960*/  BSYNC.RECONVERGENT B0 ;  /* 0x0000000000007941 */ /* 0x000fea0003800200 */
.L_x_6860:
[----:B------:R3:W-:Y:S01]  /*4970*/  STG.E.U8 desc[UR36][R8.64], R0 ;  /* 0x0000000008007986 */ /* 0x0007e2000c101124 */
[----:B------:R-:W-:Y:S01]  /*4980*/  IMAD.MOV.U32 R25, RZ, RZ, R26 ;  /* 0x000000ffff197224 */ /* 0x000fe200078e001a */
[----:B------:R-:W-:Y:S06]  /*4990*/  BRA `(.L_x_6832) ;  /* 0x0000000000bc7947 */ /* 0x000fec0003800000 */
.L_x_6853:
[----:B------:R-:W-:-:S13]  /*49a0*/  ISETP.NE.AND P0, PT, R0, 0x1c, PT ;  /* 0x0000001c0000780c */ /* 0x000fda0003f05270 */
[----:B------:R-:W-:Y:S05]  /*49b0*/  @!P0 BRA `(.L_x_6864) ;  /* 0x0000000000a88947 */ /* 0x000fea0003800000 */
[----:B------:R-:W-:-:S13]  /*49c0*/  ISETP.NE.AND P0, PT, R0, 0x1d, PT ;  /* 0x0000001d0000780c */ /* 0x000fda0003f05270 */
[----:B------:R-:W-:Y:S05]  /*49d0*/  @!P0 BRA `(.L_x_6865) ;  /* 0x0000000000908947 */ /* 0x000fea0003800000 */
[----:B------:R-:W-:-:S13]  /*49e0*/  ISETP.NE.AND P0, PT, R0, 0x2c, PT ;  /* 0x0000002c0000780c */ /* 0x000fda0003f05270 */
[----:B------:R-:W-:Y:S05]  /*49f0*/  @!P0 BRA `(.L_x_6866) ;  /* 0x0000000000488947 */ /* 0x000fea0003800000 */
.L_x_6837:
        /* <DEDUP_REMOVED lines=16> */
.L_x_6867:
[----:B------:R-:W-:Y:S01]  /*4b00*/  IMAD.MOV.U32 R25, RZ, RZ, R26 ;  /* 0x000000ffff197224 */ /* 0x000fe200078e001a */
[----:B------:R-:W-:Y:S06]  /*4b10*/  BRA `(.L_x_6832) ;  /* 0x00000000005c7947 */ /* 0x000fec0003800000 */
.L_x_6866:
[----:B------:R-:W-:Y:S01]  /*4b20*/  SHF.R.U32.HI R5, RZ, 0x17, R4 ;  /* 0x00000017ff057819 */ /* 0x000fe20000011604 */
[----:B------:R-:W-:-:S03]  /*4b30*/  IMAD.MOV.U32 R25, RZ, RZ, R26 ;  /* 0x000000ffff197224 */ /* 0x000fc600078e001a */
        /* <DEDUP_REMOVED lines=14> */
.L_x_6865:
[----:B------:R-:W0:Y:S01]  /*4c20*/  F2I.U64.TRUNC R4, R4 ;  /* 0x0000000400047311 */ /* 0x000e22000020d800 */
[----:B------:R-:W-:Y:S01]  /*4c30*/  IMAD.MOV.U32 R25, RZ, RZ, R26 ;  /* 0x000000ffff197224 */ /* 0x000fe200078e001a */
[----:B0-----:R0:W-:Y:S01]  /*4c40*/  STG.E.64 desc[UR36][R8.64], R4 ;  /* 0x0000000408007986 */ /* 0x0011e2000c101b24 */
[----:B------:R-:W-:Y:S05]  /*4c50*/  BRA `(.L_x_6832) ;  /* 0x00000000000c7947 */ /* 0x000fea0003800000 */
.L_x_6864:
[----:B------:R-:W0:Y:S01]  /*4c60*/  F2I.FTZ.U32.TRUNC.NTZ R3, R4 ;  /* 0x0000000400037305 */ /* 0x000e22000021f000 */
[----:B------:R-:W-:Y:S01]  /*4c70*/  IMAD.MOV.U32 R25, RZ, RZ, R26 ;  /* 0x000000ffff197224 */ /* 0x000fe200078e001a */
[----:B0-----:R4:W-:Y:S06]  /*4c80*/  STG.E desc[UR36][R8.64], R3 ;  /* 0x0000000308007986 */ /* 0x0019ec000c101924 */
.L_x_6832:
[----:B------:R-:W-:Y:S05]  /*4c90*/  BSYNC.RECONVERGENT B6 ;  /* 0x0000000000067941 */ /* 0x000fea0003800200 */
.L_x_6831:
[----:B------:R-:W-:Y:S01]  /*4ca0*/  ISETP.GE.AND P0, PT, R25, R17, PT ;  /* 0x000000111900720c */ /* 0x000fe20003f06270 */
[----:B------:R-:W-:-:S12]  /*4cb0*/  BSSY.RECONVERGENT B6, `(.L_x_6868) ;  /* 0x00001cc000067945 */ /* 0x000fd80003800200 */
        /* <DEDUP_REMOVED lines=19> */
[----:B------:R-:W0:Y:S02]  /*4df0*/  F2I.FTZ.TRUNC.NTZ R3, R18 ;  /* 0x0000001200037305 */ /* 0x000e24000021f100 */
[----:B0-----:R0:W-:Y:S01]  /*4e00*/  STG.E.U8 desc[UR36][R8.64], R3 ;  /* 0x0000000308007986 */ /* 0x0011e2000c101124 */
[----:B------:R-:W-:Y:S05]  /*4e10*/  BRA `(.L_x_6875) ;  /* 0x0000000c00387947 */ /* 0x000fea0003800000 */
.L_x_6873:
[----:B------:R-:W0:Y:S02]  /*4e20*/  F2I.S64.TRUNC R18, R18 ;  /* 0x0000001200127311 */ /* 0x000e24000020d900 */
[----:B0-----:R-:W-:-:S05]  /*4e30*/  IMAD.MOV.U32 R3, RZ, RZ, R18 ;  /* 0x000000ffff037224 */ /* 0x001fca00078e0012 */
[----:B------:R0:W-:Y:S01]  /*4e40*/  STG.E.U8 desc[UR36][R8.64], R3 ;  /* 0x0000000308007986 */ /* 0x0001e2000c101124 */
[----:B------:R-:W-:Y:S05]  /*4e50*/  BRA `(.L_x_6875) ;  /* 0x0000000c00287947 */ /* 0x000fea0003800000 */
.L_x_6872:
[----:B------:R-:W-:-:S13]  /*4e60*/  ISETP.NE.AND P0, PT, R0, 0x2, PT ;  /* 0x000000020000780c */ /* 0x000fda0003f05270 */
[----:B------:R-:W-:Y:S05]  /*4e70*/  @!P0 BRA `(.L_x_6876) ;  /* 0x0000000000288947 */ /* 0x000fea0003800000 */
[----:B------:R-:W-:-:S13]  /*4e80*/  ISETP.NE.AND P0, PT, R0, 0x3, PT ;  /* 0x000000030000780c */ /* 0x000fda0003f05270 */
[----:B------:R-:W-:Y:S05]  /*4e90*/  @!P0 BRA `(.L_x_6877) ;  /* 0x0000000000148947 */ /* 0x000fea0003800000 */
[----:B------:R-:W-:-:S13]  /*4ea0*/  ISETP.NE.AND P0, PT, R0, 0x4, PT ;  /* 0x000000040000780c */ /* 0x000fda0003f05270 */
[----:B------:R-:W-:Y:S05]  /*4eb0*/  @P0 BRA `(.L_x_6874) ;  /* 0x0000000800380947 */ /* 0x000fea0003800000 */
[----:B------:R-:W0:Y:S02]  /*4ec0*/  F2I.S64.TRUNC R18, R18 ;  /* 0x0000001200127311 */ /* 0x000e24000020d900 */
[----:B0-----:R0:W-:Y:S01]  /*4ed0*/  STG.E.64 desc[UR36][R8.64], R18 ;  /* 0x0000001208007986 */ /* 0x0011e2000c101b24 */
[----:B------:R-:W-:Y:S05]  /*4ee0*/  BRA `(.L_x_6875) ;  /* 0x0000000c00047947 */ /* 0x000fea0003800000 */
.L_x_6877:
[----:B------:R-:W0:Y:S02]  /*4ef0*/  F2I.FTZ.TRUNC.NTZ R3, R18 ;  /* 0x0000001200037305 */ /* 0x000e24000021f100 */
[----:B0-----:R0:W-:Y:S01]  /*4f00*/  STG.E desc[UR36][R8.64], R3 ;  /* 0x0000000308007986 */ /* 0x0011e2000c101924 */
[----:B------:R-:W-:Y:S05]  /*4f10*/  BRA `(.L_x_6875) ;  /* 0x0000000800f87947 */ /* 0x000fea0003800000 */
.L_x_6876:
[----:B------:R-:W0:Y:S02]  /*4f20*/  F2I.FTZ.TRUNC.NTZ R3, R18 ;  /* 0x0000001200037305 */ /* 0x000e24000021f100 */
[----:B0-----:R0:W-:Y:S01]  /*4f30*/  STG.E.U16 desc[UR36][R8.64], R3 ;  /* 0x0000000308007986 */ /* 0x0011e2000c101524 */
[----:B------:R-:W-:Y:S05]  /*4f40*/  BRA `(.L_x_6875) ;  /* 0x0000000800ec7947 */ /* 0x000fea0003800000 */
.L_x_6871:
[----:B------:R-:W-:-:S13]  /*4f50*/  ISETP.GT.AND P0, PT, R0, 0x6, PT ;  /* 0x000000060000780c */ /* 0x000fda0003f04270 */
[----:B------:R-:W-:Y:S05]  /*4f60*/  @P0 BRA `(.L_x_6878) ;  /* 0x0000000000240947 */ /* 0x000fea0003800000 */
[----:B------:R-:W-:-:S13]  /*4f70*/  ISETP.NE.AND P0, PT, R0, 0x5, PT ;  /* 0x000000050000780c */ /* 0x000fda0003f05270 */
[----:B------:R-:W-:Y:S05]  /*4f80*/  @!P0 BRA `(.L_x_6879) ;  /* 0x0000000000108947 */ /* 0x000fea0003800000 */
[----:B------:R-:W-:-:S13]  /*4f90*/  ISETP.NE.AND P0, PT, R0, 0x6, PT ;  /* 0x000000060000780c */ /* 0x000fda0003f05270 */
[----:B------:R-:W-:Y:S05]  /*4fa0*/  @P0 BRA `(.L_x_6874) ;  /* 0x0000000400fc0947 */ /* 0x000fea0003800000 */
[----:B------:R0:W-:Y:S01]  /*4fb0*/  STG.E desc[UR36][R8.64], R18 ;  /* 0x0000001208007986 */ /* 0x0001e2000c101924 */
[----:B------:R-:W-:Y:S05]  /*4fc0*/  BRA `(.L_x_6875) ;  /* 0x0000000800cc7947 */ /* 0x000fea0003800000 */
.L_x_6879:
[----:B------:R-:W-:-:S05]  /*4fd0*/  F2FP.F16.F32.PACK_AB R18, RZ, R18 ;  /* 0x00000012ff12723e */ /* 0x000fca00000000ff */
[----:B------:R0:W-:Y:S01]  /*4fe0*/  STG.E.U16 desc[UR36][R8.64], R18 ;  /* 0x0000001208007986 */ /* 0x0001e2000c101524 */
[----:B------:R-:W-:Y:S05]  /*4ff0*/  BRA `(.L_x_6875) ;  /* 0x0000000800c07947 */ /* 0x000fea0003800000 */
.L_x_6878:
[----:B------:R-:W-:-:S13]  /*5000*/  ISETP.NE.AND P0, PT, R0, 0x7, PT ;  /* 0x000000070000780c */ /* 0x000fda0003f05270 */
[----:B------:R-:W-:Y:S05]  /*5010*/  @!P0 BRA `(.L_x_6880) ;  /* 0x00000000002c8947 */ /* 0x000fea0003800000 */
[----:B------:R-:W-:-:S13]  /*5020*/  ISETP.NE.AND P0, PT, R0, 0x8, PT ;  /* 0x000000080000780c */ /* 0x000fda0003f05270 */
[----:B------:R-:W-:Y:S05]  /*5030*/  @!P0 BRA `(.L_x_6881) ;  /* 0x0000000000148947 */ /* 0x000fea0003800000 */
[----:B------:R-:W-:-:S13]  /*5040*/  ISETP.NE.AND P0, PT, R0, 0x9, PT ;  /* 0x000000090000780c */ /* 0x000fda0003f05270 */
[----:B------:R-:W-:Y:S05]  /*5050*/  @P0 BRA `(.L_x_6874) ;  /* 0x0000000400d00947 */ /* 0x000fea0003800000 */
[----:B------:R-:W-:-:S05]  /*5060*/  IMAD.MOV.U32 R19, RZ, RZ, RZ ;  /* 0x000000ffff137224 */ /* 0x000fca00078e00ff */
[----:B------:R0:W-:Y:S01]  /*5070*/  STG.E.64 desc[UR36][R8.64], R18 ;  /* 0x0000001208007986 */ /* 0x0001e2000c101b24 */
[----:B------:R-:W-:Y:S05]  /*5080*/  BRA `(.L_x_6875) ;  /* 0x00000008009c7947 */ /* 0x000fea0003800000 */
.L_x_6881:
[----:B------:R-:W-:-:S04]  /*5090*/  F2FP.F16.F32.PACK_AB R3, RZ, R18 ;  /* 0x00000012ff03723e */ /* 0x000fc800000000ff */
[----:B------:R-:W-:-:S05]  /*50a0*/  PRMT R3, R3, 0x5410, RZ ;  /* 0x0000541003037816 */ /* 0x000fca00000000ff */
[----:B------:R0:W-:Y:S01]  /*50b0*/  STG.E desc[UR36][R8.64], R3 ;  /* 0x0000000308007986 */ /* 0x0001e2000c101924 */
[----:B------:R-:W-:Y:S05]  /*50c0*/  BRA `(.L_x_6875) ;  /* 0x00000008008c7947 */ /* 0x000fea0003800000 */
.L_x_6880:
[----:B------:R-:W-:-:S06]  /*50d0*/  FMUL.FTZ R4, R18, 1 ;  /* 0x3f80000012047820 */ /* 0x000fcc0000410000 */
[----:B------:R-:W0:Y:S02]  /*50e0*/  F2F.F64.F32 R4, R4 ;  /* 0x0000000400047310 */ /* 0x000e240000201800 */
[----:B0-----:R0:W-:Y:S01]  /*50f0*/  STG.E.64 desc[UR36][R8.64], R4 ;  /* 0x0000000408007986 */ /* 0x0011e2000c101b24 */
[----:B------:R-:W-:Y:S05]  /*5100*/  BRA `(.L_x_6875) ;  /* 0x00000008007c7947 */ /* 0x000fea0003800000 */
.L_x_6870:
        /* <DEDUP_REMOVED lines=10> */
[----:B------:R-:W0:Y:S02]  /*51b0*/  F2I.FTZ.U32.TRUNC.NTZ R3, R18 ;  /* 0x0000001200037305 */ /* 0x000e24000021f000 */
[----:B0-----:R0:W-:Y:S01]  /*51c0*/  STG.E.U16 desc[UR36][R8.64], R3 ;  /* 0x0000000308007986 */ /* 0x0011e2000c101524 */
[----:B------:R-:W-:Y:S05]  /*51d0*/  BRA `(.L_x_6875) ;  /* 0x0000000800487947 */ /* 0x000fea0003800000 */
.L_x_6885:
        /* <DEDUP_REMOVED lines=16> */
.L_x_6888:
[----:B------:R-:W-:-:S04]  /*52e0*/  SHF.R.U32.HI R18, RZ, 0x18, R18 ;  /* 0x00000018ff127819 */ /* 0x000fc80000011612 */
[----:B------:R-:W-:-:S04]  /*52f0*/  LOP3.LUT R3, R3, 0x80, R18, 0xf8, !PT ;  /* 0x0000008003037812 */ /* 0x000fc800078ef812 */
[----:B------:R-:W-:-:S07]  /*5300*/  PRMT R4, R3, 0x7610, R4 ;  /* 0x0000761003047816 */ /* 0x000fce0000000004 */
.L_x_6887:
[----:B------:R-:W-:Y:S05]  /*5310*/  BSYNC.RECONVERGENT B0 ;  /* 0x0000000000007941 */ /* 0x000fea0003800200 */
.L_x_6886:
[----:B------:R0:W-:Y:S01]  /*5320*/  STG.E.U8 desc[UR36][R8.64], R4 ;  /* 0x0000000408007986 */ /* 0x0001e2000c101124 */
[----:B------:R-:W-:Y:S05]  /*5330*/  BRA `(.L_x_6875) ;  /* 0x0000000400f07947 */ /* 0x000fea0003800000 */
.L_x_6884:
        /* <DEDUP_REMOVED lines=16> */
.L_x_6891:
[----:B------:R-:W-:-:S04]  /*5440*/  SHF.R.U32.HI R18, RZ, 0x18, R18 ;  /* 0x00000018ff127819 */ /* 0x000fc80000011612 */
[----:B------:R-:W-:-:S04]  /*5450*/  LOP3.LUT R3, R3, 0x80, R18, 0xf8, !PT ;  /* 0x0000008003037812 */ /* 0x000fc800078ef812 */
[----:B------:R-:W-:-:S07]  /*5460*/  PRMT R4, R3, 0x7610, R4 ;  /* 0x0000761003047816 */ /* 0x000fce0000000004 */
.L_x_6890:
[----:B------:R-:W-:Y:S05]  /*5470*/  BSYNC.RECONVERGENT B0 ;  /* 0x0000000000007941 */ /* 0x000fea0003800200 */
.L_x_6889:
[----:B------:R0:W-:Y:S01]  /*5480*/  STG.E.U8 desc[UR36][R8.64], R4 ;  /* 0x0000000408007986 */ /* 0x0001e2000c101124 */
[----:B------:R-:W-:Y:S05]  /*5490*/  BRA `(.L_x_6875) ;  /* 0x0000000400987947 */ /* 0x000fea0003800000 */
.L_x_6883:
[----:B------:R-:W-:-:S13]  /*54a0*/  ISETP.NE.AND P0, PT, R0, 0x1c, PT ;  /* 0x0000001c0000780c */ /* 0x000fda0003f05270 */
[----:B------:R-:W-:Y:S05]  /*54b0*/  @!P0 BRA `(.L_x_6892) ;  /* 0x0000000000588947 */ /* 0x000fea0003800000 */
[----:B------:R-:W-:-:S13]  /*54c0*/  ISETP.NE.AND P0, PT, R0, 0x1d, PT ;  /* 0x0000001d0000780c */ /* 0x000fda0003f05270 */
[----:B------:R-:W-:Y:S05]  /*54d0*/  @!P0 BRA `(.L_x_6893) ;  /* 0x0000000000448947 */ /* 0x000fea0003800000 */
[----:B------:R-:W-:-:S13]  /*54e0*/  ISETP.NE.AND P0, PT, R0, 0x2c, PT ;  /* 0x0000002c0000780c */ /* 0x000fda0003f05270 */
[----:B------:R-:W-:Y:S05]  /*54f0*/  @P0 BRA `(.L_x_6874) ;  /* 0x0000000000a80947 */ /* 0x000fea0003800000 */
        /* <DEDUP_REMOVED lines=15> */
.L_x_6893:
[----:B------:R-:W0:Y:S02]  /*55f0*/  F2I.U64.TRUNC R18, R18 ;  /* 0x0000001200127311 */ /* 0x000e24000020d800 */
[----:B0-----:R0:W-:Y:S01]  /*5600*/  STG.E.64 desc[UR36][R8.64], R18 ;  /* 0x0000001208007986 */ /* 0x0011e2000c101b24 */
[----:B------:R-:W-:Y:S05]  /*5610*/  BRA `(.L_x_6875) ;  /* 0x0000000400387947 */ /* 0x000fea0003800000 */
.L_x_6892:
[----:B------:R-:W0:Y:S02]  /*5620*/  F2I.FTZ.U32.TRUNC.NTZ R3, R18 ;  /* 0x0000001200037305 */ /* 0x000e24000021f000 */
[----:B0-----:R0:W-:Y:S01]  /*5630*/  STG.E desc[UR36][R8.64], R3 ;  /* 0x0000000308007986 */ /* 0x0011e2000c101924 */
[----:B------:R-:W-:Y:S05]  /*5640*/  BRA `(.L_x_6875) ;  /* 0x00000004002c7947 */ /* 0x000fea0003800000 */
.L_x_6882:
[----:B------:R-:W-:-:S13]  /*5650*/  ISETP.GT.AND P0, PT, R0, 0xe, PT ;  /* 0x0000000e0000780c */ /* 0x000fda0003f04270 */
[----:B------:R-:W-:Y:S05]  /*5660*/  @P0 BRA `(.L_x_6894) ;  /* 0x0000000000340947 */ /* 0x000fea0003800000 */
[----:B------:R-:W-:-:S13]  /*5670*/  ISETP.NE.AND P0, PT, R0, 0xa, PT ;  /* 0x0000000a0000780c */ /* 0x000fda0003f05270 */
[----:B------:R-:W-:Y:S05]  /*5680*/  @!P0 BRA `(.L_x_6895) ;  /* 0x0000000000188947 */ /* 0x000fea0003800000 */
[----:B------:R-:W-:-:S13]  /*5690*/  ISETP.NE.AND P0, PT, R0, 0xb, PT ;  /* 0x0000000b0000780c */ /* 0x000fda0003f05270 */
[----:B------:R-:W-:Y:S05]  /*56a0*/  @P0 BRA `(.L_x_6874) ;  /* 0x00000000003c0947 */ /* 0x000fea0003800000 */
[----:B------:R-:W-:-:S04]  /*56b0*/  FSETP.NEU.FTZ.AND P0, PT, R18, RZ, PT ;  /* 0x000000ff1200720b */ /* 0x000fc80003f1d000 */
[----:B------:R-:W-:-:S05]  /*56c0*/  SEL R3, RZ, 0x1, !P0 ;  /* 0x00000001ff037807 */ /* 0x000fca0004000000 */
[----:B------:R3:W-:Y:S01]  /*56d0*/  STG.E.U8 desc[UR36][R8.64], R3 ;  /* 0x0000000308007986 */ /* 0x0007e2000c101124 */
[----:B------:R-:W-:Y:S05]  /*56e0*/  BRA `(.L_x_6875) ;  /* 0x0000000400047947 */ /* 0x000fea0003800000 */
.L_x_6895:
[----:B------:R-:W-:Y:S01]  /*56f0*/  FMUL.FTZ R4, R18, 1 ;  /* 0x3f80000012047820 */ /* 0x000fe20000410000 */
[----:B------:R-:W-:-:S05]  /*5700*/  CS2R R6, SRZ ;  /* 0x0000000000067805 */ /* 0x000fca000001ff00 */
[----:B------:R-:W0:Y:S02]  /*5710*/  F2F.F64.F32 R4, R4 ;  /* 0x0000000400047310 */ /* 0x000e240000201800 */
[----:B0-----:R4:W-:Y:S01]  /*5720*/  STG.E.128 desc[UR36][R8.64], R4 ;  /* 0x0000000408007986 */ /* 0x0019e2000c101d24 */
[----:B------:R-:W-:Y:S05]  /*5730*/  BRA `(.L_x_6875) ;  /* 0x0000000000f07947 */ /* 0x000fea0003800000 */
.L_x_6894:
[----:B------:R-:W-:-:S13]  /*5740*/  ISETP.NE.AND P0, PT, R0, 0xf, PT ;  /* 0x0000000f0000780c */ /* 0x000fda0003f05270 */
[----:B------:R-:W-:Y:S05]  /*5750*/  @!P0 BRA `(.L_x_6896) ;  /* 0x0000000000e08947 */ /* 0x000fea0003800000 */
[----:B------:R-:W-:-:S13]  /*5760*/  ISETP.NE.AND P0, PT, R0, 0x17, PT ;  /* 0x000000170000780c */ /* 0x000fda0003f05270 */
[----:B------:R-:W-:Y:S05]  /*5770*/  @!P0 BRA `(.L_x_6897) ;  /* 0x00000000008c8947 */ /* 0x000fea0003800000 */
[----:B------:R-:W-:-:S13]  /*5780*/  ISETP.NE.AND P0, PT, R0, 0x18, PT ;  /* 0x000000180000780c */ /* 0x000fda0003f05270 */
[----:B------:R-:W-:Y:S05]  /*5790*/  @!P0 BRA `(.L_x_6898) ;  /* 0x0000000000448947 */ /* 0x000fea0003800000 */
.L_x_6874:
        /* <DEDUP_REMOVED lines=16> */
.L_x_6899:
[----:B------:R-:W-:Y:S05]  /*58a0*/  BRA `(.L_x_6875) ;  /* 0x0000000000947947 */ /* 0x000fea0003800000 */
.L_x_6898:
        /* <DEDUP_REMOVED lines=12> */
.L_x_6901:
[----:B------:R-:W-:Y:S05]  /*5970*/  BSYNC.RECONVERGENT B0 ;  /* 0x0000000000007941 */ /* 0x000fea0003800200 */
.L_x_6900:
[----:B------:R-:W-:-:S05]  /*5980*/  LOP3.LUT R3, R0, 0x80, R5, 0xf8, !PT ;  /* 0x0000008000037812 */ /* 0x000fca00078ef805 */
[----:B------:R1:W-:Y:S01]  /*5990*/  STG.E.U8 desc[UR36][R8.64], R3 ;  /* 0x0000000308007986 */ /* 0x0003e2000c101124 */
[----:B------:R-:W-:Y:S05]  /*59a0*/  BRA `(.L_x_6875) ;  /* 0x0000000000547947 */ /* 0x000fea0003800000 */
.L_x_6897:
        /* <DEDUP_REMOVED lines=11> */
.L_x_6903:
[----:B------:R-:W-:Y:S01]  /*5a60*/  IMAD.MOV.U32 R0, RZ, RZ, 0x7f ;  /* 0x0000007fff007424 */ /* 0x000fe200078e00ff */
[----:B------:R-:W-:-:S04]  /*5a70*/  ISETP.GT.U32.AND P0, PT, R4, 0x7f800000, PT ;  /* 0x7f8000000400780c */ /* 0x000fc80003f04070 */
[----:B------:R-:W-:-:S09]  /*5a80*/  SEL R0, R0, 0x7c, P0 ;  /* 0x0000007c00007807 */ /* 0x000fd20000000000 */
.L_x_6904:
[----:B------:R-:W-:Y:S05]  /*5a90*/  BSYNC.RECONVERGENT B0 ;  /* 0x0000000000007941 */ /* 0x000fea0003800200 */
.L_x_6902:
[----:B------:R-:W-:-:S04]  /*5aa0*/  SHF.R.U32.HI R3, RZ, 0x18, R18 ;  /* 0x00000018ff037819 */ /* 0x000fc80000011612 */
[----:B------:R-:W-:-:S05]  /*5ab0*/  LOP3.LUT R3, R0, 0x80, R3, 0xf8, !PT ;  /* 0x0000008000037812 */ /* 0x000fca00078ef803 */
[----:B------:R2:W-:Y:S01]  /*5ac0*/  STG.E.U8 desc[UR36][R8.64], R3 ;  /* 0x0000000308007986 */ /* 0x0005e2000c101124 */
[----:B------:R-:W-:Y:S05]  /*5ad0*/  BRA `(.L_x_6875) ;  /* 0x0000000000087947 */ /* 0x000fea0003800000 */
.L_x_6896:
[----:B------:R-:W-:-:S05]  /*5ae0*/  F2FP.BF16.F32.PACK_AB R18, RZ, R18 ;  /* 0x00000012ff12723e */ /* 0x000fca00000010ff */
[----:B------:R0:W-:Y:S02]  /*5af0*/  STG.E.U16 desc[UR36][R8.64], R18 ;  /* 0x0000001208007986 */ /* 0x0001e4000c101524 */
.L_x_6875:
        /* <DEDUP_REMOVED lines=24> */
.L_x_6908:
[----:B------:R-:W0:Y:S02]  /*5c80*/  F2I.S64.TRUNC R22, R22 ;  /* 0x0000001600167311 */ /* 0x000e24000020d900 */
[----:B0-----:R-:W-:-:S05]  /*5c90*/  IMAD.MOV.U32 R3, RZ, RZ, R22 ;  /* 0x000000ffff037224 */ /* 0x001fca00078e0016 */
[----:B------:R0:W-:Y:S01]  /*5ca0*/  STG.E.U8 desc[UR36][R8.64], R3 ;  /* 0x0000000308007986 */ /* 0x0001e2000c101124 */
[----:B------:R-:W-:Y:S05]  /*5cb0*/  BRA `(.L_x_6910) ;  /* 0x0000000c00287947 */ /* 0x000fea0003800000 */
.L_x_6907:
        /* <DEDUP_REMOVED lines=9> */
.L_x_6912:
[----:B------:R-:W0:Y:S02]  /*5d50*/  F2I.FTZ.TRUNC.NTZ R3, R22 ;  /* 0x0000001600037305 */ /* 0x000e24000021f100 */
[----:B0-----:R0:W-:Y:S01]  /*5d60*/  STG.E desc[UR36][R8.64], R3 ;  /* 0x0000000308007986 */ /* 0x0011e2000c101924 */
[----:B------:R-:W-:Y:S05]  /*5d70*/  BRA `(.L_x_6910) ;  /* 0x0000000800f87947 */ /* 0x000fea0003800000 */
.L_x_6911:
[----:B------:R-:W0:Y:S02]  /*5d80*/  F2I.FTZ.TRUNC.NTZ R3, R22 ;  /* 0x0000001600037305 */ /* 0x000e24000021f100 */
[----:B0-----:R0:W-:Y:S01]  /*5d90*/  STG.E.U16 desc[UR36][R8.64], R3 ;  /* 0x0000000308007986 */ /* 0x0011e2000c101524 */
[----:B------:R-:W-:Y:S05]  /*5da0*/  BRA `(.L_x_6910) ;  /* 0x0000000800ec7947 */ /* 0x000fea0003800000 */
.L_x_6906:
        /* <DEDUP_REMOVED lines=8> */
.L_x_6914:
[----:B------:R-:W-:-:S05]  /*5e30*/  F2FP.F16.F32.PACK_AB R22, RZ, R22 ;  /* 0x00000016ff16723e */ /* 0x000fca00000000ff */
[----:B------:R0:W-:Y:S01]  /*5e40*/  STG.E.U16 desc[UR36][R8.64], R22 ;  /* 0x0000001608007986 */ /* 0x0001e2000c101524 */
[----:B------:R-:W-:Y:S05]  /*5e50*/  BRA `(.L_x_6910) ;  /* 0x0000000800c07947 */ /* 0x000fea0003800000 */
.L_x_6913:
        /* <DEDUP_REMOVED lines=9> */
.L_x_6916:
[----:B------:R-:W-:-:S04]  /*5ef0*/  F2FP.F16.F32.PACK_AB R3, RZ, R22 ;  /* 0x00000016ff03723e */ /* 0x000fc800000000ff */
[----:B------:R-:W-:-:S05]  /*5f00*/  PRMT R3, R3, 0x5410, RZ ;  /* 0x0000541003037816 */ /* 0x000fca00000000ff */
[----:B------:R0:W-:Y:S01]  /*5f10*/  STG.E desc[UR36][R8.64], R3 ;  /* 0x0000000308007986 */ /* 0x0001e2000c101924 */
[----:B------:R-:W-:Y:S05]  /*5f20*/  BRA `(.L_x_6910) ;  /* 0x00000008008c7947 */ /* 0x000fea0003800000 */
.L_x_6915:
[----:B------:R-:W-:-:S06]  /*5f30*/  FMUL.FTZ R4, R22, 1 ;  /* 0x3f80000016047820 */ /* 0x000fcc0000410000 */
[----:B------:R-:W0:Y:S02]  /*5f40*/  F2F.F64.F32 R4, R4 ;  /* 0x0000000400047310 */ /* 0x000e240000201800 */
[----:B0-----:R0:W-:Y:S01]  /*5f50*/  STG.E.64 desc[UR36][R8.64], R4 ;  /* 0x0000000408007986 */ /* 0x0011e2000c101b24 */
[----:B------:R-:W-:Y:S05]  /*5f60*/  BRA `(.L_x_6910) ;  /* 0x00000008007c7947 */ /* 0x000fea0003800000 */
.L_x_6905:
        /* <DEDUP_REMOVED lines=13> */
.L_x_6920:
        /* <DEDUP_REMOVED lines=16> */
.L_x_6923:
[----:B------:R-:W-:-:S04]  /*6140*/  SHF.R.U32.HI R22, RZ, 0x18, R22 ;  /* 0x00000018ff167819 */ /* 0x000fc80000011616 */
[----:B------:R-:W-:-:S04]  /*6150*/  LOP3.LUT R3, R3, 0x80, R22, 0xf8, !PT ;  /* 0x0000008003037812 */ /* 0x000fc800078ef816 */
[----:B------:R-:W-:-:S07]  /*6160*/  PRMT R4, R3, 0x7610, R4 ;  /* 0x0000761003047816 */ /* 0x000fce0000000004 */
.L_x_6922:
[----:B------:R-:W-:Y:S05]  /*6170*/  BSYNC.RECONVERGENT B0 ;  /* 0x0000000000007941 */ /* 0x000fea0003800200 */
.L_x_6921:
[----:B------:R0:W-:Y:S01]  /*6180*/  STG.E.U8 desc[UR36][R8.64], R4 ;  /* 0x0000000408007986 */ /* 0x0001e2000c101124 */
[----:B------:R-:W-:Y:S05]  /*6190*/  BRA `(.L_x_6910) ;  /* 0x0000000400f07947 */ /* 0x000fea0003800000 */
.L_x_6919:
        /* <DEDUP_REMOVED lines=16> */
.L_x_6926:
[----:B------:R-:W-:-:S04]  /*62a0*/  SHF.R.U32.HI R22, RZ, 0x18, R22 ;  /* 0x00000018ff167819 */ /* 0x000fc80000011616 */
[----:B------:R-:W-:-:S04]  /*62b0*/  LOP3.LUT R3, R3, 0x80, R22, 0xf8, !PT ;  /* 0x0000008003037812 */ /* 0x000fc800078ef816 */
[----:B------:R-:W-:-:S07]  /*62c0*/  PRMT R4, R3, 0x7610, R4 ;  /* 0x0000761003047816 */ /* 0x000fce0000000004 */
.L_x_6925:
[----:B------:R-:W-:Y:S05]  /*62d0*/  BSYNC.RECONVERGENT B0 ;  /* 0x0000000000007941 */ /* 0x000fea0003800200 */
.L_x_6924:
[----:B------:R0:W-:Y:S01]  /*62e0*/  STG.E.U8 desc[UR36][R8.64], R4 ;  /* 0x0000000408007986 */ /* 0x0001e2000c101124 */
[----:B------:R-:W-:Y:S05]  /*62f0*/  BRA `(.L_x_6910) ;  /* 0x0000000400987947 */ /* 0x000fea0003800000 */
.L_x_6918:
        /* <DEDUP_REMOVED lines=21> */
.L_x_6928:
[----:B------:R-:W0:Y:S02]  /*6450*/  F2I.U64.TRUNC R22, R22 ;  /* 0x0000001600167311 */ /* 0x000e24000020d800 */
[----:B0-----:R0:W-:Y:S01]  /*6460*/  STG.E.64 desc[UR36][R8.64], R22 ;  /* 0x0000001608007986 */ /* 0x0011e2000c101b24 */
[----:B------:R-:W-:Y:S05]  /*6470*/  BRA `(.L_x_6910) ;  /* 0x0000000400387947 */ /* 0x000fea0003800000 */
.L_x_6927:
[----:B------:R-:W0:Y:S02]  /*6480*/  F2I.FTZ.U32.TRUNC.NTZ R3, R22 ;  /* 0x0000001600037305 */ /* 0x000e24000021f000 */
[----:B0-----:R0:W-:Y:S01]  /*6490*/  STG.E desc[UR36][R8.64], R3 ;  /* 0x0000000308007986 */ /* 0x0011e2000c101924 */
[----:B------:R-:W-:Y:S05]  /*64a0*/  BRA `(.L_x_6910) ;  /* 0x00000004002c7947 */ /* 0x000fea0003800000 */
.L_x_6917:
        /* <DEDUP_REMOVED lines=10> */
.L_x_6930:
[----:B------:R-:W-:Y:S01]  /*6550*/  FMUL.FTZ R4, R22, 1 ;  /* 0x3f80000016047820 */ /* 0x000fe20000410000 */
[----:B------:R-:W-:-:S05]  /*6560*/  CS2R R6, SRZ ;  /* 0x0000000000067805 */ /* 0x000fca000001ff00 */
[----:B------:R-:W0:Y:S02]  /*6570*/  F2F.F64.F32 R4, R4 ;  /* 0x0000000400047310 */ /* 0x000e240000201800 */
[----:B0-----:R0:W-:Y:S01]  /*6580*/  STG.E.128 desc[UR36][R8.64], R4 ;  /* 0x0000000408007986 */ /* 0x0011e2000c101d24 */
[----:B------:R-:W-:Y:S05]  /*6590*/  BRA `(.L_x_6910) ;  /* 0x0000000000f07947 */ /* 0x000fea0003800000 */
.L_x_6929:
[----:B------:R-:W-:-:S13]  /*65a0*/  ISETP.NE.AND P0, PT, R0, 0xf, PT ;  /* 0x0000000f0000780c */ /* 0x000fda0003f05270 */
[----:B------:R-:W-:Y:S05]  /*65b0*/  @!P0 BRA `(.L_x_6931) ;  /* 0x0000000000e08947 */ /* 0x000fea0003800000 */
[----:B------:R-:W-:-:S13]  /*65c0*/  ISETP.NE.AND P0, PT, R0, 0x17, PT ;  /* 0x000000170000780c */ /* 0x000fda0003f05270 */
[----:B------:R-:W-:Y:S05]  /*65d0*/  @!P0 BRA `(.L_x_6932) ;  /* 0x00000000008c8947 */ /* 0x000fea0003800000 */
[----:B------:R-:W-:-:S13]  /*65e0*/  ISETP.NE.AND P0, PT, R0, 0x18, PT ;  /* 0x000000180000780c */ /* 0x000fda0003f05270 */
[----:B------:R-:W-:Y:S05]  /*65f0*/  @!P0 BRA `(.L_x_6933) ;  /* 0x0000000000448947 */ /* 0x000fea0003800000 */
.L_x_6909:
        /* <DEDUP_REMOVED lines=16> */
.L_x_6934:
[----:B------:R-:W-:Y:S05]  /*6700*/  BRA `(.L_x_6910) ;  /* 0x0000000000947947 */ /* 0x000fea0003800000 */
.L_x_6933:
        /* <DEDUP_REMOVED lines=12> */
.L_x_6936:
[----:B------:R-:W-:Y:S05]  /*67d0*/  BSYNC.RECONVERGENT B0 ;  /* 0x0000000000007941 */ /* 0x000fea0003800200 */
.L_x_6935:
[----:B------:R-:W-:-:S05]  /*67e0*/  LOP3.LUT R3, R0, 0x80, R5, 0xf8, !PT ;  /* 0x0000008000037812 */ /* 0x000fca00078ef805 */
[----:B------:R3:W-:Y:S01]  /*67f0*/  STG.E.U8 desc[UR36][R8.64], R3 ;  /* 0x0000000308007986 */ /* 0x0007e2000c101124 */
[----:B------:R-:W-:Y:S05]  /*6800*/  BRA `(.L_x_6910) ;  /* 0x0000000000547947 */ /* 0x000fea0003800000 */
.L_x_6932:
        /* <DEDUP_REMOVED lines=11> */
.L_x_6938:
[----:B------:R-:W-:Y:S01]  /*68c0*/  IMAD.MOV.U32 R0, RZ, RZ, 0x7f ;  /* 0x0000007fff007424 */ /* 0x000fe200078e00ff */
[----:B------:R-:W-:-:S04]  /*68d0*/  ISETP.GT.U32.AND P0, PT, R4, 0x7f800000, PT ;  /* 0x7f8000000400780c */ /* 0x000fc80003f04070 */
[----:B------:R-:W-:-:S09]  /*68e0*/  SEL R0, R0, 0x7c, P0 ;  /* 0x0000007c00007807 */ /* 0x000fd20000000000 */
.L_x_6939:
[----:B------:R-:W-:Y:S05]  /*68f0*/  BSYNC.RECONVERGENT B0 ;  /* 0x0000000000007941 */ /* 0x000fea0003800200 */
.L_x_6937:
[----:B------:R-:W-:-:S04]  /*6900*/  SHF.R.U32.HI R3, RZ, 0x18, R22 ;  /* 0x00000018ff037819 */ /* 0x000fc80000011616 */
[----:B------:R-:W-:-:S05]  /*6910*/  LOP3.LUT R3, R0, 0x80, R3, 0xf8, !PT ;  /* 0x0000008000037812 */ /* 0x000fca00078ef803 */
[----:B------:R2:W-:Y:S01]  /*6920*/  STG.E.U8 desc[UR36][R8.64], R3 ;  /* 0x0000000308007986 */ /* 0x0005e2000c101124 */
[----:B------:R-:W-:Y:S05]  /*6930*/  BRA `(.L_x_6910) ;  /* 0x0000000000087947 */ /* 0x000fea0003800000 */
.L_x_6931:
[----:B------:R-:W-:-:S05]  /*6940*/  F2FP.BF16.F32.PACK_AB R22, RZ, R22 ;  /* 0x00000016ff16723e */ /* 0x000fca00000010ff */
[----:B------:R4:W-:Y:S02]  /*6950*/  STG.E.U16 desc[UR36][R8.64], R22 ;  /* 0x0000001608007986 */ /* 0x0009e4000c101524 */
.L_x_6910:
[----:B------:R-:W-:-:S07]  /*6960*/  VIADD R25, R25, 0x80 ;  /* 0x0000008019197836 */ /* 0x000fce0000000000 */
.L_x_6869:
[----:B------:R-:W-:Y:S05]  /*6970*/  BSYNC.RECONVERGENT B6 ;  /* 0x0000000000067941 */ /* 0x000fea0003800200 */
.L_x_6868:
[----:B------:R-:W-:-:S13]  /*6980*/  ISETP.GE.AND P0, PT, R25, R17, PT ;  /* 0x000000111900720c */ /* 0x000fda0003f06270 */
[----:B------:R-:W-:Y:S05]  /*6990*/  @P0 EXIT ;  /* 0x000000000000094d */ /* 0x000fea0003800000 */
[----:B0---4-:R-:W0:Y:S01]  /*69a0*/  LDC.64 R4, c[0x0][0x388] ;  /* 0x0000e200ff047b82 */ /* 0x011e220000000a00 */
[----:B------:R-:W1:Y:S01]  /*69b0*/  LDCU UR4, c[0x0][0x3a8] ;  /* 0x00007500ff0477ac */ /* 0x000e620008000800 */
[----:B--23--:R-:W-:Y:S01]  /*69c0*/  PRMT R0, R16, 0x9910, RZ ;  /* 0x0000991010007816 */ /* 0x00cfe200000000ff */
        /* <DEDUP_REMOVED lines=15> */
[----:B0-----:R-:W-:Y:S01]  /*6ac0*/  STG.E.U8 desc[UR36][R2.64], R5 ;  /* 0x0000000502007986 */ /* 0x001fe2000c101124 */
[----:B------:R-:W-:Y:S05]  /*6ad0*/  EXIT ;  /* 0x000000000000794d */ /* 0x000fea0003800000 */
.L_x_6943:
[----:B------:R-:W0:Y:S02]  /*6ae0*/  F2I.S64.TRUNC R24, R24 ;  /* 0x0000001800187311 */ /* 0x000e24000020d900 */
[----:B0-----:R-:W-:-:S05]  /*6af0*/  IMAD.MOV.U32 R5, RZ, RZ, R24 ;  /* 0x000000ffff057224 */ /* 0x001fca00078e0018 */
[----:B------:R-:W-:Y:S01]  /*6b00*/  STG.E.U8 desc[UR36][R2.64], R5 ;  /* 0x0000000502007986 */ /* 0x000fe2000c101124 */
[----:B------:R-:W-:Y:S05]  /*6b10*/  EXIT ;  /* 0x000000000000794d */ /* 0x000fea0003800000 */
.L_x_6942:
[----:B------:R-:W-:-:S13]  /*6b20*/  ISETP.NE.AND P0, PT, R0, 0x2, PT ;  /* 0x000000020000780c */ /* 0x000fda0003f05270 */
[----:B------:R-:W-:Y:S05]  /*6b30*/  @!P0 BRA `(.L_x_6945) ;  /* 0x0000000000288947 */ /* 0x000fea0003800000 */
[----:B------:R-:W-:-:S13]  /*6b40*/  ISETP.NE.AND P0, PT, R0, 0x3, PT ;  /* 0x000000030000780c */ /* 0x000fda0003f05270 */
[----:B------:R-:W-:Y:S05]  /*6b50*/  @!P0 BRA `(.L_x_6946) ;  /* 0x0000000000148947 */ /* 0x000fea0003800000 */
[----:B------:R-:W-:-:S13]  /*6b60*/  ISETP.NE.AND P0, PT, R0, 0x4, PT ;  /* 0x000000040000780c */ /* 0x000fda0003f05270 */
[----:B------:R-:W-:Y:S05]  /*6b70*/  @P0 BRA `(.L_x_6944) ;  /* 0x0000000800380947 */ /* 0x000fea0003800000 */
[----:B------:R-:W0:Y:S02]  /*6b80*/  F2I.S64.TRUNC R24, R24 ;  /* 0x0000001800187311 */ /* 0x000e24000020d900 */
[----:B0-----:R-:W-:Y:S01]  /*6b90*/  STG.E.64 desc[UR36][R2.64], R24 ;  /* 0x0000001802007986 */ /* 0x001fe2000c101b24 */
[----:B------:R-:W-:Y:S05]  /*6ba0*/  EXIT ;  /* 0x000000000000794d */ /* 0x000fea0003800000 */
.L_x_6946:
[----:B------:R-:W0:Y:S02]  /*6bb0*/  F2I.FTZ.TRUNC.NTZ R5, R24 ;  /* 0x0000001800057305 */ /* 0x000e24000021f100 */
[----:B0-----:R-:W-:Y:S01]  /*6bc0*/  STG.E desc[UR36][R2.64], R5 ;  /* 0x0000000502007986 */ /* 0x001fe2000c101924 */
[----:B------:R-:W-:Y:S05]  /*6bd0*/  EXIT ;  /* 0x000000000000794d */ /* 0x000fea0003800000 */
.L_x_6945:
[----:B------:R-:W0:Y:S02]  /*6be0*/  F2I.FTZ.TRUNC.NTZ R5, R24 ;  /* 0x0000001800057305 */ /* 0x000e24000021f100 */
[----:B0-----:R-:W-:Y:S01]  /*6bf0*/  STG.E.U16 desc[UR36][R2.64], R5 ;  /* 0x0000000502007986 */ /* 0x001fe2000c101524 */
[----:B------:R-:W-:Y:S05]  /*6c00*/  EXIT ;  /* 0x000000000000794d */ /* 0x000fea0003800000 */
.L_x_6941:
[----:B------:R-:W-:-:S13]  /*6c10*/  ISETP.GT.AND P0, PT, R0, 0x6, PT ;  /* 0x000000060000780c */ /* 0x000fda0003f04270 */
[----:B------:R-:W-:Y:S05]  /*6c20*/  @P0 BRA `(.L_x_6947) ;  /* 0x0000000000240947 */ /* 0x000fea0003800000 */
[----:B------:R-:W-:-:S13]  /*6c30*/  ISETP.NE.AND P0, PT, R0, 0x5, PT ;  /* 0x000000050000780c */ /* 0x000fda0003f05270 */
[----:B------:R-:W-:Y:S05]  /*6c40*/  @!P0 BRA `(.L_x_6948) ;  /* 0x0000000000108947 */ /* 0x000fea0003800000 */
[----:B------:R-:W-:-:S13]  /*6c50*/  ISETP.NE.AND P0, PT, R0, 0x6, PT ;  /* 0x000000060000780c */ /* 0x000fda0003f05270 */
[----:B------:R-:W-:Y:S05]  /*6c60*/  @P0 BRA `(.L_x_6944) ;  /* 0x0000000400fc0947 */ /* 0x000fea0003800000 */
[----:B------:R-:W-:Y:S01]  /*6c70*/  STG.E desc[UR36][R2.64], R24 ;  /* 0x0000001802007986 */ /* 0x000fe2000c101924 */
[----:B------:R-:W-:Y:S05]  /*6c80*/  EXIT ;  /* 0x000000000000794d */ /* 0x000fea0003800000 */
.L_x_6948:
[----:B------:R-:W-:-:S05]  /*6c90*/  F2FP.F16.F32.PACK_AB R24, RZ, R24 ;  /* 0x00000018ff18723e */ /* 0x000fca00000000ff */
[----:B------:R-:W-:Y:S01]  /*6ca0*/  STG.E.U16 desc[UR36][R2.64], R24 ;  /* 0x0000001802007986 */ /* 0x000fe2000c101524 */
[----:B------:R-:W-:Y:S05]  /*6cb0*/  EXIT ;  /* 0x000000000000794d */ /* 0x000fea0003800000 */
.L_x_6947:
        /* <DEDUP_REMOVED lines=9> */
.L_x_6950:
[----:B------:R-:W-:-:S04]  /*6d50*/  F2FP.F16.F32.PACK_AB R5, RZ, R24 ;  /* 0x00000018ff05723e */ /* 0x000fc800000000ff */
[----:B------:R-:W-:-:S05]  /*6d60*/  PRMT R5, R5, 0x5410, RZ ;  /* 0x0000541005057816 */ /* 0x000fca00000000ff */
[----:B------:R-:W-:Y:S01]  /*6d70*/  STG.E desc[UR36][R2.64], R5 ;  /* 0x0000000502007986 */ /* 0x000fe2000c101924 */
[----:B------:R-:W-:Y:S05]  /*6d80*/  EXIT ;  /* 0x000000000000794d */ /* 0x000fea0003800000 */
.L_x_6949:
[----:B------:R-:W-:-:S06]  /*6d90*/  FMUL.FTZ R4, R24, 1 ;  /* 0x3f80000018047820 */ /* 0x000fcc0000410000 */
[----:B------:R-:W0:Y:S02]  /*6da0*/  F2F.F64.F32 R4, R4 ;  /* 0x0000000400047310 */ /* 0x000e240000201800 */
[----:B0-----:R-:W-:Y:S01]  /*6db0*/  STG.E.64 desc[UR36][R2.64], R4 ;  /* 0x0000000402007986 */ /* 0x001fe2000c101b24 */
[----:B------:R-:W-:Y:S05]  /*6dc0*/  EXIT ;  /* 0x000000000000794d */ /* 0x000fea0003800000 */
.L_x_6940:
        /* <DEDUP_REMOVED lines=11> */
[----:B0-----:R-:W-:Y:S01]  /*6e80*/  STG.E.U16 desc[UR36][R2.64], R5 ;  /* 0x0000000502007986 */ /* 0x001fe2000c101524 */
[----:B------:R-:W-:Y:S05]  /*6e90*/  EXIT ;  /* 0x000000000000794d */ /* 0x000fea0003800000 */
.L_x_6954:
        /* <DEDUP_REMOVED lines=16> */
.L_x_6957:
[----:B------:R-:W-:-:S04]  /*6fa0*/  SHF.R.U32.HI R24, RZ, 0x18, R24 ;  /* 0x00000018ff187819 */ /* 0x000fc80000011618 */
[----:B------:R-:W-:-:S04]  /*6fb0*/  LOP3.LUT R5, R5, 0x80, R24, 0xf8, !PT ;  /* 0x0000008005057812 */ /* 0x000fc800078ef818 */
[----:B------:R-:W-:-:S07]  /*6fc0*/  PRMT R0, R5, 0x7610, R0 ;  /* 0x0000761005007816 */ /* 0x000fce0000000000 */
.L_x_6956:
[----:B------:R-:W-:Y:S05]  /*6fd0*/  BSYNC.RECONVERGENT B0 ;  /* 0x0000000000007941 */ /* 0x000fea0003800200 */
.L_x_6955:
[----:B------:R-:W-:Y:S01]  /*6fe0*/  STG.E.U8 desc[UR36][R2.64], R0 ;  /* 0x0000000002007986 */ /* 0x000fe2000c101124 */
[----:B------:R-:W-:Y:S05]  /*6ff0*/  EXIT ;  /* 0x000000000000794d */ /* 0x000fea0003800000 */
.L_x_6953:
        /* <DEDUP_REMOVED lines=16> */
.L_x_6960:
[----:B------:R-:W-:-:S04]  /*7100*/  SHF.R.U32.HI R24, RZ, 0x18, R24 ;  /* 0x00000018ff187819 */ /* 0x000fc80000011618 */
[----:B------:R-:W-:-:S04]  /*7110*/  LOP3.LUT R5, R5, 0x80, R24, 0xf8, !PT ;  /* 0x0000008005057812 */ /* 0x000fc800078ef818 */
[----:B------:R-:W-:-:S07]  /*7120*/  PRMT R0, R5, 0x7610, R0 ;  /* 0x0000761005007816 */ /* 0x000fce0000000000 */
.L_x_6959:
[----:B------:R-:W-:Y:S05]  /*7130*/  BSYNC.RECONVERGENT B0 ;  /* 0x0000000000007941 */ /* 0x000fea0003800200 */
.L_x_6958:
[----:B------:R-:W-:Y:S01]  /*7140*/  STG.E.U8 desc[UR36][R2.64], R0 ;  /* 0x0000000002007986 */ /* 0x000fe2000c101124 */
[----:B------:R-:W-:Y:S05]  /*7150*/  EXIT ;  /* 0x000000000000794d */ /* 0x000fea0003800000 */
.L_x_6952:
        /* <DEDUP_REMOVED lines=21> */
.L_x_6962:
[----:B------:R-:W0:Y:S02]  /*72b0*/  F2I.U64.TRUNC R24, R24 ;  /* 0x0000001800187311 */ /* 0x000e24000020d800 */
[----:B0-----:R-:W-:Y:S01]  /*72c0*/  STG.E.64 desc[UR36][R2.64], R24 ;  /* 0x0000001802007986 */ /* 0x001fe2000c101b24 */
[----:B------:R-:W-:Y:S05]  /*72d0*/  EXIT ;  /* 0x000000000000794d */ /* 0x000fea0003800000 */
.L_x_6961:
[----:B------:R-:W0:Y:S02]  /*72e0*/  F2I.FTZ.U32.TRUNC.NTZ R5, R24 ;  /* 0x0000001800057305 */ /* 0x000e24000021f000 */
[----:B0-----:R-:W-:Y:S01]  /*72f0*/  STG.E desc[UR36][R2.64], R5 ;  /* 0x0000000502007986 */ /* 0x001fe2000c101924 */
[----:B------:R-:W-:Y:S05]  /*7300*/  EXIT ;  /* 0x000000000000794d */ /* 0x000fea0003800000 */
.L_x_6951:
        /* <DEDUP_REMOVED lines=8> */
[----:B------:R-:W-:Y:S01]  /*7390*/  STG.E.U8 desc[UR36][R2.64], R5 ;  /* 0x0000000502007986 */ /* 0x000fe2000c101124 */
[----:B------:R-:W-:Y:S05]  /*73a0*/  EXIT ;  /* 0x000000000000794d */ /* 0x000fea0003800000 */
.L_x_6964:
[----:B------:R-:W-:Y:S01]  /*73b0*/  FMUL.FTZ R4, R24, 1 ;  /* 0x3f80000018047820 */ /* 0x000fe20000410000 */
[----:B------:R-:W-:-:S05]  /*73c0*/  CS2R R6, SRZ ;  /* 0x0000000000067805 */ /* 0x000fca000001ff00 */
[----:B------:R-:W0:Y:S02]  /*73d0*/  F2F.F64.F32 R4, R4 ;  /* 0x0000000400047310 */ /* 0x000e240000201800 */
[----:B0-----:R-:W-:Y:S01]  /*73e0*/  STG.E.128 desc[UR36][R2.64], R4 ;  /* 0x0000000402007986 */ /* 0x001fe2000c101d24 */
[----:B------:R-:W-:Y:S05]  /*73f0*/  EXIT ;  /* 0x000000000000794d */ /* 0x000fea0003800000 */
.L_x_6963:
[----:B------:R-:W-:-:S13]  /*7400*/  ISETP.NE.AND P0, PT, R0, 0xf, PT ;  /* 0x0000000f0000780c */ /* 0x000fda0003f05270 */
[----:B------:R-:W-:Y:S05]  /*7410*/  @!P0 BRA `(.L_x_6965) ;  /* 0x0000000000e08947 */ /* 0x000fea0003800000 */
[----:B------:R-:W-:-:S13]  /*7420*/  ISETP.NE.AND P0, PT, R0, 0x17, PT ;  /* 0x000000170000780c */ /* 0x000fda0003f05270 */
[----:B------:R-:W-:Y:S05]  /*7430*/  @!P0 BRA `(.L_x_6966) ;  /* 0x00000000008c8947 */ /* 0x000fea0003800000 */
[----:B------:R-:W-:-:S13]  /*7440*/  ISETP.NE.AND P0, PT, R0, 0x18, PT ;  /* 0x000000180000780c */ /* 0x000fda0003f05270 */
[----:B------:R-:W-:Y:S05]  /*7450*/  @!P0 BRA `(.L_x_6967) ;  /* 0x0000000000448947 */ /* 0x000fea0003800000 */
.L_x_6944:
        /* <DEDUP_REMOVED lines=16> */
.L_x_6968:
[----:B------:R-:W-:Y:S05]  /*7560*/  EXIT ;  /* 0x000000000000794d */ /* 0x000fea0003800000 */
.L_x_6967:
        /* <DEDUP_REMOVED lines=12> */
.L_x_6970:
[----:B------:R-:W-:Y:S05]  /*7630*/  BSYNC.RECONVERGENT B0 ;  /* 0x0000000000007941 */ /* 0x000fea0003800200 */
.L_x_6969:
[----:B------:R-:W-:-:S05]  /*7640*/  LOP3.LUT R5, R0, 0x80, R7, 0xf8, !PT ;  /* 0x0000008000057812 */ /* 0x000fca00078ef807 */
[----:B------:R-:W-:Y:S01]  /*7650*/  STG.E.U8 desc[UR36][R2.64], R5 ;  /* 0x0000000502007986 */ /* 0x000fe2000c101124 */
[----:B------:R-:W-:Y:S05]  /*7660*/  EXIT ;  /* 0x000000000000794d */ /* 0x000fea0003800000 */
.L_x_6966:
        /* <DEDUP_REMOVED lines=11> */
.L_x_6972:
[----:B------:R-:W-:Y:S01]  /*7720*/  IMAD.MOV.U32 R0, RZ, RZ, 0x7f ;  /* 0x0000007fff007424 */ /* 0x000fe200078e00ff */
[----:B------:R-:W-:-:S04]  /*7730*/  ISETP.GT.U32.AND P0, PT, R4, 0x7f800000, PT ;  /* 0x7f8000000400780c */ /* 0x000fc80003f04070 */
[----:B------:R-:W-:-:S09]  /*7740*/  SEL R0, R0, 0x7c, P0 ;  /* 0x0000007c00007807 */ /* 0x000fd20000000000 */
.L_x_6973:
[----:B------:R-:W-:Y:S05]  /*7750*/  BSYNC.RECONVERGENT B0 ;  /* 0x0000000000007941 */ /* 0x000fea0003800200 */
.L_x_6971:
[----:B------:R-:W-:-:S04]  /*7760*/  SHF.R.U32.HI R5, RZ, 0x18, R24 ;  /* 0x00000018ff057819 */ /* 0x000fc80000011618 */
[----:B------:R-:W-:-:S05]  /*7770*/  LOP3.LUT R5, R0, 0x80, R5, 0xf8, !PT ;  /* 0x0000008000057812 */ /* 0x000fca00078ef805 */
[----:B------:R-:W-:Y:S01]  /*7780*/  STG.E.U8 desc[UR36][R2.64], R5 ;  /* 0x0000000502007986 */ /* 0x000fe2000c101124 */
[----:B------:R-:W-:Y:S05]  /*7790*/  EXIT ;  /* 0x000000000000794d */ /* 0x000fea0003800000 */
.L_x_6965:
[----:B------:R-:W-:-:S05]  /*77a0*/  F2FP.BF16.F32.PACK_AB R24, RZ, R24 ;  /* 0x00000018ff18723e */ /* 0x000fca00000010ff */
[----:B------:R-:W-:Y:S01]  /*77b0*/  STG.E.U16 desc[UR36][R2.64], R24 ;  /* 0x0000001802007986 */ /* 0x000fe2000c101524 */
[----:B------:R-:W-:Y:S05]  /*77c0*/  EXIT ;  /* 0x000000000000794d */ /* 0x000fea0003800000 */
.L_x_6974:
        /* <DEDUP_REMOVED lines=11> */
.L_x_23674:


//--------------------- .text._ZN2at6native18elementwise_kernelILi128ELi2EZNS0_22gpu_kernel_impl_nocastIZZZNS0_16sign_kernel_cudaERNS_18TensorIteratorBaseEENKUlvE_clEvENKUlvE5_clEvEUlfE_EEvS4_RKT_EUliE_EEviT1_ --------------------------
	.section	.text._ZN2at6native18elementwise_kernelILi128ELi2EZNS0_22gpu_kernel_impl_nocastIZZZNS0_16sign_kernel_cudaERNS_18TensorIteratorBaseEENKUlvE_clEvENKUlvE5_clEvEUlfE_EEvS4_RKT_EUliE_EEviT1_,"ax",@progbits
	.align	128
        .global         _ZN2at6native18elementwise_kernelILi128ELi2EZNS0_22gpu_kernel_impl_nocastIZZZNS0_16sign_kernel_cudaERNS_18TensorIteratorBaseEENKUlvE_clEvENKUlvE5_clEvEUlfE_EEvS4_RKT_EUliE_EEviT1_
        .type           _ZN2at6native18elementwise_kernelILi128ELi2EZNS0_22gpu_kernel_impl_nocastIZZZNS0_16sign_kernel_cudaERNS_18TensorIteratorBaseEENKUlvE_clEvENKUlvE5_clEvEUlfE_EEvS4_RKT_EUliE_EEviT1_,@function
        .size           _ZN2at6native18elementwise_kernelILi128ELi2EZNS0_22gpu_kernel_impl_nocastIZZZNS0_16sign_kernel_cudaERNS_18TensorIteratorBaseEENKUlvE_clEvENKUlvE5_clEvEUlfE_EEvS4_RKT_EUliE_EEviT1_,(.L_x_23675 - _ZN2at6native18elementwise_kernelILi128ELi2EZNS0_22gpu_kernel_impl_nocastIZZZNS0_16sign_kernel_cudaERNS_18TensorIteratorBaseEENKUlvE_clEvENKUlvE5_clEvEUlfE_EEvS4_RKT_EUliE_EEviT1_)
        .other          _ZN2at6native18elementwise_kernelILi128ELi2EZNS0_22gpu_kernel_impl_nocastIZZZNS0_16sign_kernel_cudaERNS_18TensorIteratorBaseEENKUlvE_clEvENKUlvE5_clEvEUlfE_EEvS4_RKT_EUliE_EEviT1_,@"STO_CUDA_ENTRY STV_DEFAULT"
_ZN2at6native18elementwise_kernelILi128ELi2EZNS0_22gpu_kernel_impl_nocastIZZZNS0_16sign_kernel_cudaERNS_18TensorIteratorBaseEENKUlvE_clEvENKUlvE5_clEvEUlfE_EEvS4_RKT_EUliE_EEviT1_:
.text._ZN2at6native18elementwise_kernelILi128ELi2EZNS0_22gpu_kernel_impl_nocastIZZZNS0_16sign_kernel_cudaERNS_18TensorIteratorBaseEENKUlvE_clEvENKUlvE5_clEvEUlfE_EEvS4_RKT_EUliE_EEviT1_:
        /* <DEDUP_REMOVED lines=10> */
[----:B------:R-:W-:Y:S01]  /*00a0*/  BSSY.RECONVERGENT B0, `(.L_x_6976) ;  /* 0x000000f000007945 */ /* 0x000fe20003800200 */
[----:B0-----:R-:W-:-:S13]  /*00b0*/  ISETP.GE.AND P0, PT, R3, UR4, PT ;  /* 0x0000000403007c0c */ /* 0x001fda000bf06270 */
[----:B------:R-:W-:Y:S05]  /*00c0*/  @P0 BRA `(.L_x_6977) ;  /* 0x0000000000300947 */ /* 0x000fea0003800000 */
[----:B------:R-:W0:Y:S02]  /*00d0*/  LDC.64 R4, c[0x0][0x588] ;  /* 0x00016200ff047b82 */ /* 0x000e240000000a00 */
[----:B0-----:R-:W2:Y:S06]  /*00e0*/  LDG.E R4, desc[UR6][R4.64] ;  /* 0x0000000604047981 */ /* 0x001eac000c1e1900 */
[----:B------:R-:W0:Y:S01]  /*00f0*/  LDC.64 R6, c[0x0][0x580] ;  /* 0x00016000ff067b82 */ /* 0x000e220000000a00 */
[----:B------:R-:W-:Y:S01]  /*0100*/  HFMA2 R2, -RZ, RZ, 0, 0 ;  /* 0x00000000ff027431 */ /* 0x000fe200000001ff */
[----:B------:R-:W-:-:S02]  /*0110*/  IADD3 R3, PT, PT, R3, 0x80, RZ ;  /* 0x0000008003037810 */ /* 0x000fc40007ffe0ff */
[C---:B--2---:R-:W-:Y:S02]  /*0120*/  FSETP.GT.FTZ.AND P0, PT, R4.reuse, RZ, PT ;  /* 0x000000ff0400720b */ /* 0x044fe40003f14000 */
[----:B------:R-:W-:Y:S02]  /*0130*/  FSETP.GEU.FTZ.AND P1, PT, R4, RZ, PT ;  /* 0x000000ff0400720b */ /* 0x000fe40003f3e000 */
[----:B------:R-:W-:-:S09]  /*0140*/  SEL R0, RZ, 0x1, !P0 ;  /* 0x00000001ff007807 */ /* 0x000fd20004000000 */
[----:B------:R-:W-:Y:S02]  /*0150*/  @!P0 IADD3 R2, PT, PT, RZ, -0x1, RZ ;  /* 0xffffffffff028810 */ /* 0x000fe40007ffe0ff */
[----:B------:R-:W-:-:S04]  /*0160*/  @P1 IADD3 R2, PT, PT, R0, RZ, RZ ;  /* 0x000000ff00021210 */ /* 0x000fc80007ffe0ff */
[----:B------:R-:W-:-:S05]  /*0170*/  I2FP.F32.S32 R9, R2 ;  /* 0x0000000200097245 */ /* 0x000fca0000201400 */
[----:B0-----:R0:W-:Y:S02]  /*0180*/  STG.E desc[UR6][R6.64], R9 ;  /* 0x0000000906007986 */ /* 0x0011e4000c101906 */
.L_x_6977:
[----:B------:R-:W-:Y:S05]  /*0190*/  BSYNC.RECONVERGENT B0 ;  /* 0x0000000000007941 */ /* 0x000fea0003800200 */
.L_x_6976:
[----:B------:R-:W-:-:S13]  /*01a0*/  ISETP.GE.AND P0, PT, R3, UR4, PT ;  /* 0x0000000403007c0c */ /* 0x000fda000bf06270 */
[----:B------:R-:W-:Y:S05]  /*01b0*/  @P0 EXIT ;  /* 0x000000000000094d */ /* 0x000fea0003800000 */
[----:B------:R-:W1:Y:S02]  /*01c0*/  LDC.64 R2, c[0x0][0x588] ;  /* 0x00016200ff027b82 */ /* 0x000e640000000a00 */
[----:B-1----:R-:W2:Y:S06]  /*01d0*/  LDG.E R2, desc[UR6][R2.64] ;  /* 0x0000000602027981 */ /* 0x002eac000c1e1900 */
[----:B------:R-:W1:Y:S01]  /*01e0*/  LDC.64 R4, c[0x0][0x580] ;  /* 0x00016000ff047b82 */ /* 0x000e620000000a00 */
[----:B0-----:R-:W-:Y:S01]  /*01f0*/  IMAD.MOV.U32 R6, RZ, RZ, RZ ;  /* 0x000000ffff067224 */ /* 0x001fe200078e00ff */
[----:B--2---:R-:W-:-:S02]  /*0200*/  FSETP.GT.FTZ.AND P0, PT, R2, RZ, PT ;  /* 0x000000ff0200720b */ /* 0x004fc40003f14000 */
[----:B------:R-:W-:Y:S02]  /*0210*/  FSETP.GEU.FTZ.AND P1, PT, R2, RZ, PT ;  /* 0x000000ff0200720b */ /* 0x000fe40003f3e000 */
[----:B------:R-:W-:-:S09]  /*0220*/  SEL R0, RZ, 0x1, !P0 ;  /* 0x00000001ff007807 */ /* 0x000fd20004000000 */
[----:B------:R-:W-:Y:S02]  /*0230*/  @!P0 IADD3 R6, PT, PT, RZ, -0x1, RZ ;  /* 0xffffffffff068810 */ /* 0x000fe40007ffe0ff */
[----:B------:R-:W-:-:S04]  /*0240*/  @P1 IADD3 R6, PT, PT, R0, RZ, RZ ;  /* 0x000000ff00061210 */ /* 0x000fc80007ffe0ff */
[----:B------:R-:W-:-:S05]  /*0250*/  I2FP.F32.S32 R7, R6 ;  /* 0x0000000600077245 */ /* 0x000fca0000201400 */
[----:B-1----:R-:W-:Y:S01]  /*0260*/  STG.E desc[UR6][R4.64], R7 ;  /* 0x0000000704007986 */ /* 0x002fe2000c101906 */
[----:B------:R-:W-:Y:S05]  /*0270*/  EXIT ;  /* 0x000000000000794d */ /* 0x000fea0003800000 */
.L_x_6975:
[----:B------:R-:W0:Y:S01]  /*0280*/  LDCU UR4, c[0x0][0x380] ;  /* 0x00007000ff0477ac */ /* 0x000e220008000800 */
[----:B------:R-:W-:Y:S01]  /*0290*/  IADD3 R2, PT, PT, R2, -0x1, RZ ;  /* 0xffffffff02027810 */ /* 0x000fe20007ffe0ff */
[----:B------:R-:W-:Y:S03]  /*02a0*/  BSSY.RECONVERGENT B0, `(.L_x_6978) ;  /* 0x000013e000007945 */ /* 0x000fe60003800200 */
[----:B------:R-:W-:-:S04]  /*02b0*/  VIMNMX.U32 R0, PT, PT, R2, 0x18, PT ;  /* 0x0000001802007848 */ /* 0x000fc80003fe0000 */
[----:B------:R-:W-:Y:S02]  /*02c0*/  IADD3 R0, PT, PT, R0, 0x1, RZ ;  /* 0x0000000100007810 */ /* 0x000fe40007ffe0ff */
[----:B0-----:R-:W-:-:S13]  /*02d0*/  ISETP.GE.AND P0, PT, R3, UR4, PT ;  /* 0x0000000403007c0c */ /* 0x001fda000bf06270 */
[----:B------:R-:W-:Y:S05]  /*02e0*/  @P0 BRA `(.L_x_6979) ;  /* 0x0000001000e40947 */ /* 0x000fea0003800000 */
[----:B------:R-:W0:Y:S01]  /*02f0*/  LDCU.64 UR8, c[0x0][0x390] ;  /* 0x00007200ff0877ac */ /* 0x000e220008000a00 */
[----:B------:R-:W-:Y:S01]  /*0300*/  MOV R5, R3 ;  /* 0x0000000300057202 */ /* 0x000fe20000000f00 */
[----:B------:R-:W-:Y:S01]  /*0310*/  IMAD.MOV.U32 R4, RZ, RZ, RZ ;  /* 0x000000ffff047224 */ /* 0x000fe200078e00ff */
[----:B------:R-:W-:Y:S01]  /*0320*/  ISETP.NE.AND P0, PT, R2, RZ, PT ;  /* 0x000000ff0200720c */ /* 0x000fe20003f05270 */
[----:B------:R-:W1:Y:S01]  /*0330*/  LDCU UR5, c[0x0][0x38c] ;  /* 0x00007180ff0577ac */ /* 0x000e620008000800 */
        /* <DEDUP_REMOVED lines=288> */
[----:B--2---:R-:W-:Y:S02]  /*1540*/  IMAD R5, R6, UR10, R5 ;  /* 0x0000000a06057c24 */ /* 0x004fe4000f8e0205 */
[----:B0-----:R-:W-:Y:S02]  /*1550*/  @P0 IMAD R10, R10, R17, R11 ;  /* 0x000000110a0a0224 */ /* 0x001fe400078e020b */
[----:B------:R-:W-:Y:S02]  /*1560*/  IMAD R4, R6, UR11, R4 ;  /* 0x0000000b06047c24 */ /* 0x000fe4000f8e0204 */
[C---:B-1----:R-:W-:Y:S02]  /*1570*/  @P0 IMAD R5, R10.reuse, R8, R5 ;  /* 0x000000080a050224 */ /* 0x042fe400078e0205 */
[----:B------:R-:W-:-:S07]  /*1580*/  @P0 IMAD R4, R10, R9, R4 ;  /* 0x000000090a040224 */ /* 0x000fce00078e0204 */
.L_x_6980:
[----:B------:R-:W0:Y:S02]  /*1590*/  LDCU.128 UR8, c[0x0][0x580] ;  /* 0x0000b000ff0877ac */ /* 0x000e240008000c00 */
[----:B0-----:R-:W-:-:S04]  /*15a0*/  IADD3 R6, P0, PT, R4, UR10, RZ ;  /* 0x0000000a04067c10 */ /* 0x001fc8000ff1e0ff */
[----:B------:R-:W-:-:S05]  /*15b0*/  IADD3.X R7, PT, PT, RZ, UR11, RZ, P0, !PT ;  /* 0x0000000bff077c10 */ /* 0x000fca00087fe4ff */
[----:B------:R-:W2:Y:S01]  /*15c0*/  LDG.E R6, desc[UR6][R6.64] ;  /* 0x0000000606067981 */ /* 0x000ea2000c1e1900 */
[----:B------:R-:W-:Y:S02]  /*15d0*/  MOV R9, RZ ;  /* 0x000000ff00097202 */ /* 0x000fe40000000f00 */
[----:B------:R-:W-:Y:S02]  /*15e0*/  IADD3 R3, PT, PT, R3, 0x80, RZ ;  /* 0x0000008003037810 */ /* 0x000fe40007ffe0ff */
[C---:B--2---:R-:W-:Y:S02]  /*15f0*/  FSETP.GT.FTZ.AND P1, PT, R6.reuse, RZ, PT ;  /* 0x000000ff0600720b */ /* 0x044fe40003f34000 */
[----:B------:R-:W-:Y:S02]  /*1600*/  FSETP.GEU.FTZ.AND P0, PT, R6, RZ, PT ;  /* 0x000000ff0600720b */ /* 0x000fe40003f1e000 */
[----:B------:R-:W-:-:S09]  /*1610*/  SEL R8, RZ, 0x1, !P1 ;  /* 0x00000001ff087807 */ /* 0x000fd20004800000 */
[----:B------:R-:W-:Y:S02]  /*1620*/  @!P1 IADD3 R9, PT, PT, RZ, -0x1, RZ ;  /* 0xffffffffff099810 */ /* 0x000fe40007ffe0ff */
[----:B------:R-:W-:Y:S02]  /*1630*/  IADD3 R4, P1, PT, R5, UR8, RZ ;  /* 0x0000000805047c10 */ /* 0x000fe4000ff3e0ff */
[----:B------:R-:W-:-:S03]  /*1640*/  @P0 IADD3 R9, PT, PT, R8, RZ, RZ ;  /* 0x000000ff08090210 */ /* 0x000fc60007ffe0ff */
[----:B------:R-:W-:Y:S01]  /*1650*/  IMAD.X R5, RZ, RZ, UR9, P1 ;  /* 0x00000009ff057e24 */ /* 0x000fe200088e06ff */
[----:B------:R-:W-:-:S05]  /*1660*/  I2FP.F32.S32 R9, R9 ;  /* 0x0000000900097245 */ /* 0x000fca0000201400 */
[----:B------:R0:W-:Y:S02]  /*1670*/  STG.E desc[UR6][R4.64], R9 ;  /* 0x0000000904007986 */ /* 0x0001e4000c101906 */
.L_x_6979:
[----:B------:R-:W-:Y:S05]  /*1680*/  BSYNC.RECONVERGENT B0 ;  /* 0x0000000000007941 */ /* 0x000fea0003800200 */
.L_x_6978:
[----:B------:R-:W-:-:S13]  /*1690*/  ISETP.GE.AND P0, PT, R3, UR4, PT ;  /* 0x0000000403007c0c */ /* 0x000fda000bf06270 */
[----:B------:R-:W-:Y:S05]  /*16a0*/  @P0 EXIT ;  /* 0x000000000000094d */ /* 0x000fea0003800000 */
        /* <DEDUP_REMOVED lines=298> */
.L_x_6981:
[----:B------:R-:W0:Y:S02]  /*2950*/  LDCU.128 UR8, c[0x0][0x580] ;  /* 0x0000b000ff0877ac */ /* 0x000e240008000c00 */
[----:B0-----:R-:W-:-:S04]  /*2960*/  IADD3 R4, P0, PT, R2, UR10, RZ ;  /* 0x0000000a02047c10 */ /* 0x001fc8000ff1e0ff */
[----:B------:R-:W-:-:S05]  /*2970*/  IADD3.X R5, PT, PT, RZ, UR11, RZ, P0, !PT ;  /* 0x0000000bff057c10 */ /* 0x000fca00087fe4ff */
[----:B------:R-:W2:Y:S01]  /*2980*/  LDG.E R4, desc[UR6][R4.64] ;  /* 0x0000000604047981 */ /* 0x000ea2000c1e1900 */
[----:B------:R-:W-:Y:S02]  /*2990*/  MOV R6, RZ ;  /* 0x000000ff00067202 */ /* 0x000fe40000000f00 */
[C---:B--2---:R-:W-:Y:S02]  /*29a0*/  FSETP.GT.FTZ.AND P1, PT, R4.reuse, RZ, PT ;  /* 0x000000ff0400720b */ /* 0x044fe40003f34000 */
[----:B------:R-:W-:Y:S02]  /*29b0*/  FSETP.GEU.FTZ.AND P0, PT, R4, RZ, PT ;  /* 0x000000ff0400720b */ /* 0x000fe40003f1e000 */
[----:B------:R-:W-:-:S09]  /*29c0*/  SEL R0, RZ, 0x1, !P1 ;  /* 0x00000001ff007807 */ /* 0x000fd20004800000 */
[----:B------:R-:W-:Y:S02]  /*29d0*/  @!P1 IADD3 R6, PT, PT, RZ, -0x1, RZ ;  /* 0xffffffffff069810 */ /* 0x000fe40007ffe0ff */
[----:B------:R-:W-:Y:S02]  /*29e0*/  IADD3 R2, P1, PT, R3, UR8, RZ ;  /* 0x0000000803027c10 */ /* 0x000fe4000ff3e0ff */
[----:B------:R-:W-:Y:S02]  /*29f0*/  @P0 IADD3 R6, PT, PT, R0, RZ, RZ ;  /* 0x000000ff00060210 */ /* 0x000fe40007ffe0ff */
[----:B------:R-:W-:Y:S02]  /*2a00*/  IADD3.X R3, PT, PT, RZ, UR9, RZ, P1, !PT ;  /* 0x00000009ff037c10 */ /* 0x000fe40008ffe4ff */
[----:B------:R-:W-:-:S05]  /*2a10*/  I2FP.F32.S32 R7, R6 ;  /* 0x0000000600077245 */ /* 0x000fca0000201400 */
[----:B------:R-:W-:Y:S01]  /*2a20*/  STG.E desc[UR6][R2.64], R7 ;  /* 0x0000000702007986 */ /* 0x000fe2000c101906 */
[----:B------:R-:W-:Y:S05]  /*2a30*/  EXIT ;  /* 0x000000000000794d */ /* 0x000fea0003800000 */
.L_x_6982:
        /* <DEDUP_REMOVED lines=12> */
.L_x_23675:


//--------------------- .text._ZN2at6native27unrolled_elementwise_kernelIZZZNS0_16sign_kernel_cudaERNS_18TensorIteratorBaseEENKUlvE_clEvENKUlvE5_clEvEUlfE_St5arrayIPcLm2EELi4E23TrivialOffsetCalculatorILi1EjESB_NS0_6memory15LoadWithoutCastENSC_16StoreWithoutCastEEEviT_T0_T2_T3_T4_T5_ --------------------------
	.section	.text._ZN2at6native27unrolled_elementwise_kernelIZZZNS0_16sign_kernel_cudaERNS_18TensorIteratorBaseEENKUlvE_clEvENKUlvE5_clEvEUlfE_St5arrayIPcLm2EELi4E23TrivialOffsetCalculatorILi1EjESB_NS0_6memory15LoadWithoutCastENSC_16StoreWithoutCastEEEviT_T0_T2_T3_T4_T5_,"ax",@progbits
	.align	128
        .global         _ZN2at6native27unrolled_elementwise_kernelIZZZNS0_16sign_kernel_cudaERNS_18TensorIteratorBaseEENKUlvE_clEvENKUlvE5_clEvEUlfE_St5arrayIPcLm2EELi4E23TrivialOffsetCalculatorILi1EjESB_NS0_6memory15LoadWithoutCastENSC_16StoreWithoutCastEEEviT_T0_T2_T3_T4_T5_
        .type           _ZN2at6native27unrolled_elementwise_kernelIZZZNS0_16sign_kernel_cudaERNS_18TensorIteratorBaseEENKUlvE_clEvENKUlvE5_clEvEUlfE_St5arrayIPcLm2EELi4E23TrivialOffsetCalculatorILi1EjESB_NS0_6memory15LoadWithoutCastENSC_16StoreWithoutCastEEEviT_T0_T2_T3_T4_T5_,@function
        .size           _ZN2at6native27unrolled_elementwise_kernelIZZZNS0_16sign_kernel_cudaERNS_18TensorIteratorBaseEENKUlvE_clEvENKUlvE5_clEvEUlfE_St5arrayIPcLm2EELi4E23TrivialOffsetCalculatorILi1EjESB_NS0_6memory15LoadWithoutCastENSC_16StoreWithoutCastEEEviT_T0_T2_T3_T4_T5_,(.L_x_23676 - _ZN2at6native27unrolled_elementwise_kernelIZZZNS0_16sign_kernel_cudaERNS_18TensorIteratorBaseEENKUlvE_clEvENKUlvE5_clEvEUlfE_St5arrayIPcLm2EELi4E23TrivialOffsetCalculatorILi1EjESB_NS0_6memory15LoadWithoutCastENSC_16StoreWithoutCastEEEviT_T0_T2_T3_T4_T5_)
        .other          _ZN2at6native27unrolled_elementwise_kernelIZZZNS0_16sign_kernel_cudaERNS_18TensorIteratorBaseEENKUlvE_clEvENKUlvE5_clEvEUlfE_St5arrayIPcLm2EELi4E23TrivialOffsetCalculatorILi1EjESB_NS0_6memory15LoadWithoutCastENSC_16StoreWithoutCastEEEviT_T0_T2_T3_T4_T5_,@"STO_CUDA_ENTRY STV_DEFAULT"
_ZN2at6native27unrolled_elementwise_kernelIZZZNS0_16sign_kernel_cudaERNS_18TensorIteratorBaseEENKUlvE_clEvENKUlvE5_clEvEUlfE_St5arrayIPcLm2EELi4E23TrivialOffsetCalculatorILi1EjESB_NS0_6memory15LoadWithoutCastENSC_16StoreWithoutCastEEEviT_T0_T2_T3_T4_T5_:
.text._ZN2at6native27unrolled_elementwise_kernelIZZZNS0_16sign_kernel_cudaERNS_18TensorIteratorBaseEENKUlvE_clEvENKUlvE5_clEvEUlfE_St5arrayIPcLm2EELi4E23TrivialOffsetCalculatorILi1EjESB_NS0_6memory15LoadWithoutCastENSC_16StoreWithoutCastEEEviT_T0_T2_T3_T4_T5_:
[----:B------:R-:W-:Y:S01]  /*0000*/  LDC R1, c[0x0][0x37c] ;  /* 0x0000df00ff017b82 */ /* 0x000fe20000000800 */
[----:B------:R-:W0:Y:S07]  /*0010*/  S2R R3, SR_CTAID.X ;  /* 0x0000000000037919 */ /* 0x000e2e0000002500 */
[----:B------:R-:W0:Y:S01]  /*0020*/  LDC R0, c[0x0][0x380] ;  /* 0x0000e000ff007b82 */ /* 0x000e220000000800 */
[----:B------:R-:W1:Y:S01]  /*0030*/  LDCU.64 UR4, c[0x0][0x358] ;  /* 0x00006b00ff0477ac */ /* 0x000e620008000a00 */
[----:B------:R-:W-:Y:S01]  /*0040*/  HFMA2 R19, -RZ, RZ, 0, 0 ;  /* 0x00000000ff137431 */ /* 0x000fe200000001ff */
        /* <DEDUP_REMOVED lines=12> */
[----:B0-----:R-:W-:-:S05]  /*0110*/  @!P0 IMAD.WIDE.U32 R12, R7, 0x4, R12 ;  /* 0x00000004070c8825 */ /* 0x001fca00078e000c */
[----:B-1----:R-:W3:Y:S07]  /*0120*/  @!P0 LDG.E R19, desc[UR4][R12.64] ;  /* 0x000000040c138981 */ /* 0x002eee000c1e1900 */
[----:B------:R-:W0:Y:S01]  /*0130*/  @!P2 LDC.64 R8, c[0x0][0x390] ;  /* 0x0000e400ff08ab82 */ /* 0x000e220000000a00 */
[----:B--2---:R-:W-:Y:S01]  /*0140*/  @!P1 IMAD.WIDE.U32 R14, R11, 0x4, R14 ;  /* 0x000000040b0e9825 */ /* 0x004fe200078e000e */
[----:B------:R-:W-:-:S06]  /*0150*/  CS2R R10, SRZ ;  /* 0x00000000000a7805 */ /* 0x000fcc000001ff00 */
[----:B------:R1:W2:Y:S01]  /*0160*/  @!P1 LDG.E R10, desc[UR4][R14.64] ;  /* 0x000000040e0a9981 */ /* 0x0002a2000c1e1900 */
[----:B------:R-:W-:-:S04]  /*0170*/  @!P2 IMAD R17, R3, 0x200, R18 ;  /* 0x000002000311a824 */ /* 0x000fc800078e0212 */
[----:B0-----:R-:W-:-:S05]  /*0180*/  @!P2 IMAD.WIDE.U32 R16, R17, 0x4, R8 ;  /* 0x000000041110a825 */ /* 0x001fca00078e0008 */
[----:B------:R-:W4:Y:S01]  /*0190*/  @!P2 LDG.E R11, desc[UR4][R16.64] ;  /* 0x00000004100ba981 */ /* 0x000f22000c1e1900 */
[----:B------:R-:W-:-:S05]  /*01a0*/  @!P2 VIADD R18, R18, 0x80 ;  /* 0x000000801212a836 */ /* 0x000fca0000000000 */
[----:B------:R-:W-:-:S13]  /*01b0*/  ISETP.GE.AND P0, PT, R18, R5, PT ;  /* 0x000000051200720c */ /* 0x000fda0003f06270 */
[----:B------:R-:W0:Y:S01]  /*01c0*/  @!P0 LDC.64 R8, c[0x0][0x390] ;  /* 0x0000e400ff088b82 */ /* 0x000e220000000a00 */
[C---:B------:R-:W-:Y:S01]  /*01d0*/  ISETP.GE.AND P1, PT, R0.reuse, R5, PT ;  /* 0x000000050000720c */ /* 0x040fe20003f26270 */
[----:B------:R-:W-:Y:S01]  /*01e0*/  @!P0 IMAD R7, R3, 0x200, R18 ;  /* 0x0000020003078824 */ /* 0x000fe200078e0212 */
[C---:B------:R-:W-:Y:S01]  /*01f0*/  IADD3 R18, PT, PT, R0.reuse, 0x80, RZ ;  /* 0x0000008000127810 */ /* 0x040fe20007ffe0ff */
[----:B-1----:R-:W-:Y:S02]  /*0200*/  VIADD R14, R0, 0x100 ;  /* 0x00000100000e7836 */ /* 0x002fe40000000000 */
[----:B0-----:R-:W-:-:S04]  /*0210*/  @!P0 IMAD.WIDE.U32 R8, R7, 0x4, R8 ;  /* 0x0000000407088825 */ /* 0x001fc800078e0008 */
[----:B------:R-:W-:-:S06]  /*0220*/  IMAD.MOV.U32 R7, RZ, RZ, RZ ;  /* 0x000000ffff077224 */ /* 0x000fcc00078e00ff */
[----:B------:R0:W5:Y:S02]  /*0230*/  @!P0 LDG.E R7, desc[UR4][R8.64] ;  /* 0x0000000408078981 */ /* 0x000164000c1e1900 */
[----:B0-----:R-:W0:Y:S01]  /*0240*/  @!P1 LDC.64 R8, c[0x0][0x388] ;  /* 0x0000e200ff089b82 */ /* 0x001e220000000a00 */
[-C--:B------:R-:W-:Y:S02]  /*0250*/  ISETP.GE.AND P0, PT, R18, R5.reuse, PT ;  /* 0x000000051200720c */ /* 0x080fe40003f06270 */
[----:B------:R-:W-:Y:S01]  /*0260*/  ISETP.GE.AND P2, PT, R14, R5, PT ;  /* 0x000000050e00720c */ /* 0x000fe20003f46270 */
[----:B------:R-:W-:Y:S02]  /*0270*/  @!P1 IMAD.MOV.U32 R12, RZ, RZ, RZ ;  /* 0x000000ffff0c9224 */ /* 0x000fe400078e00ff */
[----:B------:R-:W-:-:S08]  /*0280*/  @!P1 IMAD R15, R3, 0x200, R0 ;  /* 0x00000200030f9824 */ /* 0x000fd000078e0200 */
[----:B------:R-:W-:Y:S02]  /*0290*/  @!P0 IMAD.MOV.U32 R13, RZ, RZ, RZ ;  /* 0x000000ffff0d8224 */ /* 0x000fe400078e00ff */
[----:B0-----:R-:W-:Y:S01]  /*02a0*/  @!P1 IMAD.WIDE.U32 R8, R15, 0x4, R8 ;  /* 0x000000040f089825 */ /* 0x001fe200078e0008 */
[----:B------:R-:W-:Y:S01]  /*02b0*/  BSSY.RECONVERGENT B0, `(.L_x_6983) ;  /* 0x0000026000007945 */ /* 0x000fe20003800200 */
[C---:B---3--:R-:W-:Y:S02]  /*02c0*/  FSETP.GT.OR P5, PT, R19.reuse, RZ, P1 ;  /* 0x000000ff1300720b */ /* 0x048fe40000fa4400 */
[C---:B------:R-:W-:Y:S02]  /*02d0*/  FSETP.GEU.AND P3, PT, R19.reuse, RZ, !P1 ;  /* 0x000000ff1300720b */ /* 0x040fe40004f6e000 */
[----:B------:R-:W-:-:S04]  /*02e0*/  @!P1 FSETP.GT.FTZ.AND P4, PT, R19, RZ, PT ;  /* 0x000000ff1300920b */ /* 0x000fc80003f94000 */
[----:B------:R-:W-:-:S05]  /*02f0*/  @!P1 SEL R14, RZ, 0x1, !P4 ;  /* 0x00000001ff0e9807 */ /* 0x000fca0006000000 */
[----:B------:R-:W-:Y:S02]  /*0300*/  @!P5 IMAD.MOV R12, RZ, RZ, -0x1 ;  /* 0xffffffffff0cd424 */ /* 0x000fe400078e02ff */
[----:B------:R-:W-:Y:S02]  /*0310*/  @P3 IADD3 R12, PT, PT, R14, RZ, RZ ;  /* 0x000000ff0e0c3210 */ /* 0x000fe40007ffe0ff */
[C---:B--2---:R-:W-:Y:S02]  /*0320*/  FSETP.GT.OR P6, PT, R10.reuse, RZ, P0 ;  /* 0x000000ff0a00720b */ /* 0x044fe400007c4400 */
[C---:B------:R-:W-:Y:S02]  /*0330*/  FSETP.GEU.AND P3, PT, R10.reuse, RZ, !P0 ;  /* 0x000000ff0a00720b */ /* 0x040fe4000476e000 */
[----:B------:R-:W-:Y:S02]  /*0340*/  @!P0 FSETP.GT.FTZ.AND P5, PT, R10, RZ, PT ;  /* 0x000000ff0a00820b */ /* 0x000fe40003fb4000 */
[----:B------:R-:W-:Y:S01]  /*0350*/  @!P1 I2FP.F32.S32 R6, R12 ;  /* 0x0000000c00069245 */ /* 0x000fe20000201400 */
[----:B------:R-:W-:Y:S01]  /*0360*/  VIADD R10, R0, 0x180 ;  /* 0x00000180000a7836 */ /* 0x000fe20000000000 */
[----:B------:R-:W-:Y:S01]  /*0370*/  @!P0 SEL R14, RZ, 0x1, !P5 ;  /* 0x00000001ff0e8807 */ /* 0x000fe20006800000 */
[----:B------:R-:W-:-:S02]  /*0380*/  @!P1 IMAD.MOV.U32 R0, RZ, RZ, R18 ;  /* 0x000000ffff009224 */ /* 0x000fc400078e0012 */
[----:B------:R0:W-:Y:S02]  /*0390*/  @!P1 STG.E desc[UR4][R8.64], R6 ;  /* 0x0000000608009986 */ /* 0x0001e4000c101904 */
[----:B------:R-:W-:Y:S01]  /*03a0*/  @!P6 IMAD.MOV R13, RZ, RZ, -0x1 ;  /* 0xffffffffff0de424 */ /* 0x000fe200078e02ff */
[C---:B----4-:R-:W-:Y:S02]  /*03b0*/  FSETP.GT.OR P4, PT, R11.reuse, RZ, P2 ;  /* 0x000000ff0b00720b */ /* 0x050fe40001784400 */
[C---:B------:R-:W-:Y:S01]  /*03c0*/  FSETP.GEU.AND P6, PT, R11.reuse, RZ, !P2 ;  /* 0x000000ff0b00720b */ /* 0x040fe200057ce000 */
[----:B------:R-:W-:Y:S01]  /*03d0*/  @P3 IMAD.MOV R13, RZ, RZ, R14 ;  /* 0x000000ffff0d3224 */ /* 0x000fe200078e020e */
[----:B------:R-:W-:Y:S02]  /*03e0*/  ISETP.GE.AND P3, PT, R0, R5, PT ;  /* 0x000000050000720c */ /* 0x000fe40003f66270 */
[----:B------:R-:W-:Y:S01]  /*03f0*/  @!P2 FSETP.GT.FTZ.AND P5, PT, R11, RZ, PT ;  /* 0x000000ff0b00a20b */ /* 0x000fe20003fb4000 */
[----:B------:R-:W-:-:S03]  /*0400*/  @!P2 IMAD.MOV.U32 R11, RZ, RZ, RZ ;  /* 0x000000ffff0ba224 */ /* 0x000fc600078e00ff */
[----:B------:R-:W-:-:S03]  /*0410*/  @!P2 SEL R16, RZ, 0x1, !P5 ;  /* 0x00000001ff10a807 */ /* 0x000fc60006800000 */
[----:B------:R-:W-:Y:S02]  /*0420*/  @!P4 IADD3 R11, PT, PT, RZ, -0x1, RZ ;  /* 0xffffffffff0bc810 */ /* 0x000fe40007ffe0ff */
[----:B------:R-:W-:Y:S01]  /*0430*/  @P6 IMAD.MOV R11, RZ, RZ, R16 ;  /* 0x000000ffff0b6224 */ /* 0x000fe200078e0210 */
[----:B------:R-:W-:-:S04]  /*0440*/  @!P0 I2FP.F32.S32 R4, R13 ;  /* 0x0000000d00048245 */ /* 0x000fc80000201400 */
[----:B------:R-:W-:Y:S01]  /*0450*/  @!P2 I2FP.F32.S32 R2, R11 ;  /* 0x0000000b0002a245 */ /* 0x000fe20000201400 */
[----:B0-----:R-:W-:Y:S06]  /*0460*/  @P3 BRA `(.L_x_6984) ;  /* 0x0000000000283947 */ /* 0x001fec0003800000 */
[----:B------:R-:W0:Y:S01]  /*0470*/  LDC.64 R8, c[0x0][0x388] ;  /* 0x0000e200ff087b82 */ /* 0x000e220000000a00 */
[----:B------:R-:W-:Y:S01]  /*0480*/  IMAD R13, R3, 0x200, R0 ;  /* 0x00000200030d7824 */ /* 0x000fe200078e0200 */
[----:B------:R-:W-:-:S04]  /*0490*/  IADD3 R0, PT, PT, R0, 0x80, RZ ;  /* 0x0000008000007810 */ /* 0x000fc80007ffe0ff */
[----:B------:R-:W-:-:S13]  /*04a0*/  ISETP.GE.AND P0, PT, R0, R5, PT ;  /* 0x000000050000720c */ /* 0x000fda0003f06270 */
[----:B------:R-:W-:Y:S02]  /*04b0*/  @!P0 IMAD R11, R3, 0x200, R0 ;  /* 0x00000200030b8824 */ /* 0x000fe400078e0200 */
[----:B------:R-:W-:Y:S02]  /*04c0*/  @!P0 VIADD R0, R0, 0x80 ;  /* 0x0000008000008836 */ /* 0x000fe40000000000 */
[----:B0-----:R-:W-:-:S04]  /*04d0*/  IMAD.WIDE.U32 R12, R13, 0x4, R8 ;  /* 0x000000040d0c7825 */ /* 0x001fc800078e0008 */
[----:B------:R-:W-:Y:S01]  /*04e0*/  @!P0 IMAD.WIDE.U32 R8, R11, 0x4, R8 ;  /* 0x000000040b088825 */ /* 0x000fe200078e0008 */
[----:B------:R0:W-:Y:S04]  /*04f0*/  STG.E desc[UR4][R12.64], R4 ;  /* 0x000000040c007986 */ /* 0x0001e8000c101904 */
[----:B------:R0:W-:Y:S02]  /*0500*/  @!P0 STG.E desc[UR4][R8.64], R2 ;  /* 0x0000000208008986 */ /* 0x0001e4000c101904 */
.L_x_6984:
[----:B------:R-:W-:Y:S05]  /*0510*/  BSYNC.RECONVERGENT B0 ;  /* 0x0000000000007941 */ /* 0x000fea0003800200 */
.L_x_6983:
[-C--:B------:R-:W-:Y:S02]  /*0520*/  ISETP.GE.AND P0, PT, R0, R5.reuse, PT ;  /* 0x000000050000720c */ /* 0x080fe40003f06270 */
[----:B------:R-:W-:-:S04]  /*0530*/  ISETP.GE.AND P1, PT, R10, R5, PT ;  /* 0x000000050a00720c */ /* 0x000fc80003f26270 */
[----:B-----5:R-:W-:-:S07]  /*0540*/  FSETP.GT.OR P2, PT, R7, RZ, P1 ;  /* 0x000000ff0700720b */ /* 0x020fce0000f44400 */
[----:B------:R-:W-:Y:S06]  /*0550*/  @P0 EXIT ;  /* 0x000000000000094d */ /* 0x000fec0003800000 */
[----:B0-----:R-:W0:Y:S01]  /*0560*/  LDC.64 R4, c[0x0][0x388] ;  /* 0x0000e200ff047b82 */ /* 0x001e220000000a00 */
[C---:B------:R-:W-:Y:S01]  /*0570*/  FSETP.GEU.AND P3, PT, R7.reuse, RZ, !P1 ;  /* 0x000000ff0700720b */ /* 0x040fe20004f6e000 */
[----:B------:R-:W-:Y:S01]  /*0580*/  @!P1 IMAD.MOV.U32 R2, RZ, RZ, RZ ;  /* 0x000000ffff029224 */ /* 0x000fe200078e00ff */
[----:B------:R-:W-:Y:S01]  /*0590*/  @!P1 FSETP.GT.FTZ.AND P0, PT, R7, RZ, PT ;  /* 0x000000ff0700920b */ /* 0x000fe20003f14000 */
[----:B------:R-:W-:Y:S01]  /*05a0*/  IMAD R3, R3, 0x200, R0 ;  /* 0x0000020003037824 */ /* 0x000fe200078e0200 */
[----:B------:R-:W-:Y:S02]  /*05b0*/  @!P2 IADD3 R2, PT, PT, RZ, -0x1, RZ ;  /* 0xffffffffff02a810 */ /* 0x000fe40007ffe0ff */
[----:B------:R-:W-:-:S07]  /*05c0*/  @!P1 SEL R6, RZ, 0x1, !P0 ;  /* 0x00000001ff069807 */ /* 0x000fce0004000000 */
[----:B------:R-:W-:-:S05]  /*05d0*/  @P3 IMAD.MOV R2, RZ, RZ, R6 ;  /* 0x000000ffff023224 */ /* 0x000fca00078e0206 */
[----:B------:R-:W-:Y:S01]  /*05e0*/  @!P1 I2FP.F32.S32 R7, R2 ;  /* 0x0000000200079245 */ /* 0x000fe20000201400 */
[----:B0-----:R-:W-:-:S05]  /*05f0*/  IMAD.WIDE.U32 R2, R3, 0x4, R4 ;  /* 0x0000000403027825 */ /* 0x001fca00078e0004 */
[----:B------:R-:W-:Y:S01]  /*0600*/  STG.E desc[UR4][R2.64], R7 ;  /* 0x0000000702007986 */ /* 0x000fe2000c101904 */
[----:B------:R-:W-:Y:S05]  /*0610*/  EXIT ;  /* 0x000000000000794d */ /* 0x000fea0003800000 */
.L_x_6985:
        /* <DEDUP_REMOVED lines=14> */
.L_x_23676:


//--------------------- .text._ZN2at6native29vectorized_elementwise_kernelILi2EZZZNS0_16sign_kernel_cudaERNS_18TensorIteratorBaseEENKUlvE_clEvENKUlvE5_clEvEUlfE_St5arrayIPcLm2EEEEviT0_T1_ --------------------------
	.section	.text._ZN2at6native29vectorized_elementwise_kernelILi2EZZZNS0_16sign_kernel_cudaERNS_18TensorIteratorBaseEENKUlvE_clEvENKUlvE5_clEvEUlfE_St5arrayIPcLm2EEEEviT0_T1_,"ax",@progbits
	.align	128
        .global         _ZN2at6native29vectorized_elementwise_kernelILi2EZZZNS0_16sign_kernel_cudaERNS_18TensorIteratorBaseEENKUlvE_clEvENKUlvE5_clEvEUlfE_St5arrayIPcLm2EEEEviT0_T1_
        .type           _ZN2at6native29vectorized_elementwise_kernelILi2EZZZNS0_16sign_kernel_cudaERNS_18TensorIteratorBaseEENKUlvE_clEvENKUlvE5_clEvEUlfE_St5arrayIPcLm2EEEEviT0_T1_,@function
        .size           _ZN2at6native29vectorized_elementwise_kernelILi2EZZZNS0_16sign_kernel_cudaERNS_18TensorIteratorBaseEENKUlvE_clEvENKUlvE5_clEvEUlfE_St5arrayIPcLm2EEEEviT0_T1_,(.L_x_23677 - _ZN2at6native29vectorized_elementwise_kernelILi2EZZZNS0_16sign_kernel_cudaERNS_18TensorIteratorBaseEENKUlvE_clEvENKUlvE5_clEvEUlfE_St5arrayIPcLm2EEEEviT0_T1_)
        .other          _ZN2at6native29vectorized_elementwise_kernelILi2EZZZNS0_16sign_kernel_cudaERNS_18TensorIteratorBaseEENKUlvE_clEvENKUlvE5_clEvEUlfE_St5arrayIPcLm2EEEEviT0_T1_,@"STO_CUDA_ENTRY STV_DEFAULT"
_ZN2at6native29vectorized_elementwise_kernelILi2EZZZNS0_16sign_kernel_cudaERNS_18TensorIteratorBaseEENKUlvE_clEvENKUlvE5_clEvEUlfE_St5arrayIPcLm2EEEEviT0_T1_:
.text._ZN2at6native29vectorized_elementwise_kernelILi2EZZZNS0_16sign_kernel_cudaERNS_18TensorIteratorBaseEENKUlvE_clEvENKUlvE5_clEvEUlfE_St5arrayIPcLm2EEEEviT0_T1_:
        /* <DEDUP_REMOVED lines=12> */
[----:B------:R-:W-:-:S05]  /*00c0*/  @!P0 VIADD R0, R2, 0x80 ;  /* 0x0000008002008836 */ /* 0x000fca0000000000 */
[----:B------:R-:W-:-:S13]  /*00d0*/  ISETP.GE.U32.AND P1, PT, R0, R5, PT ;  /* 0x000000050000720c */ /* 0x000fda0003f26070 */
[----:B------:R-:W-:Y:S02]  /*00e0*/  @!P1 IMAD.IADD R24, R3, 0x1, R0 ;  /* 0x0000000103189824 */ /* 0x000fe400078e0200 */
        /* <DEDUP_REMOVED lines=10> */
[C---:B------:R-:W-:Y:S02]  /*0190*/  ISETP.GE.U32.AND P4, PT, R0.reuse, R5, PT ;  /* 0x000000050000720c */ /* 0x040fe40003f86070 */
[----:B------:R0:W2:Y:S11]  /*01a0*/  @!P2 LDG.E R23, desc[UR4][R28.64] ;  /* 0x000000041c17a981 */ /* 0x0000b6000c1e1900 */
[----:B------:R-:W-:Y:S01]  /*01b0*/  @!P4 IMAD.IADD R19, R3, 0x1, R0 ;  /* 0x000000010313c824 */ /* 0x000fe200078e0200 */
[----:B------:R-:W3:Y:S01]  /*01c0*/  @!P4 LDC.64 R16, c[0x0][0x390] ;  /* 0x0000e400ff10cb82 */ /* 0x000ee20000000a00 */
[----:B------:R-:W-:-:S05]  /*01d0*/  @!P4 VIADD R0, R0, 0x80 ;  /* 0x000000800000c836 */ /* 0x000fca0000000000 */
[----:B------:R-:W-:-:S13]  /*01e0*/  ISETP.GE.U32.AND P5, PT, R0, R5, PT ;  /* 0x000000050000720c */ /* 0x000fda0003fa6070 */
[----:B------:R-:W-:Y:S01]  /*01f0*/  @!P5 IMAD.IADD R25, R3, 0x1, R0 ;  /* 0x000000010319d824 */ /* 0x000fe200078e0200 */
[----:B------:R-:W4:Y:S01]  /*0200*/  @!P5 LDC.64 R12, c[0x0][0x390] ;  /* 0x0000e400ff0cdb82 */ /* 0x000f220000000a00 */
[----:B------:R-:W-:-:S05]  /*0210*/  @!P5 VIADD R0, R0, 0x80 ;  /* 0x000000800000d836 */ /* 0x000fca0000000000 */
[----:B------:R-:W-:Y:S02]  /*0220*/  ISETP.GE.U32.AND P6, PT, R0, R5, PT ;  /* 0x000000050000720c */ /* 0x000fe40003fc6070 */
[----:B------:R-:W-:Y:S01]  /*0230*/  CS2R R20, SRZ ;  /* 0x0000000000147805 */ /* 0x000fe2000001ff00 */
[----:B-1----:R-:W-:-:S05]  /*0240*/  @!P3 IMAD.WIDE.U32 R26, R15, 0x4, R26 ;  /* 0x000000040f1ab825 */ /* 0x002fca00078e001a */
[----:B------:R1:W5:Y:S01]  /*0250*/  @!P3 LDG.E R21, desc[UR4][R26.64] ;  /* 0x000000041a15b981 */ /* 0x000362000c1e1900 */
[----:B---3--:R-:W-:Y:S02]  /*0260*/  @!P4 IMAD.WIDE.U32 R16, R19, 0x4, R16 ;  /* 0x000000041310c825 */ /* 0x008fe400078e0010 */
[----:B------:R-:W3:Y:S03]  /*0270*/  @!P0 LDC.64 R18, c[0x0][0x390] ;  /* 0x0000e400ff128b82 */ /* 0x000ee60000000a00 */
[----:B------:R1:W5:Y:S05]  /*0280*/  @!P4 LDG.E R20, desc[UR4][R16.64] ;  /* 0x000000041014c981 */ /* 0x00036a000c1e1900 */
[----:B------:R-:W3:Y:S01]  /*0290*/  @!P6 LDC.64 R14, c[0x0][0x390] ;  /* 0x0000e400ff0eeb82 */ /* 0x000ee20000000a00 */
[----:B----4-:R-:W-:-:S04]  /*02a0*/  @!P5 IMAD.WIDE.U32 R12, R25, 0x4, R12 ;  /* 0x00000004190cd825 */ /* 0x010fc800078e000c */
[----:B------:R-:W-:Y:S02]  /*02b0*/  IMAD.MOV.U32 R25, RZ, RZ, RZ ;  /* 0x000000ffff197224 */ /* 0x000fe400078e00ff */
[----:B0-----:R-:W-:Y:S01]  /*02c0*/  @!P6 IMAD.IADD R29, R3, 0x1, R0 ;  /* 0x00000001031de824 */ /* 0x001fe200078e0200 */
[----:B-1----:R-:W0:Y:S03]  /*02d0*/  @!P1 LDC.64 R26, c[0x0][0x390] ;  /* 0x0000e400ff1a9b82 */ /* 0x002e260000000a00 */
[----:B------:R1:W4:Y:S01]  /*02e0*/  @!P5 LDG.E R25, desc[UR4][R12.64] ;  /* 0x000000040c19d981 */ /* 0x000322000c1e1900 */
[----:B------:R-:W-:Y:S01]  /*02f0*/  IMAD.MOV.U32 R28, RZ, RZ, RZ ;  /* 0x000000ffff1c7224 */ /* 0x000fe200078e00ff */
[----:B------:R-:W-:Y:S01]  /*0300*/  CS2R R16, SRZ ;  /* 0x0000000000107805 */ /* 0x000fe2000001ff00 */
[----:B------:R-:W-:Y:S02]  /*0310*/  @!P6 VIADD R0, R0, 0x80 ;  /* 0x000000800000e836 */ /* 0x000fe40000000000 */
[----:B---3--:R-:W-:-:S04]  /*0320*/  @!P6 IMAD.WIDE.U32 R14, R29, 0x4, R14 ;  /* 0x000000041d0ee825 */ /* 0x008fc800078e000e */
[----:B------:R-:W-:Y:S01]  /*0330*/  @!P0 IMAD.IADD R29, R3, 0x1, R2 ;  /* 0x00000001031d8824 */ /* 0x000fe200078e0202 */
[----:B------:R3:W4:Y:S03]  /*0340*/  @!P6 LDG.E R28, desc[UR4][R14.64] ;  /* 0x000000040e1ce981 */ /* 0x000726000c1e1900 */
[----:B------:R-:W-:Y:S01]  /*0350*/  @!P0 IMAD.WIDE.U32 R18, R29, 0x4, R18 ;  /* 0x000000041d128825 */ /* 0x000fe200078e0012 */
[----:B------:R-:W-:-:S04]  /*0360*/  ISETP.GE.U32.AND P2, PT, R0, R5, PT ;  /* 0x000000050000720c */ /* 0x000fc80003f46070 */
[----:B------:R3:W4:Y:S01]  /*0370*/  @!P0 LDG.E R16, desc[UR4][R18.64] ;  /* 0x0000000412108981 */ /* 0x000722000c1e1900 */
[----:B0-----:R-:W-:-:S05]  /*0380*/  @!P1 IMAD.WIDE.U32 R26, R24, 0x4, R26 ;  /* 0x00000004181a9825 */ /* 0x001fca00078e001a */
[----:B------:R-:W4:Y:S03]  /*0390*/  @!P1 LDG.E R17, desc[UR4][R26.64] ;  /* 0x000000041a119981 */ /* 0x000f26000c1e1900 */
[----:B-1----:R-:W0:Y:S01]  /*03a0*/  @!P2 LDC.64 R12, c[0x0][0x390] ;  /* 0x0000e400ff0cab82 */ /* 0x002e220000000a00 */
[----:B------:R-:W-:Y:S02]  /*03b0*/  @!P2 IMAD.IADD R29, R3, 0x1, R0 ;  /* 0x00000001031da824 */ /* 0x000fe400078e0200 */
[----:B------:R-:W-:Y:S02]  /*03c0*/  IMAD.MOV.U32 R0, RZ, RZ, RZ ;  /* 0x000000ffff007224 */ /* 0x000fe400078e00ff */
[----:B0-----:R-:W-:-:S05]  /*03d0*/  @!P2 IMAD.WIDE.U32 R12, R29, 0x4, R12 ;  /* 0x000000041d0ca825 */ /* 0x001fca00078e000c */
[----:B------:R0:W4:Y:S01]  /*03e0*/  @!P2 LDG.E R0, desc[UR4][R12.64] ;  /* 0x000000040c00a981 */ /* 0x000122000c1e1900 */
[----:B---3--:R-:W-:-:S04]  /*03f0*/  IADD3 R14, PT, PT, R2, 0x100, RZ ;  /* 0x00000100020e7810 */ /* 0x008fc80007ffe0ff */
[----:B------:R-:W-:Y:S01]  /*0400*/  ISETP.GE.U32.AND P4, PT, R14, R5, PT ;  /* 0x000000050e00720c */ /* 0x000fe20003f86070 */
[----:B------:R-:W-:-:S05]  /*0410*/  VIADD R14, R2, 0x180 ;  /* 0x00000180020e7836 */ /* 0x000fca0000000000 */
[----:B------:R-:W-:Y:S01]  /*0420*/  ISETP.GE.U32.AND P1, PT, R14, R5, PT ;  /* 0x000000050e00720c */ /* 0x000fe20003f26070 */
[----:B------:R-:W-:-:S06]  /*0430*/  VIADD R18, R2, 0x200 ;  /* 0x0000020002127836 */ /* 0x000fcc0000000000 */
[----:B------:R-:W-:Y:S01]  /*0440*/  @!P4 IMAD.MOV.U32 R14, RZ, RZ, RZ ;  /* 0x000000ffff0ec224 */ /* 0x000fe200078e00ff */
[----:B------:R-:W-:Y:S04]  /*0450*/  BSSY.RECONVERGENT B0, `(.L_x_6987) ;  /* 0x000007b000007945 */ /* 0x000fe80003800200 */
[----:B------:R-:W-:Y:S01]  /*0460*/  BSSY.RELIABLE B1, `(.L_x_6988) ;  /* 0x0000073000017945 */ /* 0x000fe20003800100 */
[C---:B--2---:R-:W-:Y:S02]  /*0470*/  FSETP.GT.OR P5, PT, R23.reuse, RZ, P4 ;  /* 0x000000ff1700720b */ /* 0x044fe400027a4400 */
[C---:B------:R-:W-:Y:S02]  /*0480*/  FSETP.GEU.AND P2, PT, R23.reuse, RZ, !P4 ;  /* 0x000000ff1700720b */ /* 0x040fe4000674e000 */
[----:B------:R-:W-:-:S04]  /*0490*/  @!P4 FSETP.GT.FTZ.AND P0, PT, R23, RZ, PT ;  /* 0x000000ff1700c20b */ /* 0x000fc80003f14000 */
[----:B0-----:R-:W-:Y:S02]  /*04a0*/  @!P4 SEL R12, RZ, 0x1, !P0 ;  /* 0x00000001ff0cc807 */ /* 0x001fe40004000000 */
[----:B------:R-:W-:-:S03]  /*04b0*/  ISETP.GE.U32.AND P0, PT, R18, R5, PT ;  /* 0x000000051200720c */ /* 0x000fc60003f06070 */
[----:B------:R-:W-:Y:S02]  /*04c0*/  @!P5 IMAD.MOV R14, RZ, RZ, -0x1 ;  /* 0xffffffffff0ed424 */ /* 0x000fe400078e02ff */
[----:B------:R-:W-:Y:S02]  /*04d0*/  @P2 IMAD.MOV R14, RZ, RZ, R12 ;  /* 0x000000ffff0e2224 */ /* 0x000fe400078e020c */
[----:B------:R-:W-:Y:S02]  /*04e0*/  VIADD R18, R2, 0x280 ;  /* 0x0000028002127836 */ /* 0x000fe40000000000 */
[----:B------:R-:W-:Y:S01]  /*04f0*/  @!P1 IMAD.MOV.U32 R12, RZ, RZ, RZ ;  /* 0x000000ffff0c9224 */ /* 0x000fe200078e00ff */
[----:B------:R-:W-:Y:S02]  /*0500*/  @!P4 I2FP.F32.S32 R4, R14 ;  /* 0x0000000e0004c245 */ /* 0x000fe40000201400 */
[C---:B-----5:R-:W-:Y:S02]  /*0510*/  FSETP.GT.OR P3, PT, R21.reuse, RZ, P1 ;  /* 0x000000ff1500720b */ /* 0x060fe40000f64400 */
[----:B------:R-:W-:-:S02]  /*0520*/  FSETP.GEU.AND P5, PT, R21, RZ, !P1 ;  /* 0x000000ff1500720b */ /* 0x000fc40004fae000 */
[----:B------:R-:W-:Y:S02]  /*0530*/  @!P1 FSETP.GT.FTZ.AND P6, PT, R21, RZ, PT ;  /* 0x000000ff1500920b */ /* 0x000fe40003fd4000 */
[C---:B------:R-:W-:Y:S02]  /*0540*/  FSETP.GT.OR P2, PT, R20.reuse, RZ, P0 ;  /* 0x000000ff1400720b */ /* 0x040fe40000744400 */
[----:B------:R-:W-:Y:S02]  /*0550*/  @!P1 SEL R13, RZ, 0x1, !P6 ;  /* 0x00000001ff0d9807 */ /* 0x000fe40007000000 */
[----:B------:R-:W-:-:S03]  /*0560*/  FSETP.GEU.AND P4, PT, R20, RZ, !P0 ;  /* 0x000000ff1400720b */ /* 0x000fc6000478e000 */
[----:B------:R-:W-:Y:S01]  /*0570*/  @!P3 IMAD.MOV R12, RZ, RZ, -0x1 ;  /* 0xffffffffff0cb424 */ /* 0x000fe200078e02ff */
[-C--:B------:R-:W-:Y:S01]  /*0580*/  ISETP.GE.U32.AND P3, PT, R18, R5.reuse, PT ;  /* 0x000000051200720c */ /* 0x080fe20003f66070 */
[----:B------:R-:W-:Y:S01]  /*0590*/  @P5 IMAD.MOV R12, RZ, RZ, R13 ;  /* 0x000000ffff0c5224 */ /* 0x000fe200078e020d */
[----:B------:R-:W-:Y:S01]  /*05a0*/  @!P0 FSETP.GT.FTZ.AND P6, PT, R20, RZ, PT ;  /* 0x000000ff1400820b */ /* 0x000fe20003fd4000 */
[----:B------:R-:W-:Y:S01]  /*05b0*/  VIADD R18, R2, 0x300 ;  /* 0x0000030002127836 */ /* 0x000fe20000000000 */
[C---:B----4-:R-:W-:Y:S02]  /*05c0*/  FSETP.GT.OR P5, PT, R25.reuse, RZ, P3 ;  /* 0x000000ff1900720b */ /* 0x050fe40001fa4400 */
[----:B------:R-:W-:Y:S01]  /*05d0*/  @!P0 SEL R13, RZ, 0x1, !P6 ;  /* 0x00000001ff0d8807 */ /* 0x000fe20007000000 */
[----:B------:R-:W-:Y:S01]  /*05e0*/  @!P0 IMAD.MOV.U32 R14, RZ, RZ, RZ ;  /* 0x000000ffff0e8224 */ /* 0x000fe200078e00ff */
[----:B------:R-:W-:Y:S01]  /*05f0*/  @!P1 I2FP.F32.S32 R6, R12 ;  /* 0x0000000c00069245 */ /* 0x000fe20000201400 */
[----:B------:R-:W-:Y:S01]  /*0600*/  @!P2 IMAD.MOV R14, RZ, RZ, -0x1 ;  /* 0xffffffffff0ea424 */ /* 0x000fe200078e02ff */
[----:B------:R-:W-:Y:S01]  /*0610*/  ISETP.GE.U32.AND P2, PT, R18, R5, PT ;  /* 0x000000051200720c */ /* 0x000fe20003f46070 */
[----:B------:R-:W-:Y:S01]  /*0620*/  @P4 IMAD.MOV R14, RZ, RZ, R13 ;  /* 0x000000ffff0e4224 */ /* 0x000fe200078e020d */
[----:B------:R-:W-:-:S02]  /*0630*/  FSETP.GEU.AND P1, PT, R25, RZ, !P3 ;  /* 0x000000ff1900720b */ /* 0x000fc40005f2e000 */
[----:B------:R-:W-:Y:S01]  /*0640*/  @!P3 FSETP.GT.FTZ.AND P6, PT, R25, RZ, PT ;  /* 0x000000ff1900b20b */ /* 0x000fe20003fd4000 */
[----:B------:R-:W-:Y:S01]  /*0650*/  @!P3 IMAD.MOV.U32 R15, RZ, RZ, RZ ;  /* 0x000000ffff0fb224 */ /* 0x000fe200078e00ff */
[----:B------:R-:W-:Y:S01]  /*0660*/  ISETP.GE.U32.AND P4, PT, R2, R5, PT ;  /* 0x000000050200720c */ /* 0x000fe20003f86070 */
[----:B------:R-:W-:Y:S01]  /*0670*/  @!P5 IMAD.MOV R15, RZ, RZ, -0x1 ;  /* 0xffffffffff0fd424 */ /* 0x000fe200078e02ff */
[----:B------:R-:W-:Y:S02]  /*0680*/  @!P3 SEL R12, RZ, 0x1, !P6 ;  /* 0x00000001ff0cb807 */ /* 0x000fe40007000000 */
[----:B------:R-:W-:Y:S02]  /*0690*/  FSETP.GT.OR P5, PT, R28, RZ, P2 ;  /* 0x000000ff1c00720b */ /* 0x000fe400017a4400 */
[----:B------:R-:W-:-:S03]  /*06a0*/  FSETP.GT.OR P6, PT, R16, RZ, P4 ;  /* 0x000000ff1000720b */ /* 0x000fc600027c4400 */
[----:B------:R-:W-:Y:S01]  /*06b0*/  @P1 IMAD.MOV R15, RZ, RZ, R12 ;  /* 0x000000ffff0f1224 */ /* 0x000fe200078e020c */
[----:B------:R-:W-:Y:S01]  /*06c0*/  @!P2 FSETP.GT.FTZ.AND P1, PT, R28, RZ, PT ;  /* 0x000000ff1c00a20b */ /* 0x000fe20003f34000 */
[----:B------:R-:W-:Y:S01]  /*06d0*/  VIADD R20, R2, 0x80 ;  /* 0x0000008002147836 */ /* 0x000fe20000000000 */
[----:B------:R-:W-:Y:S01]  /*06e0*/  @!P2 MOV R18, RZ ;  /* 0x000000ff0012a202 */ /* 0x000fe20000000f00 */
[----:B------:R-:W-:Y:S01]  /*06f0*/  @!P4 IMAD.MOV.U32 R19, RZ, RZ, RZ ;  /* 0x000000ffff13c224 */ /* 0x000fe200078e00ff */
[----:B------:R-:W-:-:S03]  /*0700*/  @!P2 SEL R23, RZ, 0x1, !P1 ;  /* 0x00000001ff17a807 */ /* 0x000fc60004800000 */
[----:B------:R-:W-:Y:S01]  /*0710*/  @!P5 IMAD.MOV R18, RZ, RZ, -0x1 ;  /* 0xffffffffff12d424 */ /* 0x000fe200078e02ff */
[C---:B------:R-:W-:Y:S02]  /*0720*/  @!P4 FSETP.GT.FTZ.AND P5, PT, R16.reuse, RZ, PT ;  /* 0x000000ff1000c20b */ /* 0x040fe40003fb4000 */
[----:B------:R-:W-:Y:S01]  /*0730*/  FSETP.GEU.AND P1, PT, R16, RZ, !P4 ;  /* 0x000000ff1000720b */ /* 0x000fe2000672e000 */
[----:B------:R-:W-:Y:S01]  /*0740*/  @!P6 IMAD.MOV R19, RZ, RZ, -0x1 ;  /* 0xffffffffff13e424 */ /* 0x000fe200078e02ff */
[----:B------:R-:W-:Y:S02]  /*0750*/  ISETP.GE.U32.AND P6, PT, R20, R5, PT ;  /* 0x000000051400720c */ /* 0x000fe40003fc6070 */
[----:B------:R-:W-:Y:S02]  /*0760*/  @!P4 SEL R12, RZ, 0x1, !P5 ;  /* 0x00000001ff0cc807 */ /* 0x000fe40006800000 */
[----:B------:R-:W-:-:S07]  /*0770*/  FSETP.GT.OR P5, PT, R17, RZ, P6 ;  /* 0x000000ff1100720b */ /* 0x000fce00037a4400 */
[----:B------:R-:W-:Y:S01]  /*0780*/  @P1 IMAD.MOV R19, RZ, RZ, R12 ;  /* 0x000000ffff131224 */ /* 0x000fe200078e020c */
[C---:B------:R-:W-:Y:S01]  /*0790*/  FSETP.GEU.AND P1, PT, R17.reuse, RZ, !P6 ;  /* 0x000000ff1100720b */ /* 0x040fe2000772e000 */
[----:B------:R-:W-:Y:S02]  /*07a0*/  @!P6 IMAD.MOV.U32 R21, RZ, RZ, RZ ;  /* 0x000000ffff15e224 */ /* 0x000fe400078e00ff */
[----:B------:R-:W-:Y:S02]  /*07b0*/  VIADD R12, R2, 0x380 ;  /* 0x00000380020c7836 */ /* 0x000fe40000000000 */
[----:B------:R-:W-:Y:S01]  /*07c0*/  @!P5 IMAD.MOV R21, RZ, RZ, -0x1 ;  /* 0xffffffffff15d424 */ /* 0x000fe200078e02ff */
[----:B------:R-:W-:-:S04]  /*07d0*/  @!P6 FSETP.GT.FTZ.AND P5, PT, R17, RZ, PT ;  /* 0x000000ff1100e20b */ /* 0x000fc80003fb4000 */
[----:B------:R-:W-:Y:S02]  /*07e0*/  @!P6 SEL R16, RZ, 0x1, !P5 ;  /* 0x00000001ff10e807 */ /* 0x000fe40006800000 */
[----:B------:R-:W-:Y:S02]  /*07f0*/  ISETP.GE.U32.AND P5, PT, R12, R5, PT ;  /* 0x000000050c00720c */ /* 0x000fe40003fa6070 */
[----:B------:R-:W0:Y:S01]  /*0800*/  @!P4 LDC.64 R12, c[0x0][0x388] ;  /* 0x0000e200ff0ccb82 */ /* 0x000e220000000a00 */
[----:B------:R-:W-:Y:S01]  /*0810*/  @P1 IMAD.MOV R21, RZ, RZ, R16 ;  /* 0x000000ffff151224 */ /* 0x000fe200078e0210 */
[----:B------:R-:W-:Y:S02]  /*0820*/  FSETP.GT.OR P1, PT, R0, RZ, P5 ;  /* 0x000000ff0000720b */ /* 0x000fe40002f24400 */
[----:B------:R-:W-:-:S07]  /*0830*/  @!P4 I2FP.F32.S32 R22, R19 ;  /* 0x000000130016c245 */ /* 0x000fce0000201400 */
[----:B------:R-:W-:-:S04]  /*0840*/  @!P5 IMAD.MOV.U32 R16, RZ, RZ, RZ ;  /* 0x000000ffff10d224 */ /* 0x000fc800078e00ff */
[----:B------:R-:W-:Y:S01]  /*0850*/  @!P1 IMAD.MOV R16, RZ, RZ, -0x1 ;  /* 0xffffffffff109424 */ /* 0x000fe200078e02ff */
[----:B------:R-:W-:Y:S01]  /*0860*/  @!P5 FSETP.GT.FTZ.AND P1, PT, R0, RZ, PT ;  /* 0x000000ff0000d20b */ /* 0x000fe20003f34000 */
[----:B------:R-:W-:-:S03]  /*0870*/  @!P4 IMAD.IADD R17, R3, 0x1, R2 ;  /* 0x000000010311c824 */ /* 0x000fc600078e0202 */
[----:B------:R-:W-:Y:S02]  /*0880*/  @!P5 SEL R19, RZ, 0x1, !P1 ;  /* 0x00000001ff13d807 */ /* 0x000fe40004800000 */
[----:B------:R-:W-:Y:S01]  /*0890*/  FSETP.GEU.AND P1, PT, R28, RZ, !P2 ;  /* 0x000000ff1c00720b */ /* 0x000fe2000572e000 */
[----:B0-----:R-:W-:Y:S01]  /*08a0*/  @!P4 IMAD.WIDE.U32 R12, R17, 0x4, R12 ;  /* 0x00000004110cc825 */ /* 0x001fe200078e000c */
[----:B------:R-:W-:-:S03]  /*08b0*/  @!P6 I2FP.F32.S32 R7, R21 ;  /* 0x000000150007e245 */ /* 0x000fc60000201400 */
[----:B------:R-:W-:Y:S01]  /*08c0*/  @!P4 IMAD.MOV.U32 R2, RZ, RZ, R20 ;  /* 0x000000ffff02c224 */ /* 0x000fe200078e0014 */
[----:B------:R0:W-:Y:S01]  /*08d0*/  @!P4 STG.E desc[UR4][R12.64], R22 ;  /* 0x000000160c00c986 */ /* 0x0001e2000c101904 */
[----:B------:R-:W-:-:S06]  /*08e0*/  FSETP.GEU.AND P6, PT, R0, RZ, !P5 ;  /* 0x000000ff0000720b */ /* 0x000fcc0006fce000 */
[----:B------:R-:W-:Y:S01]  /*08f0*/  @P1 IMAD.MOV R18, RZ, RZ, R23 ;  /* 0x000000ffff121224 */ /* 0x000fe200078e0217 */
[----:B------:R-:W-:Y:S02]  /*0900*/  ISETP.GE.U32.AND P1, PT, R2, R5, PT ;  /* 0x000000050200720c */ /* 0x000fe40003f26070 */
[----:B------:R-:W-:-:S04]  /*0910*/  @!P0 I2FP.F32.S32 R8, R14 ;  /* 0x0000000e00088245 */ /* 0x000fc80000201400 */
[----:B------:R-:W-:Y:S01]  /*0920*/  @P6 IMAD.MOV R16, RZ, RZ, R19 ;  /* 0x000000ffff106224 */ /* 0x000fe200078e0213 */
[----:B------:R-:W-:Y:S02]  /*0930*/  @!P3 I2FP.F32.S32 R9, R15 ;  /* 0x0000000f0009b245 */ /* 0x000fe40000201400 */
[----:B------:R-:W-:Y:S02]  /*0940*/  @!P2 I2FP.F32.S32 R10, R18 ;  /* 0x00000012000aa245 */ /* 0x000fe40000201400 */
[----:B------:R-:W-:Y:S02]  /*0950*/  @!P5 I2FP.F32.S32 R11, R16 ;  /* 0x00000010000bd245 */ /* 0x000fe40000201400 */
[----:B0-----:R-:W-:Y:S05]  /*0960*/  @P1 BRA `(.L_x_6989) ;  /* 0x0000000000301947 */ /* 0x001fea0003800000 */
[----:B------:R-:W0:Y:S01]  /*0970*/  LDC.64 R12, c[0x0][0x388] ;  /* 0x0000e200ff0c7b82 */ /* 0x000e220000000a00 */
[----:B------:R-:W-:Y:S01]  /*0980*/  IMAD.IADD R15, R3, 0x1, R2 ;  /* 0x00000001030f7824 */ /* 0x000fe200078e0202 */
[----:B------:R-:W-:-:S04]  /*0990*/  IADD3 R2, PT, PT, R2, 0x80, RZ ;  /* 0x0000008002027810 */ /* 0x000fc80007ffe0ff */
[----:B------:R-:W-:Y:S01]  /*09a0*/  ISETP.GE.U32.AND P0, PT, R2, R5, PT ;  /* 0x000000050200720c */ /* 0x000fe20003f06070 */
[----:B0-----:R-:W-:-:S05]  /*09b0*/  IMAD.WIDE.U32 R12, R15, 0x4, R12 ;  /* 0x000000040f0c7825 */ /* 0x001fca00078e000c */
[----:B------:R0:W-:Y:S07]  /*09c0*/  STG.E desc[UR4][R12.64], R7 ;  /* 0x000000070c007986 */ /* 0x0001ee000c101904 */
[----:B------:R-:W-:Y:S05]  /*09d0*/  @P0 BRA `(.L_x_6990) ;  /* 0x0000000000300947 */ /* 0x000fea0003800000 */
[----:B0-----:R-:W0:Y:S01]  /*09e0*/  LDC.64 R12, c[0x0][0x388] ;  /* 0x0000e200ff0c7b82 */ /* 0x001e220000000a00 */
[----:B------:R-:W-:Y:S02]  /*09f0*/  IMAD.IADD R7, R3, 0x1, R2 ;  /* 0x0000000103077824 */ /* 0x000fe400078e0202 */
[----:B------:R-:W-:Y:S02]  /*0a00*/  VIADD R2, R2, 0x80 ;  /* 0x0000008002027836 */ /* 0x000fe40000000000 */
[----:B0-----:R-:W-:-:S05]  /*0a10*/  IMAD.WIDE.U32 R12, R7, 0x4, R12 ;  /* 0x00000004070c7825 */ /* 0x001fca00078e000c */
[----:B------:R0:W-:Y:S02]  /*0a20*/  STG.E desc[UR4][R12.64], R4 ;  /* 0x000000040c007986 */ /* 0x0001e4000c101904 */
.L_x_6989:
[----:B------:R-:W-:-:S13]  /*0a30*/  ISETP.GE.U32.AND P0, PT, R2, R5, PT ;  /* 0x000000050200720c */ /* 0x000fda0003f06070 */
[----:B------:R-:W-:Y:S05]  /*0a40*/  @P0 BRA `(.L_x_6991) ;  /* 0x0000000000300947 */ /* 0x000fea0003800000 */
[----:B0-----:R-:W0:Y:S01]  /*0a50*/  LDC.64 R12, c[0x0][0x388] ;  /* 0x0000e200ff0c7b82 */ /* 0x001e220000000a00 */
[----:B------:R-:W-:Y:S02]  /*0a60*/  IMAD.IADD R7, R3, 0x1, R2 ;  /* 0x0000000103077824 */ /* 0x000fe400078e0202 */
[----:B------:R-:W-:Y:S02]  /*0a70*/  VIADD R2, R2, 0x80 ;  /* 0x0000008002027836 */ /* 0x000fe40000000000 */
[----:B0-----:R-:W-:-:S05]  /*0a80*/  IMAD.WIDE.U32 R12, R7, 0x4, R12 ;  /* 0x00000004070c7825 */ /* 0x001fca00078e000c */
[----:B------:R1:W-:Y:S02]  /*0a90*/  STG.E desc[UR4][R12.64], R6 ;  /* 0x000000060c007986 */ /* 0x0003e4000c101904 */
.L_x_6990:
[----:B------:R-:W-:-:S13]  /*0aa0*/  ISETP.GE.U32.AND P0, PT, R2, R5, PT ;  /* 0x000000050200720c */ /* 0x000fda0003f06070 */
[----:B------:R-:W-:Y:S05]  /*0ab0*/  @P0 BRA `(.L_x_6992) ;  /* 0x0000000000340947 */ /* 0x000fea0003800000 */
[----:B01----:R-:W0:Y:S01]  /*0ac0*/  LDC.64 R6, c[0x0][0x388] ;  /* 0x0000e200ff067b82 */ /* 0x003e220000000a00 */
[----:B------:R-:W-:Y:S02]  /*0ad0*/  IMAD.IADD R13, R3, 0x1, R2 ;  /* 0x00000001030d7824 */ /* 0x000fe400078e0202 */
[----:B------:R-:W-:Y:S02]  /*0ae0*/  VIADD R2, R2, 0x80 ;  /* 0x0000008002027836 */ /* 0x000fe40000000000 */
[----:B0-----:R-:W-:-:S05]  /*0af0*/  IMAD.WIDE.U32 R6, R13, 0x4, R6 ;  /* 0x000000040d067825 */ /* 0x001fca00078e0006 */
[----:B------:R1:W-:Y:S02]  /*0b00*/  STG.E desc[UR4][R6.64], R8 ;  /* 0x0000000806007986 */ /* 0x0003e4000c101904 */
.L_x_6991:
[----:B------:R-:W-:-:S13]  /*0b10*/  ISETP.GE.U32.AND P0, PT, R2, R5, PT ;  /* 0x000000050200720c */ /* 0x000fda0003f06070 */
[----:B------:R-:W-:Y:S05]  /*0b20*/  @P0 BREAK.RELIABLE B1 ;  /* 0x0000000000010942 */ /* 0x000fea0003800100 */
[----:B------:R-:W-:Y:S05]  /*0b30*/  @P0 BRA `(.L_x_6993) ;  /* 0x0000000000300947 */ /* 0x000fea0003800000 */
[----:B-1----:R-:W1:Y:S01]  /*0b40*/  LDC.64 R6, c[0x0][0x388] ;  /* 0x0000e200ff067b82 */ /* 0x002e620000000a00 */
[----:B0-----:R-:W-:Y:S02]  /*0b50*/  IMAD.IADD R13, R3, 0x1, R2 ;  /* 0x00000001030d7824 */ /* 0x001fe400078e0202 */
[----:B------:R-:W-:Y:S02]  /*0b60*/  VIADD R2, R2, 0x80 ;  /* 0x0000008002027836 */ /* 0x000fe40000000000 */
[----:B-1----:R-:W-:-:S05]  /*0b70*/  IMAD.WIDE.U32 R6, R13, 0x4, R6 ;  /* 0x000000040d067825 */ /* 0x002fca00078e0006 */
[----:B------:R2:W-:Y:S02]  /*0b80*/  STG.E desc[UR4][R6.64], R9 ;  /* 0x0000000906007986 */ /* 0x0005e4000c101904 */
.L_x_6992:
[----:B------:R-:W-:Y:S05]  /*0b90*/  BSYNC.RELIABLE B1 ;  /* 0x0000000000017941 */ /* 0x000fea0003800100 */
.L_x_6988:
[----:B------:R-:W-:-:S13]  /*0ba0*/  ISETP.GE.U32.AND P0, PT, R2, R5, PT ;  /* 0x000000050200720c */ /* 0x000fda0003f06070 */
[----:B012---:R-:W0:Y:S01]  /*0bb0*/  @!P0 LDC.64 R6, c[0x0][0x388] ;  /* 0x0000e200ff068b82 */ /* 0x007e220000000a00 */
[----:B------:R-:W-:Y:S02]  /*0bc0*/  @!P0 IMAD.IADD R9, R3, 0x1, R2 ;  /* 0x0000000103098824 */ /* 0x000fe400078e0202 */
[----:B------:R-:W-:Y:S02]  /*0bd0*/  @!P0 VIADD R2, R2, 0x80 ;  /* 0x0000008002028836 */ /* 0x000fe40000000000 */
[----:B0-----:R-:W-:-:S05]  /*0be0*/  @!P0 IMAD.WIDE.U32 R6, R9, 0x4, R6 ;  /* 0x0000000409068825 */ /* 0x001fca00078e0006 */
[----:B------:R2:W-:Y:S02]  /*0bf0*/  @!P0 STG.E desc[UR4][R6.64], R10 ;  /* 0x0000000a06008986 */ /* 0x0005e4000c101904 */
.L_x_6993:
[----:B------:R-:W-:Y:S05]  /*0c00*/  BSYNC.RECONVERGENT B0 ;  /* 0x0000000000007941 */ /* 0x000fea0003800200 */
.L_x_6987:
[----:B------:R-:W-:Y:S05]  /*0c10*/  WARPSYNC.ALL ;  /* 0x0000000000007948 */ /* 0x000fea0003800000 */
[----:B------:R-:W-:-:S13]  /*0c20*/  ISETP.GE.U32.AND P0, PT, R2, R5, PT ;  /* 0x000000050200720c */ /* 0x000fda0003f06070 */
[----:B------:R-:W-:Y:S05]  /*0c30*/  @P0 EXIT ;  /* 0x000000000000094d */ /* 0x000fea0003800000 */
[----:B0-----:R-:W0:Y:S01]  /*0c40*/  LDC.64 R4, c[0x0][0x388] ;  /* 0x0000e200ff047b82 */ /* 0x001e220000000a00 */
[----:B------:R-:W-:-:S04]  /*0c50*/  IMAD.IADD R3, R3, 0x1, R2 ;  /* 0x0000000103037824 */ /* 0x000fc800078e0202 */
[----:B0-----:R-:W-:-:S05]  /*0c60*/  IMAD.WIDE.U32 R2, R3, 0x4, R4 ;  /* 0x0000000403027825 */ /* 0x001fca00078e0004 */
[----:B------:R-:W-:Y:S01]  /*0c70*/  STG.E desc[UR4][R2.64], R11 ;  /* 0x0000000b02007986 */ /* 0x000fe2000c101904 */
[----:B------:R-:W-:Y:S05]  /*0c80*/  EXIT ;  /* 0x000000000000794d */ /* 0x000fea0003800000 */
.L_x_6986:
[----:B------:R-:W0:Y:S01]  /*0c90*/  S2R R0, SR_TID.X ;  /* 0x0000000000007919 */ /* 0x000e220000002100 */
[----:B------:R-:W1:Y:S02]  /*0ca0*/  LDC.64 R4, c[0x0][0x390] ;  /* 0x0000e400ff047b82 */ /* 0x000e640000000a00 */
[----:B-1----:R-:W-:-:S04]  /*0cb0*/  IMAD.WIDE.U32 R4, R3, 0x4, R4 ;  /* 0x0000000403047825 */ /* 0x002fc800078e0004 */
[----:B0-----:R-:W-:-:S05]  /*0cc0*/  IMAD.WIDE.U32 R8, R0, 0x8, R4 ;  /* 0x0000000800087825 */ /* 0x001fca00078e0004 */
[----:B------:R-:W2:Y:S04]  /*0cd0*/  LDG.E.64 R10, desc[UR4][R8.64] ;  /* 0x00000004080a7981 */ /* 0x000ea8000c1e1b00 */
[----:B------:R-:W3:Y:S04]  /*0ce0*/  LDG.E.64 R12, desc[UR4][R8.64+0x400] ;  /* 0x00040004080c7981 */ /* 0x000ee8000c1e1b00 */
[----:B------:R-:W4:Y:S04]  /*0cf0*/  LDG.E.64 R4, desc[UR4][R8.64+0x800] ;  /* 0x0008000408047981 */ /* 0x000f28000c1e1b00 */
[----:B------:R0:W5:Y:S01]  /*0d00*/  LDG.E.64 R6, desc[UR4][R8.64+0xc00] ;  /* 0x000c000408067981 */ /* 0x000162000c1e1b00 */
[----:B------:R-:W-:Y:S01]  /*0d10*/  IMAD.MOV.U32 R2, RZ, RZ, RZ ;  /* 0x000000ffff027224 */ /* 0x000fe200078e00ff */
[----:B0-----:R-:W0:Y:S02]  /*0d20*/  LDC.64 R8, c[0x0][0x388] ;  /* 0x0000e200ff087b82 */ /* 0x001e240000000a00 */
[----:B0-----:R-:W-:-:S04]  /*0d30*/  IMAD.WIDE.U32 R8, R3, 0x4, R8 ;  /* 0x0000000403087825 */ /* 0x001fc800078e0008 */
[----:B------:R-:W-:Y:S02]  /*0d40*/  IMAD.MOV.U32 R3, RZ, RZ, RZ ;  /* 0x000000ffff037224 */ /* 0x000fe400078e00ff */
[----:B------:R-:W-:Y:S01]  /*0d50*/  IMAD.WIDE.U32 R8, R0, 0x8, R8 ;  /* 0x0000000800087825 */ /* 0x000fe200078e0008 */
[C---:B--2---:R-:W-:Y:S02]  /*0d60*/  FSETP.GT.FTZ.AND P5, PT, R10.reuse, RZ, PT ;  /* 0x000000ff0a00720b */ /* 0x044fe40003fb4000 */
[C---:B------:R-:W-:Y:S02]  /*0d70*/  FSETP.GT.FTZ.AND P6, PT, R11.reuse, RZ, PT ;  /* 0x000000ff0b00720b */ /* 0x040fe40003fd4000 */
[----:B------:R-:W-:Y:S02]  /*0d80*/  FSETP.GEU.FTZ.AND P0, PT, R10, RZ, PT ;  /* 0x000000ff0a00720b */ /* 0x000fe40003f1e000 */
[----:B------:R-:W-:Y:S02]  /*0d90*/  FSETP.GEU.FTZ.AND P1, PT, R11, RZ, PT ;  /* 0x000000ff0b00720b */ /* 0x000fe40003f3e000 */
[----:B------:R-:W-:-:S02]  /*0da0*/  CS2R R10, SRZ ;  /* 0x00000000000a7805 */ /* 0x000fc4000001ff00 */
[C---:B---3--:R-:W-:Y:S02]  /*0db0*/  FSETP.GT.FTZ.AND P2, PT, R12.reuse, RZ, PT ;  /* 0x000000ff0c00720b */ /* 0x048fe40003f54000 */
[----:B------:R-:W-:Y:S02]  /*0dc0*/  FSETP.GEU.FTZ.AND P4, PT, R12, RZ, PT ;  /* 0x000000ff0c00720b */ /* 0x000fe40003f9e000 */
[----:B------:R-:W-:Y:S01]  /*0dd0*/  SEL R12, RZ, 0x1, !P5 ;  /* 0x00000001ff0c7807 */ /* 0x000fe20006800000 */
[----:B------:R-:W-:Y:S01]  /*0de0*/  @!P5 IMAD.MOV R11, RZ, RZ, -0x1 ;  /* 0xffffffffff0bd424 */ /* 0x000fe200078e02ff */
[C---:B------:R-:W-:Y:S02]  /*0df0*/  FSETP.GT.FTZ.AND P3, PT, R13.reuse, RZ, PT ;  /* 0x000000ff0d00720b */ /* 0x040fe40003f74000 */
[----:B------:R-:W-:Y:S01]  /*0e00*/  FSETP.GEU.FTZ.AND P5, PT, R13, RZ, PT ;  /* 0x000000ff0d00720b */ /* 0x000fe20003fbe000 */
[----:B------:R-:W-:Y:S01]  /*0e10*/  IMAD.MOV.U32 R13, RZ, RZ, RZ ;  /* 0x000000ffff0d7224 */ /* 0x000fe200078e00ff */
[----:B------:R-:W-:Y:S01]  /*0e20*/  SEL R14, RZ, 0x1, !P6 ;  /* 0x00000001ff0e7807 */ /* 0x000fe20007000000 */
[----:B------:R-:W-:Y:S01]  /*0e30*/  @!P6 IMAD.MOV R13, RZ, RZ, -0x1 ;  /* 0xffffffffff0de424 */ /* 0x000fe200078e02ff */
[C---:B----4-:R-:W-:Y:S01]  /*0e40*/  FSETP.GT.FTZ.AND P6, PT, R4.reuse, RZ, PT ;  /* 0x000000ff0400720b */ /* 0x050fe20003fd4000 */
[----:B------:R-:W-:Y:S01]  /*0e50*/  @!P2 IMAD.MOV R10, RZ, RZ, -0x1 ;  /* 0xffffffffff0aa424 */ /* 0x000fe200078e02ff */
[----:B------:R-:W-:Y:S01]  /*0e60*/  SEL R15, RZ, 0x1, !P2 ;  /* 0x00000001ff0f7807 */ /* 0x000fe20005000000 */
[----:B------:R-:W-:Y:S01]  /*0e70*/  @P0 IMAD.MOV R11, RZ, RZ, R12 ;  /* 0x000000ffff0b0224 */ /* 0x000fe200078e020c */
[----:B------:R-:W-:Y:S01]  /*0e80*/  SEL R16, RZ, 0x1, !P3 ;  /* 0x00000001ff107807 */ /* 0x000fe20005800000 */
[----:B------:R-:W-:Y:S01]  /*0e90*/  IMAD.MOV.U32 R12, RZ, RZ, RZ ;  /* 0x000000ffff0c7224 */ /* 0x000fe200078e00ff */
[----:B------:R-:W-:Y:S01]  /*0ea0*/  FSETP.GEU.FTZ.AND P2, PT, R4, RZ, PT ;  /* 0x000000ff0400720b */ /* 0x000fe20003f5e000 */
[----:B------:R-:W-:Y:S01]  /*0eb0*/  @P4 IMAD.MOV R10, RZ, RZ, R15 ;  /* 0x000000ffff0a4224 */ /* 0x000fe200078e020f */
[----:B------:R-:W-:Y:S01]  /*0ec0*/  @!P3 IADD3 R2, PT, PT, RZ, -0x1, RZ ;  /* 0xffffffffff02b810 */ /* 0x000fe20007ffe0ff */
[----:B------:R-:W-:Y:S01]  /*0ed0*/  @P5 IMAD.MOV R2, RZ, RZ, R16 ;  /* 0x000000ffff025224 */ /* 0x000fe200078e0210 */
[----:B-----5:R-:W-:Y:S01]  /*0ee0*/  FSETP.GT.FTZ.AND P4, PT, R6, RZ, PT ;  /* 0x000000ff0600720b */ /* 0x020fe20003f94000 */
[----:B------:R-:W-:Y:S01]  /*0ef0*/  @P1 IMAD.MOV R13, RZ, RZ, R14 ;  /* 0x000000ffff0d1224 */ /* 0x000fe200078e020e */
[----:B------:R-:W-:Y:S01]  /*0f00*/  FSETP.GT.FTZ.AND P5, PT, R5, RZ, PT ;  /* 0x000000ff0500720b */ /* 0x000fe20003fb4000 */
[----:B------:R-:W-:Y:S01]  /*0f10*/  @!P6 IMAD.MOV R12, RZ, RZ, -0x1 ;  /* 0xffffffffff0ce424 */ /* 0x000fe200078e02ff */
[----:B------:R-:W-:-:S02]  /*0f20*/  FSETP.GT.FTZ.AND P3, PT, R7, RZ, PT ;  /* 0x000000ff0700720b */ /* 0x000fc40003f74000 */
[----:B------:R-:W-:Y:S02]  /*0f30*/  FSETP.GEU.FTZ.AND P0, PT, R6, RZ, PT ;  /* 0x000000ff0600720b */ /* 0x000fe40003f1e000 */
[----:B------:R-:W-:Y:S02]  /*0f40*/  SEL R4, RZ, 0x1, !P6 ;  /* 0x00000001ff047807 */ /* 0x000fe40007000000 */
[----:B------:R-:W-:Y:S02]  /*0f50*/  FSETP.GEU.FTZ.AND P1, PT, R5, RZ, PT ;  /* 0x000000ff0500720b */ /* 0x000fe40003f3e000 */
[----:B------:R-:W-:Y:S02]  /*0f60*/  FSETP.GEU.FTZ.AND P6, PT, R7, RZ, PT ;  /* 0x000000ff0700720b */ /* 0x000fe40003fde000 */
        /* <DEDUP_REMOVED lines=8> */
[----:B------:R-:W-:-:S02]  /*0ff0*/  @P0 IMAD.MOV R3, RZ, RZ, R14 ;  /* 0x000000ffff030224 */ /* 0x000fc400078e020e */
[----:B------:R-:W-:Y:S01]  /*1000*/  @P2 IMAD.MOV R12, RZ, RZ, R4 ;  /* 0x000000ffff0c2224 */ /* 0x000fe200078e0204 */
[----:B------:R-:W-:Y:S01]  /*1010*/  I2FP.F32.S32 R4, R11 ;  /* 0x0000000b00047245 */ /* 0x000fe20000201400 */
[----:B------:R-:W-:Y:S01]  /*1020*/  @P1 IMAD.MOV R6, RZ, RZ, R5 ;  /* 0x000000ffff061224 */ /* 0x000fe200078e0205 */
[----:B------:R-:W-:Y:S01]  /*1030*/  I2FP.F32.S32 R11, R2 ;  /* 0x00000002000b7245 */ /* 0x000fe20000201400 */
[----:B------:R-:W-:Y:S01]  /*1040*/  @P6 IMAD.MOV R7, RZ, RZ, R15 ;  /* 0x000000ffff076224 */ /* 0x000fe200078e020f */
[----:B------:R-:W-:Y:S02]  /*1050*/  I2FP.F32.S32 R5, R13 ;  /* 0x0000000d00057245 */ /* 0x000fe40000201400 */
[----:B------:R-:W-:Y:S01]  /*1060*/  I2FP.F32.S32 R2, R3 ;  /* 0x0000000300027245 */ /* 0x000fe20000201400 */
[----:B------:R-:W-:Y:S01]  /*1070*/  STG.E.64 desc[UR4][R8.64+0x400], R10 ;  /* 0x0004000a08007986 */ /* 0x000fe2000c101b04 */
[----:B------:R-:W-:Y:S02]  /*1080*/  I2FP.F32.S32 R12, R12 ;  /* 0x0000000c000c7245 */ /* 0x000fe40000201400 */
[----:B------:R-:W-:Y:S01]  /*1090*/  I2FP.F32.S32 R13, R6 ;  /* 0x00000006000d7245 */ /* 0x000fe20000201400 */
[----:B------:R-:W-:Y:S01]  /*10a0*/  STG.E.64 desc[UR4][R8.64], R4 ;  /* 0x0000000408007986 */ /* 0x000fe2000c101b04 */
[----:B------:R-:W-:-:S03]  /*10b0*/  I2FP.F32.S32 R3, R7 ;  /* 0x0000000700037245 */ /* 0x000fc60000201400 */
[----:B------:R-:W-:Y:S04]  /*10c0*/  STG.E.64 desc[UR4][R8.64+0x800], R12 ;  /* 0x0008000c08007986 */ /* 0x000fe8000c101b04 */
[----:B------:R-:W-:Y:S01]  /*10d0*/  STG.E.64 desc[UR4][R8.64+0xc00], R2 ;  /* 0x000c000208007986 */ /* 0x000fe2000c101b04 */
[----:B------:R-:W-:Y:S05]  /*10e0*/  EXIT ;  /* 0x000000000000794d */ /* 0x000fea0003800000 */
.L_x_6994:
        /* <DEDUP_REMOVED lines=9> */
.L_x_23677:


//--------------------- .text._ZN2at6native29vectorized_elementwise_kernelILi4EZZZNS0_16sign_kernel_cudaERNS_18TensorIteratorBaseEENKUlvE_clEvENKUlvE5_clEvEUlfE_St5arrayIPcLm2EEEEviT0_T1_ --------------------------
	.section	.text._ZN2at6native29vectorized_elementwise_kernelILi4EZZZNS0_16sign_kernel_cudaERNS_18TensorIteratorBaseEENKUlvE_clEvENKUlvE5_clEvEUlfE_St5arrayIPcLm2EEEEviT0_T1_,"ax",@progbits
	.align	128
        .global         _ZN2at6native29vectorized_elementwise_kernelILi4EZZZNS0_16sign_kernel_cudaERNS_18TensorIteratorBaseEENKUlvE_clEvENKUlvE5_clEvEUlfE_St5arrayIPcLm2EEEEviT0_T1_
        .type           _ZN2at6native29vectorized_elementwise_kernelILi4EZZZNS0_16sign_kernel_cudaERNS_18TensorIteratorBaseEENKUlvE_clEvENKUlvE5_clEvEUlfE_St5arrayIPcLm2EEEEviT0_T1_,@function
        .size           _ZN2at6native29vectorized_elementwise_kernelILi4EZZZNS0_16sign_kernel_cudaERNS_18TensorIteratorBaseEENKUlvE_clEvENKUlvE5_clEvEUlfE_St5arrayIPcLm2EEEEviT0_T1_,(.L_x_23678 - _ZN2at6native29vectorized_elementwise_kernelILi4EZZZNS0_16sign_kernel_cudaERNS_18TensorIteratorBaseEENKUlvE_clEvENKUlvE5_clEvEUlfE_St5arrayIPcLm2EEEEviT0_T1_)
        .other          _ZN2at6native29vectorized_elementwise_kernelILi4EZZZNS0_16sign_kernel_cudaERNS_18TensorIteratorBaseEENKUlvE_clEvENKUlvE5_clEvEUlfE_St5arrayIPcLm2EEEEviT0_T1_,@"STO_CUDA_ENTRY STV_DEFAULT"
_ZN2at6native29vectorized_elementwise_kernelILi4EZZZNS0_16sign_kernel_cudaERNS_18TensorIteratorBaseEENKUlvE_clEvENKUlvE5_clEvEUlfE_St5arrayIPcLm2EEEEviT0_T1_:
.text._ZN2at6native29vectorized_elementwise_kernelILi4EZZZNS0_16sign_kernel_cudaERNS_18TensorIteratorBaseEENKUlvE_clEvENKUlvE5_clEvEUlfE_St5arrayIPcLm2EEEEviT0_T1_:
        /* <DEDUP_REMOVED lines=163> */
.L_x_6998:
[----:B------:R-:W-:-:S13]  /*0a30*/  ISETP.GE.U32.AND P0, PT, R2, R5, PT ;  /* 0x000000050200720c */ /* 0x000fda0003f06070 */
[----:B------:R-:W-:Y:S05]  /*0a40*/  @P0 BRA `(.L_x_7000) ;  /* 0x0000000000300947 */ /* 0x000fea0003800000 */
[----:B0-----:R-:W0:Y:S01]  /*0a50*/  LDC.64 R12, c[0x0][0x388] ;  /* 0x0000e200ff0c7b82 */ /* 0x001e220000000a00 */
[----:B------:R-:W-:Y:S02]  /*0a60*/  IMAD.IADD R7, R3, 0x1, R2 ;  /* 0x0000000103077824 */ /* 0x000fe400078e0202 */
[----:B------:R-:W-:Y:S02]  /*0a70*/  VIADD R2, R2, 0x80 ;  /* 0x0000008002027836 */ /* 0x000fe40000000000 */
[----:B0-----:R-:W-:-:S05]  /*0a80*/  IMAD.WIDE.U32 R12, R7, 0x4, R12 ;  /* 0x00000004070c7825 */ /* 0x001fca00078e000c */
[----:B------:R1:W-:Y:S02]  /*0a90*/  STG.E desc[UR4][R12.64], R6 ;  /* 0x000000060c007986 */ /* 0x0003e4000c101904 */
.L_x_6999:
[----:B------:R-:W-:-:S13]  /*0aa0*/  ISETP.GE.U32.AND P0, PT, R2, R5, PT ;  /* 0x000000050200720c */ /* 0x000fda0003f06070 */
[----:B------:R-:W-:Y:S05]  /*0ab0*/  @P0 BRA `(.L_x_7001) ;  /* 0x0000000000340947 */ /* 0x000fea0003800000 */
[----:B01----:R-:W0:Y:S01]  /*0ac0*/  LDC.64 R6, c[0x0][0x388] ;  /* 0x0000e200ff067b82 */ /* 0x003e220000000a00 */
[----:B------:R-:W-:Y:S02]  /*0ad0*/  IMAD.IADD R13, R3, 0x1, R2 ;  /* 0x00000001030d7824 */ /* 0x000fe400078e0202 */
[----:B------:R-:W-:Y:S02]  /*0ae0*/  VIADD R2, R2, 0x80 ;  /* 0x0000008002027836 */ /* 0x000fe40000000000 */
[----:B0-----:R-:W-:-:S05]  /*0af0*/  IMAD.WIDE.U32 R6, R13, 0x4, R6 ;  /* 0x000000040d067825 */ /* 0x001fca00078e0006 */
[----:B------:R1:W-:Y:S02]  /*0b00*/  STG.E desc[UR4][R6.64], R8 ;  /* 0x0000000806007986 */ /* 0x0003e4000c101904 */
.L_x_7000:
        /* <DEDUP_REMOVED lines=8> */
.L_x_7001:
[----:B------:R-:W-:Y:S05]  /*0b90*/  BSYNC.RELIABLE B1 ;  /* 0x0000000000017941 */ /* 0x000fea0003800100 */
.L_x_6997:
[----:B------:R-:W-:-:S13]  /*0ba0*/  ISETP.GE.U32.AND P0, PT, R2, R5, PT ;  /* 0x000000050200720c */ /* 0x000fda0003f06070 */
[----:B012---:R-:W0:Y:S01]  /*0bb0*/  @!P0 LDC.64 R6, c[0x0][0x388] ;  /* 0x0000e200ff068b82 */ /* 0x007e220000000a00 */
[----:B------:R-:W-:Y:S02]  /*0bc0*/  @!P0 IMAD.IADD R9, R3, 0x1, R2 ;  /* 0x0000000103098824 */ /* 0x000fe400078e0202 */
[----:B------:R-:W-:Y:S02]  /*0bd0*/  @!P0 VIADD R2, R2, 0x80 ;  /* 0x0000008002028836 */ /* 0x000fe40000000000 */
[----:B0-----:R-:W-:-:S05]  /*0be0*/  @!P0 IMAD.WIDE.U32 R6, R9, 0x4, R6 ;  /* 0x0000000409068825 */ /* 0x001fca00078e0006 */
[----:B------:R2:W-:Y:S02]  /*0bf0*/  @!P0 STG.E desc[UR4][R6.64], R10 ;  /* 0x0000000a06008986 */ /* 0x0005e4000c101904 */
.L_x_7002:
[----:B------:R-:W-:Y:S05]  /*0c00*/  BSYNC.RECONVERGENT B0 ;  /* 0x0000000000007941 */ /* 0x000fea0003800200 */
.L_x_6996:
        /* <DEDUP_REMOVED lines=8> */
.L_x_6995:
[----:B------:R-:W0:Y:S01]  /*0c90*/  S2R R17, SR_TID.X ;  /* 0x0000000000117919 */ /* 0x000e220000002100 */
[----:B------:R-:W1:Y:S08]  /*0ca0*/  LDC.64 R4, c[0x0][0x390] ;  /* 0x0000e400ff047b82 */ /* 0x000e700000000a00 */
[----:B------:R-:W2:Y:S01]  /*0cb0*/  LDC.64 R10, c[0x0][0x388] ;  /* 0x0000e200ff0a7b82 */ /* 0x000ea20000000a00 */
[----:B-1----:R-:W-:-:S04]  /*0cc0*/  IMAD.WIDE.U32 R4, R3, 0x4, R4 ;  /* 0x0000000403047825 */ /* 0x002fc800078e0004 */
[----:B0-----:R-:W-:-:S05]  /*0cd0*/  IMAD.WIDE.U32 R8, R17, 0x10, R4 ;  /* 0x0000001011087825 */ /* 0x001fca00078e0004 */
[----:B------:R-:W3:Y:S04]  /*0ce0*/  LDG.E.128 R12, desc[UR4][R8.64] ;  /* 0x00000004080c7981 */ /* 0x000ee8000c1e1d00 */
[----:B------:R0:W4:Y:S01]  /*0cf0*/  LDG.E.128 R4, desc[UR4][R8.64+0x800] ;  /* 0x0008000408047981 */ /* 0x000122000c1e1d00 */
[----:B------:R-:W-:Y:S01]  /*0d00*/  IMAD.MOV.U32 R0, RZ, RZ, RZ ;  /* 0x000000ffff007224 */ /* 0x000fe200078e00ff */
[----:B0-----:R-:W-:Y:S02]  /*0d10*/  CS2R R8, SRZ ;  /* 0x0000000000087805 */ /* 0x001fe4000001ff00 */
[C---:B---3--:R-:W-:Y:S02]  /*0d20*/  FSETP.GT.FTZ.AND P0, PT, R12.reuse, RZ, PT ;  /* 0x000000ff0c00720b */ /* 0x048fe40003f14000 */
[----:B------:R-:W-:Y:S01]  /*0d30*/  FSETP.GEU.FTZ.AND P3, PT, R12, RZ, PT ;  /* 0x000000ff0c00720b */ /* 0x000fe20003f7e000 */
[----:B------:R-:W-:Y:S01]  /*0d40*/  IMAD.MOV.U32 R12, RZ, RZ, RZ ;  /* 0x000000ffff0c7224 */ /* 0x000fe200078e00ff */
[----:B------:R-:W-:-:S02]  /*0d50*/  SEL R2, RZ, 0x1, !P0 ;  /* 0x00000001ff027807 */ /* 0x000fc40004000000 */
[----:B------:R-:W-:Y:S02]  /*0d60*/  FSETP.GT.FTZ.AND P4, PT, R13, RZ, PT ;  /* 0x000000ff0d00720b */ /* 0x000fe40003f94000 */
[C---:B------:R-:W-:Y:S02]  /*0d70*/  FSETP.GT.FTZ.AND P5, PT, R14.reuse, RZ, PT ;  /* 0x000000ff0e00720b */ /* 0x040fe40003fb4000 */
[----:B------:R-:W-:Y:S02]  /*0d80*/  FSETP.GT.FTZ.AND P6, PT, R15, RZ, PT ;  /* 0x000000ff0f00720b */ /* 0x000fe40003fd4000 */
[----:B------:R-:W-:Y:S01]  /*0d90*/  FSETP.GEU.FTZ.AND P1, PT, R14, RZ, PT ;  /* 0x000000ff0e00720b */ /* 0x000fe20003f3e000 */
[----:B------:R-:W-:Y:S01]  /*0da0*/  @!P0 IMAD.MOV R0, RZ, RZ, -0x1 ;  /* 0xffffffffff008424 */ /* 0x000fe200078e02ff */
[----:B------:R-:W-:Y:S01]  /*0db0*/  FSETP.GEU.FTZ.AND P0, PT, R13, RZ, PT ;  /* 0x000000ff0d00720b */ /* 0x000fe20003f1e000 */
[----:B------:R-:W-:Y:S01]  /*0dc0*/  @P3 IMAD.MOV R0, RZ, RZ, R2 ;  /* 0x000000ffff003224 */ /* 0x000fe200078e0202 */
[----:B------:R-:W-:Y:S01]  /*0dd0*/  FSETP.GEU.FTZ.AND P2, PT, R15, RZ, PT ;  /* 0x000000ff0f00720b */ /* 0x000fe20003f5e000 */
[----:B--2---:R-:W-:Y:S01]  /*0de0*/  IMAD.WIDE.U32 R2, R3, 0x4, R10 ;  /* 0x0000000403027825 */ /* 0x004fe200078e000a */
[----:B----4-:R-:W-:-:S02]  /*0df0*/  FSETP.GT.FTZ.AND P3, PT, R4, RZ, PT ;  /* 0x000000ff0400720b */ /* 0x010fc40003f74000 */
[----:B------:R-:W-:Y:S01]  /*0e00*/  SEL R10, RZ, 0x1, !P4 ;  /* 0x00000001ff0a7807 */ /* 0x000fe20006000000 */
[----:B------:R-:W-:Y:S01]  /*0e10*/  @!P4 IMAD.MOV R9, RZ, RZ, -0x1 ;  /* 0xffffffffff09c424 */ /* 0x000fe200078e02ff */
[----:B------:R-:W-:Y:S01]  /*0e20*/  SEL R11, RZ, 0x1, !P5 ;  /* 0x00000001ff0b7807 */ /* 0x000fe20006800000 */
[----:B------:R-:W-:Y:S01]  /*0e30*/  @!P6 IMAD.MOV R8, RZ, RZ, -0x1 ;  /* 0xffffffffff08e424 */ /* 0x000fe200078e02ff */
[----:B------:R-:W-:Y:S01]  /*0e40*/  SEL R13, RZ, 0x1, !P6 ;  /* 0x00000001ff0d7807 */ /* 0x000fe20007000000 */
[----:B------:R-:W-:Y:S01]  /*0e50*/  IMAD.MOV.U32 R14, RZ, RZ, RZ ;  /* 0x000000ffff0e7224 */ /* 0x000fe200078e00ff */
[----:B------:R-:W-:Y:S01]  /*0e60*/  @!P5 IADD3 R12, PT, PT, RZ, -0x1, RZ ;  /* 0xffffffffff0cd810 */ /* 0x000fe20007ffe0ff */
[----:B------:R-:W-:Y:S01]  /*0e70*/  @P0 IMAD.MOV R9, RZ, RZ, R10 ;  /* 0x000000ffff090224 */ /* 0x000fe200078e020a */
[----:B------:R-:W-:Y:S01]  /*0e80*/  FSETP.GT.FTZ.AND P6, PT, R5, RZ, PT ;  /* 0x000000ff0500720b */ /* 0x000fe20003fd4000 */
[----:B------:R-:W-:Y:S01]  /*0e90*/  @P1 IMAD.MOV R12, RZ, RZ, R11 ;  /* 0x000000ffff0c1224 */ /* 0x000fe200078e020b */
[----:B------:R-:W-:Y:S01]  /*0ea0*/  CS2R R10, SRZ ;  /* 0x00000000000a7805 */ /* 0x000fe2000001ff00 */
[----:B------:R-:W-:Y:S01]  /*0eb0*/  @P2 IMAD.MOV R8, RZ, RZ, R13 ;  /* 0x000000ffff082224 */ /* 0x000fe200078e020d */
[----:B------:R-:W-:Y:S01]  /*0ec0*/  FSETP.GEU.FTZ.AND P2, PT, R4, RZ, PT ;  /* 0x000000ff0400720b */ /* 0x000fe20003f5e000 */
[----:B------:R-:W-:Y:S01]  /*0ed0*/  @!P3 IMAD.MOV R10, RZ, RZ, -0x1 ;  /* 0xffffffffff0ab424 */ /* 0x000fe200078e02ff */
[----:B------:R-:W-:Y:S01]  /*0ee0*/  FSETP.GT.FTZ.AND P5, PT, R6, RZ, PT ;  /* 0x000000ff0600720b */ /* 0x000fe20003fb4000 */
[----:B------:R-:W-:Y:S01]  /*0ef0*/  IMAD.MOV.U32 R13, RZ, RZ, RZ ;  /* 0x000000ffff0d7224 */ /* 0x000fe200078e00ff */
[----:B------:R-:W-:Y:S01]  /*0f00*/  FSETP.GT.FTZ.AND P4, PT, R7, RZ, PT ;  /* 0x000000ff0700720b */ /* 0x000fe20003f94000 */
[----:B------:R-:W-:Y:S01]  /*0f10*/  IMAD.WIDE.U32 R2, R17, 0x10, R2 ;  /* 0x0000001011027825 */ /* 0x000fe200078e0002 */
[----:B------:R-:W-:-:S02]  /*0f20*/  FSETP.GEU.FTZ.AND P1, PT, R5, RZ, PT ;  /* 0x000000ff0500720b */ /* 0x000fc40003f3e000 */
[----:B------:R-:W-:Y:S01]  /*0f30*/  SEL R4, RZ, 0x1, !P3 ;  /* 0x00000001ff047807 */ /* 0x000fe20005800000 */
[----:B------:R-:W-:Y:S01]  /*0f40*/  @!P6 IMAD.MOV R11, RZ, RZ, -0x1 ;  /* 0xffffffffff0be424 */ /* 0x000fe200078e02ff */
[----:B------:R-:W-:Y:S02]  /*0f50*/  FSETP.GEU.FTZ.AND P0, PT, R6, RZ, PT ;  /* 0x000000ff0600720b */ /* 0x000fe40003f1e000 */
[----:B------:R-:W-:Y:S01]  /*0f60*/  FSETP.GEU.FTZ.AND P3, PT, R7, RZ, PT ;  /* 0x000000ff0700720b */ /* 0x000fe20003f7e000 */
[----:B------:R-:W-:Y:S01]  /*0f70*/  @P2 IMAD.MOV R10, RZ, RZ, R4 ;  /* 0x000000ffff0a2224 */ /* 0x000fe200078e0204 */
[----:B------:R-:W-:Y:S01]  /*0f80*/  SEL R5, RZ, 0x1, !P6 ;  /* 0x00000001ff057807 */ /* 0x000fe20007000000 */
[----:B------:R-:W-:Y:S01]  /*0f90*/  @!P5 IMAD.MOV R13, RZ, RZ, -0x1 ;  /* 0xffffffffff0dd424 */ /* 0x000fe200078e02ff */
[----:B------:R-:W-:Y:S01]  /*0fa0*/  SEL R6, RZ, 0x1, !P5 ;  /* 0x00000001ff067807 */ /* 0x000fe20006800000 */
[----:B------:R-:W-:Y:S01]  /*0fb0*/  @!P4 IMAD.MOV R14, RZ, RZ, -0x1 ;  /* 0xffffffffff0ec424 */ /* 0x000fe200078e02ff */
[----:B------:R-:W-:Y:S01]  /*0fc0*/  SEL R7, RZ, 0x1, !P4 ;  /* 0x00000001ff077807 */ /* 0x000fe20006000000 */
[----:B------:R-:W-:Y:S01]  /*0fd0*/  @P1 IMAD.MOV R11, RZ, RZ, R5 ;  /* 0x000000ffff0b1224 */ /* 0x000fe200078e0205 */
[----:B------:R-:W-:-:S02]  /*0fe0*/  I2FP.F32.S32 R5, R9 ;  /* 0x0000000900057245 */ /* 0x000fc40000201400 */
[----:B------:R-:W-:Y:S01]  /*0ff0*/  I2FP.F32.S32 R4, R0 ;  /* 0x0000000000047245 */ /* 0x000fe20000201400 */
[----:B------:R-:W-:Y:S01]  /*1000*/  @P0 IMAD.MOV R13, RZ, RZ, R6 ;  /* 0x000000ffff0d0224 */ /* 0x000fe200078e0206 */
[----:B------:R-:W-:Y:S01]  /*1010*/  I2FP.F32.S32 R9, R11 ;  /* 0x0000000b00097245 */ /* 0x000fe20000201400 */
[----:B------:R-:W-:Y:S01]  /*1020*/  @P3 IMAD.MOV R14, RZ, RZ, R7 ;  /* 0x000000ffff0e3224 */ /* 0x000fe200078e0207 */
[----:B------:R-:W-:Y:S02]  /*1030*/  I2FP.F32.S32 R7, R8 ;  /* 0x0000000800077245 */ /* 0x000fe40000201400 */
[----:B------:R-:W-:Y:S02]  /*1040*/  I2FP.F32.S32 R8, R10 ;  /* 0x0000000a00087245 */ /* 0x000fe40000201400 */
[----:B------:R-:W-:Y:S02]  /*1050*/  I2FP.F32.S32 R6, R12 ;  /* 0x0000000c00067245 */ /* 0x000fe40000201400 */
[----:B------:R-:W-:-:S02]  /*1060*/  I2FP.F32.S32 R10, R13 ;  /* 0x0000000d000a7245 */ /* 0x000fc40000201400 */
[----:B------:R-:W-:Y:S01]  /*1070*/  I2FP.F32.S32 R11, R14 ;  /* 0x0000000e000b7245 */ /* 0x000fe20000201400 */
[----:B------:R-:W-:Y:S04]  /*1080*/  STG.E.128 desc[UR4][R2.64], R4 ;  /* 0x0000000402007986 */ /* 0x000fe8000c101d04 */
[----:B------:R-:W-:Y:S01]  /*1090*/  STG.E.128 desc[UR4][R2.64+0x800], R8 ;  /* 0x0008000802007986 */ /* 0x000fe2000c101d04 */
[----:B------:R-:W-:Y:S05]  /*10a0*/  EXIT ;  /* 0x000000000000794d */ /* 0x000fea0003800000 */
.L_x_7003:
        /* <DEDUP_REMOVED lines=13> */
.L_x_23678:


//--------------------- .text._ZN2at6native29vectorized_elementwise_kernelILi8EZZZNS0_16sign_kernel_cudaERNS_18TensorIteratorBaseEENKUlvE_clEvENKUlvE5_clEvEUlfE_St5arrayIPcLm2EEEEviT0_T1_ --------------------------
	.section	.text._ZN2at6native29vectorized_elementwise_kernelILi8EZZZNS0_16sign_kernel_cudaERNS_18TensorIteratorBaseEENKUlvE_clEvENKUlvE5_clEvEUlfE_St5arrayIPcLm2EEEEviT0_T1_,"ax",@progbits
	.align	128
        .global         _ZN2at6native29vectorized_elementwise_kernelILi8EZZZNS0_16sign_kernel_cudaERNS_18TensorIteratorBaseEENKUlvE_clEvENKUlvE5_clEvEUlfE_St5arrayIPcLm2EEEEviT0_T1_
        .type           _ZN2at6native29vectorized_elementwise_kernelILi8EZZZNS0_16sign_kernel_cudaERNS_18TensorIteratorBaseEENKUlvE_clEvENKUlvE5_clEvEUlfE_St5arrayIPcLm2EEEEviT0_T1_,@function
        .size           _ZN2at6native29vectorized_elementwise_kernelILi8EZZZNS0_16sign_kernel_cudaERNS_18TensorIteratorBaseEENKUlvE_clEvENKUlvE5_clEvEUlfE_St5arrayIPcLm2EEEEviT0_T1_,(.L_x_23679 - _ZN2at6native29vectorized_elementwise_kernelILi8EZZZNS0_16sign_kernel_cudaERNS_18TensorIteratorBaseEENKUlvE_clEvENKUlvE5_clEvEUlfE_St5arrayIPcLm2EEEEviT0_T1_)
        .other          _ZN2at6native29vectorized_elementwise_kernelILi8EZZZNS0_16sign_kernel_cudaERNS_18TensorIteratorBaseEENKUlvE_clEvENKUlvE5_clEvEUlfE_St5arrayIPcLm2EEEEviT0_T1_,@"STO_CUDA_ENTRY STV_DEFAULT"
_ZN2at6native29vectorized_elementwise_kernelILi8EZZZNS0_16sign_kernel_cudaERNS_18TensorIteratorBaseEENKUlvE_clEvENKUlvE5_clEvEUlfE_St5arrayIPcLm2EEEEviT0_T1_:
.text._ZN2at6native29vectorized_elementwise_kernelILi8EZZZNS0_16sign_kernel_cudaERNS_18TensorIteratorBaseEENKUlvE_clEvENKUlvE5_clEvEUlfE_St5arrayIPcLm2EEEEviT0_T1_:
        /* <DEDUP_REMOVED lines=63> */
[----:B---3--:R-:W-:-:S05]  /*03f0*/  VIADD R14, R2, 0x100 ;  /* 0x00000100020e7836 */ /* 0x008fca0000000000 */
        /* <DEDUP_REMOVED lines=12> */
[----:B------:R-:W-:Y:S01]  /*04c0*/  @!P5 IMAD.MOV R14, RZ, RZ, -0x1 ;  /* 0xffffffffff0ed424 */ /* 0x000fe200078e02ff */
[----:B------:R-:W-:Y:S01]  /*04d0*/  IADD3 R18, PT, PT, R2, 0x280, RZ ;  /* 0x0000028002127810 */ /* 0x000fe20007ffe0ff */
[----:B------:R-:W-:Y:S02]  /*04e0*/  @P2 IMAD.MOV R14, RZ, RZ, R12 ;  /* 0x000000ffff0e2224 */ /* 0x000fe400078e020c */
[----:B------:R-:W-:-:S03]  /*04f0*/  @!P1 IMAD.MOV.U32 R12, RZ, RZ, RZ ;  /* 0x000000ffff0c9224 */ /* 0x000fc600078e00ff */
[----:B------:R-:W-:Y:S02]  /*0500*/  @!P4 I2FP.F32.S32 R4, R14 ;  /* 0x0000000e0004c245 */ /* 0x000fe40000201400 */
[C---:B-----5:R-:W-:Y:S02]  /*0510*/  FSETP.GT.OR P3, PT, R21.reuse, RZ, P1 ;  /* 0x000000ff1500720b */ /* 0x060fe40000f64400 */
[C---:B------:R-:W-:Y:S02]  /*0520*/  FSETP.GEU.AND P5, PT, R21.reuse, RZ, !P1 ;  /* 0x000000ff1500720b */ /* 0x040fe40004fae000 */
[----:B------:R-:W-:Y:S02]  /*0530*/  @!P1 FSETP.GT.FTZ.AND P6, PT, R21, RZ, PT ;  /* 0x000000ff1500920b */ /* 0x000fe40003fd4000 */
[----:B------:R-:W-:Y:S02]  /*0540*/  FSETP.GT.OR P2, PT, R20, RZ, P0 ;  /* 0x000000ff1400720b */ /* 0x000fe40000744400 */
[----:B------:R-:W-:-:S02]  /*0550*/  @!P1 SEL R13, RZ, 0x1, !P6 ;  /* 0x00000001ff0d9807 */ /* 0x000fc40007000000 */
        /* <DEDUP_REMOVED lines=23> */
[----:B------:R-:W-:Y:S02]  /*06d0*/  VIADD R20, R2, 0x80 ;  /* 0x0000008002147836 */ /* 0x000fe40000000000 */
[----:B------:R-:W-:Y:S01]  /*06e0*/  @!P2 IMAD.MOV.U32 R18, RZ, RZ, RZ ;  /* 0x000000ffff12a224 */ /* 0x000fe200078e00ff */
[----:B------:R-:W-:Y:S01]  /*06f0*/  @!P2 SEL R23, RZ, 0x1, !P1 ;  /* 0x00000001ff17a807 */ /* 0x000fe20004800000 */
[----:B------:R-:W-:Y:S02]  /*0700*/  @!P4 IMAD.MOV.U32 R19, RZ, RZ, RZ ;  /* 0x000000ffff13c224 */ /* 0x000fe400078e00ff */
[----:B------:R-:W-:Y:S01]  /*0710*/  @!P5 IMAD.MOV R18, RZ, RZ, -0x1 ;  /* 0xffffffffff12d424 */ /* 0x000fe200078e02ff */
[C---:B------:R-:W-:Y:S02]  /*0720*/  @!P4 FSETP.GT.FTZ.AND P5, PT, R16.reuse, RZ, PT ;  /* 0x000000ff1000c20b */ /* 0x040fe40003fb4000 */
[----:B------:R-:W-:Y:S01]  /*0730*/  FSETP.GEU.AND P1, PT, R16, RZ, !P4 ;  /* 0x000000ff1000720b */ /* 0x000fe2000672e000 */
[----:B------:R-:W-:Y:S01]  /*0740*/  @!P6 IMAD.MOV R19, RZ, RZ, -0x1 ;  /* 0xffffffffff13e424 */ /* 0x000fe200078e02ff */
[----:B------:R-:W-:-:S02]  /*0750*/  ISETP.GE.U32.AND P6, PT, R20, R5, PT ;  /* 0x000000051400720c */ /* 0x000fc40003fc6070 */
        /* <DEDUP_REMOVED lines=14> */
[----:B------:R-:W-:-:S04]  /*0840*/  @!P5 MOV R16, RZ ;  /* 0x000000ff0010d202 */ /* 0x000fc80000000f00 */
        /* <DEDUP_REMOVED lines=19> */
[----:B------:R-:W-:Y:S02]  /*0980*/  IMAD.IADD R15, R3, 0x1, R2 ;  /* 0x00000001030f7824 */ /* 0x000fe400078e0202 */
[----:B------:R-:W-:-:S05]  /*0990*/  VIADD R2, R2, 0x80 ;  /* 0x0000008002027836 */ /* 0x000fca0000000000 */
        /* <DEDUP_REMOVED lines=9> */
.L_x_7007:
[----:B------:R-:W-:-:S13]  /*0a30*/  ISETP.GE.U32.AND P0, PT, R2, R5, PT ;  /* 0x000000050200720c */ /* 0x000fda0003f06070 */
[----:B------:R-:W-:Y:S05]  /*0a40*/  @P0 BRA `(.L_x_7009) ;  /* 0x0000000000300947 */ /* 0x000fea0003800000 */
[----:B0-----:R-:W0:Y:S01]  /*0a50*/  LDC.64 R12, c[0x0][0x388] ;  /* 0x0000e200ff0c7b82 */ /* 0x001e220000000a00 */
[----:B------:R-:W-:Y:S02]  /*0a60*/  IMAD.IADD R7, R3, 0x1, R2 ;  /* 0x0000000103077824 */ /* 0x000fe400078e0202 */
[----:B------:R-:W-:Y:S02]  /*0a70*/  VIADD R2, R2, 0x80 ;  /* 0x0000008002027836 */ /* 0x000fe40000000000 */
[----:B0-----:R-:W-:-:S05]  /*0a80*/  IMAD.WIDE.U32 R12, R7, 0x4, R12 ;  /* 0x00000004070c7825 */ /* 0x001fca00078e000c */
[----:B------:R1:W-:Y:S02]  /*0a90*/  STG.E desc[UR4][R12.64], R6 ;  /* 0x000000060c007986 */ /* 0x0003e4000c101904 */
.L_x_7008:
[----:B------:R-:W-:-:S13]  /*0aa0*/  ISETP.GE.U32.AND P0, PT, R2, R5, PT ;  /* 0x000000050200720c */ /* 0x000fda0003f06070 */
[----:B------:R-:W-:Y:S05]  /*0ab0*/  @P0 BRA `(.L_x_7010) ;  /* 0x0000000000340947 */ /* 0x000fea0003800000 */
[----:B01----:R-:W0:Y:S01]  /*0ac0*/  LDC.64 R6, c[0x0][0x388] ;  /* 0x0000e200ff067b82 */ /* 0x003e220000000a00 */
[----:B------:R-:W-:Y:S02]  /*0ad0*/  IMAD.IADD R13, R3, 0x1, R2 ;  /* 0x00000001030d7824 */ /* 0x000fe400078e0202 */
[----:B------:R-:W-:Y:S02]  /*0ae0*/  VIADD R2, R2, 0x80 ;  /* 0x0000008002027836 */ /* 0x000fe40000000000 */
[----:B0-----:R-:W-:-:S05]  /*0af0*/  IMAD.WIDE.U32 R6, R13, 0x4, R6 ;  /* 0x000000040d067825 */ /* 0x001fca00078e0006 */
[----:B------:R1:W-:Y:S02]  /*0b00*/  STG.E desc[UR4][R6.64], R8 ;  /* 0x0000000806007986 */ /* 0x0003e4000c101904 */
.L_x_7009:
        /* <DEDUP_REMOVED lines=8> */
.L_x_7010:
[----:B------:R-:W-:Y:S05]  /*0b90*/  BSYNC.RELIABLE B1 ;  /* 0x0000000000017941 */ /* 0x000fea0003800100 */
.L_x_7006:
[----:B------:R-:W-:-:S13]  /*0ba0*/  ISETP.GE.U32.AND P0, PT, R2, R5, PT ;  /* 0x000000050200720c */ /* 0x000fda0003f06070 */
[----:B012---:R-:W0:Y:S01]  /*0bb0*/  @!P0 LDC.64 R6, c[0x0][0x388] ;  /* 0x0000e200ff068b82 */ /* 0x007e220000000a00 */
[----:B------:R-:W-:Y:S02]  /*0bc0*/  @!P0 IMAD.IADD R9, R3, 0x1, R2 ;  /* 0x0000000103098824 */ /* 0x000fe400078e0202 */
[----:B------:R-:W-:Y:S02]  /*0bd0*/  @!P0 VIADD R2, R2, 0x80 ;  /* 0x0000008002028836 */ /* 0x000fe40000000000 */
[----:B0-----:R-:W-:-:S05]  /*0be0*/  @!P0 IMAD.WIDE.U32 R6, R9, 0x4, R6 ;  /* 0x0000000409068825 */ /* 0x001fca00078e0006 */
[----:B------:R2:W-:Y:S02]  /*0bf0*/  @!P0 STG.E desc[UR4][R6.64], R10 ;  /* 0x0000000a06008986 */ /* 0x0005e4000c101904 */
.L_x_7011:
[----:B------:R-:W-:Y:S05]  /*0c00*/  BSYNC.RECONVERGENT B0 ;  /* 0x0000000000007941 */ /* 0x000fea0003800200 */
.L_x_7005:
        /* <DEDUP_REMOVED lines=8> */
.L_x_7004:
[----:B------:R-:W0:Y:S01]  /*0c90*/  S2R R0, SR_TID.X ;  /* 0x0000000000007919 */ /* 0x000e220000002100 */
[----:B------:R-:W1:Y:S02]  /*0ca0*/  LDC.64 R4, c[0x0][0x390] ;  /* 0x0000e400ff047b82 */ /* 0x000e640000000a00 */
[----:B-1----:R-:W-:-:S04]  /*0cb0*/  IMAD.WIDE.U32 R4, R3, 0x4, R4 ;  /* 0x0000000403047825 */ /* 0x002fc800078e0004 */
[----:B0-----:R-:W-:-:S06]  /*0cc0*/  IMAD.WIDE.U32 R4, R0, 0x20, R4 ;  /* 0x0000002000047825 */ /* 0x001fcc00078e0004 */
[----:B------:R-:W2:Y:S01]  /*0cd0*/  LDG.E.ENL2.256 R4, R8, desc[UR4][R4.64] ;  /* 0xfe0000040408797e */ /* 0x000ea20008121904 */
[----:B------:R-:W-:Y:S01]  /*0ce0*/  HFMA2 R2, -RZ, RZ, 0, 0 ;  /* 0x00000000ff027431 */ /* 0x000fe200000001ff */
[----:B------:R-:W-:Y:S01]  /*0cf0*/  CS2R R14, SRZ ;  /* 0x00000000000e7805 */ /* 0x000fe2000001ff00 */
[----:B------:R-:W-:Y:S01]  /*0d00*/  IMAD.MOV.U32 R16, RZ, RZ, RZ ;  /* 0x000000ffff107224 */ /* 0x000fe200078e00ff */
[C---:B--2---:R-:W-:Y:S02]  /*0d10*/  FSETP.GT.FTZ.AND P0, PT, R8.reuse, RZ, PT ;  /* 0x000000ff0800720b */ /* 0x044fe40003f14000 */
[----:B------:R-:W-:Y:S02]  /*0d20*/  FSETP.GEU.FTZ.AND P2, PT, R8, RZ, PT ;  /* 0x000000ff0800720b */ /* 0x000fe40003f5e000 */
[----:B------:R-:W-:Y:S02]  /*0d30*/  SEL R8, RZ, 0x1, !P0 ;  /* 0x00000001ff087807 */ /* 0x000fe40004000000 */
[----:B------:R-:W-:-:S02]  /*0d40*/  FSETP.GT.FTZ.AND P5, PT, R9, RZ, PT ;  /* 0x000000ff0900720b */ /* 0x000fc40003fb4000 */
[----:B------:R-:W-:Y:S02]  /*0d50*/  FSETP.GEU.FTZ.AND P3, PT, R9, RZ, PT ;  /* 0x000000ff0900720b */ /* 0x000fe40003f7e000 */
[C---:B------:R-:W-:Y:S02]  /*0d60*/  FSETP.GT.FTZ.AND P6, PT, R10.reuse, RZ, PT ;  /* 0x000000ff0a00720b */ /* 0x040fe40003fd4000 */
[----:B------:R-:W-:Y:S01]  /*0d70*/  FSETP.GEU.FTZ.AND P4, PT, R10, RZ, PT ;  /* 0x000000ff0a00720b */ /* 0x000fe20003f9e000 */
[----:B------:R-:W-:Y:S01]  /*0d80*/  @!P0 IMAD.MOV R2, RZ, RZ, -0x1 ;  /* 0xffffffffff028424 */ /* 0x000fe200078e02ff */
[C---:B------:R-:W-:Y:S01]  /*0d90*/  FSETP.GT.FTZ.AND P0, PT, R11.reuse, RZ, PT ;  /* 0x000000ff0b00720b */ /* 0x040fe20003f14000 */
[----:B------:R-:W-:Y:S01]  /*0da0*/  @P2 IMAD.MOV R2, RZ, RZ, R8 ;  /* 0x000000ffff022224 */ /* 0x000fe200078e0208 */
[----:B------:R-:W-:Y:S01]  /*0db0*/  FSETP.GEU.FTZ.AND P1, PT, R11, RZ, PT ;  /* 0x000000ff0b00720b */ /* 0x000fe20003f3e000 */
[----:B------:R-:W0:Y:S01]  /*0dc0*/  LDC.64 R8, c[0x0][0x388] ;  /* 0x0000e200ff087b82 */ /* 0x000e220000000a00 */
[----:B------:R-:W-:-:S02]  /*0dd0*/  FSETP.GT.FTZ.AND P2, PT, R4, RZ, PT ;  /* 0x000000ff0400720b */ /* 0x000fc40003f54000 */
[----:B------:R-:W-:Y:S02]  /*0de0*/  CS2R R10, SRZ ;  /* 0x00000000000a7805 */ /* 0x000fe4000001ff00 */
[----:B------:R-:W-:Y:S01]  /*0df0*/  SEL R12, RZ, 0x1, !P5 ;  /* 0x00000001ff0c7807 */ /* 0x000fe20006800000 */
[----:B------:R-:W-:Y:S01]  /*0e00*/  @!P5 IMAD.MOV R10, RZ, RZ, -0x1 ;  /* 0xffffffffff0ad424 */ /* 0x000fe200078e02ff */
[----:B------:R-:W-:Y:S01]  /*0e10*/  SEL R13, RZ, 0x1, !P6 ;  /* 0x00000001ff0d7807 */ /* 0x000fe20007000000 */
[----:B------:R-:W-:Y:S01]  /*0e20*/  @!P6 IMAD.MOV R11, RZ, RZ, -0x1 ;  /* 0xffffffffff0be424 */ /* 0x000fe200078e02ff */
[----:B------:R-:W-:Y:S01]  /*0e30*/  FSETP.GEU.FTZ.AND P5, PT, R4, RZ, PT ;  /* 0x000000ff0400720b */ /* 0x000fe20003fbe000 */
[----:B------:R-:W-:Y:S01]  /*0e40*/  @P3 IMAD.MOV R10, RZ, RZ, R12 ;  /* 0x000000ffff0a3224 */ /* 0x000fe200078e020c */
[----:B------:R-:W-:Y:S01]  /*0e50*/  SEL R4, RZ, 0x1, !P0 ;  /* 0x00000001ff047807 */ /* 0x000fe20004000000 */
[----:B------:R-:W-:Y:S01]  /*0e60*/  @P4 IMAD.MOV R11, RZ, RZ, R13 ;  /* 0x000000ffff0b4224 */ /* 0x000fe200078e020d */
[----:B------:R-:W-:-:S02]  /*0e70*/  CS2R R12, SRZ ;  /* 0x00000000000c7805 */ /* 0x000fc4000001ff00 */
[C---:B------:R-:W-:Y:S01]  /*0e80*/  FSETP.GT.FTZ.AND P3, PT, R5.reuse, RZ, PT ;  /* 0x000000ff0500720b */ /* 0x040fe20003f74000 */
[----:B------:R-:W-:Y:S01]  /*0e90*/  @!P0 IMAD.MOV R12, RZ, RZ, -0x1 ;  /* 0xffffffffff0c8424 */ /* 0x000fe200078e02ff */
[C---:B------:R-:W-:Y:S01]  /*0ea0*/  FSETP.GT.FTZ.AND P6, PT, R6.reuse, RZ, PT ;  /* 0x000000ff0600720b */ /* 0x040fe20003fd4000 */
[----:B------:R-:W-:Y:S01]  /*0eb0*/  @P1 IMAD.MOV R12, RZ, RZ, R4 ;  /* 0x000000ffff0c1224 */ /* 0x000fe200078e0204 */
[----:B------:R-:W-:Y:S01]  /*0ec0*/  FSETP.GEU.FTZ.AND P0, PT, R5, RZ, PT ;  /* 0x000000ff0500720b */ /* 0x000fe20003f1e000 */
[----:B------:R-:W-:Y:S01]  /*0ed0*/  @!P2 IMAD.MOV R13, RZ, RZ, -0x1 ;  /* 0xffffffffff0da424 */ /* 0x000fe200078e02ff */
[----:B------:R-:W-:Y:S02]  /*0ee0*/  FSETP.GT.FTZ.AND P4, PT, R7, RZ, PT ;  /* 0x000000ff0700720b */ /* 0x000fe40003f94000 */
[----:B------:R-:W-:Y:S02]  /*0ef0*/  FSETP.GEU.FTZ.AND P1, PT, R6, RZ, PT ;  /* 0x000000ff0600720b */ /* 0x000fe40003f3e000 */
[----:B------:R-:W-:-:S02]  /*0f00*/  SEL R4, RZ, 0x1, !P2 ;  /* 0x00000001ff047807 */ /* 0x000fc40005000000 */
[----:B------:R-:W-:Y:S01]  /*0f10*/  FSETP.GEU.FTZ.AND P2, PT, R7, RZ, PT ;  /* 0x000000ff0700720b */ /* 0x000fe20003f5e000 */
[----:B0-----:R-:W-:Y:S01]  /*0f20*/  IMAD.WIDE.U32 R8, R3, 0x4, R8 ;  /* 0x0000000403087825 */ /* 0x001fe200078e0008 */
[----:B------:R-:W-:Y:S02]  /*0f30*/  SEL R3, RZ, 0x1, !P3 ;  /* 0x00000001ff037807 */ /* 0x000fe40005800000 */
[----:B------:R-:W-:Y:S01]  /*0f40*/  SEL R5, RZ, 0x1, !P6 ;  /* 0x00000001ff057807 */ /* 0x000fe20007000000 */
[----:B------:R-:W-:Y:S01]  /*0f50*/  @!P3 IMAD.MOV R14, RZ, RZ, -0x1 ;  /* 0xffffffffff0eb424 */ /* 0x000fe200078e02ff */
[----:B------:R-:W-:Y:S01]  /*0f60*/  SEL R6, RZ, 0x1, !P4 ;  /* 0x00000001ff067807 */ /* 0x000fe20006000000 */
[----:B------:R-:W-:Y:S01]  /*0f70*/  @P5 IMAD.MOV R13, RZ, RZ, R4 ;  /* 0x000000ffff0d5224 */ /* 0x000fe200078e0204 */
[----:B------:R-:W-:Y:S01]  /*0f80*/  I2FP.F32.S32 R7, R12 ;  /* 0x0000000c00077245 */ /* 0x000fe20000201400 */
[----:B------:R-:W-:Y:S01]  /*0f90*/  @!P6 IMAD.MOV R15, RZ, RZ, -0x1 ;  /* 0xffffffffff0fe424 */ /* 0x000fe200078e02ff */
[----:B------:R-:W-:Y:S01]  /*0fa0*/  I2FP.F32.S32 R4, R2 ;  /* 0x0000000200047245 */ /* 0x000fe20000201400 */
[----:B------:R-:W-:Y:S01]  /*0fb0*/  @P0 IMAD.MOV R14, RZ, RZ, R3 ;  /* 0x000000ffff0e0224 */ /* 0x000fe200078e0203 */
[----:B------:R-:W-:Y:S01]  /*0fc0*/  I2FP.F32.S32 R12, R13 ;  /* 0x0000000d000c7245 */ /* 0x000fe20000201400 */
[----:B------:R-:W-:-:S02]  /*0fd0*/  @!P4 IMAD.MOV R16, RZ, RZ, -0x1 ;  /* 0xffffffffff10c424 */ /* 0x000fc400078e02ff */
[----:B------:R-:W-:Y:S01]  /*0fe0*/  @P1 IMAD.MOV R15, RZ, RZ, R5 ;  /* 0x000000ffff0f1224 */ /* 0x000fe200078e0205 */
[----:B------:R-:W-:Y:S01]  /*0ff0*/  I2FP.F32.S32 R13, R14 ;  /* 0x0000000e000d7245 */ /* 0x000fe20000201400 */
[----:B------:R-:W-:Y:S01]  /*1000*/  @P2 IMAD.MOV R16, RZ, RZ, R6 ;  /* 0x000000ffff102224 */ /* 0x000fe200078e0206 */
[----:B------:R-:W-:Y:S01]  /*1010*/  I2FP.F32.S32 R5, R10 ;  /* 0x0000000a00057245 */ /* 0x000fe20000201400 */
[----:B------:R-:W-:Y:S01]  /*1020*/  IMAD.WIDE.U32 R8, R0, 0x20, R8 ;  /* 0x0000002000087825 */ /* 0x000fe200078e0008 */
[----:B------:R-:W-:Y:S02]  /*1030*/  I2FP.F32.S32 R14, R15 ;  /* 0x0000000f000e7245 */ /* 0x000fe40000201400 */
[----:B------:R-:W-:Y:S02]  /*1040*/  I2FP.F32.S32 R6, R11 ;  /* 0x0000000b00067245 */ /* 0x000fe40000201400 */
[----:B------:R-:W-:-:S05]  /*1050*/  I2FP.F32.S32 R15, R16 ;  /* 0x00000010000f7245 */ /* 0x000fca0000201400 */
[----:B------:R-:W-:Y:S01]  /*1060*/  STG.E.ENL2.256 desc[UR4][R8.64], R4, R12 ;  /* 0xf8000004080c797f */ /* 0x000fe2000f121804 */
[----:B------:R-:W-:Y:S05]  /*1070*/  EXIT ;  /* 0x000000000000794d */ /* 0x000fea0003800000 */
.L_x_7012:
        /* <DEDUP_REMOVED lines=16> */
.L_x_23679:


//--------------------- .text._ZN2at6native18elementwise_kernelILi128ELi4EZNS0_15gpu_kernel_implIZZZNS0_16sign_kernel_cudaERNS_18TensorIteratorBaseEENKUlvE_clEvENKUlvE4_clEvEUldE_EEvS4_RKT_EUliE_EEviT1_ --------------------------
	.section	.text._ZN2at6native18elementwise_kernelILi128ELi4EZNS0_15gpu_kernel_implIZZZNS0_16sign_kernel_cudaERNS_18TensorIteratorBaseEENKUlvE_clEvENKUlvE4_clEvEUldE_EEvS4_RKT_EUliE_EEviT1_,"ax",@progbits
	.align	128
        .global         _ZN2at6native18elementwise_kernelILi128ELi4EZNS0_15gpu_kernel_implIZZZNS0_16sign_kernel_cudaERNS_18TensorIteratorBaseEENKUlvE_clEvENKUlvE4_clEvEUldE_EEvS4_RKT_EUliE_EEviT1_
        .type           _ZN2at6native18elementwise_kernelILi128ELi4EZNS0_15gpu_kernel_implIZZZNS0_16sign_kernel_cudaERNS_18TensorIteratorBaseEENKUlvE_clEvENKUlvE4_clEvEUldE_EEvS4_RKT_EUliE_EEviT1_,@function
        .size           _ZN2at6native18elementwise_kernelILi128ELi4EZNS0_15gpu_kernel_implIZZZNS0_16sign_kernel_cudaERNS_18TensorIteratorBaseEENKUlvE_clEvENKUlvE4_clEvEUldE_EEvS4_RKT_EUliE_EEviT1_,(.L_x_23680 - _ZN2at6native18elementwise_kernelILi128ELi4EZNS0_15gpu_kernel_implIZZZNS0_16sign_kernel_cudaERNS_18TensorIteratorBaseEENKUlvE_clEvENKUlvE4_clEvEUldE_EEvS4_RKT_EUliE_EEviT1_)
        .other          _ZN2at6native18elementwise_kernelILi128ELi4EZNS0_15gpu_kernel_implIZZZNS0_16sign_kernel_cudaERNS_18TensorIteratorBaseEENKUlvE_clEvENKUlvE4_clEvEUldE_EEvS4_RKT_EUliE_EEviT1_,@"STO_CUDA_ENTRY STV_DEFAULT"
_ZN2at6native18elementwise_kernelILi128ELi4EZNS0_15gpu_kernel_implIZZZNS0_16sign_kernel_cudaERNS_18TensorIteratorBaseEENKUlvE_clEvENKUlvE4_clEvEUldE_EEvS4_RKT_EUliE_EEviT1_:
.text._ZN2at6native18elementwise_kernelILi128ELi4EZNS0_15gpu_kernel_implIZZZNS0_16sign_kernel_cudaERNS_18TensorIteratorBaseEENKUlvE_clEvENKUlvE4_clEvEUldE_EEvS4_RKT_EUliE_EEviT1_:
        /* <DEDUP_REMOVED lines=319> */
.L_x_7015:
        /* <DEDUP_REMOVED lines=16> */
[----:B--2---:R0:W1:Y:S01]  /*14f0*/  I2F.F64.S16 R4, R2 ;  /* 0x0000000200047312 */ /* 0x0040620000101c00 */
[----:B------:R-:W-:Y:S05]  /*1500*/  BRA `(.L_x_7022) ;  /* 0x0000000c006c7947 */ /* 0x000fea0003800000 */
.L_x_7020:
[----:B------:R-:W2:Y:S02]  /*1510*/  LDG.E.U8 R2, desc[UR36][R2.64] ;  /* 0x0000002402027981 */ /* 0x000ea4000c1e1100 */
[----:B--2---:R0:W1:Y:S01]  /*1520*/  I2F.F64.U16 R4, R2 ;  /* 0x0000000200047312 */ /* 0x0040620000101800 */
[----:B------:R-:W-:Y:S05]  /*1530*/  BRA `(.L_x_7022) ;  /* 0x0000000c00607947 */ /* 0x000fea0003800000 */
.L_x_7019:
[----:B------:R-:W-:-:S09]  /*1540*/  UISETP.NE.AND UP0, UPT, UR4, 0x2, UPT ;  /* 0x000000020400788c */ /* 0x000fd2000bf05270 */
[----:B------:R-:W-:Y:S05]  /*1550*/  BRA.U !UP0, `(.L_x_7023) ;  /* 0x0000000108287547 */ /* 0x000fea000b800000 */
[----:B------:R-:W-:-:S09]  /*1560*/  UISETP.NE.AND UP0, UPT, UR4, 0x3, UPT ;  /* 0x000000030400788c */ /* 0x000fd2000bf05270 */
[----:B------:R-:W-:Y:S05]  /*1570*/  BRA.U !UP0, `(.L_x_7024) ;  /* 0x0000000108147547 */ /* 0x000fea000b800000 */
[----:B------:R-:W-:-:S09]  /*1580*/  UISETP.NE.AND UP0, UPT, UR4, 0x4, UPT ;  /* 0x000000040400788c */ /* 0x000fd2000bf05270 */
[----:B------:R-:W-:Y:S05]  /*1590*/  BRA.U UP0, `(.L_x_7021) ;  /* 0x0000000900bc7547 */ /* 0x000fea000b800000 */
[----:B------:R-:W2:Y:S02]  /*15a0*/  LDG.E.64 R4, desc[UR36][R2.64] ;  /* 0x0000002402047981 */ /* 0x000ea4000c1e1b00 */
[----:B--2---:R-:W0:Y:S01]  /*15b0*/  I2F.F64.S64 R4, R4 ;  /* 0x0000000400047312 */ /* 0x004e220000301c00 */
[----:B------:R-:W-:Y:S05]  /*15c0*/  BRA `(.L_x_7022) ;  /* 0x0000000c003c7947 */ /* 0x000fea0003800000 */
.L_x_7024:
[----:B------:R-:W2:Y:S02]  /*15d0*/  LDG.E R2, desc[UR36][R2.64] ;  /* 0x0000002402027981 */ /* 0x000ea4000c1e1900 */
[----:B--2---:R0:W1:Y:S01]  /*15e0*/  I2F.F64 R4, R2 ;  /* 0x0000000200047312 */ /* 0x0040620000201c00 */
[----:B------:R-:W-:Y:S05]  /*15f0*/  BRA `(.L_x_7022) ;  /* 0x0000000c00307947 */ /* 0x000fea0003800000 */
.L_x_7023:
[----:B------:R-:W2:Y:S02]  /*1600*/  LDG.E.U16 R2, desc[UR36][R2.64] ;  /* 0x0000002402027981 */ /* 0x000ea4000c1e1500 */
[----:B--2---:R0:W1:Y:S01]  /*1610*/  I2F.F64.S16 R4, R2 ;  /* 0x0000000200047312 */ /* 0x0040620000101c00 */
[----:B------:R-:W-:Y:S05]  /*1620*/  BRA `(.L_x_7022) ;  /* 0x0000000c00247947 */ /* 0x000fea0003800000 */
.L_x_7018:
        /* <DEDUP_REMOVED lines=10> */
.L_x_7026:
[----:B------:R-:W2:Y:S02]  /*16d0*/  LDG.E.U16 R0, desc[UR36][R2.64] ;  /* 0x0000002402007981 */ /* 0x000ea4000c1e1500 */
[----:B--2---:R-:W-:-:S05]  /*16e0*/  HADD2.F32 R0, -RZ, R0.H0_H0 ;  /* 0x20000000ff007230 */ /* 0x004fca0000004100 */
[----:B------:R-:W-:-:S04]  /*16f0*/  FMUL.FTZ R0, R0, 1 ;  /* 0x3f80000000007820 */ /* 0x000fc80000410000 */
[----:B------:R0:W1:Y:S01]  /*1700*/  F2F.F64.F32 R4, R0 ;  /* 0x0000000000047310 */ /* 0x0000620000201800 */
[----:B------:R-:W-:Y:S05]  /*1710*/  BRA `(.L_x_7022) ;  /* 0x0000000800e87947 */ /* 0x000fea0003800000 */
.L_x_7025:
        /* <DEDUP_REMOVED lines=10> */
.L_x_7028:
[----:B------:R-:W2:Y:S02]  /*17c0*/  LDG.E.U16 R2, desc[UR36][R2.64] ;  /* 0x0000002402027981 */ /* 0x000ea4000c1e1500 */
[----:B--2---:R-:W-:-:S05]  /*17d0*/  HADD2.F32 R0, -RZ, R2.H0_H0 ;  /* 0x20000002ff007230 */ /* 0x004fca0000004100 */
[----:B------:R-:W-:-:S04]  /*17e0*/  FMUL.FTZ R0, R0, 1 ;  /* 0x3f80000000007820 */ /* 0x000fc80000410000 */
[----:B------:R0:W1:Y:S01]  /*17f0*/  F2F.F64.F32 R4, R0 ;  /* 0x0000000000047310 */ /* 0x0000620000201800 */
[----:B------:R-:W-:Y:S05]  /*1800*/  BRA `(.L_x_7022) ;  /* 0x0000000800ac7947 */ /* 0x000fea0003800000 */
.L_x_7027:
[----:B------:R0:W5:Y:S01]  /*1810*/  LDG.E.64 R4, desc[UR36][R2.64] ;  /* 0x0000002402047981 */ /* 0x000162000c1e1b00 */
[----:B------:R-:W-:Y:S05]  /*1820*/  BRA `(.L_x_7022) ;  /* 0x0000000800a47947 */ /* 0x000fea0003800000 */
.L_x_7017:
        /* <DEDUP_REMOVED lines=8> */
[----:B------:R-:W2:Y:S01]  /*18b0*/  LDG.E.U8 R2, desc[UR36][R2.64] ;  /* 0x0000002402027981 */ /* 0x000ea2000c1e1100 */
[----:B------:R-:W-:Y:S02]  /*18c0*/  MOV R4, RZ ;  /* 0x000000ff00047202 */ /* 0x000fe40000000f00 */
[----:B--2---:R-:W-:-:S04]  /*18d0*/  ISETP.NE.AND P0, PT, R2, RZ, PT ;  /* 0x000000ff0200720c */ /* 0x004fc80003f05270 */
[----:B------:R-:W-:Y:S01]  /*18e0*/  FSEL R5, RZ, 1.875, !P0 ;  /* 0x3ff00000ff057808 */ /* 0x000fe20004000000 */
[----:B------:R-:W-:Y:S08]  /*18f0*/  BRA `(.L_x_7022) ;  /* 0x0000000800707947 */ /* 0x000ff00003800000 */
.L_x_7031:
[----:B------:R0:W5:Y:S01]  /*1900*/  LDG.E.64 R4, desc[UR36][R2.64] ;  /* 0x0000002402047981 */ /* 0x000162000c1e1b00 */
[----:B------:R-:W-:Y:S05]  /*1910*/  BRA `(.L_x_7022) ;  /* 0x0000000800687947 */ /* 0x000fea0003800000 */
.L_x_7030:
        /* <DEDUP_REMOVED lines=23> */
[----:B------:R-:W-:-:S05]  /*1a90*/  LOP3.LUT R5, R5, 0x80000000, R0, 0xf8, !PT ;  /* 0x8000000005057812 */ /* 0x000fca00078ef800 */
[----:B------:R-:W-:-:S06]  /*1aa0*/  FMUL.FTZ R5, R5, 1 ;  /* 0x3f80000005057820 */ /* 0x000fcc0000410000 */
[----:B------:R-:W0:Y:S01]  /*1ab0*/  F2F.F64.F32 R4, R5 ;  /* 0x0000000500047310 */ /* 0x000e220000201800 */
[----:B------:R-:W-:Y:S05]  /*1ac0*/  BRA `(.L_x_7022) ;  /* 0x0000000400fc7947 */ /* 0x000fea0003800000 */
.L_x_7033:
[----:B------:R-:W2:Y:S02]  /*1ad0*/  LDG.E.U8 R2, desc[UR36][R2.64] ;  /* 0x0000002402027981 */ /* 0x000ea4000c1e1100 */
[C---:B--2---:R-:W-:Y:S01]  /*1ae0*/  IMAD.SHL.U32 R4, R2.reuse, 0x2000000, RZ ;  /* 0x0200000002047824 */ /* 0x044fe200078e00ff */
[----:B------:R-:W-:-:S04]  /*1af0*/  SHF.L.U32 R5, R2, 0x8, RZ ;  /* 0x0000000802057819 */ /* 0x000fc800000006ff */
        /* <DEDUP_REMOVED lines=8> */
[----:B------:R-:W-:-:S04]  /*1b80*/  FMUL.FTZ R0, R0, 1 ;  /* 0x3f80000000007820 */ /* 0x000fc80000410000 */
[----:B------:R0:W1:Y:S01]  /*1b90*/  F2F.F64.F32 R4, R0 ;  /* 0x0000000000047310 */ /* 0x0000620000201800 */
[----:B------:R-:W-:Y:S05]  /*1ba0*/  BRA `(.L_x_7022) ;  /* 0x0000000400c47947 */ /* 0x000fea0003800000 */
.L_x_7032:
[----:B------:R-:W2:Y:S02]  /*1bb0*/  LDG.E.U16 R0, desc[UR36][R2.64] ;  /* 0x0000002402007981 */ /* 0x000ea4000c1e1500 */
[----:B--2---:R-:W-:-:S04]  /*1bc0*/  IMAD.U32 R0, R0, 0x10000, RZ ;  /* 0x0001000000007824 */ /* 0x004fc800078e00ff */
[----:B------:R-:W-:-:S04]  /*1bd0*/  FMUL.FTZ R0, R0, 1 ;  /* 0x3f80000000007820 */ /* 0x000fc80000410000 */
[----:B------:R0:W1:Y:S01]  /*1be0*/  F2F.F64.F32 R4, R0 ;  /* 0x0000000000047310 */ /* 0x0000620000201800 */
[----:B------:R-:W-:Y:S05]  /*1bf0*/  BRA `(.L_x_7022) ;  /* 0x0000000400b07947 */ /* 0x000fea0003800000 */
.L_x_7029:
        /* <DEDUP_REMOVED lines=9> */
[----:B--2---:R0:W1:Y:S01]  /*1c90*/  I2F.F64.U16 R4, R2 ;  /* 0x0000000200047312 */ /* 0x0040620000101800 */
[----:B------:R-:W-:Y:S05]  /*1ca0*/  BRA `(.L_x_7022) ;  /* 0x0000000400847947 */ /* 0x000fea0003800000 */
.L_x_7036:
[----:B------:R-:W2:Y:S01]  /*1cb0*/  LDG.E.U8 R3, desc[UR36][R2.64] ;  /* 0x0000002402037981 */ /* 0x000ea2000c1e1100 */
[----:B------:R-:W-:Y:S02]  /*1cc0*/  CS2R R4, SRZ ;  /* 0x0000000000047805 */ /* 0x000fe4000001ff00 */
[----:B--2---:R-:W-:-:S13]  /*1cd0*/  ISETP.NE.AND P0, PT, R3, RZ, PT ;  /* 0x000000ff0300720c */ /* 0x004fda0003f05270 */
[----:B------:R-:W-:Y:S05]  /*1ce0*/  @!P0 BRA `(.L_x_7022) ;  /* 0x0000000400748947 */ /* 0x000fea0003800000 */
[----:B------:R-:W-:-:S13]  /*1cf0*/  ISETP.NE.AND P0, PT, R3, 0x80, PT ;  /* 0x000000800300780c */ /* 0x000fda0003f05270 */
[----:B------:R-:W-:Y:S01]  /*1d00*/  @!P0 IMAD.MOV.U32 R4, RZ, RZ, 0x20000000 ;  /* 0x20000000ff048424 */ /* 0x000fe200078e00ff */
        /* <DEDUP_REMOVED lines=15> */
.L_x_7038:
[----:B------:R-:W-:Y:S05]  /*1e00*/  BSYNC.RECONVERGENT B0 ;  /* 0x0000000000007941 */ /* 0x000fea0003800200 */
.L_x_7037:
[----:B------:R-:W-:Y:S02]  /*1e10*/  SHF.L.U32 R0, R0, 0x14, RZ ;  /* 0x0000001400007819 */ /* 0x000fe400000006ff */
[----:B------:R-:W-:-:S04]  /*1e20*/  LEA R2, R2, 0x3b800000, 0x17 ;  /* 0x3b80000002027811 */ /* 0x000fc800078eb8ff */
[----:B------:R-:W-:-:S05]  /*1e30*/  LOP3.LUT R0, R2, R0, R7, 0xfe, !PT ;  /* 0x0000000002007212 */ /* 0x000fca00078efe07 */
[----:B------:R-:W-:-:S04]  /*1e40*/  FMUL.FTZ R0, R0, 1 ;  /* 0x3f80000000007820 */ /* 0x000fc80000410000 */
[----:B------:R0:W1:Y:S01]  /*1e50*/  F2F.F64.F32 R4, R0 ;  /* 0x0000000000047310 */ /* 0x0000620000201800 */
[----:B------:R-:W-:Y:S05]  /*1e60*/  BRA `(.L_x_7022) ;  /* 0x0000000400147947 */ /* 0x000fea0003800000 */
.L_x_7035:
[----:B------:R-:W2:Y:S01]  /*1e70*/  LDG.E.U8 R3, desc[UR36][R2.64] ;  /* 0x0000002402037981 */ /* 0x000ea2000c1e1100 */
[----:B------:R-:W-:Y:S02]  /*1e80*/  CS2R R4, SRZ ;  /* 0x0000000000047805 */ /* 0x000fe4000001ff00 */
[----:B--2---:R-:W-:-:S13]  /*1e90*/  ISETP.NE.AND P0, PT, R3, RZ, PT ;  /* 0x000000ff0300720c */ /* 0x004fda0003f05270 */
[----:B------:R-:W-:Y:S05]  /*1ea0*/  @!P0 BRA `(.L_x_7022) ;  /* 0x0000000400048947 */ /* 0x000fea0003800000 */
[----:B------:R-:W-:-:S13]  /*1eb0*/  ISETP.NE.AND P0, PT, R3, 0x80, PT ;  /* 0x000000800300780c */ /* 0x000fda0003f05270 */
[----:B------:R-:W-:Y:S02]  /*1ec0*/  @!P0 IMAD.MOV.U32 R4, RZ, RZ, 0x20000000 ;  /* 0x20000000ff048424 */ /* 0x000fe400078e00ff */
        /* <DEDUP_REMOVED lines=15> */
.L_x_7040:
[----:B------:R-:W-:Y:S05]  /*1fc0*/  BSYNC.RECONVERGENT B0 ;  /* 0x0000000000007941 */ /* 0x000fea0003800200 */
.L_x_7039:
[----:B------:R-:W-:Y:S01]  /*1fd0*/  IMAD.SHL.U32 R0, R0, 0x200000, RZ ;  /* 0x0020000000007824 */ /* 0x000fe200078e00ff */
[----:B------:R-:W-:-:S04]  /*1fe0*/  LEA R2, R2, 0x37800000, 0x17 ;  /* 0x3780000002027811 */ /* 0x000fc800078eb8ff */
[----:B------:R-:W-:-:S05]  /*1ff0*/  LOP3.LUT R0, R2, R0, R7, 0xfe, !PT ;  /* 0x0000000002007212 */ /* 0x000fca00078efe07 */
[----:B------:R-:W-:-:S04]  /*2000*/  FMUL.FTZ R0, R0, 1 ;  /* 0x3f80000000007820 */ /* 0x000fc80000410000 */
[----:B------:R0:W1:Y:S01]  /*2010*/  F2F.F64.F32 R4, R0 ;  /* 0x0000000000047310 */ /* 0x0000620000201800 */
[----:B------:R-:W-:Y:S05]  /*2020*/  BRA `(.L_x_7022) ;  /* 0x0000000000a47947 */ /* 0x000fea0003800000 */
.L_x_7034:
[----:B------:R-:W-:-:S09]  /*2030*/  UISETP.NE.AND UP0, UPT, UR4, 0x1c, UPT ;  /* 0x0000001c0400788c */ /* 0x000fd2000bf05270 */
[----:B------:R-:W-:Y:S05]  /*2040*/  BRA.U !UP0, `(.L_x_7041) ;  /* 0x0000000108947547 */ /* 0x000fea000b800000 */
[----:B------:R-:W-:-:S09]  /*2050*/  UISETP.NE.AND UP0, UPT, UR4, 0x1d, UPT ;  /* 0x0000001d0400788c */ /* 0x000fd2000bf05270 */
[----:B------:R-:W-:Y:S05]  /*2060*/  BRA.U !UP0, `(.L_x_7042) ;  /* 0x0000000108807547 */ /* 0x000fea000b800000 */
[----:B------:R-:W-:-:S09]  /*2070*/  UISETP.NE.AND UP0, UPT, UR4, 0x2c, UPT ;  /* 0x0000002c0400788c */ /* 0x000fd2000bf05270 */
[----:B------:R-:W-:Y:S05]  /*2080*/  BRA.U !UP0, `(.L_x_7043) ;  /* 0x0000000108487547 */ /* 0x000fea000b800000 */
.L_x_7021:
        /* <DEDUP_REMOVED lines=16> */
.L_x_7044:
[----:B------:R-:W-:Y:S01]  /*2190*/  CS2R R4, SRZ ;  /* 0x0000000000047805 */ /* 0x000fe2000001ff00 */
[----:B------:R-:W-:Y:S06]  /*21a0*/  BRA `(.L_x_7022) ;  /* 0x0000000000447947 */ /* 0x000fec0003800000 */
.L_x_7043:
[----:B------:R-:W2:Y:S01]  /*21b0*/  LDG.E.U8 R0, desc[UR36][R2.64] ;  /* 0x0000002402007981 */ /* 0x000ea2000c1e1100 */
[----:B------:R-:W-:Y:S01]  /*21c0*/  MOV R4, 0x0 ;  /* 0x0000000000047802 */ /* 0x000fe20000000f00 */
[----:B------:R-:W-:Y:S01]  /*21d0*/  IMAD.MOV.U32 R5, RZ, RZ, 0x38000000 ;  /* 0x38000000ff057424 */ /* 0x000fe200078e00ff */
[----:B--2---:R-:W-:-:S13]  /*21e0*/  ISETP.NE.AND P0, PT, R0, RZ, PT ;  /* 0x000000ff0000720c */ /* 0x004fda0003f05270 */
[----:B------:R-:W-:Y:S05]  /*21f0*/  @!P0 BRA `(.L_x_7022) ;  /* 0x0000000000308947 */ /* 0x000fea0003800000 */
[----:B------:R-:W-:-:S13]  /*2200*/  ISETP.NE.AND P0, PT, R0, 0xff, PT ;  /* 0x000000ff0000780c */ /* 0x000fda0003f05270 */
[----:B------:R-:W-:Y:S01]  /*2210*/  @P0 IMAD.SHL.U32 R0, R0, 0x800000, RZ ;  /* 0x0080000000000824 */ /* 0x000fe200078e00ff */
[----:B------:R-:W-:Y:S01]  /*2220*/  @!P0 MOV R4, 0x20000000 ;  /* 0x2000000000048802 */ /* 0x000fe20000000f00 */
[----:B------:R-:W-:Y:S02]  /*2230*/  @!P0 IMAD.MOV.U32 R5, RZ, RZ, 0x7ff80000 ;  /* 0x7ff80000ff058424 */ /* 0x000fe400078e00ff */
[----:B------:R-:W-:-:S04]  /*2240*/  @P0 FMUL.FTZ R0, R0, 1 ;  /* 0x3f80000000000820 */ /* 0x000fc80000410000 */
[----:B------:R2:W3:Y:S01]  /*2250*/  @P0 F2F.F64.F32 R4, R0 ;  /* 0x0000000000040310 */ /* 0x0004e20000201800 */
[----:B------:R-:W-:Y:S05]  /*2260*/  BRA `(.L_x_7022) ;  /* 0x0000000000147947 */ /* 0x000fea0003800000 */
.L_x_7042:
[----:B------:R-:W2:Y:S02]  /*2270*/  LDG.E.64 R4, desc[UR36][R2.64] ;  /* 0x0000002402047981 */ /* 0x000ea4000c1e1b00 */
[----:B--2---:R-:W4:Y:S01]  /*2280*/  I2F.F64.U64 R4, R4 ;  /* 0x0000000400047312 */ /* 0x004f220000301800 */
[----:B------:R-:W-:Y:S05]  /*2290*/  BRA `(.L_x_7022) ;  /* 0x0000000000087947 */ /* 0x000fea0003800000 */
.L_x_7041:
[----:B------:R-:W2:Y:S02]  /*22a0*/  LDG.E R2, desc[UR36][R2.64] ;  /* 0x0000002402027981 */ /* 0x000ea4000c1e1900 */
[----:B--2---:R0:W1:Y:S02]  /*22b0*/  I2F.F64.U32 R4, R2 ;  /* 0x0000000200047312 */ /* 0x0040640000201800 */
.L_x_7022:
[----:B------:R-:W-:Y:S05]  /*22c0*/  BSYNC.RECONVERGENT B6 ;  /* 0x0000000000067941 */ /* 0x000fea0003800200 */
.L_x_7016:
[C---:B01-345:R-:W-:Y:S01]  /*22d0*/  DSETP.GT.AND P0, PT, R4.reuse, RZ, PT ;  /* 0x000000ff0400722a */ /* 0x07bfe20003f04000 */
[----:B------:R-:W0:Y:S01]  /*22e0*/  LDCU.64 UR6, c[0x0][0x580] ;  /* 0x0000b000ff0677ac */ /* 0x000e220008000a00 */
[----:B------:R-:W-:Y:S01]  /*22f0*/  DSETP.GEU.AND P1, PT, R4, RZ, PT ;  /* 0x000000ff0400722a */ /* 0x000fe20003f2e000 */
[----:B--2---:R-:W-:Y:S01]  /*2300*/  IMAD.MOV.U32 R0, RZ, RZ, RZ ;  /* 0x000000ffff007224 */ /* 0x004fe200078e00ff */
[----:B------:R-:W-:Y:S02]  /*2310*/  UPRMT UR4, UR42, 0x9910, URZ ;  /* 0x000099102a047896 */ /* 0x000fe400080000ff */
[----:B------:R-:W-:Y:S02]  /*2320*/  SEL R2, RZ, 0x1, !P0 ;  /* 0x00000001ff027807 */ /* 0x000fe40004000000 */
[----:B------:R-:W-:-:S06]  /*2330*/  UISETP.GT.AND UP0, UPT, UR4, 0x9, UPT ;  /* 0x000000090400788c */ /* 0x000fcc000bf04270 */
[----:B------:R-:W-:Y:S02]  /*2340*/  @!P0 IADD3 R0, PT, PT, RZ, -0x1, RZ ;  /* 0xffffffffff008810 */ /* 0x000fe40007ffe0ff */
[----:B------:R-:W-:Y:S01]  /*2350*/  @P1 IMAD.MOV R0, RZ, RZ, R2 ;  /* 0x000000ffff001224 */ /* 0x000fe200078e0202 */
[----:B0-----:R-:W-:-:S03]  /*2360*/  IADD3 R2, P1, PT, R16, UR6, RZ ;  /* 0x0000000610027c10 */ /* 0x001fc6000ff3e0ff */
[----:B------:R0:W1:Y:S02]  /*2370*/  I2F.F64 R8, R0 ;  /* 0x0000000000087312 */ /* 0x0000640000201c00 */
        /* <DEDUP_REMOVED lines=10> */
[----:B-1----:R-:W1:Y:S02]  /*2420*/  F2I.F64.TRUNC R9, R8 ;  /* 0x0000000800097311 */ /* 0x002e64000030d100 */
[----:B-1----:R1:W-:Y:S01]  /*2430*/  STG.E.U8 desc[UR36][R2.64], R9 ;  /* 0x0000000902007986 */ /* 0x0023e2000c101124 */
[----:B------:R-:W-:Y:S05]  /*2440*/  BRA `(.L_x_7050) ;  /* 0x0000000c00507947 */ /* 0x000fea0003800000 */
.L_x_7048:
[----:B-1----:R-:W1:Y:S02]  /*2450*/  F2I.S64.F64.TRUNC R4, R8 ;  /* 0x0000000800047311 */ /* 0x002e64000030d900 */
[----:B-1----:R1:W-:Y:S01]  /*2460*/  STG.E.U8 desc[UR36][R2.64], R4 ;  /* 0x0000000402007986 */ /* 0x0023e2000c101124 */
[----:B------:R-:W-:Y:S05]  /*2470*/  BRA `(.L_x_7050) ;  /* 0x0000000c00447947 */ /* 0x000fea0003800000 */
.L_x_7047:
[----:B------:R-:W-:-:S09]  /*2480*/  UISETP.NE.AND UP0, UPT, UR4, 0x2, UPT ;  /* 0x000000020400788c */ /* 0x000fd2000bf05270 */
[----:B------:R-:W-:Y:S05]  /*2490*/  BRA.U !UP0, `(.L_x_7051) ;  /* 0x0000000108287547 */ /* 0x000fea000b800000 */
[----:B------:R-:W-:-:S09]  /*24a0*/  UISETP.NE.AND UP0, UPT, UR4, 0x3, UPT ;  /* 0x000000030400788c */ /* 0x000fd2000bf05270 */
[----:B------:R-:W-:Y:S05]  /*24b0*/  BRA.U !UP0, `(.L_x_7052) ;  /* 0x0000000108147547 */ /* 0x000fea000b800000 */
[----:B------:R-:W-:-:S09]  /*24c0*/  UISETP.NE.AND UP0, UPT, UR4, 0x4, UPT ;  /* 0x000000040400788c */ /* 0x000fd2000bf05270 */
[----:B------:R-:W-:Y:S05]  /*24d0*/  BRA.U UP0, `(.L_x_7049) ;  /* 0x0000000900947547 */ /* 0x000fea000b800000 */
[----:B-1----:R-:W1:Y:S02]  /*24e0*/  F2I.S64.F64.TRUNC R8, R8 ;  /* 0x0000000800087311 */ /* 0x002e64000030d900 */
[----:B-1----:R1:W-:Y:S01]  /*24f0*/  STG.E.64 desc[UR36][R2.64], R8 ;  /* 0x0000000802007986 */ /* 0x0023e2000c101b24 */
[----:B------:R-:W-:Y:S05]  /*2500*/  BRA `(.L_x_7050) ;  /* 0x0000000c00207947 */ /* 0x000fea0003800000 */
.L_x_7052:
[----:B-1----:R-:W1:Y:S02]  /*2510*/  F2I.F64.TRUNC R9, R8 ;  /* 0x0000000800097311 */ /* 0x002e64000030d100 */
[----:B-1----:R1:W-:Y:S01]  /*2520*/  STG.E desc[UR36][R2.64], R9 ;  /* 0x0000000902007986 */ /* 0x0023e2000c101924 */
[----:B------:R-:W-:Y:S05]  /*2530*/  BRA `(.L_x_7050) ;  /* 0x0000000c00147947 */ /* 0x000fea0003800000 */
.L_x_7051:
[----:B-1----:R-:W1:Y:S02]  /*2540*/  F2I.F64.TRUNC R9, R8 ;  /* 0x0000000800097311 */ /* 0x002e64000030d100 */
[----:B-1----:R1:W-:Y:S01]  /*2550*/  STG.E.U16 desc[UR36][R2.64], R9 ;  /* 0x0000000902007986 */ /* 0x0023e2000c101524 */
[----:B------:R-:W-:Y:S05]  /*2560*/  BRA `(.L_x_7050) ;  /* 0x0000000c00087947 */ /* 0x000fea0003800000 */
.L_x_7046:
[----:B------:R-:W-:-:S09]  /*2570*/  UISETP.GT.AND UP0, UPT, UR4, 0x6, UPT ;  /* 0x000000060400788c */ /* 0x000fd2000bf04270 */
[----:B------:R-:W-:Y:S05]  /*2580*/  BRA.U UP0, `(.L_x_7053) ;  /* 0x00000001002c7547 */ /* 0x000fea000b800000 */
[----:B------:R-:W-:-:S09]  /*2590*/  UISETP.NE.AND UP0, UPT, UR4, 0x5, UPT ;  /* 0x000000050400788c */ /* 0x000fd2000bf05270 */
[----:B------:R-:W-:Y:S05]  /*25a0*/  BRA.U !UP0, `(.L_x_7054) ;  /* 0x0000000108147547 */ /* 0x000fea000b800000 */
[----:B------:R-:W-:-:S09]  /*25b0*/  UISETP.NE.AND UP0, UPT, UR4, 0x6, UPT ;  /* 0x000000060400788c */ /* 0x000fd2000bf05270 */
[----:B------:R-:W-:Y:S05]  /*25c0*/  BRA.U UP0, `(.L_x_7049) ;  /* 0x0000000900587547 */ /* 0x000fea000b800000 */
[----:B------:R-:W-:-:S05]  /*25d0*/  I2FP.F32.S32 R5, R0 ;  /* 0x0000000000057245 */ /* 0x000fca0000201400 */
[----:B------:R2:W-:Y:S01]  /*25e0*/  STG.E desc[UR36][R2.64], R5 ;  /* 0x0000000502007986 */ /* 0x0005e2000c101924 */
[----:B------:R-:W-:Y:S05]  /*25f0*/  BRA `(.L_x_7050) ;  /* 0x0000000800e47947 */ /* 0x000fea0003800000 */
.L_x_7054:
[----:B0-----:R-:W-:-:S04]  /*2600*/  I2FP.F32.S32 R0, R0 ;  /* 0x0000000000007245 */ /* 0x001fc80000201400 */
[----:B------:R-:W-:-:S05]  /*2610*/  F2FP.F16.F32.PACK_AB R0, RZ, R0 ;  /* 0x00000000ff00723e */ /* 0x000fca00000000ff */
[----:B------:R0:W-:Y:S01]  /*2620*/  STG.E.U16 desc[UR36][R2.64], R0 ;  /* 0x0000000002007986 */ /* 0x0001e2000c101524 */
[----:B------:R-:W-:Y:S05]  /*2630*/  BRA `(.L_x_7050) ;  /* 0x0000000800d47947 */ /* 0x000fea0003800000 */
.L_x_7053:
[----:B------:R-:W-:-:S09]  /*2640*/  UISETP.NE.AND UP0, UPT, UR4, 0x7, UPT ;  /* 0x000000070400788c */ /* 0x000fd2000bf05270 */
[----:B------:R-:W-:Y:S05]  /*2650*/  BRA.U !UP0, `(.L_x_7055) ;  /* 0x0000000108347547 */ /* 0x000fea000b800000 */
[----:B------:R-:W-:-:S09]  /*2660*/  UISETP.NE.AND UP0, UPT, UR4, 0x8, UPT ;  /* 0x000000080400788c */ /* 0x000fd2000bf05270 */
[----:B------:R-:W-:Y:S05]  /*2670*/  BRA.U !UP0, `(.L_x_7056) ;  /* 0x0000000108187547 */ /* 0x000fea000b800000 */
[----:B------:R-:W-:-:S09]  /*2680*/  UISETP.NE.AND UP0, UPT, UR4, 0x9, UPT ;  /* 0x000000090400788c */ /* 0x000fd2000bf05270 */
[----:B------:R-:W-:Y:S05]  /*2690*/  BRA.U UP0, `(.L_x_7049) ;  /* 0x0000000900247547 */ /* 0x000fea000b800000 */
[----:B------:R-:W-:Y:S02]  /*26a0*/  I2FP.F32.S32 R4, R0 ;  /* 0x0000000000047245 */ /* 0x000fe40000201400 */
[----:B------:R-:W-:-:S05]  /*26b0*/  MOV R5, RZ ;  /* 0x000000ff00057202 */ /* 0x000fca0000000f00 */
[----:B------:R2:W-:Y:S01]  /*26c0*/  STG.E.64 desc[UR36][R2.64], R4 ;  /* 0x0000000402007986 */ /* 0x0005e2000c101b24 */
[----:B------:R-:W-:Y:S05]  /*26d0*/  BRA `(.L_x_7050) ;  /* 0x0000000800ac7947 */ /* 0x000fea0003800000 */
.L_x_7056:
[----:B0-----:R-:W-:-:S04]  /*26e0*/  I2FP.F32.S32 R0, R0 ;  /* 0x0000000000007245 */ /* 0x001fc80000201400 */
[----:B------:R-:W-:-:S04]  /*26f0*/  F2FP.F16.F32.PACK_AB R5, RZ, R0 ;  /* 0x00000000ff05723e */ /* 0x000fc800000000ff */
[----:B------:R-:W-:-:S05]  /*2700*/  PRMT R5, R5, 0x5410, RZ ;  /* 0x0000541005057816 */ /* 0x000fca00000000ff */
[----:B------:R0:W-:Y:S01]  /*2710*/  STG.E desc[UR36][R2.64], R5 ;  /* 0x0000000502007986 */ /* 0x0001e2000c101924 */
[----:B------:R-:W-:Y:S05]  /*2720*/  BRA `(.L_x_7050) ;  /* 0x0000000800987947 */ /* 0x000fea0003800000 */
.L_x_7055:
[----:B-1----:R1:W-:Y:S01]  /*2730*/  STG.E.64 desc[UR36][R2.64], R8 ;  /* 0x0000000802007986 */ /* 0x0023e2000c101b24 */
[----:B------:R-:W-:Y:S05]  /*2740*/  BRA `(.L_x_7050) ;  /* 0x0000000800907947 */ /* 0x000fea0003800000 */
.L_x_7045:
        /* <DEDUP_REMOVED lines=8> */
[----:B------:R-:W-:-:S06]  /*27d0*/  DSETP.LT.XOR P0, PT, R4, RZ, P0 ;  /* 0x000000ff0400722a */ /* 0x000fcc0000701800 */
[----:B------:R-:W-:-:S05]  /*27e0*/  SEL R5, RZ, 0x1, !P0 ;  /* 0x00000001ff057807 */ /* 0x000fca0004000000 */
[----:B------:R2:W-:Y:S01]  /*27f0*/  STG.E.U8 desc[UR36][R2.64], R5 ;  /* 0x0000000502007986 */ /* 0x0005e2000c101124 */
[----:B------:R-:W-:Y:S05]  /*2800*/  BRA `(.L_x_7050) ;  /* 0x0000000800607947 */ /* 0x000fea0003800000 */
.L_x_7059:
[----:B------:R-:W-:-:S05]  /*2810*/  CS2R R10, SRZ ;  /* 0x00000000000a7805 */ /* 0x000fca000001ff00 */
[----:B-1----:R1:W-:Y:S01]  /*2820*/  STG.E.128 desc[UR36][R2.64], R8 ;  /* 0x0000000802007986 */ /* 0x0023e2000c101d24 */
[----:B------:R-:W-:Y:S05]  /*2830*/  BRA `(.L_x_7050) ;  /* 0x0000000800547947 */ /* 0x000fea0003800000 */
.L_x_7058:
[----:B------:R-:W-:-:S09]  /*2840*/  UISETP.NE.AND UP0, UPT, UR4, 0xf, UPT ;  /* 0x0000000f0400788c */ /* 0x000fd2000bf05270 */
[----:B------:R-:W-:Y:S05]  /*2850*/  BRA.U !UP0, `(.L_x_7060) ;  /* 0x0000000108a07547 */ /* 0x000fea000b800000 */
[----:B------:R-:W-:-:S09]  /*2860*/  UISETP.NE.AND UP0, UPT, UR4, 0x17, UPT ;  /* 0x000000170400788c */ /* 0x000fd2000bf05270 */
[----:B------:R-:W-:Y:S05]  /*2870*/  BRA.U !UP0, `(.L_x_7061) ;  /* 0x00000001084c7547 */ /* 0x000fea000b800000 */
[----:B------:R-:W-:-:S09]  /*2880*/  UISETP.NE.AND UP0, UPT, UR4, 0x18, UPT ;  /* 0x000000180400788c */ /* 0x000fd2000bf05270 */
[----:B------:R-:W-:Y:S05]  /*2890*/  BRA.U UP0, `(.L_x_7049) ;  /* 0x0000000500a47547 */ /* 0x000fea000b800000 */
[----:B------:R-:W-:Y:S01]  /*28a0*/  I2FP.F32.S32 R7, R0 ;  /* 0x0000000000077245 */ /* 0x000fe20000201400 */
[----:B------:R-:W-:Y:S01]  /*28b0*/  BSSY.RECONVERGENT B0, `(.L_x_7062) ;  /* 0x000000c000007945 */ /* 0x000fe20003800200 */
[----:B0-----:R-:W-:Y:S02]  /*28c0*/  IMAD.MOV.U32 R0, RZ, RZ, 0x7f ;  /* 0x0000007fff007424 */ /* 0x001fe400078e00ff */
        /* <DEDUP_REMOVED lines=10> */
.L_x_7063:
[----:B------:R-:W-:Y:S05]  /*2970*/  BSYNC.RECONVERGENT B0 ;  /* 0x0000000000007941 */ /* 0x000fea0003800200 */
.L_x_7062:
[----:B------:R-:W-:-:S05]  /*2980*/  LOP3.LUT R5, R0, 0x80, R5, 0xf8, !PT ;  /* 0x0000008000057812 */ /* 0x000fca00078ef805 */
[----:B------:R0:W-:Y:S01]  /*2990*/  STG.E.U8 desc[UR36][R2.64], R5 ;  /* 0x0000000502007986 */ /* 0x0001e2000c101124 */
[----:B------:R-:W-:Y:S05]  /*29a0*/  BRA `(.L_x_7050) ;  /* 0x0000000400f87947 */ /* 0x000fea0003800000 */
.L_x_7061:
[----:B------:R-:W-:Y:S01]  /*29b0*/  I2FP.F32.S32 R7, R0 ;  /* 0x0000000000077245 */ /* 0x000fe20000201400 */
[----:B------:R-:W-:Y:S03]  /*29c0*/  BSSY.RECONVERGENT B0, `(.L_x_7064) ;  /* 0x000000e000007945 */ /* 0x000fe60003800200 */
        /* <DEDUP_REMOVED lines=13> */
.L_x_7065:
[----:B------:R-:W-:Y:S05]  /*2aa0*/  BSYNC.RECONVERGENT B0 ;  /* 0x0000000000007941 */ /* 0x000fea0003800200 */
.L_x_7064:
[----:B------:R-:W-:-:S05]  /*2ab0*/  LOP3.LUT R5, R0, 0x80, R5, 0xf8, !PT ;  /* 0x0000008000057812 */ /* 0x000fca00078ef805 */
[----:B------:R0:W-:Y:S01]  /*2ac0*/  STG.E.U8 desc[UR36][R2.64], R5 ;  /* 0x0000000502007986 */ /* 0x0001e2000c101124 */
[----:B------:R-:W-:Y:S05]  /*2ad0*/  BRA `(.L_x_7050) ;  /* 0x0000000400ac7947 */ /* 0x000fea0003800000 */
.L_x_7060:
[----:B0-----:R-:W-:-:S04]  /*2ae0*/  I2FP.F32.S32 R0, R0 ;  /* 0x0000000000007245 */ /* 0x001fc80000201400 */
[----:B------:R-:W-:-:S05]  /*2af0*/  F2FP.BF16.F32.PACK_AB R0, RZ, R0 ;  /* 0x00000000ff00723e */ /* 0x000fca00000010ff */
[----:B------:R0:W-:Y:S01]  /*2b00*/  STG.E.U16 desc[UR36][R2.64], R0 ;  /* 0x0000000002007986 */ /* 0x0001e2000c101524 */
[----:B------:R-:W-:Y:S05]  /*2b10*/  BRA `(.L_x_7050) ;  /* 0x00000004009c7947 */ /* 0x000fea0003800000 */
.L_x_7057:
        /* <DEDUP_REMOVED lines=8> */
[----:B-1----:R-:W1:Y:S02]  /*2ba0*/  F2I.U32.F64.TRUNC R9, R8 ;  /* 0x0000000800097311 */ /* 0x002e64000030d000 */
[----:B-1----:R1:W-:Y:S01]  /*2bb0*/  STG.E.U16 desc[UR36][R2.64], R9 ;  /* 0x0000000902007986 */ /* 0x0023e2000c101524 */
[----:B------:R-:W-:Y:S05]  /*2bc0*/  BRA `(.L_x_7050) ;  /* 0x0000000400707947 */ /* 0x000fea0003800000 */
.L_x_7068:
[----:B------:R-:W-:Y:S01]  /*2bd0*/  I2FP.F32.S32 R5, R0 ;  /* 0x0000000000057245 */ /* 0x000fe20000201400 */
[----:B------:R-:W-:Y:S01]  /*2be0*/  BSSY.RECONVERGENT B0, `(.L_x_7069) ;  /* 0x0000014000007945 */ /* 0x000fe20003800200 */
[----:B0-----:R-:W-:Y:S02]  /*2bf0*/  MOV R0, 0x80 ;  /* 0x0000008000007802 */ /* 0x001fe40000000f00 */
        /* <DEDUP_REMOVED lines=10> */
.L_x_7071:
[----:B------:R-:W-:-:S04]  /*2ca0*/  SHF.R.U32.HI R0, RZ, 0x14, R5 ;  /* 0x00000014ff007819 */ /* 0x000fc80000011605 */
[----:B------:R-:W-:-:S04]  /*2cb0*/  LOP3.LUT R0, R0, 0x1, RZ, 0xc0, !PT ;  /* 0x0000000100007812 */ /* 0x000fc800078ec0ff */
[----:B------:R-:W-:-:S04]  /*2cc0*/  IADD3 R0, PT, PT, R5, 0x487ffff, R0 ;  /* 0x0487ffff05007810 */ /* 0x000fc80007ffe000 */
[----:B------:R-:W-:-:S04]  /*2cd0*/  SHF.R.U32.HI R0, RZ, 0x14, R0 ;  /* 0x00000014ff007819 */ /* 0x000fc80000011600 */
[----:B------:R-:W-:-:S07]  /*2ce0*/  LOP3.LUT R4, R0, 0xff, RZ, 0xc0, !PT ;  /* 0x000000ff00047812 */ /* 0x000fce00078ec0ff */
.L_x_7072:
[----:B------:R-:W-:-:S04]  /*2cf0*/  SHF.R.U32.HI R5, RZ, 0x18, R5 ;  /* 0x00000018ff057819 */ /* 0x000fc80000011605 */
[----:B------:R-:W-:-:S04]  /*2d00*/  LOP3.LUT R4, R4, 0x80, R5, 0xf8, !PT ;  /* 0x0000008004047812 */ /* 0x000fc800078ef805 */
[----:B------:R-:W-:-:S07]  /*2d10*/  PRMT R0, R4, 0x7610, R0 ;  /* 0x0000761004007816 */ /* 0x000fce0000000000 */
.L_x_7070:
[----:B------:R-:W-:Y:S05]  /*2d20*/  BSYNC.RECONVERGENT B0 ;  /* 0x0000000000007941 */ /* 0x000fea0003800200 */
.L_x_7069:
[----:B------:R0:W-:Y:S01]  /*2d30*/  STG.E.U8 desc[UR36][R2.64], R0 ;  /* 0x0000000002007986 */ /* 0x0001e2000c101124 */
[----:B------:R-:W-:Y:S05]  /*2d40*/  BRA `(.L_x_7050) ;  /* 0x0000000400107947 */ /* 0x000fea0003800000 */
.L_x_7067:
[----:B------:R-:W-:Y:S01]  /*2d50*/  I2FP.F32.S32 R5, R0 ;  /* 0x0000000000057245 */ /* 0x000fe20000201400 */
        /* <DEDUP_REMOVED lines=12> */
.L_x_7075:
[----:B------:R-:W-:-:S04]  /*2e20*/  SHF.R.U32.HI R0, RZ, 0x15, R5 ;  /* 0x00000015ff007819 */ /* 0x000fc80000011605 */
[----:B------:R-:W-:-:S04]  /*2e30*/  LOP3.LUT R0, R0, 0x1, RZ, 0xc0, !PT ;  /* 0x0000000100007812 */ /* 0x000fc800078ec0ff */
[----:B------:R-:W-:-:S04]  /*2e40*/  IADD3 R0, PT, PT, R5, 0x88fffff, R0 ;  /* 0x088fffff05007810 */ /* 0x000fc80007ffe000 */
[----:B------:R-:W-:-:S04]  /*2e50*/  SHF.R.U32.HI R0, RZ, 0x15, R0 ;  /* 0x00000015ff007819 */ /* 0x000fc80000011600 */
[----:B------:R-:W-:-:S07]  /*2e60*/  LOP3.LUT R4, R0, 0xff, RZ, 0xc0, !PT ;  /* 0x000000ff00047812 */ /* 0x000fce00078ec0ff */
.L_x_7076:
[----:B------:R-:W-:-:S04]  /*2e70*/  SHF.R.U32.HI R5, RZ, 0x18, R5 ;  /* 0x00000018ff057819 */ /* 0x000fc80000011605 */
[----:B------:R-:W-:-:S04]  /*2e80*/  LOP3.LUT R4, R4, 0x80, R5, 0xf8, !PT ;  /* 0x0000008004047812 */ /* 0x000fc800078ef805 */
[----:B------:R-:W-:-:S07]  /*2e90*/  PRMT R0, R4, 0x7610, R0 ;  /* 0x0000761004007816 */ /* 0x000fce0000000000 */
.L_x_7074:
[----:B------:R-:W-:Y:S05]  /*2ea0*/  BSYNC.RECONVERGENT B0 ;  /* 0x0000000000007941 */ /* 0x000fea0003800200 */
.L_x_7073:
[----:B------:R4:W-:Y:S01]  /*2eb0*/  STG.E.U8 desc[UR36][R2.64], R0 ;  /* 0x0000000002007986 */ /* 0x0009e2000c101124 */
[----:B------:R-:W-:Y:S05]  /*2ec0*/  BRA `(.L_x_7050) ;  /* 0x0000000000b07947 */ /* 0x000fea0003800000 */
.L_x_7066:
[----:B------:R-:W-:-:S09]  /*2ed0*/  UISETP.NE.AND UP0, UPT, UR4, 0x1c, UPT ;  /* 0x0000001c0400788c */ /* 0x000fd2000bf05270 */
[----:B------:R-:W-:Y:S05]  /*2ee0*/  BRA.U !UP0, `(.L_x_7077) ;  /* 0x0000000108a07547 */ /* 0x000fea000b800000 */
[----:B------:R-:W-:-:S09]  /*2ef0*/  UISETP.NE.AND UP0, UPT, UR4, 0x1d, UPT ;  /* 0x0000001d0400788c */ /* 0x000fd2000bf05270 */
[----:B------:R-:W-:Y:S05]  /*2f00*/  BRA.U !UP0, `(.L_x_7078) ;  /* 0x00000001088c7547 */ /* 0x000fea000b800000 */
[----:B------:R-:W-:-:S09]  /*2f10*/  UISETP.NE.AND UP0, UPT, UR4, 0x2c, UPT ;  /* 0x0000002c0400788c */ /* 0x000fd2000bf05270 */
[----:B------:R-:W-:Y:S05]  /*2f20*/  BRA.U !UP0, `(.L_x_7079) ;  /* 0x0000000108447547 */ /* 0x000fea000b800000 */
.L_x_7049:
[----:B0-----:R-:W-:Y:S01]  /*2f30*/  MOV R0, 0x0 ;  /* 0x0000000000007802 */ /* 0x001fe20000000f00 */
[----:B------:R-:W0:Y:S01]  /*2f40*/  LDCU.64 UR6, c[0x4][0x198] ;  /* 0x01003300ff0677ac */ /* 0x000e220008000a00 */
[----:B------:R-:W-:Y:S02]  /*2f50*/  HFMA2 R12, -RZ, RZ, 0, 5.9604644775390625e-08 ;  /* 0x00000001ff0c7431 */ /* 0x000fe400000001ff */
[----:B-1----:R-:W-:Y:S01]  /*2f60*/  IMAD.MOV.U32 R8, RZ, RZ, 0x65 ;  /* 0x00000065ff087424 */ /* 0x002fe200078e00ff */
        /* <DEDUP_REMOVED lines=12> */
.L_x_7080:
[----:B------:R-:W-:Y:S05]  /*3030*/  BRA `(.L_x_7050) ;  /* 0x0000000000547947 */ /* 0x000fea0003800000 */
.L_x_7079:
[----:B------:R-:W-:-:S04]  /*3040*/  I2FP.F32.S32 R5, R0 ;  /* 0x0000000000057245 */ /* 0x000fc80000201400 */
        /* <DEDUP_REMOVED lines=15> */
.L_x_7078:
[----:B-1----:R-:W1:Y:S02]  /*3140*/  F2I.U64.F64.TRUNC R4, R8 ;  /* 0x0000000800047311 */ /* 0x002e64000030d800 */
[----:B-1----:R2:W-:Y:S01]  /*3150*/  STG.E.64 desc[UR36][R2.64], R4 ;  /* 0x0000000402007986 */ /* 0x0025e2000c101b24 */
[----:B------:R-:W-:Y:S05]  /*3160*/  BRA `(.L_x_7050) ;  /* 0x0000000000087947 */ /* 0x000fea0003800000 */
.L_x_7077:
[----:B-1----:R-:W1:Y:S02]  /*3170*/  F2I.U32.F64.TRUNC R9, R8 ;  /* 0x0000000800097311 */ /* 0x002e64000030d000 */
[----:B-1----:R1:W-:Y:S02]  /*3180*/  STG.E desc[UR36][R2.64], R9 ;  /* 0x0000000902007986 */ /* 0x0023e4000c101924 */
.L_x_7050:
[----:B------:R-:W-:-:S07]  /*3190*/  IADD3 R17, PT, PT, R17, 0x80, RZ ;  /* 0x0000008011117810 */ /* 0x000fce0007ffe0ff */
.L_x_7014:
[----:B------:R-:W-:Y:S05]  /*31a0*/  BSYNC.RECONVERGENT B7 ;  /* 0x0000000000077941 */ /* 0x000fea0003800200 */
.L_x_7013:
[----:B------:R-:W5:Y:S01]  /*31b0*/  LDCU UR4, c[0x0][0x380] ;  /* 0x00007000ff0477ac */ /* 0x000f620008000800 */
[----:B------:R-:W-:Y:S01]  /*31c0*/  BSSY.RECONVERGENT B7, `(.L_x_7081) ;  /* 0x000030c000077945 */ /* 0x000fe20003800200 */
[----:B-----5:R-:W-:-:S13]  /*31d0*/  ISETP.GE.AND P0, PT, R17, UR4, PT ;  /* 0x0000000411007c0c */ /* 0x020fda000bf06270 */
[----:B------:R-:W-:Y:S05]  /*31e0*/  @P0 BRA `(.L_x_7082) ;  /* 0x0000003000240947 */ /* 0x000fea0003800000 */
[----:B------:R-:W5:Y:S01]  /*31f0*/  LDCU UR4, c[0x0][0x388] ;  /* 0x00007100ff0477ac */ /* 0x000f620008000800 */
[----:B0---4-:R-:W-:Y:S02]  /*3200*/  IMAD.MOV.U32 R0, RZ, RZ, RZ ;  /* 0x000000ffff007224 */ /* 0x011fe400078e00ff */
[----:B------:R-:W-:Y:S01]  /*3210*/  IMAD.MOV.U32 R16, RZ, RZ, RZ ;  /* 0x000000ffff107224 */ /* 0x000fe200078e00ff */
[----:B-----5:R-:W-:-:S09]  /*3220*/  UISETP.NE.AND UP0, UPT, UR4, URZ, UPT ;  /* 0x000000ff0400728c */ /* 0x020fd2000bf05270 */
[----:B------:R-:W-:Y:S05]  /*3230*/  BRA.U !UP0, `(.L_x_7083) ;  /* 0x0000001108a87547 */ /* 0x000fea000b800000 */
[----:B------:R-:W1:Y:S01]  /*3240*/  LDCU.64 UR4, c[0x0][0x390] ;  /* 0x00007200ff0477ac */ /* 0x000e620008000a00 */
[----:B------:R-:W-:Y:S01]  /*3250*/  HFMA2 R16, -RZ, RZ, 0, 0 ;  /* 0x00000000ff107431 */ /* 0x000fe200000001ff */
[----:B------:R-:W0:Y:S01]  /*3260*/  LDCU UR6, c[0x0][0x38c] ;  /* 0x00007180ff0677ac */ /* 0x000e220008000800 */
[----:B------:R-:W4:Y:S01]  /*3270*/  LDCU.64 UR8, c[0x0][0x4b8] ;  /* 0x00009700ff0877ac */ /* 0x000f220008000a00 */
[----:B------:R-:W-:Y:S02]  /*3280*/  UISETP.NE.AND UP0, UPT, UR40, URZ, UPT ;  /* 0x000000ff2800728c */ /* 0x000fe4000bf05270 */
[----:B-123--:R-:W-:-:S05]  /*3290*/  IMAD.HI.U32 R2, R17, UR4, R16 ;  /* 0x0000000411027c27 */ /* 0x00efca000f8e0010 */
[----:B------:R-:W-:-:S05]  /*32a0*/  SHF.R.U32.HI R3, RZ, UR5, R2 ;  /* 0x00000005ff037c19 */ /* 0x000fca0008011602 */
[----:B------:R-:W-:-:S04]  /*32b0*/  IMAD.MOV R0, RZ, RZ, -R3 ;  /* 0x000000ffff007224 */ /* 0x000fc800078e0a03 */
[----:B0-----:R-:W-:-:S04]  /*32c0*/  IMAD R0, R0, UR6, R17 ;  /* 0x0000000600007c24 */ /* 0x001fc8000f8e0211 */
        /* <DEDUP_REMOVED lines=289> */
.L_x_7083:
[----:B------:R-:W1:Y:S01]  /*44e0*/  LDCU.64 UR6, c[0x0][0x588] ;  /* 0x0000b100ff0677ac */ /* 0x000e620008000a00 */
[----:B------:R-:W-:Y:S01]  /*44f0*/  BSSY.RECONVERGENT B6, `(.L_x_7084) ;  /* 0x00000ec000067945 */ /* 0x000fe20003800200 */
[----:B------:R-:W-:-:S04]  /*4500*/  UPRMT UR4, UR41, 0x9910, URZ ;  /* 0x0000991029047896 */ /* 0x000fc800080000ff */
[----:B------:R-:W-:Y:S01]  /*4510*/  UISETP.GT.AND UP0, UPT, UR4, 0x9, UPT ;  /* 0x000000090400788c */ /* 0x000fe2000bf04270 */
[----:B-123--:R-:W-:-:S05]  /*4520*/  IADD3 R2, P0, PT, R0, UR6, RZ ;  /* 0x0000000600027c10 */ /* 0x00efca000ff1e0ff */
        /* <DEDUP_REMOVED lines=13> */
.L_x_7088:
[----:B------:R-:W2:Y:S02]  /*4600*/  LDG.E.U8 R2, desc[UR36][R2.64] ;  /* 0x0000002402027981 */ /* 0x000ea4000c1e1100 */
[----:B--2---:R0:W1:Y:S01]  /*4610*/  I2F.F64.U16 R4, R2 ;  /* 0x0000000200047312 */ /* 0x0040620000101800 */
[----:B------:R-:W-:Y:S05]  /*4620*/  BRA `(.L_x_7090) ;  /* 0x0000000c00607947 */ /* 0x000fea0003800000 */
.L_x_7087:
        /* <DEDUP_REMOVED lines=9> */
.L_x_7092:
[----:B------:R-:W2:Y:S02]  /*46c0*/  LDG.E R2, desc[UR36][R2.64] ;  /* 0x0000002402027981 */ /* 0x000ea4000c1e1900 */
[----:B--2---:R0:W1:Y:S01]  /*46d0*/  I2F.F64 R4, R2 ;  /* 0x0000000200047312 */ /* 0x0040620000201c00 */
[----:B------:R-:W-:Y:S05]  /*46e0*/  BRA `(.L_x_7090) ;  /* 0x0000000c00307947 */ /* 0x000fea0003800000 */
.L_x_7091:
[----:B------:R-:W2:Y:S02]  /*46f0*/  LDG.E.U16 R2, desc[UR36][R2.64] ;  /* 0x0000002402027981 */ /* 0x000ea4000c1e1500 */
[----:B--2---:R0:W1:Y:S01]  /*4700*/  I2F.F64.S16 R4, R2 ;  /* 0x0000000200047312 */ /* 0x0040620000101c00 */
[----:B------:R-:W-:Y:S05]  /*4710*/  BRA `(.L_x_7090) ;  /* 0x0000000c00247947 */ /* 0x000fea0003800000 */
.L_x_7086:
        /* <DEDUP_REMOVED lines=10> */
.L_x_7094:
[----:B------:R-:W2:Y:S02]  /*47c0*/  LDG.E.U16 R0, desc[UR36][R2.64] ;  /* 0x0000002402007981 */ /* 0x000ea4000c1e1500 */
[----:B--2---:R-:W-:-:S05]  /*47d0*/  HADD2.F32 R0, -RZ, R0.H0_H0 ;  /* 0x20000000ff007230 */ /* 0x004fca0000004100 */
[----:B------:R-:W-:-:S04]  /*47e0*/  FMUL.FTZ R0, R0, 1 ;  /* 0x3f80000000007820 */ /* 0x000fc80000410000 */
[----:B------:R0:W1:Y:S01]  /*47f0*/  F2F.F64.F32 R4, R0 ;  /* 0x0000000000047310 */ /* 0x0000620000201800 */
[----:B------:R-:W-:Y:S05]  /*4800*/  BRA `(.L_x_7090) ;  /* 0x0000000800e87947 */ /* 0x000fea0003800000 */
.L_x_7093:
        /* <DEDUP_REMOVED lines=10> */
.L_x_7096:
[----:B------:R-:W2:Y:S02]  /*48b0*/  LDG.E.U16 R2, desc[UR36][R2.64] ;  /* 0x0000002402027981 */ /* 0x000ea4000c1e1500 */
[----:B--2---:R-:W-:-:S05]  /*48c0*/  HADD2.F32 R0, -RZ, R2.H0_H0 ;  /* 0x20000002ff007230 */ /* 0x004fca0000004100 */
[----:B------:R-:W-:-:S04]  /*48d0*/  FMUL.FTZ R0, R0, 1 ;  /* 0x3f80000000007820 */ /* 0x000fc80000410000 */
[----:B------:R0:W1:Y:S01]  /*48e0*/  F2F.F64.F32 R4, R0 ;  /* 0x0000000000047310 */ /* 0x0000620000201800 */
[----:B------:R-:W-:Y:S05]  /*48f0*/  BRA `(.L_x_7090) ;  /* 0x0000000800ac7947 */ /* 0x000fea0003800000 */
.L_x_7095:
[----:B------:R0:W5:Y:S01]  /*4900*/  LDG.E.64 R4, desc[UR36][R2.64] ;  /* 0x0000002402047981 */ /* 0x000162000c1e1b00 */
[----:B------:R-:W-:Y:S05]  /*4910*/  BRA `(.L_x_7090) ;  /* 0x0000000800a47947 */ /* 0x000fea0003800000 */
.L_x_7085:
        /* <DEDUP_REMOVED lines=13> */
.L_x_7099:
[----:B------:R0:W5:Y:S01]  /*49f0*/  LDG.E.64 R4, desc[UR36][R2.64] ;  /* 0x0000002402047981 */ /* 0x000162000c1e1b00 */
[----:B------:R-:W-:Y:S05]  /*4a00*/  BRA `(.L_x_7090) ;  /* 0x0000000800687947 */ /* 0x000fea0003800000 */
.L_x_7098:
        /* <DEDUP_REMOVED lines=27> */
.L_x_7101:
        /* <DEDUP_REMOVED lines=11> */
[----:B------:R-:W-:-:S04]  /*4c70*/  FMUL.FTZ R0, R0, 1 ;  /* 0x3f80000000007820 */ /* 0x000fc80000410000 */
[----:B------:R1:W2:Y:S01]  /*4c80*/  F2F.F64.F32 R4, R0 ;  /* 0x0000000000047310 */ /* 0x0002a20000201800 */
[----:B------:R-:W-:Y:S05]  /*4c90*/  BRA `(.L_x_7090) ;  /* 0x0000000400c47947 */ /* 0x000fea0003800000 */
.L_x_7100:
[----:B------:R-:W2:Y:S02]  /*4ca0*/  LDG.E.U16 R0, desc[UR36][R2.64] ;  /* 0x0000002402007981 */ /* 0x000ea4000c1e1500 */
[----:B--2---:R-:W-:-:S04]  /*4cb0*/  IMAD.U32 R0, R0, 0x10000, RZ ;  /* 0x0001000000007824 */ /* 0x004fc800078e00ff */
[----:B------:R-:W-:-:S04]  /*4cc0*/  FMUL.FTZ R0, R0, 1 ;  /* 0x3f80000000007820 */ /* 0x000fc80000410000 */
[----:B------:R3:W4:Y:S01]  /*4cd0*/  F2F.F64.F32 R4, R0 ;  /* 0x0000000000047310 */ /* 0x0007220000201800 */
[----:B------:R-:W-:Y:S05]  /*4ce0*/  BRA `(.L_x_7090) ;  /* 0x0000000400b07947 */ /* 0x000fea0003800000 */
.L_x_7097:
        /* <DEDUP_REMOVED lines=11> */
.L_x_7104:
        /* <DEDUP_REMOVED lines=21> */
.L_x_7106:
[----:B------:R-:W-:Y:S05]  /*4ef0*/  BSYNC.RECONVERGENT B0 ;  /* 0x0000000000007941 */ /* 0x000fea0003800200 */
.L_x_7105:
[----:B------:R-:W-:Y:S02]  /*4f00*/  SHF.L.U32 R0, R0, 0x14, RZ ;  /* 0x0000001400007819 */ /* 0x000fe400000006ff */
[----:B------:R-:W-:-:S04]  /*4f10*/  LEA R2, R2, 0x3b800000, 0x17 ;  /* 0x3b80000002027811 */ /* 0x000fc800078eb8ff */
[----:B------:R-:W-:-:S05]  /*4f20*/  LOP3.LUT R0, R2, R0, R7, 0xfe, !PT ;  /* 0x0000000002007212 */ /* 0x000fca00078efe07 */
[----:B------:R-:W-:-:S04]  /*4f30*/  FMUL.FTZ R0, R0, 1 ;  /* 0x3f80000000007820 */ /* 0x000fc80000410000 */
[----:B------:R0:W1:Y:S01]  /*4f40*/  F2F.F64.F32 R4, R0 ;  /* 0x0000000000047310 */ /* 0x0000620000201800 */
[----:B------:R-:W-:Y:S05]  /*4f50*/  BRA `(.L_x_7090) ;  /* 0x0000000400147947 */ /* 0x000fea0003800000 */
.L_x_7103:
        /* <DEDUP_REMOVED lines=21> */
.L_x_7108:
[----:B------:R-:W-:Y:S05]  /*50b0*/  BSYNC.RECONVERGENT B0 ;  /* 0x0000000000007941 */ /* 0x000fea0003800200 */
.L_x_7107:
[----:B------:R-:W-:Y:S01]  /*50c0*/  IMAD.SHL.U32 R0, R0, 0x200000, RZ ;  /* 0x0020000000007824 */ /* 0x000fe200078e00ff */
[----:B------:R-:W-:-:S04]  /*50d0*/  LEA R2, R2, 0x37800000, 0x17 ;  /* 0x3780000002027811 */ /* 0x000fc800078eb8ff */
[----:B------:R-:W-:-:S05]  /*50e0*/  LOP3.LUT R0, R2, R0, R7, 0xfe, !PT ;  /* 0x0000000002007212 */ /* 0x000fca00078efe07 */
[----:B------:R-:W-:-:S04]  /*50f0*/  FMUL.FTZ R0, R0, 1 ;  /* 0x3f80000000007820 */ /* 0x000fc80000410000 */
[----:B------:R0:W1:Y:S01]  /*5100*/  F2F.F64.F32 R4, R0 ;  /* 0x0000000000047310 */ /* 0x0000620000201800 */
[----:B------:R-:W-:Y:S05]  /*5110*/  BRA `(.L_x_7090) ;  /* 0x0000000000a47947 */ /* 0x000fea0003800000 */
.L_x_7102:
[----:B------:R-:W-:-:S09]  /*5120*/  UISETP.NE.AND UP0, UPT, UR4, 0x1c, UPT ;  /* 0x0000001c0400788c */ /* 0x000fd2000bf05270 */
[----:B------:R-:W-:Y:S05]  /*5130*/  BRA.U !UP0, `(.L_x_7109) ;  /* 0x0000000108947547 */ /* 0x000fea000b800000 */
[----:B------:R-:W-:-:S09]  /*5140*/  UISETP.NE.AND UP0, UPT, UR4, 0x1d, UPT ;  /* 0x0000001d0400788c */ /* 0x000fd2000bf05270 */
[----:B------:R-:W-:Y:S05]  /*5150*/  BRA.U !UP0, `(.L_x_7110) ;  /* 0x0000000108807547 */ /* 0x000fea000b800000 */
[----:B------:R-:W-:-:S09]  /*5160*/  UISETP.NE.AND UP0, UPT, UR4, 0x2c, UPT ;  /* 0x0000002c0400788c */ /* 0x000fd2000bf05270 */
[----:B------:R-:W-:Y:S05]  /*5170*/  BRA.U UP0, `(.L_x_7089) ;  /* 0x0000000100307547 */ /* 0x000fea000b800000 */
[----:B------:R-:W2:Y:S01]  /*5180*/  LDG.E.U8 R0, desc[UR36][R2.64] ;  /* 0x0000002402007981 */ /* 0x000ea2000c1e1100 */
[----:B------:R-:W-:Y:S02]  /*5190*/  HFMA2 R4, -RZ, RZ, 0, 0 ;  /* 0x00000000ff047431 */ /* 0x000fe400000001ff */
        /* <DEDUP_REMOVED lines=8> */
[----:B------:R0:W1:Y:S01]  /*5220*/  @P0 F2F.F64.F32 R4, R0 ;  /* 0x0000000000040310 */ /* 0x0000620000201800 */
[----:B------:R-:W-:Y:S05]  /*5230*/  BRA `(.L_x_7090) ;  /* 0x00000000005c7947 */ /* 0x000fea0003800000 */
.L_x_7089:
        /* <DEDUP_REMOVED lines=16> */
.L_x_7111:
[----:B------:R-:W-:Y:S01]  /*5340*/  CS2R R4, SRZ ;  /* 0x0000000000047805 */ /* 0x000fe2000001ff00 */
[----:B------:R-:W-:Y:S06]  /*5350*/  BRA `(.L_x_7090) ;  /* 0x0000000000147947 */ /* 0x000fec0003800000 */
.L_x_7110:
[----:B------:R-:W2:Y:S02]  /*5360*/  LDG.E.64 R4, desc[UR36][R2.64] ;  /* 0x0000002402047981 */ /* 0x000ea4000c1e1b00 */
[----:B--2---:R-:W0:Y:S01]  /*5370*/  I2F.F64.U64 R4, R4 ;  /* 0x0000000400047312 */ /* 0x004e220000301800 */
[----:B------:R-:W-:Y:S05]  /*5380*/  BRA `(.L_x_7090) ;  /* 0x0000000000087947 */ /* 0x000fea0003800000 */
.L_x_7109:
[----:B------:R-:W2:Y:S02]  /*5390*/  LDG.E R2, desc[UR36][R2.64] ;  /* 0x0000002402027981 */ /* 0x000ea4000c1e1900 */
[----:B--2---:R0:W1:Y:S02]  /*53a0*/  I2F.F64.U32 R4, R2 ;  /* 0x0000000200047312 */ /* 0x0040640000201800 */
.L_x_7090:
[----:B------:R-:W-:Y:S05]  /*53b0*/  BSYNC.RECONVERGENT B6 ;  /* 0x0000000000067941 */ /* 0x000fea0003800200 */
.L_x_7084:
[C---:B012-45:R-:W-:Y:S01]  /*53c0*/  DSETP.GT.AND P0, PT, R4.reuse, RZ, PT ;  /* 0x000000ff0400722a */ /* 0x077fe20003f04000 */
[----:B------:R-:W0:Y:S01]  /*53d0*/  LDCU.64 UR6, c[0x0][0x580] ;  /* 0x0000b000ff0677ac */ /* 0x000e220008000a00 */
[----:B------:R-:W-:Y:S01]  /*53e0*/  DSETP.GEU.AND P1, PT, R4, RZ, PT ;  /* 0x000000ff0400722a */ /* 0x000fe20003f2e000 */
[----:B---3--:R-:W-:Y:S01]  /*53f0*/  IMAD.MOV.U32 R0, RZ, RZ, RZ ;  /* 0x000000ffff007224 */ /* 0x008fe200078e00ff */
        /* <DEDUP_REMOVED lines=20> */
.L_x_7115:
[----:B-1----:R-:W1:Y:S02]  /*5540*/  F2I.S64.F64.TRUNC R4, R8 ;  /* 0x0000000800047311 */ /* 0x002e64000030d900 */
[----:B-1----:R4:W-:Y:S01]  /*5550*/  STG.E.U8 desc[UR36][R2.64], R4 ;  /* 0x0000000402007986 */ /* 0x0029e2000c101124 */
[----:B------:R-:W-:Y:S05]  /*5560*/  BRA `(.L_x_7117) ;  /* 0x0000000c00407947 */ /* 0x000fea0003800000 */
.L_x_7114:
        /* <DEDUP_REMOVED lines=9> */
.L_x_7119:
[----:B-1----:R-:W1:Y:S02]  /*5600*/  F2I.F64.TRUNC R9, R8 ;  /* 0x0000000800097311 */ /* 0x002e64000030d100 */
[----:B-1----:R3:W-:Y:S01]  /*5610*/  STG.E desc[UR36][R2.64], R9 ;  /* 0x0000000902007986 */ /* 0x0027e2000c101924 */
[----:B------:R-:W-:Y:S05]  /*5620*/  BRA `(.L_x_7117) ;  /* 0x0000000c00107947 */ /* 0x000fea0003800000 */
.L_x_7118:
[----:B-1----:R-:W1:Y:S02]  /*5630*/  F2I.F64.TRUNC R9, R8 ;  /* 0x0000000800097311 */ /* 0x002e64000030d100 */
[----:B-1----:R1:W-:Y:S01]  /*5640*/  STG.E.U16 desc[UR36][R2.64], R9 ;  /* 0x0000000902007986 */ /* 0x0023e2000c101524 */
[----:B------:R-:W-:Y:S05]  /*5650*/  BRA `(.L_x_7117) ;  /* 0x0000000c00047947 */ /* 0x000fea0003800000 */
.L_x_7113:
        /* <DEDUP_REMOVED lines=9> */
.L_x_7121:
[----:B0-----:R-:W-:-:S04]  /*56f0*/  I2FP.F32.S32 R0, R0 ;  /* 0x0000000000007245 */ /* 0x001fc80000201400 */
[----:B------:R-:W-:-:S05]  /*5700*/  F2FP.F16.F32.PACK_AB R0, RZ, R0 ;  /* 0x00000000ff00723e */ /* 0x000fca00000000ff */
[----:B------:R0:W-:Y:S01]  /*5710*/  STG.E.U16 desc[UR36][R2.64], R0 ;  /* 0x0000000002007986 */ /* 0x0001e2000c101524 */
[----:B------:R-:W-:Y:S05]  /*5720*/  BRA `(.L_x_7117) ;  /* 0x0000000800d07947 */ /* 0x000fea0003800000 */
.L_x_7120:
        /* <DEDUP_REMOVED lines=10> */
.L_x_7123:
[----:B0-----:R-:W-:-:S04]  /*57d0*/  I2FP.F32.S32 R0, R0 ;  /* 0x0000000000007245 */ /* 0x001fc80000201400 */
[----:B------:R-:W-:-:S04]  /*57e0*/  F2FP.F16.F32.PACK_AB R5, RZ, R0 ;  /* 0x00000000ff05723e */ /* 0x000fc800000000ff */
[----:B------:R-:W-:-:S05]  /*57f0*/  PRMT R5, R5, 0x5410, RZ ;  /* 0x0000541005057816 */ /* 0x000fca00000000ff */
[----:B------:R0:W-:Y:S01]  /*5800*/  STG.E desc[UR36][R2.64], R5 ;  /* 0x0000000502007986 */ /* 0x0001e2000c101924 */
[----:B------:R-:W-:Y:S05]  /*5810*/  BRA `(.L_x_7117) ;  /* 0x0000000800947947 */ /* 0x000fea0003800000 */
.L_x_7122:
[----:B-1----:R1:W-:Y:S01]  /*5820*/  STG.E.64 desc[UR36][R2.64], R8 ;  /* 0x0000000802007986 */ /* 0x0023e2000c101b24 */
[----:B------:R-:W-:Y:S05]  /*5830*/  BRA `(.L_x_7117) ;  /* 0x00000008008c7947 */ /* 0x000fea0003800000 */
.L_x_7112:
        /* <DEDUP_REMOVED lines=13> */
.L_x_7127:
[----:B------:R-:W-:Y:S01]  /*5910*/  I2FP.F32.S32 R5, R0 ;  /* 0x0000000000057245 */ /* 0x000fe20000201400 */
[----:B------:R-:W-:Y:S01]  /*5920*/  BSSY.RECONVERGENT B0, `(.L_x_7128) ;  /* 0x0000013000007945 */ /* 0x000fe20003800200 */
[----:B0-----:R-:W-:Y:S02]  /*5930*/  IMAD.MOV.U32 R0, RZ, RZ, 0x80 ;  /* 0x00000080ff007424 */ /* 0x001fe400078e00ff */
        /* <DEDUP_REMOVED lines=15> */
.L_x_7130:
[----:B------:R-:W-:-:S04]  /*5a30*/  SHF.R.U32.HI R5, RZ, 0x18, R5 ;  /* 0x00000018ff057819 */ /* 0x000fc80000011605 */
[----:B------:R-:W-:-:S07]  /*5a40*/  LOP3.LUT R0, R0, 0x80, R5, 0xf8, !PT ;  /* 0x0000008000007812 */ /* 0x000fce00078ef805 */
.L_x_7129:
[----:B------:R-:W-:Y:S05]  /*5a50*/  BSYNC.RECONVERGENT B0 ;  /* 0x0000000000007941 */ /* 0x000fea0003800200 */
.L_x_7128:
[----:B------:R0:W-:Y:S01]  /*5a60*/  STG.E.U8 desc[UR36][R2.64], R0 ;  /* 0x0000000002007986 */ /* 0x0001e2000c101124 */
[----:B------:R-:W-:Y:S05]  /*5a70*/  BRA `(.L_x_7117) ;  /* 0x0000000400fc7947 */ /* 0x000fea0003800000 */
.L_x_7126:
[----:B------:R-:W-:Y:S01]  /*5a80*/  I2FP.F32.S32 R5, R0 ;  /* 0x0000000000057245 */ /* 0x000fe20000201400 */
[----:B------:R-:W-:Y:S01]  /*5a90*/  BSSY.RECONVERGENT B0, `(.L_x_7131) ;  /* 0x0000013000007945 */ /* 0x000fe20003800200 */
[----:B0-----:R-:W-:Y:S02]  /*5aa0*/  HFMA2 R0, -RZ, RZ, 0, 7.62939453125e-06 ;  /* 0x00000080ff007431 */ /* 0x001fe400000001ff */
        /* <DEDUP_REMOVED lines=15> */
.L_x_7133:
[----:B------:R-:W-:-:S04]  /*5ba0*/  SHF.R.U32.HI R5, RZ, 0x18, R5 ;  /* 0x00000018ff057819 */ /* 0x000fc80000011605 */
[----:B------:R-:W-:-:S07]  /*5bb0*/  LOP3.LUT R0, R0, 0x80, R5, 0xf8, !PT ;  /* 0x0000008000007812 */ /* 0x000fce00078ef805 */
.L_x_7132:
[----:B------:R-:W-:Y:S05]  /*5bc0*/  BSYNC.RECONVERGENT B0 ;  /* 0x0000000000007941 */ /* 0x000fea0003800200 */
.L_x_7131:
[----:B------:R0:W-:Y:S01]  /*5bd0*/  STG.E.U8 desc[UR36][R2.64], R0 ;  /* 0x0000000002007986 */ /* 0x0001e2000c101124 */
[----:B------:R-:W-:Y:S05]  /*5be0*/  BRA `(.L_x_7117) ;  /* 0x0000000400a07947 */ /* 0x000fea0003800000 */
.L_x_7125:
[----:B------:R-:W-:-:S09]  /*5bf0*/  UISETP.NE.AND UP0, UPT, UR4, 0x1c, UPT ;  /* 0x0000001c0400788c */ /* 0x000fd2000bf05270 */
[----:B------:R-:W-:Y:S05]  /*5c00*/  BRA.U !UP0, `(.L_x_7134) ;  /* 0x00000001085c7547 */ /* 0x000fea000b800000 */
[----:B------:R-:W-:-:S09]  /*5c10*/  UISETP.NE.AND UP0, UPT, UR4, 0x1d, UPT ;  /* 0x0000001d0400788c */ /* 0x000fd2000bf05270 */
[----:B------:R-:W-:Y:S05]  /*5c20*/  BRA.U !UP0, `(.L_x_7135) ;  /* 0x0000000108487547 */ /* 0x000fea000b800000 */
[----:B------:R-:W-:-:S09]  /*5c30*/  UISETP.NE.AND UP0, UPT, UR4, 0x2c, UPT ;  /* 0x0000002c0400788c */ /* 0x000fd2000bf05270 */
[----:B------:R-:W-:Y:S05]  /*5c40*/  BRA.U UP0, `(.L_x_7116) ;  /* 0x0000000100a47547 */ /* 0x000fea000b800000 */
        /* <DEDUP_REMOVED lines=16> */
.L_x_7135:
[----:B-1----:R-:W1:Y:S02]  /*5d50*/  F2I.U64.F64.TRUNC R4, R8 ;  /* 0x0000000800047311 */ /* 0x002e64000030d800 */
[----:B-1----:R1:W-:Y:S01]  /*5d60*/  STG.E.64 desc[UR36][R2.64], R4 ;  /* 0x0000000402007986 */ /* 0x0023e2000c101b24 */
[----:B------:R-:W-:Y:S05]  /*5d70*/  BRA `(.L_x_7117) ;  /* 0x00000004003c7947 */ /* 0x000fea0003800000 */
.L_x_7134:
[----:B-1----:R-:W1:Y:S02]  /*5d80*/  F2I.U32.F64.TRUNC R9, R8 ;  /* 0x0000000800097311 */ /* 0x002e64000030d000 */
[----:B-1----:R1:W-:Y:S01]  /*5d90*/  STG.E desc[UR36][R2.64], R9 ;  /* 0x0000000902007986 */ /* 0x0023e2000c101924 */
[----:B------:R-:W-:Y:S05]  /*5da0*/  BRA `(.L_x_7117) ;  /* 0x0000000400307947 */ /* 0x000fea0003800000 */
.L_x_7124:
        /* <DEDUP_REMOVED lines=10> */
.L_x_7137:
[----:B------:R-:W-:-:S05]  /*5e50*/  CS2R R10, SRZ ;  /* 0x00000000000a7805 */ /* 0x000fca000001ff00 */
[----:B-1----:R1:W-:Y:S01]  /*5e60*/  STG.E.128 desc[UR36][R2.64], R8 ;  /* 0x0000000802007986 */ /* 0x0023e2000c101d24 */
[----:B------:R-:W-:Y:S05]  /*5e70*/  BRA `(.L_x_7117) ;  /* 0x0000000000fc7947 */ /* 0x000fea0003800000 */
.L_x_7136:
[----:B------:R-:W-:-:S09]  /*5e80*/  UISETP.NE.AND UP0, UPT, UR4, 0xf, UPT ;  /* 0x0000000f0400788c */ /* 0x000fd2000bf05270 */
[----:B------:R-:W-:Y:S05]  /*5e90*/  BRA.U !UP0, `(.L_x_7138) ;  /* 0x0000000108e87547 */ /* 0x000fea000b800000 */
[----:B------:R-:W-:-:S09]  /*5ea0*/  UISETP.NE.AND UP0, UPT, UR4, 0x17, UPT ;  /* 0x000000170400788c */ /* 0x000fd2000bf05270 */
[----:B------:R-:W-:Y:S05]  /*5eb0*/  BRA.U !UP0, `(.L_x_7139) ;  /* 0x0000000108907547 */ /* 0x000fea000b800000 */
[----:B------:R-:W-:-:S09]  /*5ec0*/  UISETP.NE.AND UP0, UPT, UR4, 0x18, UPT ;  /* 0x000000180400788c */ /* 0x000fd2000bf05270 */
[----:B------:R-:W-:Y:S05]  /*5ed0*/  BRA.U !UP0, `(.L_x_7140) ;  /* 0x0000000108447547 */ /* 0x000fea000b800000 */
.L_x_7116:
[----:B0-----:R-:W-:Y:S01]  /*5ee0*/  MOV R0, 0x0 ;  /* 0x0000000000007802 */ /* 0x001fe20000000f00 */
[----:B------:R-:W0:Y:S01]  /*5ef0*/  LDCU.64 UR4, c[0x4][0x198] ;  /* 0x01003300ff0477ac */ /* 0x000e220008000a00 */
[----:B-1----:R-:W-:Y:S02]  /*5f00*/  HFMA2 R8, -RZ, RZ, 0, 6.020069122314453125e-06 ;  /* 0x00000065ff087431 */ /* 0x002fe400000001ff */
        /* <DEDUP_REMOVED lines=13> */
.L_x_7141:
[----:B------:R-:W-:Y:S05]  /*5fe0*/  BRA `(.L_x_7117) ;  /* 0x0000000000a07947 */ /* 0x000fea0003800000 */
.L_x_7140:
[----:B------:R-:W-:Y:S01]  /*5ff0*/  I2FP.F32.S32 R7, R0 ;  /* 0x0000000000077245 */ /* 0x000fe20000201400 */
[----:B------:R-:W-:Y:S01]  /*6000*/  BSSY.RECONVERGENT B0, `(.L_x_7142) ;  /* 0x000000c000007945 */ /* 0x000fe20003800200 */
[----:B0-----:R-:W-:Y:S02]  /*6010*/  MOV R0, 0x7f ;  /* 0x0000007f00007802 */ /* 0x001fe40000000f00 */
        /* <DEDUP_REMOVED lines=10> */
.L_x_7143:
[----:B------:R-:W-:Y:S05]  /*60c0*/  BSYNC.RECONVERGENT B0 ;  /* 0x0000000000007941 */ /* 0x000fea0003800200 */
.L_x_7142:
[----:B------:R-:W-:-:S05]  /*60d0*/  LOP3.LUT R5, R0, 0x80, R5, 0xf8, !PT ;  /* 0x0000008000057812 */ /* 0x000fca00078ef805 */
[----:B------:R0:W-:Y:S01]  /*60e0*/  STG.E.U8 desc[UR36][R2.64], R5 ;  /* 0x0000000502007986 */ /* 0x0001e2000c101124 */
[----:B------:R-:W-:Y:S05]  /*60f0*/  BRA `(.L_x_7117) ;  /* 0x00000000005c7947 */ /* 0x000fea0003800000 */
.L_x_7139:
[----:B------:R-:W-:Y:S01]  /*6100*/  I2FP.F32.S32 R5, R0 ;  /* 0x0000000000057245 */ /* 0x000fe20000201400 */
        /* <DEDUP_REMOVED lines=11> */
.L_x_7145:
[----:B0-----:R-:W-:Y:S01]  /*61c0*/  IMAD.MOV.U32 R0, RZ, RZ, 0x7f ;  /* 0x0000007fff007424 */ /* 0x001fe200078e00ff */
[----:B------:R-:W-:-:S04]  /*61d0*/  ISETP.GT.U32.AND P0, PT, R4, 0x7f800000, PT ;  /* 0x7f8000000400780c */ /* 0x000fc80003f04070 */
[----:B------:R-:W-:-:S09]  /*61e0*/  SEL R0, R0, 0x7c, P0 ;  /* 0x0000007c00007807 */ /* 0x000fd20000000000 */
.L_x_7146:
[----:B------:R-:W-:Y:S05]  /*61f0*/  BSYNC.RECONVERGENT B0 ;  /* 0x0000000000007941 */ /* 0x000fea0003800200 */
.L_x_7144:
[----:B------:R-:W-:-:S04]  /*6200*/  SHF.R.U32.HI R5, RZ, 0x18, R5 ;  /* 0x00000018ff057819 */ /* 0x000fc80000011605 */
[----:B------:R-:W-:-:S05]  /*6210*/  LOP3.LUT R5, R0, 0x80, R5, 0xf8, !PT ;  /* 0x0000008000057812 */ /* 0x000fca00078ef805 */
[----:B------:R0:W-:Y:S01]  /*6220*/  STG.E.U8 desc[UR36][R2.64], R5 ;  /* 0x0000000502007986 */ /* 0x0001e2000c101124 */
[----:B------:R-:W-:Y:S05]  /*6230*/  BRA `(.L_x_7117) ;  /* 0x00000000000c7947 */ /* 0x000fea0003800000 */
.L_x_7138:
[----:B0-----:R-:W-:-:S04]  /*6240*/  I2FP.F32.S32 R0, R0 ;  /* 0x0000000000007245 */ /* 0x001fc80000201400 */
[----:B------:R-:W-:-:S05]  /*6250*/  F2FP.BF16.F32.PACK_AB R0, RZ, R0 ;  /* 0x00000000ff00723e */ /* 0x000fca00000010ff */
[----:B------:R0:W-:Y:S02]  /*6260*/  STG.E.U16 desc[UR36][R2.64], R0 ;  /* 0x0000000002007986 */ /* 0x0001e4000c101524 */
.L_x_7117:
[----:B------:R-:W-:-:S07]  /*6270*/  VIADD R17, R17, 0x80 ;  /* 0x0000008011117836 */ /* 0x000fce0000000000 */
.L_x_7082:
[----:B------:R-:W-:Y:S05]  /*6280*/  BSYNC.RECONVERGENT B7 ;  /* 0x0000000000077941 */ /* 0x000fea0003800200 */
.L_x_7081:
[----:B------:R-:W5:Y:S01]  /*6290*/  LDCU UR4, c[0x0][0x380] ;  /* 0x00007000ff0477ac */ /* 0x000f620008000800 */
[----:B------:R-:W-:Y:S01]  /*62a0*/  BSSY.RECONVERGENT B7, `(.L_x_7147) ;  /* 0x000030c000077945 */ /* 0x000fe20003800200 */
[----:B-----5:R-:W-:-:S13]  /*62b0*/  ISETP.GE.AND P0, PT, R17, UR4, PT ;  /* 0x0000000411007c0c */ /* 0x020fda000bf06270 */
[----:B------:R-:W-:Y:S05]  /*62c0*/  @P0 BRA `(.L_x_7148) ;  /* 0x0000003000240947 */ /* 0x000fea0003800000 */
[----:B------:R-:W5:Y:S01]  /*62d0*/  LDCU UR4, c[0x0][0x388] ;  /* 0x00007100ff0477ac */ /* 0x000f620008000800 */
[----:B0---4-:R-:W-:Y:S02]  /*62e0*/  HFMA2 R0, -RZ, RZ, 0, 0 ;  /* 0x00000000ff007431 */ /* 0x011fe400000001ff */
[----:B------:R-:W-:Y:S01]  /*62f0*/  IMAD.MOV.U32 R16, RZ, RZ, RZ ;  /* 0x000000ffff107224 */ /* 0x000fe200078e00ff */
[----:B-----5:R-:W-:-:S09]  /*6300*/  UISETP.NE.AND UP0, UPT, UR4, URZ, UPT ;  /* 0x000000ff0400728c */ /* 0x020fd2000bf05270 */
[----:B------:R-:W-:Y:S05]  /*6310*/  BRA.U !UP0, `(.L_x_7149) ;  /* 0x0000001108a87547 */ /* 0x000fea000b800000 */
[----:B------:R-:W1:Y:S01]  /*6320*/  LDCU.64 UR4, c[0x0][0x390] ;  /* 0x00007200ff0477ac */ /* 0x000e620008000a00 */
[----:B------:R-:W-:Y:S01]  /*6330*/  IMAD.MOV.U32 R16, RZ, RZ, RZ ;  /* 0x000000ffff107224 */ /* 0x000fe200078e00ff */
[----:B------:R-:W0:Y:S01]  /*6340*/  LDCU UR6, c[0x0][0x38c] ;  /* 0x00007180ff0677ac */ /* 0x000e220008000800 */
[----:B------:R-:W4:Y:S01]  /*6350*/  LDCU.64 UR8, c[0x0][0x4b8] ;  /* 0x00009700ff0877ac */ /* 0x000f220008000a00 */
[----:B------:R-:W-:Y:S01]  /*6360*/  UISETP.NE.AND UP0, UPT, UR40, URZ, UPT ;  /* 0x000000ff2800728c */ /* 0x000fe2000bf05270 */
[----:B-123--:R-:W-:-:S05]  /*6370*/  IMAD.HI.U32 R2, R17, UR4, R16 ;  /* 0x0000000411027c27 */ /* 0x00efca000f8e0010 */
[----:B------:R-:W-:-:S04]  /*6380*/  SHF.R.U32.HI R3, RZ, UR5, R2 ;  /* 0x00000005ff037c19 */ /* 0x000fc80008011602 */
[----:B------:R-:W-:-:S05]  /*6390*/  IADD3 R0, PT, PT, -R3, RZ, RZ ;  /* 0x000000ff03007210 */ /* 0x000fca0007ffe1ff */
        /* <DEDUP_REMOVED lines=290> */
.L_x_7149:
        /* <DEDUP_REMOVED lines=18> */
.L_x_7154:
[----:B------:R-:W2:Y:S02]  /*76e0*/  LDG.E.U8 R2, desc[UR36][R2.64] ;  /* 0x0000002402027981 */ /* 0x000ea4000c1e1100 */
[----:B--2---:R0:W1:Y:S01]  /*76f0*/  I2F.F64.U16 R4, R2 ;  /* 0x0000000200047312 */ /* 0x0040620000101800 */
[----:B------:R-:W-:Y:S05]  /*7700*/  BRA `(.L_x_7156) ;  /* 0x0000000c00607947 */ /* 0x000fea0003800000 */
.L_x_7153:
[----:B------:R-:W-:-:S09]  /*7710*/  UISETP.NE.AND UP0, UPT, UR4, 0x2, UPT ;  /* 0x000000020400788c */ /* 0x000fd2000bf05270 */
[----:B------:R-:W-:Y:S05]  /*7720*/  BRA.U !UP0, `(.L_x_7157) ;  /* 0x0000000108287547 */ /* 0x000fea000b800000 */
[----:B------:R-:W-:-:S09]  /*7730*/  UISETP.NE.AND UP0, UPT, UR4, 0x3, UPT ;  /* 0x000000030400788c */ /* 0x000fd2000bf05270 */
[----:B------:R-:W-:Y:S05]  /*7740*/  BRA.U !UP0, `(.L_x_7158) ;  /* 0x0000000108147547 */ /* 0x000fea000b800000 */
[----:B------:R-:W-:-:S09]  /*7750*/  UISETP.NE.AND UP0, UPT, UR4, 0x4, UPT ;  /* 0x000000040400788c */ /* 0x000fd2000bf05270 */
[----:B------:R-:W-:Y:S05]  /*7760*/  BRA.U UP0, `(.L_x_7155) ;  /* 0x0000000900ec7547 */ /* 0x000fea000b800000 */
[----:B------:R-:W2:Y:S02]  /*7770*/  LDG.E.64 R4, desc[UR36][R2.64] ;  /* 0x0000002402047981 */ /* 0x000ea4000c1e1b00 */
[----:B--2---:R-:W2:Y:S01]  /*7780*/  I2F.F64.S64 R4, R4 ;  /* 0x0000000400047312 */ /* 0x004ea20000301c00 */
[----:B------:R-:W-:Y:S05]  /*7790*/  BRA `(.L_x_7156) ;  /* 0x0000000c003c7947 */ /* 0x000fea0003800000 */
.L_x_7158:
[----:B------:R-:W2:Y:S02]  /*77a0*/  LDG.E R2, desc[UR36][R2.64] ;  /* 0x0000002402027981 */ /* 0x000ea4000c1e1900 */
[----:B--2---:R3:W4:Y:S01]  /*77b0*/  I2F.F64 R4, R2 ;  /* 0x0000000200047312 */ /* 0x0047220000201c00 */
[----:B------:R-:W-:Y:S05]  /*77c0*/  BRA `(.L_x_7156) ;  /* 0x0000000c00307947 */ /* 0x000fea0003800000 */
.L_x_7157:
[----:B------:R-:W2:Y:S02]  /*77d0*/  LDG.E.U16 R2, desc[UR36][R2.64] ;  /* 0x0000002402027981 */ /* 0x000ea4000c1e1500 */
[----:B--2---:R0:W1:Y:S01]  /*77e0*/  I2F.F64.S16 R4, R2 ;  /* 0x0000000200047312 */ /* 0x0040620000101c00 */
[----:B------:R-:W-:Y:S05]  /*77f0*/  BRA `(.L_x_7156) ;  /* 0x0000000c00247947 */ /* 0x000fea0003800000 */
.L_x_7152:
        /* <DEDUP_REMOVED lines=10> */
.L_x_7160:
[----:B------:R-:W2:Y:S02]  /*78a0*/  LDG.E.U16 R0, desc[UR36][R2.64] ;  /* 0x0000002402007981 */ /* 0x000ea4000c1e1500 */
[----:B--2---:R-:W-:-:S05]  /*78b0*/  HADD2.F32 R0, -RZ, R0.H0_H0 ;  /* 0x20000000ff007230 */ /* 0x004fca0000004100 */
[----:B------:R-:W-:-:S04]  /*78c0*/  FMUL.FTZ R0, R0, 1 ;  /* 0x3f80000000007820 */ /* 0x000fc80000410000 */
[----:B------:R0:W1:Y:S01]  /*78d0*/  F2F.F64.F32 R4, R0 ;  /* 0x0000000000047310 */ /* 0x0000620000201800 */
[----:B------:R-:W-:Y:S05]  /*78e0*/  BRA `(.L_x_7156) ;  /* 0x0000000800e87947 */ /* 0x000fea0003800000 */
.L_x_7159:
        /* <DEDUP_REMOVED lines=10> */
.L_x_7162:
[----:B------:R-:W2:Y:S02]  /*7990*/  LDG.E.U16 R2, desc[UR36][R2.64] ;  /* 0x0000002402027981 */ /* 0x000ea4000c1e1500 */
[----:B--2---:R-:W-:-:S05]  /*79a0*/  HADD2.F32 R0, -RZ, R2.H0_H0 ;  /* 0x20000002ff007230 */ /* 0x004fca0000004100 */
[----:B------:R-:W-:-:S04]  /*79b0*/  FMUL.FTZ R0, R0, 1 ;  /* 0x3f80000000007820 */ /* 0x000fc80000410000 */
[----:B------:R0:W1:Y:S01]  /*79c0*/  F2F.F64.F32 R4, R0 ;  /* 0x0000000000047310 */ /* 0x0000620000201800 */
[----:B------:R-:W-:Y:S05]  /*79d0*/  BRA `(.L_x_7156) ;  /* 0x0000000800ac7947 */ /* 0x000fea0003800000 */
.L_x_7161:
[----:B------:R0:W5:Y:S01]  /*79e0*/  LDG.E.64 R4, desc[UR36][R2.64] ;  /* 0x0000002402047981 */ /* 0x000162000c1e1b00 */
[----:B------:R-:W-:Y:S05]  /*79f0*/  BRA `(.L_x_7156) ;  /* 0x0000000800a47947 */ /* 0x000fea0003800000 */
.L_x_7151:
        /* <DEDUP_REMOVED lines=9> */
[----:B------:R-:W-:Y:S01]  /*7a90*/  IMAD.MOV.U32 R4, RZ, RZ, RZ ;  /* 0x000000ffff047224 */ /* 0x000fe200078e00ff */
[----:B--2---:R-:W-:-:S04]  /*7aa0*/  ISETP.NE.AND P0, PT, R2, RZ, PT ;  /* 0x000000ff0200720c */ /* 0x004fc80003f05270 */
[----:B------:R-:W-:Y:S01]  /*7ab0*/  FSEL R5, RZ, 1.875, !P0 ;  /* 0x3ff00000ff057808 */ /* 0x000fe20004000000 */
[----:B------:R-:W-:Y:S08]  /*7ac0*/  BRA `(.L_x_7156) ;  /* 0x0000000800707947 */ /* 0x000ff00003800000 */
.L_x_7165:
[----:B------:R0:W5:Y:S01]  /*7ad0*/  LDG.E.64 R4, desc[UR36][R2.64] ;  /* 0x0000002402047981 */ /* 0x000162000c1e1b00 */
[----:B------:R-:W-:Y:S05]  /*7ae0*/  BRA `(.L_x_7156) ;  /* 0x0000000800687947 */ /* 0x000fea0003800000 */
.L_x_7164:
        /* <DEDUP_REMOVED lines=25> */
[----:B------:R-:W0:Y:S01]  /*7c80*/  F2F.F64.F32 R4, R5 ;  /* 0x0000000500047310 */ /* 0x000e220000201800 */
[----:B------:R-:W-:Y:S05]  /*7c90*/  BRA `(.L_x_7156) ;  /* 0x0000000400fc7947 */ /* 0x000fea0003800000 */
.L_x_7167:
        /* <DEDUP_REMOVED lines=12> */
[----:B------:R0:W1:Y:S01]  /*7d60*/  F2F.F64.F32 R4, R0 ;  /* 0x0000000000047310 */ /* 0x0000620000201800 */
[----:B------:R-:W-:Y:S05]  /*7d70*/  BRA `(.L_x_7156) ;  /* 0x0000000400c47947 */ /* 0x000fea0003800000 */
.L_x_7166:
[----:B------:R-:W2:Y:S02]  /*7d80*/  LDG.E.U16 R0, desc[UR36][R2.64] ;  /* 0x0000002402007981 */ /* 0x000ea4000c1e1500 */
[----:B--2---:R-:W-:-:S05]  /*7d90*/  SHF.L.U32 R0, R0, 0x10, RZ ;  /* 0x0000001000007819 */ /* 0x004fca00000006ff */
[----:B------:R-:W-:-:S04]  /*7da0*/  FMUL.FTZ R0, R0, 1 ;  /* 0x3f80000000007820 */ /* 0x000fc80000410000 */
[----:B------:R0:W1:Y:S01]  /*7db0*/  F2F.F64.F32 R4, R0 ;  /* 0x0000000000047310 */ /* 0x0000620000201800 */
[----:B------:R-:W-:Y:S05]  /*7dc0*/  BRA `(.L_x_7156) ;  /* 0x0000000400b07947 */ /* 0x000fea0003800000 */
.L_x_7163:
        /* <DEDUP_REMOVED lines=11> */
.L_x_7170:
        /* <DEDUP_REMOVED lines=21> */
.L_x_7172:
[----:B------:R-:W-:Y:S05]  /*7fd0*/  BSYNC.RECONVERGENT B0 ;  /* 0x0000000000007941 */ /* 0x000fea0003800200 */
.L_x_7171:
[----:B------:R-:W-:Y:S01]  /*7fe0*/  IMAD.SHL.U32 R0, R0, 0x100000, RZ ;  /* 0x0010000000007824 */ /* 0x000fe200078e00ff */
[----:B------:R-:W-:-:S04]  /*7ff0*/  LEA R2, R2, 0x3b800000, 0x17 ;  /* 0x3b80000002027811 */ /* 0x000fc800078eb8ff */
[----:B------:R-:W-:-:S05]  /*8000*/  LOP3.LUT R0, R2, R0, R7, 0xfe, !PT ;  /* 0x0000000002007212 */ /* 0x000fca00078efe07 */
[----:B------:R-:W-:-:S04]  /*8010*/  FMUL.FTZ R0, R0, 1 ;  /* 0x3f80000000007820 */ /* 0x000fc80000410000 */
[----:B------:R0:W1:Y:S01]  /*8020*/  F2F.F64.F32 R4, R0 ;  /* 0x0000000000047310 */ /* 0x0000620000201800 */
[----:B------:R-:W-:Y:S05]  /*8030*/  BRA `(.L_x_7156) ;  /* 0x0000000400147947 */ /* 0x000fea0003800000 */
.L_x_7169:
[----:B------:R-:W2:Y:S01]  /*8040*/  LDG.E.U8 R3, desc[UR36][R2.64] ;  /* 0x0000002402037981 */ /* 0x000ea2000c1e1100 */
[----:B------:R-:W-:Y:S02]  /*8050*/  CS2R R4, SRZ ;  /* 0x0000000000047805 */ /* 0x000fe4000001ff00 */
[----:B--2---:R-:W-:-:S13]  /*8060*/  ISETP.NE.AND P0, PT, R3, RZ, PT ;  /* 0x000000ff0300720c */ /* 0x004fda0003f05270 */
[----:B------:R-:W-:Y:S05]  /*8070*/  @!P0 BRA `(.L_x_7156) ;  /* 0x0000000400048947 */ /* 0x000fea0003800000 */
[----:B------:R-:W-:-:S13]  /*8080*/  ISETP.NE.AND P0, PT, R3, 0x80, PT ;  /* 0x000000800300780c */ /* 0x000fda0003f05270 */
[----:B------:R-:W-:Y:S01]  /*8090*/  @!P0 MOV R4, 0x20000000 ;  /* 0x2000000000048802 */ /* 0x000fe20000000f00 */
        /* <DEDUP_REMOVED lines=15> */
.L_x_7174:
[----:B------:R-:W-:Y:S05]  /*8190*/  BSYNC.RECONVERGENT B0 ;  /* 0x0000000000007941 */ /* 0x000fea0003800200 */
.L_x_7173:
[----:B------:R-:W-:Y:S01]  /*81a0*/  IMAD.SHL.U32 R0, R0, 0x200000, RZ ;  /* 0x0020000000007824 */ /* 0x000fe200078e00ff */
[----:B------:R-:W-:-:S04]  /*81b0*/  LEA R2, R2, 0x37800000, 0x17 ;  /* 0x3780000002027811 */ /* 0x000fc800078eb8ff */
[----:B------:R-:W-:-:S05]  /*81c0*/  LOP3.LUT R0, R2, R0, R7, 0xfe, !PT ;  /* 0x0000000002007212 */ /* 0x000fca00078efe07 */
[----:B------:R-:W-:-:S04]  /*81d0*/  FMUL.FTZ R0, R0, 1 ;  /* 0x3f80000000007820 */ /* 0x000fc80000410000 */
[----:B------:R0:W1:Y:S01]  /*81e0*/  F2F.F64.F32 R4, R0 ;  /* 0x0000000000047310 */ /* 0x0000620000201800 */
[----:B------:R-:W-:Y:S05]  /*81f0*/  BRA `(.L_x_7156) ;  /* 0x0000000000a47947 */ /* 0x000fea0003800000 */
.L_x_7168:
[----:B------:R-:W-:-:S09]  /*8200*/  UISETP.NE.AND UP0, UPT, UR4, 0x1c, UPT ;  /* 0x0000001c0400788c */ /* 0x000fd2000bf05270 */
[----:B------:R-:W-:Y:S05]  /*8210*/  BRA.U !UP0, `(.L_x_7175) ;  /* 0x0000000108947547 */ /* 0x000fea000b800000 */
[----:B------:R-:W-:-:S09]  /*8220*/  UISETP.NE.AND UP0, UPT, UR4, 0x1d, UPT ;  /* 0x0000001d0400788c */ /* 0x000fd2000bf05270 */
[----:B------:R-:W-:Y:S05]  /*8230*/  BRA.U !UP0, `(.L_x_7176) ;  /* 0x0000000108807547 */ /* 0x000fea000b800000 */
[----:B------:R-:W-:-:S09]  /*8240*/  UISETP.NE.AND UP0, UPT, UR4, 0x2c, UPT ;  /* 0x0000002c0400788c */ /* 0x000fd2000bf05270 */
[----:B------:R-:W-:Y:S05]  /*8250*/  BRA.U UP0, `(.L_x_7155) ;  /* 0x0000000100307547 */ /* 0x000fea000b800000 */
[----:B------:R-:W2:Y:S01]  /*8260*/  LDG.E.U8 R0, desc[UR36][R2.64] ;  /* 0x0000002402007981 */ /* 0x000ea2000c1e1100 */
[----:B------:R-:W-:Y:S02]  /*8270*/  HFMA2 R5, -RZ, RZ, 0.5, 0 ;  /* 0x38000000ff057431 */ /* 0x000fe400000001ff */
        /* <DEDUP_REMOVED lines=10> */
.L_x_7155:
        /* <DEDUP_REMOVED lines=16> */
.L_x_7177:
[----:B------:R-:W-:Y:S01]  /*8420*/  CS2R R4, SRZ ;  /* 0x0000000000047805 */ /* 0x000fe2000001ff00 */
[----:B------:R-:W-:Y:S06]  /*8430*/  BRA `(.L_x_7156) ;  /* 0x0000000000147947 */ /* 0x000fec0003800000 */
.L_x_7176:
[----:B------:R-:W2:Y:S02]  /*8440*/  LDG.E.64 R4, desc[UR36][R2.64] ;  /* 0x0000002402047981 */ /* 0x000ea4000c1e1b00 */
[----:B--2---:R-:W0:Y:S01]  /*8450*/  I2F.F64.U64 R4, R4 ;  /* 0x0000000400047312 */ /* 0x004e220000301800 */
[----:B------:R-:W-:Y:S05]  /*8460*/  BRA `(.L_x_7156) ;  /* 0x0000000000087947 */ /* 0x000fea0003800000 */
.L_x_7175:
[----:B------:R-:W2:Y:S02]  /*8470*/  LDG.E R2, desc[UR36][R2.64] ;  /* 0x0000002402027981 */ /* 0x000ea4000c1e1900 */
[----:B--2---:R0:W1:Y:S02]  /*8480*/  I2F.F64.U32 R4, R2 ;  /* 0x0000000200047312 */ /* 0x0040640000201800 */
.L_x_7156:
[----:B------:R-:W-:Y:S05]  /*8490*/  BSYNC.RECONVERGENT B6 ;  /* 0x0000000000067941 */ /* 0x000fea0003800200 */
.L_x_7150:
[C---:B012-45:R-:W-:Y:S01]  /*84a0*/  DSETP.GT.AND P0, PT, R4.reuse, RZ, PT ;  /* 0x000000ff0400722a */ /* 0x077fe20003f04000 */
[----:B------:R-:W0:Y:S01]  /*84b0*/  LDCU.64 UR6, c[0x0][0x580] ;  /* 0x0000b000ff0677ac */ /* 0x000e220008000a00 */
[----:B------:R-:W-:Y:S01]  /*84c0*/  DSETP.GEU.AND P1, PT, R4, RZ, PT ;  /* 0x000000ff0400722a */ /* 0x000fe20003f2e000 */
[----:B------:R-:W-:Y:S01]  /*84d0*/  IMAD.MOV.U32 R0, RZ, RZ, RZ ;  /* 0x000000ffff007224 */ /* 0x000fe200078e00ff */
[----:B------:R-:W-:Y:S02]  /*84e0*/  UPRMT UR4, UR42, 0x9910, URZ ;  /* 0x000099102a047896 */ /* 0x000fe400080000ff */
[----:B---3--:R-:W-:Y:S02]  /*84f0*/  SEL R2, RZ, 0x1, !P0 ;  /* 0x00000001ff027807 */ /* 0x008fe40004000000 */
[----:B------:R-:W-:-:S06]  /*8500*/  UISETP.GT.AND UP0, UPT, UR4, 0x9, UPT ;  /* 0x000000090400788c */ /* 0x000fcc000bf04270 */
[----:B------:R-:W-:Y:S02]  /*8510*/  @!P0 IMAD.MOV R0, RZ, RZ, -0x1 ;  /* 0xffffffffff008424 */ /* 0x000fe400078e02ff */
[----:B------:R-:W-:Y:S02]  /*8520*/  @P1 IADD3 R0, PT, PT, R2, RZ, RZ ;  /* 0x000000ff02001210 */ /* 0x000fe40007ffe0ff */
[----:B0-----:R-:W-:Y:S02]  /*8530*/  IADD3 R2, P1, PT, R16, UR6, RZ ;  /* 0x0000000610027c10 */ /* 0x001fe4000ff3e0ff */
[----:B------:R0:W1:Y:S03]  /*8540*/  I2F.F64 R8, R0 ;  /* 0x0000000000087312 */ /* 0x0000660000201c00 */
        /* <DEDUP_REMOVED lines=13> */
.L_x_7181:
[----:B-1----:R-:W1:Y:S02]  /*8620*/  F2I.S64.F64.TRUNC R4, R8 ;  /* 0x0000000800047311 */ /* 0x002e64000030d900 */
[----:B-1----:R1:W-:Y:S01]  /*8630*/  STG.E.U8 desc[UR36][R2.64], R4 ;  /* 0x0000000402007986 */ /* 0x0023e2000c101124 */
[----:B------:R-:W-:Y:S05]  /*8640*/  BRA `(.L_x_7183) ;  /* 0x0000000c00407947 */ /* 0x000fea0003800000 */
.L_x_7180:
        /* <DEDUP_REMOVED lines=9> */
.L_x_7185:
[----:B-1----:R-:W1:Y:S02]  /*86e0*/  F2I.F64.TRUNC R9, R8 ;  /* 0x0000000800097311 */ /* 0x002e64000030d100 */
[----:B-1----:R1:W-:Y:S01]  /*86f0*/  STG.E desc[UR36][R2.64], R9 ;  /* 0x0000000902007986 */ /* 0x0023e2000c101924 */
[----:B------:R-:W-:Y:S05]  /*8700*/  BRA `(.L_x_7183) ;  /* 0x0000000c00107947 */ /* 0x000fea0003800000 */
.L_x_7184:
[----:B-1----:R-:W1:Y:S02]  /*8710*/  F2I.F64.TRUNC R9, R8 ;  /* 0x0000000800097311 */ /* 0x002e64000030d100 */
[----:B-1----:R1:W-:Y:S01]  /*8720*/  STG.E.U16 desc[UR36][R2.64], R9 ;  /* 0x0000000902007986 */ /* 0x0023e2000c101524 */
[----:B------:R-:W-:Y:S05]  /*8730*/  BRA `(.L_x_7183) ;  /* 0x0000000c00047947 */ /* 0x000fea0003800000 */
.L_x_7179:
        /* <DEDUP_REMOVED lines=9> */
.L_x_7187:
[----:B0-----:R-:W-:-:S04]  /*87d0*/  I2FP.F32.S32 R0, R0 ;  /* 0x0000000000007245 */ /* 0x001fc80000201400 */
[----:B------:R-:W-:-:S05]  /*87e0*/  F2FP.F16.F32.PACK_AB R0, RZ, R0 ;  /* 0x00000000ff00723e */ /* 0x000fca00000000ff */
[----:B------:R0:W-:Y:S01]  /*87f0*/  STG.E.U16 desc[UR36][R2.64], R0 ;  /* 0x0000000002007986 */ /* 0x0001e2000c101524 */
[----:B------:R-:W-:Y:S05]  /*8800*/  BRA `(.L_x_7183) ;  /* 0x0000000800d07947 */ /* 0x000fea0003800000 */
.L_x_7186:
[----:B------:R-:W-:-:S09]  /*8810*/  UISETP.NE.AND UP0, UPT, UR4, 0x7, UPT ;  /* 0x000000070400788c */ /* 0x000fd2000bf05270 */
[----:B------:R-:W-:Y:S05]  /*8820*/  BRA.U !UP0, `(.L_x_7188) ;  /* 0x0000000108347547 */ /* 0x000fea000b800000 */
[----:B------:R-:W-:-:S09]  /*8830*/  UISETP.NE.AND UP0, UPT, UR4, 0x8, UPT ;  /* 0x000000080400788c */ /* 0x000fd2000bf05270 */
[----:B------:R-:W-:Y:S05]  /*8840*/  BRA.U !UP0, `(.L_x_7189) ;  /* 0x0000000108187547 */ /* 0x000fea000b800000 */
[----:B------:R-:W-:-:S09]  /*8850*/  UISETP.NE.AND UP0, UPT, UR4, 0x9, UPT ;  /* 0x000000090400788c */ /* 0x000fd2000bf05270 */
[----:B------:R-:W-:Y:S05]  /*8860*/  BRA.U UP0, `(.L_x_7182) ;  /* 0x0000000500d47547 */ /* 0x000fea000b800000 */
[----:B------:R-:W-:Y:S01]  /*8870*/  I2FP.F32.S32 R4, R0 ;  /* 0x0000000000047245 */ /* 0x000fe20000201400 */
[----:B------:R-:W-:-:S05]  /*8880*/  IMAD.MOV.U32 R5, RZ, RZ, RZ ;  /* 0x000000ffff057224 */ /* 0x000fca00078e00ff */
[----:B------:R2:W-:Y:S01]  /*8890*/  STG.E.64 desc[UR36][R2.64], R4 ;  /* 0x0000000402007986 */ /* 0x0005e2000c101b24 */
[----:B------:R-:W-:Y:S05]  /*88a0*/  BRA `(.L_x_7183) ;  /* 0x0000000800a87947 */ /* 0x000fea0003800000 */
.L_x_7189:
[----:B0-----:R-:W-:-:S04]  /*88b0*/  I2FP.F32.S32 R0, R0 ;  /* 0x0000000000007245 */ /* 0x001fc80000201400 */
[----:B------:R-:W-:-:S04]  /*88c0*/  F2FP.F16.F32.PACK_AB R5, RZ, R0 ;  /* 0x00000000ff05723e */ /* 0x000fc800000000ff */
[----:B------:R-:W-:-:S05]  /*88d0*/  PRMT R5, R5, 0x5410, RZ ;  /* 0x0000541005057816 */ /* 0x000fca00000000ff */
[----:B------:R0:W-:Y:S01]  /*88e0*/  STG.E desc[UR36][R2.64], R5 ;  /* 0x0000000502007986 */ /* 0x0001e2000c101924 */
[----:B------:R-:W-:Y:S05]  /*88f0*/  BRA `(.L_x_7183) ;  /* 0x0000000800947947 */ /* 0x000fea0003800000 */
.L_x_7188:
[----:B-1----:R1:W-:Y:S01]  /*8900*/  STG.E.64 desc[UR36][R2.64], R8 ;  /* 0x0000000802007986 */ /* 0x0023e2000c101b24 */
[----:B------:R-:W-:Y:S05]  /*8910*/  BRA `(.L_x_7183) ;  /* 0x00000008008c7947 */ /* 0x000fea0003800000 */
.L_x_7178:
        /* <DEDUP_REMOVED lines=13> */
.L_x_7193:
[----:B------:R-:W-:Y:S01]  /*89f0*/  I2FP.F32.S32 R5, R0 ;  /* 0x0000000000057245 */ /* 0x000fe20000201400 */
[----:B------:R-:W-:Y:S01]  /*8a00*/  BSSY.RECONVERGENT B0, `(.L_x_7194) ;  /* 0x0000013000007945 */ /* 0x000fe20003800200 */
[----:B0-----:R-:W-:Y:S02]  /*8a10*/  MOV R0, 0x80 ;  /* 0x0000008000007802 */ /* 0x001fe40000000f00 */
        /* <DEDUP_REMOVED lines=15> */
.L_x_7196:
[----:B------:R-:W-:-:S04]  /*8b10*/  SHF.R.U32.HI R5, RZ, 0x18, R5 ;  /* 0x00000018ff057819 */ /* 0x000fc80000011605 */
[----:B------:R-:W-:-:S07]  /*8b20*/  LOP3.LUT R0, R0, 0x80, R5, 0xf8, !PT ;  /* 0x0000008000007812 */ /* 0x000fce00078ef805 */
.L_x_7195:
[----:B------:R-:W-:Y:S05]  /*8b30*/  BSYNC.RECONVERGENT B0 ;  /* 0x0000000000007941 */ /* 0x000fea0003800200 */
.L_x_7194:
[----:B------:R4:W-:Y:S01]  /*8b40*/  STG.E.U8 desc[UR36][R2.64], R0 ;  /* 0x0000000002007986 */ /* 0x0009e2000c101124 */
[----:B------:R-:W-:Y:S05]  /*8b50*/  BRA `(.L_x_7183) ;  /* 0x0000000400fc7947 */ /* 0x000fea0003800000 */
.L_x_7192:
        /* <DEDUP_REMOVED lines=18> */
.L_x_7199:
[----:B------:R-:W-:-:S04]  /*8c80*/  SHF.R.U32.HI R5, RZ, 0x18, R5 ;  /* 0x00000018ff057819 */ /* 0x000fc80000011605 */
[----:B------:R-:W-:-:S07]  /*8c90*/  LOP3.LUT R0, R0, 0x80, R5, 0xf8, !PT ;  /* 0x0000008000007812 */ /* 0x000fce00078ef805 */
.L_x_7198:
[----:B------:R-:W-:Y:S05]  /*8ca0*/  BSYNC.RECONVERGENT B0 ;  /* 0x0000000000007941 */ /* 0x000fea0003800200 */
.L_x_7197:
[----:B------:R0:W-:Y:S01]  /*8cb0*/  STG.E.U8 desc[UR36][R2.64], R0 ;  /* 0x0000000002007986 */ /* 0x0001e2000c101124 */
[----:B------:R-:W-:Y:S05]  /*8cc0*/  BRA `(.L_x_7183) ;  /* 0x0000000400a07947 */ /* 0x000fea0003800000 */
.L_x_7191:
        /* <DEDUP_REMOVED lines=22> */
.L_x_7201:
[----:B-1----:R-:W1:Y:S02]  /*8e30*/  F2I.U64.F64.TRUNC R4, R8 ;  /* 0x0000000800047311 */ /* 0x002e64000030d800 */
[----:B-1----:R2:W-:Y:S01]  /*8e40*/  STG.E.64 desc[UR36][R2.64], R4 ;  /* 0x0000000402007986 */ /* 0x0025e2000c101b24 */
[----:B------:R-:W-:Y:S05]  /*8e50*/  BRA `(.L_x_7183) ;  /* 0x00000004003c7947 */ /* 0x000fea0003800000 */
.L_x_7200:
[----:B-1----:R-:W1:Y:S02]  /*8e60*/  F2I.U32.F64.TRUNC R9, R8 ;  /* 0x0000000800097311 */ /* 0x002e64000030d000 */
[----:B-1----:R1:W-:Y:S01]  /*8e70*/  STG.E desc[UR36][R2.64], R9 ;  /* 0x0000000902007986 */ /* 0x0023e2000c101924 */
[----:B------:R-:W-:Y:S05]  /*8e80*/  BRA `(.L_x_7183) ;  /* 0x0000000400307947 */ /* 0x000fea0003800000 */
.L_x_7190:
        /* <DEDUP_REMOVED lines=10> */
.L_x_7203:
[----:B------:R-:W-:-:S05]  /*8f30*/  CS2R R10, SRZ ;  /* 0x00000000000a7805 */ /* 0x000fca000001ff00 */
[----:B-1----:R1:W-:Y:S01]  /*8f40*/  STG.E.128 desc[UR36][R2.64], R8 ;  /* 0x0000000802007986 */ /* 0x0023e2000c101d24 */
[----:B------:R-:W-:Y:S05]  /*8f50*/  BRA `(.L_x_7183) ;  /* 0x0000000000fc7947 */ /* 0x000fea0003800000 */
.L_x_7202:
[----:B------:R-:W-:-:S09]  /*8f60*/  UISETP.NE.AND UP0, UPT, UR4, 0xf, UPT ;  /* 0x0000000f0400788c */ /* 0x000fd2000bf05270 */
[----:B------:R-:W-:Y:S05]  /*8f70*/  BRA.U !UP0, `(.L_x_7204) ;  /* 0x0000000108e87547 */ /* 0x000fea000b800000 */
[----:B------:R-:W-:-:S09]  /*8f80*/  UISETP.NE.AND UP0, UPT, UR4, 0x17, UPT ;  /* 0x000000170400788c */ /* 0x000fd2000bf05270 */
[----:B------:R-:W-:Y:S05]  /*8f90*/  BRA.U !UP0, `(.L_x_7205) ;  /* 0x0000000108907547 */ /* 0x000fea000b800000 */
[----:B------:R-:W-:-:S09]  /*8fa0*/  UISETP.NE.AND UP0, UPT, UR4, 0x18, UPT ;  /* 0x000000180400788c */ /* 0x000fd2000bf05270 */
[----:B------:R-:W-:Y:S05]  /*8fb0*/  BRA.U !UP0, `(.L_x_7206) ;  /* 0x0000000108447547 */ /* 0x000fea000b800000 */
.L_x_7182:
        /* <DEDUP_REMOVED lines=16> */
.L_x_7207:
[----:B------:R-:W-:Y:S05]  /*90c0*/  BRA `(.L_x_7183) ;  /* 0x0000000000a07947 */ /* 0x000fea0003800000 */
.L_x_7206:
[----:B------:R-:W-:Y:S01]  /*90d0*/  I2FP.F32.S32 R7, R0 ;  /* 0x0000000000077245 */ /* 0x000fe20000201400 */
[----:B------:R-:W-:Y:S01]  /*90e0*/  BSSY.RECONVERGENT B0, `(.L_x_7208) ;  /* 0x000000c000007945 */ /* 0x000fe20003800200 */
[----:B0-----:R-:W-:Y:S02]  /*90f0*/  IMAD.MOV.U32 R0, RZ, RZ, 0x7f ;  /* 0x0000007fff007424 */ /* 0x001fe400078e00ff */
        /* <DEDUP_REMOVED lines=10> */
.L_x_7209:
[----:B------:R-:W-:Y:S05]  /*91a0*/  BSYNC.RECONVERGENT B0 ;  /* 0x0000000000007941 */ /* 0x000fea0003800200 */
.L_x_7208:
[----:B------:R-:W-:-:S05]  /*91b0*/  LOP3.LUT R5, R0, 0x80, R5, 0xf8, !PT ;  /* 0x0000008000057812 */ /* 0x000fca00078ef805 */
[----:B------:R0:W-:Y:S01]  /*91c0*/  STG.E.U8 desc[UR36][R2.64], R5 ;  /* 0x0000000502007986 */ /* 0x0001e2000c101124 */
[----:B------:R-:W-:Y:S05]  /*91d0*/  BRA `(.L_x_7183) ;  /* 0x00000000005c7947 */ /* 0x000fea0003800000 */
.L_x_7205:
        /* <DEDUP_REMOVED lines=12> */
.L_x_7211:
[----:B------:R-:W-:Y:S02]  /*92a0*/  ISETP.GT.U32.AND P0, PT, R4, 0x7f800000, PT ;  /* 0x7f8000000400780c */ /* 0x000fe40003f04070 */
[----:B0-----:R-:W-:-:S04]  /*92b0*/  MOV R0, 0x7f ;  /* 0x0000007f00007802 */ /* 0x001fc80000000f00 */
[----:B------:R-:W-:-:S07]  /*92c0*/  SEL R0, R0, 0x7c, P0 ;  /* 0x0000007c00007807 */ /* 0x000fce0000000000 */
.L_x_7212:
[----:B------:R-:W-:Y:S05]  /*92d0*/  BSYNC.RECONVERGENT B0 ;  /* 0x0000000000007941 */ /* 0x000fea0003800200 */
.L_x_7210:
[----:B------:R-:W-:-:S04]  /*92e0*/  SHF.R.U32.HI R5, RZ, 0x18, R5 ;  /* 0x00000018ff057819 */ /* 0x000fc80000011605 */
[----:B------:R-:W-:-:S05]  /*92f0*/  LOP3.LUT R5, R0, 0x80, R5, 0xf8, !PT ;  /* 0x0000008000057812 */ /* 0x000fca00078ef805 */
[----:B------:R0:W-:Y:S01]  /*9300*/  STG.E.U8 desc[UR36][R2.64], R5 ;  /* 0x0000000502007986 */ /* 0x0001e2000c101124 */
[----:B------:R-:W-:Y:S05]  /*9310*/  BRA `(.L_x_7183) ;  /* 0x00000000000c7947 */ /* 0x000fea0003800000 */
.L_x_7204:
[----:B0-----:R-:W-:-:S04]  /*9320*/  I2FP.F32.S32 R0, R0 ;  /* 0x0000000000007245 */ /* 0x001fc80000201400 */
[----:B------:R-:W-:-:S05]  /*9330*/  F2FP.BF16.F32.PACK_AB R0, RZ, R0 ;  /* 0x00000000ff00723e */ /* 0x000fca00000010ff */
[----:B------:R0:W-:Y:S02]  /*9340*/  STG.E.U16 desc[UR36][R2.64], R0 ;  /* 0x0000000002007986 */ /* 0x0001e4000c101524 */
.L_x_7183:
[----:B------:R-:W-:-:S07]  /*9350*/  VIADD R17, R17, 0x80 ;  /* 0x0000008011117836 */ /* 0x000fce0000000000 */
.L_x_7148:
[----:B------:R-:W-:Y:S05]  /*9360*/  BSYNC.RECONVERGENT B7 ;  /* 0x0000000000077941 */ /* 0x000fea0003800200 */
.L_x_7147:
[----:B------:R-:W5:Y:S02]  /*9370*/  LDCU UR4, c[0x0][0x380] ;  /* 0x00007000ff0477ac */ /* 0x000f640008000800 */
[----:B-----5:R-:W-:-:S13]  /*9380*/  ISETP.GE.AND P0, PT, R17, UR4, PT ;  /* 0x0000000411007c0c */ /* 0x020fda000bf06270 */
[----:B------:R-:W-:Y:S05]  /*9390*/  @P0 EXIT ;  /* 0x000000000000094d */ /* 0x000fea0003800000 */
[----:B------:R-:W5:Y:S01]  /*93a0*/  LDCU UR4, c[0x0][0x388] ;  /* 0x00007100ff0477ac */ /* 0x000f620008000800 */
[----:B------:R-:W-:Y:S02]  /*93b0*/  HFMA2 R16, -RZ, RZ, 0, 0 ;  /* 0x00000000ff107431 */ /* 0x000fe400000001ff */
[----:B0---4-:R-:W-:Y:S01]  /*93c0*/  IMAD.MOV.U32 R0, RZ, RZ, RZ ;  /* 0x000000ffff007224 */ /* 0x011fe200078e00ff */
        /* <DEDUP_REMOVED lines=300> */
.L_x_7213:
[----:B------:R-:W0:Y:S01]  /*a690*/  LDCU.128 UR8, c[0x0][0x580] ;  /* 0x0000b000ff0877ac */ /* 0x000e220008000c00 */
[----:B------:R-:W-:Y:S01]  /*a6a0*/  BSSY.RECONVERGENT B6, `(.L_x_7214) ;  /* 0x00000ee000067945 */ /* 0x000fe20003800200 */
[----:B------:R-:W-:-:S04]  /*a6b0*/  UPRMT UR4, UR41, 0x9910, URZ ;  /* 0x0000991029047896 */ /* 0x000fc800080000ff */
[----:B------:R-:W-:Y:S01]  /*a6c0*/  UISETP.GT.AND UP0, UPT, UR4, 0x9, UPT ;  /* 0x000000090400788c */ /* 0x000fe2000bf04270 */
[----:B0-----:R-:W-:Y:S02]  /*a6d0*/  IADD3 R16, P0, PT, R16, UR8, RZ ;  /* 0x0000000810107c10 */ /* 0x001fe4000ff1e0ff */
[----:B-12---:R-:W-:-:S03]  /*a6e0*/  IADD3 R4, P1, PT, R0, UR10, RZ ;  /* 0x0000000a00047c10 */ /* 0x006fc6000ff3e0ff */
[----:B------:R-:W-:Y:S01]  /*a6f0*/  IMAD.X R17, RZ, RZ, UR9, P0 ;  /* 0x00000009ff117e24 */ /* 0x000fe200080e06ff */
[----:B---3--:R-:W-:Y:S02]  /*a700*/  IADD3.X R5, PT, PT, RZ, UR11, RZ, P1, !PT ;  /* 0x0000000bff057c10 */ /* 0x008fe40008ffe4ff */
        /* <DEDUP_REMOVED lines=10> */
[----:B--2---:R-:W3:Y:S01]  /*a7b0*/  I2F.F64.S16 R2, R2 ;  /* 0x0000000200027312 */ /* 0x004ee20000101c00 */
[----:B------:R-:W-:Y:S05]  /*a7c0*/  BRA `(.L_x_7220) ;  /* 0x0000000c006c7947 */ /* 0x000fea0003800000 */
.L_x_7218:
[----:B------:R-:W2:Y:S02]  /*a7d0*/  LDG.E.U8 R2, desc[UR36][R4.64] ;  /* 0x0000002404027981 */ /* 0x000ea4000c1e1100 */
[----:B--2---:R-:W4:Y:S01]  /*a7e0*/  I2F.F64.U16 R2, R2 ;  /* 0x0000000200027312 */ /* 0x004f220000101800 */
[----:B------:R-:W-:Y:S05]  /*a7f0*/  BRA `(.L_x_7220) ;  /* 0x0000000c00607947 */ /* 0x000fea0003800000 */
.L_x_7217:
[----:B------:R-:W-:-:S09]  /*a800*/  UISETP.NE.AND UP0, UPT, UR4, 0x2, UPT ;  /* 0x000000020400788c */ /* 0x000fd2000bf05270 */
[----:B------:R-:W-:Y:S05]  /*a810*/  BRA.U !UP0, `(.L_x_7221) ;  /* 0x0000000108287547 */ /* 0x000fea000b800000 */
[----:B------:R-:W-:-:S09]  /*a820*/  UISETP.NE.AND UP0, UPT, UR4, 0x3, UPT ;  /* 0x000000030400788c */ /* 0x000fd2000bf05270 */
[----:B------:R-:W-:Y:S05]  /*a830*/  BRA.U !UP0, `(.L_x_7222) ;  /* 0x0000000108147547 */ /* 0x000fea000b800000 */
[----:B------:R-:W-:-:S09]  /*a840*/  UISETP.NE.AND UP0, UPT, UR4, 0x4, UPT ;  /* 0x000000040400788c */ /* 0x000fd2000bf05270 */
[----:B------:R-:W-:Y:S05]  /*a850*/  BRA.U UP0, `(.L_x_7219) ;  /* 0x0000000900ec7547 */ /* 0x000fea000b800000 */
[----:B------:R-:W2:Y:S02]  /*a860*/  LDG.E.64 R2, desc[UR36][R4.64] ;  /* 0x0000002404027981 */ /* 0x000ea4000c1e1b00 */
[----:B--2---:R-:W1:Y:S01]  /*a870*/  I2F.F64.S64 R2, R2 ;  /* 0x0000000200027312 */ /* 0x004e620000301c00 */
[----:B------:R-:W-:Y:S05]  /*a880*/  BRA `(.L_x_7220) ;  /* 0x0000000c003c7947 */ /* 0x000fea0003800000 */
.L_x_7222:
[----:B------:R-:W2:Y:S02]  /*a890*/  LDG.E R2, desc[UR36][R4.64] ;  /* 0x0000002404027981 */ /* 0x000ea4000c1e1900 */
[----:B--2---:R-:W2:Y:S01]  /*a8a0*/  I2F.F64 R2, R2 ;  /* 0x0000000200027312 */ /* 0x004ea20000201c00 */
[----:B------:R-:W-:Y:S05]  /*a8b0*/  BRA `(.L_x_7220) ;  /* 0x0000000c00307947 */ /* 0x000fea0003800000 */
.L_x_7221:
[----:B------:R-:W2:Y:S02]  /*a8c0*/  LDG.E.U16 R2, desc[UR36][R4.64] ;  /* 0x0000002404027981 */ /* 0x000ea4000c1e1500 */
[----:B--2---:R-:W0:Y:S01]  /*a8d0*/  I2F.F64.S16 R2, R2 ;  /* 0x0000000200027312 */ /* 0x004e220000101c00 */
[----:B------:R-:W-:Y:S05]  /*a8e0*/  BRA `(.L_x_7220) ;  /* 0x0000000c00247947 */ /* 0x000fea0003800000 */
.L_x_7216:
        /* <DEDUP_REMOVED lines=10> */
.L_x_7224:
[----:B------:R-:W2:Y:S02]  /*a990*/  LDG.E.U16 R0, desc[UR36][R4.64] ;  /* 0x0000002404007981 */ /* 0x000ea4000c1e1500 */
[----:B--2---:R-:W-:-:S05]  /*a9a0*/  HADD2.F32 R0, -RZ, R0.H0_H0 ;  /* 0x20000000ff007230 */ /* 0x004fca0000004100 */
[----:B------:R-:W-:-:S04]  /*a9b0*/  FMUL.FTZ R0, R0, 1 ;  /* 0x3f80000000007820 */ /* 0x000fc80000410000 */
[----:B------:R0:W1:Y:S01]  /*a9c0*/  F2F.F64.F32 R2, R0 ;  /* 0x0000000000027310 */ /* 0x0000620000201800 */
[----:B------:R-:W-:Y:S05]  /*a9d0*/  BRA `(.L_x_7220) ;  /* 0x0000000800e87947 */ /* 0x000fea0003800000 */
.L_x_7223:
        /* <DEDUP_REMOVED lines=10> */
.L_x_7226:
[----:B------:R-:W2:Y:S02]  /*aa80*/  LDG.E.U16 R4, desc[UR36][R4.64] ;  /* 0x0000002404047981 */ /* 0x000ea4000c1e1500 */
[----:B--2---:R-:W-:-:S05]  /*aa90*/  HADD2.F32 R0, -RZ, R4.H0_H0 ;  /* 0x20000004ff007230 */ /* 0x004fca0000004100 */
[----:B------:R-:W-:-:S04]  /*aaa0*/  FMUL.FTZ R0, R0, 1 ;  /* 0x3f80000000007820 */ /* 0x000fc80000410000 */
[----:B------:R0:W1:Y:S01]  /*aab0*/  F2F.F64.F32 R2, R0 ;  /* 0x0000000000027310 */ /* 0x0000620000201800 */
[----:B------:R-:W-:Y:S05]  /*aac0*/  BRA `(.L_x_7220) ;  /* 0x0000000800ac7947 */ /* 0x000fea0003800000 */
.L_x_7225:
[----:B------:R0:W5:Y:S01]  /*aad0*/  LDG.E.64 R2, desc[UR36][R4.64] ;  /* 0x0000002404027981 */ /* 0x000162000c1e1b00 */
[----:B------:R-:W-:Y:S05]  /*aae0*/  BRA `(.L_x_7220) ;  /* 0x0000000800a47947 */ /* 0x000fea0003800000 */
.L_x_7215:
        /* <DEDUP_REMOVED lines=13> */
.L_x_7229:
[----:B------:R0:W5:Y:S01]  /*abc0*/  LDG.E.64 R2, desc[UR36][R4.64] ;  /* 0x0000002404027981 */ /* 0x000162000c1e1b00 */
[----:B------:R-:W-:Y:S05]  /*abd0*/  BRA `(.L_x_7220) ;  /* 0x0000000800687947 */ /* 0x000fea0003800000 */
.L_x_7228:
        /* <DEDUP_REMOVED lines=27> */
.L_x_7231:
        /* <DEDUP_REMOVED lines=14> */
.L_x_7230:
[----:B------:R-:W2:Y:S02]  /*ae70*/  LDG.E.U16 R0, desc[UR36][R4.64] ;  /* 0x0000002404007981 */ /* 0x000ea4000c1e1500 */
[----:B--2---:R-:W-:-:S04]  /*ae80*/  IMAD.U32 R0, R0, 0x10000, RZ ;  /* 0x0001000000007824 */ /* 0x004fc800078e00ff */
[----:B------:R-:W-:-:S04]  /*ae90*/  FMUL.FTZ R0, R0, 1 ;  /* 0x3f80000000007820 */ /* 0x000fc80000410000 */
[----:B------:R0:W1:Y:S01]  /*aea0*/  F2F.F64.F32 R2, R0 ;  /* 0x0000000000027310 */ /* 0x0000620000201800 */
[----:B------:R-:W-:Y:S05]  /*aeb0*/  BRA `(.L_x_7220) ;  /* 0x0000000400b07947 */ /* 0x000fea0003800000 */
.L_x_7227:
        /* <DEDUP_REMOVED lines=11> */
.L_x_7234:
        /* <DEDUP_REMOVED lines=21> */
.L_x_7236:
[----:B------:R-:W-:Y:S05]  /*b0c0*/  BSYNC.RECONVERGENT B0 ;  /* 0x0000000000007941 */ /* 0x000fea0003800200 */
.L_x_7235:
[----:B------:R-:W-:Y:S02]  /*b0d0*/  SHF.L.U32 R0, R0, 0x14, RZ ;  /* 0x0000001400007819 */ /* 0x000fe400000006ff */
[----:B------:R-:W-:-:S04]  /*b0e0*/  LEA R2, R2, 0x3b800000, 0x17 ;  /* 0x3b80000002027811 */ /* 0x000fc800078eb8ff */
[----:B------:R-:W-:-:S05]  /*b0f0*/  LOP3.LUT R0, R2, R0, R7, 0xfe, !PT ;  /* 0x0000000002007212 */ /* 0x000fca00078efe07 */
[----:B------:R-:W-:-:S04]  /*b100*/  FMUL.FTZ R0, R0, 1 ;  /* 0x3f80000000007820 */ /* 0x000fc80000410000 */
[----:B------:R0:W1:Y:S01]  /*b110*/  F2F.F64.F32 R2, R0 ;  /* 0x0000000000027310 */ /* 0x0000620000201800 */
[----:B------:R-:W-:Y:S05]  /*b120*/  BRA `(.L_x_7220) ;  /* 0x0000000400147947 */ /* 0x000fea0003800000 */
.L_x_7233:
        /* <DEDUP_REMOVED lines=21> */
.L_x_7238:
[----:B------:R-:W-:Y:S05]  /*b280*/  BSYNC.RECONVERGENT B0 ;  /* 0x0000000000007941 */ /* 0x000fea0003800200 */
.L_x_7237:
[----:B------:R-:W-:Y:S01]  /*b290*/  IMAD.SHL.U32 R0, R0, 0x200000, RZ ;  /* 0x0020000000007824 */ /* 0x000fe200078e00ff */
[----:B------:R-:W-:-:S04]  /*b2a0*/  LEA R2, R2, 0x37800000, 0x17 ;  /* 0x3780000002027811 */ /* 0x000fc800078eb8ff */
[----:B------:R-:W-:-:S05]  /*b2b0*/  LOP3.LUT R0, R2, R0, R7, 0xfe, !PT ;  /* 0x0000000002007212 */ /* 0x000fca00078efe07 */
[----:B------:R-:W-:-:S04]  /*b2c0*/  FMUL.FTZ R0, R0, 1 ;  /* 0x3f80000000007820 */ /* 0x000fc80000410000 */
[----:B------:R0:W1:Y:S01]  /*b2d0*/  F2F.F64.F32 R2, R0 ;  /* 0x0000000000027310 */ /* 0x0000620000201800 */
[----:B------:R-:W-:Y:S05]  /*b2e0*/  BRA `(.L_x_7220) ;  /* 0x0000000000a47947 */ /* 0x000fea0003800000 */
.L_x_7232:
        /* <DEDUP_REMOVED lines=12> */
[----:B------:R-:W-:Y:S01]  /*b3b0*/  @P0 SHF.L.U32 R0, R0, 0x17, RZ ;  /* 0x0000001700000819 */ /* 0x000fe200000006ff */
[----:B------:R-:W-:Y:S01]  /*b3c0*/  @!P0 IMAD.MOV.U32 R2, RZ, RZ, 0x20000000 ;  /* 0x20000000ff028424 */ /* 0x000fe200078e00ff */
[----:B------:R-:W-:-:S03]  /*b3d0*/  @!P0 MOV R3, 0x7ff80000 ;  /* 0x7ff8000000038802 */ /* 0x000fc60000000f00 */
[----:B------:R-:W-:-:S04]  /*b3e0*/  @P0 FMUL.FTZ R0, R0, 1 ;  /* 0x3f80000000000820 */ /* 0x000fc80000410000 */
[----:B------:R0:W1:Y:S01]  /*b3f0*/  @P0 F2F.F64.F32 R2, R0 ;  /* 0x0000000000020310 */ /* 0x0000620000201800 */
[----:B------:R-:W-:Y:S05]  /*b400*/  BRA `(.L_x_7220) ;  /* 0x00000000005c7947 */ /* 0x000fea0003800000 */
.L_x_7219:
        /* <DEDUP_REMOVED lines=16> */
.L_x_7241:
[----:B------:R-:W-:Y:S01]  /*b510*/  CS2R R2, SRZ ;  /* 0x0000000000027805 */ /* 0x000fe2000001ff00 */
[----:B------:R-:W-:Y:S06]  /*b520*/  BRA `(.L_x_7220) ;  /* 0x0000000000147947 */ /* 0x000fec0003800000 */
.L_x_7240:
[----:B------:R-:W2:Y:S02]  /*b530*/  LDG.E.64 R2, desc[UR36][R4.64] ;  /* 0x0000002404027981 */ /* 0x000ea4000c1e1b00 */
[----:B--2---:R-:W0:Y:S01]  /*b540*/  I2F.F64.U64 R2, R2 ;  /* 0x0000000200027312 */ /* 0x004e220000301800 */
[----:B------:R-:W-:Y:S05]  /*b550*/  BRA `(.L_x_7220) ;  /* 0x0000000000087947 */ /* 0x000fea0003800000 */
.L_x_7239:
[----:B------:R-:W2:Y:S02]  /*b560*/  LDG.E R2, desc[UR36][R4.64] ;  /* 0x0000002404027981 */ /* 0x000ea4000c1e1900 */
[----:B--2---:R-:W0:Y:S02]  /*b570*/  I2F.F64.U32 R2, R2 ;  /* 0x0000000200027312 */ /* 0x004e240000201800 */
.L_x_7220:
[----:B------:R-:W-:Y:S05]  /*b580*/  BSYNC.RECONVERGENT B6 ;  /* 0x0000000000067941 */ /* 0x000fea0003800200 */
.L_x_7214:
[C---:B012345:R-:W-:Y:S01]  /*b590*/  DSETP.GT.AND P0, PT, R2.reuse, RZ, PT ;  /* 0x000000ff0200722a */ /* 0x07ffe20003f04000 */
[----:B------:R-:W-:Y:S01]  /*b5a0*/  MOV R0, RZ ;  /* 0x000000ff00007202 */ /* 0x000fe20000000f00 */
[----:B------:R-:W-:Y:S01]  /*b5b0*/  DSETP.GEU.AND P1, PT, R2, RZ, PT ;  /* 0x000000ff0200722a */ /* 0x000fe20003f2e000 */
[----:B------:R-:W-:-:S03]  /*b5c0*/  UPRMT UR4, UR42, 0x9910, URZ ;  /* 0x000099102a047896 */ /* 0x000fc600080000ff */
[----:B------:R-:W-:Y:S01]  /*b5d0*/  SEL R4, RZ, 0x1, !P0 ;  /* 0x00000001ff047807 */ /* 0x000fe20004000000 */
[----:B------:R-:W-:-:S07]  /*b5e0*/  UISETP.GT.AND UP0, UPT, UR4, 0x9, UPT ;  /* 0x000000090400788c */ /* 0x000fce000bf04270 */
[----:B------:R-:W-:Y:S02]  /*b5f0*/  @!P0 IMAD.MOV R0, RZ, RZ, -0x1 ;  /* 0xffffffffff008424 */ /* 0x000fe400078e02ff */
[----:B------:R-:W-:-:S04]  /*b600*/  @P1 IADD3 R0, PT, PT, R4, RZ, RZ ;  /* 0x000000ff04001210 */ /* 0x000fc80007ffe0ff */
[----:B------:R0:W1:Y:S01]  /*b610*/  I2F.F64 R4, R0 ;  /* 0x0000000000047312 */ /* 0x0000620000201c00 */
        /* <DEDUP_REMOVED lines=10> */
[----:B-1----:R-:W-:Y:S01]  /*b6c0*/  STG.E.U8 desc[UR36][R16.64], R5 ;  /* 0x0000000510007986 */ /* 0x002fe2000c101124 */
[----:B------:R-:W-:Y:S05]  /*b6d0*/  EXIT ;  /* 0x000000000000794d */ /* 0x000fea0003800000 */
.L_x_7245:
[----:B-1----:R-:W1:Y:S02]  /*b6e0*/  F2I.S64.F64.TRUNC R2, R4 ;  /* 0x0000000400027311 */ /* 0x002e64000030d900 */
[----:B-1----:R-:W-:Y:S01]  /*b6f0*/  STG.E.U8 desc[UR36][R16.64], R2 ;  /* 0x0000000210007986 */ /* 0x002fe2000c101124 */
[----:B------:R-:W-:Y:S05]  /*b700*/  EXIT ;  /* 0x000000000000794d */ /* 0x000fea0003800000 */
.L_x_7244:
[----:B------:R-:W-:-:S09]  /*b710*/  UISETP.NE.AND UP0, UPT, UR4, 0x2, UPT ;  /* 0x000000020400788c */ /* 0x000fd2000bf05270 */
[----:B------:R-:W-:Y:S05]  /*b720*/  BRA.U !UP0, `(.L_x_7247) ;  /* 0x0000000108287547 */ /* 0x000fea000b800000 */
[----:B------:R-:W-:-:S09]  /*b730*/  UISETP.NE.AND UP0, UPT, UR4, 0x3, UPT ;  /* 0x000000030400788c */ /* 0x000fd2000bf05270 */
[----:B------:R-:W-:Y:S05]  /*b740*/  BRA.U !UP0, `(.L_x_7248) ;  /* 0x0000000108147547 */ /* 0x000fea000b800000 */
[----:B------:R-:W-:-:S09]  /*b750*/  UISETP.NE.AND UP0, UPT, UR4, 0x4, UPT ;  /* 0x000000040400788c */ /* 0x000fd2000bf05270 */
[----:B------:R-:W-:Y:S05]  /*b760*/  BRA.U UP0, `(.L_x_7246) ;  /* 0x0000000900447547 */ /* 0x000fea000b800000 */
[----:B-1----:R-:W1:Y:S02]  /*b770*/  F2I.S64.F64.TRUNC R4, R4 ;  /* 0x0000000400047311 */ /* 0x002e64000030d900 */
[----:B-1----:R-:W-:Y:S01]  /*b780*/  STG.E.64 desc[UR36][R16.64], R4 ;  /* 0x0000000410007986 */ /* 0x002fe2000c101b24 */
[----:B------:R-:W-:Y:S05]  /*b790*/  EXIT ;  /* 0x000000000000794d */ /* 0x000fea0003800000 */
.L_x_7248:
[----:B-1----:R-:W1:Y:S02]  /*b7a0*/  F2I.F64.TRUNC R5, R4 ;  /* 0x0000000400057311 */ /* 0x002e64000030d100 */
[----:B-1----:R-:W-:Y:S01]  /*b7b0*/  STG.E desc[UR36][R16.64], R5 ;  /* 0x0000000510007986 */ /* 0x002fe2000c101924 */
[----:B------:R-:W-:Y:S05]  /*b7c0*/  EXIT ;  /* 0x000000000000794d */ /* 0x000fea0003800000 */
.L_x_7247:
[----:B-1----:R-:W1:Y:S02]  /*b7d0*/  F2I.F64.TRUNC R5, R4 ;  /* 0x0000000400057311 */ /* 0x002e64000030d100 */
[----:B-1----:R-:W-:Y:S01]  /*b7e0*/  STG.E.U16 desc[UR36][R16.64], R5 ;  /* 0x0000000510007986 */ /* 0x002fe2000c101524 */
[----:B------:R-:W-:Y:S05]  /*b7f0*/  EXIT ;  /* 0x000000000000794d */ /* 0x000fea0003800000 */
.L_x_7243:
[----:B------:R-:W-:-:S09]  /*b800*/  UISETP.GT.AND UP0, UPT, UR4, 0x6, UPT ;  /* 0x000000060400788c */ /* 0x000fd2000bf04270 */
[----:B------:R-:W-:Y:S05]  /*b810*/  BRA.U UP0, `(.L_x_7249) ;  /* 0x00000001002c7547 */ /* 0x000fea000b800000 */
[----:B------:R-:W-:-:S09]  /*b820*/  UISETP.NE.AND UP0, UPT, UR4, 0x5, UPT ;  /* 0x000000050400788c */ /* 0x000fd2000bf05270 */
[----:B------:R-:W-:Y:S05]  /*b830*/  BRA.U !UP0, `(.L_x_7250) ;  /* 0x0000000108147547 */ /* 0x000fea000b800000 */
[----:B------:R-:W-:-:S09]  /*b840*/  UISETP.NE.AND UP0, UPT, UR4, 0x6, UPT ;  /* 0x000000060400788c */ /* 0x000fd2000bf05270 */
[----:B------:R-:W-:Y:S05]  /*b850*/  BRA.U UP0, `(.L_x_7246) ;  /* 0x0000000900087547 */ /* 0x000fea000b800000 */
[----:B------:R-:W-:-:S05]  /*b860*/  I2FP.F32.S32 R3, R0 ;  /* 0x0000000000037245 */ /* 0x000fca0000201400 */
[----:B------:R-:W-:Y:S01]  /*b870*/  STG.E desc[UR36][R16.64], R3 ;  /* 0x0000000310007986 */ /* 0x000fe2000c101924 */
[----:B------:R-:W-:Y:S05]  /*b880*/  EXIT ;  /* 0x000000000000794d */ /* 0x000fea0003800000 */
.L_x_7250:
[----:B0-----:R-:W-:-:S04]  /*b890*/  I2FP.F32.S32 R0, R0 ;  /* 0x0000000000007245 */ /* 0x001fc80000201400 */
[----:B------:R-:W-:-:S05]  /*b8a0*/  F2FP.F16.F32.PACK_AB R0, RZ, R0 ;  /* 0x00000000ff00723e */ /* 0x000fca00000000ff */
[----:B------:R-:W-:Y:S01]  /*b8b0*/  STG.E.U16 desc[UR36][R16.64], R0 ;  /* 0x0000000010007986 */ /* 0x000fe2000c101524 */
[----:B------:R-:W-:Y:S05]  /*b8c0*/  EXIT ;  /* 0x000000000000794d */ /* 0x000fea0003800000 */
.L_x_7249:
        /* <DEDUP_REMOVED lines=8> */
[----:B------:R-:W-:Y:S01]  /*b950*/  STG.E.64 desc[UR36][R16.64], R2 ;  /* 0x0000000210007986 */ /* 0x000fe2000c101b24 */
[----:B------:R-:W-:Y:S05]  /*b960*/  EXIT ;  /* 0x000000000000794d */ /* 0x000fea0003800000 */
.L_x_7252:
[----:B0-----:R-:W-:-:S04]  /*b970*/  I2FP.F32.S32 R0, R0 ;  /* 0x0000000000007245 */ /* 0x001fc80000201400 */
[----:B------:R-:W-:-:S04]  /*b980*/  F2FP.F16.F32.PACK_AB R3, RZ, R0 ;  /* 0x00000000ff03723e */ /* 0x000fc800000000ff */
[----:B------:R-:W-:-:S05]  /*b990*/  PRMT R3, R3, 0x5410, RZ ;  /* 0x0000541003037816 */ /* 0x000fca00000000ff */
[----:B------:R-:W-:Y:S01]  /*b9a0*/  STG.E desc[UR36][R16.64], R3 ;  /* 0x0000000310007986 */ /* 0x000fe2000c101924 */
[----:B------:R-:W-:Y:S05]  /*b9b0*/  EXIT ;  /* 0x000000000000794d */ /* 0x000fea0003800000 */
.L_x_7251:
[----:B-1----:R-:W-:Y:S01]  /*b9c0*/  STG.E.64 desc[UR36][R16.64], R4 ;  /* 0x0000000410007986 */ /* 0x002fe2000c101b24 */
[----:B------:R-:W-:Y:S05]  /*b9d0*/  EXIT ;  /* 0x000000000000794d */ /* 0x000fea0003800000 */
.L_x_7242:
        /* <DEDUP_REMOVED lines=11> */
[----:B-1----:R-:W-:Y:S01]  /*ba90*/  STG.E.U16 desc[UR36][R16.64], R5 ;  /* 0x0000000510007986 */ /* 0x002fe2000c101524 */
[----:B------:R-:W-:Y:S05]  /*baa0*/  EXIT ;  /* 0x000000000000794d */ /* 0x000fea0003800000 */
.L_x_7256:
[----:B------:R-:W-:Y:S01]  /*bab0*/  I2FP.F32.S32 R3, R0 ;  /* 0x0000000000037245 */ /* 0x000fe20000201400 */
[----:B------:R-:W-:Y:S01]  /*bac0*/  BSSY.RECONVERGENT B0, `(.L_x_7257) ;  /* 0x0000013000007945 */ /* 0x000fe20003800200 */
[----:B------:R-:W-:Y:S02]  /*bad0*/  HFMA2 R8, -RZ, RZ, 0, 7.62939453125e-06 ;  /* 0x00000080ff087431 */ /* 0x000fe400000001ff */
        /* <DEDUP_REMOVED lines=14> */
.L_x_7259:
[----:B------:R-:W-:-:S04]  /*bbc0*/  SHF.R.U32.HI R3, RZ, 0x18, R3 ;  /* 0x00000018ff037819 */ /* 0x000fc80000011603 */
[----:B------:R-:W-:-:S04]  /*bbd0*/  LOP3.LUT R0, R0, 0x80, R3, 0xf8, !PT ;  /* 0x0000008000007812 */ /* 0x000fc800078ef803 */
[----:B------:R-:W-:-:S07]  /*bbe0*/  PRMT R8, R0, 0x7610, R8 ;  /* 0x0000761000087816 */ /* 0x000fce0000000008 */
.L_x_7258:
[----:B------:R-:W-:Y:S05]  /*bbf0*/  BSYNC.RECONVERGENT B0 ;  /* 0x0000000000007941 */ /* 0x000fea0003800200 */
.L_x_7257:
[----:B------:R-:W-:Y:S01]  /*bc00*/  STG.E.U8 desc[UR36][R16.64], R8 ;  /* 0x0000000810007986 */ /* 0x000fe2000c101124 */
[----:B------:R-:W-:Y:S05]  /*bc10*/  EXIT ;  /* 0x000000000000794d */ /* 0x000fea0003800000 */
.L_x_7255:
[----:B------:R-:W-:Y:S01]  /*bc20*/  I2FP.F32.S32 R3, R0 ;  /* 0x0000000000037245 */ /* 0x000fe20000201400 */
        /* <DEDUP_REMOVED lines=16> */
.L_x_7262:
[----:B------:R-:W-:-:S04]  /*bd30*/  SHF.R.U32.HI R3, RZ, 0x18, R3 ;  /* 0x00000018ff037819 */ /* 0x000fc80000011603 */
[----:B------:R-:W-:-:S04]  /*bd40*/  LOP3.LUT R0, R0, 0x80, R3, 0xf8, !PT ;  /* 0x0000008000007812 */ /* 0x000fc800078ef803 */
[----:B------:R-:W-:-:S07]  /*bd50*/  PRMT R8, R0, 0x7610, R8 ;  /* 0x0000761000087816 */ /* 0x000fce0000000008 */
.L_x_7261:
[----:B------:R-:W-:Y:S05]  /*bd60*/  BSYNC.RECONVERGENT B0 ;  /* 0x0000000000007941 */ /* 0x000fea0003800200 */
.L_x_7260:
[----:B------:R-:W-:Y:S01]  /*bd70*/  STG.E.U8 desc[UR36][R16.64], R8 ;  /* 0x0000000810007986 */ /* 0x000fe2000c101124 */
[----:B------:R-:W-:Y:S05]  /*bd80*/  EXIT ;  /* 0x000000000000794d */ /* 0x000fea0003800000 */
.L_x_7254:
[----:B------:R-:W-:-:S09]  /*bd90*/  UISETP.NE.AND UP0, UPT, UR4, 0x1c, UPT ;  /* 0x0000001c0400788c */ /* 0x000fd2000bf05270 */
[----:B------:R-:W-:Y:S05]  /*bda0*/  BRA.U !UP0, `(.L_x_7263) ;  /* 0x00000001085c7547 */ /* 0x000fea000b800000 */
[----:B------:R-:W-:-:S09]  /*bdb0*/  UISETP.NE.AND UP0, UPT, UR4, 0x1d, UPT ;  /* 0x0000001d0400788c */ /* 0x000fd2000bf05270 */
[----:B------:R-:W-:Y:S05]  /*bdc0*/  BRA.U !UP0, `(.L_x_7264) ;  /* 0x0000000108487547 */ /* 0x000fea000b800000 */
[----:B------:R-:W-:-:S09]  /*bdd0*/  UISETP.NE.AND UP0, UPT, UR4, 0x2c, UPT ;  /* 0x0000002c0400788c */ /* 0x000fd2000bf05270 */
[----:B------:R-:W-:Y:S05]  /*bde0*/  BRA.U UP0, `(.L_x_7246) ;  /* 0x0000000100a47547 */ /* 0x000fea000b800000 */
[----:B------:R-:W-:-:S04]  /*bdf0*/  I2FP.F32.S32 R3, R0 ;  /* 0x0000000000037245 */ /* 0x000fc80000201400 */
[----:B-1----:R-:W-:-:S04]  /*be00*/  SHF.R.U32.HI R4, RZ, 0x17, R3 ;  /* 0x00000017ff047819 */ /* 0x002fc80000011603 */
        /* <DEDUP_REMOVED lines=14> */
.L_x_7264:
[----:B-1----:R-:W1:Y:S02]  /*bef0*/  F2I.U64.F64.TRUNC R2, R4 ;  /* 0x0000000400027311 */ /* 0x002e64000030d800 */
[----:B-1----:R-:W-:Y:S01]  /*bf00*/  STG.E.64 desc[UR36][R16.64], R2 ;  /* 0x0000000210007986 */ /* 0x002fe2000c101b24 */
[----:B------:R-:W-:Y:S05]  /*bf10*/  EXIT ;  /* 0x000000000000794d */ /* 0x000fea0003800000 */
.L_x_7263:
[----:B-1----:R-:W1:Y:S02]  /*bf20*/  F2I.U32.F64.TRUNC R5, R4 ;  /* 0x0000000400057311 */ /* 0x002e64000030d000 */
[----:B-1----:R-:W-:Y:S01]  /*bf30*/  STG.E desc[UR36][R16.64], R5 ;  /* 0x0000000510007986 */ /* 0x002fe2000c101924 */
[----:B------:R-:W-:Y:S05]  /*bf40*/  EXIT ;  /* 0x000000000000794d */ /* 0x000fea0003800000 */
.L_x_7253:
        /* <DEDUP_REMOVED lines=8> */
[----:B------:R-:W-:Y:S01]  /*bfd0*/  STG.E.U8 desc[UR36][R16.64], R3 ;  /* 0x0000000310007986 */ /* 0x000fe2000c101124 */
[----:B------:R-:W-:Y:S05]  /*bfe0*/  EXIT ;  /* 0x000000000000794d */ /* 0x000fea0003800000 */
.L_x_7266:
[----:B------:R-:W-:-:S05]  /*bff0*/  CS2R R6, SRZ ;  /* 0x0000000000067805 */ /* 0x000fca000001ff00 */
[----:B-1----:R-:W-:Y:S01]  /*c000*/  STG.E.128 desc[UR36][R16.64], R4 ;  /* 0x0000000410007986 */ /* 0x002fe2000c101d24 */
[----:B------:R-:W-:Y:S05]  /*c010*/  EXIT ;  /* 0x000000000000794d */ /* 0x000fea0003800000 */
.L_x_7265:
[----:B------:R-:W-:-:S09]  /*c020*/  UISETP.NE.AND UP0, UPT, UR4, 0xf, UPT ;  /* 0x0000000f0400788c */ /* 0x000fd2000bf05270 */
[----:B------:R-:W-:Y:S05]  /*c030*/  BRA.U !UP0, `(.L_x_7267) ;  /* 0x0000000108e87547 */ /* 0x000fea000b800000 */
[----:B------:R-:W-:-:S09]  /*c040*/  UISETP.NE.AND UP0, UPT, UR4, 0x17, UPT ;  /* 0x000000170400788c */ /* 0x000fd2000bf05270 */
[----:B------:R-:W-:Y:S05]  /*c050*/  BRA.U !UP0, `(.L_x_7268) ;  /* 0x0000000108907547 */ /* 0x000fea000b800000 */
[----:B------:R-:W-:-:S09]  /*c060*/  UISETP.NE.AND UP0, UPT, UR4, 0x18, UPT ;  /* 0x000000180400788c */ /* 0x000fd2000bf05270 */
[----:B------:R-:W-:Y:S05]  /*c070*/  BRA.U !UP0, `(.L_x_7269) ;  /* 0x0000000108447547 */ /* 0x000fea000b800000 */
.L_x_7246:
[----:B0-----:R-:W-:Y:S01]  /*c080*/  MOV R0, 0x0 ;  /* 0x0000000000007802 */ /* 0x001fe20000000f00 */
[----:B------:R-:W1:Y:S01]  /*c090*/  LDCU.64 UR4, c[0x4][0x198] ;  /* 0x01003300ff0477ac */ /* 0x000e620008000a00 */
[----:B------:R-:W-:Y:S02]  /*c0a0*/  HFMA2 R8, -RZ, RZ, 0, 6.020069122314453125e-06 ;  /* 0x00000065ff087431 */ /* 0x000fe400000001ff */
[----:B------:R-:W-:Y:S01]  /*c0b0*/  IMAD.MOV.U32 R12, RZ, RZ, 0x1 ;  /* 0x00000001ff0c7424 */ /* 0x000fe200078e00ff */
[----:B------:R0:W2:Y:S01]  /*c0c0*/  LDC.64 R2, c[0x4][R0] ;  /* 0x0100000000027b82 */ /* 0x0000a20000000a00 */
        /* <DEDUP_REMOVED lines=11> */
.L_x_7270:
[----:B------:R-:W-:Y:S05]  /*c180*/  EXIT ;  /* 0x000000000000794d */ /* 0x000fea0003800000 */
.L_x_7269:
[----:B-1----:R-:W-:Y:S01]  /*c190*/  I2FP.F32.S32 R5, R0 ;  /* 0x0000000000057245 */ /* 0x002fe20000201400 */
        /* <DEDUP_REMOVED lines=12> */
.L_x_7272:
[----:B------:R-:W-:Y:S05]  /*c260*/  BSYNC.RECONVERGENT B0 ;  /* 0x0000000000007941 */ /* 0x000fea0003800200 */
.L_x_7271:
[----:B------:R-:W-:-:S05]  /*c270*/  LOP3.LUT R3, R0, 0x80, R3, 0xf8, !PT ;  /* 0x0000008000037812 */ /* 0x000fca00078ef803 */
[----:B------:R-:W-:Y:S01]  /*c280*/  STG.E.U8 desc[UR36][R16.64], R3 ;  /* 0x0000000310007986 */ /* 0x000fe2000c101124 */
[----:B------:R-:W-:Y:S05]  /*c290*/  EXIT ;  /* 0x000000000000794d */ /* 0x000fea0003800000 */
.L_x_7268:
        /* <DEDUP_REMOVED lines=12> */
.L_x_7274:
[----:B0-----:R-:W-:Y:S01]  /*c360*/  HFMA2 R0, -RZ, RZ, 0, 7.569789886474609375e-06 ;  /* 0x0000007fff007431 */ /* 0x001fe200000001ff */
[----:B------:R-:W-:-:S04]  /*c370*/  ISETP.GT.U32.AND P0, PT, R2, 0x7f800000, PT ;  /* 0x7f8000000200780c */ /* 0x000fc80003f04070 */
[----:B------:R-:W-:-:S09]  /*c380*/  SEL R0, R0, 0x7c, P0 ;  /* 0x0000007c00007807 */ /* 0x000fd20000000000 */
.L_x_7275:
[----:B------:R-:W-:Y:S05]  /*c390*/  BSYNC.RECONVERGENT B0 ;  /* 0x0000000000007941 */ /* 0x000fea0003800200 */
.L_x_7273:
[----:B------:R-:W-:-:S04]  /*c3a0*/  SHF.R.U32.HI R3, RZ, 0x18, R3 ;  /* 0x00000018ff037819 */ /* 0x000fc80000011603 */
[----:B------:R-:W-:-:S05]  /*c3b0*/  LOP3.LUT R3, R0, 0x80, R3, 0xf8, !PT ;  /* 0x0000008000037812 */ /* 0x000fca00078ef803 */
[----:B------:R-:W-:Y:S01]  /*c3c0*/  STG.E.U8 desc[UR36][R16.64], R3 ;  /* 0x0000000310007986 */ /* 0x000fe2000c101124 */
[----:B------:R-:W-:Y:S05]  /*c3d0*/  EXIT ;  /* 0x000000000000794d */ /* 0x000fea0003800000 */
.L_x_7267:
[----:B0-----:R-:W-:-:S04]  /*c3e0*/  I2FP.F32.S32 R0, R0 ;  /* 0x0000000000007245 */ /* 0x001fc80000201400 */
[----:B------:R-:W-:-:S05]  /*c3f0*/  F2FP.BF16.F32.PACK_AB R0, RZ, R0 ;  /* 0x00000000ff00723e */ /* 0x000fca00000010ff */
[----:B------:R-:W-:Y:S01]  /*c400*/  STG.E.U16 desc[UR36][R16.64], R0 ;  /* 0x0000000010007986 */ /* 0x000fe2000c101524 */
[----:B------:R-:W-:Y:S05]  /*c410*/  EXIT ;  /* 0x000000000000794d */ /* 0x000fea0003800000 */
.L_x_7276:
        /* <DEDUP_REMOVED lines=14> */
.L_x_23680:


//--------------------- .text._ZN2at6native27unrolled_elementwise_kernelIZZZNS0_16sign_kernel_cudaERNS_18TensorIteratorBaseEENKUlvE_clEvENKUlvE4_clEvEUldE_St5arrayIPcLm2EELi4E23TrivialOffsetCalculatorILi1EjESB_NS0_6memory12LoadWithCastILi1EEENSC_13StoreWithCastILi1EEEEEviT_T0_T2_T3_T4_T5_ --------------------------
	.section	.text._ZN2at6native27unrolled_elementwise_kernelIZZZNS0_16sign_kernel_cudaERNS_18TensorIteratorBaseEENKUlvE_clEvENKUlvE4_clEvEUldE_St5arrayIPcLm2EELi4E23TrivialOffsetCalculatorILi1EjESB_NS0_6memory12LoadWithCastILi1EEENSC_13StoreWithCastILi1EEEEEviT_T0_T2_T3_T4_T5_,"ax",@progbits
	.align	128
        .global         _ZN2at6native27unrolled_elementwise_kernelIZZZNS0_16sign_kernel_cudaERNS_18TensorIteratorBaseEENKUlvE_clEvENKUlvE4_clEvEUldE_St5arrayIPcLm2EELi4E23TrivialOffsetCalculatorILi1EjESB_NS0_6memory12LoadWithCastILi1EEENSC_13StoreWithCastILi1EEEEEviT_T0_T2_T3_T4_T5_
        .type           _ZN2at6native27unrolled_elementwise_kernelIZZZNS0_16sign_kernel_cudaERNS_18TensorIteratorBaseEENKUlvE_clEvENKUlvE4_clEvEUldE_St5arrayIPcLm2EELi4E23TrivialOffsetCalculatorILi1EjESB_NS0_6memory12LoadWithCastILi1EEENSC_13StoreWithCastILi1EEEEEviT_T0_T2_T3_T4_T5_,@function
        .size           _ZN2at6native27unrolled_elementwise_kernelIZZZNS0_16sign_kernel_cudaERNS_18TensorIteratorBaseEENKUlvE_clEvENKUlvE4_clEvEUldE_St5arrayIPcLm2EELi4E23TrivialOffsetCalculatorILi1EjESB_NS0_6memory12LoadWithCastILi1EEENSC_13StoreWithCastILi1EEEEEviT_T0_T2_T3_T4_T5_,(.L_x_23681 - _ZN2at6native27unrolled_elementwise_kernelIZZZNS0_16sign_kernel_cudaERNS_18TensorIteratorBaseEENKUlvE_clEvENKUlvE4_clEvEUldE_St5arrayIPcLm2EELi4E23TrivialOffsetCalculatorILi1EjESB_NS0_6memory12LoadWithCastILi1EEENSC_13StoreWithCastILi1EEEEEviT_T0_T2_T3_T4_T5_)
        .other          _ZN2at6native27unrolled_elementwise_kernelIZZZNS0_16sign_kernel_cudaERNS_18TensorIteratorBaseEENKUlvE_clEvENKUlvE4_clEvEUldE_St5arrayIPcLm2EELi4E23TrivialOffsetCalculatorILi1EjESB_NS0_6memory12LoadWithCastILi1EEENSC_13StoreWithCastILi1EEEEEviT_T0_T2_T3_T4_T5_,@"STO_CUDA_ENTRY STV_DEFAULT"
_ZN2at6native27unrolled_elementwise_kernelIZZZNS0_16sign_kernel_cudaERNS_18TensorIteratorBaseEENKUlvE_clEvENKUlvE4_clEvEUldE_St5arrayIPcLm2EELi4E23TrivialOffsetCalculatorILi1EjESB_NS0_6memory12LoadWithCastILi1EEENSC_13StoreWithCastILi1EEEEEviT_T0_T2_T3_T4_T5_:
.text._ZN2at6native27unrolled_elementwise_kernelIZZZNS0_16sign_kernel_cudaERNS_18TensorIteratorBaseEENKUlvE_clEvENKUlvE4_clEvEUldE_St5arrayIPcLm2EELi4E23TrivialOffsetCalculatorILi1EjESB_NS0_6memory12LoadWithCastILi1EEENSC_13StoreWithCastILi1EEEEEviT_T0_T2_T3_T4_T5_:
[----:B------:R-:W0:Y:S01]  /*0000*/  LDC R1, c[0x0][0x37c] ;  /* 0x0000df00ff017b82 */ /* 0x000e220000000800 */
[----:B------:R-:W1:Y:S07]  /*0010*/  S2R R18, SR_CTAID.X ;  /* 0x0000000000127919 */ /* 0x000e6e0000002500 */
[----:B------:R-:W1:Y:S01]  /*0020*/  LDC R19, c[0x0][0x380] ;  /* 0x0000e000ff137b82 */ /* 0x000e620000000800 */
[----:B------:R-:W2:Y:S01]  /*0030*/  LDCU.64 UR36, c[0x0][0x358] ;  /* 0x00006b00ff2477ac */ /* 0x000ea20008000a00 */
[----:B------:R-:W-:Y:S01]  /*0040*/  BSSY.RECONVERGENT B7, `(.L_x_7277) ;  /* 0x00000fa000077945 */ /* 0x000fe20003800200 */
[----:B------:R-:W3:Y:S01]  /*0050*/  S2R R2, SR_TID.X ;  /* 0x0000000000027919 */ /* 0x000ee20000002100 */
[----:B------:R-:W-:Y:S01]  /*0060*/  CS2R R28, SRZ ;  /* 0x00000000001c7805 */ /* 0x000fe2000001ff00 */
        /* <DEDUP_REMOVED lines=26> */
.L_x_7283:
[----:B------:R-:W2:Y:S02]  /*0210*/  LDG.E.U8 R2, desc[UR36][R2.64] ;  /* 0x0000002402027981 */ /* 0x000ea4000c1e1100 */
[----:B--2---:R0:W1:Y:S01]  /*0220*/  I2F.F64.U16 R28, R2 ;  /* 0x00000002001c7312 */ /* 0x0040620000101800 */
[----:B------:R-:W-:Y:S05]  /*0230*/  BRA `(.L_x_7285) ;  /* 0x0000000c00607947 */ /* 0x000fea0003800000 */
.L_x_7282:
        /* <DEDUP_REMOVED lines=9> */
.L_x_7287:
[----:B------:R-:W2:Y:S02]  /*02d0*/  LDG.E R2, desc[UR36][R2.64] ;  /* 0x0000002402027981 */ /* 0x000ea4000c1e1900 */
[----:B--2---:R1:W2:Y:S01]  /*02e0*/  I2F.F64 R28, R2 ;  /* 0x00000002001c7312 */ /* 0x0042a20000201c00 */
[----:B------:R-:W-:Y:S05]  /*02f0*/  BRA `(.L_x_7285) ;  /* 0x0000000c00307947 */ /* 0x000fea0003800000 */
.L_x_7286:
[----:B------:R-:W2:Y:S02]  /*0300*/  LDG.E.U16 R2, desc[UR36][R2.64] ;  /* 0x0000002402027981 */ /* 0x000ea4000c1e1500 */
[----:B--2---:R3:W4:Y:S01]  /*0310*/  I2F.F64.S16 R28, R2 ;  /* 0x00000002001c7312 */ /* 0x0047220000101c00 */
[----:B------:R-:W-:Y:S05]  /*0320*/  BRA `(.L_x_7285) ;  /* 0x0000000c00247947 */ /* 0x000fea0003800000 */
.L_x_7281:
        /* <DEDUP_REMOVED lines=10> */
.L_x_7289:
[----:B------:R-:W2:Y:S02]  /*03d0*/  LDG.E.U16 R0, desc[UR36][R2.64] ;  /* 0x0000002402007981 */ /* 0x000ea4000c1e1500 */
[----:B--2---:R-:W-:-:S05]  /*03e0*/  HADD2.F32 R0, -RZ, R0.H0_H0 ;  /* 0x20000000ff007230 */ /* 0x004fca0000004100 */
[----:B------:R-:W-:-:S04]  /*03f0*/  FMUL.FTZ R0, R0, 1 ;  /* 0x3f80000000007820 */ /* 0x000fc80000410000 */
[----:B------:R0:W1:Y:S01]  /*0400*/  F2F.F64.F32 R28, R0 ;  /* 0x00000000001c7310 */ /* 0x0000620000201800 */
[----:B------:R-:W-:Y:S05]  /*0410*/  BRA `(.L_x_7285) ;  /* 0x0000000800e87947 */ /* 0x000fea0003800000 */
.L_x_7288:
        /* <DEDUP_REMOVED lines=10> */
.L_x_7291:
[----:B------:R-:W2:Y:S02]  /*04c0*/  LDG.E.U16 R2, desc[UR36][R2.64] ;  /* 0x0000002402027981 */ /* 0x000ea4000c1e1500 */
[----:B--2---:R-:W-:-:S05]  /*04d0*/  HADD2.F32 R0, -RZ, R2.H0_H0 ;  /* 0x20000002ff007230 */ /* 0x004fca0000004100 */
[----:B------:R-:W-:-:S04]  /*04e0*/  FMUL.FTZ R0, R0, 1 ;  /* 0x3f80000000007820 */ /* 0x000fc80000410000 */
[----:B------:R0:W1:Y:S01]  /*04f0*/  F2F.F64.F32 R28, R0 ;  /* 0x00000000001c7310 */ /* 0x0000620000201800 */
[----:B------:R-:W-:Y:S05]  /*0500*/  BRA `(.L_x_7285) ;  /* 0x0000000800ac7947 */ /* 0x000fea0003800000 */
.L_x_7290:
[----:B------:R0:W5:Y:S01]  /*0510*/  LDG.E.64 R28, desc[UR36][R2.64] ;  /* 0x00000024021c7981 */ /* 0x000162000c1e1b00 */
[----:B------:R-:W-:Y:S05]  /*0520*/  BRA `(.L_x_7285) ;  /* 0x0000000800a47947 */ /* 0x000fea0003800000 */
.L_x_7280:
        /* <DEDUP_REMOVED lines=13> */
.L_x_7294:
[----:B------:R0:W5:Y:S01]  /*0600*/  LDG.E.64 R28, desc[UR36][R2.64] ;  /* 0x00000024021c7981 */ /* 0x000162000c1e1b00 */
[----:B------:R-:W-:Y:S05]  /*0610*/  BRA `(.L_x_7285) ;  /* 0x0000000800687947 */ /* 0x000fea0003800000 */
.L_x_7293:
        /* <DEDUP_REMOVED lines=27> */
.L_x_7296:
        /* <DEDUP_REMOVED lines=14> */
.L_x_7295:
[----:B------:R-:W2:Y:S02]  /*08b0*/  LDG.E.U16 R0, desc[UR36][R2.64] ;  /* 0x0000002402007981 */ /* 0x000ea4000c1e1500 */
[----:B--2---:R-:W-:-:S04]  /*08c0*/  IMAD.U32 R0, R0, 0x10000, RZ ;  /* 0x0001000000007824 */ /* 0x004fc800078e00ff */
[----:B------:R-:W-:-:S04]  /*08d0*/  FMUL.FTZ R0, R0, 1 ;  /* 0x3f80000000007820 */ /* 0x000fc80000410000 */
[----:B------:R0:W1:Y:S01]  /*08e0*/  F2F.F64.F32 R28, R0 ;  /* 0x00000000001c7310 */ /* 0x0000620000201800 */
[----:B------:R-:W-:Y:S05]  /*08f0*/  BRA `(.L_x_7285) ;  /* 0x0000000400b07947 */ /* 0x000fea0003800000 */
.L_x_7292:
        /* <DEDUP_REMOVED lines=11> */
.L_x_7299:
        /* <DEDUP_REMOVED lines=21> */
.L_x_7301:
[----:B------:R-:W-:Y:S05]  /*0b00*/  BSYNC.RECONVERGENT B0 ;  /* 0x0000000000007941 */ /* 0x000fea0003800200 */
.L_x_7300:
[----:B------:R-:W-:Y:S01]  /*0b10*/  IMAD.SHL.U32 R0, R0, 0x100000, RZ ;  /* 0x0010000000007824 */ /* 0x000fe200078e00ff */
[----:B------:R-:W-:-:S04]  /*0b20*/  LEA R2, R2, 0x3b800000, 0x17 ;  /* 0x3b80000002027811 */ /* 0x000fc800078eb8ff */
[----:B------:R-:W-:-:S05]  /*0b30*/  LOP3.LUT R0, R2, R0, R7, 0xfe, !PT ;  /* 0x0000000002007212 */ /* 0x000fca00078efe07 */
[----:B------:R-:W-:-:S04]  /*0b40*/  FMUL.FTZ R0, R0, 1 ;  /* 0x3f80000000007820 */ /* 0x000fc80000410000 */
[----:B------:R0:W1:Y:S01]  /*0b50*/  F2F.F64.F32 R28, R0 ;  /* 0x00000000001c7310 */ /* 0x0000620000201800 */
[----:B------:R-:W-:Y:S05]  /*0b60*/  BRA `(.L_x_7285) ;  /* 0x0000000400147947 */ /* 0x000fea0003800000 */
.L_x_7298:
        /* <DEDUP_REMOVED lines=21> */
.L_x_7303:
[----:B------:R-:W-:Y:S05]  /*0cc0*/  BSYNC.RECONVERGENT B0 ;  /* 0x0000000000007941 */ /* 0x000fea0003800200 */
.L_x_7302:
[----:B------:R-:W-:Y:S01]  /*0cd0*/  IMAD.SHL.U32 R0, R0, 0x200000, RZ ;  /* 0x0020000000007824 */ /* 0x000fe200078e00ff */
[----:B------:R-:W-:-:S04]  /*0ce0*/  LEA R2, R2, 0x37800000, 0x17 ;  /* 0x3780000002027811 */ /* 0x000fc800078eb8ff */
[----:B------:R-:W-:-:S05]  /*0cf0*/  LOP3.LUT R0, R2, R0, R7, 0xfe, !PT ;  /* 0x0000000002007212 */ /* 0x000fca00078efe07 */
[----:B------:R-:W-:-:S04]  /*0d00*/  FMUL.FTZ R0, R0, 1 ;  /* 0x3f80000000007820 */ /* 0x000fc80000410000 */
[----:B------:R0:W1:Y:S01]  /*0d10*/  F2F.F64.F32 R28, R0 ;  /* 0x00000000001c7310 */ /* 0x0000620000201800 */
[----:B------:R-:W-:Y:S05]  /*0d20*/  BRA `(.L_x_7285) ;  /* 0x0000000000a47947 */ /* 0x000fea0003800000 */
.L_x_7297:
[----:B------:R-:W-:-:S09]  /*0d30*/  UISETP.NE.AND UP0, UPT, UR4, 0x1c, UPT ;  /* 0x0000001c0400788c */ /* 0x000fd2000bf05270 */
[----:B------:R-:W-:Y:S05]  /*0d40*/  BRA.U !UP0, `(.L_x_7304) ;  /* 0x0000000108947547 */ /* 0x000fea000b800000 */
[----:B------:R-:W-:-:S09]  /*0d50*/  UISETP.NE.AND UP0, UPT, UR4, 0x1d, UPT ;  /* 0x0000001d0400788c */ /* 0x000fd2000bf05270 */
[----:B------:R-:W-:Y:S05]  /*0d60*/  BRA.U !UP0, `(.L_x_7305) ;  /* 0x0000000108807547 */ /* 0x000fea000b800000 */
[----:B------:R-:W-:-:S09]  /*0d70*/  UISETP.NE.AND UP0, UPT, UR4, 0x2c, UPT ;  /* 0x0000002c0400788c */ /* 0x000fd2000bf05270 */
[----:B------:R-:W-:Y:S05]  /*0d80*/  BRA.U !UP0, `(.L_x_7306) ;  /* 0x0000000108487547 */ /* 0x000fea000b800000 */
.L_x_7284:
        /* <DEDUP_REMOVED lines=16> */
.L_x_7307:
[----:B------:R-:W-:Y:S01]  /*0e90*/  CS2R R28, SRZ ;  /* 0x00000000001c7805 */ /* 0x000fe2000001ff00 */
[----:B------:R-:W-:Y:S06]  /*0ea0*/  BRA `(.L_x_7285) ;  /* 0x0000000000447947 */ /* 0x000fec0003800000 */
.L_x_7306:
[----:B------:R-:W2:Y:S01]  /*0eb0*/  LDG.E.U8 R0, desc[UR36][R2.64] ;  /* 0x0000002402007981 */ /* 0x000ea2000c1e1100 */
[----:B------:R-:W-:Y:S02]  /*0ec0*/  IMAD.MOV.U32 R28, RZ, RZ, 0x0 ;  /* 0x00000000ff1c7424 */ /* 0x000fe400078e00ff */
[----:B------:R-:W-:Y:S01]  /*0ed0*/  IMAD.MOV.U32 R29, RZ, RZ, 0x38000000 ;  /* 0x38000000ff1d7424 */ /* 0x000fe200078e00ff */
[----:B--2---:R-:W-:-:S13]  /*0ee0*/  ISETP.NE.AND P0, PT, R0, RZ, PT ;  /* 0x000000ff0000720c */ /* 0x004fda0003f05270 */
[----:B------:R-:W-:Y:S05]  /*0ef0*/  @!P0 BRA `(.L_x_7285) ;  /* 0x0000000000308947 */ /* 0x000fea0003800000 */
[----:B------:R-:W-:-:S13]  /*0f00*/  ISETP.NE.AND P0, PT, R0, 0xff, PT ;  /* 0x000000ff0000780c */ /* 0x000fda0003f05270 */
[----:B------:R-:W-:Y:S02]  /*0f10*/  @P0 IMAD.SHL.U32 R0, R0, 0x800000, RZ ;  /* 0x0080000000000824 */ /* 0x000fe400078e00ff */
[----:B------:R-:W-:Y:S02]  /*0f20*/  @!P0 IMAD.MOV.U32 R28, RZ, RZ, 0x20000000 ;  /* 0x20000000ff1c8424 */ /* 0x000fe400078e00ff */
[----:B------:R-:W-:Y:S02]  /*0f30*/  @!P0 IMAD.MOV.U32 R29, RZ, RZ, 0x7ff80000 ;  /* 0x7ff80000ff1d8424 */ /* 0x000fe400078e00ff */
[----:B------:R-:W-:-:S04]  /*0f40*/  @P0 FMUL.FTZ R0, R0, 1 ;  /* 0x3f80000000000820 */ /* 0x000fc80000410000 */
[----:B------:R0:W1:Y:S01]  /*0f50*/  @P0 F2F.F64.F32 R28, R0 ;  /* 0x00000000001c0310 */ /* 0x0000620000201800 */
[----:B------:R-:W-:Y:S05]  /*0f60*/  BRA `(.L_x_7285) ;  /* 0x0000000000147947 */ /* 0x000fea0003800000 */
.L_x_7305:
[----:B------:R-:W2:Y:S02]  /*0f70*/  LDG.E.64 R28, desc[UR36][R2.64] ;  /* 0x00000024021c7981 */ /* 0x000ea4000c1e1b00 */
[----:B--2---:R-:W0:Y:S01]  /*0f80*/  I2F.F64.U64 R28, R28 ;  /* 0x0000001c001c7312 */ /* 0x004e220000301800 */
[----:B------:R-:W-:Y:S05]  /*0f90*/  BRA `(.L_x_7285) ;  /* 0x0000000000087947 */ /* 0x000fea0003800000 */
.L_x_7304:
[----:B------:R-:W2:Y:S02]  /*0fa0*/  LDG.E R2, desc[UR36][R2.64] ;  /* 0x0000002402027981 */ /* 0x000ea4000c1e1900 */
[----:B--2---:R0:W1:Y:S02]  /*0fb0*/  I2F.F64.U32 R28, R2 ;  /* 0x00000002001c7312 */ /* 0x0040640000201800 */
.L_x_7285:
[----:B------:R-:W-:Y:S05]  /*0fc0*/  BSYNC.RECONVERGENT B6 ;  /* 0x0000000000067941 */ /* 0x000fea0003800200 */
.L_x_7279:
[----:B01-3--:R-:W-:-:S07]  /*0fd0*/  VIADD R2, R23, 0x80 ;  /* 0x0000008017027836 */ /* 0x00bfce0000000000 */
.L_x_7278:
[----:B------:R-:W-:Y:S05]  /*0fe0*/  BSYNC.RECONVERGENT B7 ;  /* 0x0000000000077941 */ /* 0x000fea0003800200 */
.L_x_7277:
[----:B------:R-:W-:Y:S01]  /*0ff0*/  ISETP.GE.AND P0, PT, R2, R19, PT ;  /* 0x000000130200720c */ /* 0x000fe20003f06270 */
[----:B------:R-:W-:Y:S01]  /*1000*/  BSSY.RECONVERGENT B7, `(.L_x_7308) ;  /* 0x00000f6000077945 */ /* 0x000fe20003800200 */
[----:B------:R-:W-:-:S11]  /*1010*/  CS2R R26, SRZ ;  /* 0x00000000001a7805 */ /* 0x000fd6000001ff00 */
[----:B------:R-:W-:Y:S05]  /*1020*/  @P0 BRA `(.L_x_7309) ;  /* 0x0000000c00cc0947 */ /* 0x000fea0003800000 */
        /* <DEDUP_REMOVED lines=18> */
[----:B------:R-:W3:Y:S02]  /*1150*/  LDG.E.S8 R4, desc[UR36][R4.64] ;  /* 0x0000002404047981 */ /* 0x000ee4000c1e1300 */
[----:B---3--:R0:W1:Y:S01]  /*1160*/  I2F.F64.S16 R26, R4 ;  /* 0x00000004001a7312 */ /* 0x0080620000101c00 */
[----:B------:R-:W-:Y:S05]  /*1170*/  BRA `(.L_x_7316) ;  /* 0x0000000c00707947 */ /* 0x000fea0003800000 */
.L_x_7314:
[----:B------:R-:W3:Y:S02]  /*1180*/  LDG.E.U8 R4, desc[UR36][R4.64] ;  /* 0x0000002404047981 */ /* 0x000ee4000c1e1100 */
[----:B---3--:R0:W1:Y:S01]  /*1190*/  I2F.F64.U16 R26, R4 ;  /* 0x00000004001a7312 */ /* 0x0080620000101800 */
[----:B------:R-:W-:Y:S05]  /*11a0*/  BRA `(.L_x_7316) ;  /* 0x0000000c00647947 */ /* 0x000fea0003800000 */
.L_x_7313:
[----:B------:R-:W-:-:S09]  /*11b0*/  UISETP.NE.AND UP0, UPT, UR4, 0x2, UPT ;  /* 0x000000020400788c */ /* 0x000fd2000bf05270 */
[----:B------:R-:W-:Y:S05]  /*11c0*/  BRA.U !UP0, `(.L_x_7317) ;  /* 0x0000000108287547 */ /* 0x000fea000b800000 */
[----:B------:R-:W-:-:S09]  /*11d0*/  UISETP.NE.AND UP0, UPT, UR4, 0x3, UPT ;  /* 0x000000030400788c */ /* 0x000fd2000bf05270 */
[----:B------:R-:W-:Y:S05]  /*11e0*/  BRA.U !UP0, `(.L_x_7318) ;  /* 0x0000000108147547 */ /* 0x000fea000b800000 */
[----:B------:R-:W-:-:S09]  /*11f0*/  UISETP.NE.AND UP0, UPT, UR4, 0x4, UPT ;  /* 0x000000040400788c */ /* 0x000fd2000bf05270 */
[----:B------:R-:W-:Y:S05]  /*1200*/  BRA.U UP0, `(.L_x_7315) ;  /* 0x0000000900f07547 */ /* 0x000fea000b800000 */
[----:B------:R-:W3:Y:S02]  /*1210*/  LDG.E.64 R26, desc[UR36][R4.64] ;  /* 0x00000024041a7981 */ /* 0x000ee4000c1e1b00 */
[----:B---3--:R-:W0:Y:S01]  /*1220*/  I2F.F64.S64 R26, R26 ;  /* 0x0000001a001a7312 */ /* 0x008e220000301c00 */
[----:B------:R-:W-:Y:S05]  /*1230*/  BRA `(.L_x_7316) ;  /* 0x0000000c00407947 */ /* 0x000fea0003800000 */
.L_x_7318:
[----:B------:R-:W3:Y:S02]  /*1240*/  LDG.E R4, desc[UR36][R4.64] ;  /* 0x0000002404047981 */ /* 0x000ee4000c1e1900 */
[----:B---3--:R0:W1:Y:S01]  /*1250*/  I2F.F64 R26, R4 ;  /* 0x00000004001a7312 */ /* 0x0080620000201c00 */
[----:B------:R-:W-:Y:S05]  /*1260*/  BRA `(.L_x_7316) ;  /* 0x0000000c00347947 */ /* 0x000fea0003800000 */
.L_x_7317:
[----:B------:R-:W3:Y:S02]  /*1270*/  LDG.E.U16 R4, desc[UR36][R4.64] ;  /* 0x0000002404047981 */ /* 0x000ee4000c1e1500 */
[----:B---3--:R0:W1:Y:S01]  /*1280*/  I2F.F64.S16 R26, R4 ;  /* 0x00000004001a7312 */ /* 0x0080620000101c00 */
[----:B------:R-:W-:Y:S05]  /*1290*/  BRA `(.L_x_7316) ;  /* 0x0000000c00287947 */ /* 0x000fea0003800000 */
.L_x_7312:
[----:B------:R-:W-:-:S09]  /*12a0*/  UISETP.GT.AND UP0, UPT, UR4, 0x6, UPT ;  /* 0x000000060400788c */ /* 0x000fd2000bf04270 */
[----:B------:R-:W-:Y:S05]  /*12b0*/  BRA.U UP0, `(.L_x_7319) ;  /* 0x0000000100347547 */ /* 0x000fea000b800000 */
[----:B------:R-:W-:-:S09]  /*12c0*/  UISETP.NE.AND UP0, UPT, UR4, 0x5, UPT ;  /* 0x000000050400788c */ /* 0x000fd2000bf05270 */
[----:B------:R-:W-:Y:S05]  /*12d0*/  BRA.U !UP0, `(.L_x_7320) ;  /* 0x0000000108187547 */ /* 0x000fea000b800000 */
[----:B------:R-:W-:-:S09]  /*12e0*/  UISETP.NE.AND UP0, UPT, UR4, 0x6, UPT ;  /* 0x000000060400788c */ /* 0x000fd2000bf05270 */
[----:B------:R-:W-:Y:S05]  /*12f0*/  BRA.U UP0, `(.L_x_7315) ;  /* 0x0000000900b47547 */ /* 0x000fea000b800000 */
[----:B------:R-:W3:Y:S02]  /*1300*/  LDG.E R26, desc[UR36][R4.64] ;  /* 0x00000024041a7981 */ /* 0x000ee4000c1e1900 */
[----:B---3--:R-:W-:-:S06]  /*1310*/  FMUL.FTZ R26, R26, 1 ;  /* 0x3f8000001a1a7820 */ /* 0x008fcc0000410000 */
[----:B------:R-:W3:Y:S01]  /*1320*/  F2F.F64.F32 R26, R26 ;  /* 0x0000001a001a7310 */ /* 0x000ee20000201800 */
[----:B------:R-:W-:Y:S05]  /*1330*/  BRA `(.L_x_7316) ;  /* 0x0000000c00007947 */ /* 0x000fea0003800000 */
.L_x_7320:
[----:B------:R-:W3:Y:S02]  /*1340*/  LDG.E.U16 R0, desc[UR36][R4.64] ;  /* 0x0000002404007981 */ /* 0x000ee4000c1e1500 */
[----:B---3--:R-:W-:-:S05]  /*1350*/  HADD2.F32 R0, -RZ, R0.H0_H0 ;  /* 0x20000000ff007230 */ /* 0x008fca0000004100 */
[----:B------:R-:W-:-:S04]  /*1360*/  FMUL.FTZ R0, R0, 1 ;  /* 0x3f80000000007820 */ /* 0x000fc80000410000 */
[----:B------:R0:W1:Y:S01]  /*1370*/  F2F.F64.F32 R26, R0 ;  /* 0x00000000001a7310 */ /* 0x0000620000201800 */
[----:B------:R-:W-:Y:S05]  /*1380*/  BRA `(.L_x_7316) ;  /* 0x0000000800ec7947 */ /* 0x000fea0003800000 */
.L_x_7319:
[----:B------:R-:W-:-:S09]  /*1390*/  UISETP.NE.AND UP0, UPT, UR4, 0x7, UPT ;  /* 0x000000070400788c */ /* 0x000fd2000bf05270 */
[----:B------:R-:W-:Y:S05]  /*13a0*/  BRA.U !UP0, `(.L_x_7321) ;  /* 0x0000000108347547 */ /* 0x000fea000b800000 */
[----:B------:R-:W-:-:S09]  /*13b0*/  UISETP.NE.AND UP0, UPT, UR4, 0x8, UPT ;  /* 0x000000080400788c */ /* 0x000fd2000bf05270 */
[----:B------:R-:W-:Y:S05]  /*13c0*/  BRA.U !UP0, `(.L_x_7322) ;  /* 0x0000000108187547 */ /* 0x000fea000b800000 */
[----:B------:R-:W-:-:S09]  /*13d0*/  UISETP.NE.AND UP0, UPT, UR4, 0x9, UPT ;  /* 0x000000090400788c */ /* 0x000fd2000bf05270 */
[----:B------:R-:W-:Y:S05]  /*13e0*/  BRA.U UP0, `(.L_x_7315) ;  /* 0x0000000900787547 */ /* 0x000fea000b800000 */
[----:B------:R-:W3:Y:S02]  /*13f0*/  LDG.E R4, desc[UR36][R4.64] ;  /* 0x0000002404047981 */ /* 0x000ee4000c1e1900 */
[----:B---3--:R-:W-:-:S06]  /*1400*/  FMUL.FTZ R26, R4, 1 ;  /* 0x3f800000041a7820 */ /* 0x008fcc0000410000 */
[----:B------:R-:W0:Y:S01]  /*1410*/  F2F.F64.F32 R26, R26 ;  /* 0x0000001a001a7310 */ /* 0x000e220000201800 */
[----:B------:R-:W-:Y:S05]  /*1420*/  BRA `(.L_x_7316) ;  /* 0x0000000800c47947 */ /* 0x000fea0003800000 */
.L_x_7322:
[----:B------:R-:W3:Y:S02]  /*1430*/  LDG.E.U16 R4, desc[UR36][R4.64] ;  /* 0x0000002404047981 */ /* 0x000ee4000c1e1500 */
[----:B---3--:R-:W-:-:S05]  /*1440*/  HADD2.F32 R0, -RZ, R4.H0_H0 ;  /* 0x20000004ff007230 */ /* 0x008fca0000004100 */
[----:B------:R-:W-:-:S04]  /*1450*/  FMUL.FTZ R0, R0, 1 ;  /* 0x3f80000000007820 */ /* 0x000fc80000410000 */
[----:B------:R0:W1:Y:S01]  /*1460*/  F2F.F64.F32 R26, R0 ;  /* 0x00000000001a7310 */ /* 0x0000620000201800 */
[----:B------:R-:W-:Y:S05]  /*1470*/  BRA `(.L_x_7316) ;  /* 0x0000000800b07947 */ /* 0x000fea0003800000 */
.L_x_7321:
[----:B------:R0:W5:Y:S01]  /*1480*/  LDG.E.64 R26, desc[UR36][R4.64] ;  /* 0x00000024041a7981 */ /* 0x000162000c1e1b00 */
[----:B------:R-:W-:Y:S05]  /*1490*/  BRA `(.L_x_7316) ;  /* 0x0000000800a87947 */ /* 0x000fea0003800000 */
.L_x_7311:
        /* <DEDUP_REMOVED lines=8> */
[----:B------:R-:W3:Y:S01]  /*1520*/  LDG.E.U8 R4, desc[UR36][R4.64] ;  /* 0x0000002404047981 */ /* 0x000ee2000c1e1100 */
[----:B------:R-:W-:Y:S01]  /*1530*/  IMAD.MOV.U32 R26, RZ, RZ, RZ ;  /* 0x000000ffff1a7224 */ /* 0x000fe200078e00ff */
[----:B---3--:R-:W-:-:S04]  /*1540*/  ISETP.NE.AND P0, PT, R4, RZ, PT ;  /* 0x000000ff0400720c */ /* 0x008fc80003f05270 */
[----:B------:R-:W-:Y:S01]  /*1550*/  FSEL R27, RZ, 1.875, !P0 ;  /* 0x3ff00000ff1b7808 */ /* 0x000fe20004000000 */
[----:B------:R-:W-:Y:S08]  /*1560*/  BRA `(.L_x_7316) ;  /* 0x0000000800747947 */ /* 0x000ff00003800000 */
.L_x_7325:
[----:B------:R0:W5:Y:S01]  /*1570*/  LDG.E.64 R26, desc[UR36][R4.64] ;  /* 0x00000024041a7981 */ /* 0x000162000c1e1b00 */
[----:B------:R-:W-:Y:S05]  /*1580*/  BRA `(.L_x_7316) ;  /* 0x00000008006c7947 */ /* 0x000fea0003800000 */
.L_x_7324:
[----:B------:R-:W-:-:S09]  /*1590*/  UISETP.NE.AND UP0, UPT, UR4, 0xf, UPT ;  /* 0x0000000f0400788c */ /* 0x000fd2000bf05270 */
[----:B------:R-:W-:Y:S05]  /*15a0*/  BRA.U !UP0, `(.L_x_7326) ;  /* 0x0000000108a07547 */ /* 0x000fea000b800000 */
[----:B------:R-:W-:-:S09]  /*15b0*/  UISETP.NE.AND UP0, UPT, UR4, 0x17, UPT ;  /* 0x000000170400788c */ /* 0x000fd2000bf05270 */
[----:B------:R-:W-:Y:S05]  /*15c0*/  BRA.U !UP0, `(.L_x_7327) ;  /* 0x00000001085c7547 */ /* 0x000fea000b800000 */
[----:B------:R-:W-:-:S09]  /*15d0*/  UISETP.NE.AND UP0, UPT, UR4, 0x18, UPT ;  /* 0x000000180400788c */ /* 0x000fd2000bf05270 */
[----:B------:R-:W-:Y:S05]  /*15e0*/  BRA.U UP0, `(.L_x_7315) ;  /* 0x0000000500f87547 */ /* 0x000fea000b800000 */
[----:B------:R-:W3:Y:S01]  /*15f0*/  LDG.E.U8 R0, desc[UR36][R4.64] ;  /* 0x0000002404007981 */ /* 0x000ee2000c1e1100 */
[----:B------:R-:W-:Y:S02]  /*1600*/  IMAD.MOV.U32 R7, RZ, RZ, 0x1f ;  /* 0x0000001fff077424 */ /* 0x000fe400078e00ff */
[----:B---3--:R-:W-:-:S05]  /*1610*/  IMAD.SHL.U32 R0, R0, 0x1000000, RZ ;  /* 0x0100000000007824 */ /* 0x008fca00078e00ff */
        /* <DEDUP_REMOVED lines=18> */
.L_x_7327:
[----:B------:R-:W3:Y:S02]  /*1740*/  LDG.E.U8 R4, desc[UR36][R4.64] ;  /* 0x0000002404047981 */ /* 0x000ee4000c1e1100 */
[C---:B---3--:R-:W-:Y:S02]  /*1750*/  IMAD.SHL.U32 R0, R4.reuse, 0x2000000, RZ ;  /* 0x0200000004007824 */ /* 0x048fe400078e00ff */
        /* <DEDUP_REMOVED lines=13> */
.L_x_7326:
[----:B------:R-:W3:Y:S02]  /*1830*/  LDG.E.U16 R0, desc[UR36][R4.64] ;  /* 0x0000002404007981 */ /* 0x000ee4000c1e1500 */
[----:B---3--:R-:W-:-:S04]  /*1840*/  IMAD.U32 R0, R0, 0x10000, RZ ;  /* 0x0001000000007824 */ /* 0x008fc800078e00ff */
[----:B------:R-:W-:-:S04]  /*1850*/  FMUL.FTZ R0, R0, 1 ;  /* 0x3f80000000007820 */ /* 0x000fc80000410000 */
[----:B------:R0:W1:Y:S01]  /*1860*/  F2F.F64.F32 R26, R0 ;  /* 0x00000000001a7310 */ /* 0x0000620000201800 */
[----:B------:R-:W-:Y:S05]  /*1870*/  BRA `(.L_x_7316) ;  /* 0x0000000400b07947 */ /* 0x000fea0003800000 */
.L_x_7323:
        /* <DEDUP_REMOVED lines=8> */
[----:B------:R-:W3:Y:S02]  /*1900*/  LDG.E.U16 R4, desc[UR36][R4.64] ;  /* 0x0000002404047981 */ /* 0x000ee4000c1e1500 */
[----:B---3--:R0:W1:Y:S01]  /*1910*/  I2F.F64.U16 R26, R4 ;  /* 0x00000004001a7312 */ /* 0x0080620000101800 */
[----:B------:R-:W-:Y:S05]  /*1920*/  BRA `(.L_x_7316) ;  /* 0x0000000400847947 */ /* 0x000fea0003800000 */
.L_x_7330:
[----:B------:R-:W3:Y:S01]  /*1930*/  LDG.E.U8 R4, desc[UR36][R4.64] ;  /* 0x0000002404047981 */ /* 0x000ee2000c1e1100 */
[----:B------:R-:W-:Y:S02]  /*1940*/  CS2R R26, SRZ ;  /* 0x00000000001a7805 */ /* 0x000fe4000001ff00 */
[----:B---3--:R-:W-:-:S13]  /*1950*/  ISETP.NE.AND P0, PT, R4, RZ, PT ;  /* 0x000000ff0400720c */ /* 0x008fda0003f05270 */
        /* <DEDUP_REMOVED lines=18> */
.L_x_7332:
[----:B------:R-:W-:Y:S05]  /*1a80*/  BSYNC.RECONVERGENT B0 ;  /* 0x0000000000007941 */ /* 0x000fea0003800200 */
.L_x_7331:
[----:B------:R-:W-:Y:S01]  /*1a90*/  IMAD.SHL.U32 R0, R0, 0x100000, RZ ;  /* 0x0010000000007824 */ /* 0x000fe200078e00ff */
[----:B------:R-:W-:-:S04]  /*1aa0*/  LEA R3, R3, 0x3b800000, 0x17 ;  /* 0x3b80000003037811 */ /* 0x000fc800078eb8ff */
[----:B------:R-:W-:-:S05]  /*1ab0*/  LOP3.LUT R0, R3, R0, R7, 0xfe, !PT ;  /* 0x0000000003007212 */ /* 0x000fca00078efe07 */
[----:B------:R-:W-:-:S04]  /*1ac0*/  FMUL.FTZ R0, R0, 1 ;  /* 0x3f80000000007820 */ /* 0x000fc80000410000 */
[----:B------:R0:W1:Y:S01]  /*1ad0*/  F2F.F64.F32 R26, R0 ;  /* 0x00000000001a7310 */ /* 0x0000620000201800 */
[----:B------:R-:W-:Y:S05]  /*1ae0*/  BRA `(.L_x_7316) ;  /* 0x0000000400147947 */ /* 0x000fea0003800000 */
.L_x_7329:
        /* <DEDUP_REMOVED lines=21> */
.L_x_7334:
[----:B------:R-:W-:Y:S05]  /*1c40*/  BSYNC.RECONVERGENT B0 ;  /* 0x0000000000007941 */ /* 0x000fea0003800200 */
.L_x_7333:
[----:B------:R-:W-:Y:S01]  /*1c50*/  IMAD.SHL.U32 R0, R0, 0x200000, RZ ;  /* 0x0020000000007824 */ /* 0x000fe200078e00ff */
[----:B------:R-:W-:-:S04]  /*1c60*/  LEA R3, R3, 0x37800000, 0x17 ;  /* 0x3780000003037811 */ /* 0x000fc800078eb8ff */
[----:B------:R-:W-:-:S05]  /*1c70*/  LOP3.LUT R0, R3, R0, R7, 0xfe, !PT ;  /* 0x0000000003007212 */ /* 0x000fca00078efe07 */
[----:B------:R-:W-:-:S04]  /*1c80*/  FMUL.FTZ R0, R0, 1 ;  /* 0x3f80000000007820 */ /* 0x000fc80000410000 */
[----:B------:R0:W1:Y:S01]  /*1c90*/  F2F.F64.F32 R26, R0 ;  /* 0x00000000001a7310 */ /* 0x0000620000201800 */
[----:B------:R-:W-:Y:S05]  /*1ca0*/  BRA `(.L_x_7316) ;  /* 0x0000000000a47947 */ /* 0x000fea0003800000 */
.L_x_7328:
        /* <DEDUP_REMOVED lines=8> */
[----:B------:R-:W-:Y:S01]  /*1d30*/  IMAD.MOV.U32 R27, RZ, RZ, 0x38000000 ;  /* 0x38000000ff1b7424 */ /* 0x000fe200078e00ff */
[----:B---3--:R-:W-:-:S13]  /*1d40*/  ISETP.NE.AND P0, PT, R0, RZ, PT ;  /* 0x000000ff0000720c */ /* 0x008fda0003f05270 */
        /* <DEDUP_REMOVED lines=8> */
.L_x_7315:
[----:B------:R-:W-:Y:S01]  /*1dd0*/  MOV R14, 0x0 ;  /* 0x00000000000e7802 */ /* 0x000fe20000000f00 */
[----:B------:R-:W0:Y:S01]  /*1de0*/  LDCU.64 UR4, c[0x4][0x198] ;  /* 0x01003300ff0477ac */ /* 0x000e220008000a00 */
[----:B------:R-:W-:Y:S02]  /*1df0*/  IMAD.MOV.U32 R8, RZ, RZ, 0x4e ;  /* 0x0000004eff087424 */ /* 0x000fe400078e00ff */
[----:B------:R-:W-:Y:S01]  /*1e00*/  IMAD.MOV.U32 R12, RZ, RZ, 0x1 ;  /* 0x00000001ff0c7424 */ /* 0x000fe200078e00ff */
[----:B------:R-:W1:Y:S01]  /*1e10*/  LDCU.64 UR6, c[0x4][0x1a0] ;  /* 0x01003400ff0677ac */ /* 0x000e620008000a00 */
[----:B------:R-:W3:Y:S01]  /*1e20*/  LDC.64 R14, c[0x4][R14] ;  /* 0x010000000e0e7b82 */ /* 0x000ee20000000a00 */
[----:B------:R-:W-:Y:S01]  /*1e30*/  IMAD.MOV.U32 R13, RZ, RZ, RZ ;  /* 0x000000ffff0d7224 */ /* 0x000fe200078e00ff */
[----:B------:R-:W2:Y:S01]  /*1e40*/  LDCU.64 UR8, c[0x4][0x38] ;  /* 0x01000700ff0877ac */ /* 0x000ea20008000a00 */
[----:B0-----:R-:W-:Y:S02]  /*1e50*/  IMAD.U32 R4, RZ, RZ, UR4 ;  /* 0x00000004ff047e24 */ /* 0x001fe4000f8e00ff */
[----:B------:R-:W-:-:S02]  /*1e60*/  IMAD.U32 R5, RZ, RZ, UR5 ;  /* 0x00000005ff057e24 */ /* 0x000fc4000f8e00ff */
[----:B-1----:R-:W-:Y:S02]  /*1e70*/  IMAD.U32 R6, RZ, RZ, UR6 ;  /* 0x00000006ff067e24 */ /* 0x002fe4000f8e00ff */
[----:B------:R-:W-:Y:S02]  /*1e80*/  IMAD.U32 R7, RZ, RZ, UR7 ;  /* 0x00000007ff077e24 */ /* 0x000fe4000f8e00ff */
[----:B--2---:R-:W-:Y:S02]  /*1e90*/  IMAD.U32 R10, RZ, RZ, UR8 ;  /* 0x00000008ff0a7e24 */ /* 0x004fe4000f8e00ff */
[----:B------:R-:W-:-:S07]  /*1ea0*/  IMAD.U32 R11, RZ, RZ, UR9 ;  /* 0x00000009ff0b7e24 */ /* 0x000fce000f8e00ff */
[----:B------:R-:W-:-:S07]  /*1eb0*/  LEPC R20, `(.L_x_7337) ;  /* 0x000000001014794e */ /* 0x000fce0000000000 */
[----:B---345:R-:W-:Y:S05]  /*1ec0*/  CALL.ABS.NOINC R14 ;  /* 0x000000000e007343 */ /* 0x038fea0003c00000 */
.L_x_7337:
[----:B------:R-:W-:Y:S01]  /*1ed0*/  CS2R R26, SRZ ;  /* 0x00000000001a7805 */ /* 0x000fe2000001ff00 */
[----:B------:R-:W-:Y:S06]  /*1ee0*/  BRA `(.L_x_7316) ;  /* 0x0000000000147947 */ /* 0x000fec0003800000 */
.L_x_7336:
[----:B------:R-:W3:Y:S02]  /*1ef0*/  LDG.E.64 R26, desc[UR36][R4.64] ;  /* 0x00000024041a7981 */ /* 0x000ee4000c1e1b00 */
[----:B---3--:R-:W0:Y:S01]  /*1f00*/  I2F.F64.U64 R26, R26 ;  /* 0x0000001a001a7312 */ /* 0x008e220000301800 */
[----:B------:R-:W-:Y:S05]  /*1f10*/  BRA `(.L_x_7316) ;  /* 0x0000000000087947 */ /* 0x000fea0003800000 */
.L_x_7335:
[----:B------:R-:W3:Y:S02]  /*1f20*/  LDG.E R4, desc[UR36][R4.64] ;  /* 0x0000002404047981 */ /* 0x000ee4000c1e1900 */
[----:B---3--:R0:W1:Y:S02]  /*1f30*/  I2F.F64.U32 R26, R4 ;  /* 0x00000004001a7312 */ /* 0x0080640000201800 */
.L_x_7316:
[----:B------:R-:W-:Y:S05]  /*1f40*/  BSYNC.RECONVERGENT B6 ;  /* 0x0000000000067941 */ /* 0x000fea0003800200 */
.L_x_7310:
[----:B------:R-:W-:-:S07]  /*1f50*/  VIADD R2, R2, 0x80 ;  /* 0x0000008002027836 */ /* 0x000fce0000000000 */
.L_x_7309:
[----:B------:R-:W-:Y:S05]  /*1f60*/  BSYNC.RECONVERGENT B7 ;  /* 0x0000000000077941 */ /* 0x000fea0003800200 */
.L_x_7308:
[----:B------:R-:W-:Y:S01]  /*1f70*/  ISETP.GE.AND P0, PT, R2, R19, PT ;  /* 0x000000130200720c */ /* 0x000fe20003f06270 */
[----:B------:R-:W-:Y:S01]  /*1f80*/  BSSY.RECONVERGENT B7, `(.L_x_7338) ;  /* 0x00000f6000077945 */ /* 0x000fe20003800200 */
[----:B------:R-:W-:-:S11]  /*1f90*/  CS2R R24, SRZ ;  /* 0x0000000000187805 */ /* 0x000fd6000001ff00 */
        /* <DEDUP_REMOVED lines=22> */
.L_x_7344:
[----:B------:R-:W2:Y:S02]  /*2100*/  LDG.E.U8 R4, desc[UR36][R4.64] ;  /* 0x0000002404047981 */ /* 0x000ea4000c1e1100 */
[----:B--2---:R0:W1:Y:S01]  /*2110*/  I2F.F64.U16 R24, R4 ;  /* 0x0000000400187312 */ /* 0x0040620000101800 */
[----:B------:R-:W-:Y:S05]  /*2120*/  BRA `(.L_x_7346) ;  /* 0x0000000c00647947 */ /* 0x000fea0003800000 */
.L_x_7343:
        /* <DEDUP_REMOVED lines=9> */
.L_x_7348:
[----:B------:R-:W2:Y:S02]  /*21c0*/  LDG.E R4, desc[UR36][R4.64] ;  /* 0x0000002404047981 */ /* 0x000ea4000c1e1900 */
[----:B--2---:R1:W2:Y:S01]  /*21d0*/  I2F.F64 R24, R4 ;  /* 0x0000000400187312 */ /* 0x0042a20000201c00 */
[----:B------:R-:W-:Y:S05]  /*21e0*/  BRA `(.L_x_7346) ;  /* 0x0000000c00347947 */ /* 0x000fea0003800000 */
.L_x_7347:
[----:B------:R-:W2:Y:S02]  /*21f0*/  LDG.E.U16 R4, desc[UR36][R4.64] ;  /* 0x0000002404047981 */ /* 0x000ea4000c1e1500 */
[----:B--2---:R0:W1:Y:S01]  /*2200*/  I2F.F64.S16 R24, R4 ;  /* 0x0000000400187312 */ /* 0x0040620000101c00 */
[----:B------:R-:W-:Y:S05]  /*2210*/  BRA `(.L_x_7346) ;  /* 0x0000000c00287947 */ /* 0x000fea0003800000 */
.L_x_7342:
        /* <DEDUP_REMOVED lines=10> */
.L_x_7350:
[----:B------:R-:W2:Y:S02]  /*22c0*/  LDG.E.U16 R0, desc[UR36][R4.64] ;  /* 0x0000002404007981 */ /* 0x000ea4000c1e1500 */
[----:B--2---:R-:W-:-:S05]  /*22d0*/  HADD2.F32 R0, -RZ, R0.H0_H0 ;  /* 0x20000000ff007230 */ /* 0x004fca0000004100 */
[----:B------:R-:W-:-:S04]  /*22e0*/  FMUL.FTZ R0, R0, 1 ;  /* 0x3f80000000007820 */ /* 0x000fc80000410000 */
[----:B------:R0:W1:Y:S01]  /*22f0*/  F2F.F64.F32 R24, R0 ;  /* 0x0000000000187310 */ /* 0x0000620000201800 */
[----:B------:R-:W-:Y:S05]  /*2300*/  BRA `(.L_x_7346) ;  /* 0x0000000800ec7947 */ /* 0x000fea0003800000 */
.L_x_7349:
        /* <DEDUP_REMOVED lines=10> */
.L_x_7352:
[----:B------:R-:W2:Y:S02]  /*23b0*/  LDG.E.U16 R4, desc[UR36][R4.64] ;  /* 0x0000002404047981 */ /* 0x000ea4000c1e1500 */
[----:B--2---:R-:W-:-:S05]  /*23c0*/  HADD2.F32 R0, -RZ, R4.H0_H0 ;  /* 0x20000004ff007230 */ /* 0x004fca0000004100 */
[----:B------:R-:W-:-:S04]  /*23d0*/  FMUL.FTZ R0, R0, 1 ;  /* 0x3f80000000007820 */ /* 0x000fc80000410000 */
[----:B------:R0:W1:Y:S01]  /*23e0*/  F2F.F64.F32 R24, R0 ;  /* 0x0000000000187310 */ /* 0x0000620000201800 */
[----:B------:R-:W-:Y:S05]  /*23f0*/  BRA `(.L_x_7346) ;  /* 0x0000000800b07947 */ /* 0x000fea0003800000 */
.L_x_7351:
[----:B------:R0:W5:Y:S01]  /*2400*/  LDG.E.64 R24, desc[UR36][R4.64] ;  /* 0x0000002404187981 */ /* 0x000162000c1e1b00 */
[----:B------:R-:W-:Y:S05]  /*2410*/  BRA `(.L_x_7346) ;  /* 0x0000000800a87947 */ /* 0x000fea0003800000 */
.L_x_7341:
        /* <DEDUP_REMOVED lines=13> */
.L_x_7355:
[----:B------:R0:W5:Y:S01]  /*24f0*/  LDG.E.64 R24, desc[UR36][R4.64] ;  /* 0x0000002404187981 */ /* 0x000162000c1e1b00 */
[----:B------:R-:W-:Y:S05]  /*2500*/  BRA `(.L_x_7346) ;  /* 0x00000008006c7947 */ /* 0x000fea0003800000 */
.L_x_7354:
        /* <DEDUP_REMOVED lines=27> */
.L_x_7357:
        /* <DEDUP_REMOVED lines=15> */
.L_x_7356:
[----:B------:R-:W2:Y:S02]  /*27b0*/  LDG.E.U16 R0, desc[UR36][R4.64] ;  /* 0x0000002404007981 */ /* 0x000ea4000c1e1500 */
[----:B--2---:R-:W-:-:S04]  /*27c0*/  IMAD.U32 R0, R0, 0x10000, RZ ;  /* 0x0001000000007824 */ /* 0x004fc800078e00ff */
[----:B------:R-:W-:-:S04]  /*27d0*/  FMUL.FTZ R0, R0, 1 ;  /* 0x3f80000000007820 */ /* 0x000fc80000410000 */
[----:B------:R0:W1:Y:S01]  /*27e0*/  F2F.F64.F32 R24, R0 ;  /* 0x0000000000187310 */ /* 0x0000620000201800 */
[----:B------:R-:W-:Y:S05]  /*27f0*/  BRA `(.L_x_7346) ;  /* 0x0000000400b07947 */ /* 0x000fea0003800000 */
.L_x_7353:
        /* <DEDUP_REMOVED lines=11> */
.L_x_7360:
        /* <DEDUP_REMOVED lines=21> */
.L_x_7362:
[----:B------:R-:W-:Y:S05]  /*2a00*/  BSYNC.RECONVERGENT B0 ;  /* 0x0000000000007941 */ /* 0x000fea0003800200 */
.L_x_7361:
[----:B------:R-:W-:Y:S01]  /*2a10*/  IMAD.SHL.U32 R0, R0, 0x100000, RZ ;  /* 0x0010000000007824 */ /* 0x000fe200078e00ff */
[----:B------:R-:W-:-:S04]  /*2a20*/  LEA R3, R3, 0x3b800000, 0x17 ;  /* 0x3b80000003037811 */ /* 0x000fc800078eb8ff */
[----:B------:R-:W-:-:S05]  /*2a30*/  LOP3.LUT R0, R3, R0, R7, 0xfe, !PT ;  /* 0x0000000003007212 */ /* 0x000fca00078efe07 */
[----:B------:R-:W-:-:S04]  /*2a40*/  FMUL.FTZ R0, R0, 1 ;  /* 0x3f80000000007820 */ /* 0x000fc80000410000 */
[----:B------:R0:W1:Y:S01]  /*2a50*/  F2F.F64.F32 R24, R0 ;  /* 0x0000000000187310 */ /* 0x0000620000201800 */
[----:B------:R-:W-:Y:S05]  /*2a60*/  BRA `(.L_x_7346) ;  /* 0x0000000400147947 */ /* 0x000fea0003800000 */
.L_x_7359:
        /* <DEDUP_REMOVED lines=21> */
.L_x_7364:
[----:B------:R-:W-:Y:S05]  /*2bc0*/  BSYNC.RECONVERGENT B0 ;  /* 0x0000000000007941 */ /* 0x000fea0003800200 */
.L_x_7363:
[----:B------:R-:W-:Y:S01]  /*2bd0*/  IMAD.SHL.U32 R0, R0, 0x200000, RZ ;  /* 0x0020000000007824 */ /* 0x000fe200078e00ff */
[----:B------:R-:W-:-:S04]  /*2be0*/  LEA R3, R3, 0x37800000, 0x17 ;  /* 0x3780000003037811 */ /* 0x000fc800078eb8ff */
[----:B------:R-:W-:-:S05]  /*2bf0*/  LOP3.LUT R0, R3, R0, R7, 0xfe, !PT ;  /* 0x0000000003007212 */ /* 0x000fca00078efe07 */
[----:B------:R-:W-:-:S04]  /*2c00*/  FMUL.FTZ R0, R0, 1 ;  /* 0x3f80000000007820 */ /* 0x000fc80000410000 */
[----:B------:R0:W1:Y:S01]  /*2c10*/  F2F.F64.F32 R24, R0 ;  /* 0x0000000000187310 */ /* 0x0000620000201800 */
[----:B------:R-:W-:Y:S05]  /*2c20*/  BRA `(.L_x_7346) ;  /* 0x0000000000a47947 */ /* 0x000fea0003800000 */
.L_x_7358:
        /* <DEDUP_REMOVED lines=18> */
.L_x_7345:
        /* <DEDUP_REMOVED lines=16> */
.L_x_7367:
[----:B------:R-:W-:Y:S01]  /*2e50*/  CS2R R24, SRZ ;  /* 0x0000000000187805 */ /* 0x000fe2000001ff00 */
[----:B------:R-:W-:Y:S06]  /*2e60*/  BRA `(.L_x_7346) ;  /* 0x0000000000147947 */ /* 0x000fec0003800000 */
.L_x_7366:
[----:B------:R-:W2:Y:S02]  /*2e70*/  LDG.E.64 R24, desc[UR36][R4.64] ;  /* 0x0000002404187981 */ /* 0x000ea4000c1e1b00 */
[----:B--2---:R-:W0:Y:S01]  /*2e80*/  I2F.F64.U64 R24, R24 ;  /* 0x0000001800187312 */ /* 0x004e220000301800 */
[----:B------:R-:W-:Y:S05]  /*2e90*/  BRA `(.L_x_7346) ;  /* 0x0000000000087947 */ /* 0x000fea0003800000 */
.L_x_7365:
[----:B------:R-:W2:Y:S02]  /*2ea0*/  LDG.E R4, desc[UR36][R4.64] ;  /* 0x0000002404047981 */ /* 0x000ea4000c1e1900 */
[----:B--2---:R0:W1:Y:S02]  /*2eb0*/  I2F.F64.U32 R24, R4 ;  /* 0x0000000400187312 */ /* 0x0040640000201800 */
.L_x_7346:
[----:B------:R-:W-:Y:S05]  /*2ec0*/  BSYNC.RECONVERGENT B6 ;  /* 0x0000000000067941 */ /* 0x000fea0003800200 */
.L_x_7340:
[----:B------:R-:W-:-:S07]  /*2ed0*/  VIADD R2, R2, 0x80 ;  /* 0x0000008002027836 */ /* 0x000fce0000000000 */
.L_x_7339:
[----:B------:R-:W-:Y:S05]  /*2ee0*/  BSYNC.RECONVERGENT B7 ;  /* 0x0000000000077941 */ /* 0x000fea0003800200 */
.L_x_7338:
[----:B------:R-:W-:Y:S01]  /*2ef0*/  ISETP.GE.AND P0, PT, R2, R19, PT ;  /* 0x000000130200720c */ /* 0x000fe20003f06270 */
[----:B------:R-:W-:Y:S01]  /*2f00*/  BSSY.RECONVERGENT B6, `(.L_x_7368) ;  /* 0x00000ef000067945 */ /* 0x000fe20003800200 */
[----:B------:R-:W-:-:S11]  /*2f10*/  CS2R R16, SRZ ;  /* 0x0000000000107805 */ /* 0x000fd6000001ff00 */
        /* <DEDUP_REMOVED lines=21> */
.L_x_7373:
[----:B------:R-:W2:Y:S02]  /*3070*/  LDG.E.U8 R2, desc[UR36][R2.64] ;  /* 0x0000002402027981 */ /* 0x000ea4000c1e1100 */
[----:B--2---:R0:W1:Y:S01]  /*3080*/  I2F.F64.U16 R16, R2 ;  /* 0x0000000200107312 */ /* 0x0040620000101800 */
[----:B------:R-:W-:Y:S05]  /*3090*/  BRA `(.L_x_7369) ;  /* 0x0000000c00547947 */ /* 0x000fea0003800000 */
.L_x_7372:
        /* <DEDUP_REMOVED lines=9> */
.L_x_7376:
[----:B------:R-:W2:Y:S02]  /*3130*/  LDG.E R2, desc[UR36][R2.64] ;  /* 0x0000002402027981 */ /* 0x000ea4000c1e1900 */
[----:B--2---:R0:W1:Y:S01]  /*3140*/  I2F.F64 R16, R2 ;  /* 0x0000000200107312 */ /* 0x0040620000201c00 */
[----:B------:R-:W-:Y:S05]  /*3150*/  BRA `(.L_x_7369) ;  /* 0x0000000c00247947 */ /* 0x000fea0003800000 */
.L_x_7375:
[----:B------:R-:W2:Y:S02]  /*3160*/  LDG.E.U16 R2, desc[UR36][R2.64] ;  /* 0x0000002402027981 */ /* 0x000ea4000c1e1500 */
[----:B--2---:R0:W1:Y:S01]  /*3170*/  I2F.F64.S16 R16, R2 ;  /* 0x0000000200107312 */ /* 0x0040620000101c00 */
[----:B------:R-:W-:Y:S05]  /*3180*/  BRA `(.L_x_7369) ;  /* 0x0000000c00187947 */ /* 0x000fea0003800000 */
.L_x_7371:
        /* <DEDUP_REMOVED lines=10> */
.L_x_7378:
[----:B------:R-:W2:Y:S02]  /*3230*/  LDG.E.U16 R0, desc[UR36][R2.64] ;  /* 0x0000002402007981 */ /* 0x000ea4000c1e1500 */
[----:B--2---:R-:W-:-:S05]  /*3240*/  HADD2.F32 R0, -RZ, R0.H0_H0 ;  /* 0x20000000ff007230 */ /* 0x004fca0000004100 */
[----:B------:R-:W-:-:S04]  /*3250*/  FMUL.FTZ R0, R0, 1 ;  /* 0x3f80000000007820 */ /* 0x000fc80000410000 */
[----:B------:R0:W1:Y:S01]  /*3260*/  F2F.F64.F32 R16, R0 ;  /* 0x0000000000107310 */ /* 0x0000620000201800 */
[----:B------:R-:W-:Y:S05]  /*3270*/  BRA `(.L_x_7369) ;  /* 0x0000000800dc7947 */ /* 0x000fea0003800000 */
.L_x_7377:
        /* <DEDUP_REMOVED lines=10> */
.L_x_7380:
[----:B------:R-:W2:Y:S02]  /*3320*/  LDG.E.U16 R2, desc[UR36][R2.64] ;  /* 0x0000002402027981 */ /* 0x000ea4000c1e1500 */
[----:B--2---:R-:W-:-:S05]  /*3330*/  HADD2.F32 R0, -RZ, R2.H0_H0 ;  /* 0x20000002ff007230 */ /* 0x004fca0000004100 */
[----:B------:R-:W-:-:S04]  /*3340*/  FMUL.FTZ R0, R0, 1 ;  /* 0x3f80000000007820 */ /* 0x000fc80000410000 */
[----:B------:R0:W1:Y:S01]  /*3350*/  F2F.F64.F32 R16, R0 ;  /* 0x0000000000107310 */ /* 0x0000620000201800 */
[----:B------:R-:W-:Y:S05]  /*3360*/  BRA `(.L_x_7369) ;  /* 0x0000000800a07947 */ /* 0x000fea0003800000 */
.L_x_7379:
[----:B------:R0:W5:Y:S01]  /*3370*/  LDG.E.64 R16, desc[UR36][R2.64] ;  /* 0x0000002402107981 */ /* 0x000162000c1e1b00 */
[----:B------:R-:W-:Y:S05]  /*3380*/  BRA `(.L_x_7369) ;  /* 0x0000000800987947 */ /* 0x000fea0003800000 */
.L_x_7370:
        /* <DEDUP_REMOVED lines=13> */
.L_x_7383:
[----:B------:R0:W5:Y:S01]  /*3460*/  LDG.E.64 R16, desc[UR36][R2.64] ;  /* 0x0000002402107981 */ /* 0x000162000c1e1b00 */
[----:B------:R-:W-:Y:S05]  /*3470*/  BRA `(.L_x_7369) ;  /* 0x00000008005c7947 */ /* 0x000fea0003800000 */
.L_x_7382:
        /* <DEDUP_REMOVED lines=27> */
.L_x_7385:
        /* <DEDUP_REMOVED lines=14> */
.L_x_7384:
[----:B------:R-:W2:Y:S02]  /*3710*/  LDG.E.U16 R0, desc[UR36][R2.64] ;  /* 0x0000002402007981 */ /* 0x000ea4000c1e1500 */
[----:B--2---:R-:W-:-:S04]  /*3720*/  IMAD.U32 R0, R0, 0x10000, RZ ;  /* 0x0001000000007824 */ /* 0x004fc800078e00ff */
[----:B------:R-:W-:-:S04]  /*3730*/  FMUL.FTZ R0, R0, 1 ;  /* 0x3f80000000007820 */ /* 0x000fc80000410000 */
[----:B------:R0:W1:Y:S01]  /*3740*/  F2F.F64.F32 R16, R0 ;  /* 0x0000000000107310 */ /* 0x0000620000201800 */
[----:B------:R-:W-:Y:S05]  /*3750*/  BRA `(.L_x_7369) ;  /* 0x0000000400a47947 */ /* 0x000fea0003800000 */
.L_x_7381:
        /* <DEDUP_REMOVED lines=11> */
.L_x_7388:
[----:B------:R-:W2:Y:S02]  /*3810*/  LDG.E.U8 R3, desc[UR36][R2.64] ;  /* 0x0000002402037981 */ /* 0x000ea4000c1e1100 */
        /* <DEDUP_REMOVED lines=19> */
.L_x_7390:
[----:B------:R-:W-:Y:S05]  /*3950*/  BSYNC.RECONVERGENT B0 ;  /* 0x0000000000007941 */ /* 0x000fea0003800200 */
.L_x_7389:
[----:B------:R-:W-:Y:S01]  /*3960*/  IMAD.SHL.U32 R0, R0, 0x100000, RZ ;  /* 0x0010000000007824 */ /* 0x000fe200078e00ff */
[----:B------:R-:W-:-:S04]  /*3970*/  LEA R2, R2, 0x3b800000, 0x17 ;  /* 0x3b80000002027811 */ /* 0x000fc800078eb8ff */
[----:B------:R-:W-:-:S05]  /*3980*/  LOP3.LUT R0, R2, R0, R7, 0xfe, !PT ;  /* 0x0000000002007212 */ /* 0x000fca00078efe07 */
[----:B------:R-:W-:-:S04]  /*3990*/  FMUL.FTZ R0, R0, 1 ;  /* 0x3f80000000007820 */ /* 0x000fc80000410000 */
[----:B------:R0:W1:Y:S01]  /*39a0*/  F2F.F64.F32 R16, R0 ;  /* 0x0000000000107310 */ /* 0x0000620000201800 */
[----:B------:R-:W-:Y:S05]  /*39b0*/  BRA `(.L_x_7369) ;  /* 0x00000004000c7947 */ /* 0x000fea0003800000 */
.L_x_7387:
        /* <DEDUP_REMOVED lines=20> */
.L_x_7392:
[----:B------:R-:W-:Y:S05]  /*3b00*/  BSYNC.RECONVERGENT B0 ;  /* 0x0000000000007941 */ /* 0x000fea0003800200 */
.L_x_7391:
[----:B------:R-:W-:Y:S01]  /*3b10*/  IMAD.SHL.U32 R0, R0, 0x200000, RZ ;  /* 0x0020000000007824 */ /* 0x000fe200078e00ff */
[----:B------:R-:W-:-:S04]  /*3b20*/  LEA R2, R2, 0x37800000, 0x17 ;  /* 0x3780000002027811 */ /* 0x000fc800078eb8ff */
[----:B------:R-:W-:-:S05]  /*3b30*/  LOP3.LUT R0, R2, R0, R7, 0xfe, !PT ;  /* 0x0000000002007212 */ /* 0x000fca00078efe07 */
[----:B------:R-:W-:-:S04]  /*3b40*/  FMUL.FTZ R0, R0, 1 ;  /* 0x3f80000000007820 */ /* 0x000fc80000410000 */
[----:B------:R0:W1:Y:S01]  /*3b50*/  F2F.F64.F32 R16, R0 ;  /* 0x0000000000107310 */ /* 0x0000620000201800 */
[----:B------:R-:W-:Y:S05]  /*3b60*/  BRA `(.L_x_7369) ;  /* 0x0000000000a07947 */ /* 0x000fea0003800000 */
.L_x_7386:
        /* <DEDUP_REMOVED lines=18> */
.L_x_7374:
        /* <DEDUP_REMOVED lines=16> */
.L_x_7395:
[----:B------:R-:W-:Y:S05]  /*3d90*/  BRA `(.L_x_7369) ;  /* 0x0000000000147947 */ /* 0x000fea0003800000 */
.L_x_7394:
[----:B------:R-:W2:Y:S02]  /*3da0*/  LDG.E.64 R16, desc[UR36][R2.64] ;  /* 0x0000002402107981 */ /* 0x000ea4000c1e1b00 */
[----:B--2---:R-:W0:Y:S01]  /*3db0*/  I2F.F64.U64 R16, R16 ;  /* 0x0000001000107312 */ /* 0x004e220000301800 */
[----:B------:R-:W-:Y:S05]  /*3dc0*/  BRA `(.L_x_7369) ;  /* 0x0000000000087947 */ /* 0x000fea0003800000 */
.L_x_7393:
[----:B------:R-:W2:Y:S02]  /*3dd0*/  LDG.E R2, desc[UR36][R2.64] ;  /* 0x0000002402027981 */ /* 0x000ea4000c1e1900 */
[----:B--2---:R0:W1:Y:S02]  /*3de0*/  I2F.F64.U32 R16, R2 ;  /* 0x0000000200107312 */ /* 0x0040640000201800 */
.L_x_7369:
[----:B------:R-:W-:Y:S05]  /*3df0*/  BSYNC.RECONVERGENT B6 ;  /* 0x0000000000067941 */ /* 0x000fea0003800200 */
.L_x_7368:
[C---:B------:R-:W-:Y:S01]  /*3e00*/  VIADD R22, R23.reuse, 0x80 ;  /* 0x0000008017167836 */ /* 0x040fe20000000000 */
[CC--:B------:R-:W-:Y:S01]  /*3e10*/  ISETP.GE.AND P1, PT, R23.reuse, R19.reuse, PT ;  /* 0x000000131700720c */ /* 0x0c0fe20003f26270 */
[C---:B0-----:R-:W-:Y:S01]  /*3e20*/  VIADD R0, R23.reuse, 0x100 ;  /* 0x0000010017007836 */ /* 0x041fe20000000000 */
[----:B------:R-:W-:Y:S01]  /*3e30*/  PLOP3.LUT P4, PT, PT, PT, PT, 0x80, 0x8 ;  /* 0x000000000008781c */ /* 0x000fe20003f8f070 */
[----:B------:R-:W-:Y:S01]  /*3e40*/  VIADD R6, R23, 0x180 ;  /* 0x0000018017067836 */ /* 0x000fe20000000000 */
[----:B------:R-:W-:Y:S01]  /*3e50*/  ISETP.GE.AND P2, PT, R22, R19, PT ;  /* 0x000000131600720c */ /* 0x000fe20003f46270 */
[----:B------:R-:W-:Y:S08]  /*3e60*/  BSSY.RECONVERGENT B6, `(.L_x_7396) ;  /* 0x0000156000067945 */ /* 0x000ff00003800200 */
[----:B--2-45:R-:W-:-:S02]  /*3e70*/  @!P1 DSETP.GT.AND P0, PT, R28, RZ, PT ;  /* 0x000000ff1c00922a */ /* 0x034fc40003f04000 */
[----:B------:R-:W-:Y:S02]  /*3e80*/  @!P1 DSETP.GEU.AND P5, PT, R28, RZ, PT ;  /* 0x000000ff1c00922a */ /* 0x000fe40003fae000 */
[C---:B-1-3--:R-:W-:Y:S01]  /*3e90*/  @!P2 DSETP.GT.AND P6, PT, R26.reuse, RZ, PT ;  /* 0x000000ff1a00a22a */ /* 0x04afe20003fc4000 */
[----:B------:R-:W-:Y:S01]  /*3ea0*/  @!P2 IMAD.MOV.U32 R2, RZ, RZ, RZ ;  /* 0x000000ffff02a224 */ /* 0x000fe200078e00ff */
[----:B------:R-:W-:Y:S01]  /*3eb0*/  @!P2 DSETP.GEU.AND P3, PT, R26, RZ, PT ;  /* 0x000000ff1a00a22a */ /* 0x000fe20003f6e000 */
[----:B------:R-:W-:Y:S02]  /*3ec0*/  @!P1 SEL R3, RZ, 0x1, !P0 ;  /* 0x00000001ff039807 */ /* 0x000fe40004000000 */
[----:B------:R-:W-:Y:S02]  /*3ed0*/  @!P1 PLOP3.LUT P4, PT, P0, PT, PT, 0x80, 0x8 ;  /* 0x000000000008981c */ /* 0x000fe4000078f070 */
[----:B------:R-:W-:Y:S02]  /*3ee0*/  PLOP3.LUT P0, PT, PT, PT, PT, 0x8, 0x80 ;  /* 0x000000000080781c */ /* 0x000fe40003f0e170 */
[----:B------:R-:W-:-:S02]  /*3ef0*/  @!P1 PLOP3.LUT P0, PT, P5, PT, PT, 0x80, 0x8 ;  /* 0x000000000008981c */ /* 0x000fc40002f0f070 */
[----:B------:R-:W-:Y:S02]  /*3f00*/  PLOP3.LUT P5, PT, PT, PT, PT, 0x80, 0x8 ;  /* 0x000000000008781c */ /* 0x000fe40003faf070 */
[----:B------:R-:W-:Y:S02]  /*3f10*/  @!P2 SEL R7, RZ, 0x1, !P6 ;  /* 0x00000001ff07a807 */ /* 0x000fe40007000000 */
[----:B------:R-:W-:Y:S02]  /*3f20*/  @!P2 PLOP3.LUT P5, PT, P6, PT, PT, 0x80, 0x8 ;  /* 0x000000000008a81c */ /* 0x000fe400037af070 */
[----:B------:R-:W-:Y:S02]  /*3f30*/  PLOP3.LUT P6, PT, PT, PT, PT, 0x8, 0x80 ;  /* 0x000000000080781c */ /* 0x000fe40003fce170 */
[----:B------:R-:W-:Y:S02]  /*3f40*/  @!P2 PLOP3.LUT P6, PT, P3, PT, PT, 0x80, 0x8 ;  /* 0x000000000008a81c */ /* 0x000fe40001fcf070 */
[----:B------:R-:W-:Y:S01]  /*3f50*/  ISETP.GE.AND P3, PT, R0, R19, PT ;  /* 0x000000130000720c */ /* 0x000fe20003f66270 */
[----:B------:R-:W-:-:S02]  /*3f60*/  @!P1 IMAD.MOV.U32 R0, RZ, RZ, RZ ;  /* 0x000000ffff009224 */ /* 0x000fc400078e00ff */
[----:B------:R-:W-:Y:S01]  /*3f70*/  @!P4 IMAD.MOV R0, RZ, RZ, -0x1 ;  /* 0xffffffffff00c424 */ /* 0x000fe200078e02ff */
[----:B------:R-:W-:Y:S01]  /*3f80*/  ISETP.GE.AND P4, PT, R6, R19, PT ;  /* 0x000000130600720c */ /* 0x000fe20003f86270 */
[----:B------:R-:W-:Y:S01]  /*3f90*/  @P0 IMAD.MOV R0, RZ, RZ, R3 ;  /* 0x000000ffff000224 */ /* 0x000fe200078e0203 */
[----:B------:R-:W-:Y:S01]  /*3fa0*/  PLOP3.LUT P0, PT, PT, PT, PT, 0x80, 0x8 ;  /* 0x000000000008781c */ /* 0x000fe20003f0f070 */
[----:B------:R-:W-:Y:S02]  /*3fb0*/  @!P5 IMAD.MOV R2, RZ, RZ, -0x1 ;  /* 0xffffffffff02d424 */ /* 0x000fe400078e02ff */
[----:B------:R-:W0:Y:S02]  /*3fc0*/  @!P1 I2F.F64 R4, R0 ;  /* 0x0000000000049312 */ /* 0x000e240000201c00 */
[----:B------:R-:W-:Y:S02]  /*3fd0*/  @P6 IMAD.MOV R2, RZ, RZ, R7 ;  /* 0x000000ffff026224 */ /* 0x000fe400078e0207 */
[C---:B------:R-:W-:Y:S01]  /*3fe0*/  @!P3 DSETP.GT.AND P5, PT, R24.reuse, RZ, PT ;  /* 0x000000ff1800b22a */ /* 0x040fe20003fa4000 */
[----:B------:R-:W-:Y:S01]  /*3ff0*/  @!P3 IMAD.MOV.U32 R3, RZ, RZ, RZ ;  /* 0x000000ffff03b224 */ /* 0x000fe200078e00ff */
[----:B------:R-:W-:-:S02]  /*4000*/  @!P3 DSETP.GEU.AND P6, PT, R24, RZ, PT ;  /* 0x000000ff1800b22a */ /* 0x000fc40003fce000 */
[----:B------:R1:W2:Y:S01]  /*4010*/  @!P2 I2F.F64 R28, R2 ;  /* 0x00000002001ca312 */ /* 0x0002a20000201c00 */
[----:B------:R-:W-:Y:S01]  /*4020*/  PLOP3.LUT P2, PT, PT, PT, PT, 0x8, 0x80 ;  /* 0x000000000080781c */ /* 0x000fe20003f4e170 */
[----:B------:R-:W-:Y:S01]  /*4030*/  @!P4 IMAD.MOV.U32 R6, RZ, RZ, RZ ;  /* 0x000000ffff06c224 */ /* 0x000fe200078e00ff */
[----:B------:R-:W-:Y:S02]  /*4040*/  @!P3 PLOP3.LUT P0, PT, P5, PT, PT, 0x80, 0x8 ;  /* 0x000000000008b81c */ /* 0x000fe40002f0f070 */
[----:B------:R-:W-:Y:S01]  /*4050*/  @!P3 PLOP3.LUT P2, PT, P6, PT, PT, 0x80, 0x8 ;  /* 0x000000000008b81c */ /* 0x000fe2000374f070 */
[C---:B------:R-:W-:Y:S01]  /*4060*/  @!P4 DSETP.GEU.AND P6, PT, R16.reuse, RZ, PT ;  /* 0x000000ff1000c22a */ /* 0x040fe20003fce000 */
[----:B-1----:R-:W-:Y:S01]  /*4070*/  @!P3 SEL R2, RZ, 0x1, !P5 ;  /* 0x00000001ff02b807 */ /* 0x002fe20006800000 */
[----:B------:R-:W-:-:S06]  /*4080*/  @!P4 DSETP.GT.AND P5, PT, R16, RZ, PT ;  /* 0x000000ff1000c22a */ /* 0x000fcc0003fa4000 */
[----:B------:R-:W-:Y:S02]  /*4090*/  @!P4 SEL R0, RZ, 0x1, !P5 ;  /* 0x00000001ff00c807 */ /* 0x000fe40006800000 */
[----:B------:R-:W-:Y:S01]  /*40a0*/  @!P0 IMAD.MOV R3, RZ, RZ, -0x1 ;  /* 0xffffffffff038424 */ /* 0x000fe200078e02ff */
[----:B------:R-:W-:Y:S01]  /*40b0*/  PLOP3.LUT P0, PT, PT, PT, PT, 0x80, 0x8 ;  /* 0x000000000008781c */ /* 0x000fe20003f0f070 */
[----:B------:R-:W-:Y:S01]  /*40c0*/  @P2 IMAD.MOV R3, RZ, RZ, R2 ;  /* 0x000000ffff032224 */ /* 0x000fe200078e0202 */
[----:B------:R-:W-:Y:S01]  /*40d0*/  @!P4 PLOP3.LUT P0, PT, P5, PT, PT, 0x80, 0x8 ;  /* 0x000000000008c81c */ /* 0x000fe20002f0f070 */
[----:B------:R-:W1:Y:S01]  /*40e0*/  LDC.U8 R2, c[0x0][0x3a4] ;  /* 0x0000e900ff027b82 */ /* 0x000e620000000000 */
[----:B------:R-:W-:Y:S01]  /*40f0*/  PLOP3.LUT P2, PT, PT, PT, PT, 0x8, 0x80 ;  /* 0x000000000080781c */ /* 0x000fe20003f4e170 */
[----:B------:R3:W4:Y:S01]  /*4100*/  @!P3 I2F.F64 R24, R3 ;  /* 0x000000030018b312 */ /* 0x0007220000201c00 */
[----:B------:R-:W-:-:S09]  /*4110*/  @!P4 PLOP3.LUT P2, PT, P6, PT, PT, 0x80, 0x8 ;  /* 0x000000000008c81c */ /* 0x000fd2000374f070 */
[----:B------:R-:W-:-:S04]  /*4120*/  @!P0 IMAD.MOV R6, RZ, RZ, -0x1 ;  /* 0xffffffffff068424 */ /* 0x000fc800078e02ff */
[----:B------:R-:W-:-:S04]  /*4130*/  @P2 IMAD.MOV R6, RZ, RZ, R0 ;  /* 0x000000ffff062224 */ /* 0x000fc800078e0200 */
[----:B------:R3:W0:Y:S01]  /*4140*/  @!P4 I2F.F64 R16, R6 ;  /* 0x000000060010c312 */ /* 0x0006220000201c00 */
[----:B--2-4-:R-:W-:Y:S05]  /*4150*/  @P1 BRA `(.L_x_7397) ;  /* 0x0000001000981947 */ /* 0x014fea0003800000 */
[----:B------:R-:W2:Y:S01]  /*4160*/  LDCU UR4, c[0x0][0x3a8] ;  /* 0x00007500ff0477ac */ /* 0x000ea20008000800 */
[----:B------:R-:W4:Y:S01]  /*4170*/  LDC.64 R8, c[0x0][0x388] ;  /* 0x0000e200ff087b82 */ /* 0x000f220000000a00 */
[----:B------:R-:W-:Y:S01]  /*4180*/  IMAD R0, R18, 0x200, R23 ;  /* 0x0000020012007824 */ /* 0x000fe200078e0217 */
[----:B-1-3--:R-:W-:-:S03]  /*4190*/  PRMT R6, R2, 0x9910, RZ ;  /* 0x0000991002067816 */ /* 0x00afc600000000ff */
[----:B--2---:R-:W-:Y:S02]  /*41a0*/  IMAD R3, R0, UR4, RZ ;  /* 0x0000000400037c24 */ /* 0x004fe4000f8e02ff */
[----:B------:R-:W-:-:S05]  /*41b0*/  IMAD.MOV.U32 R0, RZ, RZ, R6 ;  /* 0x000000ffff007224 */ /* 0x000fca00078e0006 */
[----:B------:R-:W-:Y:S02]  /*41c0*/  ISETP.GT.AND P0, PT, R0, 0x9, PT ;  /* 0x000000090000780c */ /* 0x000fe40003f04270 */
[----:B----4-:R-:W-:-:S05]  /*41d0*/  IADD3 R8, P1, PT, R3, R8, RZ ;  /* 0x0000000803087210 */ /* 0x010fca0007f3e0ff */
        /* <DEDUP_REMOVED lines=10> */
[----:B0-----:R-:W0:Y:S01]  /*4280*/  F2I.F64.TRUNC R5, R4 ;  /* 0x0000000400057311 */ /* 0x001e22000030d100 */
[----:B------:R-:W-:Y:S01]  /*4290*/  IMAD.MOV.U32 R23, RZ, RZ, R22 ;  /* 0x000000ffff177224 */ /* 0x000fe200078e0016 */
[----:B0-----:R0:W-:Y:S01]  /*42a0*/  STG.E.U8 desc[UR36][R8.64], R5 ;  /* 0x0000000508007986 */ /* 0x0011e2000c101124 */
[----:B------:R-:W-:Y:S05]  /*42b0*/  BRA `(.L_x_7397) ;  /* 0x0000001000407947 */ /* 0x000fea0003800000 */
.L_x_7401:
[----:B0-----:R-:W0:Y:S01]  /*42c0*/  F2I.S64.F64.TRUNC R4, R4 ;  /* 0x0000000400047311 */ /* 0x001e22000030d900 */
[----:B------:R-:W-:Y:S02]  /*42d0*/  IMAD.MOV.U32 R23, RZ, RZ, R22 ;  /* 0x000000ffff177224 */ /* 0x000fe400078e0016 */
[----:B0-----:R-:W-:-:S05]  /*42e0*/  IMAD.MOV.U32 R3, RZ, RZ, R4 ;  /* 0x000000ffff037224 */ /* 0x001fca00078e0004 */
[----:B------:R0:W-:Y:S01]  /*42f0*/  STG.E.U8 desc[UR36][R8.64], R3 ;  /* 0x0000000308007986 */ /* 0x0001e2000c101124 */
[----:B------:R-:W-:Y:S05]  /*4300*/  BRA `(.L_x_7397) ;  /* 0x00000010002c7947 */ /* 0x000fea0003800000 */
.L_x_7400:
[----:B------:R-:W-:-:S13]  /*4310*/  ISETP.NE.AND P0, PT, R0, 0x2, PT ;  /* 0x000000020000780c */ /* 0x000fda0003f05270 */
[----:B------:R-:W-:Y:S05]  /*4320*/  @!P0 BRA `(.L_x_7403) ;  /* 0x0000000000308947 */ /* 0x000fea0003800000 */
[----:B------:R-:W-:-:S13]  /*4330*/  ISETP.NE.AND P0, PT, R0, 0x3, PT ;  /* 0x000000030000780c */ /* 0x000fda0003f05270 */
[----:B------:R-:W-:Y:S05]  /*4340*/  @!P0 BRA `(.L_x_7404) ;  /* 0x0000000000188947 */ /* 0x000fea0003800000 */
[----:B------:R-:W-:-:S13]  /*4350*/  ISETP.NE.AND P0, PT, R0, 0x4, PT ;  /* 0x000000040000780c */ /* 0x000fda0003f05270 */
[----:B------:R-:W-:Y:S05]  /*4360*/  @P0 BRA `(.L_x_7402) ;  /* 0x0000000c005c0947 */ /* 0x000fea0003800000 */
[----:B0-----:R-:W0:Y:S01]  /*4370*/  F2I.S64.F64.TRUNC R4, R4 ;  /* 0x0000000400047311 */ /* 0x001e22000030d900 */
[----:B------:R-:W-:Y:S01]  /*4380*/  IMAD.MOV.U32 R23, RZ, RZ, R22 ;  /* 0x000000ffff177224 */ /* 0x000fe200078e0016 */
[----:B0-----:R0:W-:Y:S01]  /*4390*/  STG.E.64 desc[UR36][R8.64], R4 ;  /* 0x0000000408007986 */ /* 0x0011e2000c101b24 */
[----:B------:R-:W-:Y:S05]  /*43a0*/  BRA `(.L_x_7397) ;  /* 0x0000001000047947 */ /* 0x000fea0003800000 */
.L_x_7404:
[----:B0-----:R-:W0:Y:S01]  /*43b0*/  F2I.F64.TRUNC R5, R4 ;  /* 0x0000000400057311 */ /* 0x001e22000030d100 */
[----:B------:R-:W-:Y:S01]  /*43c0*/  IMAD.MOV.U32 R23, RZ, RZ, R22 ;  /* 0x000000ffff177224 */ /* 0x000fe200078e0016 */
[----:B0-----:R0:W-:Y:S01]  /*43d0*/  STG.E desc[UR36][R8.64], R5 ;  /* 0x0000000508007986 */ /* 0x0011e2000c101924 */
[----:B------:R-:W-:Y:S05]  /*43e0*/  BRA `(.L_x_7397) ;  /* 0x0000000c00f47947 */ /* 0x000fea0003800000 */
.L_x_7403:
[----:B0-----:R-:W0:Y:S01]  /*43f0*/  F2I.F64.TRUNC R5, R4 ;  /* 0x0000000400057311 */ /* 0x001e22000030d100 */
[----:B------:R-:W-:Y:S01]  /*4400*/  IMAD.MOV.U32 R23, RZ, RZ, R22 ;  /* 0x000000ffff177224 */ /* 0x000fe200078e0016 */
[----:B0-----:R0:W-:Y:S01]  /*4410*/  STG.E.U16 desc[UR36][R8.64], R5 ;  /* 0x0000000508007986 */ /* 0x0011e2000c101524 */
[----:B------:R-:W-:Y:S05]  /*4420*/  BRA `(.L_x_7397) ;  /* 0x0000000c00e47947 */ /* 0x000fea0003800000 */
.L_x_7399:
[----:B------:R-:W-:-:S13]  /*4430*/  ISETP.GT.AND P0, PT, R0, 0x6, PT ;  /* 0x000000060000780c */ /* 0x000fda0003f04270 */
[----:B------:R-:W-:Y:S05]  /*4440*/  @P0 BRA `(.L_x_7405) ;  /* 0x0000000000540947 */ /* 0x000fea0003800000 */
[----:B------:R-:W-:-:S13]  /*4450*/  ISETP.NE.AND P0, PT, R0, 0x5, PT ;  /* 0x000000050000780c */ /* 0x000fda0003f05270 */
[----:B------:R-:W-:Y:S05]  /*4460*/  @!P0 BRA `(.L_x_7406) ;  /* 0x0000000000288947 */ /* 0x000fea0003800000 */
[----:B------:R-:W-:-:S13]  /*4470*/  ISETP.NE.AND P0, PT, R0, 0x6, PT ;  /* 0x000000060000780c */ /* 0x000fda0003f05270 */
[----:B------:R-:W-:Y:S05]  /*4480*/  @P0 BRA `(.L_x_7402) ;  /* 0x0000000c00140947 */ /* 0x000fea0003800000 */
[----:B------:R-:W-:Y:S01]  /*4490*/  UMOV UR4, 0xf0000000 ;  /* 0xf000000000047882 */ /* 0x000fe20000000000 */
[----:B------:R-:W-:Y:S01]  /*44a0*/  UMOV UR5, 0x380fffff ;  /* 0x380fffff00057882 */ /* 0x000fe20000000000 */
[----:B0-----:R-:W0:Y:S01]  /*44b0*/  F2F.F32.F64 R3, R4 ;  /* 0x0000000400037310 */ /* 0x001e220000301000 */
[----:B------:R-:W-:Y:S01]  /*44c0*/  DSETP.GEU.AND P0, PT, |R4|, UR4, PT ;  /* 0x0000000404007e2a */ /* 0x000fe2000bf0e200 */
[----:B------:R-:W-:-:S13]  /*44d0*/  IMAD.MOV.U32 R23, RZ, RZ, R22 ;  /* 0x000000ffff177224 */ /* 0x000fda00078e0016 */
[----:B0-----:R-:W-:-:S05]  /*44e0*/  @!P0 FMUL R3, R3, 1.175494350822287508e-38 ;  /* 0x0080000003038820 */ /* 0x001fca0000400000 */
[----:B------:R0:W-:Y:S01]  /*44f0*/  STG.E desc[UR36][R8.64], R3 ;  /* 0x0000000308007986 */ /* 0x0001e2000c101924 */
[----:B------:R-:W-:Y:S05]  /*4500*/  BRA `(.L_x_7397) ;  /* 0x0000000c00ac7947 */ /* 0x000fea0003800000 */
.L_x_7406:
[----:B------:R-:W-:Y:S01]  /*4510*/  UMOV UR4, 0xf0000000 ;  /* 0xf000000000047882 */ /* 0x000fe20000000000 */
[----:B------:R-:W-:Y:S01]  /*4520*/  UMOV UR5, 0x380fffff ;  /* 0x380fffff00057882 */ /* 0x000fe20000000000 */
[----:B0-----:R-:W0:Y:S01]  /*4530*/  F2F.F32.F64 R0, R4 ;  /* 0x0000000400007310 */ /* 0x001e220000301000 */
[----:B------:R-:W-:Y:S01]  /*4540*/  DSETP.GEU.AND P0, PT, |R4|, UR4, PT ;  /* 0x0000000404007e2a */ /* 0x000fe2000bf0e200 */
[----:B------:R-:W-:-:S13]  /*4550*/  IMAD.MOV.U32 R23, RZ, RZ, R22 ;  /* 0x000000ffff177224 */ /* 0x000fda00078e0016 */
[----:B0-----:R-:W-:-:S05]  /*4560*/  @!P0 FMUL R0, R0, 1.175494350822287508e-38 ;  /* 0x0080000000008820 */ /* 0x001fca0000400000 */
[----:B------:R-:W-:-:S05]  /*4570*/  F2FP.F16.F32.PACK_AB R0, RZ, R0 ;  /* 0x00000000ff00723e */ /* 0x000fca00000000ff */
[----:B------:R0:W-:Y:S01]  /*4580*/  STG.E.U16 desc[UR36][R8.64], R0 ;  /* 0x0000000008007986 */ /* 0x0001e2000c101524 */
[----:B------:R-:W-:Y:S05]  /*4590*/  BRA `(.L_x_7397) ;  /* 0x0000000c00887947 */ /* 0x000fea0003800000 */
.L_x_7405:
[----:B------:R-:W-:-:S13]  /*45a0*/  ISETP.NE.AND P0, PT, R0, 0x7, PT ;  /* 0x000000070000780c */ /* 0x000fda0003f05270 */
[----:B------:R-:W-:Y:S05]  /*45b0*/  @!P0 BRA `(.L_x_7407) ;  /* 0x00000000005c8947 */ /* 0x000fea0003800000 */
        /* <DEDUP_REMOVED lines=8> */
[----:B------:R-:W-:Y:S02]  /*4640*/  IMAD.MOV.U32 R7, RZ, RZ, RZ ;  /* 0x000000ffff077224 */ /* 0x000fe400078e00ff */
[----:B------:R-:W-:-:S11]  /*4650*/  IMAD.MOV.U32 R23, RZ, RZ, R22 ;  /* 0x000000ffff177224 */ /* 0x000fd600078e0016 */
[----:B0-----:R-:W-:-:S05]  /*4660*/  @!P0 FMUL R6, R6, 1.175494350822287508e-38 ;  /* 0x0080000006068820 */ /* 0x001fca0000400000 */
[----:B------:R0:W-:Y:S01]  /*4670*/  STG.E.64 desc[UR36][R8.64], R6 ;  /* 0x0000000608007986 */ /* 0x0001e2000c101b24 */
[----:B------:R-:W-:Y:S05]  /*4680*/  BRA `(.L_x_7397) ;  /* 0x0000000c004c7947 */ /* 0x000fea0003800000 */
.L_x_7408:
[----:B------:R-:W-:Y:S01]  /*4690*/  UMOV UR4, 0xf0000000 ;  /* 0xf000000000047882 */ /* 0x000fe20000000000 */
[----:B------:R-:W-:Y:S01]  /*46a0*/  UMOV UR5, 0x380fffff ;  /* 0x380fffff00057882 */ /* 0x000fe20000000000 */
[----:B0-----:R-:W0:Y:S01]  /*46b0*/  F2F.F32.F64 R0, R4 ;  /* 0x0000000400007310 */ /* 0x001e220000301000 */
[----:B------:R-:W-:Y:S01]  /*46c0*/  DSETP.GEU.AND P0, PT, |R4|, UR4, PT ;  /* 0x0000000404007e2a */ /* 0x000fe2000bf0e200 */
[----:B------:R-:W-:-:S13]  /*46d0*/  IMAD.MOV.U32 R23, RZ, RZ, R22 ;  /* 0x000000ffff177224 */ /* 0x000fda00078e0016 */
[----:B0-----:R-:W-:-:S05]  /*46e0*/  @!P0 FMUL R0, R0, 1.175494350822287508e-38 ;  /* 0x0080000000008820 */ /* 0x001fca0000400000 */
[----:B------:R-:W-:-:S04]  /*46f0*/  F2FP.F16.F32.PACK_AB R3, RZ, R0 ;  /* 0x00000000ff03723e */ /* 0x000fc800000000ff */
[----:B------:R-:W-:-:S05]  /*4700*/  PRMT R3, R3, 0x5410, RZ ;  /* 0x0000541003037816 */ /* 0x000fca00000000ff */
[----:B------:R0:W-:Y:S01]  /*4710*/  STG.E desc[UR36][R8.64], R3 ;  /* 0x0000000308007986 */ /* 0x0001e2000c101924 */
[----:B------:R-:W-:Y:S05]  /*4720*/  BRA `(.L_x_7397) ;  /* 0x0000000c00247947 */ /* 0x000fea0003800000 */
.L_x_7407:
[----:B0-----:R0:W-:Y:S01]  /*4730*/  STG.E.64 desc[UR36][R8.64], R4 ;  /* 0x0000000408007986 */ /* 0x0011e2000c101b24 */
[----:B------:R-:W-:Y:S01]  /*4740*/  IMAD.MOV.U32 R23, RZ, RZ, R22 ;  /* 0x000000ffff177224 */ /* 0x000fe200078e0016 */
[----:B------:R-:W-:Y:S06]  /*4750*/  BRA `(.L_x_7397) ;  /* 0x0000000c00187947 */ /* 0x000fec0003800000 */
.L_x_7398:
        /* <DEDUP_REMOVED lines=8> */
[----:B0-----:R-:W-:Y:S01]  /*47e0*/  DSETP.NEU.AND P0, PT, R4, RZ, PT ;  /* 0x000000ff0400722a */ /* 0x001fe20003f0d000 */
[----:B------:R-:W-:-:S05]  /*47f0*/  IMAD.MOV.U32 R23, RZ, RZ, R22 ;  /* 0x000000ffff177224 */ /* 0x000fca00078e0016 */
[----:B------:R-:W-:-:S05]  /*4800*/  SEL R3, RZ, 0x1, !P0 ;  /* 0x00000001ff037807 */ /* 0x000fca0004000000 */
[----:B------:R0:W-:Y:S01]  /*4810*/  STG.E.U8 desc[UR36][R8.64], R3 ;  /* 0x0000000308007986 */ /* 0x0001e2000c101124 */
[----:B------:R-:W-:Y:S05]  /*4820*/  BRA `(.L_x_7397) ;  /* 0x0000000800e47947 */ /* 0x000fea0003800000 */
.L_x_7411:
[----:B------:R-:W-:Y:S01]  /*4830*/  CS2R R6, SRZ ;  /* 0x0000000000067805 */ /* 0x000fe2000001ff00 */
[----:B------:R-:W-:-:S04]  /*4840*/  IMAD.MOV.U32 R23, RZ, RZ, R22 ;  /* 0x000000ffff177224 */ /* 0x000fc800078e0016 */
[----:B0-----:R0:W-:Y:S01]  /*4850*/  STG.E.128 desc[UR36][R8.64], R4 ;  /* 0x0000000408007986 */ /* 0x0011e2000c101d24 */
[----:B------:R-:W-:Y:S05]  /*4860*/  BRA `(.L_x_7397) ;  /* 0x0000000800d47947 */ /* 0x000fea0003800000 */
.L_x_7410:
        /* <DEDUP_REMOVED lines=10> */
[----:B------:R-:W-:Y:S01]  /*4910*/  BSSY.RECONVERGENT B0, `(.L_x_7414) ;  /* 0x000000d000007945 */ /* 0x000fe20003800200 */
[----:B------:R-:W-:-:S12]  /*4920*/  IMAD.MOV.U32 R0, RZ, RZ, 0x7f ;  /* 0x0000007fff007424 */ /* 0x000fd800078e00ff */
[----:B0-----:R-:W-:-:S05]  /*4930*/  @!P0 FMUL R10, R10, 1.175494350822287508e-38 ;  /* 0x008000000a0a8820 */ /* 0x001fca0000400000 */
        /* <DEDUP_REMOVED lines=10> */
.L_x_7415:
[----:B------:R-:W-:Y:S05]  /*49e0*/  BSYNC.RECONVERGENT B0 ;  /* 0x0000000000007941 */ /* 0x000fea0003800200 */
.L_x_7414:
[----:B------:R-:W-:Y:S01]  /*49f0*/  LOP3.LUT R7, R0, 0x80, R7, 0xf8, !PT ;  /* 0x0000008000077812 */ /* 0x000fe200078ef807 */
[----:B------:R-:W-:-:S04]  /*4a00*/  IMAD.MOV.U32 R23, RZ, RZ, R22 ;  /* 0x000000ffff177224 */ /* 0x000fc800078e0016 */
[----:B------:R0:W-:Y:S01]  /*4a10*/  STG.E.U8 desc[UR36][R8.64], R7 ;  /* 0x0000000708007986 */ /* 0x0001e2000c101124 */
[----:B------:R-:W-:Y:S05]  /*4a20*/  BRA `(.L_x_7397) ;  /* 0x0000000800647947 */ /* 0x000fea0003800000 */
.L_x_7413:
[----:B------:R-:W-:Y:S01]  /*4a30*/  UMOV UR4, 0xf0000000 ;  /* 0xf000000000047882 */ /* 0x000fe20000000000 */
[----:B------:R-:W-:Y:S01]  /*4a40*/  UMOV UR5, 0x380fffff ;  /* 0x380fffff00057882 */ /* 0x000fe20000000000 */
[----:B0-----:R-:W0:Y:S01]  /*4a50*/  F2F.F32.F64 R10, R4 ;  /* 0x00000004000a7310 */ /* 0x001e220000301000 */
[----:B------:R-:W-:Y:S01]  /*4a60*/  DSETP.GEU.AND P0, PT, |R4|, UR4, PT ;  /* 0x0000000404007e2a */ /* 0x000fe2000bf0e200 */
[----:B------:R-:W-:-:S13]  /*4a70*/  BSSY.RECONVERGENT B0, `(.L_x_7416) ;  /* 0x000000f000007945 */ /* 0x000fda0003800200 */
[----:B0-----:R-:W-:-:S05]  /*4a80*/  @!P0 FMUL R10, R10, 1.175494350822287508e-38 ;  /* 0x008000000a0a8820 */ /* 0x001fca0000400000 */
        /* <DEDUP_REMOVED lines=13> */
.L_x_7417:
[----:B------:R-:W-:Y:S05]  /*4b60*/  BSYNC.RECONVERGENT B0 ;  /* 0x0000000000007941 */ /* 0x000fea0003800200 */
.L_x_7416:
[----:B------:R-:W-:Y:S01]  /*4b70*/  LOP3.LUT R7, R0, 0x80, R7, 0xf8, !PT ;  /* 0x0000008000077812 */ /* 0x000fe200078ef807 */
[----:B------:R-:W-:-:S04]  /*4b80*/  IMAD.MOV.U32 R23, RZ, RZ, R22 ;  /* 0x000000ffff177224 */ /* 0x000fc800078e0016 */
[----:B------:R0:W-:Y:S01]  /*4b90*/  STG.E.U8 desc[UR36][R8.64], R7 ;  /* 0x0000000708007986 */ /* 0x0001e2000c101124 */
[----:B------:R-:W-:Y:S05]  /*4ba0*/  BRA `(.L_x_7397) ;  /* 0x0000000800047947 */ /* 0x000fea0003800000 */
.L_x_7412:
[----:B------:R-:W-:Y:S01]  /*4bb0*/  UMOV UR4, 0xf0000000 ;  /* 0xf000000000047882 */ /* 0x000fe20000000000 */
[----:B------:R-:W-:Y:S01]  /*4bc0*/  UMOV UR5, 0x380fffff ;  /* 0x380fffff00057882 */ /* 0x000fe20000000000 */
[----:B0-----:R-:W0:Y:S01]  /*4bd0*/  F2F.F32.F64 R0, R4 ;  /* 0x0000000400007310 */ /* 0x001e220000301000 */
[----:B------:R-:W-:Y:S01]  /*4be0*/  DSETP.GEU.AND P0, PT, |R4|, UR4, PT ;  /* 0x0000000404007e2a */ /* 0x000fe2000bf0e200 */
[----:B------:R-:W-:-:S13]  /*4bf0*/  IMAD.MOV.U32 R23, RZ, RZ, R22 ;  /* 0x000000ffff177224 */ /* 0x000fda00078e0016 */
[----:B0-----:R-:W-:-:S05]  /*4c00*/  @!P0 FMUL R0, R0, 1.175494350822287508e-38 ;  /* 0x0080000000008820 */ /* 0x001fca0000400000 */
[----:B------:R-:W-:-:S05]  /*4c10*/  F2FP.BF16.F32.PACK_AB R0, RZ, R0 ;  /* 0x00000000ff00723e */ /* 0x000fca00000010ff */
[----:B------:R0:W-:Y:S01]  /*4c20*/  STG.E.U16 desc[UR36][R8.64], R0 ;  /* 0x0000000008007986 */ /* 0x0001e2000c101524 */
[----:B------:R-:W-:Y:S05]  /*4c30*/  BRA `(.L_x_7397) ;  /* 0x0000000400e07947 */ /* 0x000fea0003800000 */
.L_x_7409:
        /* <DEDUP_REMOVED lines=8> */
[----:B0-----:R-:W0:Y:S01]  /*4cc0*/  F2I.U32.F64.TRUNC R5, R4 ;  /* 0x0000000400057311 */ /* 0x001e22000030d000 */
[----:B------:R-:W-:Y:S01]  /*4cd0*/  IMAD.MOV.U32 R23, RZ, RZ, R22 ;  /* 0x000000ffff177224 */ /* 0x000fe200078e0016 */
[----:B0-----:R2:W-:Y:S01]  /*4ce0*/  STG.E.U16 desc[UR36][R8.64], R5 ;  /* 0x0000000508007986 */ /* 0x0015e2000c101524 */
[----:B------:R-:W-:Y:S05]  /*4cf0*/  BRA `(.L_x_7397) ;  /* 0x0000000400b07947 */ /* 0x000fea0003800000 */
.L_x_7420:
[----:B------:R-:W-:Y:S01]  /*4d00*/  UMOV UR4, 0xf0000000 ;  /* 0xf000000000047882 */ /* 0x000fe20000000000 */
[----:B------:R-:W-:Y:S01]  /*4d10*/  UMOV UR5, 0x380fffff ;  /* 0x380fffff00057882 */ /* 0x000fe20000000000 */
[----:B0-----:R-:W0:Y:S01]  /*4d20*/  F2F.F32.F64 R7, R4 ;  /* 0x0000000400077310 */ /* 0x001e220000301000 */
[----:B------:R-:W-:Y:S01]  /*4d30*/  DSETP.GEU.AND P0, PT, |R4|, UR4, PT ;  /* 0x0000000404007e2a */ /* 0x000fe2000bf0e200 */
[----:B------:R-:W-:Y:S01]  /*4d40*/  BSSY.RECONVERGENT B0, `(.L_x_7421) ;  /* 0x0000014000007945 */ /* 0x000fe20003800200 */
[----:B------:R-:W-:-:S12]  /*4d50*/  IMAD.MOV.U32 R0, RZ, RZ, 0x80 ;  /* 0x00000080ff007424 */ /* 0x000fd800078e00ff */
[----:B0-----:R-:W-:-:S05]  /*4d60*/  @!P0 FMUL R7, R7, 1.175494350822287508e-38 ;  /* 0x0080000007078820 */ /* 0x001fca0000400000 */
        /* <DEDUP_REMOVED lines=10> */
.L_x_7423:
[----:B------:R-:W-:-:S04]  /*4e10*/  SHF.R.U32.HI R0, RZ, 0x14, R7 ;  /* 0x00000014ff007819 */ /* 0x000fc80000011607 */
[----:B------:R-:W-:-:S04]  /*4e20*/  LOP3.LUT R0, R0, 0x1, RZ, 0xc0, !PT ;  /* 0x0000000100007812 */ /* 0x000fc800078ec0ff */
[----:B------:R-:W-:-:S04]  /*4e30*/  IADD3 R0, PT, PT, R7, 0x487ffff, R0 ;  /* 0x0487ffff07007810 */ /* 0x000fc80007ffe000 */
[----:B------:R-:W-:-:S04]  /*4e40*/  SHF.R.U32.HI R0, RZ, 0x14, R0 ;  /* 0x00000014ff007819 */ /* 0x000fc80000011600 */
[----:B------:R-:W-:-:S07]  /*4e50*/  LOP3.LUT R3, R0, 0xff, RZ, 0xc0, !PT ;  /* 0x000000ff00037812 */ /* 0x000fce00078ec0ff */
.L_x_7424:
[----:B------:R-:W-:-:S04]  /*4e60*/  SHF.R.U32.HI R0, RZ, 0x18, R7 ;  /* 0x00000018ff007819 */ /* 0x000fc80000011607 */
[----:B------:R-:W-:-:S07]  /*4e70*/  LOP3.LUT R0, R3, 0x80, R0, 0xf8, !PT ;  /* 0x0000008003007812 */ /* 0x000fce00078ef800 */
.L_x_7422:
[----:B------:R-:W-:Y:S05]  /*4e80*/  BSYNC.RECONVERGENT B0 ;  /* 0x0000000000007941 */ /* 0x000fea0003800200 */
.L_x_7421:
[----:B------:R4:W-:Y:S01]  /*4e90*/  STG.E.U8 desc[UR36][R8.64], R0 ;  /* 0x0000000008007986 */ /* 0x0009e2000c101124 */
[----:B------:R-:W-:Y:S01]  /*4ea0*/  IMAD.MOV.U32 R23, RZ, RZ, R22 ;  /* 0x000000ffff177224 */ /* 0x000fe200078e0016 */
[----:B------:R-:W-:Y:S06]  /*4eb0*/  BRA `(.L_x_7397) ;  /* 0x0000000400407947 */ /* 0x000fec0003800000 */
.L_x_7419:
        /* <DEDUP_REMOVED lines=17> */
.L_x_7427:
[----:B------:R-:W-:-:S04]  /*4fd0*/  SHF.R.U32.HI R0, RZ, 0x15, R7 ;  /* 0x00000015ff007819 */ /* 0x000fc80000011607 */
[----:B------:R-:W-:-:S04]  /*4fe0*/  LOP3.LUT R0, R0, 0x1, RZ, 0xc0, !PT ;  /* 0x0000000100007812 */ /* 0x000fc800078ec0ff */
[----:B------:R-:W-:-:S04]  /*4ff0*/  IADD3 R0, PT, PT, R7, 0x88fffff, R0 ;  /* 0x088fffff07007810 */ /* 0x000fc80007ffe000 */
[----:B------:R-:W-:-:S04]  /*5000*/  SHF.R.U32.HI R0, RZ, 0x15, R0 ;  /* 0x00000015ff007819 */ /* 0x000fc80000011600 */
[----:B------:R-:W-:-:S07]  /*5010*/  LOP3.LUT R3, R0, 0xff, RZ, 0xc0, !PT ;  /* 0x000000ff00037812 */ /* 0x000fce00078ec0ff */
.L_x_7428:
[----:B------:R-:W-:-:S04]  /*5020*/  SHF.R.U32.HI R0, RZ, 0x18, R7 ;  /* 0x00000018ff007819 */ /* 0x000fc80000011607 */
[----:B------:R-:W-:-:S07]  /*5030*/  LOP3.LUT R0, R3, 0x80, R0, 0xf8, !PT ;  /* 0x0000008003007812 */ /* 0x000fce00078ef800 */
.L_x_7426:
[----:B------:R-:W-:Y:S05]  /*5040*/  BSYNC.RECONVERGENT B0 ;  /* 0x0000000000007941 */ /* 0x000fea0003800200 */
.L_x_7425:
[----:B------:R0:W-:Y:S01]  /*5050*/  STG.E.U8 desc[UR36][R8.64], R0 ;  /* 0x0000000008007986 */ /* 0x0001e2000c101124 */
[----:B------:R-:W-:Y:S01]  /*5060*/  IMAD.MOV.U32 R23, RZ, RZ, R22 ;  /* 0x000000ffff177224 */ /* 0x000fe200078e0016 */
[----:B------:R-:W-:Y:S06]  /*5070*/  BRA `(.L_x_7397) ;  /* 0x0000000000d07947 */ /* 0x000fec0003800000 */
.L_x_7418:
[----:B------:R-:W-:-:S13]  /*5080*/  ISETP.NE.AND P0, PT, R0, 0x1c, PT ;  /* 0x0000001c0000780c */ /* 0x000fda0003f05270 */
[----:B------:R-:W-:Y:S05]  /*5090*/  @!P0 BRA `(.L_x_7429) ;  /* 0x0000000000bc8947 */ /* 0x000fea0003800000 */
[----:B------:R-:W-:-:S13]  /*50a0*/  ISETP.NE.AND P0, PT, R0, 0x1d, PT ;  /* 0x0000001d0000780c */ /* 0x000fda0003f05270 */
[----:B------:R-:W-:Y:S05]  /*50b0*/  @!P0 BRA `(.L_x_7430) ;  /* 0x0000000000a48947 */ /* 0x000fea0003800000 */
[----:B------:R-:W-:-:S13]  /*50c0*/  ISETP.NE.AND P0, PT, R0, 0x2c, PT ;  /* 0x0000002c0000780c */ /* 0x000fda0003f05270 */
[----:B------:R-:W-:Y:S05]  /*50d0*/  @!P0 BRA `(.L_x_7431) ;  /* 0x0000000000488947 */ /* 0x000fea0003800000 */
.L_x_7402:
        /* <DEDUP_REMOVED lines=16> */
.L_x_7432:
[----:B------:R-:W-:Y:S01]  /*51e0*/  IMAD.MOV.U32 R23, RZ, RZ, R22 ;  /* 0x000000ffff177224 */ /* 0x000fe200078e0016 */
[----:B------:R-:W-:Y:S06]  /*51f0*/  BRA `(.L_x_7397) ;  /* 0x0000000000707947 */ /* 0x000fec0003800000 */
.L_x_7431:
[----:B------:R-:W-:Y:S01]  /*5200*/  UMOV UR4, 0xf0000000 ;  /* 0xf000000000047882 */ /* 0x000fe20000000000 */
[----:B------:R-:W-:Y:S01]  /*5210*/  UMOV UR5, 0x380fffff ;  /* 0x380fffff00057882 */ /* 0x000fe20000000000 */
[----:B0-----:R-:W0:Y:S01]  /*5220*/  F2F.F32.F64 R10, R4 ;  /* 0x00000004000a7310 */ /* 0x001e220000301000 */
[----:B------:R-:W-:Y:S01]  /*5230*/  DSETP.GEU.AND P0, PT, |R4|, UR4, PT ;  /* 0x0000000404007e2a */ /* 0x000fe2000bf0e200 */
[----:B------:R-:W-:-:S13]  /*5240*/  IMAD.MOV.U32 R23, RZ, RZ, R22 ;  /* 0x000000ffff177224 */ /* 0x000fda00078e0016 */
[----:B0-----:R-:W-:-:S05]  /*5250*/  @!P0 FMUL R10, R10, 1.175494350822287508e-38 ;  /* 0x008000000a0a8820 */ /* 0x001fca0000400000 */
        /* <DEDUP_REMOVED lines=15> */
.L_x_7430:
[----:B0-----:R-:W0:Y:S01]  /*5350*/  F2I.U64.F64.TRUNC R4, R4 ;  /* 0x0000000400047311 */ /* 0x001e22000030d800 */
[----:B------:R-:W-:Y:S01]  /*5360*/  IMAD.MOV.U32 R23, RZ, RZ, R22 ;  /* 0x000000ffff177224 */ /* 0x000fe200078e0016 */
[----:B0-----:R0:W-:Y:S01]  /*5370*/  STG.E.64 desc[UR36][R8.64], R4 ;  /* 0x0000000408007986 */ /* 0x0011e2000c101b24 */
[----:B------:R-:W-:Y:S05]  /*5380*/  BRA `(.L_x_7397) ;  /* 0x00000000000c7947 */ /* 0x000fea0003800000 */
.L_x_7429:
[----:B0-----:R-:W0:Y:S01]  /*5390*/  F2I.U32.F64.TRUNC R5, R4 ;  /* 0x0000000400057311 */ /* 0x001e22000030d000 */
[----:B------:R-:W-:Y:S01]  /*53a0*/  IMAD.MOV.U32 R23, RZ, RZ, R22 ;  /* 0x000000ffff177224 */ /* 0x000fe200078e0016 */
[----:B0-----:R0:W-:Y:S06]  /*53b0*/  STG.E desc[UR36][R8.64], R5 ;  /* 0x0000000508007986 */ /* 0x0011ec000c101924 */
.L_x_7397:
[----:B------:R-:W-:Y:S05]  /*53c0*/  BSYNC.RECONVERGENT B6 ;  /* 0x0000000000067941 */ /* 0x000fea0003800200 */
.L_x_7396:
[----:B------:R-:W-:Y:S01]  /*53d0*/  ISETP.GE.AND P0, PT, R23, R19, PT ;  /* 0x000000131700720c */ /* 0x000fe20003f06270 */
[----:B------:R-:W-:-:S12]  /*53e0*/  BSSY.RECONVERGENT B6, `(.L_x_7433) ;  /* 0x0000228000067945 */ /* 0x000fd80003800200 */
[----:B------:R-:W-:Y:S05]  /*53f0*/  @P0 BRA `(.L_x_7434) ;  /* 0x0000002000980947 */ /* 0x000fea0003800000 */
[----:B------:R-:W5:Y:S01]  /*5400*/  LDCU UR4, c[0x0][0x3a8] ;  /* 0x00007500ff0477ac */ /* 0x000f620008000800 */
[----:B0-2---:R-:W0:Y:S01]  /*5410*/  LDC.64 R4, c[0x0][0x388] ;  /* 0x0000e200ff047b82 */ /* 0x005e220000000a00 */
[----:B----4-:R-:W-:Y:S01]  /*5420*/  IMAD R0, R18, 0x200, R23 ;  /* 0x0000020012007824 */ /* 0x010fe200078e0217 */
[----:B-1-3--:R-:W-:-:S03]  /*5430*/  PRMT R6, R2, 0x9910, RZ ;  /* 0x0000991002067816 */ /* 0x00afc600000000ff */
        /* <DEDUP_REMOVED lines=14> */
[----:B------:R-:W0:Y:S02]  /*5520*/  F2I.F64.TRUNC R29, R28 ;  /* 0x0000001c001d7311 */ /* 0x000e24000030d100 */
[----:B0-----:R0:W-:Y:S01]  /*5530*/  STG.E.U8 desc[UR36][R4.64], R29 ;  /* 0x0000001d04007986 */ /* 0x0011e2000c101124 */
[----:B------:R-:W-:Y:S05]  /*5540*/  BRA `(.L_x_7440) ;  /* 0x0000000c00f07947 */ /* 0x000fea0003800000 */
.L_x_7438:
[----:B------:R-:W0:Y:S02]  /*5550*/  F2I.S64.F64.TRUNC R28, R28 ;  /* 0x0000001c001c7311 */ /* 0x000e24000030d900 */
[----:B0-----:R-:W-:-:S05]  /*5560*/  IMAD.MOV.U32 R3, RZ, RZ, R28 ;  /* 0x000000ffff037224 */ /* 0x001fca00078e001c */
[----:B------:R0:W-:Y:S01]  /*5570*/  STG.E.U8 desc[UR36][R4.64], R3 ;  /* 0x0000000304007986 */ /* 0x0001e2000c101124 */
[----:B------:R-:W-:Y:S05]  /*5580*/  BRA `(.L_x_7440) ;  /* 0x0000000c00e07947 */ /* 0x000fea0003800000 */
.L_x_7437:
[----:B------:R-:W-:-:S13]  /*5590*/  ISETP.NE.AND P0, PT, R0, 0x2, PT ;  /* 0x000000020000780c */ /* 0x000fda0003f05270 */
[----:B------:R-:W-:Y:S05]  /*55a0*/  @!P0 BRA `(.L_x_7441) ;  /* 0x0000000000288947 */ /* 0x000fea0003800000 */
[----:B------:R-:W-:-:S13]  /*55b0*/  ISETP.NE.AND P0, PT, R0, 0x3, PT ;  /* 0x000000030000780c */ /* 0x000fda0003f05270 */
[----:B------:R-:W-:Y:S05]  /*55c0*/  @!P0 BRA `(.L_x_7442) ;  /* 0x0000000000148947 */ /* 0x000fea0003800000 */
[----:B------:R-:W-:-:S13]  /*55d0*/  ISETP.NE.AND P0, PT, R0, 0x4, PT ;  /* 0x000000040000780c */ /* 0x000fda0003f05270 */
[----:B------:R-:W-:Y:S05]  /*55e0*/  @P0 BRA `(.L_x_7439) ;  /* 0x0000000800b40947 */ /* 0x000fea0003800000 */
[----:B------:R-:W0:Y:S02]  /*55f0*/  F2I.S64.F64.TRUNC R28, R28 ;  /* 0x0000001c001c7311 */ /* 0x000e24000030d900 */
[----:B0-----:R0:W-:Y:S01]  /*5600*/  STG.E.64 desc[UR36][R4.64], R28 ;  /* 0x0000001c04007986 */ /* 0x0011e2000c101b24 */
[----:B------:R-:W-:Y:S05]  /*5610*/  BRA `(.L_x_7440) ;  /* 0x0000000c00bc7947 */ /* 0x000fea0003800000 */
.L_x_7442:
[----:B------:R-:W0:Y:S02]  /*5620*/  F2I.F64.TRUNC R29, R28 ;  /* 0x0000001c001d7311 */ /* 0x000e24000030d100 */
[----:B0-----:R0:W-:Y:S01]  /*5630*/  STG.E desc[UR36][R4.64], R29 ;  /* 0x0000001d04007986 */ /* 0x0011e2000c101924 */
[----:B------:R-:W-:Y:S05]  /*5640*/  BRA `(.L_x_7440) ;  /* 0x0000000c00b07947 */ /* 0x000fea0003800000 */
.L_x_7441:
[----:B------:R-:W0:Y:S02]  /*5650*/  F2I.F64.TRUNC R29, R28 ;  /* 0x0000001c001d7311 */ /* 0x000e24000030d100 */
[----:B0-----:R0:W-:Y:S01]  /*5660*/  STG.E.U16 desc[UR36][R4.64], R29 ;  /* 0x0000001d04007986 */ /* 0x0011e2000c101524 */
[----:B------:R-:W-:Y:S05]  /*5670*/  BRA `(.L_x_7440) ;  /* 0x0000000c00a47947 */ /* 0x000fea0003800000 */
.L_x_7436:
        /* <DEDUP_REMOVED lines=8> */
[----:B------:R-:W0:Y:S01]  /*5700*/  F2F.F32.F64 R3, R28 ;  /* 0x0000001c00037310 */ /* 0x000e220000301000 */
[----:B------:R-:W-:-:S14]  /*5710*/  DSETP.GEU.AND P0, PT, |R28|, UR4, PT ;  /* 0x000000041c007e2a */ /* 0x000fdc000bf0e200 */
[----:B0-----:R-:W-:-:S05]  /*5720*/  @!P0 FMUL R3, R3, 1.175494350822287508e-38 ;  /* 0x0080000003038820 */ /* 0x001fca0000400000 */
[----:B------:R0:W-:Y:S01]  /*5730*/  STG.E desc[UR36][R4.64], R3 ;  /* 0x0000000304007986 */ /* 0x0001e2000c101924 */
[----:B------:R-:W-:Y:S05]  /*5740*/  BRA `(.L_x_7440) ;  /* 0x0000000c00707947 */ /* 0x000fea0003800000 */
.L_x_7444:
[----:B------:R-:W-:Y:S01]  /*5750*/  UMOV UR4, 0xf0000000 ;  /* 0xf000000000047882 */ /* 0x000fe20000000000 */
[----:B------:R-:W-:Y:S01]  /*5760*/  UMOV UR5, 0x380fffff ;  /* 0x380fffff00057882 */ /* 0x000fe20000000000 */
[----:B------:R-:W0:Y:S01]  /*5770*/  F2F.F32.F64 R0, R28 ;  /* 0x0000001c00007310 */ /* 0x000e220000301000 */
[----:B------:R-:W-:-:S14]  /*5780*/  DSETP.GEU.AND P0, PT, |R28|, UR4, PT ;  /* 0x000000041c007e2a */ /* 0x000fdc000bf0e200 */
[----:B0-----:R-:W-:-:S05]  /*5790*/  @!P0 FMUL R0, R0, 1.175494350822287508e-38 ;  /* 0x0080000000008820 */ /* 0x001fca0000400000 */
[----:B------:R-:W-:-:S05]  /*57a0*/  F2FP.F16.F32.PACK_AB R0, RZ, R0 ;  /* 0x00000000ff00723e */ /* 0x000fca00000000ff */
[----:B------:R0:W-:Y:S01]  /*57b0*/  STG.E.U16 desc[UR36][R4.64], R0 ;  /* 0x0000000004007986 */ /* 0x0001e2000c101524 */
[----:B------:R-:W-:Y:S05]  /*57c0*/  BRA `(.L_x_7440) ;  /* 0x0000000c00507947 */ /* 0x000fea0003800000 */
.L_x_7443:
        /* <DEDUP_REMOVED lines=8> */
[----:B------:R-:W0:Y:S01]  /*5850*/  F2F.F32.F64 R6, R28 ;  /* 0x0000001c00067310 */ /* 0x000e220000301000 */
[----:B------:R-:W-:Y:S01]  /*5860*/  DSETP.GEU.AND P0, PT, |R28|, UR4, PT ;  /* 0x000000041c007e2a */ /* 0x000fe2000bf0e200 */
[----:B------:R-:W-:-:S13]  /*5870*/  IMAD.MOV.U32 R7, RZ, RZ, RZ ;  /* 0x000000ffff077224 */ /* 0x000fda00078e00ff */
[----:B0-----:R-:W-:-:S05]  /*5880*/  @!P0 FMUL R6, R6, 1.175494350822287508e-38 ;  /* 0x0080000006068820 */ /* 0x001fca0000400000 */
[----:B------:R0:W-:Y:S01]  /*5890*/  STG.E.64 desc[UR36][R4.64], R6 ;  /* 0x0000000604007986 */ /* 0x0001e2000c101b24 */
[----:B------:R-:W-:Y:S05]  /*58a0*/  BRA `(.L_x_7440) ;  /* 0x0000000c00187947 */ /* 0x000fea0003800000 */
.L_x_7446:
[----:B------:R-:W-:Y:S01]  /*58b0*/  UMOV UR4, 0xf0000000 ;  /* 0xf000000000047882 */ /* 0x000fe20000000000 */
[----:B------:R-:W-:Y:S01]  /*58c0*/  UMOV UR5, 0x380fffff ;  /* 0x380fffff00057882 */ /* 0x000fe20000000000 */
[----:B------:R-:W0:Y:S01]  /*58d0*/  F2F.F32.F64 R0, R28 ;  /* 0x0000001c00007310 */ /* 0x000e220000301000 */
[----:B------:R-:W-:-:S14]  /*58e0*/  DSETP.GEU.AND P0, PT, |R28|, UR4, PT ;  /* 0x000000041c007e2a */ /* 0x000fdc000bf0e200 */
[----:B0-----:R-:W-:-:S05]  /*58f0*/  @!P0 FMUL R0, R0, 1.175494350822287508e-38 ;  /* 0x0080000000008820 */ /* 0x001fca0000400000 */
[----:B------:R-:W-:-:S04]  /*5900*/  F2FP.F16.F32.PACK_AB R3, RZ, R0 ;  /* 0x00000000ff03723e */ /* 0x000fc800000000ff */
[----:B------:R-:W-:-:S05]  /*5910*/  PRMT R3, R3, 0x5410, RZ ;  /* 0x0000541003037816 */ /* 0x000fca00000000ff */
[----:B------:R0:W-:Y:S01]  /*5920*/  STG.E desc[UR36][R4.64], R3 ;  /* 0x0000000304007986 */ /* 0x0001e2000c101924 */
[----:B------:R-:W-:Y:S05]  /*5930*/  BRA `(.L_x_7440) ;  /* 0x0000000800f47947 */ /* 0x000fea0003800000 */
.L_x_7445:
[----:B------:R0:W-:Y:S01]  /*5940*/  STG.E.64 desc[UR36][R4.64], R28 ;  /* 0x0000001c04007986 */ /* 0x0001e2000c101b24 */
[----:B------:R-:W-:Y:S05]  /*5950*/  BRA `(.L_x_7440) ;  /* 0x0000000800ec7947 */ /* 0x000fea0003800000 */
.L_x_7435:
        /* <DEDUP_REMOVED lines=10> */
[----:B------:R-:W0:Y:S02]  /*5a00*/  F2I.U32.F64.TRUNC R29, R28 ;  /* 0x0000001c001d7311 */ /* 0x000e24000030d000 */
[----:B0-----:R0:W-:Y:S01]  /*5a10*/  STG.E.U16 desc[UR36][R4.64], R29 ;  /* 0x0000001d04007986 */ /* 0x0011e2000c101524 */
[----:B------:R-:W-:Y:S05]  /*5a20*/  BRA `(.L_x_7440) ;  /* 0x0000000800b87947 */ /* 0x000fea0003800000 */
.L_x_7450:
[----:B------:R-:W-:Y:S01]  /*5a30*/  UMOV UR4, 0xf0000000 ;  /* 0xf000000000047882 */ /* 0x000fe20000000000 */
[----:B------:R-:W-:Y:S01]  /*5a40*/  UMOV UR5, 0x380fffff ;  /* 0x380fffff00057882 */ /* 0x000fe20000000000 */
[----:B------:R-:W0:Y:S01]  /*5a50*/  F2F.F32.F64 R7, R28 ;  /* 0x0000001c00077310 */ /* 0x000e220000301000 */
[----:B------:R-:W-:Y:S01]  /*5a60*/  DSETP.GEU.AND P0, PT, |R28|, UR4, PT ;  /* 0x000000041c007e2a */ /* 0x000fe2000bf0e200 */
[----:B------:R-:W-:Y:S01]  /*5a70*/  BSSY.RECONVERGENT B0, `(.L_x_7451) ;  /* 0x0000014000007945 */ /* 0x000fe20003800200 */
[----:B------:R-:W-:-:S12]  /*5a80*/  IMAD.MOV.U32 R0, RZ, RZ, 0x80 ;  /* 0x00000080ff007424 */ /* 0x000fd800078e00ff */
[----:B0-----:R-:W-:-:S05]  /*5a90*/  @!P0 FMUL R7, R7, 1.175494350822287508e-38 ;  /* 0x0080000007078820 */ /* 0x001fca0000400000 */
        /* <DEDUP_REMOVED lines=15> */
.L_x_7453:
[----:B------:R-:W-:-:S04]  /*5b90*/  SHF.R.U32.HI R3, RZ, 0x18, R7 ;  /* 0x00000018ff037819 */ /* 0x000fc80000011607 */
[----:B------:R-:W-:-:S07]  /*5ba0*/  LOP3.LUT R0, R0, 0x80, R3, 0xf8, !PT ;  /* 0x0000008000007812 */ /* 0x000fce00078ef803 */
.L_x_7452:
[----:B------:R-:W-:Y:S05]  /*5bb0*/  BSYNC.RECONVERGENT B0 ;  /* 0x0000000000007941 */ /* 0x000fea0003800200 */
.L_x_7451:
[----:B------:R0:W-:Y:S01]  /*5bc0*/  STG.E.U8 desc[UR36][R4.64], R0 ;  /* 0x0000000004007986 */ /* 0x0001e2000c101124 */
[----:B------:R-:W-:Y:S05]  /*5bd0*/  BRA `(.L_x_7440) ;  /* 0x00000008004c7947 */ /* 0x000fea0003800000 */
.L_x_7449:
        /* <DEDUP_REMOVED lines=22> */
.L_x_7456:
[----:B------:R-:W-:-:S04]  /*5d40*/  SHF.R.U32.HI R3, RZ, 0x18, R7 ;  /* 0x00000018ff037819 */ /* 0x000fc80000011607 */
[----:B------:R-:W-:-:S07]  /*5d50*/  LOP3.LUT R0, R0, 0x80, R3, 0xf8, !PT ;  /* 0x0000008000007812 */ /* 0x000fce00078ef803 */
.L_x_7455:
[----:B------:R-:W-:Y:S05]  /*5d60*/  BSYNC.RECONVERGENT B0 ;  /* 0x0000000000007941 */ /* 0x000fea0003800200 */
.L_x_7454:
[----:B------:R0:W-:Y:S01]  /*5d70*/  STG.E.U8 desc[UR36][R4.64], R0 ;  /* 0x0000000004007986 */ /* 0x0001e2000c101124 */
[----:B------:R-:W-:Y:S05]  /*5d80*/  BRA `(.L_x_7440) ;  /* 0x0000000400e07947 */ /* 0x000fea0003800000 */
.L_x_7448:
        /* <DEDUP_REMOVED lines=26> */
.L_x_7458:
[----:B------:R-:W0:Y:S02]  /*5f30*/  F2I.U64.F64.TRUNC R28, R28 ;  /* 0x0000001c001c7311 */ /* 0x000e24000030d800 */
[----:B0-----:R0:W-:Y:S01]  /*5f40*/  STG.E.64 desc[UR36][R4.64], R28 ;  /* 0x0000001c04007986 */ /* 0x0011e2000c101b24 */
[----:B------:R-:W-:Y:S05]  /*5f50*/  BRA `(.L_x_7440) ;  /* 0x00000004006c7947 */ /* 0x000fea0003800000 */
.L_x_7457:
[----:B------:R-:W0:Y:S02]  /*5f60*/  F2I.U32.F64.TRUNC R29, R28 ;  /* 0x0000001c001d7311 */ /* 0x000e24000030d000 */
[----:B0-----:R0:W-:Y:S01]  /*5f70*/  STG.E desc[UR36][R4.64], R29 ;  /* 0x0000001d04007986 */ /* 0x0011e2000c101924 */
[----:B------:R-:W-:Y:S05]  /*5f80*/  BRA `(.L_x_7440) ;  /* 0x0000000400607947 */ /* 0x000fea0003800000 */
.L_x_7447:
[----:B------:R-:W-:-:S13]  /*5f90*/  ISETP.GT.AND P0, PT, R0, 0xe, PT ;  /* 0x0000000e0000780c */ /* 0x000fda0003f04270 */
[----:B------:R-:W-:Y:S05]  /*5fa0*/  @P0 BRA `(.L_x_7459) ;  /* 0x00000000002c0947 */ /* 0x000fea0003800000 */
[----:B------:R-:W-:-:S13]  /*5fb0*/  ISETP.NE.AND P0, PT, R0, 0xa, PT ;  /* 0x0000000a0000780c */ /* 0x000fda0003f05270 */
[----:B------:R-:W-:Y:S05]  /*5fc0*/  @!P0 BRA `(.L_x_7460) ;  /* 0x0000000000188947 */ /* 0x000fea0003800000 */
[----:B------:R-:W-:-:S13]  /*5fd0*/  ISETP.NE.AND P0, PT, R0, 0xb, PT ;  /* 0x0000000b0000780c */ /* 0x000fda0003f05270 */
[----:B------:R-:W-:Y:S05]  /*5fe0*/  @P0 BRA `(.L_x_7439) ;  /* 0x0000000000340947 */ /* 0x000fea0003800000 */
[----:B------:R-:W-:-:S06]  /*5ff0*/  DSETP.NEU.AND P0, PT, R28, RZ, PT ;  /* 0x000000ff1c00722a */ /* 0x000fcc0003f0d000 */
[----:B------:R-:W-:-:S05]  /*6000*/  SEL R3, RZ, 0x1, !P0 ;  /* 0x00000001ff037807 */ /* 0x000fca0004000000 */
[----:B------:R4:W-:Y:S01]  /*6010*/  STG.E.U8 desc[UR36][R4.64], R3 ;  /* 0x0000000304007986 */ /* 0x0009e2000c101124 */
[----:B------:R-:W-:Y:S05]  /*6020*/  BRA `(.L_x_7440) ;  /* 0x0000000400387947 */ /* 0x000fea0003800000 */
.L_x_7460:
[----:B------:R-:W-:-:S05]  /*6030*/  CS2R R30, SRZ ;  /* 0x00000000001e7805 */ /* 0x000fca000001ff00 */
[----:B------:R3:W-:Y:S01]  /*6040*/  STG.E.128 desc[UR36][R4.64], R28 ;  /* 0x0000001c04007986 */ /* 0x0007e2000c101d24 */
[----:B------:R-:W-:Y:S05]  /*6050*/  BRA `(.L_x_7440) ;  /* 0x00000004002c7947 */ /* 0x000fea0003800000 */
.L_x_7459:
[----:B------:R-:W-:-:S13]  /*6060*/  ISETP.NE.AND P0, PT, R0, 0xf, PT ;  /* 0x0000000f0000780c */ /* 0x000fda0003f05270 */
[----:B------:R-:W-:Y:S05]  /*6070*/  @!P0 BRA `(.L_x_7461) ;  /* 0x0000000400088947 */ /* 0x000fea0003800000 */
[----:B------:R-:W-:-:S13]  /*6080*/  ISETP.NE.AND P0, PT, R0, 0x17, PT ;  /* 0x000000170000780c */ /* 0x000fda0003f05270 */
[----:B------:R-:W-:Y:S05]  /*6090*/  @!P0 BRA `(.L_x_7462) ;  /* 0x0000000000a08947 */ /* 0x000fea0003800000 */
[----:B------:R-:W-:-:S13]  /*60a0*/  ISETP.NE.AND P0, PT, R0, 0x18, PT ;  /* 0x000000180000780c */ /* 0x000fda0003f05270 */
[----:B------:R-:W-:Y:S05]  /*60b0*/  @!P0 BRA `(.L_x_7463) ;  /* 0x0000000000448947 */ /* 0x000fea0003800000 */
.L_x_7439:
        /* <DEDUP_REMOVED lines=16> */
.L_x_7464:
[----:B------:R-:W-:Y:S05]  /*61c0*/  BRA `(.L_x_7440) ;  /* 0x0000000000d07947 */ /* 0x000fea0003800000 */
.L_x_7463:
[----:B------:R-:W-:Y:S01]  /*61d0*/  UMOV UR4, 0xf0000000 ;  /* 0xf000000000047882 */ /* 0x000fe20000000000 */
[----:B------:R-:W-:Y:S01]  /*61e0*/  UMOV UR5, 0x380fffff ;  /* 0x380fffff00057882 */ /* 0x000fe20000000000 */
[----:B------:R-:W0:Y:S01]  /*61f0*/  F2F.F32.F64 R7, R28 ;  /* 0x0000001c00077310 */ /* 0x000e220000301000 */
        /* <DEDUP_REMOVED lines=14> */
.L_x_7466:
[----:B------:R-:W-:Y:S05]  /*62e0*/  BSYNC.RECONVERGENT B0 ;  /* 0x0000000000007941 */ /* 0x000fea0003800200 */
.L_x_7465:
[----:B------:R-:W-:-:S05]  /*62f0*/  LOP3.LUT R3, R0, 0x80, R3, 0xf8, !PT ;  /* 0x0000008000037812 */ /* 0x000fca00078ef803 */
[----:B------:R2:W-:Y:S01]  /*6300*/  STG.E.U8 desc[UR36][R4.64], R3 ;  /* 0x0000000304007986 */ /* 0x0005e2000c101124 */
[----:B------:R-:W-:Y:S05]  /*6310*/  BRA `(.L_x_7440) ;  /* 0x00000000007c7947 */ /* 0x000fea0003800000 */
.L_x_7462:
[----:B------:R-:W-:Y:S01]  /*6320*/  UMOV UR4, 0xf0000000 ;  /* 0xf000000000047882 */ /* 0x000fe20000000000 */
[----:B------:R-:W-:Y:S01]  /*6330*/  UMOV UR5, 0x380fffff ;  /* 0x380fffff00057882 */ /* 0x000fe20000000000 */
[----:B------:R-:W0:Y:S01]  /*6340*/  F2F.F32.F64 R7, R28 ;  /* 0x0000001c00077310 */ /* 0x000e220000301000 */
[----:B------:R-:W-:Y:S01]  /*6350*/  DSETP.GEU.AND P0, PT, |R28|, UR4, PT ;  /* 0x000000041c007e2a */ /* 0x000fe2000bf0e200 */
[----:B------:R-:W-:-:S13]  /*6360*/  BSSY.RECONVERGENT B0, `(.L_x_7467) ;  /* 0x000000f000007945 */ /* 0x000fda0003800200 */
        /* <DEDUP_REMOVED lines=11> */
.L_x_7468:
[----:B------:R-:W-:Y:S01]  /*6420*/  IMAD.MOV.U32 R0, RZ, RZ, 0x7f ;  /* 0x0000007fff007424 */ /* 0x000fe200078e00ff */
[----:B------:R-:W-:-:S04]  /*6430*/  ISETP.GT.U32.AND P0, PT, R3, 0x7f800000, PT ;  /* 0x7f8000000300780c */ /* 0x000fc80003f04070 */
[----:B------:R-:W-:-:S09]  /*6440*/  SEL R0, R0, 0x7c, P0 ;  /* 0x0000007c00007807 */ /* 0x000fd20000000000 */
.L_x_7469:
[----:B------:R-:W-:Y:S05]  /*6450*/  BSYNC.RECONVERGENT B0 ;  /* 0x0000000000007941 */ /* 0x000fea0003800200 */
.L_x_7467:
[----:B------:R-:W-:-:S04]  /*6460*/  SHF.R.U32.HI R3, RZ, 0x18, R7 ;  /* 0x00000018ff037819 */ /* 0x000fc80000011607 */
[----:B------:R-:W-:-:S05]  /*6470*/  LOP3.LUT R3, R0, 0x80, R3, 0xf8, !PT ;  /* 0x0000008000037812 */ /* 0x000fca00078ef803 */
[----:B------:R1:W-:Y:S01]  /*6480*/  STG.E.U8 desc[UR36][R4.64], R3 ;  /* 0x0000000304007986 */ /* 0x0003e2000c101124 */
[----:B------:R-:W-:Y:S05]  /*6490*/  BRA `(.L_x_7440) ;  /* 0x00000000001c7947 */ /* 0x000fea0003800000 */
.L_x_7461:
[----:B------:R-:W-:Y:S01]  /*64a0*/  UMOV UR4, 0xf0000000 ;  /* 0xf000000000047882 */ /* 0x000fe20000000000 */
[----:B------:R-:W-:Y:S01]  /*64b0*/  UMOV UR5, 0x380fffff ;  /* 0x380fffff00057882 */ /* 0x000fe20000000000 */
[----:B------:R-:W0:Y:S01]  /*64c0*/  F2F.F32.F64 R0, R28 ;  /* 0x0000001c00007310 */ /* 0x000e220000301000 */
[----:B------:R-:W-:-:S14]  /*64d0*/  DSETP.GEU.AND P0, PT, |R28|, UR4, PT ;  /* 0x000000041c007e2a */ /* 0x000fdc000bf0e200 */
[----:B0-----:R-:W-:-:S05]  /*64e0*/  @!P0 FMUL R0, R0, 1.175494350822287508e-38 ;  /* 0x0080000000008820 */ /* 0x001fca0000400000 */
[----:B------:R-:W-:-:S05]  /*64f0*/  F2FP.BF16.F32.PACK_AB R0, RZ, R0 ;  /* 0x00000000ff00723e */ /* 0x000fca00000010ff */
[----:B------:R0:W-:Y:S02]  /*6500*/  STG.E.U16 desc[UR36][R4.64], R0 ;  /* 0x0000000004007986 */ /* 0x0001e4000c101524 */
.L_x_7440:
        /* <DEDUP_REMOVED lines=24> */
.L_x_7473:
[----:B------:R-:W0:Y:S02]  /*6690*/  F2I.S64.F64.TRUNC R24, R24 ;  /* 0x0000001800187311 */ /* 0x000e24000030d900 */
[----:B0-----:R-:W-:-:S05]  /*66a0*/  IMAD.MOV.U32 R3, RZ, RZ, R24 ;  /* 0x000000ffff037224 */ /* 0x001fca00078e0018 */
[----:B------:R3:W-:Y:S01]  /*66b0*/  STG.E.U8 desc[UR36][R4.64], R3 ;  /* 0x0000000304007986 */ /* 0x0007e2000c101124 */
[----:B------:R-:W-:Y:S05]  /*66c0*/  BRA `(.L_x_7475) ;  /* 0x0000000c00e07947 */ /* 0x000fea0003800000 */
.L_x_7472:
        /* <DEDUP_REMOVED lines=9> */
.L_x_7477:
[----:B------:R-:W0:Y:S02]  /*6760*/  F2I.F64.TRUNC R25, R24 ;  /* 0x0000001800197311 */ /* 0x000e24000030d100 */
[----:B0-----:R2:W-:Y:S01]  /*6770*/  STG.E desc[UR36][R4.64], R25 ;  /* 0x0000001904007986 */ /* 0x0015e2000c101924 */
[----:B------:R-:W-:Y:S05]  /*6780*/  BRA `(.L_x_7475) ;  /* 0x0000000c00b07947 */ /* 0x000fea0003800000 */
.L_x_7476:
[----:B------:R-:W0:Y:S02]  /*6790*/  F2I.F64.TRUNC R25, R24 ;  /* 0x0000001800197311 */ /* 0x000e24000030d100 */
[----:B0-----:R0:W-:Y:S01]  /*67a0*/  STG.E.U16 desc[UR36][R4.64], R25 ;  /* 0x0000001904007986 */ /* 0x0011e2000c101524 */
[----:B------:R-:W-:Y:S05]  /*67b0*/  BRA `(.L_x_7475) ;  /* 0x0000000c00a47947 */ /* 0x000fea0003800000 */
.L_x_7471:
        /* <DEDUP_REMOVED lines=13> */
.L_x_7479:
        /* <DEDUP_REMOVED lines=8> */
.L_x_7478:
        /* <DEDUP_REMOVED lines=14> */
.L_x_7481:
        /* <DEDUP_REMOVED lines=9> */
.L_x_7480:
[----:B------:R0:W-:Y:S01]  /*6a80*/  STG.E.64 desc[UR36][R4.64], R24 ;  /* 0x0000001804007986 */ /* 0x0001e2000c101b24 */
[----:B------:R-:W-:Y:S05]  /*6a90*/  BRA `(.L_x_7475) ;  /* 0x0000000800ec7947 */ /* 0x000fea0003800000 */
.L_x_7470:
        /* <DEDUP_REMOVED lines=13> */
.L_x_7485:
        /* <DEDUP_REMOVED lines=22> */
.L_x_7488:
[----:B------:R-:W-:-:S04]  /*6cd0*/  SHF.R.U32.HI R3, RZ, 0x18, R7 ;  /* 0x00000018ff037819 */ /* 0x000fc80000011607 */
[----:B------:R-:W-:-:S07]  /*6ce0*/  LOP3.LUT R0, R0, 0x80, R3, 0xf8, !PT ;  /* 0x0000008000007812 */ /* 0x000fce00078ef803 */
.L_x_7487:
[----:B------:R-:W-:Y:S05]  /*6cf0*/  BSYNC.RECONVERGENT B0 ;  /* 0x0000000000007941 */ /* 0x000fea0003800200 */
.L_x_7486:
[----:B------:R0:W-:Y:S01]  /*6d00*/  STG.E.U8 desc[UR36][R4.64], R0 ;  /* 0x0000000004007986 */ /* 0x0001e2000c101124 */
[----:B------:R-:W-:Y:S05]  /*6d10*/  BRA `(.L_x_7475) ;  /* 0x00000008004c7947 */ /* 0x000fea0003800000 */
.L_x_7484:
        /* <DEDUP_REMOVED lines=22> */
.L_x_7491:
[----:B------:R-:W-:-:S04]  /*6e80*/  SHF.R.U32.HI R3, RZ, 0x18, R7 ;  /* 0x00000018ff037819 */ /* 0x000fc80000011607 */
[----:B------:R-:W-:-:S07]  /*6e90*/  LOP3.LUT R0, R0, 0x80, R3, 0xf8, !PT ;  /* 0x0000008000007812 */ /* 0x000fce00078ef803 */
.L_x_7490:
[----:B------:R-:W-:Y:S05]  /*6ea0*/  BSYNC.RECONVERGENT B0 ;  /* 0x0000000000007941 */ /* 0x000fea0003800200 */
.L_x_7489:
[----:B------:R0:W-:Y:S01]  /*6eb0*/  STG.E.U8 desc[UR36][R4.64], R0 ;  /* 0x0000000004007986 */ /* 0x0001e2000c101124 */
[----:B------:R-:W-:Y:S05]  /*6ec0*/  BRA `(.L_x_7475) ;  /* 0x0000000400e07947 */ /* 0x000fea0003800000 */
.L_x_7483:
        /* <DEDUP_REMOVED lines=26> */
.L_x_7493:
[----:B------:R-:W0:Y:S02]  /*7070*/  F2I.U64.F64.TRUNC R24, R24 ;  /* 0x0000001800187311 */ /* 0x000e24000030d800 */
[----:B0-----:R0:W-:Y:S01]  /*7080*/  STG.E.64 desc[UR36][R4.64], R24 ;  /* 0x0000001804007986 */ /* 0x0011e2000c101b24 */
[----:B------:R-:W-:Y:S05]  /*7090*/  BRA `(.L_x_7475) ;  /* 0x00000004006c7947 */ /* 0x000fea0003800000 */
.L_x_7492:
[----:B------:R-:W0:Y:S02]  /*70a0*/  F2I.U32.F64.TRUNC R25, R24 ;  /* 0x0000001800197311 */ /* 0x000e24000030d000 */
[----:B0-----:R0:W-:Y:S01]  /*70b0*/  STG.E desc[UR36][R4.64], R25 ;  /* 0x0000001904007986 */ /* 0x0011e2000c101924 */
[----:B------:R-:W-:Y:S05]  /*70c0*/  BRA `(.L_x_7475) ;  /* 0x0000000400607947 */ /* 0x000fea0003800000 */
.L_x_7482:
        /* <DEDUP_REMOVED lines=10> */
.L_x_7495:
[----:B------:R-:W-:-:S05]  /*7170*/  CS2R R26, SRZ ;  /* 0x00000000001a7805 */ /* 0x000fca000001ff00 */
[----:B------:R0:W-:Y:S01]  /*7180*/  STG.E.128 desc[UR36][R4.64], R24 ;  /* 0x0000001804007986 */ /* 0x0001e2000c101d24 */
[----:B------:R-:W-:Y:S05]  /*7190*/  BRA `(.L_x_7475) ;  /* 0x00000004002c7947 */ /* 0x000fea0003800000 */
.L_x_7494:
[----:B------:R-:W-:-:S13]  /*71a0*/  ISETP.NE.AND P0, PT, R0, 0xf, PT ;  /* 0x0000000f0000780c */ /* 0x000fda0003f05270 */
[----:B------:R-:W-:Y:S05]  /*71b0*/  @!P0 BRA `(.L_x_7496) ;  /* 0x0000000400088947 */ /* 0x000fea0003800000 */
[----:B------:R-:W-:-:S13]  /*71c0*/  ISETP.NE.AND P0, PT, R0, 0x17, PT ;  /* 0x000000170000780c */ /* 0x000fda0003f05270 */
[----:B------:R-:W-:Y:S05]  /*71d0*/  @!P0 BRA `(.L_x_7497) ;  /* 0x0000000000a08947 */ /* 0x000fea0003800000 */
[----:B------:R-:W-:-:S13]  /*71e0*/  ISETP.NE.AND P0, PT, R0, 0x18, PT ;  /* 0x000000180000780c */ /* 0x000fda0003f05270 */
[----:B------:R-:W-:Y:S05]  /*71f0*/  @!P0 BRA `(.L_x_7498) ;  /* 0x0000000000448947 */ /* 0x000fea0003800000 */
.L_x_7474:
        /* <DEDUP_REMOVED lines=16> */
.L_x_7499:
[----:B------:R-:W-:Y:S05]  /*7300*/  BRA `(.L_x_7475) ;  /* 0x0000000000d07947 */ /* 0x000fea0003800000 */
.L_x_7498:
        /* <DEDUP_REMOVED lines=17> */
.L_x_7501:
[----:B------:R-:W-:Y:S05]  /*7420*/  BSYNC.RECONVERGENT B0 ;  /* 0x0000000000007941 */ /* 0x000fea0003800200 */
.L_x_7500:
[----:B------:R-:W-:-:S05]  /*7430*/  LOP3.LUT R3, R0, 0x80, R3, 0xf8, !PT ;  /* 0x0000008000037812 */ /* 0x000fca00078ef803 */
[----:B------:R0:W-:Y:S01]  /*7440*/  STG.E.U8 desc[UR36][R4.64], R3 ;  /* 0x0000000304007986 */ /* 0x0001e2000c101124 */
[----:B------:R-:W-:Y:S05]  /*7450*/  BRA `(.L_x_7475) ;  /* 0x00000000007c7947 */ /* 0x000fea0003800000 */
.L_x_7497:
        /* <DEDUP_REMOVED lines=16> */
.L_x_7503:
[----:B------:R-:W-:Y:S01]  /*7560*/  IMAD.MOV.U32 R0, RZ, RZ, 0x7f ;  /* 0x0000007fff007424 */ /* 0x000fe200078e00ff */
[----:B------:R-:W-:-:S04]  /*7570*/  ISETP.GT.U32.AND P0, PT, R3, 0x7f800000, PT ;  /* 0x7f8000000300780c */ /* 0x000fc80003f04070 */
[----:B------:R-:W-:-:S09]  /*7580*/  SEL R0, R0, 0x7c, P0 ;  /* 0x0000007c00007807 */ /* 0x000fd20000000000 */
.L_x_7504:
[----:B------:R-:W-:Y:S05]  /*7590*/  BSYNC.RECONVERGENT B0 ;  /* 0x0000000000007941 */ /* 0x000fea0003800200 */
.L_x_7502:
[----:B------:R-:W-:-:S04]  /*75a0*/  SHF.R.U32.HI R3, RZ, 0x18, R7 ;  /* 0x00000018ff037819 */ /* 0x000fc80000011607 */
[----:B------:R-:W-:-:S05]  /*75b0*/  LOP3.LUT R3, R0, 0x80, R3, 0xf8, !PT ;  /* 0x0000008000037812 */ /* 0x000fca00078ef803 */
[----:B------:R0:W-:Y:S01]  /*75c0*/  STG.E.U8 desc[UR36][R4.64], R3 ;  /* 0x0000000304007986 */ /* 0x0001e2000c101124 */
[----:B------:R-:W-:Y:S05]  /*75d0*/  BRA `(.L_x_7475) ;  /* 0x00000000001c7947 */ /* 0x000fea0003800000 */
.L_x_7496:
[----:B------:R-:W-:Y:S01]  /*75e0*/  UMOV UR4, 0xf0000000 ;  /* 0xf000000000047882 */ /* 0x000fe20000000000 */
[----:B------:R-:W-:Y:S01]  /*75f0*/  UMOV UR5, 0x380fffff ;  /* 0x380fffff00057882 */ /* 0x000fe20000000000 */
[----:B------:R-:W0:Y:S01]  /*7600*/  F2F.F32.F64 R0, R24 ;  /* 0x0000001800007310 */ /* 0x000e220000301000 */
[----:B------:R-:W-:-:S14]  /*7610*/  DSETP.GEU.AND P0, PT, |R24|, UR4, PT ;  /* 0x0000000418007e2a */ /* 0x000fdc000bf0e200 */
[----:B0-----:R-:W-:-:S05]  /*7620*/  @!P0 FMUL R0, R0, 1.175494350822287508e-38 ;  /* 0x0080000000008820 */ /* 0x001fca0000400000 */
[----:B------:R-:W-:-:S05]  /*7630*/  F2FP.BF16.F32.PACK_AB R0, RZ, R0 ;  /* 0x00000000ff00723e */ /* 0x000fca00000010ff */
[----:B------:R0:W-:Y:S02]  /*7640*/  STG.E.U16 desc[UR36][R4.64], R0 ;  /* 0x0000000004007986 */ /* 0x0001e4000c101524 */
.L_x_7475:
[----:B------:R-:W-:-:S07]  /*7650*/  VIADD R23, R23, 0x80 ;  /* 0x0000008017177836 */ /* 0x000fce0000000000 */
.L_x_7434:
[----:B------:R-:W-:Y:S05]  /*7660*/  BSYNC.RECONVERGENT B6 ;  /* 0x0000000000067941 */ /* 0x000fea0003800200 */
.L_x_7433:
        /* <DEDUP_REMOVED lines=20> */
[----:B0-----:R-:W-:Y:S01]  /*77b0*/  STG.E.U8 desc[UR36][R4.64], R17 ;  /* 0x0000001104007986 */ /* 0x001fe2000c101124 */
[----:B------:R-:W-:Y:S05]  /*77c0*/  EXIT ;  /* 0x000000000000794d */ /* 0x000fea0003800000 */
.L_x_7508:
[----:B------:R-:W0:Y:S02]  /*77d0*/  F2I.S64.F64.TRUNC R16, R16 ;  /* 0x0000001000107311 */ /* 0x000e24000030d900 */
[----:B0-----:R-:W-:-:S05]  /*77e0*/  IMAD.MOV.U32 R3, RZ, RZ, R16 ;  /* 0x000000ffff037224 */ /* 0x001fca00078e0010 */
[----:B------:R-:W-:Y:S01]  /*77f0*/  STG.E.U8 desc[UR36][R4.64], R3 ;  /* 0x0000000304007986 */ /* 0x000fe2000c101124 */
[----:B------:R-:W-:Y:S05]  /*7800*/  EXIT ;  /* 0x000000000000794d */ /* 0x000fea0003800000 */
.L_x_7507:
[----:B------:R-:W-:-:S13]  /*7810*/  ISETP.NE.AND P0, PT, R0, 0x2, PT ;  /* 0x000000020000780c */ /* 0x000fda0003f05270 */
[----:B------:R-:W-:Y:S05]  /*7820*/  @!P0 BRA `(.L_x_7510) ;  /* 0x0000000000288947 */ /* 0x000fea0003800000 */
[----:B------:R-:W-:-:S13]  /*7830*/  ISETP.NE.AND P0, PT, R0, 0x3, PT ;  /* 0x000000030000780c */ /* 0x000fda0003f05270 */
[----:B------:R-:W-:Y:S05]  /*7840*/  @!P0 BRA `(.L_x_7511) ;  /* 0x0000000000148947 */ /* 0x000fea0003800000 */
[----:B------:R-:W-:-:S13]  /*7850*/  ISETP.NE.AND P0, PT, R0, 0x4, PT ;  /* 0x000000040000780c */ /* 0x000fda0003f05270 */
[----:B------:R-:W-:Y:S05]  /*7860*/  @P0 BRA `(.L_x_7509) ;  /* 0x0000000800b40947 */ /* 0x000fea0003800000 */
[----:B------:R-:W0:Y:S02]  /*7870*/  F2I.S64.F64.TRUNC R16, R16 ;  /* 0x0000001000107311 */ /* 0x000e24000030d900 */
[----:B0-----:R-:W-:Y:S01]  /*7880*/  STG.E.64 desc[UR36][R4.64], R16 ;  /* 0x0000001004007986 */ /* 0x001fe2000c101b24 */
[----:B------:R-:W-:Y:S05]  /*7890*/  EXIT ;  /* 0x000000000000794d */ /* 0x000fea0003800000 */
.L_x_7511:
[----:B------:R-:W0:Y:S02]  /*78a0*/  F2I.F64.TRUNC R17, R16 ;  /* 0x0000001000117311 */ /* 0x000e24000030d100 */
[----:B0-----:R-:W-:Y:S01]  /*78b0*/  STG.E desc[UR36][R4.64], R17 ;  /* 0x0000001104007986 */ /* 0x001fe2000c101924 */
[----:B------:R-:W-:Y:S05]  /*78c0*/  EXIT ;  /* 0x000000000000794d */ /* 0x000fea0003800000 */
.L_x_7510:
[----:B------:R-:W0:Y:S02]  /*78d0*/  F2I.F64.TRUNC R17, R16 ;  /* 0x0000001000117311 */ /* 0x000e24000030d100 */
[----:B0-----:R-:W-:Y:S01]  /*78e0*/  STG.E.U16 desc[UR36][R4.64], R17 ;  /* 0x0000001104007986 */ /* 0x001fe2000c101524 */
[----:B------:R-:W-:Y:S05]  /*78f0*/  EXIT ;  /* 0x000000000000794d */ /* 0x000fea0003800000 */
.L_x_7506:
        /* <DEDUP_REMOVED lines=11> */
[----:B------:R-:W-:Y:S01]  /*79b0*/  STG.E desc[UR36][R4.64], R3 ;  /* 0x0000000304007986 */ /* 0x000fe2000c101924 */
[----:B------:R-:W-:Y:S05]  /*79c0*/  EXIT ;  /* 0x000000000000794d */ /* 0x000fea0003800000 */
.L_x_7513:
[----:B------:R-:W-:Y:S01]  /*79d0*/  UMOV UR4, 0xf0000000 ;  /* 0xf000000000047882 */ /* 0x000fe20000000000 */
[----:B------:R-:W-:Y:S01]  /*79e0*/  UMOV UR5, 0x380fffff ;  /* 0x380fffff00057882 */ /* 0x000fe20000000000 */
[----:B------:R-:W0:Y:S01]  /*79f0*/  F2F.F32.F64 R0, R16 ;  /* 0x0000001000007310 */ /* 0x000e220000301000 */
[----:B------:R-:W-:-:S14]  /*7a00*/  DSETP.GEU.AND P0, PT, |R16|, UR4, PT ;  /* 0x0000000410007e2a */ /* 0x000fdc000bf0e200 */
[----:B0-----:R-:W-:-:S05]  /*7a10*/  @!P0 FMUL R0, R0, 1.175494350822287508e-38 ;  /* 0x0080000000008820 */ /* 0x001fca0000400000 */
[----:B------:R-:W-:-:S05]  /*7a20*/  F2FP.F16.F32.PACK_AB R0, RZ, R0 ;  /* 0x00000000ff00723e */ /* 0x000fca00000000ff */
[----:B------:R-:W-:Y:S01]  /*7a30*/  STG.E.U16 desc[UR36][R4.64], R0 ;  /* 0x0000000004007986 */ /* 0x000fe2000c101524 */
[----:B------:R-:W-:Y:S05]  /*7a40*/  EXIT ;  /* 0x000000000000794d */ /* 0x000fea0003800000 */
.L_x_7512:
        /* <DEDUP_REMOVED lines=12> */
[----:B------:R-:W-:Y:S01]  /*7b10*/  STG.E.64 desc[UR36][R4.64], R2 ;  /* 0x0000000204007986 */ /* 0x000fe2000c101b24 */
[----:B------:R-:W-:Y:S05]  /*7b20*/  EXIT ;  /* 0x000000000000794d */ /* 0x000fea0003800000 */
.L_x_7515:
[----:B------:R-:W-:Y:S01]  /*7b30*/  UMOV UR4, 0xf0000000 ;  /* 0xf000000000047882 */ /* 0x000fe20000000000 */
[----:B------:R-:W-:Y:S01]  /*7b40*/  UMOV UR5, 0x380fffff ;  /* 0x380fffff00057882 */ /* 0x000fe20000000000 */
[----:B------:R-:W0:Y:S01]  /*7b50*/  F2F.F32.F64 R0, R16 ;  /* 0x0000001000007310 */ /* 0x000e220000301000 */
[----:B------:R-:W-:-:S14]  /*7b60*/  DSETP.GEU.AND P0, PT, |R16|, UR4, PT ;  /* 0x0000000410007e2a */ /* 0x000fdc000bf0e200 */
[----:B0-----:R-:W-:-:S05]  /*7b70*/  @!P0 FMUL R0, R0, 1.175494350822287508e-38 ;  /* 0x0080000000008820 */ /* 0x001fca0000400000 */
[----:B------:R-:W-:-:S04]  /*7b80*/  F2FP.F16.F32.PACK_AB R3, RZ, R0 ;  /* 0x00000000ff03723e */ /* 0x000fc800000000ff */
[----:B------:R-:W-:-:S05]  /*7b90*/  PRMT R3, R3, 0x5410, RZ ;  /* 0x0000541003037816 */ /* 0x000fca00000000ff */
[----:B------:R-:W-:Y:S01]  /*7ba0*/  STG.E desc[UR36][R4.64], R3 ;  /* 0x0000000304007986 */ /* 0x000fe2000c101924 */
[----:B------:R-:W-:Y:S05]  /*7bb0*/  EXIT ;  /* 0x000000000000794d */ /* 0x000fea0003800000 */
.L_x_7514:
[----:B------:R-:W-:Y:S01]  /*7bc0*/  STG.E.64 desc[UR36][R4.64], R16 ;  /* 0x0000001004007986 */ /* 0x000fe2000c101b24 */
[----:B------:R-:W-:Y:S05]  /*7bd0*/  EXIT ;  /* 0x000000000000794d */ /* 0x000fea0003800000 */
.L_x_7505:
        /* <DEDUP_REMOVED lines=11> */
[----:B0-----:R-:W-:Y:S01]  /*7c90*/  STG.E.U16 desc[UR36][R4.64], R17 ;  /* 0x0000001104007986 */ /* 0x001fe2000c101524 */
[----:B------:R-:W-:Y:S05]  /*7ca0*/  EXIT ;  /* 0x000000000000794d */ /* 0x000fea0003800000 */
.L_x_7519:
        /* <DEDUP_REMOVED lines=21> */
.L_x_7522:
[----:B------:R-:W-:-:S04]  /*7e00*/  SHF.R.U32.HI R3, RZ, 0x18, R7 ;  /* 0x00000018ff037819 */ /* 0x000fc80000011607 */
[----:B------:R-:W-:-:S04]  /*7e10*/  LOP3.LUT R0, R0, 0x80, R3, 0xf8, !PT ;  /* 0x0000008000007812 */ /* 0x000fc800078ef803 */
[----:B------:R-:W-:-:S07]  /*7e20*/  PRMT R2, R0, 0x7610, R2 ;  /* 0x0000761000027816 */ /* 0x000fce0000000002 */
.L_x_7521:
[----:B------:R-:W-:Y:S05]  /*7e30*/  BSYNC.RECONVERGENT B0 ;  /* 0x0000000000007941 */ /* 0x000fea0003800200 */
.L_x_7520:
[----:B------:R-:W-:Y:S01]  /*7e40*/  STG.E.U8 desc[UR36][R4.64], R2 ;  /* 0x0000000204007986 */ /* 0x000fe2000c101124 */
[----:B------:R-:W-:Y:S05]  /*7e50*/  EXIT ;  /* 0x000000000000794d */ /* 0x000fea0003800000 */
.L_x_7518:
        /* <DEDUP_REMOVED lines=21> */
.L_x_7525:
[----:B------:R-:W-:-:S04]  /*7fb0*/  SHF.R.U32.HI R3, RZ, 0x18, R7 ;  /* 0x00000018ff037819 */ /* 0x000fc80000011607 */
[----:B------:R-:W-:-:S04]  /*7fc0*/  LOP3.LUT R0, R0, 0x80, R3, 0xf8, !PT ;  /* 0x0000008000007812 */ /* 0x000fc800078ef803 */
[----:B------:R-:W-:-:S07]  /*7fd0*/  PRMT R2, R0, 0x7610, R2 ;  /* 0x0000761000027816 */ /* 0x000fce0000000002 */
.L_x_7524:
[----:B------:R-:W-:Y:S05]  /*7fe0*/  BSYNC.RECONVERGENT B0 ;  /* 0x0000000000007941 */ /* 0x000fea0003800200 */
.L_x_7523:
[----:B------:R-:W-:Y:S01]  /*7ff0*/  STG.E.U8 desc[UR36][R4.64], R2 ;  /* 0x0000000204007986 */ /* 0x000fe2000c101124 */
[----:B------:R-:W-:Y:S05]  /*8000*/  EXIT ;  /* 0x000000000000794d */ /* 0x000fea0003800000 */
.L_x_7517:
        /* <DEDUP_REMOVED lines=26> */
.L_x_7527:
[----:B------:R-:W0:Y:S02]  /*81b0*/  F2I.U64.F64.TRUNC R16, R16 ;  /* 0x0000001000107311 */ /* 0x000e24000030d800 */
[----:B0-----:R-:W-:Y:S01]  /*81c0*/  STG.E.64 desc[UR36][R4.64], R16 ;  /* 0x0000001004007986 */ /* 0x001fe2000c101b24 */
[----:B------:R-:W-:Y:S05]  /*81d0*/  EXIT ;  /* 0x000000000000794d */ /* 0x000fea0003800000 */
.L_x_7526:
[----:B------:R-:W0:Y:S02]  /*81e0*/  F2I.U32.F64.TRUNC R17, R16 ;  /* 0x0000001000117311 */ /* 0x000e24000030d000 */
[----:B0-----:R-:W-:Y:S01]  /*81f0*/  STG.E desc[UR36][R4.64], R17 ;  /* 0x0000001104007986 */ /* 0x001fe2000c101924 */
[----:B------:R-:W-:Y:S05]  /*8200*/  EXIT ;  /* 0x000000000000794d */ /* 0x000fea0003800000 */
.L_x_7516:
        /* <DEDUP_REMOVED lines=8> */
[----:B------:R-:W-:Y:S01]  /*8290*/  STG.E.U8 desc[UR36][R4.64], R3 ;  /* 0x0000000304007986 */ /* 0x000fe2000c101124 */
[----:B------:R-:W-:Y:S05]  /*82a0*/  EXIT ;  /* 0x000000000000794d */ /* 0x000fea0003800000 */
.L_x_7529:
[----:B------:R-:W-:-:S05]  /*82b0*/  CS2R R18, SRZ ;  /* 0x0000000000127805 */ /* 0x000fca000001ff00 */
[----:B------:R-:W-:Y:S01]  /*82c0*/  STG.E.128 desc[UR36][R4.64], R16 ;  /* 0x0000001004007986 */ /* 0x000fe2000c101d24 */
[----:B------:R-:W-:Y:S05]  /*82d0*/  EXIT ;  /* 0x000000000000794d */ /* 0x000fea0003800000 */
.L_x_7528:
[----:B------:R-:W-:-:S13]  /*82e0*/  ISETP.NE.AND P0, PT, R0, 0xf, PT ;  /* 0x0000000f0000780c */ /* 0x000fda0003f05270 */
[----:B------:R-:W-:Y:S05]  /*82f0*/  @!P0 BRA `(.L_x_7530) ;  /* 0x0000000400088947 */ /* 0x000fea0003800000 */
[----:B------:R-:W-:-:S13]  /*8300*/  ISETP.NE.AND P0, PT, R0, 0x17, PT ;  /* 0x000000170000780c */ /* 0x000fda0003f05270 */
[----:B------:R-:W-:Y:S05]  /*8310*/  @!P0 BRA `(.L_x_7531) ;  /* 0x0000000000a08947 */ /* 0x000fea0003800000 */
[----:B------:R-:W-:-:S13]  /*8320*/  ISETP.NE.AND P0, PT, R0, 0x18, PT ;  /* 0x000000180000780c */ /* 0x000fda0003f05270 */
[----:B------:R-:W-:Y:S05]  /*8330*/  @!P0 BRA `(.L_x_7532) ;  /* 0x0000000000448947 */ /* 0x000fea0003800000 */
.L_x_7509:
        /* <DEDUP_REMOVED lines=16> */
.L_x_7533:
[----:B------:R-:W-:Y:S05]  /*8440*/  EXIT ;  /* 0x000000000000794d */ /* 0x000fea0003800000 */
.L_x_7532:
        /* <DEDUP_REMOVED lines=17> */
.L_x_7535:
[----:B------:R-:W-:Y:S05]  /*8560*/  BSYNC.RECONVERGENT B0 ;  /* 0x0000000000007941 */ /* 0x000fea0003800200 */
.L_x_7534:
[----:B------:R-:W-:-:S05]  /*8570*/  LOP3.LUT R3, R0, 0x80, R3, 0xf8, !PT ;  /* 0x0000008000037812 */ /* 0x000fca00078ef803 */
[----:B------:R-:W-:Y:S01]  /*8580*/  STG.E.U8 desc[UR36][R4.64], R3 ;  /* 0x0000000304007986 */ /* 0x000fe2000c101124 */
[----:B------:R-:W-:Y:S05]  /*8590*/  EXIT ;  /* 0x000000000000794d */ /* 0x000fea0003800000 */
.L_x_7531:
        /* <DEDUP_REMOVED lines=16> */
.L_x_7537:
[----:B------:R-:W-:Y:S01]  /*86a0*/  IMAD.MOV.U32 R0, RZ, RZ, 0x7f ;  /* 0x0000007fff007424 */ /* 0x000fe200078e00ff */
[----:B------:R-:W-:-:S04]  /*86b0*/  ISETP.GT.U32.AND P0, PT, R2, 0x7f800000, PT ;  /* 0x7f8000000200780c */ /* 0x000fc80003f04070 */
[----:B------:R-:W-:-:S09]  /*86c0*/  SEL R0, R0, 0x7c, P0 ;  /* 0x0000007c00007807 */ /* 0x000fd20000000000 */
.L_x_7538:
[----:B------:R-:W-:Y:S05]  /*86d0*/  BSYNC.RECONVERGENT B0 ;  /* 0x0000000000007941 */ /* 0x000fea0003800200 */
.L_x_7536:
[----:B------:R-:W-:-:S04]  /*86e0*/  SHF.R.U32.HI R3, RZ, 0x18, R3 ;  /* 0x00000018ff037819 */ /* 0x000fc80000011603 */
[----:B------:R-:W-:-:S05]  /*86f0*/  LOP3.LUT R3, R0, 0x80, R3, 0xf8, !PT ;  /* 0x0000008000037812 */ /* 0x000fca00078ef803 */
[----:B------:R-:W-:Y:S01]  /*8700*/  STG.E.U8 desc[UR36][R4.64], R3 ;  /* 0x0000000304007986 */ /* 0x000fe2000c101124 */
[----:B------:R-:W-:Y:S05]  /*8710*/  EXIT ;  /* 0x000000000000794d */ /* 0x000fea0003800000 */
.L_x_7530:
[----:B------:R-:W-:Y:S01]  /*8720*/  UMOV UR4, 0xf0000000 ;  /* 0xf000000000047882 */ /* 0x000fe20000000000 */
[----:B------:R-:W-:Y:S01]  /*8730*/  UMOV UR5, 0x380fffff ;  /* 0x380fffff00057882 */ /* 0x000fe20000000000 */
[----:B------:R-:W0:Y:S01]  /*8740*/  F2F.F32.F64 R0, R16 ;  /* 0x0000001000007310 */ /* 0x000e220000301000 */
[----:B------:R-:W-:-:S14]  /*8750*/  DSETP.GEU.AND P0, PT, |R16|, UR4, PT ;  /* 0x0000000410007e2a */ /* 0x000fdc000bf0e200 */
[----:B0-----:R-:W-:-:S05]  /*8760*/  @!P0 FMUL R0, R0, 1.175494350822287508e-38 ;  /* 0x0080000000008820 */ /* 0x001fca0000400000 */
[----:B------:R-:W-:-:S05]  /*8770*/  F2FP.BF16.F32.PACK_AB R0, RZ, R0 ;  /* 0x00000000ff00723e */ /* 0x000fca00000010ff */
[----:B------:R-:W-:Y:S01]  /*8780*/  STG.E.U16 desc[UR36][R4.64], R0 ;  /* 0x0000000004007986 */ /* 0x000fe2000c101524 */
[----:B------:R-:W-:Y:S05]  /*8790*/  EXIT ;  /* 0x000000000000794d */ /* 0x000fea0003800000 */
.L_x_7539:
        /* <DEDUP_REMOVED lines=14> */
.L_x_23681:


//--------------------- .text._ZN2at6native18elementwise_kernelILi128ELi2EZNS0_22gpu_kernel_impl_nocastIZZZNS0_16sign_kernel_cudaERNS_18TensorIteratorBaseEENKUlvE_clEvENKUlvE4_clEvEUldE_EEvS4_RKT_EUliE_EEviT1_ --------------------------
	.section	.text._ZN2at6native18elementwise_kernelILi128ELi2EZNS0_22gpu_kernel_impl_nocastIZZZNS0_16sign_kernel_cudaERNS_18TensorIteratorBaseEENKUlvE_clEvENKUlvE4_clEvEUldE_EEvS4_RKT_EUliE_EEviT1_,"ax",@progbits
	.align	128
        .global         _ZN2at6native18elementwise_kernelILi128ELi2EZNS0_22gpu_kernel_impl_nocastIZZZNS0_16sign_kernel_cudaERNS_18TensorIteratorBaseEENKUlvE_clEvENKUlvE4_clEvEUldE_EEvS4_RKT_EUliE_EEviT1_
        .type           _ZN2at6native18elementwise_kernelILi128ELi2EZNS0_22gpu_kernel_impl_nocastIZZZNS0_16sign_kernel_cudaERNS_18TensorIteratorBaseEENKUlvE_clEvENKUlvE4_clEvEUldE_EEvS4_RKT_EUliE_EEviT1_,@function
        .size           _ZN2at6native18elementwise_kernelILi128ELi2EZNS0_22gpu_kernel_impl_nocastIZZZNS0_16sign_kernel_cudaERNS_18TensorIteratorBaseEENKUlvE_clEvENKUlvE4_clEvEUldE_EEvS4_RKT_EUliE_EEviT1_,(.L_x_23682 - _ZN2at6native18elementwise_kernelILi128ELi2EZNS0_22gpu_kernel_impl_nocastIZZZNS0_16sign_kernel_cudaERNS_18TensorIteratorBaseEENKUlvE_clEvENKUlvE4_clEvEUldE_EEvS4_RKT_EUliE_EEviT1_)
        .other          _ZN2at6native18elementwise_kernelILi128ELi2EZNS0_22gpu_kernel_impl_nocastIZZZNS0_16sign_kernel_cudaERNS_18TensorIteratorBaseEENKUlvE_clEvENKUlvE4_clEvEUldE_EEvS4_RKT_EUliE_EEviT1_,@"STO_CUDA_ENTRY STV_DEFAULT"
_ZN2at6native18elementwise_kernelILi128ELi2EZNS0_22gpu_kernel_impl_nocastIZZZNS0_16sign_kernel_cudaERNS_18TensorIteratorBaseEENKUlvE_clEvENKUlvE4_clEvEUldE_EEvS4_RKT_EUliE_EEviT1_:
.text._ZN2at6native18elementwise_kernelILi128ELi2EZNS0_22gpu_kernel_impl_nocastIZZZNS0_16sign_kernel_cudaERNS_18TensorIteratorBaseEENKUlvE_clEvENKUlvE4_clEvEUldE_EEvS4_RKT_EUliE_EEviT1_:
        /* <DEDUP_REMOVED lines=14> */
[----:B0-----:R-:W2:Y:S06]  /*00e0*/  LDG.E.64 R4, desc[UR6][R4.64] ;  /* 0x0000000604047981 */ /* 0x001eac000c1e1b00 */
[----:B------:R-:W0:Y:S01]  /*00f0*/  LDC.64 R8, c[0x0][0x580] ;  /* 0x00016000ff087b82 */ /* 0x000e220000000a00 */
[----:B------:R-:W-:Y:S02]  /*0100*/  MOV R6, RZ ;  /* 0x000000ff00067202 */ /* 0x000fe40000000f00 */
[----:B------:R-:W-:Y:S01]  /*0110*/  IADD3 R3, PT, PT, R3, 0x80, RZ ;  /* 0x0000008003037810 */ /* 0x000fe20007ffe0ff */
[----:B--2---:R-:W-:-:S02]  /*0120*/  DSETP.GT.AND P0, PT, R4, RZ, PT ;  /* 0x000000ff0400722a */ /* 0x004fc40003f04000 */
[----:B------:R-:W-:-:S04]  /*0130*/  DSETP.GEU.AND P1, PT, R4, RZ, PT ;  /* 0x000000ff0400722a */ /* 0x000fc80003f2e000 */
[----:B------:R-:W-:-:S08]  /*0140*/  SEL R0, RZ, 0x1, !P0 ;  /* 0x00000001ff007807 */ /* 0x000fd00004000000 */
[----:B------:R-:W-:Y:S02]  /*0150*/  @!P0 IADD3 R6, PT, PT, RZ, -0x1, RZ ;  /* 0xffffffffff068810 */ /* 0x000fe40007ffe0ff */
[----:B------:R-:W-:-:S06]  /*0160*/  @P1 IADD3 R6, PT, PT, R0, RZ, RZ ;  /* 0x000000ff00061210 */ /* 0x000fcc0007ffe0ff */
[----:B------:R-:W0:Y:S02]  /*0170*/  I2F.F64 R6, R6 ;  /* 0x0000000600067312 */ /* 0x000e240000201c00 */
[----:B0-----:R0:W-:Y:S02]  /*0180*/  STG.E.64 desc[UR6][R8.64], R6 ;  /* 0x0000000608007986 */ /* 0x0011e4000c101b06 */
.L_x_7542:
[----:B------:R-:W-:Y:S05]  /*0190*/  BSYNC.RECONVERGENT B0 ;  /* 0x0000000000007941 */ /* 0x000fea0003800200 */
.L_x_7541:
[----:B------:R-:W-:-:S13]  /*01a0*/  ISETP.GE.AND P0, PT, R3, UR4, PT ;  /* 0x0000000403007c0c */ /* 0x000fda000bf06270 */
[----:B------:R-:W-:Y:S05]  /*01b0*/  @P0 EXIT ;  /* 0x000000000000094d */ /* 0x000fea0003800000 */
[----:B------:R-:W1:Y:S02]  /*01c0*/  LDC.64 R4, c[0x0][0x588] ;  /* 0x00016200ff047b82 */ /* 0x000e640000000a00 */
[----:B-1----:R-:W2:Y:S06]  /*01d0*/  LDG.E.64 R2, desc[UR6][R4.64] ;  /* 0x0000000604027981 */ /* 0x002eac000c1e1b00 */
[----:B0-----:R-:W0:Y:S01]  /*01e0*/  LDC.64 R6, c[0x0][0x580] ;  /* 0x00016000ff067b82 */ /* 0x001e220000000a00 */
[C---:B--2---:R-:W-:Y:S02]  /*01f0*/  DSETP.GT.AND P0, PT, R2.reuse, RZ, PT ;  /* 0x000000ff0200722a */ /* 0x044fe40003f04000 */
[----:B------:R-:W-:Y:S01]  /*0200*/  DSETP.GEU.AND P1, PT, R2, RZ, PT ;  /* 0x000000ff0200722a */ /* 0x000fe20003f2e000 */
[----:B------:R-:W-:-:S03]  /*0210*/  MOV R2, RZ ;  /* 0x000000ff00027202 */ /* 0x000fc60000000f00 */
[----:B------:R-:W-:-:S08]  /*0220*/  SEL R0, RZ, 0x1, !P0 ;  /* 0x00000001ff007807 */ /* 0x000fd00004000000 */
[----:B------:R-:W-:Y:S02]  /*0230*/  @!P0 IADD3 R2, PT, PT, RZ, -0x1, RZ ;  /* 0xffffffffff028810 */ /* 0x000fe40007ffe0ff */
[----:B------:R-:W-:-:S06]  /*0240*/  @P1 IMAD.MOV R2, RZ, RZ, R0 ;  /* 0x000000ffff021224 */ /* 0x000fcc00078e0200 */
[----:B------:R-:W0:Y:S02]  /*0250*/  I2F.F64 R2, R2 ;  /* 0x0000000200027312 */ /* 0x000e240000201c00 */
[----:B0-----:R-:W-:Y:S01]  /*0260*/  STG.E.64 desc[UR6][R6.64], R2 ;  /* 0x0000000206007986 */ /* 0x001fe2000c101b06 */
[----:B------:R-:W-:Y:S05]  /*0270*/  EXIT ;  /* 0x000000000000794d */ /* 0x000fea0003800000 */
.L_x_7540:
        /* <DEDUP_REMOVED lines=305> */
.L_x_7545:
[----:B------:R-:W0:Y:S02]  /*1590*/  LDCU.128 UR8, c[0x0][0x580] ;  /* 0x0000b000ff0877ac */ /* 0x000e240008000c00 */
[----:B0-----:R-:W-:-:S04]  /*15a0*/  IADD3 R8, P0, PT, R4, UR10, RZ ;  /* 0x0000000a04087c10 */ /* 0x001fc8000ff1e0ff */
[----:B------:R-:W-:-:S05]  /*15b0*/  IADD3.X R9, PT, PT, RZ, UR11, RZ, P0, !PT ;  /* 0x0000000bff097c10 */ /* 0x000fca00087fe4ff */
[----:B------:R-:W2:Y:S01]  /*15c0*/  LDG.E.64 R6, desc[UR6][R8.64] ;  /* 0x0000000608067981 */ /* 0x000ea2000c1e1b00 */
[----:B------:R-:W-:Y:S01]  /*15d0*/  IADD3 R3, PT, PT, R3, 0x80, RZ ;  /* 0x0000008003037810 */ /* 0x000fe20007ffe0ff */
[C---:B--2---:R-:W-:Y:S02]  /*15e0*/  DSETP.GT.AND P0, PT, R6.reuse, RZ, PT ;  /* 0x000000ff0600722a */ /* 0x044fe40003f04000 */
[----:B------:R-:W-:Y:S01]  /*15f0*/  DSETP.GEU.AND P1, PT, R6, RZ, PT ;  /* 0x000000ff0600722a */ /* 0x000fe20003f2e000 */
[----:B------:R-:W-:-:S03]  /*1600*/  MOV R6, RZ ;  /* 0x000000ff00067202 */ /* 0x000fc60000000f00 */
[----:B------:R-:W-:-:S08]  /*1610*/  SEL R4, RZ, 0x1, !P0 ;  /* 0x00000001ff047807 */ /* 0x000fd00004000000 */
[----:B------:R-:W-:Y:S02]  /*1620*/  @!P0 IADD3 R6, PT, PT, RZ, -0x1, RZ ;  /* 0xffffffffff068810 */ /* 0x000fe40007ffe0ff */
[----:B------:R-:W-:Y:S02]  /*1630*/  @P1 IADD3 R6, PT, PT, R4, RZ, RZ ;  /* 0x000000ff04061210 */ /* 0x000fe40007ffe0ff */
[----:B------:R-:W-:-:S04]  /*1640*/  IADD3 R4, P0, PT, R5, UR8, RZ ;  /* 0x0000000805047c10 */ /* 0x000fc8000ff1e0ff */
[----:B------:R-:W0:Y:S01]  /*1650*/  I2F.F64 R6, R6 ;  /* 0x0000000600067312 */ /* 0x000e220000201c00 */
[----:B------:R-:W-:-:S05]  /*1660*/  IADD3.X R5, PT, PT, RZ, UR9, RZ, P0, !PT ;  /* 0x00000009ff057c10 */ /* 0x000fca00087fe4ff */
[----:B0-----:R0:W-:Y:S03]  /*1670*/  STG.E.64 desc[UR6][R4.64], R6 ;  /* 0x0000000604007986 */ /* 0x0011e6000c101b06 */
.L_x_7544:
[----:B------:R-:W-:Y:S05]  /*1680*/  BSYNC.RECONVERGENT B0 ;  /* 0x0000000000007941 */ /* 0x000fea0003800200 */
.L_x_7543:
[----:B------:R-:W-:-:S13]  /*1690*/  ISETP.GE.AND P0, PT, R3, UR4, PT ;  /* 0x0000000403007c0c */ /* 0x000fda000bf06270 */
[----:B------:R-:W-:Y:S05]  /*16a0*/  @P0 EXIT ;  /* 0x000000000000094d */ /* 0x000fea0003800000 */
        /* <DEDUP_REMOVED lines=286> */
[----:B------:R-:W-:-:S05]  /*2890*/  @P0 MOV R6, RZ ;  /* 0x000000ff00060202 */ /* 0x000fca0000000f00 */
[----:B------:R-:W3:Y:S01]  /*28a0*/  @P0 LDC.64 R12, c[0x0][0x578] ;  /* 0x00015e00ff0c0b82 */ /* 0x000ee20000000a00 */
[----:B------:R-:W-:-:S04]  /*28b0*/  IMAD.MOV R4, RZ, RZ, -R7 ;  /* 0x000000ffff047224 */ /* 0x000fc800078e0a07 */
        /* <DEDUP_REMOVED lines=9> */
.L_x_7546:
[----:B------:R-:W0:Y:S02]  /*2950*/  LDCU.128 UR8, c[0x0][0x580] ;  /* 0x0000b000ff0877ac */ /* 0x000e240008000c00 */
[----:B0-----:R-:W-:-:S04]  /*2960*/  IADD3 R6, P0, PT, R2, UR10, RZ ;  /* 0x0000000a02067c10 */ /* 0x001fc8000ff1e0ff */
[----:B------:R-:W-:-:S05]  /*2970*/  IADD3.X R7, PT, PT, RZ, UR11, RZ, P0, !PT ;  /* 0x0000000bff077c10 */ /* 0x000fca00087fe4ff */
[----:B------:R-:W2:Y:S02]  /*2980*/  LDG.E.64 R4, desc[UR6][R6.64] ;  /* 0x0000000606047981 */ /* 0x000ea4000c1e1b00 */
        /* <DEDUP_REMOVED lines=9> */
[----:B0-----:R-:W-:Y:S01]  /*2a20*/  STG.E.64 desc[UR6][R2.64], R4 ;  /* 0x0000000402007986 */ /* 0x001fe2000c101b06 */
[----:B------:R-:W-:Y:S05]  /*2a30*/  EXIT ;  /* 0x000000000000794d */ /* 0x000fea0003800000 */
.L_x_7547:
        /* <DEDUP_REMOVED lines=12> */
.L_x_23682:


//--------------------- .text._ZN2at6native27unrolled_elementwise_kernelIZZZNS0_16sign_kernel_cudaERNS_18TensorIteratorBaseEENKUlvE_clEvENKUlvE4_clEvEUldE_St5arrayIPcLm2EELi4E23TrivialOffsetCalculatorILi1EjESB_NS0_6memory15LoadWithoutCastENSC_16StoreWithoutCastEEEviT_T0_T2_T3_T4_T5_ --------------------------
	.section	.text._ZN2at6native27unrolled_elementwise_kernelIZZZNS0_16sign_kernel_cudaERNS_18TensorIteratorBaseEENKUlvE_clEvENKUlvE4_clEvEUldE_St5arrayIPcLm2EELi4E23TrivialOffsetCalculatorILi1EjESB_NS0_6memory15LoadWithoutCastENSC_16StoreWithoutCastEEEviT_T0_T2_T3_T4_T5_,"ax",@progbits
	.align	128
        .global         _ZN2at6native27unrolled_elementwise_kernelIZZZNS0_16sign_kernel_cudaERNS_18TensorIteratorBaseEENKUlvE_clEvENKUlvE4_clEvEUldE_St5arrayIPcLm2EELi4E23TrivialOffsetCalculatorILi1EjESB_NS0_6memory15LoadWithoutCastENSC_16StoreWithoutCastEEEviT_T0_T2_T3_T4_T5_
        .type           _ZN2at6native27unrolled_elementwise_kernelIZZZNS0_16sign_kernel_cudaERNS_18TensorIteratorBaseEENKUlvE_clEvENKUlvE4_clEvEUldE_St5arrayIPcLm2EELi4E23TrivialOffsetCalculatorILi1EjESB_NS0_6memory15LoadWithoutCastENSC_16StoreWithoutCastEEEviT_T0_T2_T3_T4_T5_,@function
        .size           _ZN2at6native27unrolled_elementwise_kernelIZZZNS0_16sign_kernel_cudaERNS_18TensorIteratorBaseEENKUlvE_clEvENKUlvE4_clEvEUldE_St5arrayIPcLm2EELi4E23TrivialOffsetCalculatorILi1EjESB_NS0_6memory15LoadWithoutCastENSC_16StoreWithoutCastEEEviT_T0_T2_T3_T4_T5_,(.L_x_23683 - _ZN2at6native27unrolled_elementwise_kernelIZZZNS0_16sign_kernel_cudaERNS_18TensorIteratorBaseEENKUlvE_clEvENKUlvE4_clEvEUldE_St5arrayIPcLm2EELi4E23TrivialOffsetCalculatorILi1EjESB_NS0_6memory15LoadWithoutCastENSC_16StoreWithoutCastEEEviT_T0_T2_T3_T4_T5_)
        .other          _ZN2at6native27unrolled_elementwise_kernelIZZZNS0_16sign_kernel_cudaERNS_18TensorIteratorBaseEENKUlvE_clEvENKUlvE4_clEvEUldE_St5arrayIPcLm2EELi4E23TrivialOffsetCalculatorILi1EjESB_NS0_6memory15LoadWithoutCastENSC_16StoreWithoutCastEEEviT_T0_T2_T3_T4_T5_,@"STO_CUDA_ENTRY STV_DEFAULT"
_ZN2at6native27unrolled_elementwise_kernelIZZZNS0_16sign_kernel_cudaERNS_18TensorIteratorBaseEENKUlvE_clEvENKUlvE4_clEvEUldE_St5arrayIPcLm2EELi4E23TrivialOffsetCalculatorILi1EjESB_NS0_6memory15LoadWithoutCastENSC_16StoreWithoutCastEEEviT_T0_T2_T3_T4_T5_:
.text._ZN2at6native27unrolled_elementwise_kernelIZZZNS0_16sign_kernel_cudaERNS_18TensorIteratorBaseEENKUlvE_clEvENKUlvE4_clEvEUldE_St5arrayIPcLm2EELi4E23TrivialOffsetCalculatorILi1EjESB_NS0_6memory15LoadWithoutCastENSC_16StoreWithoutCastEEEviT_T0_T2_T3_T4_T5_:
[----:B------:R-:W-:Y:S01]  /*0000*/  LDC R1, c[0x0][0x37c] ;  /* 0x0000df00ff017b82 */ /* 0x000fe20000000800 */
[----:B------:R-:W0:Y:S07]  /*0010*/  S2R R0, SR_CTAID.X ;  /* 0x0000000000007919 */ /* 0x000e2e0000002500 */
[----:B------:R-:W0:Y:S01]  /*0020*/  LDC R9, c[0x0][0x380] ;  /* 0x0000e000ff097b82 */ /* 0x000e220000000800 */
[----:B------:R-:W1:Y:S01]  /*0030*/  LDCU.64 UR4, c[0x0][0x358] ;  /* 0x00006b00ff0477ac */ /* 0x000e620008000a00 */
[----:B------:R-:W-:Y:S01]  /*0040*/  CS2R R20, SRZ ;  /* 0x0000000000147805 */ /* 0x000fe2000001ff00 */
        /* <DEDUP_REMOVED lines=8> */
[----:B------:R-:W2:Y:S01]  /*00d0*/  @!P1 LDC.64 R18, c[0x0][0x390] ;  /* 0x0000e400ff129b82 */ /* 0x000ea20000000a00 */
[----:B------:R-:W-:Y:S02]  /*00e0*/  @!P1 IMAD R23, R0, 0x200, R15 ;  /* 0x0000020000179824 */ /* 0x000fe400078e020f */
[----:B------:R-:W-:Y:S02]  /*00f0*/  @!P1 VIADD R15, R15, 0x80 ;  /* 0x000000800f0f9836 */ /* 0x000fe40000000000 */
[----:B0-----:R-:W-:-:S03]  /*0100*/  @!P0 IMAD.WIDE.U32 R16, R11, 0x8, R16 ;  /* 0x000000080b108825 */ /* 0x001fc600078e0010 */
[----:B------:R-:W-:Y:S02]  /*0110*/  ISETP.GE.AND P2, PT, R15, R8, PT ;  /* 0x000000080f00720c */ /* 0x000fe40003f46270 */
[----:B-1----:R0:W3:Y:S01]  /*0120*/  @!P0 LDG.E.64 R20, desc[UR4][R16.64] ;  /* 0x0000000410148981 */ /* 0x0020e2000c1e1b00 */
[----:B------:R-:W-:-:S10]  /*0130*/  CS2R R10, SRZ ;  /* 0x00000000000a7805 */ /* 0x000fd4000001ff00 */
[----:B------:R-:W1:Y:S01]  /*0140*/  @!P2 LDC.64 R12, c[0x0][0x390] ;  /* 0x0000e400ff0cab82 */ /* 0x000e620000000a00 */
[----:B--2---:R-:W-:-:S05]  /*0150*/  @!P1 IMAD.WIDE.U32 R18, R23, 0x8, R18 ;  /* 0x0000000817129825 */ /* 0x004fca00078e0012 */
[----:B------:R2:W4:Y:S01]  /*0160*/  @!P1 LDG.E.64 R10, desc[UR4][R18.64] ;  /* 0x00000004120a9981 */ /* 0x000522000c1e1b00 */
[----:B------:R-:W-:Y:S02]  /*0170*/  @!P2 IMAD R25, R0, 0x200, R15 ;  /* 0x000002000019a824 */ /* 0x000fe400078e020f */
[----:B------:R-:W-:-:S05]  /*0180*/  @!P2 VIADD R15, R15, 0x80 ;  /* 0x000000800f0fa836 */ /* 0x000fca0000000000 */
[----:B------:R-:W-:Y:S01]  /*0190*/  ISETP.GE.AND P0, PT, R15, R8, PT ;  /* 0x000000080f00720c */ /* 0x000fe20003f06270 */
[----:B-1----:R-:W-:Y:S01]  /*01a0*/  @!P2 IMAD.WIDE.U32 R24, R25, 0x8, R12 ;  /* 0x000000081918a825 */ /* 0x002fe200078e000c */
[----:B------:R-:W-:-:S11]  /*01b0*/  CS2R R12, SRZ ;  /* 0x00000000000c7805 */ /* 0x000fd6000001ff00 */
[----:B------:R-:W1:Y:S01]  /*01c0*/  @!P0 LDC.64 R22, c[0x0][0x390] ;  /* 0x0000e400ff168b82 */ /* 0x000e620000000a00 */
[----:B------:R-:W5:Y:S01]  /*01d0*/  @!P2 LDG.E.64 R12, desc[UR4][R24.64] ;  /* 0x00000004180ca981 */ /* 0x000f62000c1e1b00 */
[----:B------:R-:W-:-:S04]  /*01e0*/  @!P0 IMAD R15, R0, 0x200, R15 ;  /* 0x00000200000f8824 */ /* 0x000fc800078e020f */
[----:B-1----:R-:W-:Y:S01]  /*01f0*/  @!P0 IMAD.WIDE.U32 R22, R15, 0x8, R22 ;  /* 0x000000080f168825 */ /* 0x002fe200078e0016 */
[----:B------:R-:W-:-:S06]  /*0200*/  CS2R R14, SRZ ;  /* 0x00000000000e7805 */ /* 0x000fcc000001ff00 */
[----:B------:R-:W5:Y:S01]  /*0210*/  @!P0 LDG.E.64 R14, desc[UR4][R22.64] ;  /* 0x00000004160e8981 */ /* 0x000f62000c1e1b00 */
[CC--:B------:R-:W-:Y:S01]  /*0220*/  ISETP.GE.AND P1, PT, R9.reuse, R8.reuse, PT ;  /* 0x000000080900720c */ /* 0x0c0fe20003f26270 */
[----:B0-----:R-:W-:Y:S01]  /*0230*/  VIADD R17, R9, 0x80 ;  /* 0x0000008009117836 */ /* 0x001fe20000000000 */
[----:B------:R-:W-:Y:S01]  /*0240*/  PLOP3.LUT P0, PT, PT, PT, PT, 0x80, 0x8 ;  /* 0x000000000008781c */ /* 0x000fe20003f0f070 */
[----:B------:R-:W-:Y:S01]  /*0250*/  BSSY.RECONVERGENT B0, `(.L_x_7548) ;  /* 0x0000038000007945 */ /* 0x000fe20003800200 */
[----:B------:R-:W-:Y:S02]  /*0260*/  PLOP3.LUT P6, PT, PT, PT, PT, 0x8, 0x80 ;  /* 0x000000000080781c */ /* 0x000fe40003fce170 */
[----:B------:R-:W-:-:S07]  /*0270*/  ISETP.GE.AND P2, PT, R17, R8, PT ;  /* 0x000000081100720c */ /* 0x000fce0003f46270 */
[----:B--2---:R-:W-:-:S06]  /*0280*/  @!P1 IMAD.MOV.U32 R18, RZ, RZ, RZ ;  /* 0x000000ffff129224 */ /* 0x004fcc00078e00ff */
[----:B------:R-:W-:Y:S01]  /*0290*/  @!P2 IMAD.MOV.U32 R19, RZ, RZ, RZ ;  /* 0x000000ffff13a224 */ /* 0x000fe200078e00ff */
[C---:B---3--:R-:W-:Y:S02]  /*02a0*/  @!P1 DSETP.GT.AND P5, PT, R20.reuse, RZ, PT ;  /* 0x000000ff1400922a */ /* 0x048fe40003fa4000 */
[----:B------:R-:W-:-:S04]  /*02b0*/  @!P1 DSETP.GEU.AND P3, PT, R20, RZ, PT ;  /* 0x000000ff1400922a */ /* 0x000fc80003f6e000 */
[----:B------:R-:W-:Y:S02]  /*02c0*/  @!P1 PLOP3.LUT P0, PT, P5, PT, PT, 0x80, 0x8 ;  /* 0x000000000008981c */ /* 0x000fe40002f0f070 */
[----:B------:R-:W-:Y:S02]  /*02d0*/  @!P1 SEL R16, RZ, 0x1, !P5 ;  /* 0x00000001ff109807 */ /* 0x000fe40006800000 */
[----:B------:R-:W-:Y:S01]  /*02e0*/  @!P1 PLOP3.LUT P6, PT, P3, PT, PT, 0x80, 0x8 ;  /* 0x000000000008981c */ /* 0x000fe20001fcf070 */
[C---:B----4-:R-:W-:Y:S02]  /*02f0*/  @!P2 DSETP.GT.AND P4, PT, R10.reuse, RZ, PT ;  /* 0x000000ff0a00a22a */ /* 0x050fe40003f84000 */
[----:B------:R-:W-:-:S06]  /*0300*/  @!P2 DSETP.GEU.AND P5, PT, R10, RZ, PT ;  /* 0x000000ff0a00a22a */ /* 0x000fcc0003fae000 */
[----:B------:R-:W-:Y:S01]  /*0310*/  @!P0 IADD3 R18, PT, PT, RZ, -0x1, RZ ;  /* 0xffffffffff128810 */ /* 0x000fe20007ffe0ff */
[----:B------:R-:W-:Y:S01]  /*0320*/  VIADD R11, R9, 0x100 ;  /* 0x00000100090b7836 */ /* 0x000fe20000000000 */
[----:B------:R-:W-:Y:S02]  /*0330*/  PLOP3.LUT P0, PT, PT, PT, PT, 0x80, 0x8 ;  /* 0x000000000008781c */ /* 0x000fe40003f0f070 */
[----:B------:R-:W-:Y:S01]  /*0340*/  @P6 IMAD.MOV R18, RZ, RZ, R16 ;  /* 0x000000ffff126224 */ /* 0x000fe200078e0210 */
[----:B------:R-:W-:Y:S02]  /*0350*/  @!P2 PLOP3.LUT P0, PT, P4, PT, PT, 0x80, 0x8 ;  /* 0x000000000008a81c */ /* 0x000fe4000270f070 */
[----:B------:R-:W-:Y:S01]  /*0360*/  @!P2 SEL R10, RZ, 0x1, !P4 ;  /* 0x00000001ff0aa807 */ /* 0x000fe20006000000 */
[----:B------:R-:W0:Y:S01]  /*0370*/  @!P1 I2F.F64 R6, R18 ;  /* 0x0000001200069312 */ /* 0x000e220000201c00 */
[----:B------:R-:W-:Y:S02]  /*0380*/  PLOP3.LUT P4, PT, PT, PT, PT, 0x8, 0x80 ;  /* 0x000000000080781c */ /* 0x000fe40003f8e170 */
[----:B------:R-:W-:-:S02]  /*0390*/  @!P2 PLOP3.LUT P4, PT, P5, PT, PT, 0x80, 0x8 ;  /* 0x000000000008a81c */ /* 0x000fc40002f8f070 */
[----:B------:R-:W-:Y:S02]  /*03a0*/  ISETP.GE.AND P3, PT, R11, R8, PT ;  /* 0x000000080b00720c */ /* 0x000fe40003f66270 */
[----:B------:R-:W-:-:S03]  /*03b0*/  PLOP3.LUT P6, PT, PT, PT, PT, 0x8, 0x80 ;  /* 0x000000000080781c */ /* 0x000fc60003fce170 */
[----:B------:R-:W-:Y:S01]  /*03c0*/  @!P0 IMAD.MOV R19, RZ, RZ, -0x1 ;  /* 0xffffffffff138424 */ /* 0x000fe200078e02ff */
[----:B------:R-:W-:-:S05]  /*03d0*/  PLOP3.LUT P0, PT, PT, PT, PT, 0x80, 0x8 ;  /* 0x000000000008781c */ /* 0x000fca0003f0f070 */
[----:B------:R-:W-:Y:S02]  /*03e0*/  @P4 IMAD.MOV R19, RZ, RZ, R10 ;  /* 0x000000ffff134224 */ /* 0x000fe400078e020a */
[----:B------:R-:W1:Y:S01]  /*03f0*/  @!P1 LDC.64 R10, c[0x0][0x388] ;  /* 0x0000e200ff0a9b82 */ /* 0x000e620000000a00 */
[C---:B-----5:R-:W-:Y:S01]  /*0400*/  @!P3 DSETP.GEU.AND P4, PT, R12.reuse, RZ, PT ;  /* 0x000000ff0c00b22a */ /* 0x060fe20003f8e000 */
[----:B------:R2:W3:Y:S01]  /*0410*/  @!P2 I2F.F64 R2, R19 ;  /* 0x000000130002a312 */ /* 0x0004e20000201c00 */
[----:B------:R-:W-:Y:S01]  /*0420*/  @!P3 DSETP.GT.AND P5, PT, R12, RZ, PT ;  /* 0x000000ff0c00b22a */ /* 0x000fe20003fa4000 */
[----:B------:R-:W-:Y:S01]  /*0430*/  VIADD R13, R9, 0x180 ;  /* 0x00000180090d7836 */ /* 0x000fe20000000000 */
[----:B------:R-:W-:Y:S02]  /*0440*/  @!P3 MOV R12, RZ ;  /* 0x000000ff000cb202 */ /* 0x000fe40000000f00 */
[----:B------:R-:W-:Y:S02]  /*0450*/  @!P3 PLOP3.LUT P6, PT, P4, PT, PT, 0x80, 0x8 ;  /* 0x000000000008b81c */ /* 0x000fe400027cf070 */
[----:B------:R-:W-:-:S02]  /*0460*/  @!P3 PLOP3.LUT P0, PT, P5, PT, PT, 0x80, 0x8 ;  /* 0x000000000008b81c */ /* 0x000fc40002f0f070 */
[----:B------:R-:W-:Y:S01]  /*0470*/  ISETP.GE.AND P4, PT, R13, R8, PT ;  /* 0x000000080d00720c */ /* 0x000fe20003f86270 */
[----:B------:R-:W-:Y:S01]  /*0480*/  @!P1 IMAD R13, R0, 0x200, R9 ;  /* 0x00000200000d9824 */ /* 0x000fe200078e0209 */
[----:B------:R-:W-:Y:S01]  /*0490*/  @!P3 SEL R16, RZ, 0x1, !P5 ;  /* 0x00000001ff10b807 */ /* 0x000fe20006800000 */
[----:B------:R-:W-:-:S08]  /*04a0*/  @!P1 IMAD.MOV.U32 R9, RZ, RZ, R17 ;  /* 0x000000ffff099224 */ /* 0x000fd000078e0011 */
[----:B------:R-:W-:Y:S01]  /*04b0*/  @!P0 IMAD.MOV R12, RZ, RZ, -0x1 ;  /* 0xffffffffff0c8424 */ /* 0x000fe200078e02ff */
[----:B------:R-:W-:Y:S01]  /*04c0*/  ISETP.GE.AND P0, PT, R9, R8, PT ;  /* 0x000000080900720c */ /* 0x000fe20003f06270 */
[----:B-1----:R-:W-:Y:S01]  /*04d0*/  @!P1 IMAD.WIDE.U32 R10, R13, 0x8, R10 ;  /* 0x000000080d0a9825 */ /* 0x002fe200078e000a */
[----:B------:R-:W-:-:S03]  /*04e0*/  @!P4 DSETP.GT.AND P2, PT, R14, RZ, PT ;  /* 0x000000ff0e00c22a */ /* 0x000fc60003f44000 */
[----:B------:R-:W-:Y:S01]  /*04f0*/  @P6 IMAD.MOV R12, RZ, RZ, R16 ;  /* 0x000000ffff0c6224 */ /* 0x000fe200078e0210 */
[----:B0-----:R2:W-:Y:S03]  /*0500*/  @!P1 STG.E.64 desc[UR4][R10.64], R6 ;  /* 0x000000060a009986 */ /* 0x0015e6000c101b04 */
[----:B------:R2:W0:Y:S04]  /*0510*/  @!P3 I2F.F64 R4, R12 ;  /* 0x0000000c0004b312 */ /* 0x0004280000201c00 */
[----:B---3--:R-:W-:Y:S05]  /*0520*/  @P0 BRA `(.L_x_7549) ;  /* 0x0000000000280947 */ /* 0x008fea0003800000 */
[----:B--2---:R-:W1:Y:S01]  /*0530*/  LDC.64 R6, c[0x0][0x388] ;  /* 0x0000e200ff067b82 */ /* 0x004e620000000a00 */
[----:B------:R-:W-:Y:S02]  /*0540*/  IMAD R11, R0, 0x200, R9 ;  /* 0x00000200000b7824 */ /* 0x000fe400078e0209 */
[----:B------:R-:W-:-:S05]  /*0550*/  VIADD R9, R9, 0x80 ;  /* 0x0000008009097836 */ /* 0x000fca0000000000 */
[----:B------:R-:W-:-:S13]  /*0560*/  ISETP.GE.AND P0, PT, R9, R8, PT ;  /* 0x000000080900720c */ /* 0x000fda0003f06270 */
[----:B------:R-:W-:Y:S01]  /*0570*/  @!P0 LEA R13, R0, R9, 0x9 ;  /* 0x00000009000d8211 */ /* 0x000fe200078e48ff */
[----:B------:R-:W-:Y:S02]  /*0580*/  @!P0 VIADD R9, R9, 0x80 ;  /* 0x0000008009098836 */ /* 0x000fe40000000000 */
[----:B-1----:R-:W-:-:S04]  /*0590*/  IMAD.WIDE.U32 R10, R11, 0x8, R6 ;  /* 0x000000080b0a7825 */ /* 0x002fc800078e0006 */
[----:B------:R-:W-:Y:S01]  /*05a0*/  @!P0 IMAD.WIDE.U32 R6, R13, 0x8, R6 ;  /* 0x000000080d068825 */ /* 0x000fe200078e0006 */
[----:B------:R1:W-:Y:S04]  /*05b0*/  STG.E.64 desc[UR4][R10.64], R2 ;  /* 0x000000020a007986 */ /* 0x0003e8000c101b04 */
[----:B0-----:R1:W-:Y:S02]  /*05c0*/  @!P0 STG.E.64 desc[UR4][R6.64], R4 ;  /* 0x0000000406008986 */ /* 0x0013e4000c101b04 */
.L_x_7549:
[----:B------:R-:W-:Y:S05]  /*05d0*/  BSYNC.RECONVERGENT B0 ;  /* 0x0000000000007941 */ /* 0x000fea0003800200 */
.L_x_7548:
[----:B------:R-:W-:Y:S01]  /*05e0*/  ISETP.GE.AND P3, PT, R9, R8, PT ;  /* 0x000000080900720c */ /* 0x000fe20003f66270 */
[----:B------:R-:W-:Y:S01]  /*05f0*/  @!P4 DSETP.GEU.AND P1, PT, R14, RZ, PT ;  /* 0x000000ff0e00c22a */ /* 0x000fe20003f2e000 */
[----:B------:R-:W-:Y:S01]  /*0600*/  PLOP3.LUT P0, PT, PT, PT, PT, 0x80, 0x8 ;  /* 0x000000000008781c */ /* 0x000fe20003f0f070 */
[----:B-12---:R-:W-:Y:S01]  /*0610*/  @!P4 IMAD.MOV.U32 R6, RZ, RZ, RZ ;  /* 0x000000ffff06c224 */ /* 0x006fe200078e00ff */
[----:B------:R-:W-:Y:S02]  /*0620*/  PLOP3.LUT P5, PT, PT, PT, PT, 0x8, 0x80 ;  /* 0x000000000080781c */ /* 0x000fe40003fae170 */
[----:B------:R-:W-:Y:S02]  /*0630*/  @!P4 PLOP3.LUT P0, PT, P2, PT, PT, 0x80, 0x8 ;  /* 0x000000000008c81c */ /* 0x000fe4000170f070 */
[----:B------:R-:W-:-:S05]  /*0640*/  @!P4 PLOP3.LUT P5, PT, P1, PT, PT, 0x80, 0x8 ;  /* 0x000000000008c81c */ /* 0x000fca0000faf070 */
[----:B------:R-:W-:Y:S08]  /*0650*/  @P3 EXIT ;  /* 0x000000000000394d */ /* 0x000ff00003800000 */
[----:B0-----:R-:W0:Y:S01]  /*0660*/  LDC.64 R4, c[0x0][0x388] ;  /* 0x0000e200ff047b82 */ /* 0x001e220000000a00 */
[----:B------:R-:W-:Y:S01]  /*0670*/  @!P4 SEL R7, RZ, 0x1, !P2 ;  /* 0x00000001ff07c807 */ /* 0x000fe20005000000 */
[----:B------:R-:W-:Y:S02]  /*0680*/  @!P0 IMAD.MOV R6, RZ, RZ, -0x1 ;  /* 0xffffffffff068424 */ /* 0x000fe400078e02ff */
[----:B------:R-:W-:Y:S02]  /*0690*/  IMAD R9, R0, 0x200, R9 ;  /* 0x0000020000097824 */ /* 0x000fe400078e0209 */
[----:B------:R-:W-:-:S04]  /*06a0*/  @P5 IMAD.MOV R6, RZ, RZ, R7 ;  /* 0x000000ffff065224 */ /* 0x000fc800078e0207 */
[----:B------:R-:W1:Y:S01]  /*06b0*/  @!P4 I2F.F64 R2, R6 ;  /* 0x000000060002c312 */ /* 0x000e620000201c00 */
[----:B0-----:R-:W-:-:S05]  /*06c0*/  IMAD.WIDE.U32 R4, R9, 0x8, R4 ;  /* 0x0000000809047825 */ /* 0x001fca00078e0004 */
[----:B-1----:R-:W-:Y:S01]  /*06d0*/  STG.E.64 desc[UR4][R4.64], R2 ;  /* 0x0000000204007986 */ /* 0x002fe2000c101b04 */
[----:B------:R-:W-:Y:S05]  /*06e0*/  EXIT ;  /* 0x000000000000794d */ /* 0x000fea0003800000 */
.L_x_7550:
        /* <DEDUP_REMOVED lines=9> */
.L_x_23683:


//--------------------- .text._ZN2at6native29vectorized_elementwise_kernelILi2EZZZNS0_16sign_kernel_cudaERNS_18TensorIteratorBaseEENKUlvE_clEvENKUlvE4_clEvEUldE_St5arrayIPcLm2EEEEviT0_T1_ --------------------------
	.section	.text._ZN2at6native29vectorized_elementwise_kernelILi2EZZZNS0_16sign_kernel_cudaERNS_18TensorIteratorBaseEENKUlvE_clEvENKUlvE4_clEvEUldE_St5arrayIPcLm2EEEEviT0_T1_,"ax",@progbits
	.align	128
        .global         _ZN2at6native29vectorized_elementwise_kernelILi2EZZZNS0_16sign_kernel_cudaERNS_18TensorIteratorBaseEENKUlvE_clEvENKUlvE4_clEvEUldE_St5arrayIPcLm2EEEEviT0_T1_
        .type           _ZN2at6native29vectorized_elementwise_kernelILi2EZZZNS0_16sign_kernel_cudaERNS_18TensorIteratorBaseEENKUlvE_clEvENKUlvE4_clEvEUldE_St5arrayIPcLm2EEEEviT0_T1_,@function
        .size           _ZN2at6native29vectorized_elementwise_kernelILi2EZZZNS0_16sign_kernel_cudaERNS_18TensorIteratorBaseEENKUlvE_clEvENKUlvE4_clEvEUldE_St5arrayIPcLm2EEEEviT0_T1_,(.L_x_23684 - _ZN2at6native29vectorized_elementwise_kernelILi2EZZZNS0_16sign_kernel_cudaERNS_18TensorIteratorBaseEENKUlvE_clEvENKUlvE4_clEvEUldE_St5arrayIPcLm2EEEEviT0_T1_)
        .other          _ZN2at6native29vectorized_elementwise_kernelILi2EZZZNS0_16sign_kernel_cudaERNS_18TensorIteratorBaseEENKUlvE_clEvENKUlvE4_clEvEUldE_St5arrayIPcLm2EEEEviT0_T1_,@"STO_CUDA_ENTRY STV_DEFAULT"
_ZN2at6native29vectorized_elementwise_kernelILi2EZZZNS0_16sign_kernel_cudaERNS_18TensorIteratorBaseEENKUlvE_clEvENKUlvE4_clEvEUldE_St5arrayIPcLm2EEEEviT0_T1_:
.text._ZN2at6native29vectorized_elementwise_kernelILi2EZZZNS0_16sign_kernel_cudaERNS_18TensorIteratorBaseEENKUlvE_clEvENKUlvE4_clEvEUldE_St5arrayIPcLm2EEEEviT0_T1_:
        /* <DEDUP_REMOVED lines=9> */
[----:B------:R-:W-:Y:S02]  /*0090*/  CS2R R36, SRZ ;  /* 0x0000000000247805 */ /* 0x000fe4000001ff00 */
[----:B------:R-:W-:Y:S02]  /*00a0*/  CS2R R28, SRZ ;  /* 0x00000000001c7805 */ /* 0x000fe4000001ff00 */
[----:B0-----:R-:W-:Y:S01]  /*00b0*/  ISETP.GE.U32.AND P0, PT, R33, R30, PT ;  /* 0x0000001e2100720c */ /* 0x001fe20003f06070 */
[----:B------:R-:W-:-:S12]  /*00c0*/  IMAD.MOV.U32 R31, RZ, RZ, R33 ;  /* 0x000000ffff1f7224 */ /* 0x000fd800078e0021 */
[----:B------:R-:W-:Y:S01]  /*00d0*/  @!P0 VIADD R33, R31, 0x80 ;  /* 0x000000801f218836 */ /* 0x000fe20000000000 */
[----:B------:R-:W0:Y:S01]  /*00e0*/  @!P0 LDC.64 R16, c[0x0][0x390] ;  /* 0x0000e400ff108b82 */ /* 0x000e220000000a00 */
[----:B------:R-:W-:-:S03]  /*00f0*/  @!P0 IMAD.IADD R23, R0, 0x1, R31 ;  /* 0x0000000100178824 */ /* 0x000fc600078e021f */
[----:B------:R-:W-:-:S13]  /*0100*/  ISETP.GE.U32.AND P1, PT, R33, R30, PT ;  /* 0x0000001e2100720c */ /* 0x000fda0003f26070 */
[----:B------:R-:W1:Y:S01]  /*0110*/  @!P1 LDC.64 R20, c[0x0][0x390] ;  /* 0x0000e400ff149b82 */ /* 0x000e620000000a00 */
[----:B------:R-:W-:Y:S02]  /*0120*/  @!P1 IMAD.IADD R25, R0, 0x1, R33 ;  /* 0x0000000100199824 */ /* 0x000fe400078e0221 */
[----:B------:R-:W-:Y:S02]  /*0130*/  @!P1 VIADD R33, R33, 0x80 ;  /* 0x0000008021219836 */ /* 0x000fe40000000000 */
[----:B0-----:R-:W-:-:S03]  /*0140*/  @!P0 IMAD.WIDE.U32 R16, R23, 0x8, R16 ;  /* 0x0000000817108825 */ /* 0x001fc600078e0010 */
[----:B------:R-:W-:Y:S02]  /*0150*/  ISETP.GE.U32.AND P2, PT, R33, R30, PT ;  /* 0x0000001e2100720c */ /* 0x000fe40003f46070 */
[----:B------:R-:W2:Y:S11]  /*0160*/  @!P0 LDG.E.64 R28, desc[UR4][R16.64] ;  /* 0x00000004101c8981 */ /* 0x000eb6000c1e1b00 */
[----:B------:R-:W0:Y:S01]  /*0170*/  @!P2 LDC.64 R22, c[0x0][0x390] ;  /* 0x0000e400ff16ab82 */ /* 0x000e220000000a00 */
[----:B-1----:R-:W-:-:S05]  /*0180*/  @!P1 IMAD.WIDE.U32 R20, R25, 0x8, R20 ;  /* 0x0000000819149825 */ /* 0x002fca00078e0014 */
[----:B------:R1:W3:Y:S01]  /*0190*/  @!P1 LDG.E.64 R36, desc[UR4][R20.64] ;  /* 0x0000000414249981 */ /* 0x0002e2000c1e1b00 */
[----:B------:R-:W-:Y:S01]  /*01a0*/  @!P2 IMAD.IADD R25, R0, 0x1, R33 ;  /* 0x000000010019a824 */ /* 0x000fe200078e0221 */
[----:B------:R-:W-:-:S04]  /*01b0*/  @!P2 IADD3 R33, PT, PT, R33, 0x80, RZ ;  /* 0x000000802121a810 */ /* 0x000fc80007ffe0ff */
[----:B------:R-:W-:Y:S02]  /*01c0*/  ISETP.GE.U32.AND P0, PT, R33, R30, PT ;  /* 0x0000001e2100720c */ /* 0x000fe40003f06070 */
[----:B------:R-:W-:Y:S01]  /*01d0*/  CS2R R26, SRZ ;  /* 0x00000000001a7805 */ /* 0x000fe2000001ff00 */
[----:B0-----:R-:W-:-:S10]  /*01e0*/  @!P2 IMAD.WIDE.U32 R22, R25, 0x8, R22 ;  /* 0x000000081916a825 */ /* 0x001fd400078e0016 */
[----:B------:R-:W0:Y:S01]  /*01f0*/  @!P0 LDC.64 R24, c[0x0][0x390] ;  /* 0x0000e400ff188b82 */ /* 0x000e220000000a00 */
[----:B------:R4:W5:Y:S01]  /*0200*/  @!P2 LDG.E.64 R26, desc[UR4][R22.64] ;  /* 0x00000004161aa981 */ /* 0x000962000c1e1b00 */
[----:B------:R-:W-:Y:S02]  /*0210*/  @!P0 IMAD.IADD R35, R0, 0x1, R33 ;  /* 0x0000000100238824 */ /* 0x000fe400078e0221 */
[----:B------:R-:W-:-:S05]  /*0220*/  @!P0 VIADD R33, R33, 0x80 ;  /* 0x0000008021218836 */ /* 0x000fca0000000000 */
[----:B------:R-:W-:-:S13]  /*0230*/  ISETP.GE.U32.AND P1, PT, R33, R30, PT ;  /* 0x0000001e2100720c */ /* 0x000fda0003f26070 */
[----:B-1----:R-:W1:Y:S01]  /*0240*/  @!P1 LDC.64 R20, c[0x0][0x390] ;  /* 0x0000e400ff149b82 */ /* 0x002e620000000a00 */
[----:B0-----:R-:W-:Y:S01]  /*0250*/  @!P0 IMAD.WIDE.U32 R16, R35, 0x8, R24 ;  /* 0x0000000823108825 */ /* 0x001fe200078e0018 */
[----:B------:R-:W-:-:S06]  /*0260*/  CS2R R24, SRZ ;  /* 0x0000000000187805 */ /* 0x000fcc000001ff00 */
[----:B------:R0:W5:Y:S01]  /*0270*/  @!P0 LDG.E.64 R24, desc[UR4][R16.64] ;  /* 0x0000000410188981 */ /* 0x000162000c1e1b00 */
[----:B------:R-:W-:Y:S02]  /*0280*/  @!P1 IMAD.IADD R35, R0, 0x1, R33 ;  /* 0x0000000100239824 */ /* 0x000fe400078e0221 */
[----:B------:R-:W-:-:S05]  /*0290*/  @!P1 VIADD R33, R33, 0x80 ;  /* 0x0000008021219836 */ /* 0x000fca0000000000 */
[----:B------:R-:W-:Y:S02]  /*02a0*/  ISETP.GE.U32.AND P0, PT, R33, R30, PT ;  /* 0x0000001e2100720c */ /* 0x000fe40003f06070 */
[----:B----4-:R-:W-:Y:S01]  /*02b0*/  CS2R R22, SRZ ;  /* 0x0000000000167805 */ /* 0x010fe2000001ff00 */
[----:B-1----:R-:W-:-:S05]  /*02c0*/  @!P1 IMAD.WIDE.U32 R20, R35, 0x8, R20 ;  /* 0x0000000823149825 */ /* 0x002fca00078e0014 */
[----:B------:R1:W4:Y:S05]  /*02d0*/  @!P1 LDG.E.64 R22, desc[UR4][R20.64] ;  /* 0x0000000414169981 */ /* 0x00032a000c1e1b00 */
[----:B------:R-:W1:Y:S01]  /*02e0*/  @!P0 LDC.64 R34, c[0x0][0x390] ;  /* 0x0000e400ff228b82 */ /* 0x000e620000000a00 */
[----:B------:R-:W-:Y:S02]  /*02f0*/  @!P0 IMAD.IADD R41, R0, 0x1, R33 ;  /* 0x0000000100298824 */ /* 0x000fe400078e0221 */
[----:B------:R-:W-:Y:S01]  /*0300*/  @!P0 VIADD R33, R33, 0x80 ;  /* 0x0000008021218836 */ /* 0x000fe20000000000 */
[----:B0-----:R-:W-:-:S04]  /*0310*/  CS2R R16, SRZ ;  /* 0x0000000000107805 */ /* 0x001fc8000001ff00 */
[----:B------:R-:W-:Y:S01]  /*0320*/  ISETP.GE.U32.AND P1, PT, R33, R30, PT ;  /* 0x0000001e2100720c */ /* 0x000fe20003f26070 */
[----:B-1----:R-:W-:-:S12]  /*0330*/  @!P0 IMAD.WIDE.U32 R40, R41, 0x8, R34 ;  /* 0x0000000829288825 */ /* 0x002fd800078e0022 */
[----:B------:R-:W0:Y:S01]  /*0340*/  @!P1 LDC.64 R38, c[0x0][0x390] ;  /* 0x0000e400ff269b82 */ /* 0x000e220000000a00 */
[----:B------:R-:W4:Y:S01]  /*0350*/  @!P0 LDG.E.64 R16, desc[UR4][R40.64] ;  /* 0x0000000428108981 */ /* 0x000f22000c1e1b00 */
[----:B------:R-:W-:Y:S01]  /*0360*/  @!P1 IADD3 R43, PT, PT, R0, R33, RZ ;  /* 0x00000021002b9210 */ /* 0x000fe20007ffe0ff */
[----:B------:R-:W-:-:S05]  /*0370*/  @!P1 VIADD R33, R33, 0x80 ;  /* 0x0000008021219836 */ /* 0x000fca0000000000 */
[----:B------:R-:W-:Y:S02]  /*0380*/  ISETP.GE.U32.AND P0, PT, R33, R30, PT ;  /* 0x0000001e2100720c */ /* 0x000fe40003f06070 */
[----:B------:R-:W-:-:S11]  /*0390*/  CS2R R20, SRZ ;  /* 0x0000000000147805 */ /* 0x000fd6000001ff00 */
[----:B------:R-:W1:Y:S01]  /*03a0*/  @!P0 LDC.64 R34, c[0x0][0x390] ;  /* 0x0000e400ff228b82 */ /* 0x000e620000000a00 */
[----:B0-----:R-:W-:-:S05]  /*03b0*/  @!P1 IMAD.WIDE.U32 R42, R43, 0x8, R38 ;  /* 0x000000082b2a9825 */ /* 0x001fca00078e0026 */
[----:B------:R-:W4:Y:S01]  /*03c0*/  @!P1 LDG.E.64 R20, desc[UR4][R42.64] ;  /* 0x000000042a149981 */ /* 0x000f22000c1e1b00 */
[----:B------:R-:W-:Y:S01]  /*03d0*/  @!P0 IMAD.IADD R39, R0, 0x1, R33 ;  /* 0x0000000100278824 */ /* 0x000fe200078e0221 */
[----:B------:R-:W-:-:S03]  /*03e0*/  CS2R R32, SRZ ;  /* 0x0000000000207805 */ /* 0x000fc6000001ff00 */
[----:B-1----:R-:W-:-:S05]  /*03f0*/  @!P0 IMAD.WIDE.U32 R38, R39, 0x8, R34 ;  /* 0x0000000827268825 */ /* 0x002fca00078e0022 */
[----:B------:R-:W4:Y:S01]  /*0400*/  @!P0 LDG.E.64 R32, desc[UR4][R38.64] ;  /* 0x0000000426208981 */ /* 0x000f22000c1e1b00 */
[C---:B------:R-:W-:Y:S01]  /*0410*/  VIADD R35, R31.reuse, 0x80 ;  /* 0x000000801f237836 */ /* 0x040fe20000000000 */
[----:B------:R-:W-:-:S04]  /*0420*/  ISETP.GE.U32.AND P3, PT, R31, R30, PT ;  /* 0x0000001e1f00720c */ /* 0x000fc80003f66070 */
[----:B------:R-:W-:Y:S02]  /*0430*/  ISETP.GE.U32.AND P4, PT, R35, R30, PT ;  /* 0x0000001e2300720c */ /* 0x000fe40003f86070 */
[----:B------:R-:W-:Y:S02]  /*0440*/  PLOP3.LUT P1, PT, PT, PT, PT, 0x80, 0x8 ;  /* 0x000000000008781c */ /* 0x000fe40003f2f070 */
[----:B------:R-:W-:-:S05]  /*0450*/  PLOP3.LUT P0, PT, PT, PT, PT, 0x80, 0x8 ;  /* 0x000000000008781c */ /* 0x000fca0003f0f070 */
[C---:B--2---:R-:W-:Y:S02]  /*0460*/  @!P3 DSETP.GT.AND P2, PT, R28.reuse, RZ, PT ;  /* 0x000000ff1c00b22a */ /* 0x044fe40003f44000 */
[----:B------:R-:W-:-:S04]  /*0470*/  @!P3 DSETP.GEU.AND P6, PT, R28, RZ, PT ;  /* 0x000000ff1c00b22a */ /* 0x000fc80003fce000 */
[----:B------:R-:W-:Y:S02]  /*0480*/  @!P3 SEL R28, RZ, 0x1, !P2 ;  /* 0x00000001ff1cb807 */ /* 0x000fe40005000000 */
[----:B------:R-:W-:Y:S01]  /*0490*/  @!P3 PLOP3.LUT P0, PT, P2, PT, PT, 0x80, 0x8 ;  /* 0x000000000008b81c */ /* 0x000fe2000170f070 */
[----:B---3--:R-:W-:Y:S01]  /*04a0*/  @!P4 DSETP.GT.AND P5, PT, R36, RZ, PT ;  /* 0x000000ff2400c22a */ /* 0x008fe20003fa4000 */
[----:B------:R-:W-:-:S05]  /*04b0*/  PLOP3.LUT P2, PT, PT, PT, PT, 0x8, 0x80 ;  /* 0x000000000080781c */ /* 0x000fca0003f4e170 */
[----:B------:R-:W-:Y:S02]  /*04c0*/  @!P4 PLOP3.LUT P1, PT, P5, PT, PT, 0x80, 0x8 ;  /* 0x000000000008c81c */ /* 0x000fe40002f2f070 */
[----:B------:R-:W-:Y:S01]  /*04d0*/  @!P3 PLOP3.LUT P2, PT, P6, PT, PT, 0x80, 0x8 ;  /* 0x000000000008b81c */ /* 0x000fe2000374f070 */
[----:B------:R-:W-:Y:S01]  /*04e0*/  @!P4 DSETP.GEU.AND P6, PT, R36, RZ, PT ;  /* 0x000000ff2400c22a */ /* 0x000fe20003fce000 */
[----:B------:R-:W-:Y:S01]  /*04f0*/  VIADD R37, R31, 0x100 ;  /* 0x000001001f257836 */ /* 0x000fe20000000000 */
[----:B------:R-:W-:Y:S01]  /*0500*/  @!P4 SEL R34, RZ, 0x1, !P5 ;  /* 0x00000001ff22c807 */ /* 0x000fe20006800000 */
[----:B------:R-:W-:-:S03]  /*0510*/  @!P4 IMAD.MOV.U32 R29, RZ, RZ, RZ ;  /* 0x000000ffff1dc224 */ /* 0x000fc600078e00ff */
[----:B------:R-:W-:-:S04]  /*0520*/  ISETP.GE.U32.AND P5, PT, R37, R30, PT ;  /* 0x0000001e2500720c */ /* 0x000fc80003fa6070 */
[----:B------:R-:W-:Y:S01]  /*0530*/  @!P1 IMAD.MOV R29, RZ, RZ, -0x1 ;  /* 0xffffffffff1d9424 */ /* 0x000fe200078e02ff */
[----:B------:R-:W-:Y:S02]  /*0540*/  PLOP3.LUT P1, PT, PT, PT, PT, 0x8, 0x80 ;  /* 0x000000000080781c */ /* 0x000fe40003f2e170 */
[----:B------:R-:W-:-:S06]  /*0550*/  @!P4 PLOP3.LUT P1, PT, P6, PT, PT, 0x80, 0x8 ;  /* 0x000000000008c81c */ /* 0x000fcc000372f070 */
[----:B-----5:R-:W-:-:S07]  /*0560*/  @!P5 DSETP.GT.AND P6, PT, R26, RZ, PT ;  /* 0x000000ff1a00d22a */ /* 0x020fce0003fc4000 */
[----:B------:R-:W-:Y:S02]  /*0570*/  @P1 IADD3 R29, PT, PT, R34, RZ, RZ ;  /* 0x000000ff221d1210 */ /* 0x000fe40007ffe0ff */
[----:B------:R-:W-:Y:S02]  /*0580*/  PLOP3.LUT P1, PT, PT, PT, PT, 0x80, 0x8 ;  /* 0x000000000008781c */ /* 0x000fe40003f2f070 */
[----:B------:R-:W-:Y:S01]  /*0590*/  @!P5 PLOP3.LUT P1, PT, P6, PT, PT, 0x80, 0x8 ;  /* 0x000000000008d81c */ /* 0x000fe2000372f070 */
[----:B------:R0:W-:Y:S02]  /*05a0*/  @!P4 I2F.F64 R8, R29 ;  /* 0x0000001d0008c312 */ /* 0x0001e40000201c00 */
[----:B0-----:R-:W-:Y:S01]  /*05b0*/  @!P5 SEL R29, RZ, 0x1, !P6 ;  /* 0x00000001ff1dd807 */ /* 0x001fe20007000000 */
[----:B------:R-:W-:Y:S01]  /*05c0*/  @!P5 DSETP.GEU.AND P6, PT, R26, RZ, PT ;  /* 0x000000ff1a00d22a */ /* 0x000fe20003fce000 */
[----:B------:R-:W-:Y:S02]  /*05d0*/  VIADD R27, R31, 0x180 ;  /* 0x000001801f1b7836 */ /* 0x000fe40000000000 */
[----:B------:R-:W-:-:S03]  /*05e0*/  @!P5 IMAD.MOV.U32 R26, RZ, RZ, RZ ;  /* 0x000000ffff1ad224 */ /* 0x000fc600078e00ff */
[----:B------:R-:W-:-:S03]  /*05f0*/  ISETP.GE.U32.AND P4, PT, R27, R30, PT ;  /* 0x0000001e1b00720c */ /* 0x000fc60003f86070 */
[----:B------:R-:W-:Y:S01]  /*0600*/  @!P1 IMAD.MOV R26, RZ, RZ, -0x1 ;  /* 0xffffffffff1a9424 */ /* 0x000fe200078e02ff */
[----:B------:R-:W-:Y:S02]  /*0610*/  PLOP3.LUT P1, PT, PT, PT, PT, 0x8, 0x80 ;  /* 0x000000000080781c */ /* 0x000fe40003f2e170 */
[----:B------:R-:W-:-:S07]  /*0620*/  @!P5 PLOP3.LUT P1, PT, P6, PT, PT, 0x80, 0x8 ;  /* 0x000000000008d81c */ /* 0x000fce000372f070 */
[----:B------:R-:W-:-:S06]  /*0630*/  @!P4 DSETP.GT.AND P6, PT, R24, RZ, PT ;  /* 0x000000ff1800c22a */ /* 0x000fcc0003fc4000 */
[----:B------:R-:W-:Y:S01]  /*0640*/  @P1 IMAD.MOV R26, RZ, RZ, R29 ;  /* 0x000000ffff1a1224 */ /* 0x000fe200078e021d */
[----:B------:R-:W-:Y:S02]  /*0650*/  PLOP3.LUT P1, PT, PT, PT, PT, 0x80, 0x8 ;  /* 0x000000000008781c */ /* 0x000fe40003f2f070 */
[----:B------:R-:W-:Y:S01]  /*0660*/  @!P4 PLOP3.LUT P1, PT, P6, PT, PT, 0x80, 0x8 ;  /* 0x000000000008c81c */ /* 0x000fe2000372f070 */
[----:B------:R0:W-:Y:S02]  /*0670*/  @!P5 I2F.F64 R6, R26 ;  /* 0x0000001a0006d312 */ /* 0x0001e40000201c00 */
[----:B0-----:R-:W-:Y:S01]  /*0680*/  @!P4 SEL R26, RZ, 0x1, !P6 ;  /* 0x00000001ff1ac807 */ /* 0x001fe20007000000 */
[----:B------:R-:W-:Y:S01]  /*0690*/  @!P4 DSETP.GEU.AND P6, PT, R24, RZ, PT ;  /* 0x000000ff1800c22a */ /* 0x000fe20003fce000 */
[----:B------:R-:W-:Y:S02]  /*06a0*/  VIADD R25, R31, 0x200 ;  /* 0x000002001f197836 */ /* 0x000fe40000000000 */
[----:B------:R-:W-:-:S06]  /*06b0*/  @!P4 IMAD.MOV.U32 R24, RZ, RZ, RZ ;  /* 0x000000ffff18c224 */ /* 0x000fcc00078e00ff */
[----:B------:R-:W-:Y:S02]  /*06c0*/  @!P1 IADD3 R24, PT, PT, RZ, -0x1, RZ ;  /* 0xffffffffff189810 */ /* 0x000fe40007ffe0ff */
[----:B------:R-:W-:Y:S02]  /*06d0*/  ISETP.GE.U32.AND P5, PT, R25, R30, PT ;  /* 0x0000001e1900720c */ /* 0x000fe40003fa6070 */
[----:B------:R-:W-:Y:S02]  /*06e0*/  PLOP3.LUT P1, PT, PT, PT, PT, 0x8, 0x80 ;  /* 0x000000000080781c */ /* 0x000fe40003f2e170 */
[----:B------:R-:W-:-:S09]  /*06f0*/  @!P4 PLOP3.LUT P1, PT, P6, PT, PT, 0x80, 0x8 ;  /* 0x000000000008c81c */ /* 0x000fd2000372f070 */
[----:B----4-:R-:W-:-:S04]  /*0700*/  @!P5 DSETP.GT.AND P6, PT, R22, RZ, PT ;  /* 0x000000ff1600d22a */ /* 0x010fc80003fc4000 */
[----:B------:R-:W-:Y:S01]  /*0710*/  @P1 IMAD.MOV R24, RZ, RZ, R26 ;  /* 0x000000ffff181224 */ /* 0x000fe200078e021a */
        /* <DEDUP_REMOVED lines=14> */
[----:B------:R-:W-:Y:S02]  /*0800*/  @!P4 PLOP3.LUT P1, PT, P6, PT, PT, 0x80, 0x8 ;  /* 0x000000000008c81c */ /* 0x000fe4000372f070 */
[----:B------:R-:W-:Y:S01]  /*0810*/  @!P4 SEL R23, RZ, 0x1, !P6 ;  /* 0x00000001ff17c807 */ /* 0x000fe20007000000 */
[----:B------:R-:W-:Y:S01]  /*0820*/  @!P4 DSETP.GEU.AND P6, PT, R16, RZ, PT ;  /* 0x000000ff1000c22a */ /* 0x000fe20003fce000 */
[----:B------:R-:W-:Y:S01]  /*0830*/  @!P4 MOV R16, RZ ;  /* 0x000000ff0010c202 */ /* 0x000fe20000000f00 */
[----:B------:R-:W-:Y:S01]  /*0840*/  VIADD R17, R31, 0x300 ;  /* 0x000003001f117836 */ /* 0x000fe20000000000 */
[----:B------:R0:W-:Y:S07]  /*0850*/  @!P5 I2F.F64 R2, R22 ;  /* 0x000000160002d312 */ /* 0x0001ee0000201c00 */
[----:B------:R-:W-:Y:S01]  /*0860*/  @!P1 IMAD.MOV R16, RZ, RZ, -0x1 ;  /* 0xffffffffff109424 */ /* 0x000fe200078e02ff */
[----:B------:R-:W-:-:S02]  /*0870*/  PLOP3.LUT P1, PT, PT, PT, PT, 0x8, 0x80 ;  /* 0x000000000080781c */ /* 0x000fc40003f2e170 */
[----:B------:R-:W-:Y:S02]  /*0880*/  @!P4 PLOP3.LUT P1, PT, P6, PT, PT, 0x80, 0x8 ;  /* 0x000000000008c81c */ /* 0x000fe4000372f070 */
[----:B------:R-:W-:Y:S01]  /*0890*/  ISETP.GE.U32.AND P5, PT, R17, R30, PT ;  /* 0x0000001e1100720c */ /* 0x000fe20003fa6070 */
[----:B------:R-:W-:Y:S02]  /*08a0*/  VIADD R17, R31, 0x380 ;  /* 0x000003801f117836 */ /* 0x000fe40000000000 */
[----:B0-----:R-:W-:Y:S02]  /*08b0*/  @!P3 IMAD.MOV.U32 R22, RZ, RZ, RZ ;  /* 0x000000ffff16b224 */ /* 0x001fe400078e00ff */
[----:B------:R-:W-:Y:S02]  /*08c0*/  @!P0 IMAD.MOV R22, RZ, RZ, -0x1 ;  /* 0xffffffffff168424 */ /* 0x000fe400078e02ff */
[----:B------:R-:W-:-:S04]  /*08d0*/  @P2 IMAD.MOV R22, RZ, RZ, R28 ;  /* 0x000000ffff162224 */ /* 0x000fc800078e021c */
[----:B------:R-:W-:Y:S02]  /*08e0*/  @P1 IMAD.MOV R16, RZ, RZ, R23 ;  /* 0x000000ffff101224 */ /* 0x000fe400078e0217 */
[C---:B------:R-:W-:Y:S01]  /*08f0*/  @!P5 DSETP.GT.AND P6, PT, R20.reuse, RZ, PT ;  /* 0x000000ff1400d22a */ /* 0x040fe20003fc4000 */
[----:B------:R-:W-:Y:S01]  /*0900*/  ISETP.GE.U32.AND P0, PT, R17, R30, PT ;  /* 0x0000001e1100720c */ /* 0x000fe20003f06070 */
[----:B------:R-:W-:Y:S01]  /*0910*/  @!P5 DSETP.GEU.AND P2, PT, R20, RZ, PT ;  /* 0x000000ff1400d22a */ /* 0x000fe20003f4e000 */
[----:B------:R-:W-:Y:S02]  /*0920*/  @!P4 MOV R24, R16 ;  /* 0x000000100018c202 */ /* 0x000fe40000000f00 */
[----:B------:R-:W-:Y:S01]  /*0930*/  PLOP3.LUT P1, PT, PT, PT, PT, 0x80, 0x8 ;  /* 0x000000000008781c */ /* 0x000fe20003f2f070 */
[----:B------:R-:W0:Y:S01]  /*0940*/  @!P3 LDC.64 R16, c[0x0][0x388] ;  /* 0x0000e200ff10bb82 */ /* 0x000e220000000a00 */
[----:B------:R-:W-:Y:S01]  /*0950*/  @!P4 I2F.F64 R10, R24 ;  /* 0x00000018000ac312 */ /* 0x000fe20000201c00 */
[----:B------:R-:W-:-:S02]  /*0960*/  @!P5 PLOP3.LUT P1, PT, P6, PT, PT, 0x80, 0x8 ;  /* 0x000000000008d81c */ /* 0x000fc4000372f070 */
[----:B------:R-:W-:Y:S02]  /*0970*/  PLOP3.LUT P4, PT, PT, PT, PT, 0x8, 0x80 ;  /* 0x000000000080781c */ /* 0x000fe40003f8e170 */
[----:B------:R-:W-:Y:S01]  /*0980*/  @!P5 PLOP3.LUT P4, PT, P2, PT, PT, 0x80, 0x8 ;  /* 0x000000000008d81c */ /* 0x000fe2000178f070 */
[----:B------:R-:W-:Y:S01]  /*0990*/  @!P3 IMAD.MOV.U32 R23, RZ, RZ, R22 ;  /* 0x000000ffff17b224 */ /* 0x000fe200078e0016 */
[----:B------:R-:W-:Y:S01]  /*09a0*/  @!P5 SEL R20, RZ, 0x1, !P6 ;  /* 0x00000001ff14d807 */ /* 0x000fe20007000000 */
[C---:B------:R-:W-:Y:S02]  /*09b0*/  @!P0 DSETP.GT.AND P2, PT, R32.reuse, RZ, PT ;  /* 0x000000ff2000822a */ /* 0x040fe40003f44000 */
[----:B------:R-:W-:Y:S01]  /*09c0*/  @!P0 DSETP.GEU.AND P6, PT, R32, RZ, PT ;  /* 0x000000ff2000822a */ /* 0x000fe20003fce000 */
[----:B------:R-:W-:Y:S01]  /*09d0*/  @!P5 IMAD.MOV.U32 R21, RZ, RZ, RZ ;  /* 0x000000ffff15d224 */ /* 0x000fe200078e00ff */
[----:B------:R-:W1:Y:S02]  /*09e0*/  @!P3 I2F.F64 R18, R23 ;  /* 0x000000170012b312 */ /* 0x000e640000201c00 */
[----:B------:R-:W-:Y:S01]  /*09f0*/  @!P1 IMAD.MOV R21, RZ, RZ, -0x1 ;  /* 0xffffffffff159424 */ /* 0x000fe200078e02ff */
[----:B------:R-:W-:-:S02]  /*0a00*/  PLOP3.LUT P1, PT, PT, PT, PT, 0x80, 0x8 ;  /* 0x000000000008781c */ /* 0x000fc40003f2f070 */
[----:B------:R-:W-:Y:S01]  /*0a10*/  @!P0 PLOP3.LUT P1, PT, P2, PT, PT, 0x80, 0x8 ;  /* 0x000000000008881c */ /* 0x000fe2000172f070 */
[----:B------:R-:W-:Y:S01]  /*0a20*/  @P4 IMAD.MOV R21, RZ, RZ, R20 ;  /* 0x000000ffff154224 */ /* 0x000fe200078e0214 */
[----:B------:R-:W-:Y:S02]  /*0a30*/  PLOP3.LUT P4, PT, PT, PT, PT, 0x8, 0x80 ;  /* 0x000000000080781c */ /* 0x000fe40003f8e170 */
[----:B------:R-:W-:Y:S01]  /*0a40*/  @!P0 PLOP3.LUT P4, PT, P6, PT, PT, 0x80, 0x8 ;  /* 0x000000000008881c */ /* 0x000fe2000378f070 */
[----:B------:R-:W-:Y:S01]  /*0a50*/  @!P3 IMAD.IADD R25, R0, 0x1, R31 ;  /* 0x000000010019b824 */ /* 0x000fe200078e021f */
[----:B------:R-:W-:-:S03]  /*0a60*/  @!P0 SEL R20, RZ, 0x1, !P2 ;  /* 0x00000001ff148807 */ /* 0x000fc60005000000 */
[----:B0-----:R-:W-:-:S04]  /*0a70*/  @!P3 IMAD.WIDE.U32 R16, R25, 0x8, R16 ;  /* 0x000000081910b825 */ /* 0x001fc800078e0010 */
[----:B------:R-:W-:Y:S01]  /*0a80*/  @!P0 IMAD.MOV.U32 R22, RZ, RZ, RZ ;  /* 0x000000ffff168224 */ /* 0x000fe200078e00ff */
[----:B------:R-:W-:Y:S01]  /*0a90*/  @!P1 IADD3 R22, PT, PT, RZ, -0x1, RZ ;  /* 0xffffffffff169810 */ /* 0x000fe20007ffe0ff */
[----:B-1----:R0:W-:Y:S01]  /*0aa0*/  @!P3 STG.E.64 desc[UR4][R16.64], R18 ;  /* 0x000000121000b986 */ /* 0x0021e2000c101b04 */
[----:B------:R-:W-:Y:S02]  /*0ab0*/  @!P3 IMAD.MOV.U32 R31, RZ, RZ, R35 ;  /* 0x000000ffff1fb224 */ /* 0x000fe400078e0023 */
[----:B------:R-:W-:-:S04]  /*0ac0*/  @P4 IMAD.MOV R22, RZ, RZ, R20 ;  /* 0x000000ffff164224 */ /* 0x000fc800078e0214 */
[----:B------:R0:W1:Y:S01]  /*0ad0*/  @!P0 I2F.F64 R14, R22 ;  /* 0x00000016000e8312 */ /* 0x0000620000201c00 */
[----:B------:R-:W-:-:S07]  /*0ae0*/  ISETP.GE.U32.AND P0, PT, R31, R30, PT ;  /* 0x0000001e1f00720c */ /* 0x000fce0003f06070 */
[----:B------:R0:W2:Y:S01]  /*0af0*/  @!P5 I2F.F64 R12, R21 ;  /* 0x00000015000cd312 */ /* 0x0000a20000201c00 */
[----:B------:R-:W-:Y:S04]  /*0b00*/  BSSY.RECONVERGENT B0, `(.L_x_7552) ;  /* 0x000002c000007945 */ /* 0x000fe80003800200 */
[----:B------:R-:W-:Y:S04]  /*0b10*/  BSSY.RELIABLE B1, `(.L_x_7553) ;  /* 0x0000024000017945 */ /* 0x000fe80003800100 */
[----:B01----:R-:W-:Y:S05]  /*0b20*/  @P0 BRA `(.L_x_7554) ;  /* 0x0000000000300947 */ /* 0x003fea0003800000 */
[----:B------:R-:W0:Y:S01]  /*0b30*/  LDC.64 R16, c[0x0][0x388] ;  /* 0x0000e200ff107b82 */ /* 0x000e220000000a00 */
[----:B------:R-:W-:Y:S02]  /*0b40*/  IMAD.IADD R19, R0, 0x1, R31 ;  /* 0x0000000100137824 */ /* 0x000fe400078e021f */
[----:B------:R-:W-:-:S05]  /*0b50*/  VIADD R31, R31, 0x80 ;  /* 0x000000801f1f7836 */ /* 0x000fca0000000000 */
[----:B------:R-:W-:Y:S01]  /*0b60*/  ISETP.GE.U32.AND P0, PT, R31, R30, PT ;  /* 0x0000001e1f00720c */ /* 0x000fe20003f06070 */
[----:B0-----:R-:W-:-:S05]  /*0b70*/  IMAD.WIDE.U32 R16, R19, 0x8, R16 ;  /* 0x0000000813107825 */ /* 0x001fca00078e0010 */
[----:B------:R0:W-:Y:S07]  /*0b80*/  STG.E.64 desc[UR4][R16.64], R8 ;  /* 0x0000000810007986 */ /* 0x0001ee000c101b04 */
[----:B------:R-:W-:Y:S05]  /*0b90*/  @P0 BRA `(.L_x_7555) ;  /* 0x0000000000300947 */ /* 0x000fea0003800000 */
[----:B0-----:R-:W0:Y:S01]  /*0ba0*/  LDC.64 R8, c[0x0][0x388] ;  /* 0x0000e200ff087b82 */ /* 0x001e220000000a00 */
[----:B------:R-:W-:Y:S02]  /*0bb0*/  IMAD.IADD R17, R0, 0x1, R31 ;  /* 0x0000000100117824 */ /* 0x000fe400078e021f */
[----:B------:R-:W-:Y:S02]  /*0bc0*/  VIADD R31, R31, 0x80 ;  /* 0x000000801f1f7836 */ /* 0x000fe40000000000 */
[----:B0-----:R-:W-:-:S05]  /*0bd0*/  IMAD.WIDE.U32 R8, R17, 0x8, R8 ;  /* 0x0000000811087825 */ /* 0x001fca00078e0008 */
[----:B------:R0:W-:Y:S02]  /*0be0*/  STG.E.64 desc[UR4][R8.64], R6 ;  /* 0x0000000608007986 */ /* 0x0001e4000c101b04 */
.L_x_7554:
[----:B------:R-:W-:-:S13]  /*0bf0*/  ISETP.GE.U32.AND P0, PT, R31, R30, PT ;  /* 0x0000001e1f00720c */ /* 0x000fda0003f06070 */
[----:B------:R-:W-:Y:S05]  /*0c00*/  @P0 BRA `(.L_x_7556) ;  /* 0x0000000000300947 */ /* 0x000fea0003800000 */
[----:B0-----:R-:W0:Y:S01]  /*0c10*/  LDC.64 R6, c[0x0][0x388] ;  /* 0x0000e200ff067b82 */ /* 0x001e220000000a00 */
[----:B------:R-:W-:Y:S01]  /*0c20*/  IADD3 R9, PT, PT, R0, R31, RZ ;  /* 0x0000001f00097210 */ /* 0x000fe20007ffe0ff */
[----:B------:R-:W-:-:S04]  /*0c30*/  VIADD R31, R31, 0x80 ;  /* 0x000000801f1f7836 */ /* 0x000fc80000000000 */
[----:B0-----:R-:W-:-:S05]  /*0c40*/  IMAD.WIDE.U32 R6, R9, 0x8, R6 ;  /* 0x0000000809067825 */ /* 0x001fca00078e0006 */
[----:B------:R1:W-:Y:S02]  /*0c50*/  STG.E.64 desc[UR4][R6.64], R4 ;  /* 0x0000000406007986 */ /* 0x0003e4000c101b04 */
.L_x_7555:
[----:B------:R-:W-:-:S13]  /*0c60*/  ISETP.GE.U32.AND P0, PT, R31, R30, PT ;  /* 0x0000001e1f00720c */ /* 0x000fda0003f06070 */
[----:B------:R-:W-:Y:S05]  /*0c70*/  @P0 BRA `(.L_x_7557) ;  /* 0x0000000000340947 */ /* 0x000fea0003800000 */
[----:B-1----:R-:W1:Y:S01]  /*0c80*/  LDC.64 R4, c[0x0][0x388] ;  /* 0x0000e200ff047b82 */ /* 0x002e620000000a00 */
[----:B------:R-:W-:Y:S02]  /*0c90*/  IMAD.IADD R7, R0, 0x1, R31 ;  /* 0x0000000100077824 */ /* 0x000fe400078e021f */
[----:B------:R-:W-:Y:S02]  /*0ca0*/  VIADD R31, R31, 0x80 ;  /* 0x000000801f1f7836 */ /* 0x000fe40000000000 */
[----:B-1----:R-:W-:-:S05]  /*0cb0*/  IMAD.WIDE.U32 R4, R7, 0x8, R4 ;  /* 0x0000000807047825 */ /* 0x002fca00078e0004 */
[----:B------:R1:W-:Y:S02]  /*0cc0*/  STG.E.64 desc[UR4][R4.64], R2 ;  /* 0x0000000204007986 */ /* 0x0003e4000c101b04 */
.L_x_7556:
[----:B------:R-:W-:-:S13]  /*0cd0*/  ISETP.GE.U32.AND P0, PT, R31, R30, PT ;  /* 0x0000001e1f00720c */ /* 0x000fda0003f06070 */
[----:B------:R-:W-:Y:S05]  /*0ce0*/  @P0 BREAK.RELIABLE B1 ;  /* 0x0000000000010942 */ /* 0x000fea0003800100 */
[----:B------:R-:W-:Y:S05]  /*0cf0*/  @P0 BRA `(.L_x_7558) ;  /* 0x0000000000300947 */ /* 0x000fea0003800000 */
[----:B-1----:R-:W1:Y:S01]  /*0d00*/  LDC.64 R2, c[0x0][0x388] ;  /* 0x0000e200ff027b82 */ /* 0x002e620000000a00 */
[----:B------:R-:W-:Y:S02]  /*0d10*/  IMAD.IADD R5, R0, 0x1, R31 ;  /* 0x0000000100057824 */ /* 0x000fe400078e021f */
[----:B------:R-:W-:Y:S02]  /*0d20*/  VIADD R31, R31, 0x80 ;  /* 0x000000801f1f7836 */ /* 0x000fe40000000000 */
[----:B-1----:R-:W-:-:S05]  /*0d30*/  IMAD.WIDE.U32 R2, R5, 0x8, R2 ;  /* 0x0000000805027825 */ /* 0x002fca00078e0002 */
[----:B------:R3:W-:Y:S02]  /*0d40*/  STG.E.64 desc[UR4][R2.64], R10 ;  /* 0x0000000a02007986 */ /* 0x0007e4000c101b04 */
.L_x_7557:
[----:B------:R-:W-:Y:S05]  /*0d50*/  BSYNC.RELIABLE B1 ;  /* 0x0000000000017941 */ /* 0x000fea0003800100 */
.L_x_7553:
[----:B------:R-:W-:-:S13]  /*0d60*/  ISETP.GE.U32.AND P0, PT, R31, R30, PT ;  /* 0x0000001e1f00720c */ /* 0x000fda0003f06070 */
[----:B---3--:R-:W3:Y:S01]  /*0d70*/  @!P0 LDC.64 R2, c[0x0][0x388] ;  /* 0x0000e200ff028b82 */ /* 0x008ee20000000a00 */
[----:B-1----:R-:W-:Y:S01]  /*0d80*/  @!P0 IMAD.IADD R5, R0, 0x1, R31 ;  /* 0x0000000100058824 */ /* 0x002fe200078e021f */
[----:B------:R-:W-:-:S03]  /*0d90*/  @!P0 IADD3 R31, PT, PT, R31, 0x80, RZ ;  /* 0x000000801f1f8810 */ /* 0x000fc60007ffe0ff */
[----:B---3--:R-:W-:-:S05]  /*0da0*/  @!P0 IMAD.WIDE.U32 R2, R5, 0x8, R2 ;  /* 0x0000000805028825 */ /* 0x008fca00078e0002 */
[----:B--2---:R3:W-:Y:S02]  /*0db0*/  @!P0 STG.E.64 desc[UR4][R2.64], R12 ;  /* 0x0000000c02008986 */ /* 0x0047e4000c101b04 */
.L_x_7558:
[----:B------:R-:W-:Y:S05]  /*0dc0*/  BSYNC.RECONVERGENT B0 ;  /* 0x0000000000007941 */ /* 0x000fea0003800200 */
.L_x_7552:
[----:B------:R-:W-:Y:S05]  /*0dd0*/  WARPSYNC.ALL ;  /* 0x0000000000007948 */ /* 0x000fea0003800000 */
[----:B------:R-:W-:-:S13]  /*0de0*/  ISETP.GE.U32.AND P0, PT, R31, R30, PT ;  /* 0x0000001e1f00720c */ /* 0x000fda0003f06070 */
[----:B------:R-:W-:Y:S05]  /*0df0*/  @P0 EXIT ;  /* 0x000000000000094d */ /* 0x000fea0003800000 */
[----:B-1-3--:R-:W1:Y:S01]  /*0e00*/  LDC.64 R2, c[0x0][0x388] ;  /* 0x0000e200ff027b82 */ /* 0x00ae620000000a00 */
[----:B------:R-:W-:-:S04]  /*0e10*/  IMAD.IADD R31, R0, 0x1, R31 ;  /* 0x00000001001f7824 */ /* 0x000fc800078e021f */
[----:B-1----:R-:W-:-:S05]  /*0e20*/  IMAD.WIDE.U32 R2, R31, 0x8, R2 ;  /* 0x000000081f027825 */ /* 0x002fca00078e0002 */
[----:B------:R-:W-:Y:S01]  /*0e30*/  STG.E.64 desc[UR4][R2.64], R14 ;  /* 0x0000000e02007986 */ /* 0x000fe2000c101b04 */
[----:B------:R-:W-:Y:S05]  /*0e40*/  EXIT ;  /* 0x000000000000794d */ /* 0x000fea0003800000 */
.L_x_7551:
[----:B------:R-:W0:Y:S01]  /*0e50*/  S2R R2, SR_TID.X ;  /* 0x0000000000027919 */ /* 0x000e220000002100 */
[----:B------:R-:W1:Y:S02]  /*0e60*/  LDC.64 R4, c[0x0][0x390] ;  /* 0x0000e400ff047b82 */ /* 0x000e640000000a00 */
[----:B-1----:R-:W-:-:S04]  /*0e70*/  IMAD.WIDE.U32 R4, R0, 0x8, R4 ;  /* 0x0000000800047825 */ /* 0x002fc800078e0004 */
[----:B0-----:R-:W-:-:S05]  /*0e80*/  IMAD.WIDE.U32 R16, R2, 0x10, R4 ;  /* 0x0000001002107825 */ /* 0x001fca00078e0004 */
[----:B------:R-:W2:Y:S04]  /*0e90*/  LDG.E.128 R20, desc[UR4][R16.64] ;  /* 0x0000000410147981 */ /* 0x000ea8000c1e1d00 */
[----:B------:R-:W3:Y:S04]  /*0ea0*/  LDG.E.128 R4, desc[UR4][R16.64+0x800] ;  /* 0x0008000410047981 */ /* 0x000ee8000c1e1d00 */
[----:B------:R-:W4:Y:S04]  /*0eb0*/  LDG.E.128 R12, desc[UR4][R16.64+0x1000] ;  /* 0x00100004100c7981 */ /* 0x000f28000c1e1d00 */
[----:B------:R0:W5:Y:S01]  /*0ec0*/  LDG.E.128 R8, desc[UR4][R16.64+0x1800] ;  /* 0x0018000410087981 */ /* 0x000162000c1e1d00 */
[----:B------:R-:W-:-:S02]  /*0ed0*/  CS2R R18, SRZ ;  /* 0x0000000000127805 */ /* 0x000fc4000001ff00 */
[----:B0-----:R-:W-:Y:S01]  /*0ee0*/  CS2R R16, SRZ ;  /* 0x0000000000107805 */ /* 0x001fe2000001ff00 */
[C---:B--2---:R-:W-:Y:S02]  /*0ef0*/  DSETP.GT.AND P0, PT, R20.reuse, RZ, PT ;  /* 0x000000ff1400722a */ /* 0x044fe40003f04000 */
[----:B------:R-:W-:Y:S02]  /*0f00*/  DSETP.GEU.AND P5, PT, R20, RZ, PT ;  /* 0x000000ff1400722a */ /* 0x000fe40003fae000 */
[C---:B------:R-:W-:Y:S01]  /*0f10*/  DSETP.GT.AND P4, PT, R22.reuse, RZ, PT ;  /* 0x000000ff1600722a */ /* 0x040fe20003f84000 */
[----:B------:R-:W0:Y:S01]  /*0f20*/  LDC.64 R20, c[0x0][0x388] ;  /* 0x0000e200ff147b82 */ /* 0x000e220000000a00 */
[----:B------:R-:W-:Y:S01]  /*0f30*/  DSETP.GEU.AND P1, PT, R22, RZ, PT ;  /* 0x000000ff1600722a */ /* 0x000fe20003f2e000 */
[----:B------:R-:W-:Y:S01]  /*0f40*/  SEL R3, RZ, 0x1, !P0 ;  /* 0x00000001ff037807 */ /* 0x000fe20004000000 */
[C---:B---3--:R-:W-:Y:S01]  /*0f50*/  DSETP.GT.AND P2, PT, R4.reuse, RZ, PT ;  /* 0x000000ff0400722a */ /* 0x048fe20003f44000 */
[----:B------:R-:W-:Y:S01]  /*0f60*/  CS2R R22, SRZ ;  /* 0x0000000000167805 */ /* 0x000fe2000001ff00 */
[----:B------:R-:W-:-:S04]  /*0f70*/  DSETP.GEU.AND P3, PT, R4, RZ, PT ;  /* 0x000000ff0400722a */ /* 0x000fc80003f6e000 */
[----:B------:R-:W-:Y:S01]  /*0f80*/  @!P0 IMAD.MOV R18, RZ, RZ, -0x1 ;  /* 0xffffffffff128424 */ /* 0x000fe200078e02ff */
[----:B------:R-:W-:Y:S01]  /*0f90*/  DSETP.GT.AND P0, PT, R6, RZ, PT ;  /* 0x000000ff0600722a */ /* 0x000fe20003f04000 */
[----:B------:R-:W-:Y:S01]  /*0fa0*/  @P5 IMAD.MOV R18, RZ, RZ, R3 ;  /* 0x000000ffff125224 */ /* 0x000fe200078e0203 */
[----:B------:R-:W-:Y:S01]  /*0fb0*/  SEL R3, RZ, 0x1, !P4 ;  /* 0x00000001ff037807 */ /* 0x000fe20006000000 */
[----:B------:R-:W-:Y:S01]  /*0fc0*/  @!P4 IMAD.MOV R19, RZ, RZ, -0x1 ;  /* 0xffffffffff13c424 */ /* 0x000fe200078e02ff */
[----:B----4-:R-:W-:Y:S01]  /*0fd0*/  DSETP.GT.AND P4, PT, R12, RZ, PT ;  /* 0x000000ff0c00722a */ /* 0x010fe20003f84000 */
[----:B------:R1:W-:Y:S01]  /*0fe0*/  I2F.F64 R4, R18 ;  /* 0x0000001200047312 */ /* 0x0003e20000201c00 */
[----:B------:R-:W-:Y:S01]  /*0ff0*/  DSETP.GEU.AND P5, PT, R6, RZ, PT ;  /* 0x000000ff0600722a */ /* 0x000fe20003fae000 */
[----:B------:R-:W-:Y:S01]  /*1000*/  @P1 IMAD.MOV R19, RZ, RZ, R3 ;  /* 0x000000ffff131224 */ /* 0x000fe200078e0203 */
[----:B------:R-:W-:Y:S01]  /*1010*/  SEL R3, RZ, 0x1, !P2 ;  /* 0x00000001ff037807 */ /* 0x000fe20005000000 */
[----:B------:R-:W-:Y:S01]  /*1020*/  @!P2 IMAD.MOV R16, RZ, RZ, -0x1 ;  /* 0xffffffffff10a424 */ /* 0x000fe200078e02ff */
[----:B------:R-:W-:-:S02]  /*1030*/  DSETP.GEU.AND P2, PT, R12, RZ, PT ;  /* 0x000000ff0c00722a */ /* 0x000fc40003f4e000 */
[C---:B------:R-:W-:Y:S01]  /*1040*/  DSETP.GT.AND P1, PT, R14.reuse, RZ, PT ;  /* 0x000000ff0e00722a */ /* 0x040fe20003f24000 */
[----:B------:R-:W-:Y:S01]  /*1050*/  @P3 IADD3 R16, PT, PT, R3, RZ, RZ ;  /* 0x000000ff03103210 */ /* 0x000fe20007ffe0ff */
[----:B------:R-:W-:Y:S01]  /*1060*/  DSETP.GEU.AND P3, PT, R14, RZ, PT ;  /* 0x000000ff0e00722a */ /* 0x000fe20003f6e000 */
[----:B------:R-:W-:Y:S01]  /*1070*/  @!P0 IMAD.MOV R17, RZ, RZ, -0x1 ;  /* 0xffffffffff118424 */ /* 0x000fe200078e02ff */
[----:B------:R-:W-:Y:S01]  /*1080*/  SEL R3, RZ, 0x1, !P0 ;  /* 0x00000001ff037807 */ /* 0x000fe20004000000 */
[C---:B-----5:R-:W-:Y:S01]  /*1090*/  DSETP.GT.AND P0, PT, R8.reuse, RZ, PT ;  /* 0x000000ff0800722a */ /* 0x060fe20003f04000 */
[----:B------:R-:W-:Y:S01]  /*10a0*/  @!P4 IMAD.MOV R22, RZ, RZ, -0x1 ;  /* 0xffffffffff16c424 */ /* 0x000fe200078e02ff */
[----:B-1----:R-:W-:Y:S01]  /*10b0*/  SEL R18, RZ, 0x1, !P4 ;  /* 0x00000001ff127807 */ /* 0x002fe20006000000 */
[----:B------:R-:W-:Y:S01]  /*10c0*/  DSETP.GEU.AND P4, PT, R8, RZ, PT ;  /* 0x000000ff0800722a */ /* 0x000fe20003f8e000 */
[----:B------:R-:W-:Y:S01]  /*10d0*/  @P5 IMAD.MOV R17, RZ, RZ, R3 ;  /* 0x000000ffff115224 */ /* 0x000fe200078e0203 */
[----:B------:R-:W-:Y:S01]  /*10e0*/  SEL R3, RZ, 0x1, !P1 ;  /* 0x00000001ff037807 */ /* 0x000fe20004800000 */
[----:B------:R1:W-:Y:S01]  /*10f0*/  I2F.F64 R12, R16 ;  /* 0x00000010000c7312 */ /* 0x0003e20000201c00 */
[----:B------:R-:W-:Y:S01]  /*1100*/  @P2 IMAD.MOV R22, RZ, RZ, R18 ;  /* 0x000000ffff162224 */ /* 0x000fe200078e0212 */
[C---:B------:R-:W-:Y:S01]  /*1110*/  DSETP.GT.AND P2, PT, R10.reuse, RZ, PT ;  /* 0x000000ff0a00722a */ /* 0x040fe20003f44000 */
[----:B------:R-:W-:Y:S01]  /*1120*/  @!P1 IMAD.MOV R23, RZ, RZ, -0x1 ;  /* 0xffffffffff179424 */ /* 0x000fe200078e02ff */
[----:B------:R-:W-:Y:S01]  /*1130*/  DSETP.GEU.AND P1, PT, R10, RZ, PT ;  /* 0x000000ff0a00722a */ /* 0x000fe20003f2e000 */
[----:B------:R-:W-:Y:S01]  /*1140*/  @P3 IADD3 R23, PT, PT, R3, RZ, RZ ;  /* 0x000000ff03173210 */ /* 0x000fe20007ffe0ff */
[----:B------:R-:W-:Y:S01]  /*1150*/  IMAD.MOV.U32 R18, RZ, RZ, RZ ;  /* 0x000000ffff127224 */ /* 0x000fe200078e00ff */
[----:B------:R-:W-:Y:S01]  /*1160*/  SEL R3, RZ, 0x1, !P0 ;  /* 0x00000001ff037807 */ /* 0x000fe20004000000 */
[----:B-1----:R-:W-:Y:S01]  /*1170*/  IMAD.MOV.U32 R16, RZ, RZ, RZ ;  /* 0x000000ffff107224 */ /* 0x002fe200078e00ff */
[----:B------:R-:W1:Y:S01]  /*1180*/  I2F.F64 R6, R19 ;  /* 0x0000001300067312 */ /* 0x000e620000201c00 */
[----:B------:R-:W-:-:S02]  /*1190*/  @!P0 IMAD.MOV R16, RZ, RZ, -0x1 ;  /* 0xffffffffff108424 */ /* 0x000fc400078e02ff */
[----:B------:R-:W-:Y:S01]  /*11a0*/  @P4 IMAD.MOV R16, RZ, RZ, R3 ;  /* 0x000000ffff104224 */ /* 0x000fe200078e0203 */
[----:B------:R-:W-:Y:S01]  /*11b0*/  SEL R3, RZ, 0x1, !P2 ;  /* 0x00000001ff037807 */ /* 0x000fe20005000000 */
[----:B0-----:R-:W-:-:S03]  /*11c0*/  IMAD.WIDE.U32 R20, R0, 0x8, R20 ;  /* 0x0000000800147825 */ /* 0x001fc600078e0014 */
[----:B------:R-:W0:Y:S01]  /*11d0*/  I2F.F64 R14, R17 ;  /* 0x00000011000e7312 */ /* 0x000e220000201c00 */
[----:B------:R-:W-:Y:S02]  /*11e0*/  @!P2 IMAD.MOV R18, RZ, RZ, -0x1 ;  /* 0xffffffffff12a424 */ /* 0x000fe400078e02ff */
[----:B------:R-:W-:Y:S02]  /*11f0*/  @P1 IMAD.MOV R18, RZ, RZ, R3 ;  /* 0x000000ffff121224 */ /* 0x000fe400078e0203 */
[----:B------:R-:W-:-:S03]  /*1200*/  IMAD.WIDE.U32 R20, R2, 0x10, R20 ;  /* 0x0000001002147825 */ /* 0x000fc600078e0014 */
[----:B------:R-:W-:Y:S02]  /*1210*/  I2F.F64 R8, R22 ;  /* 0x0000001600087312 */ /* 0x000fe40000201c00 */
[----:B-1----:R-:W-:Y:S04]  /*1220*/  STG.E.128 desc[UR4][R20.64], R4 ;  /* 0x0000000414007986 */ /* 0x002fe8000c101d04 */
[----:B0-----:R-:W-:Y:S02]  /*1230*/  STG.E.128 desc[UR4][R20.64+0x800], R12 ;  /* 0x0008000c14007986 */ /* 0x001fe4000c101d04 */
[----:B------:R-:W0:Y:S08]  /*1240*/  I2F.F64 R10, R23 ;  /* 0x00000017000a7312 */ /* 0x000e300000201c00 */
[----:B------:R-:W-:Y:S01]  /*1250*/  I2F.F64 R16, R16 ;  /* 0x0000001000107312 */ /* 0x000fe20000201c00 */
[----:B0-----:R-:W-:Y:S07]  /*1260*/  STG.E.128 desc[UR4][R20.64+0x1000], R8 ;  /* 0x0010000814007986 */ /* 0x001fee000c101d04 */
[----:B------:R-:W0:Y:S02]  /*1270*/  I2F.F64 R18, R18 ;  /* 0x0000001200127312 */ /* 0x000e240000201c00 */
[----:B0-----:R-:W-:Y:S01]  /*1280*/  STG.E.128 desc[UR4][R20.64+0x1800], R16 ;  /* 0x0018001014007986 */ /* 0x001fe2000c101d04 */
[----:B------:R-:W-:Y:S05]  /*1290*/  EXIT ;  /* 0x000000000000794d */ /* 0x000fea0003800000 */
.L_x_7559:
        /* <DEDUP_REMOVED lines=14> */
.L_x_23684:


//--------------------- .text._ZN2at6native29vectorized_elementwise_kernelILi4EZZZNS0_16sign_kernel_cudaERNS_18TensorIteratorBaseEENKUlvE_clEvENKUlvE4_clEvEUldE_St5arrayIPcLm2EEEEviT0_T1_ --------------------------
	.section	.text._ZN2at6native29vectorized_elementwise_kernelILi4EZZZNS0_16sign_kernel_cudaERNS_18TensorIteratorBaseEENKUlvE_clEvENKUlvE4_clEvEUldE_St5arrayIPcLm2EEEEviT0_T1_,"ax",@progbits
	.align	128
        .global         _ZN2at6native29vectorized_elementwise_kernelILi4EZZZNS0_16sign_kernel_cudaERNS_18TensorIteratorBaseEENKUlvE_clEvENKUlvE4_clEvEUldE_St5arrayIPcLm2EEEEviT0_T1_
        .type           _ZN2at6native29vectorized_elementwise_kernelILi4EZZZNS0_16sign_kernel_cudaERNS_18TensorIteratorBaseEENKUlvE_clEvENKUlvE4_clEvEUldE_St5arrayIPcLm2EEEEviT0_T1_,@function
        .size           _ZN2at6native29vectorized_elementwise_kernelILi4EZZZNS0_16sign_kernel_cudaERNS_18TensorIteratorBaseEENKUlvE_clEvENKUlvE4_clEvEUldE_St5arrayIPcLm2EEEEviT0_T1_,(.L_x_23685 - _ZN2at6native29vectorized_elementwise_kernelILi4EZZZNS0_16sign_kernel_cudaERNS_18TensorIteratorBaseEENKUlvE_clEvENKUlvE4_clEvEUldE_St5arrayIPcLm2EEEEviT0_T1_)
        .other          _ZN2at6native29vectorized_elementwise_kernelILi4EZZZNS0_16sign_kernel_cudaERNS_18TensorIteratorBaseEENKUlvE_clEvENKUlvE4_clEvEUldE_St5arrayIPcLm2EEEEviT0_T1_,@"STO_CUDA_ENTRY STV_DEFAULT"
_ZN2at6native29vectorized_elementwise_kernelILi4EZZZNS0_16sign_kernel_cudaERNS_18TensorIteratorBaseEENKUlvE_clEvENKUlvE4_clEvEUldE_St5arrayIPcLm2EEEEviT0_T1_:
.text._ZN2at6native29vectorized_elementwise_kernelILi4EZZZNS0_16sign_kernel_cudaERNS_18TensorIteratorBaseEENKUlvE_clEvENKUlvE4_clEvEUldE_St5arrayIPcLm2EEEEviT0_T1_:
        /* <DEDUP_REMOVED lines=191> */
.L_x_7563:
[----:B------:R-:W-:-:S13]  /*0bf0*/  ISETP.GE.U32.AND P0, PT, R31, R30, PT ;  /* 0x0000001e1f00720c */ /* 0x000fda0003f06070 */
[----:B------:R-:W-:Y:S05]  /*0c00*/  @P0 BRA `(.L_x_7565) ;  /* 0x0000000000300947 */ /* 0x000fea0003800000 */
[----:B0-----:R-:W0:Y:S01]  /*0c10*/  LDC.64 R6, c[0x0][0x388] ;  /* 0x0000e200ff067b82 */ /* 0x001e220000000a00 */
[----:B------:R-:W-:Y:S01]  /*0c20*/  IADD3 R9, PT, PT, R0, R31, RZ ;  /* 0x0000001f00097210 */ /* 0x000fe20007ffe0ff */
[----:B------:R-:W-:-:S04]  /*0c30*/  VIADD R31, R31, 0x80 ;  /* 0x000000801f1f7836 */ /* 0x000fc80000000000 */
[----:B0-----:R-:W-:-:S05]  /*0c40*/  IMAD.WIDE.U32 R6, R9, 0x8, R6 ;  /* 0x0000000809067825 */ /* 0x001fca00078e0006 */
[----:B------:R1:W-:Y:S02]  /*0c50*/  STG.E.64 desc[UR4][R6.64], R4 ;  /* 0x0000000406007986 */ /* 0x0003e4000c101b04 */
.L_x_7564:
[----:B------:R-:W-:-:S13]  /*0c60*/  ISETP.GE.U32.AND P0, PT, R31, R30, PT ;  /* 0x0000001e1f00720c */ /* 0x000fda0003f06070 */
[----:B------:R-:W-:Y:S05]  /*0c70*/  @P0 BRA `(.L_x_7566) ;  /* 0x0000000000340947 */ /* 0x000fea0003800000 */
[----:B-1----:R-:W1:Y:S01]  /*0c80*/  LDC.64 R4, c[0x0][0x388] ;  /* 0x0000e200ff047b82 */ /* 0x002e620000000a00 */
[----:B------:R-:W-:Y:S02]  /*0c90*/  IMAD.IADD R7, R0, 0x1, R31 ;  /* 0x0000000100077824 */ /* 0x000fe400078e021f */
[----:B------:R-:W-:Y:S02]  /*0ca0*/  VIADD R31, R31, 0x80 ;  /* 0x000000801f1f7836 */ /* 0x000fe40000000000 */
[----:B-1----:R-:W-:-:S05]  /*0cb0*/  IMAD.WIDE.U32 R4, R7, 0x8, R4 ;  /* 0x0000000807047825 */ /* 0x002fca00078e0004 */
[----:B------:R1:W-:Y:S02]  /*0cc0*/  STG.E.64 desc[UR4][R4.64], R2 ;  /* 0x0000000204007986 */ /* 0x0003e4000c101b04 */
.L_x_7565:
        /* <DEDUP_REMOVED lines=8> */
.L_x_7566:
[----:B------:R-:W-:Y:S05]  /*0d50*/  BSYNC.RELIABLE B1 ;  /* 0x0000000000017941 */ /* 0x000fea0003800100 */
.L_x_7562:
[----:B------:R-:W-:-:S13]  /*0d60*/  ISETP.GE.U32.AND P0, PT, R31, R30, PT ;  /* 0x0000001e1f00720c */ /* 0x000fda0003f06070 */
[----:B---3--:R-:W3:Y:S01]  /*0d70*/  @!P0 LDC.64 R2, c[0x0][0x388] ;  /* 0x0000e200ff028b82 */ /* 0x008ee20000000a00 */
[----:B-1----:R-:W-:Y:S01]  /*0d80*/  @!P0 IADD3 R5, PT, PT, R0, R31, RZ ;  /* 0x0000001f00058210 */ /* 0x002fe20007ffe0ff */
[----:B------:R-:W-:-:S04]  /*0d90*/  @!P0 VIADD R31, R31, 0x80 ;  /* 0x000000801f1f8836 */ /* 0x000fc80000000000 */
[----:B---3--:R-:W-:-:S05]  /*0da0*/  @!P0 IMAD.WIDE.U32 R2, R5, 0x8, R2 ;  /* 0x0000000805028825 */ /* 0x008fca00078e0002 */
[----:B--2---:R3:W-:Y:S02]  /*0db0*/  @!P0 STG.E.64 desc[UR4][R2.64], R12 ;  /* 0x0000000c02008986 */ /* 0x0047e4000c101b04 */
.L_x_7567:
[----:B------:R-:W-:Y:S05]  /*0dc0*/  BSYNC.RECONVERGENT B0 ;  /* 0x0000000000007941 */ /* 0x000fea0003800200 */
.L_x_7561:
        /* <DEDUP_REMOVED lines=8> */
.L_x_7560:
[----:B------:R-:W0:Y:S01]  /*0e50*/  S2R R2, SR_TID.X ;  /* 0x0000000000027919 */ /* 0x000e220000002100 */
[----:B------:R-:W1:Y:S02]  /*0e60*/  LDC.64 R4, c[0x0][0x390] ;  /* 0x0000e400ff047b82 */ /* 0x000e640000000a00 */
[----:B-1----:R-:W-:-:S04]  /*0e70*/  IMAD.WIDE.U32 R4, R0, 0x8, R4 ;  /* 0x0000000800047825 */ /* 0x002fc800078e0004 */
[----:B0-----:R-:W-:-:S05]  /*0e80*/  IMAD.WIDE.U32 R4, R2, 0x20, R4 ;  /* 0x0000002002047825 */ /* 0x001fca00078e0004 */
[----:B------:R-:W2:Y:S04]  /*0e90*/  LDG.E.ENL2.256 R20, R16, desc[UR4][R4.64] ;  /* 0xfe0000040410797e */ /* 0x000ea80008121914 */
[----:B------:R-:W3:Y:S01]  /*0ea0*/  LDG.E.ENL2.256 R8, R12, desc[UR4][R4.64+0x1000] ;  /* 0xfe008004040c797e */ /* 0x000ee20008121908 */
[----:B------:R-:W-:Y:S01]  /*0eb0*/  IMAD.MOV.U32 R6, RZ, RZ, RZ ;  /* 0x000000ffff067224 */ /* 0x000fe200078e00ff */
[C---:B--2---:R-:W-:Y:S02]  /*0ec0*/  DSETP.GT.AND P0, PT, R16.reuse, RZ, PT ;  /* 0x000000ff1000722a */ /* 0x044fe40003f04000 */
[----:B------:R-:W-:Y:S02]  /*0ed0*/  DSETP.GEU.AND P3, PT, R16, RZ, PT ;  /* 0x000000ff1000722a */ /* 0x000fe40003f6e000 */
[C---:B------:R-:W-:Y:S01]  /*0ee0*/  DSETP.GT.AND P5, PT, R18.reuse, RZ, PT ;  /* 0x000000ff1200722a */ /* 0x040fe20003fa4000 */
[----:B------:R-:W-:Y:S01]  /*0ef0*/  CS2R R16, SRZ ;  /* 0x0000000000107805 */ /* 0x000fe2000001ff00 */
[----:B------:R-:W-:Y:S01]  /*0f00*/  DSETP.GEU.AND P1, PT, R18, RZ, PT ;  /* 0x000000ff1200722a */ /* 0x000fe20003f2e000 */
[----:B------:R-:W-:Y:S01]  /*0f10*/  SEL R3, RZ, 0x1, !P0 ;  /* 0x00000001ff037807 */ /* 0x000fe20004000000 */
[C---:B------:R-:W-:Y:S01]  /*0f20*/  DSETP.GT.AND P2, PT, R20.reuse, RZ, PT ;  /* 0x000000ff1400722a */ /* 0x040fe20003f44000 */
[----:B------:R-:W-:Y:S01]  /*0f30*/  CS2R R18, SRZ ;  /* 0x0000000000127805 */ /* 0x000fe2000001ff00 */
[----:B------:R-:W-:Y:S01]  /*0f40*/  DSETP.GEU.AND P4, PT, R20, RZ, PT ;  /* 0x000000ff1400722a */ /* 0x000fe20003f8e000 */
[----:B------:R-:W0:Y:S03]  /*0f50*/  LDC.64 R20, c[0x0][0x388] ;  /* 0x0000e200ff147b82 */ /* 0x000e260000000a00 */
[----:B------:R-:W-:Y:S01]  /*0f60*/  @!P0 IMAD.MOV R16, RZ, RZ, -0x1 ;  /* 0xffffffffff108424 */ /* 0x000fe200078e02ff */
[C---:B------:R-:W-:Y:S01]  /*0f70*/  DSETP.GEU.AND P0, PT, R22.reuse, RZ, PT ;  /* 0x000000ff1600722a */ /* 0x040fe20003f0e000 */
[----:B------:R-:W-:Y:S01]  /*0f80*/  @P3 IMAD.MOV R16, RZ, RZ, R3 ;  /* 0x000000ffff103224 */ /* 0x000fe200078e0203 */
[----:B------:R-:W-:Y:S01]  /*0f90*/  DSETP.GT.AND P3, PT, R22, RZ, PT ;  /* 0x000000ff1600722a */ /* 0x000fe20003f64000 */
[----:B------:R-:W-:Y:S01]  /*0fa0*/  SEL R3, RZ, 0x1, !P5 ;  /* 0x00000001ff037807 */ /* 0x000fe20006800000 */
[----:B------:R-:W-:Y:S01]  /*0fb0*/  IMAD.MOV.U32 R22, RZ, RZ, RZ ;  /* 0x000000ffff167224 */ /* 0x000fe200078e00ff */
[----:B------:R-:W-:Y:S01]  /*0fc0*/  @!P5 IADD3 R6, PT, PT, RZ, -0x1, RZ ;  /* 0xffffffffff06d810 */ /* 0x000fe20007ffe0ff */
[----:B---3--:R-:W-:Y:S01]  /*0fd0*/  DSETP.GEU.AND P5, PT, R8, RZ, PT ;  /* 0x000000ff0800722a */ /* 0x008fe20003fae000 */
[----:B------:R-:W-:Y:S01]  /*0fe0*/  @!P2 IMAD.MOV R17, RZ, RZ, -0x1 ;  /* 0xffffffffff11a424 */ /* 0x000fe200078e02ff */
[----:B------:R1:W-:Y:S01]  /*0ff0*/  I2F.F64 R4, R16 ;  /* 0x0000001000047312 */ /* 0x0003e20000201c00 */
[----:B------:R-:W-:Y:S01]  /*1000*/  @P1 IMAD.MOV R6, RZ, RZ, R3 ;  /* 0x000000ffff061224 */ /* 0x000fe200078e0203 */
[----:B------:R-:W-:Y:S01]  /*1010*/  SEL R3, RZ, 0x1, !P2 ;  /* 0x00000001ff037807 */ /* 0x000fe20005000000 */
[----:B------:R-:W-:-:S02]  /*1020*/  DSETP.GT.AND P1, PT, R12, RZ, PT ;  /* 0x000000ff0c00722a */ /* 0x000fc40003f24000 */
[----:B------:R-:W-:Y:S02]  /*1030*/  DSETP.GEU.AND P2, PT, R14, RZ, PT ;  /* 0x000000ff0e00722a */ /* 0x000fe40003f4e000 */
[----:B------:R-:W-:Y:S01]  /*1040*/  @P4 IMAD.MOV R17, RZ, RZ, R3 ;  /* 0x000000ffff114224 */ /* 0x000fe200078e0203 */
[----:B------:R-:W-:Y:S01]  /*1050*/  DSETP.GEU.AND P4, PT, R12, RZ, PT ;  /* 0x000000ff0c00722a */ /* 0x000fe20003f8e000 */
[----:B------:R-:W-:Y:S01]  /*1060*/  @!P3 IMAD.MOV R18, RZ, RZ, -0x1 ;  /* 0xffffffffff12b424 */ /* 0x000fe200078e02ff */
[----:B------:R-:W-:Y:S01]  /*1070*/  SEL R3, RZ, 0x1, !P3 ;  /* 0x00000001ff037807 */ /* 0x000fe20005800000 */
[----:B------:R-:W-:Y:S01]  /*1080*/  DSETP.GT.AND P3, PT, R14, RZ, PT ;  /* 0x000000ff0e00722a */ /* 0x000fe20003f64000 */
[----:B-1----:R-:W-:Y:S01]  /*1090*/  IMAD.MOV.U32 R16, RZ, RZ, RZ ;  /* 0x000000ffff107224 */ /* 0x002fe200078e00ff */
[----:B------:R-:W-:Y:S01]  /*10a0*/  I2F.F64 R12, R17 ;  /* 0x00000011000c7312 */ /* 0x000fe20000201c00 */
[----:B0-----:R-:W-:-:S03]  /*10b0*/  IMAD.WIDE.U32 R20, R0, 0x8, R20 ;  /* 0x0000000800147825 */ /* 0x001fc600078e0014 */
[----:B------:R-:W-:Y:S01]  /*10c0*/  @!P1 IADD3 R19, PT, PT, RZ, -0x1, RZ ;  /* 0xffffffffff139810 */ /* 0x000fe20007ffe0ff */
[----:B------:R-:W-:Y:S01]  /*10d0*/  @P0 IMAD.MOV R18, RZ, RZ, R3 ;  /* 0x000000ffff120224 */ /* 0x000fe200078e0203 */
[----:B------:R-:W-:Y:S01]  /*10e0*/  SEL R3, RZ, 0x1, !P1 ;  /* 0x00000001ff037807 */ /* 0x000fe20004800000 */
[----:B------:R-:W-:Y:S01]  /*10f0*/  DSETP.GT.AND P0, PT, R8, RZ, PT ;  /* 0x000000ff0800722a */ /* 0x000fe20003f04000 */
[----:B------:R-:W-:Y:S01]  /*1100*/  I2F.F64 R6, R6 ;  /* 0x0000000600067312 */ /* 0x000fe20000201c00 */
[----:B------:R-:W-:Y:S01]  /*1110*/  DSETP.GT.AND P1, PT, R10, RZ, PT ;  /* 0x000000ff0a00722a */ /* 0x000fe20003f24000 */
[----:B------:R-:W-:-:S04]  /*1120*/  IMAD.WIDE.U32 R20, R2, 0x20, R20 ;  /* 0x0000002002147825 */ /* 0x000fc800078e0014 */
[----:B------:R-:W-:Y:S01]  /*1130*/  @P4 IMAD.MOV R19, RZ, RZ, R3 ;  /* 0x000000ffff134224 */ /* 0x000fe200078e0203 */
[----:B------:R-:W-:Y:S01]  /*1140*/  SEL R3, RZ, 0x1, !P3 ;  /* 0x00000001ff037807 */ /* 0x000fe20005800000 */
[----:B------:R-:W-:Y:S01]  /*1150*/  @!P3 IMAD.MOV R22, RZ, RZ, -0x1 ;  /* 0xffffffffff16b424 */ /* 0x000fe200078e02ff */
[----:B------:R-:W-:Y:S01]  /*1160*/  DSETP.GEU.AND P3, PT, R10, RZ, PT ;  /* 0x000000ff0a00722a */ /* 0x000fe20003f6e000 */
[----:B------:R0:W1:Y:S02]  /*1170*/  I2F.F64 R14, R18 ;  /* 0x00000012000e7312 */ /* 0x0000640000201c00 */
[----:B------:R-:W-:Y:S01]  /*1180*/  @P2 IMAD.MOV R22, RZ, RZ, R3 ;  /* 0x000000ffff162224 */ /* 0x000fe200078e0203 */
[----:B------:R-:W-:Y:S02]  /*1190*/  SEL R3, RZ, 0x1, !P0 ;  /* 0x00000001ff037807 */ /* 0x000fe40004000000 */
[----:B------:R-:W-:-:S03]  /*11a0*/  @!P0 IADD3 R16, PT, PT, RZ, -0x1, RZ ;  /* 0xffffffffff108810 */ /* 0x000fc60007ffe0ff */
[----:B------:R-:W-:Y:S01]  /*11b0*/  @P5 IMAD.MOV R16, RZ, RZ, R3 ;  /* 0x000000ffff105224 */ /* 0x000fe200078e0203 */
[----:B------:R-:W-:Y:S01]  /*11c0*/  SEL R3, RZ, 0x1, !P1 ;  /* 0x00000001ff037807 */ /* 0x000fe20004800000 */
[----:B0-----:R-:W-:Y:S01]  /*11d0*/  IMAD.MOV.U32 R18, RZ, RZ, RZ ;  /* 0x000000ffff127224 */ /* 0x001fe200078e00ff */
[----:B------:R-:W-:Y:S01]  /*11e0*/  I2F.F64 R8, R19 ;  /* 0x0000001300087312 */ /* 0x000fe20000201c00 */
[----:B------:R-:W-:Y:S02]  /*11f0*/  @!P1 IMAD.MOV R18, RZ, RZ, -0x1 ;  /* 0xffffffffff129424 */ /* 0x000fe400078e02ff */
[----:B------:R-:W-:Y:S01]  /*1200*/  @P3 IMAD.MOV R18, RZ, RZ, R3 ;  /* 0x000000ffff123224 */ /* 0x000fe200078e0203 */
[----:B-1----:R-:W-:Y:S04]  /*1210*/  STG.E.ENL2.256 desc[UR4][R20.64], R4, R12 ;  /* 0xf8000004140c797f */ /* 0x002fe8000f121804 */
[----:B------:R-:W-:Y:S08]  /*1220*/  I2F.F64 R10, R22 ;  /* 0x00000016000a7312 */ /* 0x000ff00000201c00 */
[----:B------:R-:W-:Y:S08]  /*1230*/  I2F.F64 R16, R16 ;  /* 0x0000001000107312 */ /* 0x000ff00000201c00 */
[----:B------:R-:W0:Y:S02]  /*1240*/  I2F.F64 R18, R18 ;  /* 0x0000001200127312 */ /* 0x000e240000201c00 */
[----:B0-----:R-:W-:Y:S01]  /*1250*/  STG.E.ENL2.256 desc[UR4][R20.64+0x1000], R8, R16 ;  /* 0xf80080081410797f */ /* 0x001fe2000f121804 */
[----:B------:R-:W-:Y:S05]  /*1260*/  EXIT ;  /* 0x000000000000794d */ /* 0x000fea0003800000 */
.L_x_7568:
        /* <DEDUP_REMOVED lines=9> */
.L_x_23685:


//--------------------- .text._ZN2at6native29vectorized_elementwise_kernelILi8EZZZNS0_16sign_kernel_cudaERNS_18TensorIteratorBaseEENKUlvE_clEvENKUlvE4_clEvEUldE_St5arrayIPcLm2EEEEviT0_T1_ --------------------------
	.section	.text._ZN2at6native29vectorized_elementwise_kernelILi8EZZZNS0_16sign_kernel_cudaERNS_18TensorIteratorBaseEENKUlvE_clEvENKUlvE4_clEvEUldE_St5arrayIPcLm2EEEEviT0_T1_,"ax",@progbits
	.align	128
        .global         _ZN2at6native29vectorized_elementwise_kernelILi8EZZZNS0_16sign_kernel_cudaERNS_18TensorIteratorBaseEENKUlvE_clEvENKUlvE4_clEvEUldE_St5arrayIPcLm2EEEEviT0_T1_
        .type           _ZN2at6native29vectorized_elementwise_kernelILi8EZZZNS0_16sign_kernel_cudaERNS_18TensorIteratorBaseEENKUlvE_clEvENKUlvE4_clEvEUldE_St5arrayIPcLm2EEEEviT0_T1_,@function
        .size           _ZN2at6native29vectorized_elementwise_kernelILi8EZZZNS0_16sign_kernel_cudaERNS_18TensorIteratorBaseEENKUlvE_clEvENKUlvE4_clEvEUldE_St5arrayIPcLm2EEEEviT0_T1_,(.L_x_23686 - _ZN2at6native29vectorized_elementwise_kernelILi8EZZZNS0_16sign_kernel_cudaERNS_18TensorIteratorBaseEENKUlvE_clEvENKUlvE4_clEvEUldE_St5arrayIPcLm2EEEEviT0_T1_)
        .other          _ZN2at6native29vectorized_elementwise_kernelILi8EZZZNS0_16sign_kernel_cudaERNS_18TensorIteratorBaseEENKUlvE_clEvENKUlvE4_clEvEUldE_St5arrayIPcLm2EEEEviT0_T1_,@"STO_CUDA_ENTRY STV_DEFAULT"
_ZN2at6native29vectorized_elementwise_kernelILi8EZZZNS0_16sign_kernel_cudaERNS_18TensorIteratorBaseEENKUlvE_clEvENKUlvE4_clEvEUldE_St5arrayIPcLm2EEEEviT0_T1_:
.text._ZN2at6native29vectorized_elementwise_kernelILi8EZZZNS0_16sign_kernel_cudaERNS_18TensorIteratorBaseEENKUlvE_clEvENKUlvE4_clEvEUldE_St5arrayIPcLm2EEEEviT0_T1_:
        /* <DEDUP_REMOVED lines=191> */
.L_x_7572:
[----:B------:R-:W-:-:S13]  /*0bf0*/  ISETP.GE.U32.AND P0, PT, R31, R30, PT ;  /* 0x0000001e1f00720c */ /* 0x000fda0003f06070 */
[----:B------:R-:W-:Y:S05]  /*0c00*/  @P0 BRA `(.L_x_7574) ;  /* 0x0000000000300947 */ /* 0x000fea0003800000 */
[----:B0-----:R-:W0:Y:S01]  /*0c10*/  LDC.64 R6, c[0x0][0x388] ;  /* 0x0000e200ff067b82 */ /* 0x001e220000000a00 */
[----:B------:R-:W-:Y:S01]  /*0c20*/  IADD3 R9, PT, PT, R0, R31, RZ ;  /* 0x0000001f00097210 */ /* 0x000fe20007ffe0ff */
[----:B------:R-:W-:-:S04]  /*0c30*/  VIADD R31, R31, 0x80 ;  /* 0x000000801f1f7836 */ /* 0x000fc80000000000 */
[----:B0-----:R-:W-:-:S05]  /*0c40*/  IMAD.WIDE.U32 R6, R9, 0x8, R6 ;  /* 0x0000000809067825 */ /* 0x001fca00078e0006 */
[----:B------:R1:W-:Y:S02]  /*0c50*/  STG.E.64 desc[UR4][R6.64], R4 ;  /* 0x0000000406007986 */ /* 0x0003e4000c101b04 */
.L_x_7573:
[----:B------:R-:W-:-:S13]  /*0c60*/  ISETP.GE.U32.AND P0, PT, R31, R30, PT ;  /* 0x0000001e1f00720c */ /* 0x000fda0003f06070 */
[----:B------:R-:W-:Y:S05]  /*0c70*/  @P0 BRA `(.L_x_7575) ;  /* 0x0000000000340947 */ /* 0x000fea0003800000 */
[----:B-1----:R-:W1:Y:S01]  /*0c80*/  LDC.64 R4, c[0x0][0x388] ;  /* 0x0000e200ff047b82 */ /* 0x002e620000000a00 */
[----:B------:R-:W-:Y:S02]  /*0c90*/  IMAD.IADD R7, R0, 0x1, R31 ;  /* 0x0000000100077824 */ /* 0x000fe400078e021f */
[----:B------:R-:W-:Y:S02]  /*0ca0*/  VIADD R31, R31, 0x80 ;  /* 0x000000801f1f7836 */ /* 0x000fe40000000000 */
[----:B-1----:R-:W-:-:S05]  /*0cb0*/  IMAD.WIDE.U32 R4, R7, 0x8, R4 ;  /* 0x0000000807047825 */ /* 0x002fca00078e0004 */
[----:B------:R1:W-:Y:S02]  /*0cc0*/  STG.E.64 desc[UR4][R4.64], R2 ;  /* 0x0000000204007986 */ /* 0x0003e4000c101b04 */
.L_x_7574:
        /* <DEDUP_REMOVED lines=8> */
.L_x_7575:
[----:B------:R-:W-:Y:S05]  /*0d50*/  BSYNC.RELIABLE B1 ;  /* 0x0000000000017941 */ /* 0x000fea0003800100 */
.L_x_7571:
[----:B------:R-:W-:-:S13]  /*0d60*/  ISETP.GE.U32.AND P0, PT, R31, R30, PT ;  /* 0x0000001e1f00720c */ /* 0x000fda0003f06070 */
[----:B---3--:R-:W3:Y:S01]  /*0d70*/  @!P0 LDC.64 R2, c[0x0][0x388] ;  /* 0x0000e200ff028b82 */ /* 0x008ee20000000a00 */
[----:B-1----:R-:W-:Y:S01]  /*0d80*/  @!P0 IADD3 R5, PT, PT, R0, R31, RZ ;  /* 0x0000001f00058210 */ /* 0x002fe20007ffe0ff */
[----:B------:R-:W-:-:S04]  /*0d90*/  @!P0 VIADD R31, R31, 0x80 ;  /* 0x000000801f1f8836 */ /* 0x000fc80000000000 */
[----:B---3--:R-:W-:-:S05]  /*0da0*/  @!P0 IMAD.WIDE.U32 R2, R5, 0x8, R2 ;  /* 0x0000000805028825 */ /* 0x008fca00078e0002 */
[----:B--2---:R3:W-:Y:S02]  /*0db0*/  @!P0 STG.E.64 desc[UR4][R2.64], R12 ;  /* 0x0000000c02008986 */ /* 0x0047e4000c101b04 */
.L_x_7576:
[----:B------:R-:W-:Y:S05]  /*0dc0*/  BSYNC.RECONVERGENT B0 ;  /* 0x0000000000007941 */ /* 0x000fea0003800200 */
.L_x_7570:
        /* <DEDUP_REMOVED lines=8> */
.L_x_7569:
        /* <DEDUP_REMOVED lines=66> */
.L_x_7577:
        /* <DEDUP_REMOVED lines=9> */
.L_x_23686:


//--------------------- .text._ZN2at6native18elementwise_kernelILi128ELi4EZNS0_15gpu_kernel_implIZZZNS0_16sign_kernel_cudaERNS_18TensorIteratorBaseEENKUlvE_clEvENKUlvE3_clEvEUlsE_EEvS4_RKT_EUliE_EEviT1_ --------------------------
	.section	.text._ZN2at6native18elementwise_kernelILi128ELi4EZNS0_15gpu_kernel_implIZZZNS0_16sign_kernel_cudaERNS_18TensorIteratorBaseEENKUlvE_clEvENKUlvE3_clEvEUlsE_EEvS4_RKT_EUliE_EEviT1_,"ax",@progbits
	.align	128
        .global         _ZN2at6native18elementwise_kernelILi128ELi4EZNS0_15gpu_kernel_implIZZZNS0_16sign_kernel_cudaERNS_18TensorIteratorBaseEENKUlvE_clEvENKUlvE3_clEvEUlsE_EEvS4_RKT_EUliE_EEviT1_
        .type           _ZN2at6native18elementwise_kernelILi128ELi4EZNS0_15gpu_kernel_implIZZZNS0_16sign_kernel_cudaERNS_18TensorIteratorBaseEENKUlvE_clEvENKUlvE3_clEvEUlsE_EEvS4_RKT_EUliE_EEviT1_,@function
        .size           _ZN2at6native18elementwise_kernelILi128ELi4EZNS0_15gpu_kernel_implIZZZNS0_16sign_kernel_cudaERNS_18TensorIteratorBaseEENKUlvE_clEvENKUlvE3_clEvEUlsE_EEvS4_RKT_EUliE_EEviT1_,(.L_x_23687 - _ZN2at6native18elementwise_kernelILi128ELi4EZNS0_15gpu_kernel_implIZZZNS0_16sign_kernel_cudaERNS_18TensorIteratorBaseEENKUlvE_clEvENKUlvE3_clEvEUlsE_EEvS4_RKT_EUliE_EEviT1_)
        .other          _ZN2at6native18elementwise_kernelILi128ELi4EZNS0_15gpu_kernel_implIZZZNS0_16sign_kernel_cudaERNS_18TensorIteratorBaseEENKUlvE_clEvENKUlvE3_clEvEUlsE_EEvS4_RKT_EUliE_EEviT1_,@"STO_CUDA_ENTRY STV_DEFAULT"
_ZN2at6native18elementwise_kernelILi128ELi4EZNS0_15gpu_kernel_implIZZZNS0_16sign_kernel_cudaERNS_18TensorIteratorBaseEENKUlvE_clEvENKUlvE3_clEvEUlsE_EEvS4_RKT_EUliE_EEviT1_:
.text._ZN2at6native18elementwise_kernelILi128ELi4EZNS0_15gpu_kernel_implIZZZNS0_16sign_kernel_cudaERNS_18TensorIteratorBaseEENKUlvE_clEvENKUlvE3_clEvEUlsE_EEvS4_RKT_EUliE_EEviT1_:
        /* <DEDUP_REMOVED lines=319> */
.L_x_7580:
        /* <DEDUP_REMOVED lines=16> */
.L_x_7584:
[----:B------:R0:W5:Y:S01]  /*14f0*/  LDG.E.U8 R0, desc[UR36][R2.64] ;  /* 0x0000002402007981 */ /* 0x000162000c1e1100 */
[----:B------:R-:W-:Y:S05]  /*1500*/  BRA `(.L_x_7586) ;  /* 0x0000000c004c7947 */ /* 0x000fea0003800000 */
.L_x_7583:
        /* <DEDUP_REMOVED lines=8> */
.L_x_7588:
[----:B------:R0:W5:Y:S01]  /*1590*/  LDG.E.U16 R0, desc[UR36][R2.64] ;  /* 0x0000002402007981 */ /* 0x000162000c1e1500 */
[----:B------:R-:W-:Y:S05]  /*15a0*/  BRA `(.L_x_7586) ;  /* 0x0000000c00247947 */ /* 0x000fea0003800000 */
.L_x_7587:
[----:B------:R0:W5:Y:S01]  /*15b0*/  LDG.E.U16 R0, desc[UR36][R2.64] ;  /* 0x0000002402007981 */ /* 0x000162000c1e1500 */
[----:B------:R-:W-:Y:S05]  /*15c0*/  BRA `(.L_x_7586) ;  /* 0x0000000c001c7947 */ /* 0x000fea0003800000 */
.L_x_7582:
        /* <DEDUP_REMOVED lines=9> */
.L_x_7590:
[----:B------:R-:W2:Y:S02]  /*1660*/  LDG.E.U16 R4, desc[UR36][R2.64] ;  /* 0x0000002402047981 */ /* 0x000ea4000c1e1500 */
[----:B--2---:R-:W-:-:S06]  /*1670*/  HADD2.F32 R4, -RZ, R4.H0_H0 ;  /* 0x20000004ff047230 */ /* 0x004fcc0000004100 */
[----:B------:R-:W0:Y:S02]  /*1680*/  F2I.FTZ.TRUNC.NTZ R4, R4 ;  /* 0x0000000400047305 */ /* 0x000e24000021f100 */
[----:B0-----:R-:W-:Y:S01]  /*1690*/  PRMT R0, R4, 0x7610, R0 ;  /* 0x0000761004007816 */ /* 0x001fe20000000000 */
[----:B------:R-:W-:Y:S06]  /*16a0*/  BRA `(.L_x_7586) ;  /* 0x0000000800e47947 */ /* 0x000fec0003800000 */
.L_x_7589:
        /* <DEDUP_REMOVED lines=9> */
.L_x_7592:
[----:B------:R-:W2:Y:S02]  /*1740*/  LDG.E.U16 R2, desc[UR36][R2.64] ;  /* 0x0000002402027981 */ /* 0x000ea4000c1e1500 */
[----:B--2---:R-:W-:-:S06]  /*1750*/  HADD2.F32 R4, -RZ, R2.H0_H0 ;  /* 0x20000002ff047230 */ /* 0x004fcc0000004100 */
[----:B------:R-:W0:Y:S02]  /*1760*/  F2I.FTZ.TRUNC.NTZ R4, R4 ;  /* 0x0000000400047305 */ /* 0x000e24000021f100 */
[----:B0-----:R-:W-:Y:S01]  /*1770*/  PRMT R0, R4, 0x7610, R0 ;  /* 0x0000761004007816 */ /* 0x001fe20000000000 */
[----:B------:R-:W-:Y:S06]  /*1780*/  BRA `(.L_x_7586) ;  /* 0x0000000800ac7947 */ /* 0x000fec0003800000 */
.L_x_7591:
[----:B------:R-:W2:Y:S02]  /*1790*/  LDG.E.64 R2, desc[UR36][R2.64] ;  /* 0x0000002402027981 */ /* 0x000ea4000c1e1b00 */
[----:B--2---:R0:W1:Y:S01]  /*17a0*/  F2I.F64.TRUNC R0, R2 ;  /* 0x0000000200007311 */ /* 0x004062000030d100 */
[----:B------:R-:W-:Y:S05]  /*17b0*/  BRA `(.L_x_7586) ;  /* 0x0000000800a07947 */ /* 0x000fea0003800000 */
.L_x_7581:
        /* <DEDUP_REMOVED lines=12> */
.L_x_7595:
[----:B------:R-:W2:Y:S02]  /*1880*/  LDG.E.64 R2, desc[UR36][R2.64] ;  /* 0x0000002402027981 */ /* 0x000ea4000c1e1b00 */
[----:B--2---:R3:W4:Y:S01]  /*1890*/  F2I.F64.TRUNC R0, R2 ;  /* 0x0000000200007311 */ /* 0x004722000030d100 */
[----:B------:R-:W-:Y:S05]  /*18a0*/  BRA `(.L_x_7586) ;  /* 0x0000000800647947 */ /* 0x000fea0003800000 */
.L_x_7594:
        /* <DEDUP_REMOVED lines=27> */
.L_x_7597:
        /* <DEDUP_REMOVED lines=14> */
.L_x_7596:
[----:B------:R-:W2:Y:S02]  /*1b40*/  LDG.E.U16 R4, desc[UR36][R2.64] ;  /* 0x0000002402047981 */ /* 0x000ea4000c1e1500 */
[----:B--2---:R-:W-:-:S06]  /*1b50*/  IMAD.U32 R4, R4, 0x10000, RZ ;  /* 0x0001000004047824 */ /* 0x004fcc00078e00ff */
[----:B------:R-:W0:Y:S02]  /*1b60*/  F2I.FTZ.TRUNC.NTZ R4, R4 ;  /* 0x0000000400047305 */ /* 0x000e24000021f100 */
[----:B0-----:R-:W-:Y:S01]  /*1b70*/  PRMT R0, R4, 0x7610, R0 ;  /* 0x0000761004007816 */ /* 0x001fe20000000000 */
[----:B------:R-:W-:Y:S06]  /*1b80*/  BRA `(.L_x_7586) ;  /* 0x0000000400ac7947 */ /* 0x000fec0003800000 */
.L_x_7593:
        /* <DEDUP_REMOVED lines=10> */
.L_x_7600:
        /* <DEDUP_REMOVED lines=21> */
.L_x_7604:
[----:B------:R-:W-:Y:S05]  /*1d80*/  BSYNC.RECONVERGENT B1 ;  /* 0x0000000000017941 */ /* 0x000fea0003800200 */
.L_x_7603:
[----:B------:R-:W-:Y:S02]  /*1d90*/  SHF.L.U32 R0, R0, 0x14, RZ ;  /* 0x0000001400007819 */ /* 0x000fe400000006ff */
[----:B------:R-:W-:-:S04]  /*1da0*/  LEA R2, R2, 0x3b800000, 0x17 ;  /* 0x3b80000002027811 */ /* 0x000fc800078eb8ff */
[----:B------:R-:W-:-:S07]  /*1db0*/  LOP3.LUT R4, R2, R0, R7, 0xfe, !PT ;  /* 0x0000000002047212 */ /* 0x000fce00078efe07 */
.L_x_7602:
[----:B------:R-:W-:Y:S05]  /*1dc0*/  BSYNC.RECONVERGENT B0 ;  /* 0x0000000000007941 */ /* 0x000fea0003800200 */
.L_x_7601:
[----:B------:R-:W0:Y:S02]  /*1dd0*/  F2I.FTZ.TRUNC.NTZ R4, R4 ;  /* 0x0000000400047305 */ /* 0x000e24000021f100 */
[----:B0-----:R-:W-:Y:S01]  /*1de0*/  PRMT R0, R4, 0x7610, R0 ;  /* 0x0000761004007816 */ /* 0x001fe20000000000 */
[----:B------:R-:W-:Y:S06]  /*1df0*/  BRA `(.L_x_7586) ;  /* 0x0000000400107947 */ /* 0x000fec0003800000 */
.L_x_7599:
        /* <DEDUP_REMOVED lines=21> */
.L_x_7608:
[----:B------:R-:W-:Y:S05]  /*1f50*/  BSYNC.RECONVERGENT B1 ;  /* 0x0000000000017941 */ /* 0x000fea0003800200 */
.L_x_7607:
[----:B------:R-:W-:Y:S01]  /*1f60*/  IMAD.SHL.U32 R0, R0, 0x200000, RZ ;  /* 0x0020000000007824 */ /* 0x000fe200078e00ff */
[----:B------:R-:W-:-:S04]  /*1f70*/  LEA R2, R2, 0x37800000, 0x17 ;  /* 0x3780000002027811 */ /* 0x000fc800078eb8ff */
[----:B------:R-:W-:-:S07]  /*1f80*/  LOP3.LUT R4, R2, R0, R7, 0xfe, !PT ;  /* 0x0000000002047212 */ /* 0x000fce00078efe07 */
.L_x_7606:
[----:B------:R-:W-:Y:S05]  /*1f90*/  BSYNC.RECONVERGENT B0 ;  /* 0x0000000000007941 */ /* 0x000fea0003800200 */
.L_x_7605:
[----:B------:R-:W0:Y:S02]  /*1fa0*/  F2I.FTZ.TRUNC.NTZ R4, R4 ;  /* 0x0000000400047305 */ /* 0x000e24000021f100 */
[----:B0-----:R-:W-:Y:S01]  /*1fb0*/  PRMT R0, R4, 0x7610, R0 ;  /* 0x0000761004007816 */ /* 0x001fe20000000000 */
[----:B------:R-:W-:Y:S06]  /*1fc0*/  BRA `(.L_x_7586) ;  /* 0x00000000009c7947 */ /* 0x000fec0003800000 */
.L_x_7598:
[----:B------:R-:W-:-:S09]  /*1fd0*/  UISETP.NE.AND UP0, UPT, UR4, 0x1c, UPT ;  /* 0x0000001c0400788c */ /* 0x000fd2000bf05270 */
[----:B------:R-:W-:Y:S05]  /*1fe0*/  BRA.U !UP0, `(.L_x_7609) ;  /* 0x0000000108907547 */ /* 0x000fea000b800000 */
[----:B------:R-:W-:-:S09]  /*1ff0*/  UISETP.NE.AND UP0, UPT, UR4, 0x1d, UPT ;  /* 0x0000001d0400788c */ /* 0x000fd2000bf05270 */
[----:B------:R-:W-:Y:S05]  /*2000*/  BRA.U !UP0, `(.L_x_7610) ;  /* 0x0000000108807547 */ /* 0x000fea000b800000 */
[----:B------:R-:W-:-:S09]  /*2010*/  UISETP.NE.AND UP0, UPT, UR4, 0x2c, UPT ;  /* 0x0000002c0400788c */ /* 0x000fd2000bf05270 */
[----:B------:R-:W-:Y:S05]  /*2020*/  BRA.U !UP0, `(.L_x_7611) ;  /* 0x0000000108487547 */ /* 0x000fea000b800000 */
.L_x_7585:
        /* <DEDUP_REMOVED lines=8> */
[----:B0-----:R-:W-:Y:S02]  /*20b0*/  IMAD.U32 R4, RZ, RZ, UR4 ;  /* 0x00000004ff047e24 */ /* 0x001fe4000f8e00ff */
[----:B------:R-:W-:Y:S01]  /*20c0*/  IMAD.U32 R5, RZ, RZ, UR5 ;  /* 0x00000005ff057e24 */ /* 0x000fe2000f8e00ff */
[----:B-1----:R-:W-:Y:S01]  /*20d0*/  MOV R6, UR6 ;  /* 0x0000000600067c02 */ /* 0x002fe20008000f00 */
[----:B------:R-:W-:-:S02]  /*20e0*/  IMAD.U32 R7, RZ, RZ, UR7 ;  /* 0x00000007ff077e24 */ /* 0x000fc4000f8e00ff */
[----:B---3--:R-:W-:Y:S02]  /*20f0*/  IMAD.U32 R10, RZ, RZ, UR8 ;  /* 0x00000008ff0a7e24 */ /* 0x008fe4000f8e00ff */
[----:B------:R-:W-:-:S07]  /*2100*/  IMAD.U32 R11, RZ, RZ, UR9 ;  /* 0x00000009ff0b7e24 */ /* 0x000fce000f8e00ff */
[----:B------:R-:W-:-:S07]  /*2110*/  LEPC R20, `(.L_x_7612) ;  /* 0x000000001014794e */ /* 0x000fce0000000000 */
[----:B--2---:R-:W-:Y:S05]  /*2120*/  CALL.ABS.NOINC R2 ;  /* 0x0000000002007343 */ /* 0x004fea0003c00000 */
.L_x_7612:
[----:B------:R-:W-:Y:S01]  /*2130*/  PRMT R0, RZ, 0x7610, R0 ;  /* 0x00007610ff007816 */ /* 0x000fe20000000000 */
[----:B------:R-:W-:Y:S06]  /*2140*/  BRA `(.L_x_7586) ;  /* 0x00000000003c7947 */ /* 0x000fec0003800000 */
.L_x_7611:
        /* <DEDUP_REMOVED lines=8> */
.L_x_7614:
[----:B------:R-:W-:Y:S05]  /*21d0*/  BSYNC.RECONVERGENT B0 ;  /* 0x0000000000007941 */ /* 0x000fea0003800200 */
.L_x_7613:
[----:B------:R-:W0:Y:S02]  /*21e0*/  F2I.FTZ.TRUNC.NTZ R4, R4 ;  /* 0x0000000400047305 */ /* 0x000e24000021f100 */
[----:B0-----:R-:W-:Y:S01]  /*21f0*/  PRMT R0, R4, 0x7610, R0 ;  /* 0x0000761004007816 */ /* 0x001fe20000000000 */
[----:B------:R-:W-:Y:S06]  /*2200*/  BRA `(.L_x_7586) ;  /* 0x00000000000c7947 */ /* 0x000fec0003800000 */
.L_x_7610:
[----:B------:R2:W5:Y:S01]  /*2210*/  LDG.E.U16 R0, desc[UR36][R2.64] ;  /* 0x0000002402007981 */ /* 0x000562000c1e1500 */
[----:B------:R-:W-:Y:S05]  /*2220*/  BRA `(.L_x_7586) ;  /* 0x0000000000047947 */ /* 0x000fea0003800000 */
.L_x_7609:
[----:B------:R1:W5:Y:S02]  /*2230*/  LDG.E.U16 R0, desc[UR36][R2.64] ;  /* 0x0000002402007981 */ /* 0x000364000c1e1500 */
.L_x_7586:
[----:B------:R-:W0:Y:S01]  /*2240*/  LDCU.64 UR6, c[0x0][0x580] ;  /* 0x0000b000ff0677ac */ /* 0x000e220008000a00 */
[----:B-1--45:R-:W-:Y:S01]  /*2250*/  PRMT R0, R0, 0x9910, RZ ;  /* 0x0000991000007816 */ /* 0x032fe200000000ff */
[----:B------:R-:W-:-:S03]  /*2260*/  UPRMT UR4, UR42, 0x9910, URZ ;  /* 0x000099102a047896 */ /* 0x000fc600080000ff */
[----:B------:R-:W-:Y:S02]  /*2270*/  ISETP.NE.AND P0, PT, R0, RZ, PT ;  /* 0x000000ff0000720c */ /* 0x000fe40003f05270 */
[----:B------:R-:W-:Y:S01]  /*2280*/  SHF.R.S32.HI R0, RZ, 0xf, R0 ;  /* 0x0000000fff007819 */ /* 0x000fe20000011400 */
[----:B------:R-:W-:Y:S01]  /*2290*/  UISETP.GT.AND UP0, UPT, UR4, 0x9, UPT ;  /* 0x000000090400788c */ /* 0x000fe2000bf04270 */
[----:B------:R-:W-:-:S04]  /*22a0*/  SEL R5, RZ, 0x1, !P0 ;  /* 0x00000001ff057807 */ /* 0x000fc80004000000 */
[----:B------:R-:W-:Y:S02]  /*22b0*/  LOP3.LUT R9, R0, R5, RZ, 0xfc, !PT ;  /* 0x0000000500097212 */ /* 0x000fe400078efcff */
[----:B0-23--:R-:W-:-:S05]  /*22c0*/  IADD3 R2, P1, PT, R16, UR6, RZ ;  /* 0x0000000610027c10 */ /* 0x00dfca000ff3e0ff */
        /* <DEDUP_REMOVED lines=12> */
.L_x_7618:
[----:B------:R3:W-:Y:S01]  /*2390*/  STG.E.U8 desc[UR36][R2.64], R9 ;  /* 0x0000000902007986 */ /* 0x0007e2000c101124 */
[----:B------:R-:W-:Y:S05]  /*23a0*/  BRA `(.L_x_7620) ;  /* 0x0000000c00507947 */ /* 0x000fea0003800000 */
.L_x_7617:
[----:B------:R-:W-:-:S09]  /*23b0*/  UISETP.NE.AND UP0, UPT, UR4, 0x2, UPT ;  /* 0x000000020400788c */ /* 0x000fd2000bf05270 */
[----:B------:R-:W-:Y:S05]  /*23c0*/  BRA.U !UP0, `(.L_x_7621) ;  /* 0x00000001082c7547 */ /* 0x000fea000b800000 */
[----:B------:R-:W-:-:S09]  /*23d0*/  UISETP.NE.AND UP0, UPT, UR4, 0x3, UPT ;  /* 0x000000030400788c */ /* 0x000fd2000bf05270 */
[----:B------:R-:W-:Y:S05]  /*23e0*/  BRA.U !UP0, `(.L_x_7622) ;  /* 0x0000000108187547 */ /* 0x000fea000b800000 */
[----:B------:R-:W-:-:S09]  /*23f0*/  UISETP.NE.AND UP0, UPT, UR4, 0x4, UPT ;  /* 0x000000040400788c */ /* 0x000fd2000bf05270 */
[----:B------:R-:W-:Y:S05]  /*2400*/  BRA.U UP0, `(.L_x_7619) ;  /* 0x00000009009c7547 */ /* 0x000fea000b800000 */
[----:B------:R-:W-:-:S04]  /*2410*/  PRMT R4, R9, 0x9910, RZ ;  /* 0x0000991009047816 */ /* 0x000fc800000000ff */
[----:B------:R-:W-:-:S05]  /*2420*/  SHF.R.S32.HI R5, RZ, 0x1f, R4 ;  /* 0x0000001fff057819 */ /* 0x000fca0000011404 */
[----:B------:R0:W-:Y:S01]  /*2430*/  STG.E.64 desc[UR36][R2.64], R4 ;  /* 0x0000000402007986 */ /* 0x0001e2000c101b24 */
[----:B------:R-:W-:Y:S05]  /*2440*/  BRA `(.L_x_7620) ;  /* 0x0000000c00287947 */ /* 0x000fea0003800000 */
.L_x_7622:
[----:B------:R-:W-:-:S05]  /*2450*/  PRMT R5, R9, 0x9910, RZ ;  /* 0x0000991009057816 */ /* 0x000fca00000000ff */
[----:B------:R1:W-:Y:S01]  /*2460*/  STG.E desc[UR36][R2.64], R5 ;  /* 0x0000000502007986 */ /* 0x0003e2000c101924 */
[----:B------:R-:W-:Y:S05]  /*2470*/  BRA `(.L_x_7620) ;  /* 0x0000000c001c7947 */ /* 0x000fea0003800000 */
.L_x_7621:
[----:B------:R2:W-:Y:S01]  /*2480*/  STG.E.U16 desc[UR36][R2.64], R9 ;  /* 0x0000000902007986 */ /* 0x0005e2000c101524 */
[----:B------:R-:W-:Y:S05]  /*2490*/  BRA `(.L_x_7620) ;  /* 0x0000000c00147947 */ /* 0x000fea0003800000 */
.L_x_7616:
[----:B------:R-:W-:-:S09]  /*24a0*/  UISETP.GT.AND UP0, UPT, UR4, 0x6, UPT ;  /* 0x000000060400788c */ /* 0x000fd2000bf04270 */
[----:B------:R-:W-:Y:S05]  /*24b0*/  BRA.U UP0, `(.L_x_7623) ;  /* 0x00000001002c7547 */ /* 0x000fea000b800000 */
[----:B------:R-:W-:-:S09]  /*24c0*/  UISETP.NE.AND UP0, UPT, UR4, 0x5, UPT ;  /* 0x000000050400788c */ /* 0x000fd2000bf05270 */
[----:B------:R-:W-:Y:S05]  /*24d0*/  BRA.U !UP0, `(.L_x_7624) ;  /* 0x0000000108147547 */ /* 0x000fea000b800000 */
[----:B------:R-:W-:-:S09]  /*24e0*/  UISETP.NE.AND UP0, UPT, UR4, 0x6, UPT ;  /* 0x000000060400788c */ /* 0x000fd2000bf05270 */
[----:B------:R-:W-:Y:S05]  /*24f0*/  BRA.U UP0, `(.L_x_7619) ;  /* 0x0000000900607547 */ /* 0x000fea000b800000 */
[----:B------:R-:W0:Y:S02]  /*2500*/  I2F.S16 R5, R9 ;  /* 0x0000000900057306 */ /* 0x000e240000101400 */
[----:B0-----:R0:W-:Y:S01]  /*2510*/  STG.E desc[UR36][R2.64], R5 ;  /* 0x0000000502007986 */ /* 0x0011e2000c101924 */
[----:B------:R-:W-:Y:S05]  /*2520*/  BRA `(.L_x_7620) ;  /* 0x0000000800f07947 */ /* 0x000fea0003800000 */
.L_x_7624:
[----:B------:R-:W0:Y:S02]  /*2530*/  I2F.S16 R0, R9 ;  /* 0x0000000900007306 */ /* 0x000e240000101400 */
[----:B0-----:R-:W-:-:S05]  /*2540*/  F2FP.F16.F32.PACK_AB R0, RZ, R0 ;  /* 0x00000000ff00723e */ /* 0x001fca00000000ff */
[----:B------:R0:W-:Y:S01]  /*2550*/  STG.E.U16 desc[UR36][R2.64], R0 ;  /* 0x0000000002007986 */ /* 0x0001e2000c101524 */
[----:B------:R-:W-:Y:S05]  /*2560*/  BRA `(.L_x_7620) ;  /* 0x0000000800e07947 */ /* 0x000fea0003800000 */
.L_x_7623:
[----:B------:R-:W-:-:S09]  /*2570*/  UISETP.NE.AND UP0, UPT, UR4, 0x7, UPT ;  /* 0x000000070400788c */ /* 0x000fd2000bf05270 */
[----:B------:R-:W-:Y:S05]  /*2580*/  BRA.U !UP0, `(.L_x_7625) ;  /* 0x0000000108347547 */ /* 0x000fea000b800000 */
[----:B------:R-:W-:-:S09]  /*2590*/  UISETP.NE.AND UP0, UPT, UR4, 0x8, UPT ;  /* 0x000000080400788c */ /* 0x000fd2000bf05270 */
[----:B------:R-:W-:Y:S05]  /*25a0*/  BRA.U !UP0, `(.L_x_7626) ;  /* 0x0000000108187547 */ /* 0x000fea000b800000 */
[----:B------:R-:W-:-:S09]  /*25b0*/  UISETP.NE.AND UP0, UPT, UR4, 0x9, UPT ;  /* 0x000000090400788c */ /* 0x000fd2000bf05270 */
[----:B------:R-:W-:Y:S05]  /*25c0*/  BRA.U UP0, `(.L_x_7619) ;  /* 0x00000009002c7547 */ /* 0x000fea000b800000 */
[----:B------:R-:W0:Y:S01]  /*25d0*/  I2F.S16 R4, R9 ;  /* 0x0000000900047306 */ /* 0x000e220000101400 */
[----:B------:R-:W-:-:S05]  /*25e0*/  IMAD.MOV.U32 R5, RZ, RZ, RZ ;  /* 0x000000ffff057224 */ /* 0x000fca00078e00ff */
[----:B0-----:R0:W-:Y:S01]  /*25f0*/  STG.E.64 desc[UR36][R2.64], R4 ;  /* 0x0000000402007986 */ /* 0x0011e2000c101b24 */
[----:B------:R-:W-:Y:S05]  /*2600*/  BRA `(.L_x_7620) ;  /* 0x0000000800b87947 */ /* 0x000fea0003800000 */
.L_x_7626:
[----:B------:R-:W0:Y:S02]  /*2610*/  I2F.S16 R9, R9 ;  /* 0x0000000900097306 */ /* 0x000e240000101400 */
[----:B0-----:R-:W-:-:S04]  /*2620*/  F2FP.F16.F32.PACK_AB R5, RZ, R9 ;  /* 0x00000009ff05723e */ /* 0x001fc800000000ff */
[----:B------:R-:W-:-:S05]  /*2630*/  PRMT R5, R5, 0x5410, RZ ;  /* 0x0000541005057816 */ /* 0x000fca00000000ff */
[----:B------:R0:W-:Y:S01]  /*2640*/  STG.E desc[UR36][R2.64], R5 ;  /* 0x0000000502007986 */ /* 0x0001e2000c101924 */
[----:B------:R-:W-:Y:S05]  /*2650*/  BRA `(.L_x_7620) ;  /* 0x0000000800a47947 */ /* 0x000fea0003800000 */
.L_x_7625:
[----:B------:R-:W0:Y:S02]  /*2660*/  I2F.F64.S16 R4, R9 ;  /* 0x0000000900047312 */ /* 0x000e240000101c00 */
[----:B0-----:R0:W-:Y:S01]  /*2670*/  STG.E.64 desc[UR36][R2.64], R4 ;  /* 0x0000000402007986 */ /* 0x0011e2000c101b24 */
[----:B------:R-:W-:Y:S05]  /*2680*/  BRA `(.L_x_7620) ;  /* 0x0000000800987947 */ /* 0x000fea0003800000 */
.L_x_7615:
        /* <DEDUP_REMOVED lines=8> */
[----:B------:R-:W-:-:S04]  /*2710*/  PRMT R0, R9, 0x9910, RZ ;  /* 0x0000991009007816 */ /* 0x000fc800000000ff */
[----:B------:R-:W-:-:S04]  /*2720*/  ISETP.NE.AND P0, PT, R0, RZ, PT ;  /* 0x000000ff0000720c */ /* 0x000fc80003f05270 */
[----:B------:R-:W-:-:S05]  /*2730*/  SEL R5, RZ, 0x1, !P0 ;  /* 0x00000001ff057807 */ /* 0x000fca0004000000 */
[----:B------:R0:W-:Y:S01]  /*2740*/  STG.E.U8 desc[UR36][R2.64], R5 ;  /* 0x0000000502007986 */ /* 0x0001e2000c101124 */
[----:B------:R-:W-:Y:S05]  /*2750*/  BRA `(.L_x_7620) ;  /* 0x0000000800647947 */ /* 0x000fea0003800000 */
.L_x_7629:
[----:B------:R-:W0:Y:S01]  /*2760*/  I2F.F64.S16 R4, R9 ;  /* 0x0000000900047312 */ /* 0x000e220000101c00 */
[----:B------:R-:W-:-:S05]  /*2770*/  CS2R R6, SRZ ;  /* 0x0000000000067805 */ /* 0x000fca000001ff00 */
[----:B0-----:R0:W-:Y:S01]  /*2780*/  STG.E.128 desc[UR36][R2.64], R4 ;  /* 0x0000000402007986 */ /* 0x0011e2000c101d24 */
[----:B------:R-:W-:Y:S05]  /*2790*/  BRA `(.L_x_7620) ;  /* 0x0000000800547947 */ /* 0x000fea0003800000 */
.L_x_7628:
[----:B------:R-:W-:-:S09]  /*27a0*/  UISETP.NE.AND UP0, UPT, UR4, 0xf, UPT ;  /* 0x0000000f0400788c */ /* 0x000fd2000bf05270 */
[----:B------:R-:W-:Y:S05]  /*27b0*/  BRA.U !UP0, `(.L_x_7630) ;  /* 0x0000000108a07547 */ /* 0x000fea000b800000 */
[----:B------:R-:W-:-:S09]  /*27c0*/  UISETP.NE.AND UP0, UPT, UR4, 0x17, UPT ;  /* 0x000000170400788c */ /* 0x000fd2000bf05270 */
[----:B------:R-:W-:Y:S05]  /*27d0*/  BRA.U !UP0, `(.L_x_7631) ;  /* 0x00000001084c7547 */ /* 0x000fea000b800000 */
[----:B------:R-:W-:-:S09]  /*27e0*/  UISETP.NE.AND UP0, UPT, UR4, 0x18, UPT ;  /* 0x000000180400788c */ /* 0x000fd2000bf05270 */
[----:B------:R-:W-:Y:S05]  /*27f0*/  BRA.U UP0, `(.L_x_7619) ;  /* 0x0000000500a07547 */ /* 0x000fea000b800000 */
[----:B------:R-:W0:Y:S01]  /*2800*/  I2F.S16 R9, R9 ;  /* 0x0000000900097306 */ /* 0x000e220000101400 */
[----:B------:R-:W-:Y:S01]  /*2810*/  BSSY.RECONVERGENT B0, `(.L_x_7632) ;  /* 0x000000c000007945 */ /* 0x000fe20003800200 */
[----:B------:R-:W-:Y:S01]  /*2820*/  HFMA2 R0, -RZ, RZ, 0, 7.569789886474609375e-06 ;  /* 0x0000007fff007431 */ /* 0x000fe200000001ff */
        /* <DEDUP_REMOVED lines=10> */
.L_x_7633:
[----:B------:R-:W-:Y:S05]  /*28d0*/  BSYNC.RECONVERGENT B0 ;  /* 0x0000000000007941 */ /* 0x000fea0003800200 */
.L_x_7632:
[----:B------:R-:W-:-:S05]  /*28e0*/  LOP3.LUT R5, R0, 0x80, R5, 0xf8, !PT ;  /* 0x0000008000057812 */ /* 0x000fca00078ef805 */
[----:B------:R0:W-:Y:S01]  /*28f0*/  STG.E.U8 desc[UR36][R2.64], R5 ;  /* 0x0000000502007986 */ /* 0x0001e2000c101124 */
[----:B------:R-:W-:Y:S05]  /*2900*/  BRA `(.L_x_7620) ;  /* 0x0000000400f87947 */ /* 0x000fea0003800000 */
.L_x_7631:
[----:B------:R-:W0:Y:S01]  /*2910*/  I2F.S16 R9, R9 ;  /* 0x0000000900097306 */ /* 0x000e220000101400 */
        /* <DEDUP_REMOVED lines=14> */
.L_x_7635:
[----:B------:R-:W-:Y:S05]  /*2a00*/  BSYNC.RECONVERGENT B0 ;  /* 0x0000000000007941 */ /* 0x000fea0003800200 */
.L_x_7634:
[----:B------:R-:W-:-:S05]  /*2a10*/  LOP3.LUT R5, R0, 0x80, R5, 0xf8, !PT ;  /* 0x0000008000057812 */ /* 0x000fca00078ef805 */
[----:B------:R0:W-:Y:S01]  /*2a20*/  STG.E.U8 desc[UR36][R2.64], R5 ;  /* 0x0000000502007986 */ /* 0x0001e2000c101124 */
[----:B------:R-:W-:Y:S05]  /*2a30*/  BRA `(.L_x_7620) ;  /* 0x0000000400ac7947 */ /* 0x000fea0003800000 */
.L_x_7630:
[----:B------:R-:W0:Y:S02]  /*2a40*/  I2F.S16 R0, R9 ;  /* 0x0000000900007306 */ /* 0x000e240000101400 */
[----:B0-----:R-:W-:-:S05]  /*2a50*/  F2FP.BF16.F32.PACK_AB R0, RZ, R0 ;  /* 0x00000000ff00723e */ /* 0x001fca00000010ff */
[----:B------:R0:W-:Y:S01]  /*2a60*/  STG.E.U16 desc[UR36][R2.64], R0 ;  /* 0x0000000002007986 */ /* 0x0001e2000c101524 */
[----:B------:R-:W-:Y:S05]  /*2a70*/  BRA `(.L_x_7620) ;  /* 0x00000004009c7947 */ /* 0x000fea0003800000 */
.L_x_7627:
        /* <DEDUP_REMOVED lines=10> */
.L_x_7638:
[----:B------:R-:W0:Y:S01]  /*2b20*/  I2F.S16 R5, R9 ;  /* 0x0000000900057306 */ /* 0x000e220000101400 */
[----:B------:R-:W-:Y:S01]  /*2b30*/  BSSY.RECONVERGENT B0, `(.L_x_7639) ;  /* 0x0000014000007945 */ /* 0x000fe20003800200 */
[----:B------:R-:W-:Y:S01]  /*2b40*/  IMAD.MOV.U32 R0, RZ, RZ, 0x80 ;  /* 0x00000080ff007424 */ /* 0x000fe200078e00ff */
[----:B0-----:R-:W-:-:S04]  /*2b50*/  LOP3.LUT R4, R5, 0x7fffffff, RZ, 0xc0, !PT ;  /* 0x7fffffff05047812 */ /* 0x001fc800078ec0ff */
        /* <DEDUP_REMOVED lines=9> */
.L_x_7641:
[----:B------:R-:W-:-:S04]  /*2bf0*/  SHF.R.U32.HI R0, RZ, 0x14, R5 ;  /* 0x00000014ff007819 */ /* 0x000fc80000011605 */
[----:B------:R-:W-:-:S04]  /*2c00*/  LOP3.LUT R0, R0, 0x1, RZ, 0xc0, !PT ;  /* 0x0000000100007812 */ /* 0x000fc800078ec0ff */
[----:B------:R-:W-:-:S04]  /*2c10*/  IADD3 R0, PT, PT, R5, 0x487ffff, R0 ;  /* 0x0487ffff05007810 */ /* 0x000fc80007ffe000 */
[----:B------:R-:W-:-:S04]  /*2c20*/  SHF.R.U32.HI R0, RZ, 0x14, R0 ;  /* 0x00000014ff007819 */ /* 0x000fc80000011600 */
[----:B------:R-:W-:-:S07]  /*2c30*/  LOP3.LUT R4, R0, 0xff, RZ, 0xc0, !PT ;  /* 0x000000ff00047812 */ /* 0x000fce00078ec0ff */
.L_x_7642:
[----:B------:R-:W-:-:S04]  /*2c40*/  SHF.R.U32.HI R5, RZ, 0x18, R5 ;  /* 0x00000018ff057819 */ /* 0x000fc80000011605 */
[----:B------:R-:W-:-:S04]  /*2c50*/  LOP3.LUT R4, R4, 0x80, R5, 0xf8, !PT ;  /* 0x0000008004047812 */ /* 0x000fc800078ef805 */
[----:B------:R-:W-:-:S07]  /*2c60*/  PRMT R0, R4, 0x7610, R0 ;  /* 0x0000761004007816 */ /* 0x000fce0000000000 */
.L_x_7640:
[----:B------:R-:W-:Y:S05]  /*2c70*/  BSYNC.RECONVERGENT B0 ;  /* 0x0000000000007941 */ /* 0x000fea0003800200 */
.L_x_7639:
[----:B------:R0:W-:Y:S01]  /*2c80*/  STG.E.U8 desc[UR36][R2.64], R0 ;  /* 0x0000000002007986 */ /* 0x0001e2000c101124 */
[----:B------:R-:W-:Y:S05]  /*2c90*/  BRA `(.L_x_7620) ;  /* 0x0000000400147947 */ /* 0x000fea0003800000 */
.L_x_7637:
        /* <DEDUP_REMOVED lines=13> */
.L_x_7645:
[----:B------:R-:W-:-:S04]  /*2d70*/  SHF.R.U32.HI R0, RZ, 0x15, R5 ;  /* 0x00000015ff007819 */ /* 0x000fc80000011605 */
[----:B------:R-:W-:-:S04]  /*2d80*/  LOP3.LUT R0, R0, 0x1, RZ, 0xc0, !PT ;  /* 0x0000000100007812 */ /* 0x000fc800078ec0ff */
[----:B------:R-:W-:-:S04]  /*2d90*/  IADD3 R0, PT, PT, R5, 0x88fffff, R0 ;  /* 0x088fffff05007810 */ /* 0x000fc80007ffe000 */
[----:B------:R-:W-:-:S04]  /*2da0*/  SHF.R.U32.HI R0, RZ, 0x15, R0 ;  /* 0x00000015ff007819 */ /* 0x000fc80000011600 */
[----:B------:R-:W-:-:S07]  /*2db0*/  LOP3.LUT R4, R0, 0xff, RZ, 0xc0, !PT ;  /* 0x000000ff00047812 */ /* 0x000fce00078ec0ff */
.L_x_7646:
[----:B------:R-:W-:-:S04]  /*2dc0*/  SHF.R.U32.HI R5, RZ, 0x18, R5 ;  /* 0x00000018ff057819 */ /* 0x000fc80000011605 */
[----:B------:R-:W-:-:S04]  /*2dd0*/  LOP3.LUT R4, R4, 0x80, R5, 0xf8, !PT ;  /* 0x0000008004047812 */ /* 0x000fc800078ef805 */
[----:B------:R-:W-:-:S07]  /*2de0*/  PRMT R0, R4, 0x7610, R0 ;  /* 0x0000761004007816 */ /* 0x000fce0000000000 */
.L_x_7644:
[----:B------:R-:W-:Y:S05]  /*2df0*/  BSYNC.RECONVERGENT B0 ;  /* 0x0000000000007941 */ /* 0x000fea0003800200 */
.L_x_7643:
[----:B------:R0:W-:Y:S01]  /*2e00*/  STG.E.U8 desc[UR36][R2.64], R0 ;  /* 0x0000000002007986 */ /* 0x0001e2000c101124 */
[----:B------:R-:W-:Y:S05]  /*2e10*/  BRA `(.L_x_7620) ;  /* 0x0000000000b47947 */ /* 0x000fea0003800000 */
.L_x_7636:
[----:B------:R-:W-:-:S09]  /*2e20*/  UISETP.NE.AND UP0, UPT, UR4, 0x1c, UPT ;  /* 0x0000001c0400788c */ /* 0x000fd2000bf05270 */
[----:B------:R-:W-:Y:S05]  /*2e30*/  BRA.U !UP0, `(.L_x_7647) ;  /* 0x0000000108a47547 */ /* 0x000fea000b800000 */
[----:B------:R-:W-:-:S09]  /*2e40*/  UISETP.NE.AND UP0, UPT, UR4, 0x1d, UPT ;  /* 0x0000001d0400788c */ /* 0x000fd2000bf05270 */
[----:B------:R-:W-:Y:S05]  /*2e50*/  BRA.U !UP0, `(.L_x_7648) ;  /* 0x00000001088c7547 */ /* 0x000fea000b800000 */
[----:B------:R-:W-:-:S09]  /*2e60*/  UISETP.NE.AND UP0, UPT, UR4, 0x2c, UPT ;  /* 0x0000002c0400788c */ /* 0x000fd2000bf05270 */
[----:B------:R-:W-:Y:S05]  /*2e70*/  BRA.U !UP0, `(.L_x_7649) ;  /* 0x0000000108447547 */ /* 0x000fea000b800000 */
.L_x_7619:
        /* <DEDUP_REMOVED lines=8> */
[----:B0-----:R-:W-:Y:S01]  /*2f00*/  MOV R4, UR6 ;  /* 0x0000000600047c02 */ /* 0x001fe20008000f00 */
[----:B------:R-:W-:-:S02]  /*2f10*/  IMAD.U32 R5, RZ, RZ, UR7 ;  /* 0x00000007ff057e24 */ /* 0x000fc4000f8e00ff */
[----:B---3--:R-:W-:Y:S02]  /*2f20*/  IMAD.U32 R6, RZ, RZ, UR8 ;  /* 0x00000008ff067e24 */ /* 0x008fe4000f8e00ff */
[----:B------:R-:W-:Y:S01]  /*2f30*/  IMAD.U32 R7, RZ, RZ, UR9 ;  /* 0x00000009ff077e24 */ /* 0x000fe2000f8e00ff */
[----:B----4-:R-:W-:Y:S01]  /*2f40*/  MOV R10, UR4 ;  /* 0x00000004000a7c02 */ /* 0x010fe20008000f00 */
[----:B-1----:R-:W-:-:S07]  /*2f50*/  IMAD.U32 R11, RZ, RZ, UR5 ;  /* 0x00000005ff0b7e24 */ /* 0x002fce000f8e00ff */
[----:B------:R-:W-:-:S07]  /*2f60*/  LEPC R20, `(.L_x_7650) ;  /* 0x000000001014794e */ /* 0x000fce0000000000 */
[----:B--2---:R-:W-:Y:S05]  /*2f70*/  CALL.ABS.NOINC R2 ;  /* 0x0000000002007343 */ /* 0x004fea0003c00000 */
.L_x_7650:
[----:B------:R-:W-:Y:S05]  /*2f80*/  BRA `(.L_x_7620) ;  /* 0x0000000000587947 */ /* 0x000fea0003800000 */
.L_x_7649:
[----:B------:R-:W0:Y:S02]  /*2f90*/  I2F.S16 R6, R9 ;  /* 0x0000000900067306 */ /* 0x000e240000101400 */
        /* <DEDUP_REMOVED lines=15> */
.L_x_7648:
[----:B------:R-:W-:-:S04]  /*3090*/  PRMT R4, R9, 0x9910, RZ ;  /* 0x0000991009047816 */ /* 0x000fc800000000ff */
[----:B------:R-:W-:-:S05]  /*30a0*/  SHF.R.S32.HI R5, RZ, 0x1f, R4 ;  /* 0x0000001fff057819 */ /* 0x000fca0000011404 */
[----:B------:R0:W-:Y:S01]  /*30b0*/  STG.E.64 desc[UR36][R2.64], R4 ;  /* 0x0000000402007986 */ /* 0x0001e2000c101b24 */
[----:B------:R-:W-:Y:S05]  /*30c0*/  BRA `(.L_x_7620) ;  /* 0x0000000000087947 */ /* 0x000fea0003800000 */
.L_x_7647:
[----:B------:R-:W-:-:S05]  /*30d0*/  PRMT R5, R9, 0x9910, RZ ;  /* 0x0000991009057816 */ /* 0x000fca00000000ff */
[----:B------:R0:W-:Y:S02]  /*30e0*/  STG.E desc[UR36][R2.64], R5 ;  /* 0x0000000502007986 */ /* 0x0001e4000c101924 */
.L_x_7620:
[----:B------:R-:W-:-:S07]  /*30f0*/  VIADD R17, R17, 0x80 ;  /* 0x0000008011117836 */ /* 0x000fce0000000000 */
.L_x_7579:
[----:B------:R-:W-:Y:S05]  /*3100*/  BSYNC.RECONVERGENT B6 ;  /* 0x0000000000067941 */ /* 0x000fea0003800200 */
.L_x_7578:
        /* <DEDUP_REMOVED lines=307> */
.L_x_7653:
        /* <DEDUP_REMOVED lines=16> */
.L_x_7657:
[----:B------:R1:W5:Y:S01]  /*4540*/  LDG.E.U8 R0, desc[UR36][R2.64] ;  /* 0x0000002402007981 */ /* 0x000362000c1e1100 */
[----:B------:R-:W-:Y:S05]  /*4550*/  BRA `(.L_x_7659) ;  /* 0x0000000c004c7947 */ /* 0x000fea0003800000 */
.L_x_7656:
        /* <DEDUP_REMOVED lines=8> */
.L_x_7661:
[----:B------:R3:W5:Y:S01]  /*45e0*/  LDG.E.U16 R0, desc[UR36][R2.64] ;  /* 0x0000002402007981 */ /* 0x000762000c1e1500 */
[----:B------:R-:W-:Y:S05]  /*45f0*/  BRA `(.L_x_7659) ;  /* 0x0000000c00247947 */ /* 0x000fea0003800000 */
.L_x_7660:
[----:B------:R2:W5:Y:S01]  /*4600*/  LDG.E.U16 R0, desc[UR36][R2.64] ;  /* 0x0000002402007981 */ /* 0x000562000c1e1500 */
[----:B------:R-:W-:Y:S05]  /*4610*/  BRA `(.L_x_7659) ;  /* 0x0000000c001c7947 */ /* 0x000fea0003800000 */
.L_x_7655:
        /* <DEDUP_REMOVED lines=9> */
.L_x_7663:
[----:B------:R-:W2:Y:S02]  /*46b0*/  LDG.E.U16 R4, desc[UR36][R2.64] ;  /* 0x0000002402047981 */ /* 0x000ea4000c1e1500 */
[----:B--2---:R-:W-:-:S06]  /*46c0*/  HADD2.F32 R4, -RZ, R4.H0_H0 ;  /* 0x20000004ff047230 */ /* 0x004fcc0000004100 */
[----:B------:R-:W0:Y:S02]  /*46d0*/  F2I.FTZ.TRUNC.NTZ R4, R4 ;  /* 0x0000000400047305 */ /* 0x000e24000021f100 */
[----:B0-----:R-:W-:Y:S01]  /*46e0*/  PRMT R0, R4, 0x7610, R0 ;  /* 0x0000761004007816 */ /* 0x001fe20000000000 */
[----:B------:R-:W-:Y:S06]  /*46f0*/  BRA `(.L_x_7659) ;  /* 0x0000000800e47947 */ /* 0x000fec0003800000 */
.L_x_7662:
        /* <DEDUP_REMOVED lines=9> */
.L_x_7665:
[----:B------:R-:W2:Y:S02]  /*4790*/  LDG.E.U16 R2, desc[UR36][R2.64] ;  /* 0x0000002402027981 */ /* 0x000ea4000c1e1500 */
[----:B--2---:R-:W-:-:S06]  /*47a0*/  HADD2.F32 R4, -RZ, R2.H0_H0 ;  /* 0x20000002ff047230 */ /* 0x004fcc0000004100 */
[----:B------:R-:W0:Y:S02]  /*47b0*/  F2I.FTZ.TRUNC.NTZ R4, R4 ;  /* 0x0000000400047305 */ /* 0x000e24000021f100 */
[----:B0-----:R-:W-:Y:S01]  /*47c0*/  PRMT R0, R4, 0x7610, R0 ;  /* 0x0000761004007816 */ /* 0x001fe20000000000 */
[----:B------:R-:W-:Y:S06]  /*47d0*/  BRA `(.L_x_7659) ;  /* 0x0000000800ac7947 */ /* 0x000fec0003800000 */
.L_x_7664:
[----:B------:R-:W2:Y:S02]  /*47e0*/  LDG.E.64 R2, desc[UR36][R2.64] ;  /* 0x0000002402027981 */ /* 0x000ea4000c1e1b00 */
[----:B--2---:R0:W1:Y:S01]  /*47f0*/  F2I.F64.TRUNC R0, R2 ;  /* 0x0000000200007311 */ /* 0x004062000030d100 */
[----:B------:R-:W-:Y:S05]  /*4800*/  BRA `(.L_x_7659) ;  /* 0x0000000800a07947 */ /* 0x000fea0003800000 */
.L_x_7654:
        /* <DEDUP_REMOVED lines=12> */
.L_x_7668:
[----:B------:R-:W2:Y:S02]  /*48d0*/  LDG.E.64 R2, desc[UR36][R2.64] ;  /* 0x0000002402027981 */ /* 0x000ea4000c1e1b00 */
[----:B--2---:R0:W1:Y:S01]  /*48e0*/  F2I.F64.TRUNC R0, R2 ;  /* 0x0000000200007311 */ /* 0x004062000030d100 */
[----:B------:R-:W-:Y:S05]  /*48f0*/  BRA `(.L_x_7659) ;  /* 0x0000000800647947 */ /* 0x000fea0003800000 */
.L_x_7667:
        /* <DEDUP_REMOVED lines=27> */
.L_x_7670:
        /* <DEDUP_REMOVED lines=14> */
.L_x_7669:
[----:B------:R-:W2:Y:S02]  /*4b90*/  LDG.E.U16 R4, desc[UR36][R2.64] ;  /* 0x0000002402047981 */ /* 0x000ea4000c1e1500 */
[----:B--2---:R-:W-:-:S06]  /*4ba0*/  SHF.L.U32 R4, R4, 0x10, RZ ;  /* 0x0000001004047819 */ /* 0x004fcc00000006ff */
[----:B------:R-:W0:Y:S02]  /*4bb0*/  F2I.FTZ.TRUNC.NTZ R4, R4 ;  /* 0x0000000400047305 */ /* 0x000e24000021f100 */
[----:B0-----:R-:W-:Y:S01]  /*4bc0*/  PRMT R0, R4, 0x7610, R0 ;  /* 0x0000761004007816 */ /* 0x001fe20000000000 */
[----:B------:R-:W-:Y:S06]  /*4bd0*/  BRA `(.L_x_7659) ;  /* 0x0000000400ac7947 */ /* 0x000fec0003800000 */
.L_x_7666:
        /* <DEDUP_REMOVED lines=10> */
.L_x_7673:
        /* <DEDUP_REMOVED lines=21> */
.L_x_7677:
[----:B------:R-:W-:Y:S05]  /*4dd0*/  BSYNC.RECONVERGENT B1 ;  /* 0x0000000000017941 */ /* 0x000fea0003800200 */
.L_x_7676:
[----:B------:R-:W-:Y:S01]  /*4de0*/  IMAD.SHL.U32 R0, R0, 0x100000, RZ ;  /* 0x0010000000007824 */ /* 0x000fe200078e00ff */
[----:B------:R-:W-:-:S04]  /*4df0*/  LEA R2, R2, 0x3b800000, 0x17 ;  /* 0x3b80000002027811 */ /* 0x000fc800078eb8ff */
[----:B------:R-:W-:-:S07]  /*4e00*/  LOP3.LUT R4, R2, R0, R7, 0xfe, !PT ;  /* 0x0000000002047212 */ /* 0x000fce00078efe07 */
.L_x_7675:
[----:B------:R-:W-:Y:S05]  /*4e10*/  BSYNC.RECONVERGENT B0 ;  /* 0x0000000000007941 */ /* 0x000fea0003800200 */
.L_x_7674:
[----:B------:R-:W0:Y:S02]  /*4e20*/  F2I.FTZ.TRUNC.NTZ R4, R4 ;  /* 0x0000000400047305 */ /* 0x000e24000021f100 */
[----:B0-----:R-:W-:Y:S01]  /*4e30*/  PRMT R0, R4, 0x7610, R0 ;  /* 0x0000761004007816 */ /* 0x001fe20000000000 */
[----:B------:R-:W-:Y:S06]  /*4e40*/  BRA `(.L_x_7659) ;  /* 0x0000000400107947 */ /* 0x000fec0003800000 */
.L_x_7672:
        /* <DEDUP_REMOVED lines=21> */
.L_x_7681:
[----:B------:R-:W-:Y:S05]  /*4fa0*/  BSYNC.RECONVERGENT B1 ;  /* 0x0000000000017941 */ /* 0x000fea0003800200 */
.L_x_7680:
[----:B------:R-:W-:Y:S01]  /*4fb0*/  IMAD.SHL.U32 R0, R0, 0x200000, RZ ;  /* 0x0020000000007824 */ /* 0x000fe200078e00ff */
[----:B------:R-:W-:-:S04]  /*4fc0*/  LEA R2, R2, 0x37800000, 0x17 ;  /* 0x3780000002027811 */ /* 0x000fc800078eb8ff */
[----:B------:R-:W-:-:S07]  /*4fd0*/  LOP3.LUT R4, R2, R0, R7, 0xfe, !PT ;  /* 0x0000000002047212 */ /* 0x000fce00078efe07 */
.L_x_7679:
[----:B------:R-:W-:Y:S05]  /*4fe0*/  BSYNC.RECONVERGENT B0 ;  /* 0x0000000000007941 */ /* 0x000fea0003800200 */
.L_x_7678:
[----:B------:R-:W0:Y:S02]  /*4ff0*/  F2I.FTZ.TRUNC.NTZ R4, R4 ;  /* 0x0000000400047305 */ /* 0x000e24000021f100 */
[----:B0-----:R-:W-:Y:S01]  /*5000*/  PRMT R0, R4, 0x7610, R0 ;  /* 0x0000761004007816 */ /* 0x001fe20000000000 */
[----:B------:R-:W-:Y:S06]  /*5010*/  BRA `(.L_x_7659) ;  /* 0x00000000009c7947 */ /* 0x000fec0003800000 */
.L_x_7671:
        /* <DEDUP_REMOVED lines=14> */
.L_x_7685:
[----:B------:R-:W-:Y:S05]  /*5100*/  BSYNC.RECONVERGENT B0 ;  /* 0x0000000000007941 */ /* 0x000fea0003800200 */
.L_x_7684:
[----:B------:R-:W0:Y:S02]  /*5110*/  F2I.FTZ.TRUNC.NTZ R4, R4 ;  /* 0x0000000400047305 */ /* 0x000e24000021f100 */
[----:B0-----:R-:W-:Y:S01]  /*5120*/  PRMT R0, R4, 0x7610, R0 ;  /* 0x0000761004007816 */ /* 0x001fe20000000000 */
[----:B------:R-:W-:Y:S06]  /*5130*/  BRA `(.L_x_7659) ;  /* 0x0000000000547947 */ /* 0x000fec0003800000 */
.L_x_7658:
        /* <DEDUP_REMOVED lines=16> */
.L_x_7686:
[----:B------:R-:W-:Y:S01]  /*5240*/  PRMT R0, RZ, 0x7610, R0 ;  /* 0x00007610ff007816 */ /* 0x000fe20000000000 */
[----:B------:R-:W-:Y:S06]  /*5250*/  BRA `(.L_x_7659) ;  /* 0x00000000000c7947 */ /* 0x000fec0003800000 */
.L_x_7683:
[----:B------:R0:W5:Y:S01]  /*5260*/  LDG.E.U16 R0, desc[UR36][R2.64] ;  /* 0x0000002402007981 */ /* 0x000162000c1e1500 */
[----:B------:R-:W-:Y:S05]  /*5270*/  BRA `(.L_x_7659) ;  /* 0x0000000000047947 */ /* 0x000fea0003800000 */
.L_x_7682:
[----:B------:R0:W5:Y:S02]  /*5280*/  LDG.E.U16 R0, desc[UR36][R2.64] ;  /* 0x0000002402007981 */ /* 0x000164000c1e1500 */
.L_x_7659:
[----:B------:R-:W0:Y:S01]  /*5290*/  LDCU.64 UR6, c[0x0][0x580] ;  /* 0x0000b000ff0677ac */ /* 0x000e220008000a00 */
[----:B-1---5:R-:W-:Y:S01]  /*52a0*/  PRMT R0, R0, 0x9910, RZ ;  /* 0x0000991000007816 */ /* 0x022fe200000000ff */
[----:B------:R-:W-:-:S03]  /*52b0*/  UPRMT UR4, UR42, 0x9910, URZ ;  /* 0x000099102a047896 */ /* 0x000fc600080000ff */
[----:B------:R-:W-:Y:S02]  /*52c0*/  ISETP.NE.AND P0, PT, R0, RZ, PT ;  /* 0x000000ff0000720c */ /* 0x000fe40003f05270 */
[----:B------:R-:W-:Y:S01]  /*52d0*/  SHF.R.S32.HI R0, RZ, 0xf, R0 ;  /* 0x0000000fff007819 */ /* 0x000fe20000011400 */
[----:B------:R-:W-:Y:S01]  /*52e0*/  UISETP.GT.AND UP0, UPT, UR4, 0x9, UPT ;  /* 0x000000090400788c */ /* 0x000fe2000bf04270 */
[----:B------:R-:W-:-:S04]  /*52f0*/  SEL R5, RZ, 0x1, !P0 ;  /* 0x00000001ff057807 */ /* 0x000fc80004000000 */
[----:B------:R-:W-:Y:S02]  /*5300*/  LOP3.LUT R9, R0, R5, RZ, 0xfc, !PT ;  /* 0x0000000500097212 */ /* 0x000fe400078efcff */
[----:B0-234-:R-:W-:-:S05]  /*5310*/  IADD3 R2, P1, PT, R16, UR6, RZ ;  /* 0x0000000610027c10 */ /* 0x01dfca000ff3e0ff */
        /* <DEDUP_REMOVED lines=12> */
.L_x_7690:
[----:B------:R0:W-:Y:S01]  /*53e0*/  STG.E.U8 desc[UR36][R2.64], R9 ;  /* 0x0000000902007986 */ /* 0x0001e2000c101124 */
[----:B------:R-:W-:Y:S05]  /*53f0*/  BRA `(.L_x_7692) ;  /* 0x0000000c004c7947 */ /* 0x000fea0003800000 */
.L_x_7689:
        /* <DEDUP_REMOVED lines=10> */
.L_x_7694:
[----:B------:R-:W-:-:S05]  /*54a0*/  PRMT R5, R9, 0x9910, RZ ;  /* 0x0000991009057816 */ /* 0x000fca00000000ff */
[----:B------:R0:W-:Y:S01]  /*54b0*/  STG.E desc[UR36][R2.64], R5 ;  /* 0x0000000502007986 */ /* 0x0001e2000c101924 */
[----:B------:R-:W-:Y:S05]  /*54c0*/  BRA `(.L_x_7692) ;  /* 0x0000000c00187947 */ /* 0x000fea0003800000 */
.L_x_7693:
[----:B------:R0:W-:Y:S01]  /*54d0*/  STG.E.U16 desc[UR36][R2.64], R9 ;  /* 0x0000000902007986 */ /* 0x0001e2000c101524 */
[----:B------:R-:W-:Y:S05]  /*54e0*/  BRA `(.L_x_7692) ;  /* 0x0000000c00107947 */ /* 0x000fea0003800000 */
.L_x_7688:
        /* <DEDUP_REMOVED lines=9> */
.L_x_7696:
[----:B------:R-:W0:Y:S02]  /*5580*/  I2F.S16 R0, R9 ;  /* 0x0000000900007306 */ /* 0x000e240000101400 */
[----:B0-----:R-:W-:-:S05]  /*5590*/  F2FP.F16.F32.PACK_AB R0, RZ, R0 ;  /* 0x00000000ff00723e */ /* 0x001fca00000000ff */
[----:B------:R0:W-:Y:S01]  /*55a0*/  STG.E.U16 desc[UR36][R2.64], R0 ;  /* 0x0000000002007986 */ /* 0x0001e2000c101524 */
[----:B------:R-:W-:Y:S05]  /*55b0*/  BRA `(.L_x_7692) ;  /* 0x0000000800dc7947 */ /* 0x000fea0003800000 */
.L_x_7695:
[----:B------:R-:W-:-:S09]  /*55c0*/  UISETP.NE.AND UP0, UPT, UR4, 0x7, UPT ;  /* 0x000000070400788c */ /* 0x000fd2000bf05270 */
[----:B------:R-:W-:Y:S05]  /*55d0*/  BRA.U !UP0, `(.L_x_7697) ;  /* 0x0000000108347547 */ /* 0x000fea000b800000 */
[----:B------:R-:W-:-:S09]  /*55e0*/  UISETP.NE.AND UP0, UPT, UR4, 0x8, UPT ;  /* 0x000000080400788c */ /* 0x000fd2000bf05270 */
[----:B------:R-:W-:Y:S05]  /*55f0*/  BRA.U !UP0, `(.L_x_7698) ;  /* 0x0000000108187547 */ /* 0x000fea000b800000 */
[----:B------:R-:W-:-:S09]  /*5600*/  UISETP.NE.AND UP0, UPT, UR4, 0x9, UPT ;  /* 0x000000090400788c */ /* 0x000fd2000bf05270 */
[----:B------:R-:W-:Y:S05]  /*5610*/  BRA.U UP0, `(.L_x_7691) ;  /* 0x0000000500e07547 */ /* 0x000fea000b800000 */
[----:B------:R-:W0:Y:S01]  /*5620*/  I2F.S16 R4, R9 ;  /* 0x0000000900047306 */ /* 0x000e220000101400 */
[----:B------:R-:W-:-:S05]  /*5630*/  MOV R5, RZ ;  /* 0x000000ff00057202 */ /* 0x000fca0000000f00 */
[----:B0-----:R0:W-:Y:S01]  /*5640*/  STG.E.64 desc[UR36][R2.64], R4 ;  /* 0x0000000402007986 */ /* 0x0011e2000c101b24 */
[----:B------:R-:W-:Y:S05]  /*5650*/  BRA `(.L_x_7692) ;  /* 0x0000000800b47947 */ /* 0x000fea0003800000 */
.L_x_7698:
[----:B------:R-:W0:Y:S02]  /*5660*/  I2F.S16 R9, R9 ;  /* 0x0000000900097306 */ /* 0x000e240000101400 */
[----:B0-----:R-:W-:-:S04]  /*5670*/  F2FP.F16.F32.PACK_AB R5, RZ, R9 ;  /* 0x00000009ff05723e */ /* 0x001fc800000000ff */
[----:B------:R-:W-:-:S05]  /*5680*/  PRMT R5, R5, 0x5410, RZ ;  /* 0x0000541005057816 */ /* 0x000fca00000000ff */
[----:B------:R0:W-:Y:S01]  /*5690*/  STG.E desc[UR36][R2.64], R5 ;  /* 0x0000000502007986 */ /* 0x0001e2000c101924 */
[----:B------:R-:W-:Y:S05]  /*56a0*/  BRA `(.L_x_7692) ;  /* 0x0000000800a07947 */ /* 0x000fea0003800000 */
.L_x_7697:
[----:B------:R-:W0:Y:S02]  /*56b0*/  I2F.F64.S16 R4, R9 ;  /* 0x0000000900047312 */ /* 0x000e240000101c00 */
[----:B0-----:R0:W-:Y:S01]  /*56c0*/  STG.E.64 desc[UR36][R2.64], R4 ;  /* 0x0000000402007986 */ /* 0x0011e2000c101b24 */
[----:B------:R-:W-:Y:S05]  /*56d0*/  BRA `(.L_x_7692) ;  /* 0x0000000800947947 */ /* 0x000fea0003800000 */
.L_x_7687:
        /* <DEDUP_REMOVED lines=12> */
.L_x_7702:
[----:B------:R-:W0:Y:S01]  /*57a0*/  I2F.S16 R5, R9 ;  /* 0x0000000900057306 */ /* 0x000e220000101400 */
        /* <DEDUP_REMOVED lines=17> */
.L_x_7705:
[----:B------:R-:W-:-:S04]  /*58c0*/  SHF.R.U32.HI R5, RZ, 0x18, R5 ;  /* 0x00000018ff057819 */ /* 0x000fc80000011605 */
[----:B------:R-:W-:-:S07]  /*58d0*/  LOP3.LUT R0, R0, 0x80, R5, 0xf8, !PT ;  /* 0x0000008000007812 */ /* 0x000fce00078ef805 */
.L_x_7704:
[----:B------:R-:W-:Y:S05]  /*58e0*/  BSYNC.RECONVERGENT B0 ;  /* 0x0000000000007941 */ /* 0x000fea0003800200 */
.L_x_7703:
[----:B------:R0:W-:Y:S01]  /*58f0*/  STG.E.U8 desc[UR36][R2.64], R0 ;  /* 0x0000000002007986 */ /* 0x0001e2000c101124 */
[----:B------:R-:W-:Y:S05]  /*5900*/  BRA `(.L_x_7692) ;  /* 0x0000000800087947 */ /* 0x000fea0003800000 */
.L_x_7701:
        /* <DEDUP_REMOVED lines=18> */
.L_x_7708:
[----:B------:R-:W-:-:S04]  /*5a30*/  SHF.R.U32.HI R5, RZ, 0x18, R5 ;  /* 0x00000018ff057819 */ /* 0x000fc80000011605 */
[----:B------:R-:W-:-:S07]  /*5a40*/  LOP3.LUT R0, R0, 0x80, R5, 0xf8, !PT ;  /* 0x0000008000007812 */ /* 0x000fce00078ef805 */
.L_x_7707:
[----:B------:R-:W-:Y:S05]  /*5a50*/  BSYNC.RECONVERGENT B0 ;  /* 0x0000000000007941 */ /* 0x000fea0003800200 */
.L_x_7706:
[----:B------:R0:W-:Y:S01]  /*5a60*/  STG.E.U8 desc[UR36][R2.64], R0 ;  /* 0x0000000002007986 */ /* 0x0001e2000c101124 */
[----:B------:R-:W-:Y:S05]  /*5a70*/  BRA `(.L_x_7692) ;  /* 0x0000000400ac7947 */ /* 0x000fea0003800000 */
.L_x_7700:
[----:B------:R-:W-:-:S09]  /*5a80*/  UISETP.NE.AND UP0, UPT, UR4, 0x1c, UPT ;  /* 0x0000001c0400788c */ /* 0x000fd2000bf05270 */
[----:B------:R-:W-:Y:S05]  /*5a90*/  BRA.U !UP0, `(.L_x_7709) ;  /* 0x0000000108607547 */ /* 0x000fea000b800000 */
[----:B------:R-:W-:-:S09]  /*5aa0*/  UISETP.NE.AND UP0, UPT, UR4, 0x1d, UPT ;  /* 0x0000001d0400788c */ /* 0x000fd2000bf05270 */
[----:B------:R-:W-:Y:S05]  /*5ab0*/  BRA.U !UP0, `(.L_x_7710) ;  /* 0x0000000108487547 */ /* 0x000fea000b800000 */
[----:B------:R-:W-:-:S09]  /*5ac0*/  UISETP.NE.AND UP0, UPT, UR4, 0x2c, UPT ;  /* 0x0000002c0400788c */ /* 0x000fd2000bf05270 */
[----:B------:R-:W-:Y:S05]  /*5ad0*/  BRA.U UP0, `(.L_x_7691) ;  /* 0x0000000100b07547 */ /* 0x000fea000b800000 */
        /* <DEDUP_REMOVED lines=16> */
.L_x_7710:
[----:B------:R-:W-:-:S04]  /*5be0*/  PRMT R4, R9, 0x9910, RZ ;  /* 0x0000991009047816 */ /* 0x000fc800000000ff */
[----:B------:R-:W-:-:S05]  /*5bf0*/  SHF.R.S32.HI R5, RZ, 0x1f, R4 ;  /* 0x0000001fff057819 */ /* 0x000fca0000011404 */
[----:B------:R0:W-:Y:S01]  /*5c00*/  STG.E.64 desc[UR36][R2.64], R4 ;  /* 0x0000000402007986 */ /* 0x0001e2000c101b24 */
[----:B------:R-:W-:Y:S05]  /*5c10*/  BRA `(.L_x_7692) ;  /* 0x0000000400447947 */ /* 0x000fea0003800000 */
.L_x_7709:
[----:B------:R-:W-:-:S05]  /*5c20*/  PRMT R5, R9, 0x9910, RZ ;  /* 0x0000991009057816 */ /* 0x000fca00000000ff */
[----:B------:R0:W-:Y:S01]  /*5c30*/  STG.E desc[UR36][R2.64], R5 ;  /* 0x0000000502007986 */ /* 0x0001e2000c101924 */
[----:B------:R-:W-:Y:S05]  /*5c40*/  BRA `(.L_x_7692) ;  /* 0x0000000400387947 */ /* 0x000fea0003800000 */
.L_x_7699:
        /* <DEDUP_REMOVED lines=11> */
.L_x_7712:
[----:B------:R-:W0:Y:S01]  /*5d00*/  I2F.F64.S16 R4, R9 ;  /* 0x0000000900047312 */ /* 0x000e220000101c00 */
[----:B------:R-:W-:-:S05]  /*5d10*/  CS2R R6, SRZ ;  /* 0x0000000000067805 */ /* 0x000fca000001ff00 */
[----:B0-----:R4:W-:Y:S01]  /*5d20*/  STG.E.128 desc[UR36][R2.64], R4 ;  /* 0x0000000402007986 */ /* 0x0019e2000c101d24 */
[----:B------:R-:W-:Y:S05]  /*5d30*/  BRA `(.L_x_7692) ;  /* 0x0000000000fc7947 */ /* 0x000fea0003800000 */
.L_x_7711:
[----:B------:R-:W-:-:S09]  /*5d40*/  UISETP.NE.AND UP0, UPT, UR4, 0xf, UPT ;  /* 0x0000000f0400788c */ /* 0x000fd2000bf05270 */
[----:B------:R-:W-:Y:S05]  /*5d50*/  BRA.U !UP0, `(.L_x_7713) ;  /* 0x0000000108e87547 */ /* 0x000fea000b800000 */
[----:B------:R-:W-:-:S09]  /*5d60*/  UISETP.NE.AND UP0, UPT, UR4, 0x17, UPT ;  /* 0x000000170400788c */ /* 0x000fd2000bf05270 */
[----:B------:R-:W-:Y:S05]  /*5d70*/  BRA.U !UP0, `(.L_x_7714) ;  /* 0x0000000108907547 */ /* 0x000fea000b800000 */
[----:B------:R-:W-:-:S09]  /*5d80*/  UISETP.NE.AND UP0, UPT, UR4, 0x18, UPT ;  /* 0x000000180400788c */ /* 0x000fd2000bf05270 */
[----:B------:R-:W-:Y:S05]  /*5d90*/  BRA.U !UP0, `(.L_x_7715) ;  /* 0x0000000108447547 */ /* 0x000fea000b800000 */
.L_x_7691:
        /* <DEDUP_REMOVED lines=8> */
[----:B0-----:R-:W-:Y:S02]  /*5e20*/  IMAD.U32 R4, RZ, RZ, UR4 ;  /* 0x00000004ff047e24 */ /* 0x001fe4000f8e00ff */
[----:B------:R-:W-:-:S02]  /*5e30*/  IMAD.U32 R5, RZ, RZ, UR5 ;  /* 0x00000005ff057e24 */ /* 0x000fc4000f8e00ff */
[----:B---3--:R-:W-:Y:S01]  /*5e40*/  IMAD.U32 R6, RZ, RZ, UR6 ;  /* 0x00000006ff067e24 */ /* 0x008fe2000f8e00ff */
[----:B------:R-:W-:Y:S01]  /*5e50*/  MOV R7, UR7 ;  /* 0x0000000700077c02 */ /* 0x000fe20008000f00 */
[----:B----4-:R-:W-:Y:S02]  /*5e60*/  IMAD.U32 R10, RZ, RZ, UR8 ;  /* 0x00000008ff0a7e24 */ /* 0x010fe4000f8e00ff */
[----:B-1----:R-:W-:-:S07]  /*5e70*/  IMAD.U32 R11, RZ, RZ, UR9 ;  /* 0x00000009ff0b7e24 */ /* 0x002fce000f8e00ff */
[----:B------:R-:W-:-:S07]  /*5e80*/  LEPC R20, `(.L_x_7716) ;  /* 0x000000001014794e */ /* 0x000fce0000000000 */
[----:B--2---:R-:W-:Y:S05]  /*5e90*/  CALL.ABS.NOINC R2 ;  /* 0x0000000002007343 */ /* 0x004fea0003c00000 */
.L_x_7716:
[----:B------:R-:W-:Y:S05]  /*5ea0*/  BRA `(.L_x_7692) ;  /* 0x0000000000a07947 */ /* 0x000fea0003800000 */
.L_x_7715:
[----:B------:R-:W0:Y:S01]  /*5eb0*/  I2F.S16 R9, R9 ;  /* 0x0000000900097306 */ /* 0x000e220000101400 */
        /* <DEDUP_REMOVED lines=12> */
.L_x_7718:
[----:B------:R-:W-:Y:S05]  /*5f80*/  BSYNC.RECONVERGENT B0 ;  /* 0x0000000000007941 */ /* 0x000fea0003800200 */
.L_x_7717:
[----:B------:R-:W-:-:S05]  /*5f90*/  LOP3.LUT R5, R0, 0x80, R5, 0xf8, !PT ;  /* 0x0000008000057812 */ /* 0x000fca00078ef805 */
[----:B------:R2:W-:Y:S01]  /*5fa0*/  STG.E.U8 desc[UR36][R2.64], R5 ;  /* 0x0000000502007986 */ /* 0x0005e2000c101124 */
[----:B------:R-:W-:Y:S05]  /*5fb0*/  BRA `(.L_x_7692) ;  /* 0x00000000005c7947 */ /* 0x000fea0003800000 */
.L_x_7714:
[----:B------:R-:W0:Y:S01]  /*5fc0*/  I2F.S16 R5, R9 ;  /* 0x0000000900057306 */ /* 0x000e220000101400 */
        /* <DEDUP_REMOVED lines=11> */
.L_x_7720:
[----:B------:R-:W-:Y:S01]  /*6080*/  IMAD.MOV.U32 R0, RZ, RZ, 0x7f ;  /* 0x0000007fff007424 */ /* 0x000fe200078e00ff */
[----:B------:R-:W-:-:S04]  /*6090*/  ISETP.GT.U32.AND P0, PT, R4, 0x7f800000, PT ;  /* 0x7f8000000400780c */ /* 0x000fc80003f04070 */
[----:B------:R-:W-:-:S09]  /*60a0*/  SEL R0, R0, 0x7c, P0 ;  /* 0x0000007c00007807 */ /* 0x000fd20000000000 */
.L_x_7721:
[----:B------:R-:W-:Y:S05]  /*60b0*/  BSYNC.RECONVERGENT B0 ;  /* 0x0000000000007941 */ /* 0x000fea0003800200 */
.L_x_7719:
[----:B------:R-:W-:-:S04]  /*60c0*/  SHF.R.U32.HI R5, RZ, 0x18, R5 ;  /* 0x00000018ff057819 */ /* 0x000fc80000011605 */
[----:B------:R-:W-:-:S05]  /*60d0*/  LOP3.LUT R5, R0, 0x80, R5, 0xf8, !PT ;  /* 0x0000008000057812 */ /* 0x000fca00078ef805 */
[----:B------:R1:W-:Y:S01]  /*60e0*/  STG.E.U8 desc[UR36][R2.64], R5 ;  /* 0x0000000502007986 */ /* 0x0003e2000c101124 */
[----:B------:R-:W-:Y:S05]  /*60f0*/  BRA `(.L_x_7692) ;  /* 0x00000000000c7947 */ /* 0x000fea0003800000 */
.L_x_7713:
[----:B------:R-:W0:Y:S02]  /*6100*/  I2F.S16 R0, R9 ;  /* 0x0000000900007306 */ /* 0x000e240000101400 */
[----:B0-----:R-:W-:-:S05]  /*6110*/  F2FP.BF16.F32.PACK_AB R0, RZ, R0 ;  /* 0x00000000ff00723e */ /* 0x001fca00000010ff */
[----:B------:R0:W-:Y:S02]  /*6120*/  STG.E.U16 desc[UR36][R2.64], R0 ;  /* 0x0000000002007986 */ /* 0x0001e4000c101524 */
.L_x_7692:
[----:B------:R-:W-:-:S07]  /*6130*/  IADD3 R17, PT, PT, R17, 0x80, RZ ;  /* 0x0000008011117810 */ /* 0x000fce0007ffe0ff */
.L_x_7652:
[----:B------:R-:W-:Y:S05]  /*6140*/  BSYNC.RECONVERGENT B6 ;  /* 0x0000000000067941 */ /* 0x000fea0003800200 */
.L_x_7651:
        /* <DEDUP_REMOVED lines=307> */
.L_x_7724:
        /* <DEDUP_REMOVED lines=16> */
.L_x_7728:
[----:B------:R0:W5:Y:S01]  /*7580*/  LDG.E.U8 R0, desc[UR36][R2.64] ;  /* 0x0000002402007981 */ /* 0x000162000c1e1100 */
[----:B------:R-:W-:Y:S05]  /*7590*/  BRA `(.L_x_7730) ;  /* 0x0000000c004c7947 */ /* 0x000fea0003800000 */
.L_x_7727:
        /* <DEDUP_REMOVED lines=8> */
.L_x_7732:
[----:B------:R0:W5:Y:S01]  /*7620*/  LDG.E.U16 R0, desc[UR36][R2.64] ;  /* 0x0000002402007981 */ /* 0x000162000c1e1500 */
[----:B------:R-:W-:Y:S05]  /*7630*/  BRA `(.L_x_7730) ;  /* 0x0000000c00247947 */ /* 0x000fea0003800000 */
.L_x_7731:
[----:B------:R0:W5:Y:S01]  /*7640*/  LDG.E.U16 R0, desc[UR36][R2.64] ;  /* 0x0000002402007981 */ /* 0x000162000c1e1500 */
[----:B------:R-:W-:Y:S05]  /*7650*/  BRA `(.L_x_7730) ;  /* 0x0000000c001c7947 */ /* 0x000fea0003800000 */
.L_x_7726:
        /* <DEDUP_REMOVED lines=9> */
.L_x_7734:
[----:B------:R-:W2:Y:S02]  /*76f0*/  LDG.E.U16 R4, desc[UR36][R2.64] ;  /* 0x0000002402047981 */ /* 0x000ea4000c1e1500 */
[----:B--2---:R-:W-:-:S06]  /*7700*/  HADD2.F32 R4, -RZ, R4.H0_H0 ;  /* 0x20000004ff047230 */ /* 0x004fcc0000004100 */
[----:B------:R-:W0:Y:S02]  /*7710*/  F2I.FTZ.TRUNC.NTZ R4, R4 ;  /* 0x0000000400047305 */ /* 0x000e24000021f100 */
[----:B0-----:R-:W-:Y:S01]  /*7720*/  PRMT R0, R4, 0x7610, R0 ;  /* 0x0000761004007816 */ /* 0x001fe20000000000 */
[----:B------:R-:W-:Y:S06]  /*7730*/  BRA `(.L_x_7730) ;  /* 0x0000000800e47947 */ /* 0x000fec0003800000 */
.L_x_7733:
        /* <DEDUP_REMOVED lines=9> */
.L_x_7736:
[----:B------:R-:W2:Y:S02]  /*77d0*/  LDG.E.U16 R2, desc[UR36][R2.64] ;  /* 0x0000002402027981 */ /* 0x000ea4000c1e1500 */
[----:B--2---:R-:W-:-:S06]  /*77e0*/  HADD2.F32 R4, -RZ, R2.H0_H0 ;  /* 0x20000002ff047230 */ /* 0x004fcc0000004100 */
[----:B------:R-:W0:Y:S02]  /*77f0*/  F2I.FTZ.TRUNC.NTZ R4, R4 ;  /* 0x0000000400047305 */ /* 0x000e24000021f100 */
[----:B0-----:R-:W-:Y:S01]  /*7800*/  PRMT R0, R4, 0x7610, R0 ;  /* 0x0000761004007816 */ /* 0x001fe20000000000 */
[----:B------:R-:W-:Y:S06]  /*7810*/  BRA `(.L_x_7730) ;  /* 0x0000000800ac7947 */ /* 0x000fec0003800000 */
.L_x_7735:
[----:B------:R-:W2:Y:S02]  /*7820*/  LDG.E.64 R2, desc[UR36][R2.64] ;  /* 0x0000002402027981 */ /* 0x000ea4000c1e1b00 */
[----:B--2---:R0:W1:Y:S01]  /*7830*/  F2I.F64.TRUNC R0, R2 ;  /* 0x0000000200007311 */ /* 0x004062000030d100 */
[----:B------:R-:W-:Y:S05]  /*7840*/  BRA `(.L_x_7730) ;  /* 0x0000000800a07947 */ /* 0x000fea0003800000 */
.L_x_7725:
        /* <DEDUP_REMOVED lines=12> */
.L_x_7739:
[----:B------:R-:W2:Y:S02]  /*7910*/  LDG.E.64 R2, desc[UR36][R2.64] ;  /* 0x0000002402027981 */ /* 0x000ea4000c1e1b00 */
[----:B--2---:R0:W1:Y:S01]  /*7920*/  F2I.F64.TRUNC R0, R2 ;  /* 0x0000000200007311 */ /* 0x004062000030d100 */
[----:B------:R-:W-:Y:S05]  /*7930*/  BRA `(.L_x_7730) ;  /* 0x0000000800647947 */ /* 0x000fea0003800000 */
.L_x_7738:
        /* <DEDUP_REMOVED lines=27> */
.L_x_7741:
        /* <DEDUP_REMOVED lines=14> */
.L_x_7740:
[----:B------:R-:W2:Y:S02]  /*7bd0*/  LDG.E.U16 R4, desc[UR36][R2.64] ;  /* 0x0000002402047981 */ /* 0x000ea4000c1e1500 */
[----:B--2---:R-:W-:-:S06]  /*7be0*/  IMAD.U32 R4, R4, 0x10000, RZ ;  /* 0x0001000004047824 */ /* 0x004fcc00078e00ff */
[----:B------:R-:W0:Y:S02]  /*7bf0*/  F2I.FTZ.TRUNC.NTZ R4, R4 ;  /* 0x0000000400047305 */ /* 0x000e24000021f100 */
[----:B0-----:R-:W-:Y:S01]  /*7c00*/  PRMT R0, R4, 0x7610, R0 ;  /* 0x0000761004007816 */ /* 0x001fe20000000000 */
[----:B------:R-:W-:Y:S06]  /*7c10*/  BRA `(.L_x_7730) ;  /* 0x0000000400ac7947 */ /* 0x000fec0003800000 */
.L_x_7737:
        /* <DEDUP_REMOVED lines=10> */
.L_x_7744:
        /* <DEDUP_REMOVED lines=21> */
.L_x_7748:
[----:B------:R-:W-:Y:S05]  /*7e10*/  BSYNC.RECONVERGENT B1 ;  /* 0x0000000000017941 */ /* 0x000fea0003800200 */
.L_x_7747:
[----:B------:R-:W-:Y:S02]  /*7e20*/  SHF.L.U32 R0, R0, 0x14, RZ ;  /* 0x0000001400007819 */ /* 0x000fe400000006ff */
[----:B------:R-:W-:-:S04]  /*7e30*/  LEA R2, R2, 0x3b800000, 0x17 ;  /* 0x3b80000002027811 */ /* 0x000fc800078eb8ff */
[----:B------:R-:W-:-:S07]  /*7e40*/  LOP3.LUT R4, R2, R0, R7, 0xfe, !PT ;  /* 0x0000000002047212 */ /* 0x000fce00078efe07 */
.L_x_7746:
[----:B------:R-:W-:Y:S05]  /*7e50*/  BSYNC.RECONVERGENT B0 ;  /* 0x0000000000007941 */ /* 0x000fea0003800200 */
.L_x_7745:
[----:B------:R-:W0:Y:S02]  /*7e60*/  F2I.FTZ.TRUNC.NTZ R4, R4 ;  /* 0x0000000400047305 */ /* 0x000e24000021f100 */
[----:B0-----:R-:W-:Y:S01]  /*7e70*/  PRMT R0, R4, 0x7610, R0 ;  /* 0x0000761004007816 */ /* 0x001fe20000000000 */
[----:B------:R-:W-:Y:S06]  /*7e80*/  BRA `(.L_x_7730) ;  /* 0x0000000400107947 */ /* 0x000fec0003800000 */
.L_x_7743:
        /* <DEDUP_REMOVED lines=21> */
.L_x_7752:
[----:B------:R-:W-:Y:S05]  /*7fe0*/  BSYNC.RECONVERGENT B1 ;  /* 0x0000000000017941 */ /* 0x000fea0003800200 */
.L_x_7751:
[----:B------:R-:W-:Y:S01]  /*7ff0*/  IMAD.SHL.U32 R0, R0, 0x200000, RZ ;  /* 0x0020000000007824 */ /* 0x000fe200078e00ff */
[----:B------:R-:W-:-:S04]  /*8000*/  LEA R2, R2, 0x37800000, 0x17 ;  /* 0x3780000002027811 */ /* 0x000fc800078eb8ff */
[----:B------:R-:W-:-:S07]  /*8010*/  LOP3.LUT R4, R2, R0, R7, 0xfe, !PT ;  /* 0x0000000002047212 */ /* 0x000fce00078efe07 */
.L_x_7750:
[----:B------:R-:W-:Y:S05]  /*8020*/  BSYNC.RECONVERGENT B0 ;  /* 0x0000000000007941 */ /* 0x000fea0003800200 */
.L_x_7749:
[----:B------:R-:W0:Y:S02]  /*8030*/  F2I.FTZ.TRUNC.NTZ R4, R4 ;  /* 0x0000000400047305 */ /* 0x000e24000021f100 */
[----:B0-----:R-:W-:Y:S01]  /*8040*/  PRMT R0, R4, 0x7610, R0 ;  /* 0x0000761004007816 */ /* 0x001fe20000000000 */
[----:B------:R-:W-:Y:S06]  /*8050*/  BRA `(.L_x_7730) ;  /* 0x00000000009c7947 */ /* 0x000fec0003800000 */
.L_x_7742:
        /* <DEDUP_REMOVED lines=14> */
.L_x_7756:
[----:B------:R-:W-:Y:S05]  /*8140*/  BSYNC.RECONVERGENT B0 ;  /* 0x0000000000007941 */ /* 0x000fea0003800200 */
.L_x_7755:
[----:B------:R-:W0:Y:S02]  /*8150*/  F2I.FTZ.TRUNC.NTZ R4, R4 ;  /* 0x0000000400047305 */ /* 0x000e24000021f100 */
[----:B0-----:R-:W-:Y:S01]  /*8160*/  PRMT R0, R4, 0x7610, R0 ;  /* 0x0000761004007816 */ /* 0x001fe20000000000 */
[----:B------:R-:W-:Y:S06]  /*8170*/  BRA `(.L_x_7730) ;  /* 0x0000000000547947 */ /* 0x000fec0003800000 */
.L_x_7729:
        /* <DEDUP_REMOVED lines=16> */
.L_x_7757:
[----:B------:R-:W-:Y:S01]  /*8280*/  PRMT R0, RZ, 0x7610, R0 ;  /* 0x00007610ff007816 */ /* 0x000fe20000000000 */
[----:B------:R-:W-:Y:S06]  /*8290*/  BRA `(.L_x_7730) ;  /* 0x00000000000c7947 */ /* 0x000fec0003800000 */
.L_x_7754:
[----:B------:R3:W5:Y:S01]  /*82a0*/  LDG.E.U16 R0, desc[UR36][R2.64] ;  /* 0x0000002402007981 */ /* 0x000762000c1e1500 */
[----:B------:R-:W-:Y:S05]  /*82b0*/  BRA `(.L_x_7730) ;  /* 0x0000000000047947 */ /* 0x000fea0003800000 */
.L_x_7753:
[----:B------:R4:W5:Y:S02]  /*82c0*/  LDG.E.U16 R0, desc[UR36][R2.64] ;  /* 0x0000002402007981 */ /* 0x000964000c1e1500 */
.L_x_7730:
        /* <DEDUP_REMOVED lines=21> */
.L_x_7761:
[----:B------:R4:W-:Y:S01]  /*8420*/  STG.E.U8 desc[UR36][R2.64], R9 ;  /* 0x0000000902007986 */ /* 0x0009e2000c101124 */
[----:B------:R-:W-:Y:S05]  /*8430*/  BRA `(.L_x_7763) ;  /* 0x0000000c004c7947 */ /* 0x000fea0003800000 */
.L_x_7760:
        /* <DEDUP_REMOVED lines=10> */
.L_x_7765:
[----:B------:R-:W-:-:S05]  /*84e0*/  PRMT R5, R9, 0x9910, RZ ;  /* 0x0000991009057816 */ /* 0x000fca00000000ff */
[----:B------:R2:W-:Y:S01]  /*84f0*/  STG.E desc[UR36][R2.64], R5 ;  /* 0x0000000502007986 */ /* 0x0005e2000c101924 */
[----:B------:R-:W-:Y:S05]  /*8500*/  BRA `(.L_x_7763) ;  /* 0x0000000c00187947 */ /* 0x000fea0003800000 */
.L_x_7764:
[----:B------:R0:W-:Y:S01]  /*8510*/  STG.E.U16 desc[UR36][R2.64], R9 ;  /* 0x0000000902007986 */ /* 0x0001e2000c101524 */
[----:B------:R-:W-:Y:S05]  /*8520*/  BRA `(.L_x_7763) ;  /* 0x0000000c00107947 */ /* 0x000fea0003800000 */
.L_x_7759:
        /* <DEDUP_REMOVED lines=9> */
.L_x_7767:
[----:B------:R-:W0:Y:S02]  /*85c0*/  I2F.S16 R0, R9 ;  /* 0x0000000900007306 */ /* 0x000e240000101400 */
[----:B0-----:R-:W-:-:S05]  /*85d0*/  F2FP.F16.F32.PACK_AB R0, RZ, R0 ;  /* 0x00000000ff00723e */ /* 0x001fca00000000ff */
[----:B------:R0:W-:Y:S01]  /*85e0*/  STG.E.U16 desc[UR36][R2.64], R0 ;  /* 0x0000000002007986 */ /* 0x0001e2000c101524 */
[----:B------:R-:W-:Y:S05]  /*85f0*/  BRA `(.L_x_7763) ;  /* 0x0000000800dc7947 */ /* 0x000fea0003800000 */
.L_x_7766:
        /* <DEDUP_REMOVED lines=10> */
.L_x_7769:
[----:B------:R-:W0:Y:S02]  /*86a0*/  I2F.S16 R9, R9 ;  /* 0x0000000900097306 */ /* 0x000e240000101400 */
[----:B0-----:R-:W-:-:S04]  /*86b0*/  F2FP.F16.F32.PACK_AB R5, RZ, R9 ;  /* 0x00000009ff05723e */ /* 0x001fc800000000ff */
[----:B------:R-:W-:-:S05]  /*86c0*/  PRMT R5, R5, 0x5410, RZ ;  /* 0x0000541005057816 */ /* 0x000fca00000000ff */
[----:B------:R0:W-:Y:S01]  /*86d0*/  STG.E desc[UR36][R2.64], R5 ;  /* 0x0000000502007986 */ /* 0x0001e2000c101924 */
[----:B------:R-:W-:Y:S05]  /*86e0*/  BRA `(.L_x_7763) ;  /* 0x0000000800a07947 */ /* 0x000fea0003800000 */
.L_x_7768:
[----:B------:R-:W0:Y:S02]  /*86f0*/  I2F.F64.S16 R4, R9 ;  /* 0x0000000900047312 */ /* 0x000e240000101c00 */
[----:B0-----:R0:W-:Y:S01]  /*8700*/  STG.E.64 desc[UR36][R2.64], R4 ;  /* 0x0000000402007986 */ /* 0x0011e2000c101b24 */
[----:B------:R-:W-:Y:S05]  /*8710*/  BRA `(.L_x_7763) ;  /* 0x0000000800947947 */ /* 0x000fea0003800000 */
.L_x_7758:
        /* <DEDUP_REMOVED lines=12> */
.L_x_7773:
[----:B------:R-:W0:Y:S01]  /*87e0*/  I2F.S16 R5, R9 ;  /* 0x0000000900057306 */ /* 0x000e220000101400 */
[----:B------:R-:W-:Y:S01]  /*87f0*/  BSSY.RECONVERGENT B0, `(.L_x_7774) ;  /* 0x0000013000007945 */ /* 0x000fe20003800200 */
[----:B------:R-:W-:Y:S02]  /*8800*/  MOV R0, 0x80 ;  /* 0x0000008000007802 */ /* 0x000fe40000000f00 */
        /* <DEDUP_REMOVED lines=15> */
.L_x_7776:
[----:B------:R-:W-:-:S04]  /*8900*/  SHF.R.U32.HI R5, RZ, 0x18, R5 ;  /* 0x00000018ff057819 */ /* 0x000fc80000011605 */
[----:B------:R-:W-:-:S07]  /*8910*/  LOP3.LUT R0, R0, 0x80, R5, 0xf8, !PT ;  /* 0x0000008000007812 */ /* 0x000fce00078ef805 */
.L_x_7775:
[----:B------:R-:W-:Y:S05]  /*8920*/  BSYNC.RECONVERGENT B0 ;  /* 0x0000000000007941 */ /* 0x000fea0003800200 */
.L_x_7774:
[----:B------:R0:W-:Y:S01]  /*8930*/  STG.E.U8 desc[UR36][R2.64], R0 ;  /* 0x0000000002007986 */ /* 0x0001e2000c101124 */
[----:B------:R-:W-:Y:S05]  /*8940*/  BRA `(.L_x_7763) ;  /* 0x0000000800087947 */ /* 0x000fea0003800000 */
.L_x_7772:
        /* <DEDUP_REMOVED lines=18> */
.L_x_7779:
[----:B------:R-:W-:-:S04]  /*8a70*/  SHF.R.U32.HI R5, RZ, 0x18, R5 ;  /* 0x00000018ff057819 */ /* 0x000fc80000011605 */
[----:B------:R-:W-:-:S07]  /*8a80*/  LOP3.LUT R0, R0, 0x80, R5, 0xf8, !PT ;  /* 0x0000008000007812 */ /* 0x000fce00078ef805 */
.L_x_7778:
[----:B------:R-:W-:Y:S05]  /*8a90*/  BSYNC.RECONVERGENT B0 ;  /* 0x0000000000007941 */ /* 0x000fea0003800200 */
.L_x_7777:
[----:B------:R0:W-:Y:S01]  /*8aa0*/  STG.E.U8 desc[UR36][R2.64], R0 ;  /* 0x0000000002007986 */ /* 0x0001e2000c101124 */
[----:B------:R-:W-:Y:S05]  /*8ab0*/  BRA `(.L_x_7763) ;  /* 0x0000000400ac7947 */ /* 0x000fea0003800000 */
.L_x_7771:
        /* <DEDUP_REMOVED lines=22> */
.L_x_7781:
[----:B------:R-:W-:-:S04]  /*8c20*/  PRMT R4, R9, 0x9910, RZ ;  /* 0x0000991009047816 */ /* 0x000fc800000000ff */
[----:B------:R-:W-:-:S05]  /*8c30*/  SHF.R.S32.HI R5, RZ, 0x1f, R4 ;  /* 0x0000001fff057819 */ /* 0x000fca0000011404 */
[----:B------:R0:W-:Y:S01]  /*8c40*/  STG.E.64 desc[UR36][R2.64], R4 ;  /* 0x0000000402007986 */ /* 0x0001e2000c101b24 */
[----:B------:R-:W-:Y:S05]  /*8c50*/  BRA `(.L_x_7763) ;  /* 0x0000000400447947 */ /* 0x000fea0003800000 */
.L_x_7780:
[----:B------:R-:W-:-:S05]  /*8c60*/  PRMT R5, R9, 0x9910, RZ ;  /* 0x0000991009057816 */ /* 0x000fca00000000ff */
[----:B------:R0:W-:Y:S01]  /*8c70*/  STG.E desc[UR36][R2.64], R5 ;  /* 0x0000000502007986 */ /* 0x0001e2000c101924 */
[----:B------:R-:W-:Y:S05]  /*8c80*/  BRA `(.L_x_7763) ;  /* 0x0000000400387947 */ /* 0x000fea0003800000 */
.L_x_7770:
        /* <DEDUP_REMOVED lines=11> */
.L_x_7783:
[----:B------:R-:W0:Y:S01]  /*8d40*/  I2F.F64.S16 R4, R9 ;  /* 0x0000000900047312 */ /* 0x000e220000101c00 */
[----:B------:R-:W-:-:S05]  /*8d50*/  CS2R R6, SRZ ;  /* 0x0000000000067805 */ /* 0x000fca000001ff00 */
[----:B0-----:R0:W-:Y:S01]  /*8d60*/  STG.E.128 desc[UR36][R2.64], R4 ;  /* 0x0000000402007986 */ /* 0x0011e2000c101d24 */
[----:B------:R-:W-:Y:S05]  /*8d70*/  BRA `(.L_x_7763) ;  /* 0x0000000000fc7947 */ /* 0x000fea0003800000 */
.L_x_7782:
[----:B------:R-:W-:-:S09]  /*8d80*/  UISETP.NE.AND UP0, UPT, UR4, 0xf, UPT ;  /* 0x0000000f0400788c */ /* 0x000fd2000bf05270 */
[----:B------:R-:W-:Y:S05]  /*8d90*/  BRA.U !UP0, `(.L_x_7784) ;  /* 0x0000000108e87547 */ /* 0x000fea000b800000 */
[----:B------:R-:W-:-:S09]  /*8da0*/  UISETP.NE.AND UP0, UPT, UR4, 0x17, UPT ;  /* 0x000000170400788c */ /* 0x000fd2000bf05270 */
[----:B------:R-:W-:Y:S05]  /*8db0*/  BRA.U !UP0, `(.L_x_7785) ;  /* 0x0000000108907547 */ /* 0x000fea000b800000 */
[----:B------:R-:W-:-:S09]  /*8dc0*/  UISETP.NE.AND UP0, UPT, UR4, 0x18, UPT ;  /* 0x000000180400788c */ /* 0x000fd2000bf05270 */
[----:B------:R-:W-:Y:S05]  /*8dd0*/  BRA.U !UP0, `(.L_x_7786) ;  /* 0x0000000108447547 */ /* 0x000fea000b800000 */
.L_x_7762:
        /* <DEDUP_REMOVED lines=16> */
.L_x_7787:
[----:B------:R-:W-:Y:S05]  /*8ee0*/  BRA `(.L_x_7763) ;  /* 0x0000000000a07947 */ /* 0x000fea0003800000 */
.L_x_7786:
        /* <DEDUP_REMOVED lines=13> */
.L_x_7789:
[----:B------:R-:W-:Y:S05]  /*8fc0*/  BSYNC.RECONVERGENT B0 ;  /* 0x0000000000007941 */ /* 0x000fea0003800200 */
.L_x_7788:
[----:B------:R-:W-:-:S05]  /*8fd0*/  LOP3.LUT R5, R0, 0x80, R5, 0xf8, !PT ;  /* 0x0000008000057812 */ /* 0x000fca00078ef805 */
[----:B------:R0:W-:Y:S01]  /*8fe0*/  STG.E.U8 desc[UR36][R2.64], R5 ;  /* 0x0000000502007986 */ /* 0x0001e2000c101124 */
[----:B------:R-:W-:Y:S05]  /*8ff0*/  BRA `(.L_x_7763) ;  /* 0x00000000005c7947 */ /* 0x000fea0003800000 */
.L_x_7785:
        /* <DEDUP_REMOVED lines=12> */
.L_x_7791:
[----:B------:R-:W-:Y:S01]  /*90c0*/  IMAD.MOV.U32 R0, RZ, RZ, 0x7f ;  /* 0x0000007fff007424 */ /* 0x000fe200078e00ff */
[----:B------:R-:W-:-:S04]  /*90d0*/  ISETP.GT.U32.AND P0, PT, R4, 0x7f800000, PT ;  /* 0x7f8000000400780c */ /* 0x000fc80003f04070 */
[----:B------:R-:W-:-:S09]  /*90e0*/  SEL R0, R0, 0x7c, P0 ;  /* 0x0000007c00007807 */ /* 0x000fd20000000000 */
.L_x_7792:
[----:B------:R-:W-:Y:S05]  /*90f0*/  BSYNC.RECONVERGENT B0 ;  /* 0x0000000000007941 */ /* 0x000fea0003800200 */
.L_x_7790:
[----:B------:R-:W-:-:S04]  /*9100*/  SHF.R.U32.HI R5, RZ, 0x18, R5 ;  /* 0x00000018ff057819 */ /* 0x000fc80000011605 */
[----:B------:R-:W-:-:S05]  /*9110*/  LOP3.LUT R5, R0, 0x80, R5, 0xf8, !PT ;  /* 0x0000008000057812 */ /* 0x000fca00078ef805 */
[----:B------:R0:W-:Y:S01]  /*9120*/  STG.E.U8 desc[UR36][R2.64], R5 ;  /* 0x0000000502007986 */ /* 0x0001e2000c101124 */
[----:B------:R-:W-:Y:S05]  /*9130*/  BRA `(.L_x_7763) ;  /* 0x00000000000c7947 */ /* 0x000fea0003800000 */
.L_x_7784:
[----:B------:R-:W0:Y:S02]  /*9140*/  I2F.S16 R0, R9 ;  /* 0x0000000900007306 */ /* 0x000e240000101400 */
[----:B0-----:R-:W-:-:S05]  /*9150*/  F2FP.BF16.F32.PACK_AB R0, RZ, R0 ;  /* 0x00000000ff00723e */ /* 0x001fca00000010ff */
[----:B------:R0:W-:Y:S02]  /*9160*/  STG.E.U16 desc[UR36][R2.64], R0 ;  /* 0x0000000002007986 */ /* 0x0001e4000c101524 */
.L_x_7763:
[----:B------:R-:W-:-:S07]  /*9170*/  VIADD R17, R17, 0x80 ;  /* 0x0000008011117836 */ /* 0x000fce0000000000 */
.L_x_7723:
[----:B------:R-:W-:Y:S05]  /*9180*/  BSYNC.RECONVERGENT B6 ;  /* 0x0000000000067941 */ /* 0x000fea0003800200 */
.L_x_7722:
        /* <DEDUP_REMOVED lines=306> */
.L_x_7793:
[----:B------:R-:W0:Y:S01]  /*a4b0*/  LDCU.128 UR8, c[0x0][0x580] ;  /* 0x0000b000ff0877ac */ /* 0x000e220008000c00 */
[----:B------:R-:W-:-:S04]  /*a4c0*/  UPRMT UR4, UR41, 0x9910, URZ ;  /* 0x0000991029047896 */ /* 0x000fc800080000ff */
[----:B------:R-:W-:Y:S01]  /*a4d0*/  UISETP.GT.AND UP0, UPT, UR4, 0x9, UPT ;  /* 0x000000090400788c */ /* 0x000fe2000bf04270 */
[----:B0-----:R-:W-:Y:S02]  /*a4e0*/  IADD3 R16, P0, PT, R16, UR8, RZ ;  /* 0x0000000810107c10 */ /* 0x001fe4000ff1e0ff */
[----:B-1234-:R-:W-:-:S03]  /*a4f0*/  IADD3 R2, P1, PT, R0, UR10, RZ ;  /* 0x0000000a00027c10 */ /* 0x01efc6000ff3e0ff */
[----:B------:R-:W-:Y:S02]  /*a500*/  IMAD.X R17, RZ, RZ, UR9, P0 ;  /* 0x00000009ff117e24 */ /* 0x000fe400080e06ff */
        /* <DEDUP_REMOVED lines=12> */
.L_x_7797:
[----:B------:R0:W5:Y:S01]  /*a5d0*/  LDG.E.U8 R0, desc[UR36][R2.64] ;  /* 0x0000002402007981 */ /* 0x000162000c1e1100 */
[----:B------:R-:W-:Y:S05]  /*a5e0*/  BRA `(.L_x_7799) ;  /* 0x0000000c004c7947 */ /* 0x000fea0003800000 */
.L_x_7796:
        /* <DEDUP_REMOVED lines=8> */
.L_x_7801:
[----:B------:R0:W5:Y:S01]  /*a670*/  LDG.E.U16 R0, desc[UR36][R2.64] ;  /* 0x0000002402007981 */ /* 0x000162000c1e1500 */
[----:B------:R-:W-:Y:S05]  /*a680*/  BRA `(.L_x_7799) ;  /* 0x0000000c00247947 */ /* 0x000fea0003800000 */
.L_x_7800:
[----:B------:R0:W5:Y:S01]  /*a690*/  LDG.E.U16 R0, desc[UR36][R2.64] ;  /* 0x0000002402007981 */ /* 0x000162000c1e1500 */
[----:B------:R-:W-:Y:S05]  /*a6a0*/  BRA `(.L_x_7799) ;  /* 0x0000000c001c7947 */ /* 0x000fea0003800000 */
.L_x_7795:
        /* <DEDUP_REMOVED lines=9> */
.L_x_7803:
[----:B------:R-:W2:Y:S02]  /*a740*/  LDG.E.U16 R4, desc[UR36][R2.64] ;  /* 0x0000002402047981 */ /* 0x000ea4000c1e1500 */
[----:B--2---:R-:W-:-:S06]  /*a750*/  HADD2.F32 R4, -RZ, R4.H0_H0 ;  /* 0x20000004ff047230 */ /* 0x004fcc0000004100 */
[----:B------:R-:W0:Y:S02]  /*a760*/  F2I.FTZ.TRUNC.NTZ R4, R4 ;  /* 0x0000000400047305 */ /* 0x000e24000021f100 */
[----:B0-----:R-:W-:Y:S01]  /*a770*/  PRMT R0, R4, 0x7610, R0 ;  /* 0x0000761004007816 */ /* 0x001fe20000000000 */
[----:B------:R-:W-:Y:S06]  /*a780*/  BRA `(.L_x_7799) ;  /* 0x0000000800e47947 */ /* 0x000fec0003800000 */
.L_x_7802:
        /* <DEDUP_REMOVED lines=9> */
.L_x_7805:
[----:B------:R-:W2:Y:S02]  /*a820*/  LDG.E.U16 R2, desc[UR36][R2.64] ;  /* 0x0000002402027981 */ /* 0x000ea4000c1e1500 */
[----:B--2---:R-:W-:-:S06]  /*a830*/  HADD2.F32 R4, -RZ, R2.H0_H0 ;  /* 0x20000002ff047230 */ /* 0x004fcc0000004100 */
[----:B------:R-:W0:Y:S02]  /*a840*/  F2I.FTZ.TRUNC.NTZ R4, R4 ;  /* 0x0000000400047305 */ /* 0x000e24000021f100 */
[----:B0-----:R-:W-:Y:S01]  /*a850*/  PRMT R0, R4, 0x7610, R0 ;  /* 0x0000761004007816 */ /* 0x001fe20000000000 */
[----:B------:R-:W-:Y:S06]  /*a860*/  BRA `(.L_x_7799) ;  /* 0x0000000800ac7947 */ /* 0x000fec0003800000 */
.L_x_7804:
[----:B------:R-:W2:Y:S02]  /*a870*/  LDG.E.64 R2, desc[UR36][R2.64] ;  /* 0x0000002402027981 */ /* 0x000ea4000c1e1b00 */
[----:B--2---:R0:W1:Y:S01]  /*a880*/  F2I.F64.TRUNC R0, R2 ;  /* 0x0000000200007311 */ /* 0x004062000030d100 */
[----:B------:R-:W-:Y:S05]  /*a890*/  BRA `(.L_x_7799) ;  /* 0x0000000800a07947 */ /* 0x000fea0003800000 */
.L_x_7794:
        /* <DEDUP_REMOVED lines=12> */
.L_x_7808:
[----:B------:R-:W2:Y:S02]  /*a960*/  LDG.E.64 R2, desc[UR36][R2.64] ;  /* 0x0000002402027981 */ /* 0x000ea4000c1e1b00 */
[----:B--2---:R3:W4:Y:S01]  /*a970*/  F2I.F64.TRUNC R0, R2 ;  /* 0x0000000200007311 */ /* 0x004722000030d100 */
[----:B------:R-:W-:Y:S05]  /*a980*/  BRA `(.L_x_7799) ;  /* 0x0000000800647947 */ /* 0x000fea0003800000 */
.L_x_7807:
        /* <DEDUP_REMOVED lines=27> */
.L_x_7810:
        /* <DEDUP_REMOVED lines=14> */
.L_x_7809:
[----:B------:R-:W2:Y:S02]  /*ac20*/  LDG.E.U16 R4, desc[UR36][R2.64] ;  /* 0x0000002402047981 */ /* 0x000ea4000c1e1500 */
[----:B--2---:R-:W-:-:S06]  /*ac30*/  SHF.L.U32 R4, R4, 0x10, RZ ;  /* 0x0000001004047819 */ /* 0x004fcc00000006ff */
[----:B------:R-:W0:Y:S02]  /*ac40*/  F2I.FTZ.TRUNC.NTZ R4, R4 ;  /* 0x0000000400047305 */ /* 0x000e24000021f100 */
[----:B0-----:R-:W-:Y:S01]  /*ac50*/  PRMT R0, R4, 0x7610, R0 ;  /* 0x0000761004007816 */ /* 0x001fe20000000000 */
[----:B------:R-:W-:Y:S06]  /*ac60*/  BRA `(.L_x_7799) ;  /* 0x0000000400ac7947 */ /* 0x000fec0003800000 */
.L_x_7806:
        /* <DEDUP_REMOVED lines=10> */
.L_x_7813:
        /* <DEDUP_REMOVED lines=21> */
.L_x_7817:
[----:B------:R-:W-:Y:S05]  /*ae60*/  BSYNC.RECONVERGENT B1 ;  /* 0x0000000000017941 */ /* 0x000fea0003800200 */
.L_x_7816:
[----:B------:R-:W-:Y:S01]  /*ae70*/  IMAD.SHL.U32 R0, R0, 0x100000, RZ ;  /* 0x0010000000007824 */ /* 0x000fe200078e00ff */
[----:B------:R-:W-:-:S04]  /*ae80*/  LEA R2, R2, 0x3b800000, 0x17 ;  /* 0x3b80000002027811 */ /* 0x000fc800078eb8ff */
[----:B------:R-:W-:-:S07]  /*ae90*/  LOP3.LUT R4, R2, R0, R7, 0xfe, !PT ;  /* 0x0000000002047212 */ /* 0x000fce00078efe07 */
.L_x_7815:
[----:B------:R-:W-:Y:S05]  /*aea0*/  BSYNC.RECONVERGENT B0 ;  /* 0x0000000000007941 */ /* 0x000fea0003800200 */
.L_x_7814:
[----:B------:R-:W0:Y:S02]  /*aeb0*/  F2I.FTZ.TRUNC.NTZ R4, R4 ;  /* 0x0000000400047305 */ /* 0x000e24000021f100 */
[----:B0-----:R-:W-:Y:S01]  /*aec0*/  PRMT R0, R4, 0x7610, R0 ;  /* 0x0000761004007816 */ /* 0x001fe20000000000 */
[----:B------:R-:W-:Y:S06]  /*aed0*/  BRA `(.L_x_7799) ;  /* 0x0000000400107947 */ /* 0x000fec0003800000 */
.L_x_7812:
        /* <DEDUP_REMOVED lines=21> */
.L_x_7821:
[----:B------:R-:W-:Y:S05]  /*b030*/  BSYNC.RECONVERGENT B1 ;  /* 0x0000000000017941 */ /* 0x000fea0003800200 */
.L_x_7820:
[----:B------:R-:W-:Y:S01]  /*b040*/  IMAD.SHL.U32 R0, R0, 0x200000, RZ ;  /* 0x0020000000007824 */ /* 0x000fe200078e00ff */
[----:B------:R-:W-:-:S04]  /*b050*/  LEA R2, R2, 0x37800000, 0x17 ;  /* 0x3780000002027811 */ /* 0x000fc800078eb8ff */
[----:B------:R-:W-:-:S07]  /*b060*/  LOP3.LUT R4, R2, R0, R7, 0xfe, !PT ;  /* 0x0000000002047212 */ /* 0x000fce00078efe07 */
.L_x_7819:
[----:B------:R-:W-:Y:S05]  /*b070*/  BSYNC.RECONVERGENT B0 ;  /* 0x0000000000007941 */ /* 0x000fea0003800200 */
.L_x_7818:
[----:B------:R-:W0:Y:S02]  /*b080*/  F2I.FTZ.TRUNC.NTZ R4, R4 ;  /* 0x0000000400047305 */ /* 0x000e24000021f100 */
[----:B0-----:R-:W-:Y:S01]  /*b090*/  PRMT R0, R4, 0x7610, R0 ;  /* 0x0000761004007816 */ /* 0x001fe20000000000 */
[----:B------:R-:W-:Y:S06]  /*b0a0*/  BRA `(.L_x_7799) ;  /* 0x00000000009c7947 */ /* 0x000fec0003800000 */
.L_x_7811:
        /* <DEDUP_REMOVED lines=14> */
.L_x_7825:
[----:B------:R-:W-:Y:S05]  /*b190*/  BSYNC.RECONVERGENT B0 ;  /* 0x0000000000007941 */ /* 0x000fea0003800200 */
.L_x_7824:
[----:B------:R-:W0:Y:S02]  /*b1a0*/  F2I.FTZ.TRUNC.NTZ R4, R4 ;  /* 0x0000000400047305 */ /* 0x000e24000021f100 */
[----:B0-----:R-:W-:Y:S01]  /*b1b0*/  PRMT R0, R4, 0x7610, R0 ;  /* 0x0000761004007816 */ /* 0x001fe20000000000 */
[----:B------:R-:W-:Y:S06]  /*b1c0*/  BRA `(.L_x_7799) ;  /* 0x0000000000547947 */ /* 0x000fec0003800000 */
.L_x_7798:
        /* <DEDUP_REMOVED lines=16> */
.L_x_7826:
[----:B------:R-:W-:Y:S01]  /*b2d0*/  PRMT R0, RZ, 0x7610, R0 ;  /* 0x00007610ff007816 */ /* 0x000fe20000000000 */
[----:B------:R-:W-:Y:S06]  /*b2e0*/  BRA `(.L_x_7799) ;  /* 0x00000000000c7947 */ /* 0x000fec0003800000 */
.L_x_7823:
[----:B------:R2:W5:Y:S01]  /*b2f0*/  LDG.E.U16 R0, desc[UR36][R2.64] ;  /* 0x0000002402007981 */ /* 0x000562000c1e1500 */
[----:B------:R-:W-:Y:S05]  /*b300*/  BRA `(.L_x_7799) ;  /* 0x0000000000047947 */ /* 0x000fea0003800000 */
.L_x_7822:
[----:B------:R1:W5:Y:S02]  /*b310*/  LDG.E.U16 R0, desc[UR36][R2.64] ;  /* 0x0000002402007981 */ /* 0x000364000c1e1500 */
.L_x_7799:
[----:B------:R-:W-:Y:S01]  /*b320*/  UPRMT UR4, UR42, 0x9910, URZ ;  /* 0x000099102a047896 */ /* 0x000fe200080000ff */
[----:B-1--45:R-:W-:-:S03]  /*b330*/  PRMT R0, R0, 0x9910, RZ ;  /* 0x0000991000007816 */ /* 0x032fc600000000ff */
[----:B------:R-:W-:Y:S01]  /*b340*/  UISETP.GT.AND UP0, UPT, UR4, 0x9, UPT ;  /* 0x000000090400788c */ /* 0x000fe2000bf04270 */
[----:B------:R-:W-:Y:S02]  /*b350*/  ISETP.NE.AND P0, PT, R0, RZ, PT ;  /* 0x000000ff0000720c */ /* 0x000fe40003f05270 */
[----:B------:R-:W-:Y:S02]  /*b360*/  SHF.R.S32.HI R0, RZ, 0xf, R0 ;  /* 0x0000000fff007819 */ /* 0x000fe40000011400 */
[----:B0-23--:R-:W-:-:S04]  /*b370*/  SEL R3, RZ, 0x1, !P0 ;  /* 0x00000001ff037807 */ /* 0x00dfc80004000000 */
[----:B------:R-:W-:Y:S01]  /*b380*/  LOP3.LUT R5, R0, R3, RZ, 0xfc, !PT ;  /* 0x0000000300057212 */ /* 0x000fe200078efcff */
        /* <DEDUP_REMOVED lines=11> */
.L_x_7830:
[----:B------:R-:W-:Y:S01]  /*b440*/  STG.E.U8 desc[UR36][R16.64], R5 ;  /* 0x0000000510007986 */ /* 0x000fe2000c101124 */
[----:B------:R-:W-:Y:S05]  /*b450*/  EXIT ;  /* 0x000000000000794d */ /* 0x000fea0003800000 */
.L_x_7829:
        /* <DEDUP_REMOVED lines=8> */
[----:B------:R-:W-:Y:S01]  /*b4e0*/  STG.E.64 desc[UR36][R16.64], R2 ;  /* 0x0000000210007986 */ /* 0x000fe2000c101b24 */
[----:B------:R-:W-:Y:S05]  /*b4f0*/  EXIT ;  /* 0x000000000000794d */ /* 0x000fea0003800000 */
.L_x_7833:
[----:B------:R-:W-:-:S05]  /*b500*/  PRMT R3, R5, 0x9910, RZ ;  /* 0x0000991005037816 */ /* 0x000fca00000000ff */
[----:B------:R-:W-:Y:S01]  /*b510*/  STG.E desc[UR36][R16.64], R3 ;  /* 0x0000000310007986 */ /* 0x000fe2000c101924 */
[----:B------:R-:W-:Y:S05]  /*b520*/  EXIT ;  /* 0x000000000000794d */ /* 0x000fea0003800000 */
.L_x_7832:
[----:B------:R-:W-:Y:S01]  /*b530*/  STG.E.U16 desc[UR36][R16.64], R5 ;  /* 0x0000000510007986 */ /* 0x000fe2000c101524 */
[----:B------:R-:W-:Y:S05]  /*b540*/  EXIT ;  /* 0x000000000000794d */ /* 0x000fea0003800000 */
.L_x_7828:
[----:B------:R-:W-:-:S09]  /*b550*/  UISETP.GT.AND UP0, UPT, UR4, 0x6, UPT ;  /* 0x000000060400788c */ /* 0x000fd2000bf04270 */
[----:B------:R-:W-:Y:S05]  /*b560*/  BRA.U UP0, `(.L_x_7834) ;  /* 0x00000001002c7547 */ /* 0x000fea000b800000 */
[----:B------:R-:W-:-:S09]  /*b570*/  UISETP.NE.AND UP0, UPT, UR4, 0x5, UPT ;  /* 0x000000050400788c */ /* 0x000fd2000bf05270 */
[----:B------:R-:W-:Y:S05]  /*b580*/  BRA.U !UP0, `(.L_x_7835) ;  /* 0x0000000108147547 */ /* 0x000fea000b800000 */
[----:B------:R-:W-:-:S09]  /*b590*/  UISETP.NE.AND UP0, UPT, UR4, 0x6, UPT ;  /* 0x000000060400788c */ /* 0x000fd2000bf05270 */
[----:B------:R-:W-:Y:S05]  /*b5a0*/  BRA.U UP0, `(.L_x_7831) ;  /* 0x0000000900147547 */ /* 0x000fea000b800000 */
[----:B------:R-:W0:Y:S02]  /*b5b0*/  I2F.S16 R3, R5 ;  /* 0x0000000500037306 */ /* 0x000e240000101400 */
[----:B0-----:R-:W-:Y:S01]  /*b5c0*/  STG.E desc[UR36][R16.64], R3 ;  /* 0x0000000310007986 */ /* 0x001fe2000c101924 */
[----:B------:R-:W-:Y:S05]  /*b5d0*/  EXIT ;  /* 0x000000000000794d */ /* 0x000fea0003800000 */
.L_x_7835:
[----:B------:R-:W0:Y:S02]  /*b5e0*/  I2F.S16 R0, R5 ;  /* 0x0000000500007306 */ /* 0x000e240000101400 */
[----:B0-----:R-:W-:-:S05]  /*b5f0*/  F2FP.F16.F32.PACK_AB R0, RZ, R0 ;  /* 0x00000000ff00723e */ /* 0x001fca00000000ff */
[----:B------:R-:W-:Y:S01]  /*b600*/  STG.E.U16 desc[UR36][R16.64], R0 ;  /* 0x0000000010007986 */ /* 0x000fe2000c101524 */
[----:B------:R-:W-:Y:S05]  /*b610*/  EXIT ;  /* 0x000000000000794d */ /* 0x000fea0003800000 */
.L_x_7834:
        /* <DEDUP_REMOVED lines=8> */
[----:B0-----:R-:W-:Y:S01]  /*b6a0*/  STG.E.64 desc[UR36][R16.64], R2 ;  /* 0x0000000210007986 */ /* 0x001fe2000c101b24 */
[----:B------:R-:W-:Y:S05]  /*b6b0*/  EXIT ;  /* 0x000000000000794d */ /* 0x000fea0003800000 */
.L_x_7837:
[----:B------:R-:W0:Y:S02]  /*b6c0*/  I2F.S16 R5, R5 ;  /* 0x0000000500057306 */ /* 0x000e240000101400 */
[----:B0-----:R-:W-:-:S04]  /*b6d0*/  F2FP.F16.F32.PACK_AB R3, RZ, R5 ;  /* 0x00000005ff03723e */ /* 0x001fc800000000ff */
[----:B------:R-:W-:-:S05]  /*b6e0*/  PRMT R3, R3, 0x5410, RZ ;  /* 0x0000541003037816 */ /* 0x000fca00000000ff */
[----:B------:R-:W-:Y:S01]  /*b6f0*/  STG.E desc[UR36][R16.64], R3 ;  /* 0x0000000310007986 */ /* 0x000fe2000c101924 */
[----:B------:R-:W-:Y:S05]  /*b700*/  EXIT ;  /* 0x000000000000794d */ /* 0x000fea0003800000 */
.L_x_7836:
[----:B------:R-:W0:Y:S02]  /*b710*/  I2F.F64.S16 R2, R5 ;  /* 0x0000000500027312 */ /* 0x000e240000101c00 */
[----:B0-----:R-:W-:Y:S01]  /*b720*/  STG.E.64 desc[UR36][R16.64], R2 ;  /* 0x0000000210007986 */ /* 0x001fe2000c101b24 */
[----:B------:R-:W-:Y:S05]  /*b730*/  EXIT ;  /* 0x000000000000794d */ /* 0x000fea0003800000 */
.L_x_7827:
        /* <DEDUP_REMOVED lines=12> */
.L_x_7841:
        /* <DEDUP_REMOVED lines=17> */
.L_x_7844:
[----:B------:R-:W-:-:S04]  /*b910*/  SHF.R.U32.HI R3, RZ, 0x18, R3 ;  /* 0x00000018ff037819 */ /* 0x000fc80000011603 */
[----:B------:R-:W-:-:S04]  /*b920*/  LOP3.LUT R0, R0, 0x80, R3, 0xf8, !PT ;  /* 0x0000008000007812 */ /* 0x000fc800078ef803 */
[----:B------:R-:W-:-:S07]  /*b930*/  PRMT R8, R0, 0x7610, R8 ;  /* 0x0000761000087816 */ /* 0x000fce0000000008 */
.L_x_7843:
[----:B------:R-:W-:Y:S05]  /*b940*/  BSYNC.RECONVERGENT B0 ;  /* 0x0000000000007941 */ /* 0x000fea0003800200 */
.L_x_7842:
[----:B------:R-:W-:Y:S01]  /*b950*/  STG.E.U8 desc[UR36][R16.64], R8 ;  /* 0x0000000810007986 */ /* 0x000fe2000c101124 */
[----:B------:R-:W-:Y:S05]  /*b960*/  EXIT ;  /* 0x000000000000794d */ /* 0x000fea0003800000 */
.L_x_7840:
        /* <DEDUP_REMOVED lines=17> */
.L_x_7847:
[----:B------:R-:W-:-:S04]  /*ba80*/  SHF.R.U32.HI R3, RZ, 0x18, R3 ;  /* 0x00000018ff037819 */ /* 0x000fc80000011603 */
[----:B------:R-:W-:-:S04]  /*ba90*/  LOP3.LUT R0, R0, 0x80, R3, 0xf8, !PT ;  /* 0x0000008000007812 */ /* 0x000fc800078ef803 */
[----:B------:R-:W-:-:S07]  /*baa0*/  PRMT R8, R0, 0x7610, R8 ;  /* 0x0000761000087816 */ /* 0x000fce0000000008 */
.L_x_7846:
[----:B------:R-:W-:Y:S05]  /*bab0*/  BSYNC.RECONVERGENT B0 ;  /* 0x0000000000007941 */ /* 0x000fea0003800200 */
.L_x_7845:
[----:B------:R-:W-:Y:S01]  /*bac0*/  STG.E.U8 desc[UR36][R16.64], R8 ;  /* 0x0000000810007986 */ /* 0x000fe2000c101124 */
[----:B------:R-:W-:Y:S05]  /*bad0*/  EXIT ;  /* 0x000000000000794d */ /* 0x000fea0003800000 */
.L_x_7839:
        /* <DEDUP_REMOVED lines=22> */
.L_x_7849:
[----:B------:R-:W-:-:S04]  /*bc40*/  PRMT R2, R5, 0x9910, RZ ;  /* 0x0000991005027816 */ /* 0x000fc800000000ff */
[----:B------:R-:W-:-:S05]  /*bc50*/  SHF.R.S32.HI R3, RZ, 0x1f, R2 ;  /* 0x0000001fff037819 */ /* 0x000fca0000011402 */
[----:B------:R-:W-:Y:S01]  /*bc60*/  STG.E.64 desc[UR36][R16.64], R2 ;  /* 0x0000000210007986 */ /* 0x000fe2000c101b24 */
[----:B------:R-:W-:Y:S05]  /*bc70*/  EXIT ;  /* 0x000000000000794d */ /* 0x000fea0003800000 */
.L_x_7848:
[----:B------:R-:W-:-:S05]  /*bc80*/  PRMT R3, R5, 0x9910, RZ ;  /* 0x0000991005037816 */ /* 0x000fca00000000ff */
[----:B------:R-:W-:Y:S01]  /*bc90*/  STG.E desc[UR36][R16.64], R3 ;  /* 0x0000000310007986 */ /* 0x000fe2000c101924 */
[----:B------:R-:W-:Y:S05]  /*bca0*/  EXIT ;  /* 0x000000000000794d */ /* 0x000fea0003800000 */
.L_x_7838:
        /* <DEDUP_REMOVED lines=9> */
[----:B------:R-:W-:Y:S01]  /*bd40*/  STG.E.U8 desc[UR36][R16.64], R3 ;  /* 0x0000000310007986 */ /* 0x000fe2000c101124 */
[----:B------:R-:W-:Y:S05]  /*bd50*/  EXIT ;  /* 0x000000000000794d */ /* 0x000fea0003800000 */
.L_x_7851:
[----:B------:R-:W0:Y:S01]  /*bd60*/  I2F.F64.S16 R4, R5 ;  /* 0x0000000500047312 */ /* 0x000e220000101c00 */
[----:B------:R-:W-:-:S05]  /*bd70*/  CS2R R6, SRZ ;  /* 0x0000000000067805 */ /* 0x000fca000001ff00 */
[----:B0-----:R-:W-:Y:S01]  /*bd80*/  STG.E.128 desc[UR36][R16.64], R4 ;  /* 0x0000000410007986 */ /* 0x001fe2000c101d24 */
[----:B------:R-:W-:Y:S05]  /*bd90*/  EXIT ;  /* 0x000000000000794d */ /* 0x000fea0003800000 */
.L_x_7850:
[----:B------:R-:W-:-:S09]  /*bda0*/  UISETP.NE.AND UP0, UPT, UR4, 0xf, UPT ;  /* 0x0000000f0400788c */ /* 0x000fd2000bf05270 */
[----:B------:R-:W-:Y:S05]  /*bdb0*/  BRA.U !UP0, `(.L_x_7852) ;  /* 0x0000000108e87547 */ /* 0x000fea000b800000 */
[----:B------:R-:W-:-:S09]  /*bdc0*/  UISETP.NE.AND UP0, UPT, UR4, 0x17, UPT ;  /* 0x000000170400788c */ /* 0x000fd2000bf05270 */
[----:B------:R-:W-:Y:S05]  /*bdd0*/  BRA.U !UP0, `(.L_x_7853) ;  /* 0x0000000108907547 */ /* 0x000fea000b800000 */
[----:B------:R-:W-:-:S09]  /*bde0*/  UISETP.NE.AND UP0, UPT, UR4, 0x18, UPT ;  /* 0x000000180400788c */ /* 0x000fd2000bf05270 */
[----:B------:R-:W-:Y:S05]  /*bdf0*/  BRA.U !UP0, `(.L_x_7854) ;  /* 0x0000000108447547 */ /* 0x000fea000b800000 */
.L_x_7831:
        /* <DEDUP_REMOVED lines=16> */
.L_x_7855:
[----:B------:R-:W-:Y:S05]  /*bf00*/  EXIT ;  /* 0x000000000000794d */ /* 0x000fea0003800000 */
.L_x_7854:
[----:B------:R-:W0:Y:S01]  /*bf10*/  I2F.S16 R5, R5 ;  /* 0x0000000500057306 */ /* 0x000e220000101400 */
[----:B------:R-:W-:Y:S01]  /*bf20*/  BSSY.RECONVERGENT B0, `(.L_x_7856) ;  /* 0x000000c000007945 */ /* 0x000fe20003800200 */
[----:B------:R-:W-:Y:S02]  /*bf30*/  MOV R0, 0x7f ;  /* 0x0000007f00007802 */ /* 0x000fe40000000f00 */
        /* <DEDUP_REMOVED lines=10> */
.L_x_7857:
[----:B------:R-:W-:Y:S05]  /*bfe0*/  BSYNC.RECONVERGENT B0 ;  /* 0x0000000000007941 */ /* 0x000fea0003800200 */
.L_x_7856:
[----:B------:R-:W-:-:S05]  /*bff0*/  LOP3.LUT R3, R0, 0x80, R3, 0xf8, !PT ;  /* 0x0000008000037812 */ /* 0x000fca00078ef803 */
[----:B------:R-:W-:Y:S01]  /*c000*/  STG.E.U8 desc[UR36][R16.64], R3 ;  /* 0x0000000310007986 */ /* 0x000fe2000c101124 */
[----:B------:R-:W-:Y:S05]  /*c010*/  EXIT ;  /* 0x000000000000794d */ /* 0x000fea0003800000 */
.L_x_7853:
        /* <DEDUP_REMOVED lines=12> */
.L_x_7859:
[----:B------:R-:W-:Y:S01]  /*c0e0*/  IMAD.MOV.U32 R0, RZ, RZ, 0x7f ;  /* 0x0000007fff007424 */ /* 0x000fe200078e00ff */
[----:B------:R-:W-:-:S04]  /*c0f0*/  ISETP.GT.U32.AND P0, PT, R2, 0x7f800000, PT ;  /* 0x7f8000000200780c */ /* 0x000fc80003f04070 */
[----:B------:R-:W-:-:S09]  /*c100*/  SEL R0, R0, 0x7c, P0 ;  /* 0x0000007c00007807 */ /* 0x000fd20000000000 */
.L_x_7860:
[----:B------:R-:W-:Y:S05]  /*c110*/  BSYNC.RECONVERGENT B0 ;  /* 0x0000000000007941 */ /* 0x000fea0003800200 */
.L_x_7858:
[----:B------:R-:W-:-:S04]  /*c120*/  SHF.R.U32.HI R3, RZ, 0x18, R3 ;  /* 0x00000018ff037819 */ /* 0x000fc80000011603 */
[----:B------:R-:W-:-:S05]  /*c130*/  LOP3.LUT R3, R0, 0x80, R3, 0xf8, !PT ;  /* 0x0000008000037812 */ /* 0x000fca00078ef803 */
[----:B------:R-:W-:Y:S01]  /*c140*/  STG.E.U8 desc[UR36][R16.64], R3 ;  /* 0x0000000310007986 */ /* 0x000fe2000c101124 */
[----:B------:R-:W-:Y:S05]  /*c150*/  EXIT ;  /* 0x000000000000794d */ /* 0x000fea0003800000 */
.L_x_7852:
[----:B------:R-:W0:Y:S02]  /*c160*/  I2F.S16 R0, R5 ;  /* 0x0000000500007306 */ /* 0x000e240000101400 */
[----:B0-----:R-:W-:-:S05]  /*c170*/  F2FP.BF16.F32.PACK_AB R0, RZ, R0 ;  /* 0x00000000ff00723e */ /* 0x001fca00000010ff */
[----:B------:R-:W-:Y:S01]  /*c180*/  STG.E.U16 desc[UR36][R16.64], R0 ;  /* 0x0000000010007986 */ /* 0x000fe2000c101524 */
[----:B------:R-:W-:Y:S05]  /*c190*/  EXIT ;  /* 0x000000000000794d */ /* 0x000fea0003800000 */
.L_x_7861:
        /* <DEDUP_REMOVED lines=14> */
.L_x_23687:


//--------------------- .text._ZN2at6native27unrolled_elementwise_kernelIZZZNS0_16sign_kernel_cudaERNS_18TensorIteratorBaseEENKUlvE_clEvENKUlvE3_clEvEUlsE_St5arrayIPcLm2EELi4E23TrivialOffsetCalculatorILi1EjESB_NS0_6memory12LoadWithCastILi1EEENSC_13StoreWithCastILi1EEEEEviT_T0_T2_T3_T4_T5_ --------------------------
	.section	.text._ZN2at6native27unrolled_elementwise_kernelIZZZNS0_16sign_kernel_cudaERNS_18TensorIteratorBaseEENKUlvE_clEvENKUlvE3_clEvEUlsE_St5arrayIPcLm2EELi4E23TrivialOffsetCalculatorILi1EjESB_NS0_6memory12LoadWithCastILi1EEENSC_13StoreWithCastILi1EEEEEviT_T0_T2_T3_T4_T5_,"ax",@progbits
	.align	128
        .global         _ZN2at6native27unrolled_elementwise_kernelIZZZNS0_16sign_kernel_cudaERNS_18TensorIteratorBaseEENKUlvE_clEvENKUlvE3_clEvEUlsE_St5arrayIPcLm2EELi4E23TrivialOffsetCalculatorILi1EjESB_NS0_6memory12LoadWithCastILi1EEENSC_13StoreWithCastILi1EEEEEviT_T0_T2_T3_T4_T5_
        .type           _ZN2at6native27unrolled_elementwise_kernelIZZZNS0_16sign_kernel_cudaERNS_18TensorIteratorBaseEENKUlvE_clEvENKUlvE3_clEvEUlsE_St5arrayIPcLm2EELi4E23TrivialOffsetCalculatorILi1EjESB_NS0_6memory12LoadWithCastILi1EEENSC_13StoreWithCastILi1EEEEEviT_T0_T2_T3_T4_T5_,@function
        .size           _ZN2at6native27unrolled_elementwise_kernelIZZZNS0_16sign_kernel_cudaERNS_18TensorIteratorBaseEENKUlvE_clEvENKUlvE3_clEvEUlsE_St5arrayIPcLm2EELi4E23TrivialOffsetCalculatorILi1EjESB_NS0_6memory12LoadWithCastILi1EEENSC_13StoreWithCastILi1EEEEEviT_T0_T2_T3_T4_T5_,(.L_x_23688 - _ZN2at6native27unrolled_elementwise_kernelIZZZNS0_16sign_kernel_cudaERNS_18TensorIteratorBaseEENKUlvE_clEvENKUlvE3_clEvEUlsE_St5arrayIPcLm2EELi4E23TrivialOffsetCalculatorILi1EjESB_NS0_6memory12LoadWithCastILi1EEENSC_13StoreWithCastILi1EEEEEviT_T0_T2_T3_T4_T5_)
        .other          _ZN2at6native27unrolled_elementwise_kernelIZZZNS0_16sign_kernel_cudaERNS_18TensorIteratorBaseEENKUlvE_clEvENKUlvE3_clEvEUlsE_St5arrayIPcLm2EELi4E23TrivialOffsetCalculatorILi1EjESB_NS0_6memory12LoadWithCastILi1EEENSC_13StoreWithCastILi1EEEEEviT_T0_T2_T3_T4_T5_,@"STO_CUDA_ENTRY STV_DEFAULT"
_ZN2at6native27unrolled_elementwise_kernelIZZZNS0_16sign_kernel_cudaERNS_18TensorIteratorBaseEENKUlvE_clEvENKUlvE3_clEvEUlsE_St5arrayIPcLm2EELi4E23TrivialOffsetCalculatorILi1EjESB_NS0_6memory12LoadWithCastILi1EEENSC_13StoreWithCastILi1EEEEEviT_T0_T2_T3_T4_T5_:
.text._ZN2at6native27unrolled_elementwise_kernelIZZZNS0_16sign_kernel_cudaERNS_18TensorIteratorBaseEENKUlvE_clEvENKUlvE3_clEvEUlsE_St5arrayIPcLm2EELi4E23TrivialOffsetCalculatorILi1EjESB_NS0_6memory12LoadWithCastILi1EEENSC_13StoreWithCastILi1EEEEEviT_T0_T2_T3_T4_T5_:
        /* <DEDUP_REMOVED lines=31> */
.L_x_7867:
[----:B------:R3:W5:Y:S01]  /*01f0*/  LDG.E.U8 R17, desc[UR36][R4.64] ;  /* 0x0000002404117981 */ /* 0x000762000c1e1100 */
[----:B------:R-:W-:Y:S05]  /*0200*/  BRA `(.L_x_7869) ;  /* 0x0000000c00507947 */ /* 0x000fea0003800000 */
.L_x_7866:
        /* <DEDUP_REMOVED lines=8> */
.L_x_7871:
[----:B------:R1:W5:Y:S01]  /*0290*/  LDG.E.U16 R17, desc[UR36][R4.64] ;  /* 0x0000002404117981 */ /* 0x000362000c1e1500 */
[----:B------:R-:W-:Y:S05]  /*02a0*/  BRA `(.L_x_7869) ;  /* 0x0000000c00287947 */ /* 0x000fea0003800000 */
.L_x_7870:
[----:B------:R2:W5:Y:S01]  /*02b0*/  LDG.E.U16 R17, desc[UR36][R4.64] ;  /* 0x0000002404117981 */ /* 0x000562000c1e1500 */
[----:B------:R-:W-:Y:S05]  /*02c0*/  BRA `(.L_x_7869) ;  /* 0x0000000c00207947 */ /* 0x000fea0003800000 */
.L_x_7865:
        /* <DEDUP_REMOVED lines=9> */
.L_x_7873:
[----:B------:R-:W2:Y:S02]  /*0360*/  LDG.E.U16 R0, desc[UR36][R4.64] ;  /* 0x0000002404007981 */ /* 0x000ea4000c1e1500 */
[----:B--2---:R-:W-:-:S06]  /*0370*/  HADD2.F32 R0, -RZ, R0.H0_H0 ;  /* 0x20000000ff007230 */ /* 0x004fcc0000004100 */
[----:B------:R-:W0:Y:S02]  /*0380*/  F2I.FTZ.TRUNC.NTZ R0, R0 ;  /* 0x0000000000007305 */ /* 0x000e24000021f100 */
[----:B0-----:R-:W-:Y:S01]  /*0390*/  PRMT R17, R0, 0x7610, R17 ;  /* 0x0000761000117816 */ /* 0x001fe20000000011 */
[----:B------:R-:W-:Y:S06]  /*03a0*/  BRA `(.L_x_7869) ;  /* 0x0000000800e87947 */ /* 0x000fec0003800000 */
.L_x_7872:
        /* <DEDUP_REMOVED lines=9> */
.L_x_7875:
[----:B------:R-:W2:Y:S02]  /*0440*/  LDG.E.U16 R4, desc[UR36][R4.64] ;  /* 0x0000002404047981 */ /* 0x000ea4000c1e1500 */
[----:B--2---:R-:W-:-:S06]  /*0450*/  HADD2.F32 R0, -RZ, R4.H0_H0 ;  /* 0x20000004ff007230 */ /* 0x004fcc0000004100 */
[----:B------:R-:W0:Y:S02]  /*0460*/  F2I.FTZ.TRUNC.NTZ R0, R0 ;  /* 0x0000000000007305 */ /* 0x000e24000021f100 */
[----:B0-----:R-:W-:Y:S01]  /*0470*/  PRMT R17, R0, 0x7610, R17 ;  /* 0x0000761000117816 */ /* 0x001fe20000000011 */
[----:B------:R-:W-:Y:S06]  /*0480*/  BRA `(.L_x_7869) ;  /* 0x0000000800b07947 */ /* 0x000fec0003800000 */
.L_x_7874:
[----:B------:R-:W2:Y:S02]  /*0490*/  LDG.E.64 R4, desc[UR36][R4.64] ;  /* 0x0000002404047981 */ /* 0x000ea4000c1e1b00 */
[----:B--2---:R0:W1:Y:S01]  /*04a0*/  F2I.F64.TRUNC R17, R4 ;  /* 0x0000000400117311 */ /* 0x004062000030d100 */
[----:B------:R-:W-:Y:S05]  /*04b0*/  BRA `(.L_x_7869) ;  /* 0x0000000800a47947 */ /* 0x000fea0003800000 */
.L_x_7864:
        /* <DEDUP_REMOVED lines=12> */
.L_x_7878:
[----:B------:R-:W2:Y:S02]  /*0580*/  LDG.E.64 R4, desc[UR36][R4.64] ;  /* 0x0000002404047981 */ /* 0x000ea4000c1e1b00 */
[----:B--2---:R0:W1:Y:S01]  /*0590*/  F2I.F64.TRUNC R17, R4 ;  /* 0x0000000400117311 */ /* 0x004062000030d100 */
[----:B------:R-:W-:Y:S05]  /*05a0*/  BRA `(.L_x_7869) ;  /* 0x0000000800687947 */ /* 0x000fea0003800000 */
.L_x_7877:
        /* <DEDUP_REMOVED lines=27> */
.L_x_7880:
        /* <DEDUP_REMOVED lines=15> */
.L_x_7879:
[----:B------:R-:W2:Y:S02]  /*0850*/  LDG.E.U16 R0, desc[UR36][R4.64] ;  /* 0x0000002404007981 */ /* 0x000ea4000c1e1500 */
[----:B--2---:R-:W-:-:S06]  /*0860*/  IMAD.U32 R0, R0, 0x10000, RZ ;  /* 0x0001000000007824 */ /* 0x004fcc00078e00ff */
[----:B------:R-:W0:Y:S02]  /*0870*/  F2I.FTZ.TRUNC.NTZ R0, R0 ;  /* 0x0000000000007305 */ /* 0x000e24000021f100 */
[----:B0-----:R-:W-:Y:S01]  /*0880*/  PRMT R17, R0, 0x7610, R17 ;  /* 0x0000761000117816 */ /* 0x001fe20000000011 */
[----:B------:R-:W-:Y:S06]  /*0890*/  BRA `(.L_x_7869) ;  /* 0x0000000400ac7947 */ /* 0x000fec0003800000 */
.L_x_7876:
        /* <DEDUP_REMOVED lines=10> */
.L_x_7883:
        /* <DEDUP_REMOVED lines=21> */
.L_x_7887:
[----:B------:R-:W-:Y:S05]  /*0a90*/  BSYNC.RECONVERGENT B1 ;  /* 0x0000000000017941 */ /* 0x000fea0003800200 */
.L_x_7886:
[----:B------:R-:W-:Y:S01]  /*0aa0*/  IMAD.SHL.U32 R0, R0, 0x100000, RZ ;  /* 0x0010000000007824 */ /* 0x000fe200078e00ff */
[----:B------:R-:W-:-:S04]  /*0ab0*/  LEA R3, R3, 0x3b800000, 0x17 ;  /* 0x3b80000003037811 */ /* 0x000fc800078eb8ff */
[----:B------:R-:W-:-:S07]  /*0ac0*/  LOP3.LUT R0, R3, R0, R7, 0xfe, !PT ;  /* 0x0000000003007212 */ /* 0x000fce00078efe07 */
.L_x_7885:
[----:B------:R-:W-:Y:S05]  /*0ad0*/  BSYNC.RECONVERGENT B0 ;  /* 0x0000000000007941 */ /* 0x000fea0003800200 */
.L_x_7884:
[----:B------:R-:W0:Y:S02]  /*0ae0*/  F2I.FTZ.TRUNC.NTZ R0, R0 ;  /* 0x0000000000007305 */ /* 0x000e24000021f100 */
[----:B0-----:R-:W-:Y:S01]  /*0af0*/  PRMT R17, R0, 0x7610, R17 ;  /* 0x0000761000117816 */ /* 0x001fe20000000011 */
[----:B------:R-:W-:Y:S06]  /*0b00*/  BRA `(.L_x_7869) ;  /* 0x0000000400107947 */ /* 0x000fec0003800000 */
.L_x_7882:
        /* <DEDUP_REMOVED lines=21> */
.L_x_7891:
[----:B------:R-:W-:Y:S05]  /*0c60*/  BSYNC.RECONVERGENT B1 ;  /* 0x0000000000017941 */ /* 0x000fea0003800200 */
.L_x_7890:
[----:B------:R-:W-:Y:S01]  /*0c70*/  IMAD.SHL.U32 R0, R0, 0x200000, RZ ;  /* 0x0020000000007824 */ /* 0x000fe200078e00ff */
[----:B------:R-:W-:-:S04]  /*0c80*/  LEA R3, R3, 0x37800000, 0x17 ;  /* 0x3780000003037811 */ /* 0x000fc800078eb8ff */
[----:B------:R-:W-:-:S07]  /*0c90*/  LOP3.LUT R0, R3, R0, R7, 0xfe, !PT ;  /* 0x0000000003007212 */ /* 0x000fce00078efe07 */
.L_x_7889:
[----:B------:R-:W-:Y:S05]  /*0ca0*/  BSYNC.RECONVERGENT B0 ;  /* 0x0000000000007941 */ /* 0x000fea0003800200 */
.L_x_7888:
[----:B------:R-:W0:Y:S02]  /*0cb0*/  F2I.FTZ.TRUNC.NTZ R0, R0 ;  /* 0x0000000000007305 */ /* 0x000e24000021f100 */
[----:B0-----:R-:W-:Y:S01]  /*0cc0*/  PRMT R17, R0, 0x7610, R17 ;  /* 0x0000761000117816 */ /* 0x001fe20000000011 */
[----:B------:R-:W-:Y:S06]  /*0cd0*/  BRA `(.L_x_7869) ;  /* 0x00000000009c7947 */ /* 0x000fec0003800000 */
.L_x_7881:
[----:B------:R-:W-:-:S09]  /*0ce0*/  UISETP.NE.AND UP0, UPT, UR4, 0x1c, UPT ;  /* 0x0000001c0400788c */ /* 0x000fd2000bf05270 */
[----:B------:R-:W-:Y:S05]  /*0cf0*/  BRA.U !UP0, `(.L_x_7892) ;  /* 0x0000000108907547 */ /* 0x000fea000b800000 */
[----:B------:R-:W-:-:S09]  /*0d00*/  UISETP.NE.AND UP0, UPT, UR4, 0x1d, UPT ;  /* 0x0000001d0400788c */ /* 0x000fd2000bf05270 */
[----:B------:R-:W-:Y:S05]  /*0d10*/  BRA.U !UP0, `(.L_x_7893) ;  /* 0x0000000108807547 */ /* 0x000fea000b800000 */
[----:B------:R-:W-:-:S09]  /*0d20*/  UISETP.NE.AND UP0, UPT, UR4, 0x2c, UPT ;  /* 0x0000002c0400788c */ /* 0x000fd2000bf05270 */
[----:B------:R-:W-:Y:S05]  /*0d30*/  BRA.U !UP0, `(.L_x_7894) ;  /* 0x0000000108487547 */ /* 0x000fea000b800000 */
.L_x_7868:
        /* <DEDUP_REMOVED lines=16> */
.L_x_7895:
[----:B------:R-:W-:Y:S01]  /*0e40*/  PRMT R17, RZ, 0x7610, R17 ;  /* 0x00007610ff117816 */ /* 0x000fe20000000011 */
[----:B------:R-:W-:Y:S06]  /*0e50*/  BRA `(.L_x_7869) ;  /* 0x00000000003c7947 */ /* 0x000fec0003800000 */
.L_x_7894:
        /* <DEDUP_REMOVED lines=8> */
.L_x_7897:
[----:B------:R-:W-:Y:S05]  /*0ee0*/  BSYNC.RECONVERGENT B0 ;  /* 0x0000000000007941 */ /* 0x000fea0003800200 */
.L_x_7896:
[----:B------:R-:W0:Y:S02]  /*0ef0*/  F2I.FTZ.TRUNC.NTZ R0, R0 ;  /* 0x0000000000007305 */ /* 0x000e24000021f100 */
[----:B0-----:R-:W-:Y:S01]  /*0f00*/  PRMT R17, R0, 0x7610, R17 ;  /* 0x0000761000117816 */ /* 0x001fe20000000011 */
[----:B------:R-:W-:Y:S06]  /*0f10*/  BRA `(.L_x_7869) ;  /* 0x00000000000c7947 */ /* 0x000fec0003800000 */
.L_x_7893:
[----:B------:R0:W5:Y:S01]  /*0f20*/  LDG.E.U16 R17, desc[UR36][R4.64] ;  /* 0x0000002404117981 */ /* 0x000162000c1e1500 */
[----:B------:R-:W-:Y:S05]  /*0f30*/  BRA `(.L_x_7869) ;  /* 0x0000000000047947 */ /* 0x000fea0003800000 */
.L_x_7892:
[----:B------:R0:W5:Y:S02]  /*0f40*/  LDG.E.U16 R17, desc[UR36][R4.64] ;  /* 0x0000002404117981 */ /* 0x000164000c1e1500 */
.L_x_7869:
[----:B------:R-:W-:-:S07]  /*0f50*/  VIADD R25, R2, 0x80 ;  /* 0x0000008002197836 */ /* 0x000fce0000000000 */
.L_x_7863:
[----:B------:R-:W-:Y:S05]  /*0f60*/  BSYNC.RECONVERGENT B6 ;  /* 0x0000000000067941 */ /* 0x000fea0003800200 */
.L_x_7862:
[----:B------:R-:W-:Y:S01]  /*0f70*/  ISETP.GE.AND P0, PT, R25, R22, PT ;  /* 0x000000161900720c */ /* 0x000fe20003f06270 */
[----:B------:R-:W-:Y:S01]  /*0f80*/  BSSY.RECONVERGENT B6, `(.L_x_7898) ;  /* 0x00000ed000067945 */ /* 0x000fe20003800200 */
[----:B------:R-:W-:-:S11]  /*0f90*/  PRMT R16, RZ, 0x7610, R16 ;  /* 0x00007610ff107816 */ /* 0x000fd60000000010 */
[----:B------:R-:W-:Y:S05]  /*0fa0*/  @P0 BRA `(.L_x_7899) ;  /* 0x0000000c00a80947 */ /* 0x000fea0003800000 */
[----:B01234-:R-:W0:Y:S01]  /*0fb0*/  LDC.64 R4, c[0x0][0x390] ;  /* 0x0000e400ff047b82 */ /* 0x01fe220000000a00 */
        /* <DEDUP_REMOVED lines=18> */
.L_x_7903:
[----:B------:R0:W5:Y:S01]  /*10e0*/  LDG.E.U8 R16, desc[UR36][R4.64] ;  /* 0x0000002404107981 */ /* 0x000162000c1e1100 */
[----:B------:R-:W-:Y:S05]  /*10f0*/  BRA `(.L_x_7905) ;  /* 0x0000000c00507947 */ /* 0x000fea0003800000 */
.L_x_7902:
        /* <DEDUP_REMOVED lines=8> */
.L_x_7907:
[----:B------:R0:W5:Y:S01]  /*1180*/  LDG.E.U16 R16, desc[UR36][R4.64] ;  /* 0x0000002404107981 */ /* 0x000162000c1e1500 */
[----:B------:R-:W-:Y:S05]  /*1190*/  BRA `(.L_x_7905) ;  /* 0x0000000c00287947 */ /* 0x000fea0003800000 */
.L_x_7906:
[----:B------:R0:W5:Y:S01]  /*11a0*/  LDG.E.U16 R16, desc[UR36][R4.64] ;  /* 0x0000002404107981 */ /* 0x000162000c1e1500 */
[----:B------:R-:W-:Y:S05]  /*11b0*/  BRA `(.L_x_7905) ;  /* 0x0000000c00207947 */ /* 0x000fea0003800000 */
.L_x_7901:
        /* <DEDUP_REMOVED lines=9> */
.L_x_7909:
[----:B------:R-:W2:Y:S02]  /*1250*/  LDG.E.U16 R0, desc[UR36][R4.64] ;  /* 0x0000002404007981 */ /* 0x000ea4000c1e1500 */
[----:B--2---:R-:W-:-:S06]  /*1260*/  HADD2.F32 R0, -RZ, R0.H0_H0 ;  /* 0x20000000ff007230 */ /* 0x004fcc0000004100 */
[----:B------:R-:W0:Y:S02]  /*1270*/  F2I.FTZ.TRUNC.NTZ R0, R0 ;  /* 0x0000000000007305 */ /* 0x000e24000021f100 */
[----:B0-----:R-:W-:Y:S01]  /*1280*/  PRMT R16, R0, 0x7610, R16 ;  /* 0x0000761000107816 */ /* 0x001fe20000000010 */
[----:B------:R-:W-:Y:S06]  /*1290*/  BRA `(.L_x_7905) ;  /* 0x0000000800e87947 */ /* 0x000fec0003800000 */
.L_x_7908:
        /* <DEDUP_REMOVED lines=9> */
.L_x_7911:
[----:B------:R-:W2:Y:S02]  /*1330*/  LDG.E.U16 R4, desc[UR36][R4.64] ;  /* 0x0000002404047981 */ /* 0x000ea4000c1e1500 */
[----:B--2---:R-:W-:-:S06]  /*1340*/  HADD2.F32 R0, -RZ, R4.H0_H0 ;  /* 0x20000004ff007230 */ /* 0x004fcc0000004100 */
[----:B------:R-:W0:Y:S02]  /*1350*/  F2I.FTZ.TRUNC.NTZ R0, R0 ;  /* 0x0000000000007305 */ /* 0x000e24000021f100 */
[----:B0-----:R-:W-:Y:S01]  /*1360*/  PRMT R16, R0, 0x7610, R16 ;  /* 0x0000761000107816 */ /* 0x001fe20000000010 */
[----:B------:R-:W-:Y:S06]  /*1370*/  BRA `(.L_x_7905) ;  /* 0x0000000800b07947 */ /* 0x000fec0003800000 */
.L_x_7910:
[----:B------:R-:W2:Y:S02]  /*1380*/  LDG.E.64 R4, desc[UR36][R4.64] ;  /* 0x0000002404047981 */ /* 0x000ea4000c1e1b00 */
[----:B--2---:R0:W1:Y:S01]  /*1390*/  F2I.F64.TRUNC R16, R4 ;  /* 0x0000000400107311 */ /* 0x004062000030d100 */
[----:B------:R-:W-:Y:S05]  /*13a0*/  BRA `(.L_x_7905) ;  /* 0x0000000800a47947 */ /* 0x000fea0003800000 */
.L_x_7900:
        /* <DEDUP_REMOVED lines=12> */
.L_x_7914:
[----:B------:R-:W2:Y:S02]  /*1470*/  LDG.E.64 R4, desc[UR36][R4.64] ;  /* 0x0000002404047981 */ /* 0x000ea4000c1e1b00 */
[----:B--2---:R0:W1:Y:S01]  /*1480*/  F2I.F64.TRUNC R16, R4 ;  /* 0x0000000400107311 */ /* 0x004062000030d100 */
[----:B------:R-:W-:Y:S05]  /*1490*/  BRA `(.L_x_7905) ;  /* 0x0000000800687947 */ /* 0x000fea0003800000 */
.L_x_7913:
        /* <DEDUP_REMOVED lines=27> */
.L_x_7916:
        /* <DEDUP_REMOVED lines=15> */
.L_x_7915:
[----:B------:R-:W2:Y:S02]  /*1740*/  LDG.E.U16 R0, desc[UR36][R4.64] ;  /* 0x0000002404007981 */ /* 0x000ea4000c1e1500 */
[----:B--2---:R-:W-:-:S06]  /*1750*/  IMAD.U32 R0, R0, 0x10000, RZ ;  /* 0x0001000000007824 */ /* 0x004fcc00078e00ff */
[----:B------:R-:W0:Y:S02]  /*1760*/  F2I.FTZ.TRUNC.NTZ R0, R0 ;  /* 0x0000000000007305 */ /* 0x000e24000021f100 */
[----:B0-----:R-:W-:Y:S01]  /*1770*/  PRMT R16, R0, 0x7610, R16 ;  /* 0x0000761000107816 */ /* 0x001fe20000000010 */
[----:B------:R-:W-:Y:S06]  /*1780*/  BRA `(.L_x_7905) ;  /* 0x0000000400ac7947 */ /* 0x000fec0003800000 */
.L_x_7912:
        /* <DEDUP_REMOVED lines=10> */
.L_x_7919:
        /* <DEDUP_REMOVED lines=21> */
.L_x_7923:
[----:B------:R-:W-:Y:S05]  /*1980*/  BSYNC.RECONVERGENT B1 ;  /* 0x0000000000017941 */ /* 0x000fea0003800200 */
.L_x_7922:
[----:B------:R-:W-:Y:S01]  /*1990*/  IMAD.SHL.U32 R0, R0, 0x100000, RZ ;  /* 0x0010000000007824 */ /* 0x000fe200078e00ff */
[----:B------:R-:W-:-:S04]  /*19a0*/  LEA R3, R3, 0x3b800000, 0x17 ;  /* 0x3b80000003037811 */ /* 0x000fc800078eb8ff */
[----:B------:R-:W-:-:S07]  /*19b0*/  LOP3.LUT R0, R3, R0, R7, 0xfe, !PT ;  /* 0x0000000003007212 */ /* 0x000fce00078efe07 */
.L_x_7921:
[----:B------:R-:W-:Y:S05]  /*19c0*/  BSYNC.RECONVERGENT B0 ;  /* 0x0000000000007941 */ /* 0x000fea0003800200 */
.L_x_7920:
[----:B------:R-:W0:Y:S02]  /*19d0*/  F2I.FTZ.TRUNC.NTZ R0, R0 ;  /* 0x0000000000007305 */ /* 0x000e24000021f100 */
[----:B0-----:R-:W-:Y:S01]  /*19e0*/  PRMT R16, R0, 0x7610, R16 ;  /* 0x0000761000107816 */ /* 0x001fe20000000010 */
[----:B------:R-:W-:Y:S06]  /*19f0*/  BRA `(.L_x_7905) ;  /* 0x0000000400107947 */ /* 0x000fec0003800000 */
.L_x_7918:
        /* <DEDUP_REMOVED lines=21> */
.L_x_7927:
[----:B------:R-:W-:Y:S05]  /*1b50*/  BSYNC.RECONVERGENT B1 ;  /* 0x0000000000017941 */ /* 0x000fea0003800200 */
.L_x_7926:
[----:B------:R-:W-:Y:S01]  /*1b60*/  IMAD.SHL.U32 R0, R0, 0x200000, RZ ;  /* 0x0020000000007824 */ /* 0x000fe200078e00ff */
[----:B------:R-:W-:-:S04]  /*1b70*/  LEA R3, R3, 0x37800000, 0x17 ;  /* 0x3780000003037811 */ /* 0x000fc800078eb8ff */
[----:B------:R-:W-:-:S07]  /*1b80*/  LOP3.LUT R0, R3, R0, R7, 0xfe, !PT ;  /* 0x0000000003007212 */ /* 0x000fce00078efe07 */
.L_x_7925:
[----:B------:R-:W-:Y:S05]  /*1b90*/  BSYNC.RECONVERGENT B0 ;  /* 0x0000000000007941 */ /* 0x000fea0003800200 */
.L_x_7924:
[----:B------:R-:W0:Y:S02]  /*1ba0*/  F2I.FTZ.TRUNC.NTZ R0, R0 ;  /* 0x0000000000007305 */ /* 0x000e24000021f100 */
[----:B0-----:R-:W-:Y:S01]  /*1bb0*/  PRMT R16, R0, 0x7610, R16 ;  /* 0x0000761000107816 */ /* 0x001fe20000000010 */
[----:B------:R-:W-:Y:S06]  /*1bc0*/  BRA `(.L_x_7905) ;  /* 0x00000000009c7947 */ /* 0x000fec0003800000 */
.L_x_7917:
        /* <DEDUP_REMOVED lines=14> */
.L_x_7931:
[----:B------:R-:W-:Y:S05]  /*1cb0*/  BSYNC.RECONVERGENT B0 ;  /* 0x0000000000007941 */ /* 0x000fea0003800200 */
.L_x_7930:
[----:B------:R-:W0:Y:S02]  /*1cc0*/  F2I.FTZ.TRUNC.NTZ R0, R0 ;  /* 0x0000000000007305 */ /* 0x000e24000021f100 */
[----:B0-----:R-:W-:Y:S01]  /*1cd0*/  PRMT R16, R0, 0x7610, R16 ;  /* 0x0000761000107816 */ /* 0x001fe20000000010 */
[----:B------:R-:W-:Y:S06]  /*1ce0*/  BRA `(.L_x_7905) ;  /* 0x0000000000547947 */ /* 0x000fec0003800000 */
.L_x_7904:
        /* <DEDUP_REMOVED lines=16> */
.L_x_7932:
[----:B------:R-:W-:Y:S01]  /*1df0*/  PRMT R16, RZ, 0x7610, R16 ;  /* 0x00007610ff107816 */ /* 0x000fe20000000010 */
[----:B------:R-:W-:Y:S06]  /*1e00*/  BRA `(.L_x_7905) ;  /* 0x00000000000c7947 */ /* 0x000fec0003800000 */
.L_x_7929:
[----:B------:R3:W5:Y:S01]  /*1e10*/  LDG.E.U16 R16, desc[UR36][R4.64] ;  /* 0x0000002404107981 */ /* 0x000762000c1e1500 */
[----:B------:R-:W-:Y:S05]  /*1e20*/  BRA `(.L_x_7905) ;  /* 0x0000000000047947 */ /* 0x000fea0003800000 */
.L_x_7928:
[----:B------:R2:W5:Y:S02]  /*1e30*/  LDG.E.U16 R16, desc[UR36][R4.64] ;  /* 0x0000002404107981 */ /* 0x000564000c1e1500 */
.L_x_7905:
[----:B------:R-:W-:-:S07]  /*1e40*/  VIADD R25, R25, 0x80 ;  /* 0x0000008019197836 */ /* 0x000fce0000000000 */
.L_x_7899:
[----:B------:R-:W-:Y:S05]  /*1e50*/  BSYNC.RECONVERGENT B6 ;  /* 0x0000000000067941 */ /* 0x000fea0003800200 */
.L_x_7898:
        /* <DEDUP_REMOVED lines=23> */
.L_x_7938:
[----:B------:R0:W5:Y:S01]  /*1fd0*/  LDG.E.U8 R18, desc[UR36][R4.64] ;  /* 0x0000002404127981 */ /* 0x000162000c1e1100 */
[----:B------:R-:W-:Y:S05]  /*1fe0*/  BRA `(.L_x_7940) ;  /* 0x0000000c00507947 */ /* 0x000fea0003800000 */
.L_x_7937:
        /* <DEDUP_REMOVED lines=8> */
.L_x_7942:
[----:B------:R0:W5:Y:S01]  /*2070*/  LDG.E.U16 R18, desc[UR36][R4.64] ;  /* 0x0000002404127981 */ /* 0x000162000c1e1500 */
[----:B------:R-:W-:Y:S05]  /*2080*/  BRA `(.L_x_7940) ;  /* 0x0000000c00287947 */ /* 0x000fea0003800000 */
.L_x_7941:
[----:B------:R0:W5:Y:S01]  /*2090*/  LDG.E.U16 R18, desc[UR36][R4.64] ;  /* 0x0000002404127981 */ /* 0x000162000c1e1500 */
[----:B------:R-:W-:Y:S05]  /*20a0*/  BRA `(.L_x_7940) ;  /* 0x0000000c00207947 */ /* 0x000fea0003800000 */
.L_x_7936:
        /* <DEDUP_REMOVED lines=9> */
.L_x_7944:
[----:B------:R-:W2:Y:S02]  /*2140*/  LDG.E.U16 R0, desc[UR36][R4.64] ;  /* 0x0000002404007981 */ /* 0x000ea4000c1e1500 */
[----:B--2---:R-:W-:-:S06]  /*2150*/  HADD2.F32 R0, -RZ, R0.H0_H0 ;  /* 0x20000000ff007230 */ /* 0x004fcc0000004100 */
[----:B------:R-:W0:Y:S02]  /*2160*/  F2I.FTZ.TRUNC.NTZ R0, R0 ;  /* 0x0000000000007305 */ /* 0x000e24000021f100 */
[----:B0-----:R-:W-:Y:S01]  /*2170*/  PRMT R18, R0, 0x7610, R18 ;  /* 0x0000761000127816 */ /* 0x001fe20000000012 */
[----:B------:R-:W-:Y:S06]  /*2180*/  BRA `(.L_x_7940) ;  /* 0x0000000800e87947 */ /* 0x000fec0003800000 */
.L_x_7943:
        /* <DEDUP_REMOVED lines=9> */
.L_x_7946:
[----:B------:R-:W2:Y:S02]  /*2220*/  LDG.E.U16 R4, desc[UR36][R4.64] ;  /* 0x0000002404047981 */ /* 0x000ea4000c1e1500 */
[----:B--2---:R-:W-:-:S06]  /*2230*/  HADD2.F32 R0, -RZ, R4.H0_H0 ;  /* 0x20000004ff007230 */ /* 0x004fcc0000004100 */
[----:B------:R-:W0:Y:S02]  /*2240*/  F2I.FTZ.TRUNC.NTZ R0, R0 ;  /* 0x0000000000007305 */ /* 0x000e24000021f100 */
[----:B0-----:R-:W-:Y:S01]  /*2250*/  PRMT R18, R0, 0x7610, R18 ;  /* 0x0000761000127816 */ /* 0x001fe20000000012 */
[----:B------:R-:W-:Y:S06]  /*2260*/  BRA `(.L_x_7940) ;  /* 0x0000000800b07947 */ /* 0x000fec0003800000 */
.L_x_7945:
[----:B------:R-:W2:Y:S02]  /*2270*/  LDG.E.64 R4, desc[UR36][R4.64] ;  /* 0x0000002404047981 */ /* 0x000ea4000c1e1b00 */
[----:B--2---:R0:W1:Y:S01]  /*2280*/  F2I.F64.TRUNC R18, R4 ;  /* 0x0000000400127311 */ /* 0x004062000030d100 */
[----:B------:R-:W-:Y:S05]  /*2290*/  BRA `(.L_x_7940) ;  /* 0x0000000800a47947 */ /* 0x000fea0003800000 */
.L_x_7935:
        /* <DEDUP_REMOVED lines=12> */
.L_x_7949:
[----:B------:R-:W2:Y:S02]  /*2360*/  LDG.E.64 R4, desc[UR36][R4.64] ;  /* 0x0000002404047981 */ /* 0x000ea4000c1e1b00 */
[----:B--2---:R3:W4:Y:S01]  /*2370*/  F2I.F64.TRUNC R18, R4 ;  /* 0x0000000400127311 */ /* 0x004722000030d100 */
[----:B------:R-:W-:Y:S05]  /*2380*/  BRA `(.L_x_7940) ;  /* 0x0000000800687947 */ /* 0x000fea0003800000 */
.L_x_7948:
        /* <DEDUP_REMOVED lines=27> */
.L_x_7951:
        /* <DEDUP_REMOVED lines=15> */
.L_x_7950:
[----:B------:R-:W2:Y:S02]  /*2630*/  LDG.E.U16 R0, desc[UR36][R4.64] ;  /* 0x0000002404007981 */ /* 0x000ea4000c1e1500 */
[----:B--2---:R-:W-:-:S06]  /*2640*/  IMAD.U32 R0, R0, 0x10000, RZ ;  /* 0x0001000000007824 */ /* 0x004fcc00078e00ff */
[----:B------:R-:W0:Y:S02]  /*2650*/  F2I.FTZ.TRUNC.NTZ R0, R0 ;  /* 0x0000000000007305 */ /* 0x000e24000021f100 */
[----:B0-----:R-:W-:Y:S01]  /*2660*/  PRMT R18, R0, 0x7610, R18 ;  /* 0x0000761000127816 */ /* 0x001fe20000000012 */
[----:B------:R-:W-:Y:S06]  /*2670*/  BRA `(.L_x_7940) ;  /* 0x0000000400ac7947 */ /* 0x000fec0003800000 */
.L_x_7947:
        /* <DEDUP_REMOVED lines=10> */
.L_x_7954:
        /* <DEDUP_REMOVED lines=21> */
.L_x_7958:
[----:B------:R-:W-:Y:S05]  /*2870*/  BSYNC.RECONVERGENT B1 ;  /* 0x0000000000017941 */ /* 0x000fea0003800200 */
.L_x_7957:
[----:B------:R-:W-:Y:S01]  /*2880*/  IMAD.SHL.U32 R0, R0, 0x100000, RZ ;  /* 0x0010000000007824 */ /* 0x000fe200078e00ff */
[----:B------:R-:W-:-:S04]  /*2890*/  LEA R3, R3, 0x3b800000, 0x17 ;  /* 0x3b80000003037811 */ /* 0x000fc800078eb8ff */
[----:B------:R-:W-:-:S07]  /*28a0*/  LOP3.LUT R0, R3, R0, R7, 0xfe, !PT ;  /* 0x0000000003007212 */ /* 0x000fce00078efe07 */
.L_x_7956:
[----:B------:R-:W-:Y:S05]  /*28b0*/  BSYNC.RECONVERGENT B0 ;  /* 0x0000000000007941 */ /* 0x000fea0003800200 */
.L_x_7955:
[----:B------:R-:W0:Y:S02]  /*28c0*/  F2I.FTZ.TRUNC.NTZ R0, R0 ;  /* 0x0000000000007305 */ /* 0x000e24000021f100 */
[----:B0-----:R-:W-:Y:S01]  /*28d0*/  PRMT R18, R0, 0x7610, R18 ;  /* 0x0000761000127816 */ /* 0x001fe20000000012 */
[----:B------:R-:W-:Y:S06]  /*28e0*/  BRA `(.L_x_7940) ;  /* 0x0000000400107947 */ /* 0x000fec0003800000 */
.L_x_7953:
        /* <DEDUP_REMOVED lines=21> */
.L_x_7962:
[----:B------:R-:W-:Y:S05]  /*2a40*/  BSYNC.RECONVERGENT B1 ;  /* 0x0000000000017941 */ /* 0x000fea0003800200 */
.L_x_7961:
[----:B------:R-:W-:Y:S01]  /*2a50*/  IMAD.SHL.U32 R0, R0, 0x200000, RZ ;  /* 0x0020000000007824 */ /* 0x000fe200078e00ff */
[----:B------:R-:W-:-:S04]  /*2a60*/  LEA R3, R3, 0x37800000, 0x17 ;  /* 0x3780000003037811 */ /* 0x000fc800078eb8ff */
[----:B------:R-:W-:-:S07]  /*2a70*/  LOP3.LUT R0, R3, R0, R7, 0xfe, !PT ;  /* 0x0000000003007212 */ /* 0x000fce00078efe07 */
.L_x_7960:
[----:B------:R-:W-:Y:S05]  /*2a80*/  BSYNC.RECONVERGENT B0 ;  /* 0x0000000000007941 */ /* 0x000fea0003800200 */
.L_x_7959:
[----:B------:R-:W0:Y:S02]  /*2a90*/  F2I.FTZ.TRUNC.NTZ R0, R0 ;  /* 0x0000000000007305 */ /* 0x000e24000021f100 */
[----:B0-----:R-:W-:Y:S01]  /*2aa0*/  PRMT R18, R0, 0x7610, R18 ;  /* 0x0000761000127816 */ /* 0x001fe20000000012 */
[----:B------:R-:W-:Y:S06]  /*2ab0*/  BRA `(.L_x_7940) ;  /* 0x00000000009c7947 */ /* 0x000fec0003800000 */
.L_x_7952:
        /* <DEDUP_REMOVED lines=14> */
.L_x_7966:
[----:B------:R-:W-:Y:S05]  /*2ba0*/  BSYNC.RECONVERGENT B0 ;  /* 0x0000000000007941 */ /* 0x000fea0003800200 */
.L_x_7965:
[----:B------:R-:W0:Y:S02]  /*2bb0*/  F2I.FTZ.TRUNC.NTZ R0, R0 ;  /* 0x0000000000007305 */ /* 0x000e24000021f100 */
[----:B0-----:R-:W-:Y:S01]  /*2bc0*/  PRMT R18, R0, 0x7610, R18 ;  /* 0x0000761000127816 */ /* 0x001fe20000000012 */
[----:B------:R-:W-:Y:S06]  /*2bd0*/  BRA `(.L_x_7940) ;  /* 0x0000000000547947 */ /* 0x000fec0003800000 */
.L_x_7939:
        /* <DEDUP_REMOVED lines=16> */
.L_x_7967:
[----:B------:R-:W-:Y:S01]  /*2ce0*/  PRMT R18, RZ, 0x7610, R18 ;  /* 0x00007610ff127816 */ /* 0x000fe20000000012 */
[----:B------:R-:W-:Y:S06]  /*2cf0*/  BRA `(.L_x_7940) ;  /* 0x00000000000c7947 */ /* 0x000fec0003800000 */
.L_x_7964:
[----:B------:R2:W5:Y:S01]  /*2d00*/  LDG.E.U16 R18, desc[UR36][R4.64] ;  /* 0x0000002404127981 */ /* 0x000562000c1e1500 */
[----:B------:R-:W-:Y:S05]  /*2d10*/  BRA `(.L_x_7940) ;  /* 0x0000000000047947 */ /* 0x000fea0003800000 */
.L_x_7963:
[----:B------:R1:W5:Y:S02]  /*2d20*/  LDG.E.U16 R18, desc[UR36][R4.64] ;  /* 0x0000002404127981 */ /* 0x000364000c1e1500 */
.L_x_7940:
[----:B------:R-:W-:-:S07]  /*2d30*/  VIADD R25, R25, 0x80 ;  /* 0x0000008019197836 */ /* 0x000fce0000000000 */
.L_x_7934:
[----:B------:R-:W-:Y:S05]  /*2d40*/  BSYNC.RECONVERGENT B6 ;  /* 0x0000000000067941 */ /* 0x000fea0003800200 */
.L_x_7933:
        /* <DEDUP_REMOVED lines=23> */
.L_x_7973:
[----:B------:R0:W5:Y:S01]  /*2ec0*/  LDG.E.U8 R19, desc[UR36][R4.64] ;  /* 0x0000002404137981 */ /* 0x000162000c1e1100 */
[----:B------:R-:W-:Y:S05]  /*2ed0*/  BRA `(.L_x_7969) ;  /* 0x0000000c004c7947 */ /* 0x000fea0003800000 */
.L_x_7972:
        /* <DEDUP_REMOVED lines=8> */
.L_x_7976:
[----:B------:R0:W5:Y:S01]  /*2f60*/  LDG.E.U16 R19, desc[UR36][R4.64] ;  /* 0x0000002404137981 */ /* 0x000162000c1e1500 */
[----:B------:R-:W-:Y:S05]  /*2f70*/  BRA `(.L_x_7969) ;  /* 0x0000000c00247947 */ /* 0x000fea0003800000 */
.L_x_7975:
[----:B------:R0:W5:Y:S01]  /*2f80*/  LDG.E.U16 R19, desc[UR36][R4.64] ;  /* 0x0000002404137981 */ /* 0x000162000c1e1500 */
[----:B------:R-:W-:Y:S05]  /*2f90*/  BRA `(.L_x_7969) ;  /* 0x0000000c001c7947 */ /* 0x000fea0003800000 */
.L_x_7971:
        /* <DEDUP_REMOVED lines=9> */
.L_x_7978:
[----:B------:R-:W2:Y:S02]  /*3030*/  LDG.E.U16 R0, desc[UR36][R4.64] ;  /* 0x0000002404007981 */ /* 0x000ea4000c1e1500 */
[----:B--2---:R-:W-:-:S06]  /*3040*/  HADD2.F32 R0, -RZ, R0.H0_H0 ;  /* 0x20000000ff007230 */ /* 0x004fcc0000004100 */
[----:B------:R-:W0:Y:S02]  /*3050*/  F2I.FTZ.TRUNC.NTZ R0, R0 ;  /* 0x0000000000007305 */ /* 0x000e24000021f100 */
[----:B0-----:R-:W-:Y:S01]  /*3060*/  PRMT R19, R0, 0x7610, R19 ;  /* 0x0000761000137816 */ /* 0x001fe20000000013 */
[----:B------:R-:W-:Y:S06]  /*3070*/  BRA `(.L_x_7969) ;  /* 0x0000000800e47947 */ /* 0x000fec0003800000 */
.L_x_7977:
        /* <DEDUP_REMOVED lines=9> */
.L_x_7980:
[----:B------:R-:W2:Y:S02]  /*3110*/  LDG.E.U16 R4, desc[UR36][R4.64] ;  /* 0x0000002404047981 */ /* 0x000ea4000c1e1500 */
[----:B--2---:R-:W-:-:S06]  /*3120*/  HADD2.F32 R0, -RZ, R4.H0_H0 ;  /* 0x20000004ff007230 */ /* 0x004fcc0000004100 */
[----:B------:R-:W0:Y:S02]  /*3130*/  F2I.FTZ.TRUNC.NTZ R0, R0 ;  /* 0x0000000000007305 */ /* 0x000e24000021f100 */
[----:B0-----:R-:W-:Y:S01]  /*3140*/  PRMT R19, R0, 0x7610, R19 ;  /* 0x0000761000137816 */ /* 0x001fe20000000013 */
[----:B------:R-:W-:Y:S06]  /*3150*/  BRA `(.L_x_7969) ;  /* 0x0000000800ac7947 */ /* 0x000fec0003800000 */
.L_x_7979:
[----:B------:R-:W2:Y:S02]  /*3160*/  LDG.E.64 R4, desc[UR36][R4.64] ;  /* 0x0000002404047981 */ /* 0x000ea4000c1e1b00 */
[----:B--2---:R0:W1:Y:S01]  /*3170*/  F2I.F64.TRUNC R19, R4 ;  /* 0x0000000400137311 */ /* 0x004062000030d100 */
[----:B------:R-:W-:Y:S05]  /*3180*/  BRA `(.L_x_7969) ;  /* 0x0000000800a07947 */ /* 0x000fea0003800000 */
.L_x_7970:
        /* <DEDUP_REMOVED lines=12> */
.L_x_7983:
[----:B------:R-:W2:Y:S02]  /*3250*/  LDG.E.64 R4, desc[UR36][R4.64] ;  /* 0x0000002404047981 */ /* 0x000ea4000c1e1b00 */
[----:B--2---:R0:W1:Y:S01]  /*3260*/  F2I.F64.TRUNC R19, R4 ;  /* 0x0000000400137311 */ /* 0x004062000030d100 */
[----:B------:R-:W-:Y:S05]  /*3270*/  BRA `(.L_x_7969) ;  /* 0x0000000800647947 */ /* 0x000fea0003800000 */
.L_x_7982:
        /* <DEDUP_REMOVED lines=27> */
.L_x_7985:
        /* <DEDUP_REMOVED lines=15> */
.L_x_7984:
[----:B------:R-:W2:Y:S02]  /*3520*/  LDG.E.U16 R0, desc[UR36][R4.64] ;  /* 0x0000002404007981 */ /* 0x000ea4000c1e1500 */
[----:B--2---:R-:W-:-:S06]  /*3530*/  IMAD.U32 R0, R0, 0x10000, RZ ;  /* 0x0001000000007824 */ /* 0x004fcc00078e00ff */
[----:B------:R-:W0:Y:S02]  /*3540*/  F2I.FTZ.TRUNC.NTZ R0, R0 ;  /* 0x0000000000007305 */ /* 0x000e24000021f100 */
[----:B0-----:R-:W-:Y:S01]  /*3550*/  PRMT R19, R0, 0x7610, R19 ;  /* 0x0000761000137816 */ /* 0x001fe20000000013 */
[----:B------:R-:W-:Y:S06]  /*3560*/  BRA `(.L_x_7969) ;  /* 0x0000000400a87947 */ /* 0x000fec0003800000 */
.L_x_7981:
        /* <DEDUP_REMOVED lines=10> */
.L_x_7988:
        /* <DEDUP_REMOVED lines=21> */
.L_x_7992:
[----:B------:R-:W-:Y:S05]  /*3760*/  BSYNC.RECONVERGENT B1 ;  /* 0x0000000000017941 */ /* 0x000fea0003800200 */
.L_x_7991:
[----:B------:R-:W-:Y:S01]  /*3770*/  IMAD.SHL.U32 R0, R0, 0x100000, RZ ;  /* 0x0010000000007824 */ /* 0x000fe200078e00ff */
[----:B------:R-:W-:-:S04]  /*3780*/  LEA R3, R3, 0x3b800000, 0x17 ;  /* 0x3b80000003037811 */ /* 0x000fc800078eb8ff */
[----:B------:R-:W-:-:S07]  /*3790*/  LOP3.LUT R0, R3, R0, R7, 0xfe, !PT ;  /* 0x0000000003007212 */ /* 0x000fce00078efe07 */
.L_x_7990:
[----:B------:R-:W-:Y:S05]  /*37a0*/  BSYNC.RECONVERGENT B0 ;  /* 0x0000000000007941 */ /* 0x000fea0003800200 */
.L_x_7989:
[----:B------:R-:W0:Y:S02]  /*37b0*/  F2I.FTZ.TRUNC.NTZ R0, R0 ;  /* 0x0000000000007305 */ /* 0x000e24000021f100 */
[----:B0-----:R-:W-:Y:S01]  /*37c0*/  PRMT R19, R0, 0x7610, R19 ;  /* 0x0000761000137816 */ /* 0x001fe20000000013 */
[----:B------:R-:W-:Y:S06]  /*37d0*/  BRA `(.L_x_7969) ;  /* 0x00000004000c7947 */ /* 0x000fec0003800000 */
.L_x_7987:
        /* <DEDUP_REMOVED lines=21> */
.L_x_7996:
[----:B------:R-:W-:Y:S05]  /*3930*/  BSYNC.RECONVERGENT B1 ;  /* 0x0000000000017941 */ /* 0x000fea0003800200 */
.L_x_7995:
[----:B------:R-:W-:Y:S01]  /*3940*/  IMAD.SHL.U32 R0, R0, 0x200000, RZ ;  /* 0x0020000000007824 */ /* 0x000fe200078e00ff */
[----:B------:R-:W-:-:S04]  /*3950*/  LEA R3, R3, 0x37800000, 0x17 ;  /* 0x3780000003037811 */ /* 0x000fc800078eb8ff */
[----:B------:R-:W-:-:S07]  /*3960*/  LOP3.LUT R0, R3, R0, R7, 0xfe, !PT ;  /* 0x0000000003007212 */ /* 0x000fce00078efe07 */
.L_x_7994:
[----:B------:R-:W-:Y:S05]  /*3970*/  BSYNC.RECONVERGENT B0 ;  /* 0x0000000000007941 */ /* 0x000fea0003800200 */
.L_x_7993:
[----:B------:R-:W0:Y:S02]  /*3980*/  F2I.FTZ.TRUNC.NTZ R0, R0 ;  /* 0x0000000000007305 */ /* 0x000e24000021f100 */
[----:B0-----:R-:W-:Y:S01]  /*3990*/  PRMT R19, R0, 0x7610, R19 ;  /* 0x0000761000137816 */ /* 0x001fe20000000013 */
[----:B------:R-:W-:Y:S06]  /*39a0*/  BRA `(.L_x_7969) ;  /* 0x0000000000987947 */ /* 0x000fec0003800000 */
.L_x_7986:
        /* <DEDUP_REMOVED lines=14> */
.L_x_8000:
[----:B------:R-:W-:Y:S05]  /*3a90*/  BSYNC.RECONVERGENT B0 ;  /* 0x0000000000007941 */ /* 0x000fea0003800200 */
.L_x_7999:
[----:B------:R-:W0:Y:S02]  /*3aa0*/  F2I.FTZ.TRUNC.NTZ R0, R0 ;  /* 0x0000000000007305 */ /* 0x000e24000021f100 */
[----:B0-----:R-:W-:Y:S01]  /*3ab0*/  PRMT R19, R0, 0x7610, R19 ;  /* 0x0000761000137816 */ /* 0x001fe20000000013 */
[----:B------:R-:W-:Y:S06]  /*3ac0*/  BRA `(.L_x_7969) ;  /* 0x0000000000507947 */ /* 0x000fec0003800000 */
.L_x_7974:
        /* <DEDUP_REMOVED lines=16> */
.L_x_8001:
[----:B------:R-:W-:Y:S05]  /*3bd0*/  BRA `(.L_x_7969) ;  /* 0x00000000000c7947 */ /* 0x000fea0003800000 */
.L_x_7998:
[----:B------:R0:W5:Y:S01]  /*3be0*/  LDG.E.U16 R19, desc[UR36][R4.64] ;  /* 0x0000002404137981 */ /* 0x000162000c1e1500 */
[----:B------:R-:W-:Y:S05]  /*3bf0*/  BRA `(.L_x_7969) ;  /* 0x0000000000047947 */ /* 0x000fea0003800000 */
.L_x_7997:
[----:B------:R0:W5:Y:S02]  /*3c00*/  LDG.E.U16 R19, desc[UR36][R4.64] ;  /* 0x0000002404137981 */ /* 0x000164000c1e1500 */
.L_x_7969:
[----:B------:R-:W-:Y:S05]  /*3c10*/  BSYNC.RECONVERGENT B6 ;  /* 0x0000000000067941 */ /* 0x000fea0003800200 */
.L_x_7968:
[----:B-1---5:R-:W-:Y:S01]  /*3c20*/  PRMT R3, R19, 0x9910, RZ ;  /* 0x0000991013037816 */ /* 0x022fe200000000ff */
[----:B------:R-:W-:Y:S01]  /*3c30*/  BSSY.RECONVERGENT B7, `(.L_x_8002) ;  /* 0x00002e3000077945 */ /* 0x000fe20003800200 */
[----:B------:R-:W1:Y:S01]  /*3c40*/  LDC.U8 R19, c[0x0][0x3a4] ;  /* 0x0000e900ff137b82 */ /* 0x000e620000000000 */
[----:B------:R-:W-:Y:S02]  /*3c50*/  PRMT R16, R16, 0x9910, RZ ;  /* 0x0000991010107816 */ /* 0x000fe400000000ff */
[----:B------:R-:W-:Y:S01]  /*3c60*/  BSSY.RELIABLE B6, `(.L_x_8003) ;  /* 0x00001f5000067945 */ /* 0x000fe20003800100 */
[----:B------:R-:W-:Y:S02]  /*3c70*/  PRMT R0, R17, 0x9910, RZ ;  /* 0x0000991011007816 */ /* 0x000fe400000000ff */
[----:B------:R-:W-:Y:S02]  /*3c80*/  ISETP.GE.AND P4, PT, R2, R22, PT ;  /* 0x000000160200720c */ /* 0x000fe40003f86270 */
[----:B----4-:R-:W-:Y:S01]  /*3c90*/  PRMT R17, R18, 0x9910, RZ ;  /* 0x0000991012117816 */ /* 0x010fe200000000ff */
[----:B------:R-:W-:Y:S01]  /*3ca0*/  IMAD.MOV.U32 R18, RZ, RZ, R16 ;  /* 0x000000ffff127224 */ /* 0x000fe200078e0010 */
[----:B------:R-:W-:Y:S01]  /*3cb0*/  ISETP.NE.AND P0, PT, R0, RZ, PT ;  /* 0x000000ff0000720c */ /* 0x000fe20003f05270 */
[----:B------:R-:W-:Y:S01]  /*3cc0*/  IMAD.MOV.U32 R16, RZ, RZ, R3 ;  /* 0x000000ffff107224 */ /* 0x000fe200078e0003 */
[----:B------:R-:W-:-:S02]  /*3cd0*/  ISETP.NE.AND P2, PT, R17, RZ, PT ;  /* 0x000000ff1100720c */ /* 0x000fc40003f45270 */
[----:B------:R-:W-:Y:S02]  /*3ce0*/  ISETP.NE.AND P1, PT, R18, RZ, PT ;  /* 0x000000ff1200720c */ /* 0x000fe40003f25270 */
[----:B------:R-:W-:Y:S02]  /*3cf0*/  ISETP.NE.AND P3, PT, R16, RZ, PT ;  /* 0x000000ff1000720c */ /* 0x000fe40003f65270 */
[----:B------:R-:W-:Y:S02]  /*3d00*/  SHF.R.S32.HI R0, RZ, 0xf, R0 ;  /* 0x0000000fff007819 */ /* 0x000fe40000011400 */
[----:B------:R-:W-:Y:S02]  /*3d10*/  SHF.R.S32.HI R18, RZ, 0xf, R18 ;  /* 0x0000000fff127819 */ /* 0x000fe40000011412 */
[----:B------:R-:W-:Y:S02]  /*3d20*/  SHF.R.S32.HI R17, RZ, 0xf, R17 ;  /* 0x0000000fff117819 */ /* 0x000fe40000011411 */
[----:B------:R-:W-:-:S02]  /*3d30*/  SHF.R.S32.HI R16, RZ, 0xf, R16 ;  /* 0x0000000fff107819 */ /* 0x000fc40000011410 */
[----:B------:R-:W-:Y:S02]  /*3d40*/  SEL R3, RZ, 0x1, !P0 ;  /* 0x00000001ff037807 */ /* 0x000fe40004000000 */
[----:B0-23--:R-:W-:Y:S02]  /*3d50*/  SEL R5, RZ, 0x1, !P1 ;  /* 0x00000001ff057807 */ /* 0x00dfe40004800000 */
[----:B------:R-:W-:Y:S02]  /*3d60*/  SEL R4, RZ, 0x1, !P2 ;  /* 0x00000001ff047807 */ /* 0x000fe40005000000 */
[----:B------:R-:W-:Y:S02]  /*3d70*/  SEL R7, RZ, 0x1, !P3 ;  /* 0x00000001ff077807 */ /* 0x000fe40005800000 */
[----:B------:R-:W-:Y:S02]  /*3d80*/  LOP3.LUT R3, R0, R3, RZ, 0xfc, !PT ;  /* 0x0000000300037212 */ /* 0x000fe400078efcff */
[----:B------:R-:W-:-:S02]  /*3d90*/  LOP3.LUT R18, R18, R5, RZ, 0xfc, !PT ;  /* 0x0000000512127212 */ /* 0x000fc400078efcff */
[----:B------:R-:W-:Y:S02]  /*3da0*/  LOP3.LUT R17, R17, R4, RZ, 0xfc, !PT ;  /* 0x0000000411117212 */ /* 0x000fe400078efcff */
[----:B------:R-:W-:Y:S01]  /*3db0*/  LOP3.LUT R16, R16, R7, RZ, 0xfc, !PT ;  /* 0x0000000710107212 */ /* 0x000fe200078efcff */
[----:B------:R-:W-:Y:S06]  /*3dc0*/  @P4 BRA `(.L_x_8004) ;  /* 0x0000001c006c4947 */ /* 0x000fec0003800000 */
[----:B------:R-:W0:Y:S01]  /*3dd0*/  LDCU UR4, c[0x0][0x3a8] ;  /* 0x00007500ff0477ac */ /* 0x000e220008000800 */
[----:B------:R-:W2:Y:S01]  /*3de0*/  LDC.64 R8, c[0x0][0x388] ;  /* 0x0000e200ff087b82 */ /* 0x000ea20000000a00 */
[----:B------:R-:W-:Y:S01]  /*3df0*/  IMAD R0, R23, 0x200, R2 ;  /* 0x0000020017007824 */ /* 0x000fe200078e0202 */
[----:B-1----:R-:W-:Y:S01]  /*3e00*/  PRMT R4, R19, 0x9910, RZ ;  /* 0x0000991013047816 */ /* 0x002fe200000000ff */
[----:B------:R-:W-:Y:S02]  /*3e10*/  VIADD R2, R2, 0x80 ;  /* 0x0000008002027836 */ /* 0x000fe40000000000 */
[----:B0-----:R-:W-:Y:S02]  /*3e20*/  IMAD R5, R0, UR4, RZ ;  /* 0x0000000400057c24 */ /* 0x001fe4000f8e02ff */
        /* <DEDUP_REMOVED lines=15> */
.L_x_8008:
[----:B------:R0:W-:Y:S01]  /*3f20*/  STG.E.U8 desc[UR36][R8.64], R3 ;  /* 0x0000000308007986 */ /* 0x0001e2000c101124 */
[----:B------:R-:W-:Y:S05]  /*3f30*/  BRA `(.L_x_8010) ;  /* 0x0000000c005c7947 */ /* 0x000fea0003800000 */
.L_x_8007:
[----:B------:R-:W-:-:S13]  /*3f40*/  ISETP.NE.AND P0, PT, R0, 0x2, PT ;  /* 0x000000020000780c */ /* 0x000fda0003f05270 */
[----:B------:R-:W-:Y:S05]  /*3f50*/  @!P0 BRA `(.L_x_8011) ;  /* 0x0000000000308947 */ /* 0x000fea0003800000 */
[----:B------:R-:W-:-:S13]  /*3f60*/  ISETP.NE.AND P0, PT, R0, 0x3, PT ;  /* 0x000000030000780c */ /* 0x000fda0003f05270 */
[----:B------:R-:W-:Y:S05]  /*3f70*/  @!P0 BRA `(.L_x_8012) ;  /* 0x00000000001c8947 */ /* 0x000fea0003800000 */
[----:B------:R-:W-:-:S13]  /*3f80*/  ISETP.NE.AND P0, PT, R0, 0x4, PT ;  /* 0x000000040000780c */ /* 0x000fda0003f05270 */
[----:B------:R-:W-:Y:S05]  /*3f90*/  @P0 BRA `(.L_x_8009) ;  /* 0x0000000800a00947 */ /* 0x000fea0003800000 */
[----:B------:R-:W-:-:S05]  /*3fa0*/  PRMT R3, R3, 0x9910, RZ ;  /* 0x0000991003037816 */ /* 0x000fca00000000ff */
[----:B------:R-:W-:-:S05]  /*3fb0*/  IMAD.MOV.U32 R4, RZ, RZ, R3 ;  /* 0x000000ffff047224 */ /* 0x000fca00078e0003 */
[----:B------:R-:W-:-:S05]  /*3fc0*/  SHF.R.S32.HI R5, RZ, 0x1f, R4 ;  /* 0x0000001fff057819 */ /* 0x000fca0000011404 */
[----:B------:R0:W-:Y:S01]  /*3fd0*/  STG.E.64 desc[UR36][R8.64], R4 ;  /* 0x0000000408007986 */ /* 0x0001e2000c101b24 */
[----:B------:R-:W-:Y:S05]  /*3fe0*/  BRA `(.L_x_8010) ;  /* 0x0000000c00307947 */ /* 0x000fea0003800000 */
.L_x_8012:
[----:B------:R-:W-:-:S05]  /*3ff0*/  PRMT R3, R3, 0x9910, RZ ;  /* 0x0000991003037816 */ /* 0x000fca00000000ff */
[----:B------:R0:W-:Y:S01]  /*4000*/  STG.E desc[UR36][R8.64], R3 ;  /* 0x0000000308007986 */ /* 0x0001e2000c101924 */
[----:B------:R-:W-:Y:S05]  /*4010*/  BRA `(.L_x_8010) ;  /* 0x0000000c00247947 */ /* 0x000fea0003800000 */
.L_x_8011:
[----:B------:R0:W-:Y:S01]  /*4020*/  STG.E.U16 desc[UR36][R8.64], R3 ;  /* 0x0000000308007986 */ /* 0x0001e2000c101524 */
[----:B------:R-:W-:Y:S05]  /*4030*/  BRA `(.L_x_8010) ;  /* 0x0000000c001c7947 */ /* 0x000fea0003800000 */
.L_x_8006:
        /* <DEDUP_REMOVED lines=9> */
.L_x_8014:
[----:B------:R-:W0:Y:S02]  /*40d0*/  I2F.S16 R0, R3 ;  /* 0x0000000300007306 */ /* 0x000e240000101400 */
[----:B0-----:R-:W-:-:S05]  /*40e0*/  F2FP.F16.F32.PACK_AB R0, RZ, R0 ;  /* 0x00000000ff00723e */ /* 0x001fca00000000ff */
[----:B------:R0:W-:Y:S01]  /*40f0*/  STG.E.U16 desc[UR36][R8.64], R0 ;  /* 0x0000000008007986 */ /* 0x0001e2000c101524 */
[----:B------:R-:W-:Y:S05]  /*4100*/  BRA `(.L_x_8010) ;  /* 0x0000000800e87947 */ /* 0x000fea0003800000 */
.L_x_8013:
        /* <DEDUP_REMOVED lines=10> */
.L_x_8016:
[----:B------:R-:W0:Y:S02]  /*41b0*/  I2F.S16 R3, R3 ;  /* 0x0000000300037306 */ /* 0x000e240000101400 */
[----:B0-----:R-:W-:-:S04]  /*41c0*/  F2FP.F16.F32.PACK_AB R3, RZ, R3 ;  /* 0x00000003ff03723e */ /* 0x001fc800000000ff */
[----:B------:R-:W-:-:S05]  /*41d0*/  PRMT R3, R3, 0x5410, RZ ;  /* 0x0000541003037816 */ /* 0x000fca00000000ff */
[----:B------:R0:W-:Y:S01]  /*41e0*/  STG.E desc[UR36][R8.64], R3 ;  /* 0x0000000308007986 */ /* 0x0001e2000c101924 */
[----:B------:R-:W-:Y:S05]  /*41f0*/  BRA `(.L_x_8010) ;  /* 0x0000000800ac7947 */ /* 0x000fea0003800000 */
.L_x_8015:
[----:B------:R-:W0:Y:S02]  /*4200*/  I2F.F64.S16 R4, R3 ;  /* 0x0000000300047312 */ /* 0x000e240000101c00 */
[----:B0-----:R0:W-:Y:S01]  /*4210*/  STG.E.64 desc[UR36][R8.64], R4 ;  /* 0x0000000408007986 */ /* 0x0011e2000c101b24 */
[----:B------:R-:W-:Y:S05]  /*4220*/  BRA `(.L_x_8010) ;  /* 0x0000000800a07947 */ /* 0x000fea0003800000 */
.L_x_8005:
        /* <DEDUP_REMOVED lines=8> */
[----:B------:R-:W-:-:S04]  /*42b0*/  PRMT R0, R3, 0x9910, RZ ;  /* 0x0000991003007816 */ /* 0x000fc800000000ff */
[----:B------:R-:W-:-:S04]  /*42c0*/  ISETP.NE.AND P0, PT, R0, RZ, PT ;  /* 0x000000ff0000720c */ /* 0x000fc80003f05270 */
[----:B------:R-:W-:-:S05]  /*42d0*/  SEL R3, RZ, 0x1, !P0 ;  /* 0x00000001ff037807 */ /* 0x000fca0004000000 */
[----:B------:R4:W-:Y:S01]  /*42e0*/  STG.E.U8 desc[UR36][R8.64], R3 ;  /* 0x0000000308007986 */ /* 0x0009e2000c101124 */
[----:B------:R-:W-:Y:S05]  /*42f0*/  BRA `(.L_x_8010) ;  /* 0x00000008006c7947 */ /* 0x000fea0003800000 */
.L_x_8019:
[----:B------:R-:W0:Y:S01]  /*4300*/  I2F.F64.S16 R4, R3 ;  /* 0x0000000300047312 */ /* 0x000e220000101c00 */
[----:B------:R-:W-:-:S05]  /*4310*/  CS2R R6, SRZ ;  /* 0x0000000000067805 */ /* 0x000fca000001ff00 */
[----:B0-----:R3:W-:Y:S01]  /*4320*/  STG.E.128 desc[UR36][R8.64], R4 ;  /* 0x0000000408007986 */ /* 0x0017e2000c101d24 */
[----:B------:R-:W-:Y:S05]  /*4330*/  BRA `(.L_x_8010) ;  /* 0x00000008005c7947 */ /* 0x000fea0003800000 */
.L_x_8018:
        /* <DEDUP_REMOVED lines=19> */
.L_x_8023:
[----:B------:R-:W-:Y:S05]  /*4470*/  BSYNC.RECONVERGENT B0 ;  /* 0x0000000000007941 */ /* 0x000fea0003800200 */
.L_x_8022:
[----:B------:R-:W-:-:S05]  /*4480*/  LOP3.LUT R5, R0, 0x80, R5, 0xf8, !PT ;  /* 0x0000008000057812 */ /* 0x000fca00078ef805 */
[----:B------:R2:W-:Y:S01]  /*4490*/  STG.E.U8 desc[UR36][R8.64], R5 ;  /* 0x0000000508007986 */ /* 0x0005e2000c101124 */
[----:B------:R-:W-:Y:S05]  /*44a0*/  BRA `(.L_x_8010) ;  /* 0x0000000800007947 */ /* 0x000fea0003800000 */
.L_x_8021:
        /* <DEDUP_REMOVED lines=15> */
.L_x_8025:
[----:B------:R-:W-:Y:S05]  /*45a0*/  BSYNC.RECONVERGENT B0 ;  /* 0x0000000000007941 */ /* 0x000fea0003800200 */
.L_x_8024:
[----:B------:R-:W-:-:S05]  /*45b0*/  LOP3.LUT R5, R0, 0x80, R5, 0xf8, !PT ;  /* 0x0000008000057812 */ /* 0x000fca00078ef805 */
[----:B------:R1:W-:Y:S01]  /*45c0*/  STG.E.U8 desc[UR36][R8.64], R5 ;  /* 0x0000000508007986 */ /* 0x0003e2000c101124 */
[----:B------:R-:W-:Y:S05]  /*45d0*/  BRA `(.L_x_8010) ;  /* 0x0000000400b47947 */ /* 0x000fea0003800000 */
.L_x_8020:
[----:B------:R-:W0:Y:S02]  /*45e0*/  I2F.S16 R0, R3 ;  /* 0x0000000300007306 */ /* 0x000e240000101400 */
[----:B0-----:R-:W-:-:S05]  /*45f0*/  F2FP.BF16.F32.PACK_AB R0, RZ, R0 ;  /* 0x00000000ff00723e */ /* 0x001fca00000010ff */
[----:B------:R0:W-:Y:S01]  /*4600*/  STG.E.U16 desc[UR36][R8.64], R0 ;  /* 0x0000000008007986 */ /* 0x0001e2000c101524 */
[----:B------:R-:W-:Y:S05]  /*4610*/  BRA `(.L_x_8010) ;  /* 0x0000000400a47947 */ /* 0x000fea0003800000 */
.L_x_8017:
        /* <DEDUP_REMOVED lines=10> */
.L_x_8028:
        /* <DEDUP_REMOVED lines=13> */
.L_x_8031:
[----:B------:R-:W-:-:S04]  /*4790*/  SHF.R.U32.HI R0, RZ, 0x14, R3 ;  /* 0x00000014ff007819 */ /* 0x000fc80000011603 */
[----:B------:R-:W-:-:S04]  /*47a0*/  LOP3.LUT R0, R0, 0x1, RZ, 0xc0, !PT ;  /* 0x0000000100007812 */ /* 0x000fc800078ec0ff */
[----:B------:R-:W-:-:S04]  /*47b0*/  IADD3 R0, PT, PT, R3, 0x487ffff, R0 ;  /* 0x0487ffff03007810 */ /* 0x000fc80007ffe000 */
[----:B------:R-:W-:-:S04]  /*47c0*/  SHF.R.U32.HI R0, RZ, 0x14, R0 ;  /* 0x00000014ff007819 */ /* 0x000fc80000011600 */
[----:B------:R-:W-:-:S07]  /*47d0*/  LOP3.LUT R0, R0, 0xff, RZ, 0xc0, !PT ;  /* 0x000000ff00007812 */ /* 0x000fce00078ec0ff */
.L_x_8032:
[----:B------:R-:W-:-:S04]  /*47e0*/  SHF.R.U32.HI R3, RZ, 0x18, R3 ;  /* 0x00000018ff037819 */ /* 0x000fc80000011603 */
[----:B------:R-:W-:-:S04]  /*47f0*/  LOP3.LUT R0, R0, 0x80, R3, 0xf8, !PT ;  /* 0x0000008000007812 */ /* 0x000fc800078ef803 */
[----:B------:R-:W-:-:S07]  /*4800*/  PRMT R4, R0, 0x7610, R4 ;  /* 0x0000761000047816 */ /* 0x000fce0000000004 */
.L_x_8030:
[----:B------:R-:W-:Y:S05]  /*4810*/  BSYNC.RECONVERGENT B0 ;  /* 0x0000000000007941 */ /* 0x000fea0003800200 */
.L_x_8029:
[----:B------:R0:W-:Y:S01]  /*4820*/  STG.E.U8 desc[UR36][R8.64], R4 ;  /* 0x0000000408007986 */ /* 0x0001e2000c101124 */
[----:B------:R-:W-:Y:S05]  /*4830*/  BRA `(.L_x_8010) ;  /* 0x00000004001c7947 */ /* 0x000fea0003800000 */
.L_x_8027:
        /* <DEDUP_REMOVED lines=13> */
.L_x_8035:
[----:B------:R-:W-:-:S04]  /*4910*/  SHF.R.U32.HI R0, RZ, 0x15, R3 ;  /* 0x00000015ff007819 */ /* 0x000fc80000011603 */
[----:B------:R-:W-:-:S04]  /*4920*/  LOP3.LUT R0, R0, 0x1, RZ, 0xc0, !PT ;  /* 0x0000000100007812 */ /* 0x000fc800078ec0ff */
[----:B------:R-:W-:-:S04]  /*4930*/  IADD3 R0, PT, PT, R3, 0x88fffff, R0 ;  /* 0x088fffff03007810 */ /* 0x000fc80007ffe000 */
[----:B------:R-:W-:-:S04]  /*4940*/  SHF.R.U32.HI R0, RZ, 0x15, R0 ;  /* 0x00000015ff007819 */ /* 0x000fc80000011600 */
[----:B------:R-:W-:-:S07]  /*4950*/  LOP3.LUT R0, R0, 0xff, RZ, 0xc0, !PT ;  /* 0x000000ff00007812 */ /* 0x000fce00078ec0ff */
.L_x_8036:
[----:B------:R-:W-:-:S04]  /*4960*/  SHF.R.U32.HI R3, RZ, 0x18, R3 ;  /* 0x00000018ff037819 */ /* 0x000fc80000011603 */
[----:B------:R-:W-:-:S04]  /*4970*/  LOP3.LUT R0, R0, 0x80, R3, 0xf8, !PT ;  /* 0x0000008000007812 */ /* 0x000fc800078ef803 */
[----:B------:R-:W-:-:S07]  /*4980*/  PRMT R4, R0, 0x7610, R4 ;  /* 0x0000761000047816 */ /* 0x000fce0000000004 */
.L_x_8034:
[----:B------:R-:W-:Y:S05]  /*4990*/  BSYNC.RECONVERGENT B0 ;  /* 0x0000000000007941 */ /* 0x000fea0003800200 */
.L_x_8033:
[----:B------:R0:W-:Y:S01]  /*49a0*/  STG.E.U8 desc[UR36][R8.64], R4 ;  /* 0x0000000408007986 */ /* 0x0001e2000c101124 */
[----:B------:R-:W-:Y:S05]  /*49b0*/  BRA `(.L_x_8010) ;  /* 0x0000000000bc7947 */ /* 0x000fea0003800000 */
.L_x_8026:
[----:B------:R-:W-:-:S13]  /*49c0*/  ISETP.NE.AND P0, PT, R0, 0x1c, PT ;  /* 0x0000001c0000780c */ /* 0x000fda0003f05270 */
[----:B------:R-:W-:Y:S05]  /*49d0*/  @!P0 BRA `(.L_x_8037) ;  /* 0x0000000000ac8947 */ /* 0x000fea0003800000 */
[----:B------:R-:W-:-:S13]  /*49e0*/  ISETP.NE.AND P0, PT, R0, 0x1d, PT ;  /* 0x0000001d0000780c */ /* 0x000fda0003f05270 */
[----:B------:R-:W-:Y:S05]  /*49f0*/  @!P0 BRA `(.L_x_8038) ;  /* 0x0000000000908947 */ /* 0x000fea0003800000 */
[----:B------:R-:W-:-:S13]  /*4a00*/  ISETP.NE.AND P0, PT, R0, 0x2c, PT ;  /* 0x0000002c0000780c */ /* 0x000fda0003f05270 */
[----:B------:R-:W-:Y:S05]  /*4a10*/  @!P0 BRA `(.L_x_8039) ;  /* 0x0000000000448947 */ /* 0x000fea0003800000 */
.L_x_8009:
        /* <DEDUP_REMOVED lines=16> */
.L_x_8040:
[----:B------:R-:W-:Y:S05]  /*4b20*/  BRA `(.L_x_8010) ;  /* 0x0000000000607947 */ /* 0x000fea0003800000 */
.L_x_8039:
[----:B------:R-:W0:Y:S02]  /*4b30*/  I2F.S16 R6, R3 ;  /* 0x0000000300067306 */ /* 0x000e240000101400 */
[----:B0-----:R-:W-:-:S04]  /*4b40*/  SHF.R.U32.HI R4, RZ, 0x17, R6 ;  /* 0x00000017ff047819 */ /* 0x001fc80000011606 */
[----:B------:R-:W-:-:S04]  /*4b50*/  LOP3.LUT R5, R4, 0xff, RZ, 0xc0, !PT ;  /* 0x000000ff04057812 */ /* 0x000fc800078ec0ff */
[----:B------:R-:W-:-:S13]  /*4b60*/  ISETP.NE.AND P2, PT, R5, 0xff, PT ;  /* 0x000000ff0500780c */ /* 0x000fda0003f45270 */
[--C-:B------:R-:W-:Y:S02]  /*4b70*/  @P2 SHF.R.U32.HI R0, RZ, 0x16, R6.reuse ;  /* 0x00000016ff002819 */ /* 0x100fe40000011606 */
[----:B------:R-:W-:Y:S01]  /*4b80*/  @P2 LOP3.LUT P0, RZ, R5, 0x3fffff, R6, 0xf8, !PT ;  /* 0x003fffff05ff2812 */ /* 0x000fe2000780f806 */
[----:B------:R-:W-:Y:S01]  /*4b90*/  @P2 VIADD R5, R4, 0x1 ;  /* 0x0000000104052836 */ /* 0x000fe20000000000 */
[----:B------:R-:W-:-:S04]  /*4ba0*/  @P2 LOP3.LUT R0, R0, 0x1, RZ, 0xc0, !PT ;  /* 0x0000000100002812 */ /* 0x000fc800078ec0ff */
[----:B------:R-:W-:Y:S01]  /*4bb0*/  @P2 ISETP.EQ.U32.AND P1, PT, R0, 0x1, P0 ;  /* 0x000000010000280c */ /* 0x000fe20000722070 */
[----:B------:R-:W-:Y:S01]  /*4bc0*/  IMAD.MOV.U32 R0, RZ, RZ, 0xff ;  /* 0x000000ffff007424 */ /* 0x000fe200078e00ff */
[----:B------:R-:W-:Y:S02]  /*4bd0*/  PLOP3.LUT P0, PT, PT, PT, PT, 0x80, 0x8 ;  /* 0x000000000008781c */ /* 0x000fe40003f0f070 */
[----:B------:R-:W-:Y:S02]  /*4be0*/  @P2 PLOP3.LUT P0, PT, P1, PT, PT, 0x80, 0x8 ;  /* 0x000000000008281c */ /* 0x000fe40000f0f070 */
[----:B------:R-:W-:-:S11]  /*4bf0*/  PRMT R3, R0, 0x7610, R3 ;  /* 0x0000761000037816 */ /* 0x000fd60000000003 */
[----:B------:R-:W-:-:S04]  /*4c00*/  @!P0 IMAD.MOV R5, RZ, RZ, R4 ;  /* 0x000000ffff058224 */ /* 0x000fc800078e0204 */
[----:B------:R-:W-:-:S05]  /*4c10*/  @P2 IMAD.MOV.U32 R3, RZ, RZ, R5 ;  /* 0x000000ffff032224 */ /* 0x000fca00078e0005 */
[----:B------:R0:W-:Y:S01]  /*4c20*/  STG.E.U8 desc[UR36][R8.64], R3 ;  /* 0x0000000308007986 */ /* 0x0001e2000c101124 */
[----:B------:R-:W-:Y:S05]  /*4c30*/  BRA `(.L_x_8010) ;  /* 0x00000000001c7947 */ /* 0x000fea0003800000 */
.L_x_8038:
[----:B------:R-:W-:-:S05]  /*4c40*/  PRMT R3, R3, 0x9910, RZ ;  /* 0x0000991003037816 */ /* 0x000fca00000000ff */
[----:B------:R-:W-:-:S05]  /*4c50*/  IMAD.MOV.U32 R4, RZ, RZ, R3 ;  /* 0x000000ffff047224 */ /* 0x000fca00078e0003 */
[----:B------:R-:W-:-:S05]  /*4c60*/  SHF.R.S32.HI R5, RZ, 0x1f, R4 ;  /* 0x0000001fff057819 */ /* 0x000fca0000011404 */
[----:B------:R0:W-:Y:S01]  /*4c70*/  STG.E.64 desc[UR36][R8.64], R4 ;  /* 0x0000000408007986 */ /* 0x0001e2000c101b24 */
[----:B------:R-:W-:Y:S05]  /*4c80*/  BRA `(.L_x_8010) ;  /* 0x0000000000087947 */ /* 0x000fea0003800000 */
.L_x_8037:
[----:B------:R-:W-:-:S05]  /*4c90*/  PRMT R3, R3, 0x9910, RZ ;  /* 0x0000991003037816 */ /* 0x000fca00000000ff */
[----:B------:R0:W-:Y:S02]  /*4ca0*/  STG.E desc[UR36][R8.64], R3 ;  /* 0x0000000308007986 */ /* 0x0001e4000c101924 */
.L_x_8010:
[----:B------:R-:W-:-:S13]  /*4cb0*/  ISETP.GE.AND P0, PT, R2, R22, PT ;  /* 0x000000160200720c */ /* 0x000fda0003f06270 */
[----:B------:R-:W-:Y:S05]  /*4cc0*/  @P0 BREAK.RELIABLE B6 ;  /* 0x0000000000060942 */ /* 0x000fea0003800100 */
        /* <DEDUP_REMOVED lines=21> */
.L_x_8045:
[----:B------:R0:W-:Y:S01]  /*4e20*/  STG.E.U8 desc[UR36][R8.64], R18 ;  /* 0x0000001208007986 */ /* 0x0001e2000c101124 */
[----:B------:R-:W-:Y:S05]  /*4e30*/  BRA `(.L_x_8047) ;  /* 0x0000000c004c7947 */ /* 0x000fea0003800000 */
.L_x_8044:
        /* <DEDUP_REMOVED lines=10> */
.L_x_8049:
[----:B------:R-:W-:-:S05]  /*4ee0*/  PRMT R3, R18, 0x9910, RZ ;  /* 0x0000991012037816 */ /* 0x000fca00000000ff */
[----:B------:R3:W-:Y:S01]  /*4ef0*/  STG.E desc[UR36][R8.64], R3 ;  /* 0x0000000308007986 */ /* 0x0007e2000c101924 */
[----:B------:R-:W-:Y:S05]  /*4f00*/  BRA `(.L_x_8047) ;  /* 0x0000000c00187947 */ /* 0x000fea0003800000 */
.L_x_8048:
[----:B------:R2:W-:Y:S01]  /*4f10*/  STG.E.U16 desc[UR36][R8.64], R18 ;  /* 0x0000001208007986 */ /* 0x0005e2000c101524 */
[----:B------:R-:W-:Y:S05]  /*4f20*/  BRA `(.L_x_8047) ;  /* 0x0000000c00107947 */ /* 0x000fea0003800000 */
.L_x_8043:
        /* <DEDUP_REMOVED lines=9> */
.L_x_8051:
[----:B------:R-:W0:Y:S02]  /*4fc0*/  I2F.S16 R0, R18 ;  /* 0x0000001200007306 */ /* 0x000e240000101400 */
[----:B0-----:R-:W-:-:S05]  /*4fd0*/  F2FP.F16.F32.PACK_AB R0, RZ, R0 ;  /* 0x00000000ff00723e */ /* 0x001fca00000000ff */
[----:B------:R0:W-:Y:S01]  /*4fe0*/  STG.E.U16 desc[UR36][R8.64], R0 ;  /* 0x0000000008007986 */ /* 0x0001e2000c101524 */
[----:B------:R-:W-:Y:S05]  /*4ff0*/  BRA `(.L_x_8047) ;  /* 0x0000000800dc7947 */ /* 0x000fea0003800000 */
.L_x_8050:
        /* <DEDUP_REMOVED lines=10> */
.L_x_8053:
[----:B------:R-:W0:Y:S02]  /*50a0*/  I2F.S16 R18, R18 ;  /* 0x0000001200127306 */ /* 0x000e240000101400 */
[----:B0-----:R-:W-:-:S04]  /*50b0*/  F2FP.F16.F32.PACK_AB R3, RZ, R18 ;  /* 0x00000012ff03723e */ /* 0x001fc800000000ff */
[----:B------:R-:W-:-:S05]  /*50c0*/  PRMT R3, R3, 0x5410, RZ ;  /* 0x0000541003037816 */ /* 0x000fca00000000ff */
[----:B------:R0:W-:Y:S01]  /*50d0*/  STG.E desc[UR36][R8.64], R3 ;  /* 0x0000000308007986 */ /* 0x0001e2000c101924 */
[----:B------:R-:W-:Y:S05]  /*50e0*/  BRA `(.L_x_8047) ;  /* 0x0000000800a07947 */ /* 0x000fea0003800000 */
.L_x_8052:
[----:B------:R-:W0:Y:S02]  /*50f0*/  I2F.F64.S16 R4, R18 ;  /* 0x0000001200047312 */ /* 0x000e240000101c00 */
[----:B0-----:R0:W-:Y:S01]  /*5100*/  STG.E.64 desc[UR36][R8.64], R4 ;  /* 0x0000000408007986 */ /* 0x0011e2000c101b24 */
[----:B------:R-:W-:Y:S05]  /*5110*/  BRA `(.L_x_8047) ;  /* 0x0000000800947947 */ /* 0x000fea0003800000 */
.L_x_8042:
        /* <DEDUP_REMOVED lines=12> */
.L_x_8057:
        /* <DEDUP_REMOVED lines=17> */
.L_x_8060:
[----:B------:R-:W-:-:S04]  /*52f0*/  SHF.R.U32.HI R3, RZ, 0x18, R5 ;  /* 0x00000018ff037819 */ /* 0x000fc80000011605 */
[----:B------:R-:W-:-:S04]  /*5300*/  LOP3.LUT R0, R0, 0x80, R3, 0xf8, !PT ;  /* 0x0000008000007812 */ /* 0x000fc800078ef803 */
[----:B------:R-:W-:-:S07]  /*5310*/  PRMT R4, R0, 0x7610, R4 ;  /* 0x0000761000047816 */ /* 0x000fce0000000004 */
.L_x_8059:
[----:B------:R-:W-:Y:S05]  /*5320*/  BSYNC.RECONVERGENT B0 ;  /* 0x0000000000007941 */ /* 0x000fea0003800200 */
.L_x_8058:
[----:B------:R0:W-:Y:S01]  /*5330*/  STG.E.U8 desc[UR36][R8.64], R4 ;  /* 0x0000000408007986 */ /* 0x0001e2000c101124 */
[----:B------:R-:W-:Y:S05]  /*5340*/  BRA `(.L_x_8047) ;  /* 0x0000000800087947 */ /* 0x000fea0003800000 */
.L_x_8056:
        /* <DEDUP_REMOVED lines=17> */
.L_x_8063:
[----:B------:R-:W-:-:S04]  /*5460*/  SHF.R.U32.HI R3, RZ, 0x18, R5 ;  /* 0x00000018ff037819 */ /* 0x000fc80000011605 */
[----:B------:R-:W-:-:S04]  /*5470*/  LOP3.LUT R0, R0, 0x80, R3, 0xf8, !PT ;  /* 0x0000008000007812 */ /* 0x000fc800078ef803 */
[----:B------:R-:W-:-:S07]  /*5480*/  PRMT R4, R0, 0x7610, R4 ;  /* 0x0000761000047816 */ /* 0x000fce0000000004 */
.L_x_8062:
[----:B------:R-:W-:Y:S05]  /*5490*/  BSYNC.RECONVERGENT B0 ;  /* 0x0000000000007941 */ /* 0x000fea0003800200 */
.L_x_8061:
[----:B------:R0:W-:Y:S01]  /*54a0*/  STG.E.U8 desc[UR36][R8.64], R4 ;  /* 0x0000000408007986 */ /* 0x0001e2000c101124 */
[----:B------:R-:W-:Y:S05]  /*54b0*/  BRA `(.L_x_8047) ;  /* 0x0000000400ac7947 */ /* 0x000fea0003800000 */
.L_x_8055:
        /* <DEDUP_REMOVED lines=22> */
.L_x_8065:
[----:B------:R-:W-:-:S04]  /*5620*/  PRMT R4, R18, 0x9910, RZ ;  /* 0x0000991012047816 */ /* 0x000fc800000000ff */
[----:B------:R-:W-:-:S05]  /*5630*/  SHF.R.S32.HI R5, RZ, 0x1f, R4 ;  /* 0x0000001fff057819 */ /* 0x000fca0000011404 */
[----:B------:R0:W-:Y:S01]  /*5640*/  STG.E.64 desc[UR36][R8.64], R4 ;  /* 0x0000000408007986 */ /* 0x0001e2000c101b24 */
[----:B------:R-:W-:Y:S05]  /*5650*/  BRA `(.L_x_8047) ;  /* 0x0000000400447947 */ /* 0x000fea0003800000 */
.L_x_8064:
[----:B------:R-:W-:-:S05]  /*5660*/  PRMT R3, R18, 0x9910, RZ ;  /* 0x0000991012037816 */ /* 0x000fca00000000ff */
[----:B------:R0:W-:Y:S01]  /*5670*/  STG.E desc[UR36][R8.64], R3 ;  /* 0x0000000308007986 */ /* 0x0001e2000c101924 */
[----:B------:R-:W-:Y:S05]  /*5680*/  BRA `(.L_x_8047) ;  /* 0x0000000400387947 */ /* 0x000fea0003800000 */
.L_x_8054:
        /* <DEDUP_REMOVED lines=11> */
.L_x_8067:
[----:B------:R-:W0:Y:S01]  /*5740*/  I2F.F64.S16 R4, R18 ;  /* 0x0000001200047312 */ /* 0x000e220000101c00 */
[----:B------:R-:W-:-:S05]  /*5750*/  CS2R R6, SRZ ;  /* 0x0000000000067805 */ /* 0x000fca000001ff00 */
[----:B0-----:R0:W-:Y:S01]  /*5760*/  STG.E.128 desc[UR36][R8.64], R4 ;  /* 0x0000000408007986 */ /* 0x0011e2000c101d24 */
[----:B------:R-:W-:Y:S05]  /*5770*/  BRA `(.L_x_8047) ;  /* 0x0000000000fc7947 */ /* 0x000fea0003800000 */
.L_x_8066:
[----:B------:R-:W-:-:S13]  /*5780*/  ISETP.NE.AND P0, PT, R0, 0xf, PT ;  /* 0x0000000f0000780c */ /* 0x000fda0003f05270 */
[----:B------:R-:W-:Y:S05]  /*5790*/  @!P0 BRA `(.L_x_8068) ;  /* 0x0000000000e88947 */ /* 0x000fea0003800000 */
[----:B------:R-:W-:-:S13]  /*57a0*/  ISETP.NE.AND P0, PT, R0, 0x17, PT ;  /* 0x000000170000780c */ /* 0x000fda0003f05270 */
[----:B------:R-:W-:Y:S05]  /*57b0*/  @!P0 BRA `(.L_x_8069) ;  /* 0x0000000000908947 */ /* 0x000fea0003800000 */
[----:B------:R-:W-:-:S13]  /*57c0*/  ISETP.NE.AND P0, PT, R0, 0x18, PT ;  /* 0x000000180000780c */ /* 0x000fda0003f05270 */
[----:B------:R-:W-:Y:S05]  /*57d0*/  @!P0 BRA `(.L_x_8070) ;  /* 0x0000000000448947 */ /* 0x000fea0003800000 */
.L_x_8046:
        /* <DEDUP_REMOVED lines=16> */
.L_x_8071:
[----:B------:R-:W-:Y:S05]  /*58e0*/  BRA `(.L_x_8047) ;  /* 0x0000000000a07947 */ /* 0x000fea0003800000 */
.L_x_8070:
        /* <DEDUP_REMOVED lines=13> */
.L_x_8073:
[----:B------:R-:W-:Y:S05]  /*59c0*/  BSYNC.RECONVERGENT B0 ;  /* 0x0000000000007941 */ /* 0x000fea0003800200 */
.L_x_8072:
[----:B------:R-:W-:-:S05]  /*59d0*/  LOP3.LUT R3, R0, 0x80, R3, 0xf8, !PT ;  /* 0x0000008000037812 */ /* 0x000fca00078ef803 */
[----:B------:R0:W-:Y:S01]  /*59e0*/  STG.E.U8 desc[UR36][R8.64], R3 ;  /* 0x0000000308007986 */ /* 0x0001e2000c101124 */
[----:B------:R-:W-:Y:S05]  /*59f0*/  BRA `(.L_x_8047) ;  /* 0x00000000005c7947 */ /* 0x000fea0003800000 */
.L_x_8069:
        /* <DEDUP_REMOVED lines=12> */
.L_x_8075:
[----:B------:R-:W-:Y:S01]  /*5ac0*/  IMAD.MOV.U32 R0, RZ, RZ, 0x7f ;  /* 0x0000007fff007424 */ /* 0x000fe200078e00ff */
[----:B------:R-:W-:-:S04]  /*5ad0*/  ISETP.GT.U32.AND P0, PT, R3, 0x7f800000, PT ;  /* 0x7f8000000300780c */ /* 0x000fc80003f04070 */
[----:B------:R-:W-:-:S09]  /*5ae0*/  SEL R0, R0, 0x7c, P0 ;  /* 0x0000007c00007807 */ /* 0x000fd20000000000 */
.L_x_8076:
[----:B------:R-:W-:Y:S05]  /*5af0*/  BSYNC.RECONVERGENT B0 ;  /* 0x0000000000007941 */ /* 0x000fea0003800200 */
.L_x_8074:
[----:B------:R-:W-:-:S04]  /*5b00*/  SHF.R.U32.HI R3, RZ, 0x18, R5 ;  /* 0x00000018ff037819 */ /* 0x000fc80000011605 */
[----:B------:R-:W-:-:S05]  /*5b10*/  LOP3.LUT R3, R0, 0x80, R3, 0xf8, !PT ;  /* 0x0000008000037812 */ /* 0x000fca00078ef803 */
[----:B------:R0:W-:Y:S01]  /*5b20*/  STG.E.U8 desc[UR36][R8.64], R3 ;  /* 0x0000000308007986 */ /* 0x0001e2000c101124 */
[----:B------:R-:W-:Y:S05]  /*5b30*/  BRA `(.L_x_8047) ;  /* 0x00000000000c7947 */ /* 0x000fea0003800000 */
.L_x_8068:
[----:B------:R-:W0:Y:S02]  /*5b40*/  I2F.S16 R0, R18 ;  /* 0x0000001200007306 */ /* 0x000e240000101400 */
[----:B0-----:R-:W-:-:S05]  /*5b50*/  F2FP.BF16.F32.PACK_AB R0, RZ, R0 ;  /* 0x00000000ff00723e */ /* 0x001fca00000010ff */
[----:B------:R0:W-:Y:S02]  /*5b60*/  STG.E.U16 desc[UR36][R8.64], R0 ;  /* 0x0000000008007986 */ /* 0x0001e4000c101524 */
.L_x_8047:
[----:B------:R-:W-:-:S07]  /*5b70*/  VIADD R2, R2, 0x80 ;  /* 0x0000008002027836 */ /* 0x000fce0000000000 */
.L_x_8004:
[----:B------:R-:W-:-:S13]  /*5b80*/  ISETP.GE.AND P0, PT, R2, R22, PT ;  /* 0x000000160200720c */ /* 0x000fda0003f06270 */
[----:B------:R-:W-:Y:S05]  /*5b90*/  @P0 BREAK.RELIABLE B6 ;  /* 0x0000000000060942 */ /* 0x000fea0003800100 */
[----:B------:R-:W-:Y:S05]  /*5ba0*/  @P0 BRA `(.L_x_8041) ;  /* 0x0000000c00ac0947 */ /* 0x000fea0003800000 */
[----:B------:R-:W-:Y:S05]  /*5bb0*/  BSYNC.RELIABLE B6 ;  /* 0x0000000000067941 */ /* 0x000fea0003800100 */
.L_x_8003:
        /* <DEDUP_REMOVED lines=20> */
.L_x_8080:
[----:B------:R0:W-:Y:S01]  /*5d00*/  STG.E.U8 desc[UR36][R8.64], R17 ;  /* 0x0000001108007986 */ /* 0x0001e2000c101124 */
[----:B------:R-:W-:Y:S05]  /*5d10*/  BRA `(.L_x_8082) ;  /* 0x0000000c004c7947 */ /* 0x000fea0003800000 */
.L_x_8079:
        /* <DEDUP_REMOVED lines=10> */
.L_x_8084:
[----:B------:R-:W-:-:S05]  /*5dc0*/  PRMT R3, R17, 0x9910, RZ ;  /* 0x0000991011037816 */ /* 0x000fca00000000ff */
[----:B------:R0:W-:Y:S01]  /*5dd0*/  STG.E desc[UR36][R8.64], R3 ;  /* 0x0000000308007986 */ /* 0x0001e2000c101924 */
[----:B------:R-:W-:Y:S05]  /*5de0*/  BRA `(.L_x_8082) ;  /* 0x0000000c00187947 */ /* 0x000fea0003800000 */
.L_x_8083:
[----:B------:R0:W-:Y:S01]  /*5df0*/  STG.E.U16 desc[UR36][R8.64], R17 ;  /* 0x0000001108007986 */ /* 0x0001e2000c101524 */
[----:B------:R-:W-:Y:S05]  /*5e00*/  BRA `(.L_x_8082) ;  /* 0x0000000c00107947 */ /* 0x000fea0003800000 */
.L_x_8078:
        /* <DEDUP_REMOVED lines=9> */
.L_x_8086:
[----:B------:R-:W0:Y:S02]  /*5ea0*/  I2F.S16 R0, R17 ;  /* 0x0000001100007306 */ /* 0x000e240000101400 */
[----:B0-----:R-:W-:-:S05]  /*5eb0*/  F2FP.F16.F32.PACK_AB R0, RZ, R0 ;  /* 0x00000000ff00723e */ /* 0x001fca00000000ff */
[----:B------:R0:W-:Y:S01]  /*5ec0*/  STG.E.U16 desc[UR36][R8.64], R0 ;  /* 0x0000000008007986 */ /* 0x0001e2000c101524 */
[----:B------:R-:W-:Y:S05]  /*5ed0*/  BRA `(.L_x_8082) ;  /* 0x0000000800dc7947 */ /* 0x000fea0003800000 */
.L_x_8085:
        /* <DEDUP_REMOVED lines=10> */
.L_x_8088:
[----:B------:R-:W0:Y:S02]  /*5f80*/  I2F.S16 R17, R17 ;  /* 0x0000001100117306 */ /* 0x000e240000101400 */
[----:B0-----:R-:W-:-:S04]  /*5f90*/  F2FP.F16.F32.PACK_AB R3, RZ, R17 ;  /* 0x00000011ff03723e */ /* 0x001fc800000000ff */
[----:B------:R-:W-:-:S05]  /*5fa0*/  PRMT R3, R3, 0x5410, RZ ;  /* 0x0000541003037816 */ /* 0x000fca00000000ff */
[----:B------:R0:W-:Y:S01]  /*5fb0*/  STG.E desc[UR36][R8.64], R3 ;  /* 0x0000000308007986 */ /* 0x0001e2000c101924 */
[----:B------:R-:W-:Y:S05]  /*5fc0*/  BRA `(.L_x_8082) ;  /* 0x0000000800a07947 */ /* 0x000fea0003800000 */
.L_x_8087:
[----:B------:R-:W0:Y:S02]  /*5fd0*/  I2F.F64.S16 R4, R17 ;  /* 0x0000001100047312 */ /* 0x000e240000101c00 */
[----:B0-----:R0:W-:Y:S01]  /*5fe0*/  STG.E.64 desc[UR36][R8.64], R4 ;  /* 0x0000000408007986 */ /* 0x0011e2000c101b24 */
[----:B------:R-:W-:Y:S05]  /*5ff0*/  BRA `(.L_x_8082) ;  /* 0x0000000800947947 */ /* 0x000fea0003800000 */
.L_x_8077:
        /* <DEDUP_REMOVED lines=12> */
.L_x_8092:
        /* <DEDUP_REMOVED lines=17> */
.L_x_8095:
[----:B------:R-:W-:-:S04]  /*61d0*/  SHF.R.U32.HI R3, RZ, 0x18, R17 ;  /* 0x00000018ff037819 */ /* 0x000fc80000011611 */
[----:B------:R-:W-:-:S04]  /*61e0*/  LOP3.LUT R0, R0, 0x80, R3, 0xf8, !PT ;  /* 0x0000008000007812 */ /* 0x000fc800078ef803 */
[----:B------:R-:W-:-:S07]  /*61f0*/  PRMT R4, R0, 0x7610, R4 ;  /* 0x0000761000047816 */ /* 0x000fce0000000004 */
.L_x_8094:
[----:B------:R-:W-:Y:S05]  /*6200*/  BSYNC.RECONVERGENT B0 ;  /* 0x0000000000007941 */ /* 0x000fea0003800200 */
.L_x_8093:
[----:B------:R0:W-:Y:S01]  /*6210*/  STG.E.U8 desc[UR36][R8.64], R4 ;  /* 0x0000000408007986 */ /* 0x0001e2000c101124 */
[----:B------:R-:W-:Y:S05]  /*6220*/  BRA `(.L_x_8082) ;  /* 0x0000000800087947 */ /* 0x000fea0003800000 */
.L_x_8091:
        /* <DEDUP_REMOVED lines=17> */
.L_x_8098:
[----:B------:R-:W-:-:S04]  /*6340*/  SHF.R.U32.HI R3, RZ, 0x18, R17 ;  /* 0x00000018ff037819 */ /* 0x000fc80000011611 */
[----:B------:R-:W-:-:S04]  /*6350*/  LOP3.LUT R0, R0, 0x80, R3, 0xf8, !PT ;  /* 0x0000008000007812 */ /* 0x000fc800078ef803 */
[----:B------:R-:W-:-:S07]  /*6360*/  PRMT R4, R0, 0x7610, R4 ;  /* 0x0000761000047816 */ /* 0x000fce0000000004 */
.L_x_8097:
[----:B------:R-:W-:Y:S05]  /*6370*/  BSYNC.RECONVERGENT B0 ;  /* 0x0000000000007941 */ /* 0x000fea0003800200 */
.L_x_8096:
[----:B------:R0:W-:Y:S01]  /*6380*/  STG.E.U8 desc[UR36][R8.64], R4 ;  /* 0x0000000408007986 */ /* 0x0001e2000c101124 */
[----:B------:R-:W-:Y:S05]  /*6390*/  BRA `(.L_x_8082) ;  /* 0x0000000400ac7947 */ /* 0x000fea0003800000 */
.L_x_8090:
        /* <DEDUP_REMOVED lines=22> */
.L_x_8100:
[----:B------:R-:W-:-:S04]  /*6500*/  PRMT R4, R17, 0x9910, RZ ;  /* 0x0000991011047816 */ /* 0x000fc800000000ff */
[----:B------:R-:W-:-:S05]  /*6510*/  SHF.R.S32.HI R5, RZ, 0x1f, R4 ;  /* 0x0000001fff057819 */ /* 0x000fca0000011404 */
[----:B------:R0:W-:Y:S01]  /*6520*/  STG.E.64 desc[UR36][R8.64], R4 ;  /* 0x0000000408007986 */ /* 0x0001e2000c101b24 */
[----:B------:R-:W-:Y:S05]  /*6530*/  BRA `(.L_x_8082) ;  /* 0x0000000400447947 */ /* 0x000fea0003800000 */
.L_x_8099:
[----:B------:R-:W-:-:S05]  /*6540*/  PRMT R3, R17, 0x9910, RZ ;  /* 0x0000991011037816 */ /* 0x000fca00000000ff */
[----:B------:R0:W-:Y:S01]  /*6550*/  STG.E desc[UR36][R8.64], R3 ;  /* 0x0000000308007986 */ /* 0x0001e2000c101924 */
[----:B------:R-:W-:Y:S05]  /*6560*/  BRA `(.L_x_8082) ;  /* 0x0000000400387947 */ /* 0x000fea0003800000 */
.L_x_8089:
        /* <DEDUP_REMOVED lines=11> */
.L_x_8102:
[----:B------:R-:W0:Y:S01]  /*6620*/  I2F.F64.S16 R4, R17 ;  /* 0x0000001100047312 */ /* 0x000e220000101c00 */
[----:B------:R-:W-:-:S05]  /*6630*/  CS2R R6, SRZ ;  /* 0x0000000000067805 */ /* 0x000fca000001ff00 */
[----:B0-----:R4:W-:Y:S01]  /*6640*/  STG.E.128 desc[UR36][R8.64], R4 ;  /* 0x0000000408007986 */ /* 0x0019e2000c101d24 */
[----:B------:R-:W-:Y:S05]  /*6650*/  BRA `(.L_x_8082) ;  /* 0x0000000000fc7947 */ /* 0x000fea0003800000 */
.L_x_8101:
[----:B------:R-:W-:-:S13]  /*6660*/  ISETP.NE.AND P0, PT, R0, 0xf, PT ;  /* 0x0000000f0000780c */ /* 0x000fda0003f05270 */
[----:B------:R-:W-:Y:S05]  /*6670*/  @!P0 BRA `(.L_x_8103) ;  /* 0x0000000000e88947 */ /* 0x000fea0003800000 */
[----:B------:R-:W-:-:S13]  /*6680*/  ISETP.NE.AND P0, PT, R0, 0x17, PT ;  /* 0x000000170000780c */ /* 0x000fda0003f05270 */
[----:B------:R-:W-:Y:S05]  /*6690*/  @!P0 BRA `(.L_x_8104) ;  /* 0x0000000000908947 */ /* 0x000fea0003800000 */
[----:B------:R-:W-:-:S13]  /*66a0*/  ISETP.NE.AND P0, PT, R0, 0x18, PT ;  /* 0x000000180000780c */ /* 0x000fda0003f05270 */
[----:B------:R-:W-:Y:S05]  /*66b0*/  @!P0 BRA `(.L_x_8105) ;  /* 0x0000000000448947 */ /* 0x000fea0003800000 */
.L_x_8081:
        /* <DEDUP_REMOVED lines=16> */
.L_x_8106:
[----:B------:R-:W-:Y:S05]  /*67c0*/  BRA `(.L_x_8082) ;  /* 0x0000000000a07947 */ /* 0x000fea0003800000 */
.L_x_8105:
        /* <DEDUP_REMOVED lines=13> */
.L_x_8108:
[----:B------:R-:W-:Y:S05]  /*68a0*/  BSYNC.RECONVERGENT B0 ;  /* 0x0000000000007941 */ /* 0x000fea0003800200 */
.L_x_8107:
[----:B------:R-:W-:-:S05]  /*68b0*/  LOP3.LUT R3, R0, 0x80, R3, 0xf8, !PT ;  /* 0x0000008000037812 */ /* 0x000fca00078ef803 */
[----:B------:R2:W-:Y:S01]  /*68c0*/  STG.E.U8 desc[UR36][R8.64], R3 ;  /* 0x0000000308007986 */ /* 0x0005e2000c101124 */
[----:B------:R-:W-:Y:S05]  /*68d0*/  BRA `(.L_x_8082) ;  /* 0x00000000005c7947 */ /* 0x000fea0003800000 */
.L_x_8104:
        /* <DEDUP_REMOVED lines=12> */
.L_x_8110:
[----:B------:R-:W-:Y:S01]  /*69a0*/  IMAD.MOV.U32 R0, RZ, RZ, 0x7f ;  /* 0x0000007fff007424 */ /* 0x000fe200078e00ff */
[----:B------:R-:W-:-:S04]  /*69b0*/  ISETP.GT.U32.AND P0, PT, R3, 0x7f800000, PT ;  /* 0x7f8000000300780c */ /* 0x000fc80003f04070 */
[----:B------:R-:W-:-:S09]  /*69c0*/  SEL R0, R0, 0x7c, P0 ;  /* 0x0000007c00007807 */ /* 0x000fd20000000000 */
.L_x_8111:
[----:B------:R-:W-:Y:S05]  /*69d0*/  BSYNC.RECONVERGENT B0 ;  /* 0x0000000000007941 */ /* 0x000fea0003800200 */
.L_x_8109:
[----:B------:R-:W-:-:S04]  /*69e0*/  SHF.R.U32.HI R3, RZ, 0x18, R17 ;  /* 0x00000018ff037819 */ /* 0x000fc80000011611 */
[----:B------:R-:W-:-:S05]  /*69f0*/  LOP3.LUT R3, R0, 0x80, R3, 0xf8, !PT ;  /* 0x0000008000037812 */ /* 0x000fca00078ef803 */
[----:B------:R1:W-:Y:S01]  /*6a00*/  STG.E.U8 desc[UR36][R8.64], R3 ;  /* 0x0000000308007986 */ /* 0x0003e2000c101124 */
[----:B------:R-:W-:Y:S05]  /*6a10*/  BRA `(.L_x_8082) ;  /* 0x00000000000c7947 */ /* 0x000fea0003800000 */
.L_x_8103:
[----:B------:R-:W0:Y:S02]  /*6a20*/  I2F.S16 R0, R17 ;  /* 0x0000001100007306 */ /* 0x000e240000101400 */
[----:B0-----:R-:W-:-:S05]  /*6a30*/  F2FP.BF16.F32.PACK_AB R0, RZ, R0 ;  /* 0x00000000ff00723e */ /* 0x001fca00000010ff */
[----:B------:R0:W-:Y:S02]  /*6a40*/  STG.E.U16 desc[UR36][R8.64], R0 ;  /* 0x0000000008007986 */ /* 0x0001e4000c101524 */
.L_x_8082:
[----:B------:R-:W-:-:S07]  /*6a50*/  VIADD R2, R2, 0x80 ;  /* 0x0000008002027836 */ /* 0x000fce0000000000 */
.L_x_8041:
[----:B------:R-:W-:Y:S05]  /*6a60*/  BSYNC.RECONVERGENT B7 ;  /* 0x0000000000077941 */ /* 0x000fea0003800200 */
.L_x_8002:
        /* <DEDUP_REMOVED lines=21> */
.L_x_8115:
[----:B------:R-:W-:Y:S01]  /*6bc0*/  STG.E.U8 desc[UR36][R2.64], R16 ;  /* 0x0000001002007986 */ /* 0x000fe2000c101124 */
[----:B------:R-:W-:Y:S05]  /*6bd0*/  EXIT ;  /* 0x000000000000794d */ /* 0x000fea0003800000 */
.L_x_8114:
        /* <DEDUP_REMOVED lines=10> */
.L_x_8118:
[----:B------:R-:W-:-:S05]  /*6c80*/  PRMT R5, R16, 0x9910, RZ ;  /* 0x0000991010057816 */ /* 0x000fca00000000ff */
[----:B------:R-:W-:Y:S01]  /*6c90*/  STG.E desc[UR36][R2.64], R5 ;  /* 0x0000000502007986 */ /* 0x000fe2000c101924 */
[----:B------:R-:W-:Y:S05]  /*6ca0*/  EXIT ;  /* 0x000000000000794d */ /* 0x000fea0003800000 */
.L_x_8117:
[----:B------:R-:W-:Y:S01]  /*6cb0*/  STG.E.U16 desc[UR36][R2.64], R16 ;  /* 0x0000001002007986 */ /* 0x000fe2000c101524 */
[----:B------:R-:W-:Y:S05]  /*6cc0*/  EXIT ;  /* 0x000000000000794d */ /* 0x000fea0003800000 */
.L_x_8113:
        /* <DEDUP_REMOVED lines=9> */
.L_x_8120:
[----:B------:R-:W0:Y:S02]  /*6d60*/  I2F.S16 R0, R16 ;  /* 0x0000001000007306 */ /* 0x000e240000101400 */
[----:B0-----:R-:W-:-:S05]  /*6d70*/  F2FP.F16.F32.PACK_AB R0, RZ, R0 ;  /* 0x00000000ff00723e */ /* 0x001fca00000000ff */
[----:B------:R-:W-:Y:S01]  /*6d80*/  STG.E.U16 desc[UR36][R2.64], R0 ;  /* 0x0000000002007986 */ /* 0x000fe2000c101524 */
[----:B------:R-:W-:Y:S05]  /*6d90*/  EXIT ;  /* 0x000000000000794d */ /* 0x000fea0003800000 */
.L_x_8119:
        /* <DEDUP_REMOVED lines=10> */
.L_x_8122:
[----:B------:R-:W0:Y:S02]  /*6e40*/  I2F.S16 R16, R16 ;  /* 0x0000001000107306 */ /* 0x000e240000101400 */
[----:B0-----:R-:W-:-:S04]  /*6e50*/  F2FP.F16.F32.PACK_AB R5, RZ, R16 ;  /* 0x00000010ff05723e */ /* 0x001fc800000000ff */
[----:B------:R-:W-:-:S05]  /*6e60*/  PRMT R5, R5, 0x5410, RZ ;  /* 0x0000541005057816 */ /* 0x000fca00000000ff */
[----:B------:R-:W-:Y:S01]  /*6e70*/  STG.E desc[UR36][R2.64], R5 ;  /* 0x0000000502007986 */ /* 0x000fe2000c101924 */
[----:B------:R-:W-:Y:S05]  /*6e80*/  EXIT ;  /* 0x000000000000794d */ /* 0x000fea0003800000 */
.L_x_8121:
[----:B------:R-:W0:Y:S02]  /*6e90*/  I2F.F64.S16 R16, R16 ;  /* 0x0000001000107312 */ /* 0x000e240000101c00 */
[----:B0-----:R-:W-:Y:S01]  /*6ea0*/  STG.E.64 desc[UR36][R2.64], R16 ;  /* 0x0000001002007986 */ /* 0x001fe2000c101b24 */
[----:B------:R-:W-:Y:S05]  /*6eb0*/  EXIT ;  /* 0x000000000000794d */ /* 0x000fea0003800000 */
.L_x_8112:
        /* <DEDUP_REMOVED lines=12> */
.L_x_8126:
        /* <DEDUP_REMOVED lines=18> */
.L_x_8129:
[----:B------:R-:W-:-:S04]  /*70a0*/  SHF.R.U32.HI R5, RZ, 0x18, R5 ;  /* 0x00000018ff057819 */ /* 0x000fc80000011605 */
[----:B------:R-:W-:-:S07]  /*70b0*/  LOP3.LUT R0, R0, 0x80, R5, 0xf8, !PT ;  /* 0x0000008000007812 */ /* 0x000fce00078ef805 */
.L_x_8128:
[----:B------:R-:W-:Y:S05]  /*70c0*/  BSYNC.RECONVERGENT B0 ;  /* 0x0000000000007941 */ /* 0x000fea0003800200 */
.L_x_8127:
[----:B------:R-:W-:Y:S01]  /*70d0*/  STG.E.U8 desc[UR36][R2.64], R0 ;  /* 0x0000000002007986 */ /* 0x000fe2000c101124 */
[----:B------:R-:W-:Y:S05]  /*70e0*/  EXIT ;  /* 0x000000000000794d */ /* 0x000fea0003800000 */
.L_x_8125:
        /* <DEDUP_REMOVED lines=18> */
.L_x_8132:
[----:B------:R-:W-:-:S04]  /*7210*/  SHF.R.U32.HI R5, RZ, 0x18, R5 ;  /* 0x00000018ff057819 */ /* 0x000fc80000011605 */
[----:B------:R-:W-:-:S07]  /*7220*/  LOP3.LUT R0, R0, 0x80, R5, 0xf8, !PT ;  /* 0x0000008000007812 */ /* 0x000fce00078ef805 */
.L_x_8131:
[----:B------:R-:W-:Y:S05]  /*7230*/  BSYNC.RECONVERGENT B0 ;  /* 0x0000000000007941 */ /* 0x000fea0003800200 */
.L_x_8130:
[----:B------:R-:W-:Y:S01]  /*7240*/  STG.E.U8 desc[UR36][R2.64], R0 ;  /* 0x0000000002007986 */ /* 0x000fe2000c101124 */
[----:B------:R-:W-:Y:S05]  /*7250*/  EXIT ;  /* 0x000000000000794d */ /* 0x000fea0003800000 */
.L_x_8124:
        /* <DEDUP_REMOVED lines=22> */
.L_x_8134:
[----:B------:R-:W-:-:S04]  /*73c0*/  PRMT R4, R16, 0x9910, RZ ;  /* 0x0000991010047816 */ /* 0x000fc800000000ff */
[----:B------:R-:W-:-:S05]  /*73d0*/  SHF.R.S32.HI R5, RZ, 0x1f, R4 ;  /* 0x0000001fff057819 */ /* 0x000fca0000011404 */
[----:B------:R-:W-:Y:S01]  /*73e0*/  STG.E.64 desc[UR36][R2.64], R4 ;  /* 0x0000000402007986 */ /* 0x000fe2000c101b24 */
[----:B------:R-:W-:Y:S05]  /*73f0*/  EXIT ;  /* 0x000000000000794d */ /* 0x000fea0003800000 */
.L_x_8133:
[----:B------:R-:W-:-:S05]  /*7400*/  PRMT R5, R16, 0x9910, RZ ;  /* 0x0000991010057816 */ /* 0x000fca00000000ff */
[----:B------:R-:W-:Y:S01]  /*7410*/  STG.E desc[UR36][R2.64], R5 ;  /* 0x0000000502007986 */ /* 0x000fe2000c101924 */
[----:B------:R-:W-:Y:S05]  /*7420*/  EXIT ;  /* 0x000000000000794d */ /* 0x000fea0003800000 */
.L_x_8123:
        /* <DEDUP_REMOVED lines=9> */
[----:B------:R-:W-:Y:S01]  /*74c0*/  STG.E.U8 desc[UR36][R2.64], R5 ;  /* 0x0000000502007986 */ /* 0x000fe2000c101124 */
[----:B------:R-:W-:Y:S05]  /*74d0*/  EXIT ;  /* 0x000000000000794d */ /* 0x000fea0003800000 */
.L_x_8136:
[----:B------:R-:W0:Y:S01]  /*74e0*/  I2F.F64.S16 R16, R16 ;  /* 0x0000001000107312 */ /* 0x000e220000101c00 */
[----:B------:R-:W-:-:S05]  /*74f0*/  CS2R R18, SRZ ;  /* 0x0000000000127805 */ /* 0x000fca000001ff00 */
[----:B0-----:R-:W-:Y:S01]  /*7500*/  STG.E.128 desc[UR36][R2.64], R16 ;  /* 0x0000001002007986 */ /* 0x001fe2000c101d24 */
[----:B------:R-:W-:Y:S05]  /*7510*/  EXIT ;  /* 0x000000000000794d */ /* 0x000fea0003800000 */
.L_x_8135:
[----:B------:R-:W-:-:S13]  /*7520*/  ISETP.NE.AND P0, PT, R0, 0xf, PT ;  /* 0x0000000f0000780c */ /* 0x000fda0003f05270 */
[----:B------:R-:W-:Y:S05]  /*7530*/  @!P0 BRA `(.L_x_8137) ;  /* 0x0000000000e88947 */ /* 0x000fea0003800000 */
[----:B------:R-:W-:-:S13]  /*7540*/  ISETP.NE.AND P0, PT, R0, 0x17, PT ;  /* 0x000000170000780c */ /* 0x000fda0003f05270 */
[----:B------:R-:W-:Y:S05]  /*7550*/  @!P0 BRA `(.L_x_8138) ;  /* 0x0000000000908947 */ /* 0x000fea0003800000 */
[----:B------:R-:W-:-:S13]  /*7560*/  ISETP.NE.AND P0, PT, R0, 0x18, PT ;  /* 0x000000180000780c */ /* 0x000fda0003f05270 */
[----:B------:R-:W-:Y:S05]  /*7570*/  @!P0 BRA `(.L_x_8139) ;  /* 0x0000000000448947 */ /* 0x000fea0003800000 */
.L_x_8116:
        /* <DEDUP_REMOVED lines=16> */
.L_x_8140:
[----:B------:R-:W-:Y:S05]  /*7680*/  EXIT ;  /* 0x000000000000794d */ /* 0x000fea0003800000 */
.L_x_8139:
        /* <DEDUP_REMOVED lines=13> */
.L_x_8142:
[----:B------:R-:W-:Y:S05]  /*7760*/  BSYNC.RECONVERGENT B0 ;  /* 0x0000000000007941 */ /* 0x000fea0003800200 */
.L_x_8141:
[----:B------:R-:W-:-:S05]  /*7770*/  LOP3.LUT R5, R0, 0x80, R5, 0xf8, !PT ;  /* 0x0000008000057812 */ /* 0x000fca00078ef805 */
[----:B------:R-:W-:Y:S01]  /*7780*/  STG.E.U8 desc[UR36][R2.64], R5 ;  /* 0x0000000502007986 */ /* 0x000fe2000c101124 */
[----:B------:R-:W-:Y:S05]  /*7790*/  EXIT ;  /* 0x000000000000794d */ /* 0x000fea0003800000 */
.L_x_8138:
        /* <DEDUP_REMOVED lines=12> */
.L_x_8144:
[----:B------:R-:W-:Y:S01]  /*7860*/  IMAD.MOV.U32 R0, RZ, RZ, 0x7f ;  /* 0x0000007fff007424 */ /* 0x000fe200078e00ff */
[----:B------:R-:W-:-:S04]  /*7870*/  ISETP.GT.U32.AND P0, PT, R4, 0x7f800000, PT ;  /* 0x7f8000000400780c */ /* 0x000fc80003f04070 */
[----:B------:R-:W-:-:S09]  /*7880*/  SEL R0, R0, 0x7c, P0 ;  /* 0x0000007c00007807 */ /* 0x000fd20000000000 */
.L_x_8145:
[----:B------:R-:W-:Y:S05]  /*7890*/  BSYNC.RECONVERGENT B0 ;  /* 0x0000000000007941 */ /* 0x000fea0003800200 */
.L_x_8143:
[----:B------:R-:W-:-:S04]  /*78a0*/  SHF.R.U32.HI R5, RZ, 0x18, R5 ;  /* 0x00000018ff057819 */ /* 0x000fc80000011605 */
[----:B------:R-:W-:-:S05]  /*78b0*/  LOP3.LUT R5, R0, 0x80, R5, 0xf8, !PT ;  /* 0x0000008000057812 */ /* 0x000fca00078ef805 */
[----:B------:R-:W-:Y:S01]  /*78c0*/  STG.E.U8 desc[UR36][R2.64], R5 ;  /* 0x0000000502007986 */ /* 0x000fe2000c101124 */
[----:B------:R-:W-:Y:S05]  /*78d0*/  EXIT ;  /* 0x000000000000794d */ /* 0x000fea0003800000 */
.L_x_8137:
[----:B------:R-:W0:Y:S02]  /*78e0*/  I2F.S16 R0, R16 ;  /* 0x0000001000007306 */ /* 0x000e240000101400 */
[----:B0-----:R-:W-:-:S05]  /*78f0*/  F2FP.BF16.F32.PACK_AB R0, RZ, R0 ;  /* 0x00000000ff00723e */ /* 0x001fca00000010ff */
[----:B------:R-:W-:Y:S01]  /*7900*/  STG.E.U16 desc[UR36][R2.64], R0 ;  /* 0x0000000002007986 */ /* 0x000fe2000c101524 */
[----:B------:R-:W-:Y:S05]  /*7910*/  EXIT ;  /* 0x000000000000794d */ /* 0x000fea0003800000 */
.L_x_8146:
        /* <DEDUP_REMOVED lines=14> */
.L_x_23688:


//--------------------- .text._ZN2at6native18elementwise_kernelILi128ELi4EZNS0_22gpu_kernel_impl_nocastIZZZNS0_16sign_kernel_cudaERNS_18TensorIteratorBaseEENKUlvE_clEvENKUlvE3_clEvEUlsE_EEvS4_RKT_EUliE_EEviT1_ --------------------------
	.section	.text._ZN2at6native18elementwise_kernelILi128ELi4EZNS0_22gpu_kernel_impl_nocastIZZZNS0_16sign_kernel_cudaERNS_18TensorIteratorBaseEENKUlvE_clEvENKUlvE3_clEvEUlsE_EEvS4_RKT_EUliE_EEviT1_,"ax",@progbits
	.align	128
        .global         _ZN2at6native18elementwise_kernelILi128ELi4EZNS0_22gpu_kernel_impl_nocastIZZZNS0_16sign_kernel_cudaERNS_18TensorIteratorBaseEENKUlvE_clEvENKUlvE3_clEvEUlsE_EEvS4_RKT_EUliE_EEviT1_
        .type           _ZN2at6native18elementwise_kernelILi128ELi4EZNS0_22gpu_kernel_impl_nocastIZZZNS0_16sign_kernel_cudaERNS_18TensorIteratorBaseEENKUlvE_clEvENKUlvE3_clEvEUlsE_EEvS4_RKT_EUliE_EEviT1_,@function
        .size           _ZN2at6native18elementwise_kernelILi128ELi4EZNS0_22gpu_kernel_impl_nocastIZZZNS0_16sign_kernel_cudaERNS_18TensorIteratorBaseEENKUlvE_clEvENKUlvE3_clEvEUlsE_EEvS4_RKT_EUliE_EEviT1_,(.L_x_23689 - _ZN2at6native18elementwise_kernelILi128ELi4EZNS0_22gpu_kernel_impl_nocastIZZZNS0_16sign_kernel_cudaERNS_18TensorIteratorBaseEENKUlvE_clEvENKUlvE3_clEvEUlsE_EEvS4_RKT_EUliE_EEviT1_)
        .other          _ZN2at6native18elementwise_kernelILi128ELi4EZNS0_22gpu_kernel_impl_nocastIZZZNS0_16sign_kernel_cudaERNS_18TensorIteratorBaseEENKUlvE_clEvENKUlvE3_clEvEUlsE_EEvS4_RKT_EUliE_EEviT1_,@"STO_CUDA_ENTRY STV_DEFAULT"
_ZN2at6native18elementwise_kernelILi128ELi4EZNS0_22gpu_kernel_impl_nocastIZZZNS0_16sign_kernel_cudaERNS_18TensorIteratorBaseEENKUlvE_clEvENKUlvE3_clEvEUlsE_EEvS4_RKT_EUliE_EEviT1_:
.text._ZN2at6native18elementwise_kernelILi128ELi4EZNS0_22gpu_kernel_impl_nocastIZZZNS0_16sign_kernel_cudaERNS_18TensorIteratorBaseEENKUlvE_clEvENKUlvE3_clEvEUlsE_EEvS4_RKT_EUliE_EEviT1_:
        /* <DEDUP_REMOVED lines=17> */
[----:B------:R-:W-:Y:S02]  /*0110*/  IADD3 R3, PT, PT, R3, 0x80, RZ ;  /* 0x0000008003037810 */ /* 0x000fe40007ffe0ff */
[----:B--2---:R-:W-:-:S02]  /*0120*/  PRMT R0, R4, 0x9910, RZ ;  /* 0x0000991004007816 */ /* 0x004fc400000000ff */
[----:B------:R-:W-:Y:S02]  /*0130*/  ISETP.NE.AND P0, PT, R4, RZ, PT ;  /* 0x000000ff0400720c */ /* 0x000fe40003f05270 */
[----:B------:R-:W-:Y:S02]  /*0140*/  SHF.R.S32.HI R0, RZ, 0xf, R0 ;  /* 0x0000000fff007819 */ /* 0x000fe40000011400 */
[----:B------:R-:W-:Y:S02]  /*0150*/  SEL R9, RZ, 0x1, !P0 ;  /* 0x00000001ff097807 */ /* 0x000fe40004000000 */
[----:B------:R-:W-:Y:S02]  /*0160*/  ISETP.GE.AND P0, PT, R3, UR4, PT ;  /* 0x0000000403007c0c */ /* 0x000fe4000bf06270 */
[----:B------:R-:W-:-:S05]  /*0170*/  LOP3.LUT R9, R0, R9, RZ, 0xfc, !PT ;  /* 0x0000000900097212 */ /* 0x000fca00078efcff */
[----:B0-----:R0:W-:Y:S06]  /*0180*/  STG.E.U16 desc[UR6][R6.64], R9 ;  /* 0x0000000906007986 */ /* 0x0011ec000c101506 */
[----:B------:R-:W-:Y:S05]  /*0190*/  @P0 BREAK.RELIABLE B1 ;  /* 0x0000000000010942 */ /* 0x000fea0003800100 */
[----:B------:R-:W-:Y:S05]  /*01a0*/  @P0 BRA `(.L_x_8151) ;  /* 0x0000000000600947 */ /* 0x000fea0003800000 */
[----:B------:R-:W1:Y:S02]  /*01b0*/  LDC.64 R4, c[0x0][0x588] ;  /* 0x00016200ff047b82 */ /* 0x000e640000000a00 */
[----:B-1----:R-:W2:Y:S06]  /*01c0*/  LDG.E.U16 R4, desc[UR6][R4.64] ;  /* 0x0000000604047981 */ /* 0x002eac000c1e1500 */
[----:B0-----:R-:W0:Y:S01]  /*01d0*/  LDC.64 R6, c[0x0][0x580] ;  /* 0x00016000ff067b82 */ /* 0x001e220000000a00 */
[----:B------:R-:W-:Y:S02]  /*01e0*/  IADD3 R3, PT, PT, R3, 0x80, RZ ;  /* 0x0000008003037810 */ /* 0x000fe40007ffe0ff */
[----:B--2---:R-:W-:-:S02]  /*01f0*/  PRMT R0, R4, 0x9910, RZ ;  /* 0x0000991004007816 */ /* 0x004fc400000000ff */
[----:B------:R-:W-:Y:S02]  /*0200*/  ISETP.NE.AND P0, PT, R4, RZ, PT ;  /* 0x000000ff0400720c */ /* 0x000fe40003f05270 */
[----:B------:R-:W-:Y:S02]  /*0210*/  SHF.R.S32.HI R0, RZ, 0xf, R0 ;  /* 0x0000000fff007819 */ /* 0x000fe40000011400 */
[----:B------:R-:W-:-:S04]  /*0220*/  SEL R9, RZ, 0x1, !P0 ;  /* 0x00000001ff097807 */ /* 0x000fc80004000000 */
[----:B------:R-:W-:-:S05]  /*0230*/  LOP3.LUT R9, R0, R9, RZ, 0xfc, !PT ;  /* 0x0000000900097212 */ /* 0x000fca00078efcff */
[----:B0-----:R0:W-:Y:S02]  /*0240*/  STG.E.U16 desc[UR6][R6.64], R9 ;  /* 0x0000000906007986 */ /* 0x0011e4000c101506 */
.L_x_8150:
[----:B------:R-:W-:-:S13]  /*0250*/  ISETP.GE.AND P0, PT, R3, UR4, PT ;  /* 0x0000000403007c0c */ /* 0x000fda000bf06270 */
[----:B------:R-:W-:Y:S05]  /*0260*/  @P0 BREAK.RELIABLE B1 ;  /* 0x0000000000010942 */ /* 0x000fea0003800100 */
[----:B------:R-:W-:Y:S05]  /*0270*/  @P0 BRA `(.L_x_8151) ;  /* 0x00000000002c0947 */ /* 0x000fea0003800000 */
[----:B------:R-:W-:Y:S05]  /*0280*/  BSYNC.RELIABLE B1 ;  /* 0x0000000000017941 */ /* 0x000fea0003800100 */
.L_x_8149:
        /* <DEDUP_REMOVED lines=10> */
.L_x_8151:
[----:B------:R-:W-:Y:S05]  /*0330*/  BSYNC.RECONVERGENT B0 ;  /* 0x0000000000007941 */ /* 0x000fea0003800200 */
.L_x_8148:
[----:B------:R-:W-:Y:S05]  /*0340*/  WARPSYNC.ALL ;  /* 0x0000000000007948 */ /* 0x000fea0003800000 */
[----:B------:R-:W-:-:S13]  /*0350*/  ISETP.GE.AND P0, PT, R3, UR4, PT ;  /* 0x0000000403007c0c */ /* 0x000fda000bf06270 */
[----:B------:R-:W-:Y:S05]  /*0360*/  @P0 EXIT ;  /* 0x000000000000094d */ /* 0x000fea0003800000 */
[----:B------:R-:W2:Y:S02]  /*0370*/  LDC.64 R2, c[0x0][0x588] ;  /* 0x00016200ff027b82 */ /* 0x000ea40000000a00 */
[----:B--2---:R-:W2:Y:S06]  /*0380*/  LDG.E.U16 R2, desc[UR6][R2.64] ;  /* 0x0000000602027981 */ /* 0x004eac000c1e1500 */
[----:B------:R-:W3:Y:S01]  /*0390*/  LDC.64 R4, c[0x0][0x580] ;  /* 0x00016000ff047b82 */ /* 0x000ee20000000a00 */
[C---:B--2---:R-:W-:Y:S02]  /*03a0*/  PRMT R0, R2.reuse, 0x9910, RZ ;  /* 0x0000991002007816 */ /* 0x044fe400000000ff */
[----:B------:R-:W-:-:S02]  /*03b0*/  ISETP.NE.AND P0, PT, R2, RZ, PT ;  /* 0x000000ff0200720c */ /* 0x000fc40003f05270 */
[----:B------:R-:W-:Y:S02]  /*03c0*/  SHF.R.S32.HI R0, RZ, 0xf, R0 ;  /* 0x0000000fff007819 */ /* 0x000fe40000011400 */
[----:B01----:R-:W-:-:S04]  /*03d0*/  SEL R7, RZ, 0x1, !P0 ;  /* 0x00000001ff077807 */ /* 0x003fc80004000000 */
[----:B------:R-:W-:-:S05]  /*03e0*/  LOP3.LUT R7, R0, R7, RZ, 0xfc, !PT ;  /* 0x0000000700077212 */ /* 0x000fca00078efcff */
[----:B---3--:R-:W-:Y:S01]  /*03f0*/  STG.E.U16 desc[UR6][R4.64], R7 ;  /* 0x0000000704007986 */ /* 0x008fe2000c101506 */
[----:B------:R-:W-:Y:S05]  /*0400*/  EXIT ;  /* 0x000000000000794d */ /* 0x000fea0003800000 */
.L_x_8147:
        /* <DEDUP_REMOVED lines=306> */
.L_x_8155:
[----:B------:R-:W0:Y:S02]  /*1730*/  LDCU.128 UR8, c[0x0][0x580] ;  /* 0x0000b000ff0877ac */ /* 0x000e240008000c00 */
[----:B0-----:R-:W-:-:S04]  /*1740*/  IADD3 R6, P0, PT, R4, UR10, RZ ;  /* 0x0000000a04067c10 */ /* 0x001fc8000ff1e0ff */
[----:B------:R-:W-:-:S05]  /*1750*/  IADD3.X R7, PT, PT, RZ, UR11, RZ, P0, !PT ;  /* 0x0000000bff077c10 */ /* 0x000fca00087fe4ff */
[----:B------:R-:W2:Y:S01]  /*1760*/  LDG.E.U16 R6, desc[UR6][R6.64] ;  /* 0x0000000606067981 */ /* 0x000ea2000c1e1500 */
[----:B------:R-:W-:Y:S01]  /*1770*/  IADD3 R4, P1, PT, R5, UR8, RZ ;  /* 0x0000000805047c10 */ /* 0x000fe2000ff3e0ff */
[----:B------:R-:W-:-:S03]  /*1780*/  VIADD R3, R3, 0x80 ;  /* 0x0000008003037836 */ /* 0x000fc60000000000 */
[----:B------:R-:W-:Y:S02]  /*1790*/  IADD3.X R5, PT, PT, RZ, UR9, RZ, P1, !PT ;  /* 0x00000009ff057c10 */ /* 0x000fe40008ffe4ff */
[C---:B--2---:R-:W-:Y:S02]  /*17a0*/  PRMT R8, R6.reuse, 0x9910, RZ ;  /* 0x0000991006087816 */ /* 0x044fe400000000ff */
[----:B------:R-:W-:Y:S02]  /*17b0*/  ISETP.NE.AND P0, PT, R6, RZ, PT ;  /* 0x000000ff0600720c */ /* 0x000fe40003f05270 */
[----:B------:R-:W-:Y:S02]  /*17c0*/  SHF.R.S32.HI R8, RZ, 0xf, R8 ;  /* 0x0000000fff087819 */ /* 0x000fe40000011408 */
[----:B------:R-:W-:Y:S02]  /*17d0*/  SEL R9, RZ, 0x1, !P0 ;  /* 0x00000001ff097807 */ /* 0x000fe40004000000 */
[----:B------:R-:W-:-:S02]  /*17e0*/  ISETP.GE.AND P0, PT, R3, UR4, PT ;  /* 0x0000000403007c0c */ /* 0x000fc4000bf06270 */
[----:B------:R-:W-:-:S05]  /*17f0*/  LOP3.LUT R9, R8, R9, RZ, 0xfc, !PT ;  /* 0x0000000908097212 */ /* 0x000fca00078efcff */
[----:B------:R0:W-:Y:S06]  /*1800*/  STG.E.U16 desc[UR6][R4.64], R9 ;  /* 0x0000000904007986 */ /* 0x0001ec000c101506 */
[----:B------:R-:W-:Y:S05]  /*1810*/  @P0 BREAK.RELIABLE B1 ;  /* 0x0000000000010942 */ /* 0x000fea0003800100 */
[----:B------:R-:W-:Y:S05]  /*1820*/  @P0 BRA `(.L_x_8156) ;  /* 0x0000002400c80947 */ /* 0x000fea0003800000 */
        /* <DEDUP_REMOVED lines=298> */
.L_x_8157:
        /* <DEDUP_REMOVED lines=10> */
[----:B------:R-:W-:-:S04]  /*2b70*/  SEL R9, RZ, 0x1, !P0 ;  /* 0x00000001ff097807 */ /* 0x000fc80004000000 */
[----:B------:R-:W-:-:S05]  /*2b80*/  LOP3.LUT R9, R8, R9, RZ, 0xfc, !PT ;  /* 0x0000000908097212 */ /* 0x000fca00078efcff */
[----:B------:R0:W-:Y:S02]  /*2b90*/  STG.E.U16 desc[UR6][R4.64], R9 ;  /* 0x0000000904007986 */ /* 0x0001e4000c101506 */
.L_x_8154:
[----:B------:R-:W-:-:S13]  /*2ba0*/  ISETP.GE.AND P0, PT, R3, UR4, PT ;  /* 0x0000000403007c0c */ /* 0x000fda000bf06270 */
[----:B------:R-:W-:Y:S05]  /*2bb0*/  @P0 BREAK.RELIABLE B1 ;  /* 0x0000000000010942 */ /* 0x000fea0003800100 */
[----:B------:R-:W-:Y:S05]  /*2bc0*/  @P0 BRA `(.L_x_8156) ;  /* 0x0000001000e00947 */ /* 0x000fea0003800000 */
[----:B------:R-:W-:Y:S05]  /*2bd0*/  BSYNC.RELIABLE B1 ;  /* 0x0000000000017941 */ /* 0x000fea0003800100 */
.L_x_8153:
        /* <DEDUP_REMOVED lines=298> */
.L_x_8158:
        /* <DEDUP_REMOVED lines=13> */
.L_x_8156:
[----:B------:R-:W-:Y:S05]  /*3f50*/  BSYNC.RECONVERGENT B0 ;  /* 0x0000000000007941 */ /* 0x000fea0003800200 */
.L_x_8152:
        /* <DEDUP_REMOVED lines=301> */
.L_x_8159:
[----:B------:R-:W0:Y:S02]  /*5230*/  LDCU.128 UR8, c[0x0][0x580] ;  /* 0x0000b000ff0877ac */ /* 0x000e240008000c00 */
[----:B0-----:R-:W-:-:S04]  /*5240*/  IADD3 R4, P0, PT, R2, UR10, RZ ;  /* 0x0000000a02047c10 */ /* 0x001fc8000ff1e0ff */
[----:B------:R-:W-:-:S05]  /*5250*/  IADD3.X R5, PT, PT, RZ, UR11, RZ, P0, !PT ;  /* 0x0000000bff057c10 */ /* 0x000fca00087fe4ff */
[----:B------:R-:W2:Y:S01]  /*5260*/  LDG.E.U16 R4, desc[UR6][R4.64] ;  /* 0x0000000604047981 */ /* 0x000ea2000c1e1500 */
[----:B------:R-:W-:-:S04]  /*5270*/  IADD3 R2, P1, PT, R3, UR8, RZ ;  /* 0x0000000803027c10 */ /* 0x000fc8000ff3e0ff */
[----:B------:R-:W-:Y:S02]  /*5280*/  IADD3.X R3, PT, PT, RZ, UR9, RZ, P1, !PT ;  /* 0x00000009ff037c10 */ /* 0x000fe40008ffe4ff */
[C---:B--2---:R-:W-:Y:S02]  /*5290*/  PRMT R0, R4.reuse, 0x9910, RZ ;  /* 0x0000991004007816 */ /* 0x044fe400000000ff */
[----:B------:R-:W-:Y:S02]  /*52a0*/  ISETP.NE.AND P0, PT, R4, RZ, PT ;  /* 0x000000ff0400720c */ /* 0x000fe40003f05270 */
[----:B------:R-:W-:Y:S02]  /*52b0*/  SHF.R.S32.HI R0, RZ, 0xf, R0 ;  /* 0x0000000fff007819 */ /* 0x000fe40000011400 */
[----:B------:R-:W-:-:S04]  /*52c0*/  SEL R7, RZ, 0x1, !P0 ;  /* 0x00000001ff077807 */ /* 0x000fc80004000000 */
[----:B------:R-:W-:-:S05]  /*52d0*/  LOP3.LUT R7, R0, R7, RZ, 0xfc, !PT ;  /* 0x0000000700077212 */ /* 0x000fca00078efcff */
[----:B------:R-:W-:Y:S01]  /*52e0*/  STG.E.U16 desc[UR6][R2.64], R7 ;  /* 0x0000000702007986 */ /* 0x000fe2000c101506 */
[----:B------:R-:W-:Y:S05]  /*52f0*/  EXIT ;  /* 0x000000000000794d */ /* 0x000fea0003800000 */
.L_x_8160:
        /* <DEDUP_REMOVED lines=16> */
.L_x_23689:


//--------------------- .text._ZN2at6native27unrolled_elementwise_kernelIZZZNS0_16sign_kernel_cudaERNS_18TensorIteratorBaseEENKUlvE_clEvENKUlvE3_clEvEUlsE_St5arrayIPcLm2EELi4E23TrivialOffsetCalculatorILi1EjESB_NS0_6memory15LoadWithoutCastENSC_16StoreWithoutCastEEEviT_T0_T2_T3_T4_T5_ --------------------------
	.section	.text._ZN2at6native27unrolled_elementwise_kernelIZZZNS0_16sign_kernel_cudaERNS_18TensorIteratorBaseEENKUlvE_clEvENKUlvE3_clEvEUlsE_St5arrayIPcLm2EELi4E23TrivialOffsetCalculatorILi1EjESB_NS0_6memory15LoadWithoutCastENSC_16StoreWithoutCastEEEviT_T0_T2_T3_T4_T5_,"ax",@progbits
	.align	128
        .global         _ZN2at6native27unrolled_elementwise_kernelIZZZNS0_16sign_kernel_cudaERNS_18TensorIteratorBaseEENKUlvE_clEvENKUlvE3_clEvEUlsE_St5arrayIPcLm2EELi4E23TrivialOffsetCalculatorILi1EjESB_NS0_6memory15LoadWithoutCastENSC_16StoreWithoutCastEEEviT_T0_T2_T3_T4_T5_
        .type           _ZN2at6native27unrolled_elementwise_kernelIZZZNS0_16sign_kernel_cudaERNS_18TensorIteratorBaseEENKUlvE_clEvENKUlvE3_clEvEUlsE_St5arrayIPcLm2EELi4E23TrivialOffsetCalculatorILi1EjESB_NS0_6memory15LoadWithoutCastENSC_16StoreWithoutCastEEEviT_T0_T2_T3_T4_T5_,@function
        .size           _ZN2at6native27unrolled_elementwise_kernelIZZZNS0_16sign_kernel_cudaERNS_18TensorIteratorBaseEENKUlvE_clEvENKUlvE3_clEvEUlsE_St5arrayIPcLm2EELi4E23TrivialOffsetCalculatorILi1EjESB_NS0_6memory15LoadWithoutCastENSC_16StoreWithoutCastEEEviT_T0_T2_T3_T4_T5_,(.L_x_23690 - _ZN2at6native27unrolled_elementwise_kernelIZZZNS0_16sign_kernel_cudaERNS_18TensorIteratorBaseEENKUlvE_clEvENKUlvE3_clEvEUlsE_St5arrayIPcLm2EELi4E23TrivialOffsetCalculatorILi1EjESB_NS0_6memory15LoadWithoutCastENSC_16StoreWithoutCastEEEviT_T0_T2_T3_T4_T5_)
        .other          _ZN2at6native27unrolled_elementwise_kernelIZZZNS0_16sign_kernel_cudaERNS_18TensorIteratorBaseEENKUlvE_clEvENKUlvE3_clEvEUlsE_St5arrayIPcLm2EELi4E23TrivialOffsetCalculatorILi1EjESB_NS0_6memory15LoadWithoutCastENSC_16StoreWithoutCastEEEviT_T0_T2_T3_T4_T5_,@"STO_CUDA_ENTRY STV_DEFAULT"
_ZN2at6native27unrolled_elementwise_kernelIZZZNS0_16sign_kernel_cudaERNS_18TensorIteratorBaseEENKUlvE_clEvENKUlvE3_clEvEUlsE_St5arrayIPcLm2EELi4E23TrivialOffsetCalculatorILi1EjESB_NS0_6memory15LoadWithoutCastENSC_16StoreWithoutCastEEEviT_T0_T2_T3_T4_T5_:
.text._ZN2at6native27unrolled_elementwise_kernelIZZZNS0_16sign_kernel_cudaERNS_18TensorIteratorBaseEENKUlvE_clEvENKUlvE3_clEvEUlsE_St5arrayIPcLm2EELi4E23TrivialOffsetCalculatorILi1EjESB_NS0_6memory15LoadWithoutCastENSC_16StoreWithoutCastEEEviT_T0_T2_T3_T4_T5_:
        /* <DEDUP_REMOVED lines=19> */
[----:B-1----:R0:W5:Y:S07]  /*0130*/  @!P0 LDG.E.U16 R14, desc[UR4][R4.64] ;  /* 0x00000004040e8981 */ /* 0x00216e000c1e1500 */
[----:B------:R-:W-:Y:S01]  /*0140*/  @!P3 IMAD R21, R0, 0x200, R13 ;  /* 0x000002000015b824 */ /* 0x000fe200078e020d */
[----:B------:R-:W1:Y:S01]  /*0150*/  @!P3 LDC.64 R10, c[0x0][0x390] ;  /* 0x0000e400ff0abb82 */ /* 0x000e620000000a00 */
[----:B------:R-:W-:Y:S02]  /*0160*/  @!P3 VIADD R13, R13, 0x80 ;  /* 0x000000800d0db836 */ /* 0x000fe40000000000 */
[----:B--2---:R-:W-:-:S03]  /*0170*/  @!P1 IMAD.WIDE.U32 R8, R17, 0x2, R8 ;  /* 0x0000000211089825 */ /* 0x004fc600078e0008 */
[----:B------:R-:W-:Y:S02]  /*0180*/  ISETP.GE.AND P2, PT, R13, R2, PT ;  /* 0x000000020d00720c */ /* 0x000fe40003f46270 */
[----:B------:R0:W5:Y:S11]  /*0190*/  @!P1 LDG.E.U16 R15, desc[UR4][R8.64] ;  /* 0x00000004080f9981 */ /* 0x000176000c1e1500 */
[----:B------:R-:W2:Y:S01]  /*01a0*/  @!P2 LDC.64 R6, c[0x0][0x390] ;  /* 0x0000e400ff06ab82 */ /* 0x000ea20000000a00 */
[----:B------:R-:W-:-:S02]  /*01b0*/  @!P2 IMAD R19, R0, 0x200, R13 ;  /* 0x000002000013a824 */ /* 0x000fc400078e020d */
[----:B-1----:R-:W-:-:S04]  /*01c0*/  @!P3 IMAD.WIDE.U32 R12, R21, 0x2, R10 ;  /* 0x00000002150cb825 */ /* 0x002fc800078e000a */
[--C-:B--2---:R-:W-:Y:S01]  /*01d0*/  @!P2 IMAD.WIDE.U32 R10, R19, 0x2, R6.reuse ;  /* 0x00000002130aa825 */ /* 0x104fe200078e0006 */
[----:B------:R-:W-:Y:S02]  /*01e0*/  PRMT R7, RZ, 0x7610, R7 ;  /* 0x00007610ff077816 */ /* 0x000fe40000000007 */
[----:B------:R-:W-:-:S04]  /*01f0*/  PRMT R6, RZ, 0x7610, R6 ;  /* 0x00007610ff067816 */ /* 0x000fc80000000006 */
[----:B------:R0:W5:Y:S04]  /*0200*/  @!P3 LDG.E.U16 R7, desc[UR4][R12.64] ;  /* 0x000000040c07b981 */ /* 0x000168000c1e1500 */
[----:B------:R0:W5:Y:S01]  /*0210*/  @!P2 LDG.E.U16 R6, desc[UR4][R10.64] ;  /* 0x000000040a06a981 */ /* 0x000162000c1e1500 */
[----:B------:R-:W-:Y:S01]  /*0220*/  ISETP.GE.AND P0, PT, R3, R2, PT ;  /* 0x000000020300720c */ /* 0x000fe20003f06270 */
[----:B------:R-:W-:Y:S04]  /*0230*/  BSSY.RECONVERGENT B0, `(.L_x_8161) ;  /* 0x0000028000007945 */ /* 0x000fe80003800200 */
[----:B------:R-:W-:Y:S08]  /*0240*/  BSSY.RELIABLE B1, `(.L_x_8162) ;  /* 0x000001c000017945 */ /* 0x000ff00003800100 */
[----:B0-----:R-:W-:Y:S05]  /*0250*/  @P0 BRA `(.L_x_8163) ;  /* 0x00000000005c0947 */ /* 0x001fea0003800000 */
[----:B------:R-:W0:Y:S01]  /*0260*/  LDC.64 R4, c[0x0][0x388] ;  /* 0x0000e200ff047b82 */ /* 0x000e220000000a00 */
[----:B-----5:R-:W-:Y:S01]  /*0270*/  PRMT R8, R14, 0x9910, RZ ;  /* 0x000099100e087816 */ /* 0x020fe200000000ff */
[----:B------:R-:W-:Y:S02]  /*0280*/  IMAD R11, R0, 0x200, R3 ;  /* 0x00000200000b7824 */ /* 0x000fe400078e0203 */
[----:B------:R-:W-:Y:S01]  /*0290*/  VIADD R3, R3, 0x80 ;  /* 0x0000008003037836 */ /* 0x000fe20000000000 */
[----:B------:R-:W-:Y:S02]  /*02a0*/  ISETP.NE.AND P0, PT, R8, RZ, PT ;  /* 0x000000ff0800720c */ /* 0x000fe40003f05270 */
[----:B------:R-:W-:Y:S02]  /*02b0*/  SHF.R.S32.HI R8, RZ, 0xf, R8 ;  /* 0x0000000fff087819 */ /* 0x000fe40000011408 */
[----:B------:R-:W-:Y:S02]  /*02c0*/  SEL R9, RZ, 0x1, !P0 ;  /* 0x00000001ff097807 */ /* 0x000fe40004000000 */
[----:B------:R-:W-:-:S02]  /*02d0*/  ISETP.GE.AND P0, PT, R3, R2, PT ;  /* 0x000000020300720c */ /* 0x000fc40003f06270 */
[----:B------:R-:W-:Y:S01]  /*02e0*/  LOP3.LUT R9, R8, R9, RZ, 0xfc, !PT ;  /* 0x0000000908097212 */ /* 0x000fe200078efcff */
[----:B0-----:R-:W-:-:S10]  /*02f0*/  IMAD.WIDE.U32 R4, R11, 0x2, R4 ;  /* 0x000000020b047825 */ /* 0x001fd400078e0004 */
[----:B------:R-:W-:Y:S05]  /*0300*/  @P0 BREAK.RELIABLE B1 ;  /* 0x0000000000010942 */ /* 0x000fea0003800100 */
[----:B------:R0:W-:Y:S01]  /*0310*/  STG.E.U16 desc[UR4][R4.64], R9 ;  /* 0x0000000904007986 */ /* 0x0001e2000c101504 */
[----:B------:R-:W-:Y:S05]  /*0320*/  @P0 BRA `(.L_x_8164) ;  /* 0x0000000000600947 */ /* 0x000fea0003800000 */
[----:B0-----:R-:W0:Y:S01]  /*0330*/  LDC.64 R4, c[0x0][0x388] ;  /* 0x0000e200ff047b82 */ /* 0x001e220000000a00 */
[----:B------:R-:W-:Y:S01]  /*0340*/  PRMT R9, R15, 0x9910, RZ ;  /* 0x000099100f097816 */ /* 0x000fe200000000ff */
[----:B------:R-:W-:Y:S02]  /*0350*/  IMAD R11, R0, 0x200, R3 ;  /* 0x00000200000b7824 */ /* 0x000fe400078e0203 */
[----:B------:R-:W-:Y:S01]  /*0360*/  VIADD R3, R3, 0x80 ;  /* 0x0000008003037836 */ /* 0x000fe20000000000 */
[----:B------:R-:W-:Y:S02]  /*0370*/  ISETP.NE.AND P0, PT, R9, RZ, PT ;  /* 0x000000ff0900720c */ /* 0x000fe40003f05270 */
[----:B------:R-:W-:Y:S02]  /*0380*/  SHF.R.S32.HI R9, RZ, 0xf, R9 ;  /* 0x0000000fff097819 */ /* 0x000fe40000011409 */
[----:B------:R-:W-:-:S04]  /*0390*/  SEL R8, RZ, 0x1, !P0 ;  /* 0x00000001ff087807 */ /* 0x000fc80004000000 */
[----:B------:R-:W-:Y:S01]  /*03a0*/  LOP3.LUT R9, R9, R8, RZ, 0xfc, !PT ;  /* 0x0000000809097212 */ /* 0x000fe200078efcff */
[----:B0-----:R-:W-:-:S05]  /*03b0*/  IMAD.WIDE.U32 R4, R11, 0x2, R4 ;  /* 0x000000020b047825 */ /* 0x001fca00078e0004 */
[----:B------:R0:W-:Y:S02]  /*03c0*/  STG.E.U16 desc[UR4][R4.64], R9 ;  /* 0x0000000904007986 */ /* 0x0001e4000c101504 */
.L_x_8163:
[----:B------:R-:W-:-:S13]  /*03d0*/  ISETP.GE.AND P0, PT, R3, R2, PT ;  /* 0x000000020300720c */ /* 0x000fda0003f06270 */
[----:B------:R-:W-:Y:S05]  /*03e0*/  @P0 BREAK.RELIABLE B1 ;  /* 0x0000000000010942 */ /* 0x000fea0003800100 */
[----:B------:R-:W-:Y:S05]  /*03f0*/  @P0 BRA `(.L_x_8164) ;  /* 0x00000000002c0947 */ /* 0x000fea0003800000 */
[----:B------:R-:W-:Y:S05]  /*0400*/  BSYNC.RELIABLE B1 ;  /* 0x0000000000017941 */ /* 0x000fea0003800100 */
.L_x_8162:
[----:B0-----:R-:W0:Y:S01]  /*0410*/  LDC.64 R4, c[0x0][0x388] ;  /* 0x0000e200ff047b82 */ /* 0x001e220000000a00 */
[----:B-----5:R-:W-:Y:S01]  /*0420*/  PRMT R8, R7, 0x9910, RZ ;  /* 0x0000991007087816 */ /* 0x020fe200000000ff */
        /* <DEDUP_REMOVED lines=8> */
.L_x_8164:
[----:B------:R-:W-:Y:S05]  /*04b0*/  BSYNC.RECONVERGENT B0 ;  /* 0x0000000000007941 */ /* 0x000fea0003800200 */
.L_x_8161:
[----:B------:R-:W-:Y:S05]  /*04c0*/  WARPSYNC.ALL ;  /* 0x0000000000007948 */ /* 0x000fea0003800000 */
[----:B------:R-:W-:-:S13]  /*04d0*/  ISETP.GE.AND P0, PT, R3, R2, PT ;  /* 0x000000020300720c */ /* 0x000fda0003f06270 */
[----:B------:R-:W-:Y:S05]  /*04e0*/  @P0 EXIT ;  /* 0x000000000000094d */ /* 0x000fea0003800000 */
[----:B01----:R-:W0:Y:S01]  /*04f0*/  LDC.64 R4, c[0x0][0x388] ;  /* 0x0000e200ff047b82 */ /* 0x003e220000000a00 */
[----:B-----5:R-:W-:Y:S01]  /*0500*/  PRMT R7, R6, 0x9910, RZ ;  /* 0x0000991006077816 */ /* 0x020fe200000000ff */
[----:B------:R-:W-:-:S03]  /*0510*/  IMAD R3, R0, 0x200, R3 ;  /* 0x0000020000037824 */ /* 0x000fc600078e0203 */
[----:B------:R-:W-:Y:S02]  /*0520*/  ISETP.NE.AND P0, PT, R7, RZ, PT ;  /* 0x000000ff0700720c */ /* 0x000fe40003f05270 */
[----:B------:R-:W-:Y:S02]  /*0530*/  SHF.R.S32.HI R7, RZ, 0xf, R7 ;  /* 0x0000000fff077819 */ /* 0x000fe40000011407 */
[----:B------:R-:W-:-:S04]  /*0540*/  SEL R0, RZ, 0x1, !P0 ;  /* 0x00000001ff007807 */ /* 0x000fc80004000000 */
[----:B------:R-:W-:Y:S01]  /*0550*/  LOP3.LUT R7, R7, R0, RZ, 0xfc, !PT ;  /* 0x0000000007077212 */ /* 0x000fe200078efcff */
[----:B0-----:R-:W-:-:S05]  /*0560*/  IMAD.WIDE.U32 R2, R3, 0x2, R4 ;  /* 0x0000000203027825 */ /* 0x001fca00078e0004 */
[----:B------:R-:W-:Y:S01]  /*0570*/  STG.E.U16 desc[UR4][R2.64], R7 ;  /* 0x0000000702007986 */ /* 0x000fe2000c101504 */
[----:B------:R-:W-:Y:S05]  /*0580*/  EXIT ;  /* 0x000000000000794d */ /* 0x000fea0003800000 */
.L_x_8165:
        /* <DEDUP_REMOVED lines=15> */
.L_x_23690:


//--------------------- .text._ZN2at6native29vectorized_elementwise_kernelILi2EZZZNS0_16sign_kernel_cudaERNS_18TensorIteratorBaseEENKUlvE_clEvENKUlvE3_clEvEUlsE_St5arrayIPcLm2EEEEviT0_T1_ --------------------------
	.section	.text._ZN2at6native29vectorized_elementwise_kernelILi2EZZZNS0_16sign_kernel_cudaERNS_18TensorIteratorBaseEENKUlvE_clEvENKUlvE3_clEvEUlsE_St5arrayIPcLm2EEEEviT0_T1_,"ax",@progbits
	.align	128
        .global         _ZN2at6native29vectorized_elementwise_kernelILi2EZZZNS0_16sign_kernel_cudaERNS_18TensorIteratorBaseEENKUlvE_clEvENKUlvE3_clEvEUlsE_St5arrayIPcLm2EEEEviT0_T1_
        .type           _ZN2at6native29vectorized_elementwise_kernelILi2EZZZNS0_16sign_kernel_cudaERNS_18TensorIteratorBaseEENKUlvE_clEvENKUlvE3_clEvEUlsE_St5arrayIPcLm2EEEEviT0_T1_,@function
        .size           _ZN2at6native29vectorized_elementwise_kernelILi2EZZZNS0_16sign_kernel_cudaERNS_18TensorIteratorBaseEENKUlvE_clEvENKUlvE3_clEvEUlsE_St5arrayIPcLm2EEEEviT0_T1_,(.L_x_23691 - _ZN2at6native29vectorized_elementwise_kernelILi2EZZZNS0_16sign_kernel_cudaERNS_18TensorIteratorBaseEENKUlvE_clEvENKUlvE3_clEvEUlsE_St5arrayIPcLm2EEEEviT0_T1_)
        .other          _ZN2at6native29vectorized_elementwise_kernelILi2EZZZNS0_16sign_kernel_cudaERNS_18TensorIteratorBaseEENKUlvE_clEvENKUlvE3_clEvEUlsE_St5arrayIPcLm2EEEEviT0_T1_,@"STO_CUDA_ENTRY STV_DEFAULT"
_ZN2at6native29vectorized_elementwise_kernelILi2EZZZNS0_16sign_kernel_cudaERNS_18TensorIteratorBaseEENKUlvE_clEvENKUlvE3_clEvEUlsE_St5arrayIPcLm2EEEEviT0_T1_:
.text._ZN2at6native29vectorized_elementwise_kernelILi2EZZZNS0_16sign_kernel_cudaERNS_18TensorIteratorBaseEENKUlvE_clEvENKUlvE3_clEvEUlsE_St5arrayIPcLm2EEEEviT0_T1_:
        /* <DEDUP_REMOVED lines=21> */
[----:B------:R0:W5:Y:S07]  /*0150*/  @!P6 LDG.E.U16 R18, desc[UR4][R2.64] ;  /* 0x000000040212e981 */ /* 0x00016e000c1e1500 */
[----:B------:R-:W-:Y:S01]  /*0160*/  @!P4 IMAD.IADD R29, R0, 0x1, R25 ;  /* 0x00000001001dc824 */ /* 0x000fe200078e0219 */
[----:B------:R-:W2:Y:S01]  /*0170*/  @!P4 LDC.64 R14, c[0x0][0x390] ;  /* 0x0000e400ff0ecb82 */ /* 0x000ea20000000a00 */
[----:B------:R-:W-:-:S05]  /*0180*/  @!P4 VIADD R25, R25, 0x80 ;  /* 0x000000801919c836 */ /* 0x000fca0000000000 */
[----:B------:R-:W-:-:S13]  /*0190*/  ISETP.GE.U32.AND P3, PT, R25, R16, PT ;  /* 0x000000101900720c */ /* 0x000fda0003f66070 */
[----:B------:R-:W-:Y:S01]  /*01a0*/  @!P3 IMAD.IADD R27, R0, 0x1, R25 ;  /* 0x00000001001bb824 */ /* 0x000fe200078e0219 */
[----:B------:R-:W3:Y:S01]  /*01b0*/  @!P3 LDC.64 R10, c[0x0][0x390] ;  /* 0x0000e400ff0abb82 */ /* 0x000ee20000000a00 */
[----:B------:R-:W-:-:S05]  /*01c0*/  @!P3 VIADD R25, R25, 0x80 ;  /* 0x000000801919b836 */ /* 0x000fca0000000000 */
[----:B------:R-:W-:-:S13]  /*01d0*/  ISETP.GE.U32.AND P2, PT, R25, R16, PT ;  /* 0x000000101900720c */ /* 0x000fda0003f46070 */
[----:B------:R-:W-:Y:S01]  /*01e0*/  @!P2 IMAD.IADD R23, R0, 0x1, R25 ;  /* 0x000000010017a824 */ /* 0x000fe200078e0219 */
[----:B0-----:R-:W0:Y:S01]  /*01f0*/  @!P2 LDC.64 R2, c[0x0][0x390] ;  /* 0x0000e400ff02ab82 */ /* 0x001e220000000a00 */
[----:B------:R-:W-:-:S05]  /*0200*/  @!P2 VIADD R25, R25, 0x80 ;  /* 0x000000801919a836 */ /* 0x000fca0000000000 */
[----:B------:R-:W-:-:S13]  /*0210*/  ISETP.GE.U32.AND P1, PT, R25, R16, PT ;  /* 0x000000101900720c */ /* 0x000fda0003f26070 */
[----:B------:R-:W-:Y:S01]  /*0220*/  @!P1 IMAD.IADD R21, R0, 0x1, R25 ;  /* 0x0000000100159824 */ /* 0x000fe200078e0219 */
[----:B------:R-:W4:Y:S01]  /*0230*/  @!P1 LDC.64 R4, c[0x0][0x390] ;  /* 0x0000e400ff049b82 */ /* 0x000f220000000a00 */
[----:B------:R-:W-:-:S05]  /*0240*/  @!P1 VIADD R25, R25, 0x80 ;  /* 0x0000008019199836 */ /* 0x000fca0000000000 */
[----:B------:R-:W-:-:S13]  /*0250*/  ISETP.GE.U32.AND P0, PT, R25, R16, PT ;  /* 0x000000101900720c */ /* 0x000fda0003f06070 */
[----:B------:R-:W-:Y:S01]  /*0260*/  @!P0 IMAD.IADD R19, R0, 0x1, R25 ;  /* 0x0000000100138824 */ /* 0x000fe200078e0219 */
[----:B------:R-:W2:Y:S01]  /*0270*/  @!P0 LDC.64 R6, c[0x0][0x390] ;  /* 0x0000e400ff068b82 */ /* 0x000ea20000000a00 */
[----:B------:R-:W-:-:S05]  /*0280*/  @!P0 VIADD R25, R25, 0x80 ;  /* 0x0000008019198836 */ /* 0x000fca0000000000 */
[----:B------:R-:W-:-:S13]  /*0290*/  ISETP.GE.U32.AND P6, PT, R25, R16, PT ;  /* 0x000000101900720c */ /* 0x000fda0003fc6070 */
[----:B------:R-:W3:Y:S01]  /*02a0*/  @!P6 LDC.64 R8, c[0x0][0x390] ;  /* 0x0000e400ff08eb82 */ /* 0x000ee20000000a00 */
[----:B-1----:R-:W-:Y:S01]  /*02b0*/  @!P5 IMAD.WIDE.U32 R12, R20, 0x2, R12 ;  /* 0x00000002140cd825 */ /* 0x002fe200078e000c */
[----:B------:R-:W-:-:S03]  /*02c0*/  PRMT R20, RZ, 0x7610, R20 ;  /* 0x00007610ff147816 */ /* 0x000fc60000000014 */
[----:B------:R-:W-:Y:S01]  /*02d0*/  @!P6 IMAD.IADD R25, R0, 0x1, R25 ;  /* 0x000000010019e824 */ /* 0x000fe200078e0219 */
[----:B------:R-:W-:Y:S01]  /*02e0*/  PRMT R22, RZ, 0x7610, R22 ;  /* 0x00007610ff167816 */ /* 0x000fe20000000016 */
[----:B0-----:R-:W-:Y:S01]  /*02f0*/  @!P2 IMAD.WIDE.U32 R2, R23, 0x2, R2 ;  /* 0x000000021702a825 */ /* 0x001fe200078e0002 */
[----:B------:R0:W5:Y:S01]  /*0300*/  @!P5 LDG.E.U16 R20, desc[UR4][R12.64] ;  /* 0x000000040c14d981 */ /* 0x000162000c1e1500 */
[----:B------:R-:W-:Y:S02]  /*0310*/  PRMT R23, RZ, 0x7610, R23 ;  /* 0x00007610ff177816 */ /* 0x000fe40000000017 */
[----:B----4-:R-:W-:Y:S01]  /*0320*/  @!P1 IMAD.WIDE.U32 R4, R21, 0x2, R4 ;  /* 0x0000000215049825 */ /* 0x010fe200078e0004 */
[----:B------:R-:W-:-:S03]  /*0330*/  PRMT R21, RZ, 0x7610, R21 ;  /* 0x00007610ff157816 */ /* 0x000fc60000000015 */
[----:B--2---:R-:W-:Y:S01]  /*0340*/  @!P0 IMAD.WIDE.U32 R6, R19, 0x2, R6 ;  /* 0x0000000213068825 */ /* 0x004fe200078e0006 */
[----:B------:R-:W-:Y:S01]  /*0350*/  PRMT R19, RZ, 0x7610, R19 ;  /* 0x00007610ff137816 */ /* 0x000fe20000000013 */
[----:B------:R1:W5:Y:S01]  /*0360*/  @!P1 LDG.E.U16 R23, desc[UR4][R4.64] ;  /* 0x0000000404179981 */ /* 0x000362000c1e1500 */
[----:B0-----:R-:W-:Y:S01]  /*0370*/  PRMT R12, RZ, 0x7610, R12 ;  /* 0x00007610ff0c7816 */ /* 0x001fe2000000000c */
[----:B------:R-:W-:Y:S02]  /*0380*/  @!P4 IMAD.WIDE.U32 R14, R29, 0x2, R14 ;  /* 0x000000021d0ec825 */ /* 0x000fe400078e000e */
[----:B------:R1:W5:Y:S02]  /*0390*/  @!P2 LDG.E.U16 R21, desc[UR4][R2.64] ;  /* 0x000000040215a981 */ /* 0x000364000c1e1500 */
[----:B---3--:R-:W-:Y:S02]  /*03a0*/  @!P3 IMAD.WIDE.U32 R10, R27, 0x2, R10 ;  /* 0x000000021b0ab825 */ /* 0x008fe400078e000a */
[----:B------:R1:W5:Y:S02]  /*03b0*/  @!P4 LDG.E.U16 R22, desc[UR4][R14.64] ;  /* 0x000000040e16c981 */ /* 0x000364000c1e1500 */
[----:B------:R-:W-:-:S02]  /*03c0*/  @!P6 IMAD.WIDE.U32 R8, R25, 0x2, R8 ;  /* 0x000000021908e825 */ /* 0x000fc400078e0008 */
[----:B------:R1:W5:Y:S04]  /*03d0*/  @!P3 LDG.E.U16 R19, desc[UR4][R10.64] ;  /* 0x000000040a13b981 */ /* 0x000368000c1e1500 */
[----:B------:R1:W5:Y:S01]  /*03e0*/  @!P6 LDG.E.U16 R12, desc[UR4][R8.64] ;  /* 0x00000004080ce981 */ /* 0x000362000c1e1500 */
[----:B------:R-:W-:-:S06]  /*03f0*/  PRMT R13, RZ, 0x7610, R13 ;  /* 0x00007610ff0d7816 */ /* 0x000fcc000000000d */
[----:B------:R1:W5:Y:S01]  /*0400*/  @!P0 LDG.E.U16 R13, desc[UR4][R6.64] ;  /* 0x00000004060d8981 */ /* 0x000362000c1e1500 */
[----:B------:R-:W-:Y:S01]  /*0410*/  ISETP.GE.U32.AND P0, PT, R17, R16, PT ;  /* 0x000000101100720c */ /* 0x000fe20003f06070 */
[----:B------:R-:W-:Y:S04]  /*0420*/  BSSY.RECONVERGENT B0, `(.L_x_8167) ;  /* 0x0000058000007945 */ /* 0x000fe80003800200 */
[----:B------:R-:W-:Y:S08]  /*0430*/  BSSY.RELIABLE B1, `(.L_x_8168) ;  /* 0x000004c000017945 */ /* 0x000ff00003800100 */
[----:B-1----:R-:W-:Y:S05]  /*0440*/  @P0 BRA `(.L_x_8169) ;  /* 0x0000000000580947 */ /* 0x002fea0003800000 */
[----:B------:R-:W0:Y:S01]  /*0450*/  LDC.64 R2, c[0x0][0x388] ;  /* 0x0000e200ff027b82 */ /* 0x000e220000000a00 */
[----:B-----5:R-:W-:Y:S01]  /*0460*/  PRMT R4, R18, 0x9910, RZ ;  /* 0x0000991012047816 */ /* 0x020fe200000000ff */
[----:B------:R-:W-:Y:S02]  /*0470*/  IMAD.IADD R7, R0, 0x1, R17 ;  /* 0x0000000100077824 */ /* 0x000fe400078e0211 */
[----:B------:R-:W-:Y:S01]  /*0480*/  VIADD R17, R17, 0x80 ;  /* 0x0000008011117836 */ /* 0x000fe20000000000 */
[----:B------:R-:W-:Y:S02]  /*0490*/  ISETP.NE.AND P0, PT, R4, RZ, PT ;  /* 0x000000ff0400720c */ /* 0x000fe40003f05270 */
[----:B------:R-:W-:Y:S02]  /*04a0*/  SHF.R.S32.HI R4, RZ, 0xf, R4 ;  /* 0x0000000fff047819 */ /* 0x000fe40000011404 */
[----:B------:R-:W-:Y:S02]  /*04b0*/  SEL R5, RZ, 0x1, !P0 ;  /* 0x00000001ff057807 */ /* 0x000fe40004000000 */
[----:B------:R-:W-:-:S02]  /*04c0*/  ISETP.GE.U32.AND P0, PT, R17, R16, PT ;  /* 0x000000101100720c */ /* 0x000fc40003f06070 */
[----:B------:R-:W-:Y:S01]  /*04d0*/  LOP3.LUT R5, R4, R5, RZ, 0xfc, !PT ;  /* 0x0000000504057212 */ /* 0x000fe200078efcff */
[----:B0-----:R-:W-:-:S05]  /*04e0*/  IMAD.WIDE.U32 R2, R7, 0x2, R2 ;  /* 0x0000000207027825 */ /* 0x001fca00078e0002 */
[----:B------:R0:W-:Y:S05]  /*04f0*/  STG.E.U16 desc[UR4][R2.64], R5 ;  /* 0x0000000502007986 */ /* 0x0001ea000c101504 */
[----:B------:R-:W-:Y:S05]  /*0500*/  @P0 BRA `(.L_x_8170) ;  /* 0x0000000000580947 */ /* 0x000fea0003800000 */
[----:B0-----:R-:W0:Y:S01]  /*0510*/  LDC.64 R2, c[0x0][0x388] ;  /* 0x0000e200ff027b82 */ /* 0x001e220000000a00 */
[----:B------:R-:W-:Y:S01]  /*0520*/  PRMT R5, R20, 0x9910, RZ ;  /* 0x0000991014057816 */ /* 0x000fe200000000ff */
[----:B------:R-:W-:Y:S02]  /*0530*/  IMAD.IADD R7, R0, 0x1, R17 ;  /* 0x0000000100077824 */ /* 0x000fe400078e0211 */
[----:B------:R-:W-:Y:S01]  /*0540*/  VIADD R17, R17, 0x80 ;  /* 0x0000008011117836 */ /* 0x000fe20000000000 */
[----:B------:R-:W-:Y:S02]  /*0550*/  ISETP.NE.AND P0, PT, R5, RZ, PT ;  /* 0x000000ff0500720c */ /* 0x000fe40003f05270 */
[----:B------:R-:W-:Y:S02]  /*0560*/  SHF.R.S32.HI R5, RZ, 0xf, R5 ;  /* 0x0000000fff057819 */ /* 0x000fe40000011405 */
[----:B------:R-:W-:-:S04]  /*0570*/  SEL R4, RZ, 0x1, !P0 ;  /* 0x00000001ff047807 */ /* 0x000fc80004000000 */
[----:B------:R-:W-:Y:S01]  /*0580*/  LOP3.LUT R5, R5, R4, RZ, 0xfc, !PT ;  /* 0x0000000405057212 */ /* 0x000fe200078efcff */
[----:B0-----:R-:W-:-:S05]  /*0590*/  IMAD.WIDE.U32 R2, R7, 0x2, R2 ;  /* 0x0000000207027825 */ /* 0x001fca00078e0002 */
[----:B------:R0:W-:Y:S02]  /*05a0*/  STG.E.U16 desc[UR4][R2.64], R5 ;  /* 0x0000000502007986 */ /* 0x0001e4000c101504 */
.L_x_8169:
[----:B------:R-:W-:-:S13]  /*05b0*/  ISETP.GE.U32.AND P0, PT, R17, R16, PT ;  /* 0x000000101100720c */ /* 0x000fda0003f06070 */
[----:B------:R-:W-:Y:S05]  /*05c0*/  @P0 BRA `(.L_x_8171) ;  /* 0x0000000000580947 */ /* 0x000fea0003800000 */
[----:B0-----:R-:W0:Y:S01]  /*05d0*/  LDC.64 R2, c[0x0][0x388] ;  /* 0x0000e200ff027b82 */ /* 0x001e220000000a00 */
[----:B-----5:R-:W-:Y:S01]  /*05e0*/  PRMT R5, R22, 0x9910, RZ ;  /* 0x0000991016057816 */ /* 0x020fe200000000ff */
        /* <DEDUP_REMOVED lines=8> */
.L_x_8170:
[----:B------:R-:W-:-:S13]  /*0670*/  ISETP.GE.U32.AND P0, PT, R17, R16, PT ;  /* 0x000000101100720c */ /* 0x000fda0003f06070 */
[----:B------:R-:W-:Y:S05]  /*0680*/  @P0 BRA `(.L_x_8172) ;  /* 0x0000000000580947 */ /* 0x000fea0003800000 */
[----:B01----:R-:W0:Y:S01]  /*0690*/  LDC.64 R2, c[0x0][0x388] ;  /* 0x0000e200ff027b82 */ /* 0x003e220000000a00 */
        /* <DEDUP_REMOVED lines=9> */
.L_x_8171:
[----:B------:R-:W-:-:S13]  /*0730*/  ISETP.GE.U32.AND P0, PT, R17, R16, PT ;  /* 0x000000101100720c */ /* 0x000fda0003f06070 */
[----:B------:R-:W-:Y:S05]  /*0740*/  @P0 BRA `(.L_x_8173) ;  /* 0x00000000005c0947 */ /* 0x000fea0003800000 */
[----:B01----:R-:W0:Y:S01]  /*0750*/  LDC.64 R2, c[0x0][0x388] ;  /* 0x0000e200ff027b82 */ /* 0x003e220000000a00 */
        /* <DEDUP_REMOVED lines=9> */
.L_x_8172:
[----:B------:R-:W-:-:S13]  /*07f0*/  ISETP.GE.U32.AND P0, PT, R17, R16, PT ;  /* 0x000000101100720c */ /* 0x000fda0003f06070 */
[----:B------:R-:W-:Y:S05]  /*0800*/  @P0 BREAK.RELIABLE B1 ;  /* 0x0000000000010942 */ /* 0x000fea0003800100 */
[----:B------:R-:W-:Y:S05]  /*0810*/  @P0 BRA `(.L_x_8174) ;  /* 0x0000000000600947 */ /* 0x000fea0003800000 */
[----:B012---:R-:W0:Y:S01]  /*0820*/  LDC.64 R2, c[0x0][0x388] ;  /* 0x0000e200ff027b82 */ /* 0x007e220000000a00 */
        /* <DEDUP_REMOVED lines=9> */
.L_x_8173:
[----:B------:R-:W-:-:S13]  /*08c0*/  ISETP.GE.U32.AND P0, PT, R17, R16, PT ;  /* 0x000000101100720c */ /* 0x000fda0003f06070 */
[----:B------:R-:W-:Y:S05]  /*08d0*/  @P0 BREAK.RELIABLE B1 ;  /* 0x0000000000010942 */ /* 0x000fea0003800100 */
[----:B------:R-:W-:Y:S05]  /*08e0*/  @P0 BRA `(.L_x_8174) ;  /* 0x00000000002c0947 */ /* 0x000fea0003800000 */
[----:B------:R-:W-:Y:S05]  /*08f0*/  BSYNC.RELIABLE B1 ;  /* 0x0000000000017941 */ /* 0x000fea0003800100 */
.L_x_8168:
[----:B012---:R-:W0:Y:S01]  /*0900*/  LDC.64 R2, c[0x0][0x388] ;  /* 0x0000e200ff027b82 */ /* 0x007e220000000a00 */
        /* <DEDUP_REMOVED lines=9> */
.L_x_8174:
[----:B------:R-:W-:Y:S05]  /*09a0*/  BSYNC.RECONVERGENT B0 ;  /* 0x0000000000007941 */ /* 0x000fea0003800200 */
.L_x_8167:
[----:B------:R-:W-:Y:S05]  /*09b0*/  WARPSYNC.ALL ;  /* 0x0000000000007948 */ /* 0x000fea0003800000 */
[----:B------:R-:W-:-:S13]  /*09c0*/  ISETP.GE.U32.AND P0, PT, R17, R16, PT ;  /* 0x000000101100720c */ /* 0x000fda0003f06070 */
[----:B------:R-:W-:Y:S05]  /*09d0*/  @P0 EXIT ;  /* 0x000000000000094d */ /* 0x000fea0003800000 */
[----:B0123--:R-:W0:Y:S01]  /*09e0*/  LDC.64 R2, c[0x0][0x388] ;  /* 0x0000e200ff027b82 */ /* 0x00fe220000000a00 */
[----:B-----5:R-:W-:Y:S01]  /*09f0*/  PRMT R5, R12, 0x9910, RZ ;  /* 0x000099100c057816 */ /* 0x020fe200000000ff */
[----:B------:R-:W-:-:S03]  /*0a00*/  IMAD.IADD R17, R0, 0x1, R17 ;  /* 0x0000000100117824 */ /* 0x000fc600078e0211 */
[----:B------:R-:W-:Y:S02]  /*0a10*/  ISETP.NE.AND P0, PT, R5, RZ, PT ;  /* 0x000000ff0500720c */ /* 0x000fe40003f05270 */
[----:B------:R-:W-:Y:S02]  /*0a20*/  SHF.R.S32.HI R5, RZ, 0xf, R5 ;  /* 0x0000000fff057819 */ /* 0x000fe40000011405 */
[----:B------:R-:W-:-:S04]  /*0a30*/  SEL R0, RZ, 0x1, !P0 ;  /* 0x00000001ff007807 */ /* 0x000fc80004000000 */
[----:B------:R-:W-:Y:S01]  /*0a40*/  LOP3.LUT R5, R5, R0, RZ, 0xfc, !PT ;  /* 0x0000000005057212 */ /* 0x000fe200078efcff */
[----:B0-----:R-:W-:-:S05]  /*0a50*/  IMAD.WIDE.U32 R2, R17, 0x2, R2 ;  /* 0x0000000211027825 */ /* 0x001fca00078e0002 */
[----:B------:R-:W-:Y:S01]  /*0a60*/  STG.E.U16 desc[UR4][R2.64], R5 ;  /* 0x0000000502007986 */ /* 0x000fe2000c101504 */
[----:B------:R-:W-:Y:S05]  /*0a70*/  EXIT ;  /* 0x000000000000794d */ /* 0x000fea0003800000 */
.L_x_8166:
[----:B------:R-:W0:Y:S01]  /*0a80*/  S2R R4, SR_TID.X ;  /* 0x0000000000047919 */ /* 0x000e220000002100 */
[----:B------:R-:W1:Y:S02]  /*0a90*/  LDC.64 R2, c[0x0][0x390] ;  /* 0x0000e400ff027b82 */ /* 0x000e640000000a00 */
[----:B-1----:R-:W-:-:S04]  /*0aa0*/  IMAD.WIDE.U32 R2, R0, 0x2, R2 ;  /* 0x0000000200027825 */ /* 0x002fc800078e0002 */
[----:B0-----:R-:W-:Y:S02]  /*0ab0*/  IMAD.WIDE.U32 R10, R4, 0x4, R2 ;  /* 0x00000004040a7825 */ /* 0x001fe400078e0002 */
[----:B------:R-:W0:Y:S03]  /*0ac0*/  LDC.64 R2, c[0x0][0x388] ;  /* 0x0000e200ff027b82 */ /* 0x000e260000000a00 */
[----:B------:R-:W2:Y:S04]  /*0ad0*/  LDG.E R5, desc[UR4][R10.64] ;  /* 0x000000040a057981 */ /* 0x000ea8000c1e1900 */
[----:B------:R-:W3:Y:S04]  /*0ae0*/  LDG.E R6, desc[UR4][R10.64+0x200] ;  /* 0x000200040a067981 */ /* 0x000ee8000c1e1900 */
[----:B------:R-:W4:Y:S04]  /*0af0*/  LDG.E R7, desc[UR4][R10.64+0x400] ;  /* 0x000400040a077981 */ /* 0x000f28000c1e1900 */
[----:B------:R1:W5:Y:S01]  /*0b00*/  LDG.E R8, desc[UR4][R10.64+0x600] ;  /* 0x000600040a087981 */ /* 0x000362000c1e1900 */
[----:B0-----:R-:W-:-:S04]  /*0b10*/  IMAD.WIDE.U32 R2, R0, 0x2, R2 ;  /* 0x0000000200027825 */ /* 0x001fc800078e0002 */
[----:B------:R-:W-:Y:S01]  /*0b20*/  IMAD.WIDE.U32 R2, R4, 0x4, R2 ;  /* 0x0000000404027825 */ /* 0x000fe200078e0002 */
[C---:B--2---:R-:W-:Y:S02]  /*0b30*/  PRMT R9, R5.reuse, 0x9910, RZ ;  /* 0x0000991005097816 */ /* 0x044fe400000000ff */
[----:B------:R-:W-:Y:S02]  /*0b40*/  PRMT R13, R5, 0xbb32, RZ ;  /* 0x0000bb32050d7816 */ /* 0x000fe400000000ff */
[----:B------:R-:W-:Y:S02]  /*0b50*/  ISETP.NE.AND P0, PT, R9, RZ, PT ;  /* 0x000000ff0900720c */ /* 0x000fe40003f05270 */
[----:B------:R-:W-:Y:S02]  /*0b60*/  SHF.R.S32.HI R5, RZ, 0xf, R9 ;  /* 0x0000000fff057819 */ /* 0x000fe40000011409 */
[----:B---3--:R-:W-:Y:S02]  /*0b70*/  PRMT R9, R6, 0x9910, RZ ;  /* 0x0000991006097816 */ /* 0x008fe400000000ff */
[----:B------:R-:W-:-:S02]  /*0b80*/  SEL R12, RZ, 0x1, !P0 ;  /* 0x00000001ff0c7807 */ /* 0x000fc40004000000 */
[----:B------:R-:W-:Y:S01]  /*0b90*/  PRMT R14, R6, 0xbb32, RZ ;  /* 0x0000bb32060e7816 */ /* 0x000fe200000000ff */
[----:B-1----:R-:W-:Y:S01]  /*0ba0*/  IMAD.MOV.U32 R10, RZ, RZ, R9 ;  /* 0x000000ffff0a7224 */ /* 0x002fe200078e0009 */
[----:B------:R-:W-:Y:S01]  /*0bb0*/  LOP3.LUT R5, R5, R12, RZ, 0xfc, !PT ;  /* 0x0000000c05057212 */ /* 0x000fe200078efcff */
[----:B------:R-:W-:Y:S02]  /*0bc0*/  IMAD.MOV.U32 R6, RZ, RZ, R13 ;  /* 0x000000ffff067224 */ /* 0x000fe400078e000d */
[----:B------:R-:W-:Y:S01]  /*0bd0*/  IMAD.MOV.U32 R12, RZ, RZ, R14 ;  /* 0x000000ffff0c7224 */ /* 0x000fe200078e000e */
[----:B------:R-:W-:Y:S02]  /*0be0*/  ISETP.NE.AND P1, PT, R10, RZ, PT ;  /* 0x000000ff0a00720c */ /* 0x000fe40003f25270 */
[----:B------:R-:W-:Y:S02]  /*0bf0*/  SHF.R.S32.HI R10, RZ, 0xf, R10 ;  /* 0x0000000fff0a7819 */ /* 0x000fe4000001140a */
[----:B------:R-:W-:-:S02]  /*0c00*/  SEL R11, RZ, 0x1, !P1 ;  /* 0x00000001ff0b7807 */ /* 0x000fc40004800000 */
[----:B------:R-:W-:Y:S02]  /*0c10*/  ISETP.NE.AND P0, PT, R6, RZ, PT ;  /* 0x000000ff0600720c */ /* 0x000fe40003f05270 */
[----:B------:R-:W-:Y:S02]  /*0c20*/  ISETP.NE.AND P2, PT, R12, RZ, PT ;  /* 0x000000ff0c00720c */ /* 0x000fe40003f45270 */
[----:B------:R-:W-:Y:S02]  /*0c30*/  LOP3.LUT R0, R10, R11, RZ, 0xfc, !PT ;  /* 0x0000000b0a007212 */ /* 0x000fe400078efcff */
[----:B----4-:R-:W-:Y:S02]  /*0c40*/  PRMT R10, R7, 0x9910, RZ ;  /* 0x00009910070a7816 */ /* 0x010fe400000000ff */
[----:B------:R-:W-:Y:S02]  /*0c50*/  SHF.R.S32.HI R6, RZ, 0xf, R6 ;  /* 0x0000000fff067819 */ /* 0x000fe40000011406 */
[----:B------:R-:W-:-:S02]  /*0c60*/  SEL R9, RZ, 0x1, !P0 ;  /* 0x00000001ff097807 */ /* 0x000fc40004000000 */
[----:B------:R-:W-:Y:S01]  /*0c70*/  PRMT R11, R7, 0xbb32, RZ ;  /* 0x0000bb32070b7816 */ /* 0x000fe200000000ff */
[----:B------:R-:W-:Y:S01]  /*0c80*/  IMAD.MOV.U32 R7, RZ, RZ, R10 ;  /* 0x000000ffff077224 */ /* 0x000fe200078e000a */
[----:B------:R-:W-:Y:S02]  /*0c90*/  SHF.R.S32.HI R12, RZ, 0xf, R12 ;  /* 0x0000000fff0c7819 */ /* 0x000fe4000001140c */
[----:B------:R-:W-:Y:S01]  /*0ca0*/  SEL R13, RZ, 0x1, !P2 ;  /* 0x00000001ff0d7807 */ /* 0x000fe20005000000 */
[----:B------:R-:W-:Y:S01]  /*0cb0*/  IMAD.MOV.U32 R10, RZ, RZ, R11 ;  /* 0x000000ffff0a7224 */ /* 0x000fe200078e000b */
[----:B------:R-:W-:Y:S02]  /*0cc0*/  LOP3.LUT R6, R6, R9, RZ, 0xfc, !PT ;  /* 0x0000000906067212 */ /* 0x000fe400078efcff */
[----:B------:R-:W-:Y:S02]  /*0cd0*/  LOP3.LUT R9, R12, R13, RZ, 0xfc, !PT ;  /* 0x0000000d0c097212 */ /* 0x000fe400078efcff */
[----:B-----5:R-:W-:-:S02]  /*0ce0*/  PRMT R12, R8, 0x9910, RZ ;  /* 0x00009910080c7816 */ /* 0x020fc400000000ff */
[----:B------:R-:W-:Y:S02]  /*0cf0*/  PRMT R14, R8, 0xbb32, RZ ;  /* 0x0000bb32080e7816 */ /* 0x000fe400000000ff */
[----:B------:R-:W-:Y:S02]  /*0d00*/  ISETP.NE.AND P0, PT, R7, RZ, PT ;  /* 0x000000ff0700720c */ /* 0x000fe40003f05270 */
[----:B------:R-:W-:Y:S02]  /*0d10*/  ISETP.NE.AND P1, PT, R10, RZ, PT ;  /* 0x000000ff0a00720c */ /* 0x000fe40003f25270 */
[----:B------:R-:W-:Y:S02]  /*0d20*/  ISETP.NE.AND P2, PT, R12, RZ, PT ;  /* 0x000000ff0c00720c */ /* 0x000fe40003f45270 */
[----:B------:R-:W-:Y:S02]  /*0d30*/  ISETP.NE.AND P3, PT, R14, RZ, PT ;  /* 0x000000ff0e00720c */ /* 0x000fe40003f65270 */
[----:B------:R-:W-:-:S02]  /*0d40*/  SHF.R.S32.HI R7, RZ, 0xf, R7 ;  /* 0x0000000fff077819 */ /* 0x000fc40000011407 */
[----:B------:R-:W-:Y:S02]  /*0d50*/  SHF.R.S32.HI R10, RZ, 0xf, R10 ;  /* 0x0000000fff0a7819 */ /* 0x000fe4000001140a */
[----:B------:R-:W-:Y:S02]  /*0d60*/  SHF.R.S32.HI R12, RZ, 0xf, R12 ;  /* 0x0000000fff0c7819 */ /* 0x000fe4000001140c */
[----:B------:R-:W-:Y:S02]  /*0d70*/  SHF.R.S32.HI R14, RZ, 0xf, R14 ;  /* 0x0000000fff0e7819 */ /* 0x000fe4000001140e */
[----:B------:R-:W-:Y:S02]  /*0d80*/  SEL R8, RZ, 0x1, !P0 ;  /* 0x00000001ff087807 */ /* 0x000fe40004000000 */
[----:B------:R-:W-:Y:S02]  /*0d90*/  SEL R11, RZ, 0x1, !P1 ;  /* 0x00000001ff0b7807 */ /* 0x000fe40004800000 */
[----:B------:R-:W-:-:S02]  /*0da0*/  SEL R13, RZ, 0x1, !P2 ;  /* 0x00000001ff0d7807 */ /* 0x000fc40005000000 */
[----:B------:R-:W-:Y:S02]  /*0db0*/  SEL R15, RZ, 0x1, !P3 ;  /* 0x00000001ff0f7807 */ /* 0x000fe40005800000 */
[----:B------:R-:W-:Y:S02]  /*0dc0*/  LOP3.LUT R7, R7, R8, RZ, 0xfc, !PT ;  /* 0x0000000807077212 */ /* 0x000fe400078efcff */
[----:B------:R-:W-:Y:S02]  /*0dd0*/  LOP3.LUT R10, R10, R11, RZ, 0xfc, !PT ;  /* 0x0000000b0a0a7212 */ /* 0x000fe400078efcff */
[----:B------:R-:W-:Y:S02]  /*0de0*/  LOP3.LUT R12, R12, R13, RZ, 0xfc, !PT ;  /* 0x0000000d0c0c7212 */ /* 0x000fe400078efcff */
[----:B------:R-:W-:Y:S02]  /*0df0*/  LOP3.LUT R15, R14, R15, RZ, 0xfc, !PT ;  /* 0x0000000f0e0f7212 */ /* 0x000fe400078efcff */
[----:B------:R-:W-:-:S02]  /*0e00*/  PRMT R5, R5, 0x5410, R6 ;  /* 0x0000541005057816 */ /* 0x000fc40000000006 */
[----:B------:R-:W-:Y:S02]  /*0e10*/  PRMT R9, R0, 0x5410, R9 ;  /* 0x0000541000097816 */ /* 0x000fe40000000009 */
[----:B------:R-:W-:Y:S01]  /*0e20*/  PRMT R7, R7, 0x5410, R10 ;  /* 0x0000541007077816 */ /* 0x000fe2000000000a */
[----:B------:R-:W-:Y:S01]  /*0e30*/  STG.E desc[UR4][R2.64], R5 ;  /* 0x0000000502007986 */ /* 0x000fe2000c101904 */
[----:B------:R-:W-:-:S03]  /*0e40*/  PRMT R15, R12, 0x5410, R15 ;  /* 0x000054100c0f7816 */ /* 0x000fc6000000000f */
[----:B------:R-:W-:Y:S04]  /*0e50*/  STG.E desc[UR4][R2.64+0x200], R9 ;  /* 0x0002000902007986 */ /* 0x000fe8000c101904 */
[----:B------:R-:W-:Y:S04]  /*0e60*/  STG.E desc[UR4][R2.64+0x400], R7 ;  /* 0x0004000702007986 */ /* 0x000fe8000c101904 */
[----:B------:R-:W-:Y:S01]  /*0e70*/  STG.E desc[UR4][R2.64+0x600], R15 ;  /* 0x0006000f02007986 */ /* 0x000fe2000c101904 */
[----:B------:R-:W-:Y:S05]  /*0e80*/  EXIT ;  /* 0x000000000000794d */ /* 0x000fea0003800000 */
.L_x_8175:
        /* <DEDUP_REMOVED lines=15> */
.L_x_23691:


//--------------------- .text._ZN2at6native29vectorized_elementwise_kernelILi4EZZZNS0_16sign_kernel_cudaERNS_18TensorIteratorBaseEENKUlvE_clEvENKUlvE3_clEvEUlsE_St5arrayIPcLm2EEEEviT0_T1_ --------------------------
	.section	.text._ZN2at6native29vectorized_elementwise_kernelILi4EZZZNS0_16sign_kernel_cudaERNS_18TensorIteratorBaseEENKUlvE_clEvENKUlvE3_clEvEUlsE_St5arrayIPcLm2EEEEviT0_T1_,"ax",@progbits
	.align	128
        .global         _ZN2at6native29vectorized_elementwise_kernelILi4EZZZNS0_16sign_kernel_cudaERNS_18TensorIteratorBaseEENKUlvE_clEvENKUlvE3_clEvEUlsE_St5arrayIPcLm2EEEEviT0_T1_
        .type           _ZN2at6native29vectorized_elementwise_kernelILi4EZZZNS0_16sign_kernel_cudaERNS_18TensorIteratorBaseEENKUlvE_clEvENKUlvE3_clEvEUlsE_St5arrayIPcLm2EEEEviT0_T1_,@function
        .size           _ZN2at6native29vectorized_elementwise_kernelILi4EZZZNS0_16sign_kernel_cudaERNS_18TensorIteratorBaseEENKUlvE_clEvENKUlvE3_clEvEUlsE_St5arrayIPcLm2EEEEviT0_T1_,(.L_x_23692 - _ZN2at6native29vectorized_elementwise_kernelILi4EZZZNS0_16sign_kernel_cudaERNS_18TensorIteratorBaseEENKUlvE_clEvENKUlvE3_clEvEUlsE_St5arrayIPcLm2EEEEviT0_T1_)
        .other          _ZN2at6native29vectorized_elementwise_kernelILi4EZZZNS0_16sign_kernel_cudaERNS_18TensorIteratorBaseEENKUlvE_clEvENKUlvE3_clEvEUlsE_St5arrayIPcLm2EEEEviT0_T1_,@"STO_CUDA_ENTRY STV_DEFAULT"
_ZN2at6native29vectorized_elementwise_kernelILi4EZZZNS0_16sign_kernel_cudaERNS_18TensorIteratorBaseEENKUlvE_clEvENKUlvE3_clEvEUlsE_St5arrayIPcLm2EEEEviT0_T1_:
.text._ZN2at6native29vectorized_elementwise_kernelILi4EZZZNS0_16sign_kernel_cudaERNS_18TensorIteratorBaseEENKUlvE_clEvENKUlvE3_clEvEUlsE_St5arrayIPcLm2EEEEviT0_T1_:
        /* <DEDUP_REMOVED lines=91> */
.L_x_8179:
        /* <DEDUP_REMOVED lines=12> */
.L_x_8180:
        /* <DEDUP_REMOVED lines=12> */
.L_x_8181:
        /* <DEDUP_REMOVED lines=12> */
.L_x_8182:
        /* <DEDUP_REMOVED lines=13> */
.L_x_8183:
[----:B------:R-:W-:-:S13]  /*08c0*/  ISETP.GE.U32.AND P0, PT, R17, R16, PT ;  /* 0x000000101100720c */ /* 0x000fda0003f06070 */
[----:B------:R-:W-:Y:S05]  /*08d0*/  @P0 BREAK.RELIABLE B1 ;  /* 0x0000000000010942 */ /* 0x000fea0003800100 */
[----:B------:R-:W-:Y:S05]  /*08e0*/  @P0 BRA `(.L_x_8184) ;  /* 0x00000000002c0947 */ /* 0x000fea0003800000 */
[----:B------:R-:W-:Y:S05]  /*08f0*/  BSYNC.RELIABLE B1 ;  /* 0x0000000000017941 */ /* 0x000fea0003800100 */
.L_x_8178:
        /* <DEDUP_REMOVED lines=10> */
.L_x_8184:
[----:B------:R-:W-:Y:S05]  /*09a0*/  BSYNC.RECONVERGENT B0 ;  /* 0x0000000000007941 */ /* 0x000fea0003800200 */
.L_x_8177:
        /* <DEDUP_REMOVED lines=13> */
.L_x_8176:
[----:B------:R-:W0:Y:S01]  /*0a80*/  S2R R6, SR_TID.X ;  /* 0x0000000000067919 */ /* 0x000e220000002100 */
[----:B------:R-:W1:Y:S08]  /*0a90*/  LDC.64 R2, c[0x0][0x390] ;  /* 0x0000e400ff027b82 */ /* 0x000e700000000a00 */
[----:B------:R-:W2:Y:S01]  /*0aa0*/  LDC.64 R4, c[0x0][0x388] ;  /* 0x0000e200ff047b82 */ /* 0x000ea20000000a00 */
[----:B-1----:R-:W-:-:S04]  /*0ab0*/  IMAD.WIDE.U32 R2, R0, 0x2, R2 ;  /* 0x0000000200027825 */ /* 0x002fc800078e0002 */
[----:B0-----:R-:W-:-:S05]  /*0ac0*/  IMAD.WIDE.U32 R8, R6, 0x8, R2 ;  /* 0x0000000806087825 */ /* 0x001fca00078e0002 */
[----:B------:R-:W3:Y:S04]  /*0ad0*/  LDG.E.64 R10, desc[UR4][R8.64] ;  /* 0x00000004080a7981 */ /* 0x000ee8000c1e1b00 */
[----:B------:R0:W4:Y:S01]  /*0ae0*/  LDG.E.64 R2, desc[UR4][R8.64+0x400] ;  /* 0x0004000408027981 */ /* 0x000122000c1e1b00 */
[----:B--2---:R-:W-:-:S04]  /*0af0*/  IMAD.WIDE.U32 R4, R0, 0x2, R4 ;  /* 0x0000000200047825 */ /* 0x004fc800078e0004 */
[----:B------:R-:W-:Y:S01]  /*0b00*/  IMAD.WIDE.U32 R4, R6, 0x8, R4 ;  /* 0x0000000806047825 */ /* 0x000fe200078e0004 */
[C---:B---3--:R-:W-:Y:S02]  /*0b10*/  PRMT R12, R11.reuse, 0x9910, RZ ;  /* 0x000099100b0c7816 */ /* 0x048fe400000000ff */
[C---:B------:R-:W-:Y:S02]  /*0b20*/  PRMT R7, R10.reuse, 0x9910, RZ ;  /* 0x000099100a077816 */ /* 0x040fe400000000ff */
[----:B------:R-:W-:Y:S01]  /*0b30*/  PRMT R13, R11, 0xbb32, RZ ;  /* 0x0000bb320b0d7816 */ /* 0x000fe200000000ff */
[----:B------:R-:W-:Y:S01]  /*0b40*/  IMAD.MOV.U32 R11, RZ, RZ, R12 ;  /* 0x000000ffff0b7224 */ /* 0x000fe200078e000c */
[----:B------:R-:W-:Y:S02]  /*0b50*/  PRMT R10, R10, 0xbb32, RZ ;  /* 0x0000bb320a0a7816 */ /* 0x000fe400000000ff */
[----:B------:R-:W-:Y:S02]  /*0b60*/  ISETP.NE.AND P0, PT, R7, RZ, PT ;  /* 0x000000ff0700720c */ /* 0x000fe40003f05270 */
[----:B------:R-:W-:-:S02]  /*0b70*/  ISETP.NE.AND P1, PT, R10, RZ, PT ;  /* 0x000000ff0a00720c */ /* 0x000fc40003f25270 */
[----:B------:R-:W-:Y:S02]  /*0b80*/  ISETP.NE.AND P2, PT, R11, RZ, PT ;  /* 0x000000ff0b00720c */ /* 0x000fe40003f45270 */
[----:B------:R-:W-:Y:S02]  /*0b90*/  ISETP.NE.AND P3, PT, R13, RZ, PT ;  /* 0x000000ff0d00720c */ /* 0x000fe40003f65270 */
[----:B------:R-:W-:Y:S02]  /*0ba0*/  SHF.R.S32.HI R7, RZ, 0xf, R7 ;  /* 0x0000000fff077819 */ /* 0x000fe40000011407 */
[----:B0-----:R-:W-:Y:S02]  /*0bb0*/  SHF.R.S32.HI R9, RZ, 0xf, R10 ;  /* 0x0000000fff097819 */ /* 0x001fe4000001140a */
[----:B------:R-:W-:Y:S02]  /*0bc0*/  SEL R8, RZ, 0x1, !P0 ;  /* 0x00000001ff087807 */ /* 0x000fe40004000000 */
[----:B------:R-:W-:-:S02]  /*0bd0*/  SEL R10, RZ, 0x1, !P1 ;  /* 0x00000001ff0a7807 */ /* 0x000fc40004800000 */
[----:B------:R-:W-:Y:S02]  /*0be0*/  SHF.R.S32.HI R11, RZ, 0xf, R11 ;  /* 0x0000000fff0b7819 */ /* 0x000fe4000001140b */
[----:B------:R-:W-:Y:S02]  /*0bf0*/  SHF.R.S32.HI R13, RZ, 0xf, R13 ;  /* 0x0000000fff0d7819 */ /* 0x000fe4000001140d */
[----:B------:R-:W-:Y:S02]  /*0c00*/  SEL R12, RZ, 0x1, !P2 ;  /* 0x00000001ff0c7807 */ /* 0x000fe40005000000 */
[----:B------:R-:W-:Y:S02]  /*0c10*/  SEL R14, RZ, 0x1, !P3 ;  /* 0x00000001ff0e7807 */ /* 0x000fe40005800000 */
[----:B------:R-:W-:Y:S02]  /*0c20*/  LOP3.LUT R7, R7, R8, RZ, 0xfc, !PT ;  /* 0x0000000807077212 */ /* 0x000fe400078efcff */
[----:B------:R-:W-:-:S02]  /*0c30*/  LOP3.LUT R8, R9, R10, RZ, 0xfc, !PT ;  /* 0x0000000a09087212 */ /* 0x000fc400078efcff */
[----:B------:R-:W-:Y:S02]  /*0c40*/  LOP3.LUT R9, R11, R12, RZ, 0xfc, !PT ;  /* 0x0000000c0b097212 */ /* 0x000fe400078efcff */
[----:B------:R-:W-:Y:S02]  /*0c50*/  LOP3.LUT R10, R13, R14, RZ, 0xfc, !PT ;  /* 0x0000000e0d0a7212 */ /* 0x000fe400078efcff */
[C---:B----4-:R-:W-:Y:S02]  /*0c60*/  PRMT R0, R2.reuse, 0x9910, RZ ;  /* 0x0000991002007816 */ /* 0x050fe400000000ff */
[----:B------:R-:W-:Y:S02]  /*0c70*/  PRMT R2, R2, 0xbb32, RZ ;  /* 0x0000bb3202027816 */ /* 0x000fe400000000ff */
[C---:B------:R-:W-:Y:S02]  /*0c80*/  PRMT R12, R3.reuse, 0x9910, RZ ;  /* 0x00009910030c7816 */ /* 0x040fe400000000ff */
[----:B------:R-:W-:-:S02]  /*0c90*/  PRMT R14, R3, 0xbb32, RZ ;  /* 0x0000bb32030e7816 */ /* 0x000fc400000000ff */
[----:B------:R-:W-:Y:S02]  /*0ca0*/  ISETP.NE.AND P0, PT, R0, RZ, PT ;  /* 0x000000ff0000720c */ /* 0x000fe40003f05270 */
[----:B------:R-:W-:Y:S02]  /*0cb0*/  ISETP.NE.AND P1, PT, R2, RZ, PT ;  /* 0x000000ff0200720c */ /* 0x000fe40003f25270 */
[----:B------:R-:W-:Y:S02]  /*0cc0*/  ISETP.NE.AND P2, PT, R12, RZ, PT ;  /* 0x000000ff0c00720c */ /* 0x000fe40003f45270 */
[----:B------:R-:W-:Y:S02]  /*0cd0*/  ISETP.NE.AND P3, PT, R14, RZ, PT ;  /* 0x000000ff0e00720c */ /* 0x000fe40003f65270 */
[----:B------:R-:W-:Y:S02]  /*0ce0*/  SHF.R.S32.HI R0, RZ, 0xf, R0 ;  /* 0x0000000fff007819 */ /* 0x000fe40000011400 */
[----:B------:R-:W-:-:S02]  /*0cf0*/  SHF.R.S32.HI R2, RZ, 0xf, R2 ;  /* 0x0000000fff027819 */ /* 0x000fc40000011402 */
[----:B------:R-:W-:Y:S02]  /*0d00*/  SHF.R.S32.HI R12, RZ, 0xf, R12 ;  /* 0x0000000fff0c7819 */ /* 0x000fe4000001140c */
[----:B------:R-:W-:Y:S02]  /*0d10*/  SHF.R.S32.HI R14, RZ, 0xf, R14 ;  /* 0x0000000fff0e7819 */ /* 0x000fe4000001140e */
[----:B------:R-:W-:Y:S02]  /*0d20*/  SEL R3, RZ, 0x1, !P0 ;  /* 0x00000001ff037807 */ /* 0x000fe40004000000 */
[----:B------:R-:W-:Y:S02]  /*0d30*/  SEL R11, RZ, 0x1, !P1 ;  /* 0x00000001ff0b7807 */ /* 0x000fe40004800000 */
[----:B------:R-:W-:Y:S02]  /*0d40*/  SEL R13, RZ, 0x1, !P2 ;  /* 0x00000001ff0d7807 */ /* 0x000fe40005000000 */
[----:B------:R-:W-:-:S02]  /*0d50*/  SEL R15, RZ, 0x1, !P3 ;  /* 0x00000001ff0f7807 */ /* 0x000fc40005800000 */
[----:B------:R-:W-:Y:S02]  /*0d60*/  LOP3.LUT R0, R0, R3, RZ, 0xfc, !PT ;  /* 0x0000000300007212 */ /* 0x000fe400078efcff */
[----:B------:R-:W-:Y:S02]  /*0d70*/  LOP3.LUT R11, R2, R11, RZ, 0xfc, !PT ;  /* 0x0000000b020b7212 */ /* 0x000fe400078efcff */
[----:B------:R-:W-:Y:S02]  /*0d80*/  LOP3.LUT R12, R12, R13, RZ, 0xfc, !PT ;  /* 0x0000000d0c0c7212 */ /* 0x000fe400078efcff */
[----:B------:R-:W-:Y:S02]  /*0d90*/  LOP3.LUT R15, R14, R15, RZ, 0xfc, !PT ;  /* 0x0000000f0e0f7212 */ /* 0x000fe400078efcff */
[----:B------:R-:W-:Y:S02]  /*0da0*/  PRMT R8, R7, 0x5410, R8 ;  /* 0x0000541007087816 */ /* 0x000fe40000000008 */
[----:B------:R-:W-:-:S02]  /*0db0*/  PRMT R9, R9, 0x5410, R10 ;  /* 0x0000541009097816 */ /* 0x000fc4000000000a */
[----:B------:R-:W-:Y:S02]  /*0dc0*/  PRMT R14, R0, 0x5410, R11 ;  /* 0x00005410000e7816 */ /* 0x000fe4000000000b */
[----:B------:R-:W-:Y:S01]  /*0dd0*/  PRMT R15, R12, 0x5410, R15 ;  /* 0x000054100c0f7816 */ /* 0x000fe2000000000f */
[----:B------:R-:W-:Y:S04]  /*0de0*/  STG.E.64 desc[UR4][R4.64], R8 ;  /* 0x0000000804007986 */ /* 0x000fe8000c101b04 */
[----:B------:R-:W-:Y:S01]  /*0df0*/  STG.E.64 desc[UR4][R4.64+0x400], R14 ;  /* 0x0004000e04007986 */ /* 0x000fe2000c101b04 */
[----:B------:R-:W-:Y:S05]  /*0e00*/  EXIT ;  /* 0x000000000000794d */ /* 0x000fea0003800000 */
.L_x_8185:
        /* <DEDUP_REMOVED lines=15> */
.L_x_23692:


//--------------------- .text._ZN2at6native29vectorized_elementwise_kernelILi8EZZZNS0_16sign_kernel_cudaERNS_18TensorIteratorBaseEENKUlvE_clEvENKUlvE3_clEvEUlsE_St5arrayIPcLm2EEEEviT0_T1_ --------------------------
	.section	.text._ZN2at6native29vectorized_elementwise_kernelILi8EZZZNS0_16sign_kernel_cudaERNS_18TensorIteratorBaseEENKUlvE_clEvENKUlvE3_clEvEUlsE_St5arrayIPcLm2EEEEviT0_T1_,"ax",@progbits
	.align	128
        .global         _ZN2at6native29vectorized_elementwise_kernelILi8EZZZNS0_16sign_kernel_cudaERNS_18TensorIteratorBaseEENKUlvE_clEvENKUlvE3_clEvEUlsE_St5arrayIPcLm2EEEEviT0_T1_
        .type           _ZN2at6native29vectorized_elementwise_kernelILi8EZZZNS0_16sign_kernel_cudaERNS_18TensorIteratorBaseEENKUlvE_clEvENKUlvE3_clEvEUlsE_St5arrayIPcLm2EEEEviT0_T1_,@function
        .size           _ZN2at6native29vectorized_elementwise_kernelILi8EZZZNS0_16sign_kernel_cudaERNS_18TensorIteratorBaseEENKUlvE_clEvENKUlvE3_clEvEUlsE_St5arrayIPcLm2EEEEviT0_T1_,(.L_x_23693 - _ZN2at6native29vectorized_elementwise_kernelILi8EZZZNS0_16sign_kernel_cudaERNS_18TensorIteratorBaseEENKUlvE_clEvENKUlvE3_clEvEUlsE_St5arrayIPcLm2EEEEviT0_T1_)
        .other          _ZN2at6native29vectorized_elementwise_kernelILi8EZZZNS0_16sign_kernel_cudaERNS_18TensorIteratorBaseEENKUlvE_clEvENKUlvE3_clEvEUlsE_St5arrayIPcLm2EEEEviT0_T1_,@"STO_CUDA_ENTRY STV_DEFAULT"
_ZN2at6native29vectorized_elementwise_kernelILi8EZZZNS0_16sign_kernel_cudaERNS_18TensorIteratorBaseEENKUlvE_clEvENKUlvE3_clEvEUlsE_St5arrayIPcLm2EEEEviT0_T1_:
.text._ZN2at6native29vectorized_elementwise_kernelILi8EZZZNS0_16sign_kernel_cudaERNS_18TensorIteratorBaseEENKUlvE_clEvENKUlvE3_clEvEUlsE_St5arrayIPcLm2EEEEviT0_T1_:
        /* <DEDUP_REMOVED lines=91> */
.L_x_8189:
        /* <DEDUP_REMOVED lines=12> */
.L_x_8190:
        /* <DEDUP_REMOVED lines=12> */
.L_x_8191:
        /* <DEDUP_REMOVED lines=12> */
.L_x_8192:
        /* <DEDUP_REMOVED lines=13> */
.L_x_8193:
[----:B------:R-:W-:-:S13]  /*08c0*/  ISETP.GE.U32.AND P0, PT, R17, R16, PT ;  /* 0x000000101100720c */ /* 0x000fda0003f06070 */
[----:B------:R-:W-:Y:S05]  /*08d0*/  @P0 BREAK.RELIABLE B1 ;  /* 0x0000000000010942 */ /* 0x000fea0003800100 */
[----:B------:R-:W-:Y:S05]  /*08e0*/  @P0 BRA `(.L_x_8194) ;  /* 0x00000000002c0947 */ /* 0x000fea0003800000 */
[----:B------:R-:W-:Y:S05]  /*08f0*/  BSYNC.RELIABLE B1 ;  /* 0x0000000000017941 */ /* 0x000fea0003800100 */
.L_x_8188:
        /* <DEDUP_REMOVED lines=10> */
.L_x_8194:
[----:B------:R-:W-:Y:S05]  /*09a0*/  BSYNC.RECONVERGENT B0 ;  /* 0x0000000000007941 */ /* 0x000fea0003800200 */
.L_x_8187:
        /* <DEDUP_REMOVED lines=13> */
.L_x_8186:
[----:B------:R-:W0:Y:S01]  /*0a80*/  S2R R8, SR_TID.X ;  /* 0x0000000000087919 */ /* 0x000e220000002100 */
[----:B------:R-:W1:Y:S02]  /*0a90*/  LDC.64 R2, c[0x0][0x390] ;  /* 0x0000e400ff027b82 */ /* 0x000e640000000a00 */
[----:B-1----:R-:W-:-:S04]  /*0aa0*/  IMAD.WIDE.U32 R2, R0, 0x2, R2 ;  /* 0x0000000200027825 */ /* 0x002fc800078e0002 */
[----:B0-----:R-:W-:Y:S02]  /*0ab0*/  IMAD.WIDE.U32 R4, R8, 0x10, R2 ;  /* 0x0000001008047825 */ /* 0x001fe400078e0002 */
[----:B------:R-:W0:Y:S04]  /*0ac0*/  LDC.64 R2, c[0x0][0x388] ;  /* 0x0000e200ff027b82 */ /* 0x000e280000000a00 */
[----:B------:R-:W2:Y:S01]  /*0ad0*/  LDG.E.128 R4, desc[UR4][R4.64] ;  /* 0x0000000404047981 */ /* 0x000ea2000c1e1d00 */
[----:B0-----:R-:W-:-:S04]  /*0ae0*/  IMAD.WIDE.U32 R2, R0, 0x2, R2 ;  /* 0x0000000200027825 */ /* 0x001fc800078e0002 */
[----:B------:R-:W-:Y:S01]  /*0af0*/  IMAD.WIDE.U32 R2, R8, 0x10, R2 ;  /* 0x0000001008027825 */ /* 0x000fe200078e0002 */
[C---:B--2---:R-:W-:Y:S02]  /*0b00*/  PRMT R13, R4.reuse, 0x9910, RZ ;  /* 0x00009910040d7816 */ /* 0x044fe400000000ff */
[----:B------:R-:W-:Y:S02]  /*0b10*/  PRMT R14, R4, 0xbb32, RZ ;  /* 0x0000bb32040e7816 */ /* 0x000fe400000000ff */
[C---:B------:R-:W-:Y:S02]  /*0b20*/  PRMT R15, R5.reuse, 0x9910, RZ ;  /* 0x00009910050f7816 */ /* 0x040fe400000000ff */
[C---:B------:R-:W-:Y:S02]  /*0b30*/  PRMT R11, R6.reuse, 0x9910, RZ ;  /* 0x00009910060b7816 */ /* 0x040fe400000000ff */
[----:B------:R-:W-:Y:S01]  /*0b40*/  PRMT R12, R6, 0xbb32, RZ ;  /* 0x0000bb32060c7816 */ /* 0x000fe200000000ff */
[----:B------:R-:W-:Y:S01]  /*0b50*/  IMAD.MOV.U32 R6, RZ, RZ, R13 ;  /* 0x000000ffff067224 */ /* 0x000fe200078e000d */
[----:B------:R-:W-:Y:S01]  /*0b60*/  PRMT R16, R5, 0xbb32, RZ ;  /* 0x0000bb3205107816 */ /* 0x000fe200000000ff */
[----:B------:R-:W-:Y:S01]  /*0b70*/  IMAD.MOV.U32 R5, RZ, RZ, R14 ;  /* 0x000000ffff057224 */ /* 0x000fe200078e000e */
[----:B------:R-:W-:Y:S01]  /*0b80*/  PRMT R9, R7, 0x9910, RZ ;  /* 0x0000991007097816 */ /* 0x000fe200000000ff */
[----:B------:R-:W-:Y:S01]  /*0b90*/  IMAD.MOV.U32 R13, RZ, RZ, R15 ;  /* 0x000000ffff0d7224 */ /* 0x000fe200078e000f */
[----:B------:R-:W-:Y:S01]  /*0ba0*/  ISETP.NE.AND P0, PT, R6, RZ, PT ;  /* 0x000000ff0600720c */ /* 0x000fe20003f05270 */
[----:B------:R-:W-:Y:S01]  /*0bb0*/  IMAD.MOV.U32 R15, RZ, RZ, R16 ;  /* 0x000000ffff0f7224 */ /* 0x000fe200078e0010 */
[----:B------:R-:W-:-:S02]  /*0bc0*/  ISETP.NE.AND P1, PT, R5, RZ, PT ;  /* 0x000000ff0500720c */ /* 0x000fc40003f25270 */
[----:B------:R-:W-:Y:S02]  /*0bd0*/  SHF.R.S32.HI R4, RZ, 0xf, R6 ;  /* 0x0000000fff047819 */ /* 0x000fe40000011406 */
[----:B------:R-:W-:Y:S02]  /*0be0*/  ISETP.NE.AND P2, PT, R13, RZ, PT ;  /* 0x000000ff0d00720c */ /* 0x000fe40003f45270 */
[----:B------:R-:W-:Y:S02]  /*0bf0*/  SHF.R.S32.HI R6, RZ, 0xf, R5 ;  /* 0x0000000fff067819 */ /* 0x000fe40000011405 */
[----:B------:R-:W-:Y:S02]  /*0c00*/  PRMT R10, R7, 0xbb32, RZ ;  /* 0x0000bb32070a7816 */ /* 0x000fe400000000ff */
[----:B------:R-:W-:Y:S02]  /*0c10*/  SEL R5, RZ, 0x1, !P0 ;  /* 0x00000001ff057807 */ /* 0x000fe40004000000 */
[----:B------:R-:W-:-:S02]  /*0c20*/  SEL R7, RZ, 0x1, !P1 ;  /* 0x00000001ff077807 */ /* 0x000fc40004800000 */
[----:B------:R-:W-:Y:S02]  /*0c30*/  SHF.R.S32.HI R13, RZ, 0xf, R13 ;  /* 0x0000000fff0d7819 */ /* 0x000fe4000001140d */
[----:B------:R-:W-:Y:S02]  /*0c40*/  SEL R14, RZ, 0x1, !P2 ;  /* 0x00000001ff0e7807 */ /* 0x000fe40005000000 */
[----:B------:R-:W-:Y:S02]  /*0c50*/  LOP3.LUT R4, R4, R5, RZ, 0xfc, !PT ;  /* 0x0000000504047212 */ /* 0x000fe400078efcff */
[----:B------:R-:W-:Y:S02]  /*0c60*/  LOP3.LUT R5, R6, R7, RZ, 0xfc, !PT ;  /* 0x0000000706057212 */ /* 0x000fe400078efcff */
[----:B------:R-:W-:Y:S01]  /*0c70*/  LOP3.LUT R6, R13, R14, RZ, 0xfc, !PT ;  /* 0x0000000e0d067212 */ /* 0x000fe200078efcff */
[----:B------:R-:W-:Y:S01]  /*0c80*/  IMAD.MOV.U32 R14, RZ, RZ, R10 ;  /* 0x000000ffff0e7224 */ /* 0x000fe200078e000a */
[----:B------:R-:W-:-:S02]  /*0c90*/  ISETP.NE.AND P3, PT, R15, RZ, PT ;  /* 0x000000ff0f00720c */ /* 0x000fc40003f65270 */
[----:B------:R-:W-:Y:S02]  /*0ca0*/  SHF.R.S32.HI R15, RZ, 0xf, R15 ;  /* 0x0000000fff0f7819 */ /* 0x000fe4000001140f */
[----:B------:R-:W-:Y:S02]  /*0cb0*/  SEL R16, RZ, 0x1, !P3 ;  /* 0x00000001ff107807 */ /* 0x000fe40005800000 */
[----:B------:R-:W-:Y:S02]  /*0cc0*/  ISETP.NE.AND P0, PT, R11, RZ, PT ;  /* 0x000000ff0b00720c */ /* 0x000fe40003f05270 */
[----:B------:R-:W-:Y:S02]  /*0cd0*/  ISETP.NE.AND P1, PT, R12, RZ, PT ;  /* 0x000000ff0c00720c */ /* 0x000fe40003f25270 */
[----:B------:R-:W-:Y:S02]  /*0ce0*/  ISETP.NE.AND P2, PT, R9, RZ, PT ;  /* 0x000000ff0900720c */ /* 0x000fe40003f45270 */
[----:B------:R-:W-:-:S02]  /*0cf0*/  ISETP.NE.AND P3, PT, R14, RZ, PT ;  /* 0x000000ff0e00720c */ /* 0x000fc40003f65270 */
[----:B------:R-:W-:Y:S02]  /*0d00*/  SHF.R.S32.HI R10, RZ, 0xf, R12 ;  /* 0x0000000fff0a7819 */ /* 0x000fe4000001140c */
[----:B------:R-:W-:Y:S02]  /*0d10*/  LOP3.LUT R7, R15, R16, RZ, 0xfc, !PT ;  /* 0x000000100f077212 */ /* 0x000fe400078efcff */
[----:B------:R-:W-:Y:S02]  /*0d20*/  SHF.R.S32.HI R0, RZ, 0xf, R11 ;  /* 0x0000000fff007819 */ /* 0x000fe4000001140b */
[----:B------:R-:W-:Y:S02]  /*0d30*/  SHF.R.S32.HI R12, RZ, 0xf, R9 ;  /* 0x0000000fff0c7819 */ /* 0x000fe40000011409 */
[----:B------:R-:W-:Y:S02]  /*0d40*/  SHF.R.S32.HI R14, RZ, 0xf, R14 ;  /* 0x0000000fff0e7819 */ /* 0x000fe4000001140e */
[----:B------:R-:W-:-:S02]  /*0d50*/  SEL R9, RZ, 0x1, !P0 ;  /* 0x00000001ff097807 */ /* 0x000fc40004000000 */
[----:B------:R-:W-:Y:S02]  /*0d60*/  SEL R11, RZ, 0x1, !P1 ;  /* 0x00000001ff0b7807 */ /* 0x000fe40004800000 */
[----:B------:R-:W-:Y:S02]  /*0d70*/  SEL R13, RZ, 0x1, !P2 ;  /* 0x00000001ff0d7807 */ /* 0x000fe40005000000 */
[----:B------:R-:W-:Y:S02]  /*0d80*/  SEL R15, RZ, 0x1, !P3 ;  /* 0x00000001ff0f7807 */ /* 0x000fe40005800000 */
[----:B------:R-:W-:Y:S02]  /*0d90*/  LOP3.LUT R0, R0, R9, RZ, 0xfc, !PT ;  /* 0x0000000900007212 */ /* 0x000fe400078efcff */
[----:B------:R-:W-:Y:S02]  /*0da0*/  LOP3.LUT R11, R10, R11, RZ, 0xfc, !PT ;  /* 0x0000000b0a0b7212 */ /* 0x000fe400078efcff */
[----:B------:R-:W-:-:S02]  /*0db0*/  LOP3.LUT R12, R12, R13, RZ, 0xfc, !PT ;  /* 0x0000000d0c0c7212 */ /* 0x000fc400078efcff */
[----:B------:R-:W-:Y:S02]  /*0dc0*/  LOP3.LUT R15, R14, R15, RZ, 0xfc, !PT ;  /* 0x0000000f0e0f7212 */ /* 0x000fe400078efcff */
[----:B------:R-:W-:Y:S02]  /*0dd0*/  PRMT R4, R4, 0x5410, R5 ;  /* 0x0000541004047816 */ /* 0x000fe40000000005 */
[----:B------:R-:W-:Y:S02]  /*0de0*/  PRMT R5, R6, 0x5410, R7 ;  /* 0x0000541006057816 */ /* 0x000fe40000000007 */
[----:B------:R-:W-:Y:S02]  /*0df0*/  PRMT R6, R0, 0x5410, R11 ;  /* 0x0000541000067816 */ /* 0x000fe4000000000b */
[----:B------:R-:W-:-:S05]  /*0e00*/  PRMT R7, R12, 0x5410, R15 ;  /* 0x000054100c077816 */ /* 0x000fca000000000f */
[----:B------:R-:W-:Y:S01]  /*0e10*/  STG.E.128 desc[UR4][R2.64], R4 ;  /* 0x0000000402007986 */ /* 0x000fe2000c101d04 */
[----:B------:R-:W-:Y:S05]  /*0e20*/  EXIT ;  /* 0x000000000000794d */ /* 0x000fea0003800000 */
.L_x_8195:
        /* <DEDUP_REMOVED lines=13> */
.L_x_23693:


//--------------------- .text._ZN2at6native18elementwise_kernelILi128ELi4EZNS0_15gpu_kernel_implIZZZNS0_16sign_kernel_cudaERNS_18TensorIteratorBaseEENKUlvE_clEvENKUlvE2_clEvEUllE_EEvS4_RKT_EUliE_EEviT1_ --------------------------
	.section	.text._ZN2at6native18elementwise_kernelILi128ELi4EZNS0_15gpu_kernel_implIZZZNS0_16sign_kernel_cudaERNS_18TensorIteratorBaseEENKUlvE_clEvENKUlvE2_clEvEUllE_EEvS4_RKT_EUliE_EEviT1_,"ax",@progbits
	.align	128
        .global         _ZN2at6native18elementwise_kernelILi128ELi4EZNS0_15gpu_kernel_implIZZZNS0_16sign_kernel_cudaERNS_18TensorIteratorBaseEENKUlvE_clEvENKUlvE2_clEvEUllE_EEvS4_RKT_EUliE_EEviT1_
        .type           _ZN2at6native18elementwise_kernelILi128ELi4EZNS0_15gpu_kernel_implIZZZNS0_16sign_kernel_cudaERNS_18TensorIteratorBaseEENKUlvE_clEvENKUlvE2_clEvEUllE_EEvS4_RKT_EUliE_EEviT1_,@function
        .size           _ZN2at6native18elementwise_kernelILi128ELi4EZNS0_15gpu_kernel_implIZZZNS0_16sign_kernel_cudaERNS_18TensorIteratorBaseEENKUlvE_clEvENKUlvE2_clEvEUllE_EEvS4_RKT_EUliE_EEviT1_,(.L_x_23694 - _ZN2at6native18elementwise_kernelILi128ELi4EZNS0_15gpu_kernel_implIZZZNS0_16sign_kernel_cudaERNS_18TensorIteratorBaseEENKUlvE_clEvENKUlvE2_clEvEUllE_EEvS4_RKT_EUliE_EEviT1_)
        .other          _ZN2at6native18elementwise_kernelILi128ELi4EZNS0_15gpu_kernel_implIZZZNS0_16sign_kernel_cudaERNS_18TensorIteratorBaseEENKUlvE_clEvENKUlvE2_clEvEUllE_EEvS4_RKT_EUliE_EEviT1_,@"STO_CUDA_ENTRY STV_DEFAULT"
_ZN2at6native18elementwise_kernelILi128ELi4EZNS0_15gpu_kernel_implIZZZNS0_16sign_kernel_cudaERNS_18TensorIteratorBaseEENKUlvE_clEvENKUlvE2_clEvEUllE_EEvS4_RKT_EUliE_EEviT1_:
.text._ZN2at6native18elementwise_kernelILi128ELi4EZNS0_15gpu_kernel_implIZZZNS0_16sign_kernel_cudaERNS_18TensorIteratorBaseEENKUlvE_clEvENKUlvE2_clEvEUllE_EEvS4_RKT_EUliE_EEviT1_:
        /* <DEDUP_REMOVED lines=319> */
.L_x_8198:
        /* <DEDUP_REMOVED lines=17> */
.L_x_8202:
[----:B------:R0:W5:Y:S01]  /*1500*/  LDG.E.U8 R2, desc[UR36][R4.64] ;  /* 0x0000002404027981 */ /* 0x000162000c1e1100 */
[----:B------:R-:W-:Y:S01]  /*1510*/  IMAD.MOV.U32 R3, RZ, RZ, RZ ;  /* 0x000000ffff037224 */ /* 0x000fe200078e00ff */
[----:B------:R-:W-:Y:S06]  /*1520*/  BRA `(.L_x_8204) ;  /* 0x0000000c00407947 */ /* 0x000fec0003800000 */
.L_x_8201:
[----:B------:R-:W-:-:S09]  /*1530*/  UISETP.NE.AND UP0, UPT, UR4, 0x2, UPT ;  /* 0x000000020400788c */ /* 0x000fd2000bf05270 */
[----:B------:R-:W-:Y:S05]  /*1540*/  BRA.U !UP0, `(.L_x_8205) ;  /* 0x0000000108247547 */ /* 0x000fea000b800000 */
[----:B------:R-:W-:-:S09]  /*1550*/  UISETP.NE.AND UP0, UPT, UR4, 0x3, UPT ;  /* 0x000000030400788c */ /* 0x000fd2000bf05270 */
[----:B------:R-:W-:Y:S05]  /*1560*/  BRA.U !UP0, `(.L_x_8206) ;  /* 0x0000000108107547 */ /* 0x000fea000b800000 */
[----:B------:R-:W-:-:S09]  /*1570*/  UISETP.NE.AND UP0, UPT, UR4, 0x4, UPT ;  /* 0x000000040400788c */ /* 0x000fd2000bf05270 */
[----:B------:R-:W-:Y:S05]  /*1580*/  BRA.U UP0, `(.L_x_8203) ;  /* 0x0000000900a47547 */ /* 0x000fea000b800000 */
[----:B------:R0:W5:Y:S01]  /*1590*/  LDG.E.64 R2, desc[UR36][R4.64] ;  /* 0x0000002404027981 */ /* 0x000162000c1e1b00 */
[----:B------:R-:W-:Y:S05]  /*15a0*/  BRA `(.L_x_8204) ;  /* 0x0000000c00207947 */ /* 0x000fea0003800000 */
.L_x_8206:
[----:B------:R-:W2:Y:S02]  /*15b0*/  LDG.E R2, desc[UR36][R4.64] ;  /* 0x0000002404027981 */ /* 0x000ea4000c1e1900 */
[----:B--2---:R-:W-:Y:S01]  /*15c0*/  SHF.R.S32.HI R3, RZ, 0x1f, R2 ;  /* 0x0000001fff037819 */ /* 0x004fe20000011402 */
[----:B------:R-:W-:Y:S06]  /*15d0*/  BRA `(.L_x_8204) ;  /* 0x0000000c00147947 */ /* 0x000fec0003800000 */
.L_x_8205:
[----:B------:R-:W2:Y:S02]  /*15e0*/  LDG.E.S16 R2, desc[UR36][R4.64] ;  /* 0x0000002404027981 */ /* 0x000ea4000c1e1700 */
[----:B--2---:R-:W-:Y:S01]  /*15f0*/  SHF.R.S32.HI R3, RZ, 0x1f, R2 ;  /* 0x0000001fff037819 */ /* 0x004fe20000011402 */
[----:B------:R-:W-:Y:S06]  /*1600*/  BRA `(.L_x_8204) ;  /* 0x0000000c00087947 */ /* 0x000fec0003800000 */
.L_x_8200:
        /* <DEDUP_REMOVED lines=9> */
.L_x_8208:
[----:B------:R-:W2:Y:S02]  /*16a0*/  LDG.E.U16 R4, desc[UR36][R4.64] ;  /* 0x0000002404047981 */ /* 0x000ea4000c1e1500 */
[----:B--2---:R-:W-:-:S06]  /*16b0*/  HADD2.F32 R2, -RZ, R4.H0_H0 ;  /* 0x20000004ff027230 */ /* 0x004fcc0000004100 */
[----:B------:R-:W0:Y:S01]  /*16c0*/  F2I.S64.TRUNC R2, R2 ;  /* 0x0000000200027311 */ /* 0x000e22000020d900 */
[----:B------:R-:W-:Y:S05]  /*16d0*/  BRA `(.L_x_8204) ;  /* 0x0000000800d47947 */ /* 0x000fea0003800000 */
.L_x_8207:
        /* <DEDUP_REMOVED lines=9> */
.L_x_8210:
[----:B------:R-:W2:Y:S02]  /*1770*/  LDG.E.U16 R4, desc[UR36][R4.64] ;  /* 0x0000002404047981 */ /* 0x000ea4000c1e1500 */
[----:B--2---:R-:W-:-:S06]  /*1780*/  HADD2.F32 R2, -RZ, R4.H0_H0 ;  /* 0x20000004ff027230 */ /* 0x004fcc0000004100 */
[----:B------:R-:W0:Y:S01]  /*1790*/  F2I.S64.TRUNC R2, R2 ;  /* 0x0000000200027311 */ /* 0x000e22000020d900 */
[----:B------:R-:W-:Y:S05]  /*17a0*/  BRA `(.L_x_8204) ;  /* 0x0000000800a07947 */ /* 0x000fea0003800000 */
.L_x_8209:
[----:B------:R-:W2:Y:S02]  /*17b0*/  LDG.E.64 R2, desc[UR36][R4.64] ;  /* 0x0000002404027981 */ /* 0x000ea4000c1e1b00 */
[----:B--2---:R-:W0:Y:S01]  /*17c0*/  F2I.S64.F64.TRUNC R2, R2 ;  /* 0x0000000200027311 */ /* 0x004e22000030d900 */
[----:B------:R-:W-:Y:S05]  /*17d0*/  BRA `(.L_x_8204) ;  /* 0x0000000800947947 */ /* 0x000fea0003800000 */
.L_x_8199:
        /* <DEDUP_REMOVED lines=11> */
[----:B------:R-:W-:Y:S01]  /*1890*/  SEL R2, RZ, 0x1, !P0 ;  /* 0x00000001ff027807 */ /* 0x000fe20004000000 */
[----:B------:R-:W-:Y:S08]  /*18a0*/  BRA `(.L_x_8204) ;  /* 0x0000000800607947 */ /* 0x000ff00003800000 */
.L_x_8213:
[----:B------:R-:W2:Y:S02]  /*18b0*/  LDG.E.64 R2, desc[UR36][R4.64] ;  /* 0x0000002404027981 */ /* 0x000ea4000c1e1b00 */
[----:B--2---:R-:W0:Y:S01]  /*18c0*/  F2I.S64.F64.TRUNC R2, R2 ;  /* 0x0000000200027311 */ /* 0x004e22000030d900 */
[----:B------:R-:W-:Y:S05]  /*18d0*/  BRA `(.L_x_8204) ;  /* 0x0000000800547947 */ /* 0x000fea0003800000 */
.L_x_8212:
        /* <DEDUP_REMOVED lines=26> */
.L_x_8215:
        /* <DEDUP_REMOVED lines=11> */
[----:B------:R-:W0:Y:S01]  /*1b30*/  F2I.S64.TRUNC R2, R3 ;  /* 0x0000000300027311 */ /* 0x000e22000020d900 */
[----:B------:R-:W-:Y:S05]  /*1b40*/  BRA `(.L_x_8204) ;  /* 0x0000000400b87947 */ /* 0x000fea0003800000 */
.L_x_8214:
[----:B------:R-:W2:Y:S02]  /*1b50*/  LDG.E.U16 R2, desc[UR36][R4.64] ;  /* 0x0000002404027981 */ /* 0x000ea4000c1e1500 */
[----:B--2---:R-:W-:-:S06]  /*1b60*/  IMAD.U32 R2, R2, 0x10000, RZ ;  /* 0x0001000002027824 */ /* 0x004fcc00078e00ff */
[----:B------:R-:W0:Y:S01]  /*1b70*/  F2I.S64.TRUNC R2, R2 ;  /* 0x0000000200027311 */ /* 0x000e22000020d900 */
[----:B------:R-:W-:Y:S05]  /*1b80*/  BRA `(.L_x_8204) ;  /* 0x0000000400a87947 */ /* 0x000fea0003800000 */
.L_x_8211:
        /* <DEDUP_REMOVED lines=9> */
[----:B------:R-:W-:Y:S01]  /*1c20*/  IMAD.MOV.U32 R3, RZ, RZ, RZ ;  /* 0x000000ffff037224 */ /* 0x000fe200078e00ff */
[----:B------:R-:W-:Y:S06]  /*1c30*/  BRA `(.L_x_8204) ;  /* 0x00000004007c7947 */ /* 0x000fec0003800000 */
.L_x_8218:
        /* <DEDUP_REMOVED lines=21> */
.L_x_8222:
[----:B------:R-:W-:Y:S05]  /*1d90*/  BSYNC.RECONVERGENT B1 ;  /* 0x0000000000017941 */ /* 0x000fea0003800200 */
.L_x_8221:
[----:B------:R-:W-:Y:S01]  /*1da0*/  IMAD.SHL.U32 R0, R0, 0x100000, RZ ;  /* 0x0010000000007824 */ /* 0x000fe200078e00ff */
[----:B------:R-:W-:-:S04]  /*1db0*/  LEA R2, R2, 0x3b800000, 0x17 ;  /* 0x3b80000002027811 */ /* 0x000fc800078eb8ff */
[----:B------:R-:W-:-:S07]  /*1dc0*/  LOP3.LUT R2, R2, R0, R7, 0xfe, !PT ;  /* 0x0000000002027212 */ /* 0x000fce00078efe07 */
.L_x_8220:
[----:B------:R-:W-:Y:S05]  /*1dd0*/  BSYNC.RECONVERGENT B0 ;  /* 0x0000000000007941 */ /* 0x000fea0003800200 */
.L_x_8219:
[----:B------:R-:W1:Y:S01]  /*1de0*/  F2I.S64.TRUNC R2, R2 ;  /* 0x0000000200027311 */ /* 0x000e62000020d900 */
[----:B------:R-:W-:Y:S05]  /*1df0*/  BRA `(.L_x_8204) ;  /* 0x00000004000c7947 */ /* 0x000fea0003800000 */
.L_x_8217:
        /* <DEDUP_REMOVED lines=21> */
.L_x_8226:
[----:B------:R-:W-:Y:S05]  /*1f50*/  BSYNC.RECONVERGENT B1 ;  /* 0x0000000000017941 */ /* 0x000fea0003800200 */
.L_x_8225:
[----:B------:R-:W-:Y:S02]  /*1f60*/  SHF.L.U32 R0, R0, 0x15, RZ ;  /* 0x0000001500007819 */ /* 0x000fe400000006ff */
[----:B------:R-:W-:-:S04]  /*1f70*/  LEA R2, R2, 0x37800000, 0x17 ;  /* 0x3780000002027811 */ /* 0x000fc800078eb8ff */
[----:B------:R-:W-:-:S07]  /*1f80*/  LOP3.LUT R2, R2, R0, R7, 0xfe, !PT ;  /* 0x0000000002027212 */ /* 0x000fce00078efe07 */
.L_x_8224:
[----:B------:R-:W-:Y:S05]  /*1f90*/  BSYNC.RECONVERGENT B0 ;  /* 0x0000000000007941 */ /* 0x000fea0003800200 */
.L_x_8223:
[----:B------:R-:W2:Y:S01]  /*1fa0*/  F2I.S64.TRUNC R2, R2 ;  /* 0x0000000200027311 */ /* 0x000ea2000020d900 */
[----:B------:R-:W-:Y:S05]  /*1fb0*/  BRA `(.L_x_8204) ;  /* 0x00000000009c7947 */ /* 0x000fea0003800000 */
.L_x_8216:
[----:B------:R-:W-:-:S09]  /*1fc0*/  UISETP.NE.AND UP0, UPT, UR4, 0x1c, UPT ;  /* 0x0000001c0400788c */ /* 0x000fd2000bf05270 */
[----:B------:R-:W-:Y:S05]  /*1fd0*/  BRA.U !UP0, `(.L_x_8227) ;  /* 0x00000001088c7547 */ /* 0x000fea000b800000 */
[----:B------:R-:W-:-:S09]  /*1fe0*/  UISETP.NE.AND UP0, UPT, UR4, 0x1d, UPT ;  /* 0x0000001d0400788c */ /* 0x000fd2000bf05270 */
[----:B------:R-:W-:Y:S05]  /*1ff0*/  BRA.U !UP0, `(.L_x_8228) ;  /* 0x00000001087c7547 */ /* 0x000fea000b800000 */
[----:B------:R-:W-:-:S09]  /*2000*/  UISETP.NE.AND UP0, UPT, UR4, 0x2c, UPT ;  /* 0x0000002c0400788c */ /* 0x000fd2000bf05270 */
[----:B------:R-:W-:Y:S05]  /*2010*/  BRA.U !UP0, `(.L_x_8229) ;  /* 0x0000000108487547 */ /* 0x000fea000b800000 */
.L_x_8203:
        /* <DEDUP_REMOVED lines=16> */
.L_x_8230:
[----:B------:R-:W-:Y:S01]  /*2120*/  CS2R R2, SRZ ;  /* 0x0000000000027805 */ /* 0x000fe2000001ff00 */
[----:B------:R-:W-:Y:S06]  /*2130*/  BRA `(.L_x_8204) ;  /* 0x00000000003c7947 */ /* 0x000fec0003800000 */
.L_x_8229:
        /* <DEDUP_REMOVED lines=8> */
.L_x_8232:
[----:B------:R-:W-:Y:S05]  /*21c0*/  BSYNC.RECONVERGENT B0 ;  /* 0x0000000000007941 */ /* 0x000fea0003800200 */
.L_x_8231:
[----:B------:R-:W4:Y:S01]  /*21d0*/  F2I.S64.TRUNC R2, R2 ;  /* 0x0000000200027311 */ /* 0x000f22000020d900 */
[----:B------:R-:W-:Y:S05]  /*21e0*/  BRA `(.L_x_8204) ;  /* 0x0000000000107947 */ /* 0x000fea0003800000 */
.L_x_8228:
[----:B------:R0:W5:Y:S01]  /*21f0*/  LDG.E.64 R2, desc[UR36][R4.64] ;  /* 0x0000002404027981 */ /* 0x000162000c1e1b00 */
[----:B------:R-:W-:Y:S05]  /*2200*/  BRA `(.L_x_8204) ;  /* 0x0000000000087947 */ /* 0x000fea0003800000 */
.L_x_8227:
[----:B------:R3:W5:Y:S01]  /*2210*/  LDG.E R2, desc[UR36][R4.64] ;  /* 0x0000002404027981 */ /* 0x000762000c1e1900 */
[----:B------:R-:W-:-:S07]  /*2220*/  IMAD.MOV.U32 R3, RZ, RZ, RZ ;  /* 0x000000ffff037224 */ /* 0x000fce00078e00ff */
.L_x_8204:
[----:B------:R-:W3:Y:S01]  /*2230*/  LDCU.64 UR6, c[0x0][0x580] ;  /* 0x0000b000ff0677ac */ /* 0x000ee20008000a00 */
[----:B012-45:R-:W-:Y:S02]  /*2240*/  ISETP.NE.U32.AND P0, PT, R2, RZ, PT ;  /* 0x000000ff0200720c */ /* 0x037fe40003f05070 */
[--C-:B------:R-:W-:Y:S01]  /*2250*/  SHF.R.S32.HI R7, RZ, 0x1f, R3.reuse ;  /* 0x0000001fff077819 */ /* 0x100fe20000011403 */
[----:B------:R-:W-:Y:S01]  /*2260*/  UPRMT UR4, UR42, 0x9910, URZ ;  /* 0x000099102a047896 */ /* 0x000fe200080000ff */
[----:B------:R-:W-:Y:S02]  /*2270*/  ISETP.NE.AND.EX P0, PT, R3, RZ, PT, P0 ;  /* 0x000000ff0300720c */ /* 0x000fe40003f05300 */
[----:B---3--:R-:W-:Y:S01]  /*2280*/  SHF.R.S32.HI R5, RZ, 0x1f, R3 ;  /* 0x0000001fff057819 */ /* 0x008fe20000011403 */
[----:B------:R-:W-:Y:S01]  /*2290*/  UISETP.GT.AND UP0, UPT, UR4, 0x9, UPT ;  /* 0x000000090400788c */ /* 0x000fe2000bf04270 */
[----:B------:R-:W-:-:S04]  /*22a0*/  SEL R0, RZ, 0x1, !P0 ;  /* 0x00000001ff007807 */ /* 0x000fc80004000000 */
[----:B------:R-:W-:-:S04]  /*22b0*/  LOP3.LUT R7, R7, R0, RZ, 0xfc, !PT ;  /* 0x0000000007077212 */ /* 0x000fc800078efcff */
[----:B------:R-:W-:Y:S02]  /*22c0*/  MOV R4, R7 ;  /* 0x0000000700047202 */ /* 0x000fe40000000f00 */
[----:B------:R-:W-:-:S05]  /*22d0*/  IADD3 R2, P1, PT, R16, UR6, RZ ;  /* 0x0000000610027c10 */ /* 0x000fca000ff3e0ff */
        /* <DEDUP_REMOVED lines=12> */
.L_x_8236:
[----:B------:R3:W-:Y:S01]  /*23a0*/  STG.E.U8 desc[UR36][R2.64], R7 ;  /* 0x0000000702007986 */ /* 0x0007e2000c101124 */
[----:B------:R-:W-:Y:S05]  /*23b0*/  BRA `(.L_x_8238) ;  /* 0x0000000c003c7947 */ /* 0x000fea0003800000 */
.L_x_8235:
        /* <DEDUP_REMOVED lines=8> */
.L_x_8240:
[----:B------:R1:W-:Y:S01]  /*2440*/  STG.E desc[UR36][R2.64], R7 ;  /* 0x0000000702007986 */ /* 0x0003e2000c101924 */
[----:B------:R-:W-:Y:S05]  /*2450*/  BRA `(.L_x_8238) ;  /* 0x0000000c00147947 */ /* 0x000fea0003800000 */
.L_x_8239:
[----:B------:R2:W-:Y:S01]  /*2460*/  STG.E.U16 desc[UR36][R2.64], R7 ;  /* 0x0000000702007986 */ /* 0x0005e2000c101524 */
[----:B------:R-:W-:Y:S05]  /*2470*/  BRA `(.L_x_8238) ;  /* 0x0000000c000c7947 */ /* 0x000fea0003800000 */
.L_x_8234:
[----:B------:R-:W-:-:S09]  /*2480*/  UISETP.GT.AND UP0, UPT, UR4, 0x6, UPT ;  /* 0x000000060400788c */ /* 0x000fd2000bf04270 */
[----:B------:R-:W-:Y:S05]  /*2490*/  BRA.U UP0, `(.L_x_8241) ;  /* 0x00000001002c7547 */ /* 0x000fea000b800000 */
[----:B------:R-:W-:-:S09]  /*24a0*/  UISETP.NE.AND UP0, UPT, UR4, 0x5, UPT ;  /* 0x000000050400788c */ /* 0x000fd2000bf05270 */
[----:B------:R-:W-:Y:S05]  /*24b0*/  BRA.U !UP0, `(.L_x_8242) ;  /* 0x0000000108147547 */ /* 0x000fea000b800000 */
[----:B------:R-:W-:-:S09]  /*24c0*/  UISETP.NE.AND UP0, UPT, UR4, 0x6, UPT ;  /* 0x000000060400788c */ /* 0x000fd2000bf05270 */
[----:B------:R-:W-:Y:S05]  /*24d0*/  BRA.U UP0, `(.L_x_8237) ;  /* 0x0000000900607547 */ /* 0x000fea000b800000 */
[----:B------:R-:W0:Y:S02]  /*24e0*/  I2F.S64 R5, R4 ;  /* 0x0000000400057312 */ /* 0x000e240000301400 */
[----:B0-----:R0:W-:Y:S01]  /*24f0*/  STG.E desc[UR36][R2.64], R5 ;  /* 0x0000000502007986 */ /* 0x0011e2000c101924 */
[----:B------:R-:W-:Y:S05]  /*2500*/  BRA `(.L_x_8238) ;  /* 0x0000000800e87947 */ /* 0x000fea0003800000 */
.L_x_8242:
[----:B------:R-:W0:Y:S02]  /*2510*/  I2F.S64 R0, R4 ;  /* 0x0000000400007312 */ /* 0x000e240000301400 */
[----:B0-----:R-:W-:-:S05]  /*2520*/  F2FP.F16.F32.PACK_AB R0, RZ, R0 ;  /* 0x00000000ff00723e */ /* 0x001fca00000000ff */
[----:B------:R0:W-:Y:S01]  /*2530*/  STG.E.U16 desc[UR36][R2.64], R0 ;  /* 0x0000000002007986 */ /* 0x0001e2000c101524 */
[----:B------:R-:W-:Y:S05]  /*2540*/  BRA `(.L_x_8238) ;  /* 0x0000000800d87947 */ /* 0x000fea0003800000 */
.L_x_8241:
[----:B------:R-:W-:-:S09]  /*2550*/  UISETP.NE.AND UP0, UPT, UR4, 0x7, UPT ;  /* 0x000000070400788c */ /* 0x000fd2000bf05270 */
[----:B------:R-:W-:Y:S05]  /*2560*/  BRA.U !UP0, `(.L_x_8243) ;  /* 0x0000000108347547 */ /* 0x000fea000b800000 */
[----:B------:R-:W-:-:S09]  /*2570*/  UISETP.NE.AND UP0, UPT, UR4, 0x8, UPT ;  /* 0x000000080400788c */ /* 0x000fd2000bf05270 */
[----:B------:R-:W-:Y:S05]  /*2580*/  BRA.U !UP0, `(.L_x_8244) ;  /* 0x0000000108187547 */ /* 0x000fea000b800000 */
[----:B------:R-:W-:-:S09]  /*2590*/  UISETP.NE.AND UP0, UPT, UR4, 0x9, UPT ;  /* 0x000000090400788c */ /* 0x000fd2000bf05270 */
[----:B------:R-:W-:Y:S05]  /*25a0*/  BRA.U UP0, `(.L_x_8237) ;  /* 0x00000009002c7547 */ /* 0x000fea000b800000 */
[----:B------:R-:W0:Y:S01]  /*25b0*/  I2F.S64 R6, R4 ;  /* 0x0000000400067312 */ /* 0x000e220000301400 */
[----:B------:R-:W-:-:S05]  /*25c0*/  IMAD.MOV.U32 R7, RZ, RZ, RZ ;  /* 0x000000ffff077224 */ /* 0x000fca00078e00ff */
[----:B0-----:R0:W-:Y:S01]  /*25d0*/  STG.E.64 desc[UR36][R2.64], R6 ;  /* 0x0000000602007986 */ /* 0x0011e2000c101b24 */
[----:B------:R-:W-:Y:S05]  /*25e0*/  BRA `(.L_x_8238) ;  /* 0x0000000800b07947 */ /* 0x000fea0003800000 */
.L_x_8244:
[----:B------:R-:W0:Y:S02]  /*25f0*/  I2F.S64 R4, R4 ;  /* 0x0000000400047312 */ /* 0x000e240000301400 */
[----:B0-----:R-:W-:-:S04]  /*2600*/  F2FP.F16.F32.PACK_AB R5, RZ, R4 ;  /* 0x00000004ff05723e */ /* 0x001fc800000000ff */
[----:B------:R-:W-:-:S05]  /*2610*/  PRMT R5, R5, 0x5410, RZ ;  /* 0x0000541005057816 */ /* 0x000fca00000000ff */
[----:B------:R0:W-:Y:S01]  /*2620*/  STG.E desc[UR36][R2.64], R5 ;  /* 0x0000000502007986 */ /* 0x0001e2000c101924 */
[----:B------:R-:W-:Y:S05]  /*2630*/  BRA `(.L_x_8238) ;  /* 0x00000008009c7947 */ /* 0x000fea0003800000 */
.L_x_8243:
[----:B------:R-:W0:Y:S02]  /*2640*/  I2F.F64.S64 R4, R4 ;  /* 0x0000000400047312 */ /* 0x000e240000301c00 */
[----:B0-----:R0:W-:Y:S01]  /*2650*/  STG.E.64 desc[UR36][R2.64], R4 ;  /* 0x0000000402007986 */ /* 0x0011e2000c101b24 */
[----:B------:R-:W-:Y:S05]  /*2660*/  BRA `(.L_x_8238) ;  /* 0x0000000800907947 */ /* 0x000fea0003800000 */
.L_x_8233:
        /* <DEDUP_REMOVED lines=8> */
[----:B------:R-:W-:-:S04]  /*26f0*/  ISETP.NE.U32.AND P0, PT, R7, RZ, PT ;  /* 0x000000ff0700720c */ /* 0x000fc80003f05070 */
[----:B------:R-:W-:-:S04]  /*2700*/  ISETP.NE.AND.EX P0, PT, R5, RZ, PT, P0 ;  /* 0x000000ff0500720c */ /* 0x000fc80003f05300 */
[----:B------:R-:W-:-:S05]  /*2710*/  SEL R5, RZ, 0x1, !P0 ;  /* 0x00000001ff057807 */ /* 0x000fca0004000000 */
[----:B------:R0:W-:Y:S01]  /*2720*/  STG.E.U8 desc[UR36][R2.64], R5 ;  /* 0x0000000502007986 */ /* 0x0001e2000c101124 */
[----:B------:R-:W-:Y:S05]  /*2730*/  BRA `(.L_x_8238) ;  /* 0x00000008005c7947 */ /* 0x000fea0003800000 */
.L_x_8247:
[----:B------:R-:W0:Y:S01]  /*2740*/  I2F.F64.S64 R4, R4 ;  /* 0x0000000400047312 */ /* 0x000e220000301c00 */
[----:B------:R-:W-:-:S05]  /*2750*/  CS2R R6, SRZ ;  /* 0x0000000000067805 */ /* 0x000fca000001ff00 */
[----:B0-----:R0:W-:Y:S01]  /*2760*/  STG.E.128 desc[UR36][R2.64], R4 ;  /* 0x0000000402007986 */ /* 0x0011e2000c101d24 */
[----:B------:R-:W-:Y:S05]  /*2770*/  BRA `(.L_x_8238) ;  /* 0x00000008004c7947 */ /* 0x000fea0003800000 */
.L_x_8246:
[----:B------:R-:W-:-:S09]  /*2780*/  UISETP.NE.AND UP0, UPT, UR4, 0xf, UPT ;  /* 0x0000000f0400788c */ /* 0x000fd2000bf05270 */
[----:B------:R-:W-:Y:S05]  /*2790*/  BRA.U !UP0, `(.L_x_8248) ;  /* 0x0000000108a07547 */ /* 0x000fea000b800000 */
[----:B------:R-:W-:-:S09]  /*27a0*/  UISETP.NE.AND UP0, UPT, UR4, 0x17, UPT ;  /* 0x000000170400788c */ /* 0x000fd2000bf05270 */
[----:B------:R-:W-:Y:S05]  /*27b0*/  BRA.U !UP0, `(.L_x_8249) ;  /* 0x00000001084c7547 */ /* 0x000fea000b800000 */
[----:B------:R-:W-:-:S09]  /*27c0*/  UISETP.NE.AND UP0, UPT, UR4, 0x18, UPT ;  /* 0x000000180400788c */ /* 0x000fd2000bf05270 */
[----:B------:R-:W-:Y:S05]  /*27d0*/  BRA.U UP0, `(.L_x_8237) ;  /* 0x0000000500a07547 */ /* 0x000fea000b800000 */
[----:B------:R-:W0:Y:S01]  /*27e0*/  I2F.S64 R5, R4 ;  /* 0x0000000400057312 */ /* 0x000e220000301400 */
        /* <DEDUP_REMOVED lines=12> */
.L_x_8251:
[----:B------:R-:W-:Y:S05]  /*28b0*/  BSYNC.RECONVERGENT B0 ;  /* 0x0000000000007941 */ /* 0x000fea0003800200 */
.L_x_8250:
[----:B------:R-:W-:-:S05]  /*28c0*/  LOP3.LUT R7, R0, 0x80, R7, 0xf8, !PT ;  /* 0x0000008000077812 */ /* 0x000fca00078ef807 */
[----:B------:R0:W-:Y:S01]  /*28d0*/  STG.E.U8 desc[UR36][R2.64], R7 ;  /* 0x0000000702007986 */ /* 0x0001e2000c101124 */
[----:B------:R-:W-:Y:S05]  /*28e0*/  BRA `(.L_x_8238) ;  /* 0x0000000400f07947 */ /* 0x000fea0003800000 */
.L_x_8249:
[----:B------:R-:W0:Y:S01]  /*28f0*/  I2F.S64 R5, R4 ;  /* 0x0000000400057312 */ /* 0x000e220000301400 */
[----:B------:R-:W-:Y:S01]  /*2900*/  BSSY.RECONVERGENT B0, `(.L_x_8252) ;  /* 0x000000e000007945 */ /* 0x000fe20003800200 */
[----:B0-----:R-:W-:Y:S02]  /*2910*/  LOP3.LUT R6, R5, 0x7fffffff, RZ, 0xc0, !PT ;  /* 0x7fffffff05067812 */ /* 0x001fe400078ec0ff */
[----:B------:R-:W-:Y:S02]  /*2920*/  SHF.R.U32.HI R7, RZ, 0x18, R5 ;  /* 0x00000018ff077819 */ /* 0x000fe40000011605 */
[----:B------:R-:W-:-:S13]  /*2930*/  ISETP.GE.U32.AND P1, PT, R6, 0x47800000, PT ;  /* 0x478000000600780c */ /* 0x000fda0003f26070 */
[----:B------:R-:W-:Y:S02]  /*2940*/  @P1 ISETP.GT.U32.AND P0, PT, R6, 0x7f800000, PT ;  /* 0x7f8000000600180c */ /* 0x000fe40003f04070 */
[----:B------:R-:W-:-:S04]  /*2950*/  @P1 MOV R0, 0x7f ;  /* 0x0000007f00001802 */ /* 0x000fc80000000f00 */
[----:B------:R-:W-:Y:S01]  /*2960*/  @P1 SEL R0, R0, 0x7c, P0 ;  /* 0x0000007c00001807 */ /* 0x000fe20000000000 */
[----:B------:R-:W-:Y:S06]  /*2970*/  @P1 BRA `(.L_x_8253) ;  /* 0x0000000000181947 */ /* 0x000fec0003800000 */
[----:B------:R-:W-:-:S13]  /*2980*/  ISETP.GT.U32.AND P0, PT, R6, 0x387fffff, PT ;  /* 0x387fffff0600780c */ /* 0x000fda0003f04070 */
[----:B------:R-:W-:-:S04]  /*2990*/  @P0 SHF.R.U32.HI R0, RZ, 0x15, R5 ;  /* 0x00000015ff000819 */ /* 0x000fc80000011605 */
[----:B------:R-:W-:Y:S01]  /*29a0*/  @P0 LOP3.LUT R4, R0, 0x1, RZ, 0xc0, !PT ;  /* 0x0000000100040812 */ /* 0x000fe200078ec0ff */
[----:B------:R-:W-:-:S03]  /*29b0*/  @!P0 FADD.FTZ R0, R6, 128 ;  /* 0x4300000006008421 */ /* 0x000fc60000010000 */
[----:B------:R-:W-:-:S04]  /*29c0*/  @P0 IADD3 R4, PT, PT, R5, 0x80fffff, R4 ;  /* 0x080fffff05040810 */ /* 0x000fc80007ffe004 */
[----:B------:R-:W-:-:S07]  /*29d0*/  @P0 SHF.R.U32.HI R0, RZ, 0x15, R4 ;  /* 0x00000015ff000819 */ /* 0x000fce0000011604 */
.L_x_8253:
[----:B------:R-:W-:Y:S05]  /*29e0*/  BSYNC.RECONVERGENT B0 ;  /* 0x0000000000007941 */ /* 0x000fea0003800200 */
.L_x_8252:
[----:B------:R-:W-:-:S05]  /*29f0*/  LOP3.LUT R7, R0, 0x80, R7, 0xf8, !PT ;  /* 0x0000008000077812 */ /* 0x000fca00078ef807 */
[----:B------:R0:W-:Y:S01]  /*2a00*/  STG.E.U8 desc[UR36][R2.64], R7 ;  /* 0x0000000702007986 */ /* 0x0001e2000c101124 */
[----:B------:R-:W-:Y:S05]  /*2a10*/  BRA `(.L_x_8238) ;  /* 0x0000000400a47947 */ /* 0x000fea0003800000 */
.L_x_8248:
[----:B------:R-:W0:Y:S02]  /*2a20*/  I2F.S64 R0, R4 ;  /* 0x0000000400007312 */ /* 0x000e240000301400 */
[----:B0-----:R-:W-:-:S05]  /*2a30*/  F2FP.BF16.F32.PACK_AB R0, RZ, R0 ;  /* 0x00000000ff00723e */ /* 0x001fca00000010ff */
[----:B------:R0:W-:Y:S01]  /*2a40*/  STG.E.U16 desc[UR36][R2.64], R0 ;  /* 0x0000000002007986 */ /* 0x0001e2000c101524 */
[----:B------:R-:W-:Y:S05]  /*2a50*/  BRA `(.L_x_8238) ;  /* 0x0000000400947947 */ /* 0x000fea0003800000 */
.L_x_8245:
        /* <DEDUP_REMOVED lines=10> */
.L_x_8256:
[----:B------:R-:W0:Y:S01]  /*2b00*/  I2F.S64 R5, R4 ;  /* 0x0000000400057312 */ /* 0x000e220000301400 */
        /* <DEDUP_REMOVED lines=12> */
.L_x_8259:
[----:B------:R-:W-:-:S04]  /*2bd0*/  SHF.R.U32.HI R0, RZ, 0x14, R5 ;  /* 0x00000014ff007819 */ /* 0x000fc80000011605 */
[----:B------:R-:W-:-:S04]  /*2be0*/  LOP3.LUT R0, R0, 0x1, RZ, 0xc0, !PT ;  /* 0x0000000100007812 */ /* 0x000fc800078ec0ff */
[----:B------:R-:W-:-:S04]  /*2bf0*/  IADD3 R0, PT, PT, R5, 0x487ffff, R0 ;  /* 0x0487ffff05007810 */ /* 0x000fc80007ffe000 */
[----:B------:R-:W-:-:S04]  /*2c00*/  SHF.R.U32.HI R0, RZ, 0x14, R0 ;  /* 0x00000014ff007819 */ /* 0x000fc80000011600 */
[----:B------:R-:W-:-:S07]  /*2c10*/  LOP3.LUT R4, R0, 0xff, RZ, 0xc0, !PT ;  /* 0x000000ff00047812 */ /* 0x000fce00078ec0ff */
.L_x_8260:
[----:B------:R-:W-:-:S04]  /*2c20*/  SHF.R.U32.HI R5, RZ, 0x18, R5 ;  /* 0x00000018ff057819 */ /* 0x000fc80000011605 */
[----:B------:R-:W-:-:S04]  /*2c30*/  LOP3.LUT R4, R4, 0x80, R5, 0xf8, !PT ;  /* 0x0000008004047812 */ /* 0x000fc800078ef805 */
[----:B------:R-:W-:-:S07]  /*2c40*/  PRMT R0, R4, 0x7610, R0 ;  /* 0x0000761004007816 */ /* 0x000fce0000000000 */
.L_x_8258:
[----:B------:R-:W-:Y:S05]  /*2c50*/  BSYNC.RECONVERGENT B0 ;  /* 0x0000000000007941 */ /* 0x000fea0003800200 */
.L_x_8257:
[----:B------:R0:W-:Y:S01]  /*2c60*/  STG.E.U8 desc[UR36][R2.64], R0 ;  /* 0x0000000002007986 */ /* 0x0001e2000c101124 */
[----:B------:R-:W-:Y:S05]  /*2c70*/  BRA `(.L_x_8238) ;  /* 0x00000004000c7947 */ /* 0x000fea0003800000 */
.L_x_8255:
        /* <DEDUP_REMOVED lines=13> */
.L_x_8263:
[----:B------:R-:W-:-:S04]  /*2d50*/  SHF.R.U32.HI R0, RZ, 0x15, R5 ;  /* 0x00000015ff007819 */ /* 0x000fc80000011605 */
[----:B------:R-:W-:-:S04]  /*2d60*/  LOP3.LUT R0, R0, 0x1, RZ, 0xc0, !PT ;  /* 0x0000000100007812 */ /* 0x000fc800078ec0ff */
[----:B------:R-:W-:-:S04]  /*2d70*/  IADD3 R0, PT, PT, R5, 0x88fffff, R0 ;  /* 0x088fffff05007810 */ /* 0x000fc80007ffe000 */
[----:B------:R-:W-:-:S04]  /*2d80*/  SHF.R.U32.HI R0, RZ, 0x15, R0 ;  /* 0x00000015ff007819 */ /* 0x000fc80000011600 */
[----:B------:R-:W-:-:S07]  /*2d90*/  LOP3.LUT R4, R0, 0xff, RZ, 0xc0, !PT ;  /* 0x000000ff00047812 */ /* 0x000fce00078ec0ff */
.L_x_8264:
[----:B------:R-:W-:-:S04]  /*2da0*/  SHF.R.U32.HI R5, RZ, 0x18, R5 ;  /* 0x00000018ff057819 */ /* 0x000fc80000011605 */
[----:B------:R-:W-:-:S04]  /*2db0*/  LOP3.LUT R4, R4, 0x80, R5, 0xf8, !PT ;  /* 0x0000008004047812 */ /* 0x000fc800078ef805 */
[----:B------:R-:W-:-:S07]  /*2dc0*/  PRMT R0, R4, 0x7610, R0 ;  /* 0x0000761004007816 */ /* 0x000fce0000000000 */
.L_x_8262:
[----:B------:R-:W-:Y:S05]  /*2dd0*/  BSYNC.RECONVERGENT B0 ;  /* 0x0000000000007941 */ /* 0x000fea0003800200 */
.L_x_8261:
[----:B------:R0:W-:Y:S01]  /*2de0*/  STG.E.U8 desc[UR36][R2.64], R0 ;  /* 0x0000000002007986 */ /* 0x0001e2000c101124 */
[----:B------:R-:W-:Y:S05]  /*2df0*/  BRA `(.L_x_8238) ;  /* 0x0000000000ac7947 */ /* 0x000fea0003800000 */
.L_x_8254:
[----:B------:R-:W-:-:S09]  /*2e00*/  UISETP.NE.AND UP0, UPT, UR4, 0x1c, UPT ;  /* 0x0000001c0400788c */ /* 0x000fd2000bf05270 */
[----:B------:R-:W-:Y:S05]  /*2e10*/  BRA.U !UP0, `(.L_x_8265) ;  /* 0x0000000108a07547 */ /* 0x000fea000b800000 */
[----:B------:R-:W-:-:S09]  /*2e20*/  UISETP.NE.AND UP0, UPT, UR4, 0x1d, UPT ;  /* 0x0000001d0400788c */ /* 0x000fd2000bf05270 */
[----:B------:R-:W-:Y:S05]  /*2e30*/  BRA.U !UP0, `(.L_x_8266) ;  /* 0x0000000108907547 */ /* 0x000fea000b800000 */
[----:B------:R-:W-:-:S09]  /*2e40*/  UISETP.NE.AND UP0, UPT, UR4, 0x2c, UPT ;  /* 0x0000002c0400788c */ /* 0x000fd2000bf05270 */
[----:B------:R-:W-:Y:S05]  /*2e50*/  BRA.U !UP0, `(.L_x_8267) ;  /* 0x0000000108447547 */ /* 0x000fea000b800000 */
.L_x_8237:
        /* <DEDUP_REMOVED lines=16> */
.L_x_8268:
[----:B------:R-:W-:Y:S05]  /*2f60*/  BRA `(.L_x_8238) ;  /* 0x0000000000507947 */ /* 0x000fea0003800000 */
.L_x_8267:
[----:B------:R-:W0:Y:S02]  /*2f70*/  I2F.S64 R4, R4 ;  /* 0x0000000400047312 */ /* 0x000e240000301400 */
        /* <DEDUP_REMOVED lines=8> */
[----:B------:R-:W-:Y:S01]  /*3000*/  HFMA2 R0, -RZ, RZ, 0, 1.5199184417724609375e-05 ;  /* 0x000000ffff007431 */ /* 0x000fe200000001ff */
[----:B------:R-:W-:Y:S02]  /*3010*/  PLOP3.LUT P0, PT, PT, PT, PT, 0x80, 0x8 ;  /* 0x000000000008781c */ /* 0x000fe40003f0f070 */
[----:B------:R-:W-:Y:S02]  /*3020*/  @P1 PLOP3.LUT P0, PT, P2, PT, PT, 0x80, 0x8 ;  /* 0x000000000008181c */ /* 0x000fe4000170f070 */
[----:B------:R-:W-:-:S11]  /*3030*/  PRMT R5, R0, 0x7610, R5 ;  /* 0x0000761000057816 */ /* 0x000fd60000000005 */
[----:B------:R-:W-:-:S05]  /*3040*/  @!P0 IMAD.MOV R4, RZ, RZ, R6 ;  /* 0x000000ffff048224 */ /* 0x000fca00078e0206 */
[----:B------:R-:W-:-:S05]  /*3050*/  @P1 MOV R5, R4 ;  /* 0x0000000400051202 */ /* 0x000fca0000000f00 */
[----:B------:R0:W-:Y:S01]  /*3060*/  STG.E.U8 desc[UR36][R2.64], R5 ;  /* 0x0000000502007986 */ /* 0x0001e2000c101124 */
[----:B------:R-:W-:Y:S05]  /*3070*/  BRA `(.L_x_8238) ;  /* 0x00000000000c7947 */ /* 0x000fea0003800000 */
.L_x_8266:
[----:B------:R0:W-:Y:S01]  /*3080*/  STG.E.64 desc[UR36][R2.64], R4 ;  /* 0x0000000402007986 */ /* 0x0001e2000c101b24 */
[----:B------:R-:W-:Y:S05]  /*3090*/  BRA `(.L_x_8238) ;  /* 0x0000000000047947 */ /* 0x000fea0003800000 */
.L_x_8265:
[----:B------:R0:W-:Y:S02]  /*30a0*/  STG.E desc[UR36][R2.64], R7 ;  /* 0x0000000702007986 */ /* 0x0001e4000c101924 */
.L_x_8238:
[----:B------:R-:W-:-:S07]  /*30b0*/  VIADD R17, R17, 0x80 ;  /* 0x0000008011117836 */ /* 0x000fce0000000000 */
.L_x_8197:
[----:B------:R-:W-:Y:S05]  /*30c0*/  BSYNC.RECONVERGENT B6 ;  /* 0x0000000000067941 */ /* 0x000fea0003800200 */
.L_x_8196:
        /* <DEDUP_REMOVED lines=307> */
.L_x_8271:
        /* <DEDUP_REMOVED lines=14> */
[----:B-1234-:R-:W2:Y:S02]  /*44e0*/  LDG.E.S8 R2, desc[UR36][R4.64] ;  /* 0x0000002404027981 */ /* 0x01eea4000c1e1300 */
[----:B--2---:R-:W-:Y:S01]  /*44f0*/  SHF.R.S32.HI R3, RZ, 0x1f, R2 ;  /* 0x0000001fff037819 */ /* 0x004fe20000011402 */
[----:B------:R-:W-:Y:S06]  /*4500*/  BRA `(.L_x_8277) ;  /* 0x0000000c004c7947 */ /* 0x000fec0003800000 */
.L_x_8275:
[----:B-1234-:R0:W5:Y:S01]  /*4510*/  LDG.E.U8 R2, desc[UR36][R4.64] ;  /* 0x0000002404027981 */ /* 0x01e162000c1e1100 */
[----:B------:R-:W-:Y:S01]  /*4520*/  IMAD.MOV.U32 R3, RZ, RZ, RZ ;  /* 0x000000ffff037224 */ /* 0x000fe200078e00ff */
[----:B------:R-:W-:Y:S06]  /*4530*/  BRA `(.L_x_8277) ;  /* 0x0000000c00407947 */ /* 0x000fec0003800000 */
.L_x_8274:
[----:B------:R-:W-:-:S09]  /*4540*/  UISETP.NE.AND UP0, UPT, UR4, 0x2, UPT ;  /* 0x000000020400788c */ /* 0x000fd2000bf05270 */
[----:B------:R-:W-:Y:S05]  /*4550*/  BRA.U !UP0, `(.L_x_8278) ;  /* 0x0000000108247547 */ /* 0x000fea000b800000 */
[----:B------:R-:W-:-:S09]  /*4560*/  UISETP.NE.AND UP0, UPT, UR4, 0x3, UPT ;  /* 0x000000030400788c */ /* 0x000fd2000bf05270 */
[----:B------:R-:W-:Y:S05]  /*4570*/  BRA.U !UP0, `(.L_x_8279) ;  /* 0x0000000108107547 */ /* 0x000fea000b800000 */
[----:B------:R-:W-:-:S09]  /*4580*/  UISETP.NE.AND UP0, UPT, UR4, 0x4, UPT ;  /* 0x000000040400788c */ /* 0x000fd2000bf05270 */
[----:B------:R-:W-:Y:S05]  /*4590*/  BRA.U UP0, `(.L_x_8276) ;  /* 0x0000000900d07547 */ /* 0x000fea000b800000 */
[----:B-1234-:R1:W5:Y:S01]  /*45a0*/  LDG.E.64 R2, desc[UR36][R4.64] ;  /* 0x0000002404027981 */ /* 0x01e362000c1e1b00 */
[----:B------:R-:W-:Y:S05]  /*45b0*/  BRA `(.L_x_8277) ;  /* 0x0000000c00207947 */ /* 0x000fea0003800000 */
.L_x_8279:
[----:B-1234-:R-:W2:Y:S02]  /*45c0*/  LDG.E R2, desc[UR36][R4.64] ;  /* 0x0000002404027981 */ /* 0x01eea4000c1e1900 */
[----:B--2---:R-:W-:Y:S01]  /*45d0*/  SHF.R.S32.HI R3, RZ, 0x1f, R2 ;  /* 0x0000001fff037819 */ /* 0x004fe20000011402 */
[----:B------:R-:W-:Y:S06]  /*45e0*/  BRA `(.L_x_8277) ;  /* 0x0000000c00147947 */ /* 0x000fec0003800000 */
.L_x_8278:
[----:B-1234-:R-:W2:Y:S02]  /*45f0*/  LDG.E.S16 R2, desc[UR36][R4.64] ;  /* 0x0000002404027981 */ /* 0x01eea4000c1e1700 */
[----:B--2---:R-:W-:Y:S01]  /*4600*/  SHF.R.S32.HI R3, RZ, 0x1f, R2 ;  /* 0x0000001fff037819 */ /* 0x004fe20000011402 */
[----:B------:R-:W-:Y:S06]  /*4610*/  BRA `(.L_x_8277) ;  /* 0x0000000c00087947 */ /* 0x000fec0003800000 */
.L_x_8273:
        /* <DEDUP_REMOVED lines=9> */
.L_x_8281:
[----:B------:R-:W1:Y:S02]  /*46b0*/  LDG.E.U16 R4, desc[UR36][R4.64] ;  /* 0x0000002404047981 */ /* 0x000e64000c1e1500 */
[----:B-1234-:R-:W-:-:S06]  /*46c0*/  HADD2.F32 R2, -RZ, R4.H0_H0 ;  /* 0x20000004ff027230 */ /* 0x01efcc0000004100 */
[----:B------:R-:W0:Y:S01]  /*46d0*/  F2I.S64.TRUNC R2, R2 ;  /* 0x0000000200027311 */ /* 0x000e22000020d900 */
[----:B------:R-:W-:Y:S05]  /*46e0*/  BRA `(.L_x_8277) ;  /* 0x0000000800d47947 */ /* 0x000fea0003800000 */
.L_x_8280:
[----:B------:R-:W-:-:S09]  /*46f0*/  UISETP.NE.AND UP0, UPT, UR4, 0x7, UPT ;  /* 0x000000070400788c */ /* 0x000fd2000bf05270 */
[----:B------:R-:W-:Y:S05]  /*4700*/  BRA.U !UP0, `(.L_x_8282) ;  /* 0x00000001082c7547 */ /* 0x000fea000b800000 */
[----:B------:R-:W-:-:S09]  /*4710*/  UISETP.NE.AND UP0, UPT, UR4, 0x8, UPT ;  /* 0x000000080400788c */ /* 0x000fd2000bf05270 */
[----:B------:R-:W-:Y:S05]  /*4720*/  BRA.U !UP0, `(.L_x_8283) ;  /* 0x0000000108147547 */ /* 0x000fea000b800000 */
[----:B------:R-:W-:-:S09]  /*4730*/  UISETP.NE.AND UP0, UPT, UR4, 0x9, UPT ;  /* 0x000000090400788c */ /* 0x000fd2000bf05270 */
[----:B------:R-:W-:Y:S05]  /*4740*/  BRA.U UP0, `(.L_x_8276) ;  /* 0x0000000900647547 */ /* 0x000fea000b800000 */
[----:B-1234-:R-:W2:Y:S02]  /*4750*/  LDG.E R2, desc[UR36][R4.64] ;  /* 0x0000002404027981 */ /* 0x01eea4000c1e1900 */
[----:B--2---:R-:W2:Y:S01]  /*4760*/  F2I.S64.TRUNC R2, R2 ;  /* 0x0000000200027311 */ /* 0x004ea2000020d900 */
[----:B------:R-:W-:Y:S05]  /*4770*/  BRA `(.L_x_8277) ;  /* 0x0000000800b07947 */ /* 0x000fea0003800000 */
.L_x_8283:
[----:B------:R-:W1:Y:S02]  /*4780*/  LDG.E.U16 R4, desc[UR36][R4.64] ;  /* 0x0000002404047981 */ /* 0x000e64000c1e1500 */
[----:B-1234-:R-:W-:-:S06]  /*4790*/  HADD2.F32 R2, -RZ, R4.H0_H0 ;  /* 0x20000004ff027230 */ /* 0x01efcc0000004100 */
[----:B------:R-:W3:Y:S01]  /*47a0*/  F2I.S64.TRUNC R2, R2 ;  /* 0x0000000200027311 */ /* 0x000ee2000020d900 */
[----:B------:R-:W-:Y:S05]  /*47b0*/  BRA `(.L_x_8277) ;  /* 0x0000000800a07947 */ /* 0x000fea0003800000 */
.L_x_8282:
[----:B-1234-:R-:W2:Y:S02]  /*47c0*/  LDG.E.64 R2, desc[UR36][R4.64] ;  /* 0x0000002404027981 */ /* 0x01eea4000c1e1b00 */
[----:B--2---:R-:W4:Y:S01]  /*47d0*/  F2I.S64.F64.TRUNC R2, R2 ;  /* 0x0000000200027311 */ /* 0x004f22000030d900 */
[----:B------:R-:W-:Y:S05]  /*47e0*/  BRA `(.L_x_8277) ;  /* 0x0000000800947947 */ /* 0x000fea0003800000 */
.L_x_8272:
        /* <DEDUP_REMOVED lines=8> */
[----:B------:R-:W5:Y:S01]  /*4870*/  LDG.E.U8 R4, desc[UR36][R4.64] ;  /* 0x0000002404047981 */ /* 0x000f62000c1e1100 */
[----:B-1234-:R-:W-:Y:S01]  /*4880*/  IMAD.MOV.U32 R3, RZ, RZ, RZ ;  /* 0x000000ffff037224 */ /* 0x01efe200078e00ff */
[----:B-----5:R-:W-:-:S04]  /*4890*/  ISETP.NE.AND P0, PT, R4, RZ, PT ;  /* 0x000000ff0400720c */ /* 0x020fc80003f05270 */
[----:B------:R-:W-:Y:S01]  /*48a0*/  SEL R2, RZ, 0x1, !P0 ;  /* 0x00000001ff027807 */ /* 0x000fe20004000000 */
[----:B------:R-:W-:Y:S08]  /*48b0*/  BRA `(.L_x_8277) ;  /* 0x0000000800607947 */ /* 0x000ff00003800000 */
.L_x_8286:
[----:B-1234-:R-:W2:Y:S02]  /*48c0*/  LDG.E.64 R2, desc[UR36][R4.64] ;  /* 0x0000002404027981 */ /* 0x01eea4000c1e1b00 */
[----:B--2---:R-:W0:Y:S01]  /*48d0*/  F2I.S64.F64.TRUNC R2, R2 ;  /* 0x0000000200027311 */ /* 0x004e22000030d900 */
[----:B------:R-:W-:Y:S05]  /*48e0*/  BRA `(.L_x_8277) ;  /* 0x0000000800547947 */ /* 0x000fea0003800000 */
.L_x_8285:
        /* <DEDUP_REMOVED lines=26> */
.L_x_8288:
        /* <DEDUP_REMOVED lines=11> */
[----:B------:R-:W0:Y:S01]  /*4b40*/  F2I.S64.TRUNC R2, R3 ;  /* 0x0000000300027311 */ /* 0x000e22000020d900 */
[----:B------:R-:W-:Y:S05]  /*4b50*/  BRA `(.L_x_8277) ;  /* 0x0000000400b87947 */ /* 0x000fea0003800000 */
.L_x_8287:
[----:B-1234-:R-:W2:Y:S02]  /*4b60*/  LDG.E.U16 R2, desc[UR36][R4.64] ;  /* 0x0000002404027981 */ /* 0x01eea4000c1e1500 */
[----:B--2---:R-:W-:-:S06]  /*4b70*/  SHF.L.U32 R2, R2, 0x10, RZ ;  /* 0x0000001002027819 */ /* 0x004fcc00000006ff */
[----:B------:R-:W0:Y:S01]  /*4b80*/  F2I.S64.TRUNC R2, R2 ;  /* 0x0000000200027311 */ /* 0x000e22000020d900 */
[----:B------:R-:W-:Y:S05]  /*4b90*/  BRA `(.L_x_8277) ;  /* 0x0000000400a87947 */ /* 0x000fea0003800000 */
.L_x_8284:
        /* <DEDUP_REMOVED lines=8> */
[----:B-1234-:R0:W5:Y:S01]  /*4c20*/  LDG.E.U16 R2, desc[UR36][R4.64] ;  /* 0x0000002404027981 */ /* 0x01e162000c1e1500 */
[----:B------:R-:W-:Y:S01]  /*4c30*/  IMAD.MOV.U32 R3, RZ, RZ, RZ ;  /* 0x000000ffff037224 */ /* 0x000fe200078e00ff */
[----:B------:R-:W-:Y:S06]  /*4c40*/  BRA `(.L_x_8277) ;  /* 0x00000004007c7947 */ /* 0x000fec0003800000 */
.L_x_8291:
        /* <DEDUP_REMOVED lines=21> */
.L_x_8295:
[----:B------:R-:W-:Y:S05]  /*4da0*/  BSYNC.RECONVERGENT B1 ;  /* 0x0000000000017941 */ /* 0x000fea0003800200 */
.L_x_8294:
[----:B------:R-:W-:Y:S02]  /*4db0*/  SHF.L.U32 R0, R0, 0x14, RZ ;  /* 0x0000001400007819 */ /* 0x000fe400000006ff */
[----:B------:R-:W-:-:S04]  /*4dc0*/  LEA R2, R2, 0x3b800000, 0x17 ;  /* 0x3b80000002027811 */ /* 0x000fc800078eb8ff */
[----:B------:R-:W-:-:S07]  /*4dd0*/  LOP3.LUT R2, R2, R0, R7, 0xfe, !PT ;  /* 0x0000000002027212 */ /* 0x000fce00078efe07 */
.L_x_8293:
[----:B------:R-:W-:Y:S05]  /*4de0*/  BSYNC.RECONVERGENT B0 ;  /* 0x0000000000007941 */ /* 0x000fea0003800200 */
.L_x_8292:
[----:B------:R-:W0:Y:S01]  /*4df0*/  F2I.S64.TRUNC R2, R2 ;  /* 0x0000000200027311 */ /* 0x000e22000020d900 */
[----:B------:R-:W-:Y:S05]  /*4e00*/  BRA `(.L_x_8277) ;  /* 0x00000004000c7947 */ /* 0x000fea0003800000 */
.L_x_8290:
        /* <DEDUP_REMOVED lines=21> */
.L_x_8299:
[----:B------:R-:W-:Y:S05]  /*4f60*/  BSYNC.RECONVERGENT B1 ;  /* 0x0000000000017941 */ /* 0x000fea0003800200 */
.L_x_8298:
[----:B------:R-:W-:Y:S01]  /*4f70*/  IMAD.SHL.U32 R0, R0, 0x200000, RZ ;  /* 0x0020000000007824 */ /* 0x000fe200078e00ff */
[----:B------:R-:W-:-:S04]  /*4f80*/  LEA R2, R2, 0x37800000, 0x17 ;  /* 0x3780000002027811 */ /* 0x000fc800078eb8ff */
[----:B------:R-:W-:-:S07]  /*4f90*/  LOP3.LUT R2, R2, R0, R7, 0xfe, !PT ;  /* 0x0000000002027212 */ /* 0x000fce00078efe07 */
.L_x_8297:
[----:B------:R-:W-:Y:S05]  /*4fa0*/  BSYNC.RECONVERGENT B0 ;  /* 0x0000000000007941 */ /* 0x000fea0003800200 */
.L_x_8296:
[----:B------:R-:W0:Y:S01]  /*4fb0*/  F2I.S64.TRUNC R2, R2 ;  /* 0x0000000200027311 */ /* 0x000e22000020d900 */
[----:B------:R-:W-:Y:S05]  /*4fc0*/  BRA `(.L_x_8277) ;  /* 0x00000000009c7947 */ /* 0x000fea0003800000 */
.L_x_8289:
        /* <DEDUP_REMOVED lines=14> */
.L_x_8303:
[----:B------:R-:W-:Y:S05]  /*50b0*/  BSYNC.RECONVERGENT B0 ;  /* 0x0000000000007941 */ /* 0x000fea0003800200 */
.L_x_8302:
[----:B------:R-:W0:Y:S01]  /*50c0*/  F2I.S64.TRUNC R2, R2 ;  /* 0x0000000200027311 */ /* 0x000e22000020d900 */
[----:B------:R-:W-:Y:S05]  /*50d0*/  BRA `(.L_x_8277) ;  /* 0x0000000000587947 */ /* 0x000fea0003800000 */
.L_x_8276:
        /* <DEDUP_REMOVED lines=16> */
.L_x_8304:
[----:B------:R-:W-:Y:S01]  /*51e0*/  CS2R R2, SRZ ;  /* 0x0000000000027805 */ /* 0x000fe2000001ff00 */
[----:B------:R-:W-:Y:S06]  /*51f0*/  BRA `(.L_x_8277) ;  /* 0x0000000000107947 */ /* 0x000fec0003800000 */
.L_x_8301:
[----:B-1234-:R0:W5:Y:S01]  /*5200*/  LDG.E.64 R2, desc[UR36][R4.64] ;  /* 0x0000002404027981 */ /* 0x01e162000c1e1b00 */
[----:B------:R-:W-:Y:S05]  /*5210*/  BRA `(.L_x_8277) ;  /* 0x0000000000087947 */ /* 0x000fea0003800000 */
.L_x_8300:
[----:B-1234-:R0:W5:Y:S01]  /*5220*/  LDG.E R2, desc[UR36][R4.64] ;  /* 0x0000002404027981 */ /* 0x01e162000c1e1900 */
[----:B------:R-:W-:-:S07]  /*5230*/  MOV R3, RZ ;  /* 0x000000ff00037202 */ /* 0x000fce0000000f00 */
.L_x_8277:
[----:B------:R-:W1:Y:S01]  /*5240*/  LDCU.64 UR6, c[0x0][0x580] ;  /* 0x0000b000ff0677ac */ /* 0x000e620008000a00 */
[----:B0-2345:R-:W-:Y:S02]  /*5250*/  ISETP.NE.U32.AND P0, PT, R2, RZ, PT ;  /* 0x000000ff0200720c */ /* 0x03dfe40003f05070 */
[--C-:B------:R-:W-:Y:S01]  /*5260*/  SHF.R.S32.HI R7, RZ, 0x1f, R3.reuse ;  /* 0x0000001fff077819 */ /* 0x100fe20000011403 */
[----:B------:R-:W-:Y:S01]  /*5270*/  UPRMT UR4, UR42, 0x9910, URZ ;  /* 0x000099102a047896 */ /* 0x000fe200080000ff */
[----:B------:R-:W-:Y:S02]  /*5280*/  ISETP.NE.AND.EX P0, PT, R3, RZ, PT, P0 ;  /* 0x000000ff0300720c */ /* 0x000fe40003f05300 */
[----:B-1----:R-:W-:Y:S01]  /*5290*/  SHF.R.S32.HI R5, RZ, 0x1f, R3 ;  /* 0x0000001fff057819 */ /* 0x002fe20000011403 */
[----:B------:R-:W-:Y:S01]  /*52a0*/  UISETP.GT.AND UP0, UPT, UR4, 0x9, UPT ;  /* 0x000000090400788c */ /* 0x000fe2000bf04270 */
[----:B------:R-:W-:-:S04]  /*52b0*/  SEL R0, RZ, 0x1, !P0 ;  /* 0x00000001ff007807 */ /* 0x000fc80004000000 */
[----:B------:R-:W-:Y:S02]  /*52c0*/  LOP3.LUT R7, R7, R0, RZ, 0xfc, !PT ;  /* 0x0000000007077212 */ /* 0x000fe400078efcff */
[----:B------:R-:W-:-:S03]  /*52d0*/  IADD3 R2, P1, PT, R16, UR6, RZ ;  /* 0x0000000610027c10 */ /* 0x000fc6000ff3e0ff */
[----:B------:R-:W-:Y:S02]  /*52e0*/  IMAD.MOV.U32 R4, RZ, RZ, R7 ;  /* 0x000000ffff047224 */ /* 0x000fe400078e0007 */
        /* <DEDUP_REMOVED lines=12> */
.L_x_8308:
[----:B------:R0:W-:Y:S01]  /*53b0*/  STG.E.U8 desc[UR36][R2.64], R7 ;  /* 0x0000000702007986 */ /* 0x0001e2000c101124 */
[----:B------:R-:W-:Y:S05]  /*53c0*/  BRA `(.L_x_8310) ;  /* 0x0000000c00387947 */ /* 0x000fea0003800000 */
.L_x_8307:
        /* <DEDUP_REMOVED lines=8> */
.L_x_8312:
[----:B------:R0:W-:Y:S01]  /*5450*/  STG.E desc[UR36][R2.64], R7 ;  /* 0x0000000702007986 */ /* 0x0001e2000c101924 */
[----:B------:R-:W-:Y:S05]  /*5460*/  BRA `(.L_x_8310) ;  /* 0x0000000c00107947 */ /* 0x000fea0003800000 */
.L_x_8311:
[----:B------:R0:W-:Y:S01]  /*5470*/  STG.E.U16 desc[UR36][R2.64], R7 ;  /* 0x0000000702007986 */ /* 0x0001e2000c101524 */
[----:B------:R-:W-:Y:S05]  /*5480*/  BRA `(.L_x_8310) ;  /* 0x0000000c00087947 */ /* 0x000fea0003800000 */
.L_x_8306:
        /* <DEDUP_REMOVED lines=9> */
.L_x_8314:
[----:B------:R-:W0:Y:S02]  /*5520*/  I2F.S64 R0, R4 ;  /* 0x0000000400007312 */ /* 0x000e240000301400 */
[----:B0-----:R-:W-:-:S05]  /*5530*/  F2FP.F16.F32.PACK_AB R0, RZ, R0 ;  /* 0x00000000ff00723e */ /* 0x001fca00000000ff */
[----:B------:R0:W-:Y:S01]  /*5540*/  STG.E.U16 desc[UR36][R2.64], R0 ;  /* 0x0000000002007986 */ /* 0x0001e2000c101524 */
[----:B------:R-:W-:Y:S05]  /*5550*/  BRA `(.L_x_8310) ;  /* 0x0000000800d47947 */ /* 0x000fea0003800000 */
.L_x_8313:
[----:B------:R-:W-:-:S09]  /*5560*/  UISETP.NE.AND UP0, UPT, UR4, 0x7, UPT ;  /* 0x000000070400788c */ /* 0x000fd2000bf05270 */
[----:B------:R-:W-:Y:S05]  /*5570*/  BRA.U !UP0, `(.L_x_8315) ;  /* 0x0000000108347547 */ /* 0x000fea000b800000 */
[----:B------:R-:W-:-:S09]  /*5580*/  UISETP.NE.AND UP0, UPT, UR4, 0x8, UPT ;  /* 0x000000080400788c */ /* 0x000fd2000bf05270 */
[----:B------:R-:W-:Y:S05]  /*5590*/  BRA.U !UP0, `(.L_x_8316) ;  /* 0x0000000108187547 */ /* 0x000fea000b800000 */
[----:B------:R-:W-:-:S09]  /*55a0*/  UISETP.NE.AND UP0, UPT, UR4, 0x9, UPT ;  /* 0x000000090400788c */ /* 0x000fd2000bf05270 */
[----:B------:R-:W-:Y:S05]  /*55b0*/  BRA.U UP0, `(.L_x_8309) ;  /* 0x0000000500d87547 */ /* 0x000fea000b800000 */
[----:B------:R-:W0:Y:S01]  /*55c0*/  I2F.S64 R6, R4 ;  /* 0x0000000400067312 */ /* 0x000e220000301400 */
[----:B------:R-:W-:-:S05]  /*55d0*/  HFMA2 R7, -RZ, RZ, 0, 0 ;  /* 0x00000000ff077431 */ /* 0x000fca00000001ff */
[----:B0-----:R0:W-:Y:S01]  /*55e0*/  STG.E.64 desc[UR36][R2.64], R6 ;  /* 0x0000000602007986 */ /* 0x0011e2000c101b24 */
[----:B------:R-:W-:Y:S05]  /*55f0*/  BRA `(.L_x_8310) ;  /* 0x0000000800ac7947 */ /* 0x000fea0003800000 */
.L_x_8316:
[----:B------:R-:W0:Y:S02]  /*5600*/  I2F.S64 R4, R4 ;  /* 0x0000000400047312 */ /* 0x000e240000301400 */
[----:B0-----:R-:W-:-:S04]  /*5610*/  F2FP.F16.F32.PACK_AB R5, RZ, R4 ;  /* 0x00000004ff05723e */ /* 0x001fc800000000ff */
[----:B------:R-:W-:-:S05]  /*5620*/  PRMT R5, R5, 0x5410, RZ ;  /* 0x0000541005057816 */ /* 0x000fca00000000ff */
[----:B------:R0:W-:Y:S01]  /*5630*/  STG.E desc[UR36][R2.64], R5 ;  /* 0x0000000502007986 */ /* 0x0001e2000c101924 */
[----:B------:R-:W-:Y:S05]  /*5640*/  BRA `(.L_x_8310) ;  /* 0x0000000800987947 */ /* 0x000fea0003800000 */
.L_x_8315:
[----:B------:R-:W0:Y:S02]  /*5650*/  I2F.F64.S64 R4, R4 ;  /* 0x0000000400047312 */ /* 0x000e240000301c00 */
[----:B0-----:R0:W-:Y:S01]  /*5660*/  STG.E.64 desc[UR36][R2.64], R4 ;  /* 0x0000000402007986 */ /* 0x0011e2000c101b24 */
[----:B------:R-:W-:Y:S05]  /*5670*/  BRA `(.L_x_8310) ;  /* 0x00000008008c7947 */ /* 0x000fea0003800000 */
.L_x_8305:
        /* <DEDUP_REMOVED lines=12> */
.L_x_8320:
[----:B------:R-:W0:Y:S01]  /*5740*/  I2F.S64 R5, R4 ;  /* 0x0000000400057312 */ /* 0x000e220000301400 */
        /* <DEDUP_REMOVED lines=17> */
.L_x_8323:
[----:B------:R-:W-:-:S04]  /*5860*/  SHF.R.U32.HI R5, RZ, 0x18, R5 ;  /* 0x00000018ff057819 */ /* 0x000fc80000011605 */
[----:B------:R-:W-:-:S07]  /*5870*/  LOP3.LUT R0, R0, 0x80, R5, 0xf8, !PT ;  /* 0x0000008000007812 */ /* 0x000fce00078ef805 */
.L_x_8322:
[----:B------:R-:W-:Y:S05]  /*5880*/  BSYNC.RECONVERGENT B0 ;  /* 0x0000000000007941 */ /* 0x000fea0003800200 */
.L_x_8321:
[----:B------:R0:W-:Y:S01]  /*5890*/  STG.E.U8 desc[UR36][R2.64], R0 ;  /* 0x0000000002007986 */ /* 0x0001e2000c101124 */
[----:B------:R-:W-:Y:S05]  /*58a0*/  BRA `(.L_x_8310) ;  /* 0x0000000800007947 */ /* 0x000fea0003800000 */
.L_x_8319:
[----:B------:R-:W0:Y:S01]  /*58b0*/  I2F.S64 R5, R4 ;  /* 0x0000000400057312 */ /* 0x000e220000301400 */
        /* <DEDUP_REMOVED lines=17> */
.L_x_8326:
[----:B------:R-:W-:-:S04]  /*59d0*/  SHF.R.U32.HI R5, RZ, 0x18, R5 ;  /* 0x00000018ff057819 */ /* 0x000fc80000011605 */
[----:B------:R-:W-:-:S07]  /*59e0*/  LOP3.LUT R0, R0, 0x80, R5, 0xf8, !PT ;  /* 0x0000008000007812 */ /* 0x000fce00078ef805 */
.L_x_8325:
[----:B------:R-:W-:Y:S05]  /*59f0*/  BSYNC.RECONVERGENT B0 ;  /* 0x0000000000007941 */ /* 0x000fea0003800200 */
.L_x_8324:
[----:B------:R0:W-:Y:S01]  /*5a00*/  STG.E.U8 desc[UR36][R2.64], R0 ;  /* 0x0000000002007986 */ /* 0x0001e2000c101124 */
[----:B------:R-:W-:Y:S05]  /*5a10*/  BRA `(.L_x_8310) ;  /* 0x0000000400a47947 */ /* 0x000fea0003800000 */
.L_x_8318:
[----:B------:R-:W-:-:S09]  /*5a20*/  UISETP.NE.AND UP0, UPT, UR4, 0x1c, UPT ;  /* 0x0000001c0400788c */ /* 0x000fd2000bf05270 */
[----:B------:R-:W-:Y:S05]  /*5a30*/  BRA.U !UP0, `(.L_x_8327) ;  /* 0x00000001085c7547 */ /* 0x000fea000b800000 */
[----:B------:R-:W-:-:S09]  /*5a40*/  UISETP.NE.AND UP0, UPT, UR4, 0x1d, UPT ;  /* 0x0000001d0400788c */ /* 0x000fd2000bf05270 */
[----:B------:R-:W-:Y:S05]  /*5a50*/  BRA.U !UP0, `(.L_x_8328) ;  /* 0x00000001084c7547 */ /* 0x000fea000b800000 */
[----:B------:R-:W-:-:S09]  /*5a60*/  UISETP.NE.AND UP0, UPT, UR4, 0x2c, UPT ;  /* 0x0000002c0400788c */ /* 0x000fd2000bf05270 */
[----:B------:R-:W-:Y:S05]  /*5a70*/  BRA.U UP0, `(.L_x_8309) ;  /* 0x0000000100a87547 */ /* 0x000fea000b800000 */
[----:B------:R-:W0:Y:S02]  /*5a80*/  I2F.S64 R4, R4 ;  /* 0x0000000400047312 */ /* 0x000e240000301400 */
[----:B0-----:R-:W-:-:S04]  /*5a90*/  SHF.R.U32.HI R6, RZ, 0x17, R4 ;  /* 0x00000017ff067819 */ /* 0x001fc80000011604 */
[----:B------:R-:W-:-:S04]  /*5aa0*/  LOP3.LUT R7, R6, 0xff, RZ, 0xc0, !PT ;  /* 0x000000ff06077812 */ /* 0x000fc800078ec0ff */
[----:B------:R-:W-:-:S13]  /*5ab0*/  ISETP.NE.AND P1, PT, R7, 0xff, PT ;  /* 0x000000ff0700780c */ /* 0x000fda0003f25270 */
[--C-:B------:R-:W-:Y:S02]  /*5ac0*/  @P1 SHF.R.U32.HI R0, RZ, 0x16, R4.reuse ;  /* 0x00000016ff001819 */ /* 0x100fe40000011604 */
[----:B------:R-:W-:Y:S02]  /*5ad0*/  @P1 LOP3.LUT P0, RZ, R7, 0x3fffff, R4, 0xf8, !PT ;  /* 0x003fffff07ff1812 */ /* 0x000fe4000780f804 */
[----:B------:R-:W-:Y:S02]  /*5ae0*/  @P1 LOP3.LUT R0, R0, 0x1, RZ, 0xc0, !PT ;  /* 0x0000000100001812 */ /* 0x000fe400078ec0ff */
[----:B------:R-:W-:Y:S02]  /*5af0*/  @P1 IADD3 R4, PT, PT, R6, 0x1, RZ ;  /* 0x0000000106041810 */ /* 0x000fe40007ffe0ff */
[----:B------:R-:W-:Y:S01]  /*5b00*/  @P1 ISETP.EQ.U32.AND P2, PT, R0, 0x1, P0 ;  /* 0x000000010000180c */ /* 0x000fe20000742070 */
[----:B------:R-:W-:Y:S01]  /*5b10*/  IMAD.MOV.U32 R0, RZ, RZ, 0xff ;  /* 0x000000ffff007424 */ /* 0x000fe200078e00ff */
[----:B------:R-:W-:-:S02]  /*5b20*/  PLOP3.LUT P0, PT, PT, PT, PT, 0x80, 0x8 ;  /* 0x000000000008781c */ /* 0x000fc40003f0f070 */
[----:B------:R-:W-:Y:S02]  /*5b30*/  @P1 PLOP3.LUT P0, PT, P2, PT, PT, 0x80, 0x8 ;  /* 0x000000000008181c */ /* 0x000fe4000170f070 */
[----:B------:R-:W-:-:S11]  /*5b40*/  PRMT R5, R0, 0x7610, R5 ;  /* 0x0000761000057816 */ /* 0x000fd60000000005 */
[----:B------:R-:W-:-:S04]  /*5b50*/  @!P0 IMAD.MOV R4, RZ, RZ, R6 ;  /* 0x000000ffff048224 */ /* 0x000fc800078e0206 */
[----:B------:R-:W-:-:S05]  /*5b60*/  @P1 IMAD.MOV.U32 R5, RZ, RZ, R4 ;  /* 0x000000ffff051224 */ /* 0x000fca00078e0004 */
[----:B------:R0:W-:Y:S01]  /*5b70*/  STG.E.U8 desc[UR36][R2.64], R5 ;  /* 0x0000000502007986 */ /* 0x0001e2000c101124 */
[----:B------:R-:W-:Y:S05]  /*5b80*/  BRA `(.L_x_8310) ;  /* 0x0000000400487947 */ /* 0x000fea0003800000 */
.L_x_8328:
[----:B------:R0:W-:Y:S01]  /*5b90*/  STG.E.64 desc[UR36][R2.64], R4 ;  /* 0x0000000402007986 */ /* 0x0001e2000c101b24 */
[----:B------:R-:W-:Y:S05]  /*5ba0*/  BRA `(.L_x_8310) ;  /* 0x0000000400407947 */ /* 0x000fea0003800000 */
.L_x_8327:
[----:B------:R0:W-:Y:S01]  /*5bb0*/  STG.E desc[UR36][R2.64], R7 ;  /* 0x0000000702007986 */ /* 0x0001e2000c101924 */
[----:B------:R-:W-:Y:S05]  /*5bc0*/  BRA `(.L_x_8310) ;  /* 0x0000000400387947 */ /* 0x000fea0003800000 */
.L_x_8317:
        /* <DEDUP_REMOVED lines=11> */
.L_x_8330:
[----:B------:R-:W0:Y:S01]  /*5c80*/  I2F.F64.S64 R4, R4 ;  /* 0x0000000400047312 */ /* 0x000e220000301c00 */
[----:B------:R-:W-:-:S05]  /*5c90*/  CS2R R6, SRZ ;  /* 0x0000000000067805 */ /* 0x000fca000001ff00 */
[----:B0-----:R4:W-:Y:S01]  /*5ca0*/  STG.E.128 desc[UR36][R2.64], R4 ;  /* 0x0000000402007986 */ /* 0x0019e2000c101d24 */
[----:B------:R-:W-:Y:S05]  /*5cb0*/  BRA `(.L_x_8310) ;  /* 0x0000000000fc7947 */ /* 0x000fea0003800000 */
.L_x_8329:
[----:B------:R-:W-:-:S09]  /*5cc0*/  UISETP.NE.AND UP0, UPT, UR4, 0xf, UPT ;  /* 0x0000000f0400788c */ /* 0x000fd2000bf05270 */
[----:B------:R-:W-:Y:S05]  /*5cd0*/  BRA.U !UP0, `(.L_x_8331) ;  /* 0x0000000108e87547 */ /* 0x000fea000b800000 */
[----:B------:R-:W-:-:S09]  /*5ce0*/  UISETP.NE.AND UP0, UPT, UR4, 0x17, UPT ;  /* 0x000000170400788c */ /* 0x000fd2000bf05270 */
[----:B------:R-:W-:Y:S05]  /*5cf0*/  BRA.U !UP0, `(.L_x_8332) ;  /* 0x0000000108907547 */ /* 0x000fea000b800000 */
[----:B------:R-:W-:-:S09]  /*5d00*/  UISETP.NE.AND UP0, UPT, UR4, 0x18, UPT ;  /* 0x000000180400788c */ /* 0x000fd2000bf05270 */
[----:B------:R-:W-:Y:S05]  /*5d10*/  BRA.U !UP0, `(.L_x_8333) ;  /* 0x0000000108447547 */ /* 0x000fea000b800000 */
.L_x_8309:
        /* <DEDUP_REMOVED lines=16> */
.L_x_8334:
[----:B------:R-:W-:Y:S05]  /*5e20*/  BRA `(.L_x_8310) ;  /* 0x0000000000a07947 */ /* 0x000fea0003800000 */
.L_x_8333:
[----:B------:R-:W0:Y:S01]  /*5e30*/  I2F.S64 R5, R4 ;  /* 0x0000000400057312 */ /* 0x000e220000301400 */
        /* <DEDUP_REMOVED lines=12> */
.L_x_8336:
[----:B------:R-:W-:Y:S05]  /*5f00*/  BSYNC.RECONVERGENT B0 ;  /* 0x0000000000007941 */ /* 0x000fea0003800200 */
.L_x_8335:
[----:B------:R-:W-:-:S05]  /*5f10*/  LOP3.LUT R7, R0, 0x80, R7, 0xf8, !PT ;  /* 0x0000008000077812 */ /* 0x000fca00078ef807 */
[----:B------:R2:W-:Y:S01]  /*5f20*/  STG.E.U8 desc[UR36][R2.64], R7 ;  /* 0x0000000702007986 */ /* 0x0005e2000c101124 */
[----:B------:R-:W-:Y:S05]  /*5f30*/  BRA `(.L_x_8310) ;  /* 0x00000000005c7947 */ /* 0x000fea0003800000 */
.L_x_8332:
[----:B------:R-:W0:Y:S01]  /*5f40*/  I2F.S64 R5, R4 ;  /* 0x0000000400057312 */ /* 0x000e220000301400 */
        /* <DEDUP_REMOVED lines=11> */
.L_x_8338:
[----:B------:R-:W-:Y:S01]  /*6000*/  IMAD.MOV.U32 R0, RZ, RZ, 0x7f ;  /* 0x0000007fff007424 */ /* 0x000fe200078e00ff */
[----:B------:R-:W-:-:S04]  /*6010*/  ISETP.GT.U32.AND P0, PT, R6, 0x7f800000, PT ;  /* 0x7f8000000600780c */ /* 0x000fc80003f04070 */
[----:B------:R-:W-:-:S09]  /*6020*/  SEL R0, R0, 0x7c, P0 ;  /* 0x0000007c00007807 */ /* 0x000fd20000000000 */
.L_x_8339:
[----:B------:R-:W-:Y:S05]  /*6030*/  BSYNC.RECONVERGENT B0 ;  /* 0x0000000000007941 */ /* 0x000fea0003800200 */
.L_x_8337:
[----:B------:R-:W-:-:S04]  /*6040*/  SHF.R.U32.HI R5, RZ, 0x18, R5 ;  /* 0x00000018ff057819 */ /* 0x000fc80000011605 */
[----:B------:R-:W-:-:S05]  /*6050*/  LOP3.LUT R5, R0, 0x80, R5, 0xf8, !PT ;  /* 0x0000008000057812 */ /* 0x000fca00078ef805 */
[----:B------:R1:W-:Y:S01]  /*6060*/  STG.E.U8 desc[UR36][R2.64], R5 ;  /* 0x0000000502007986 */ /* 0x0003e2000c101124 */
[----:B------:R-:W-:Y:S05]  /*6070*/  BRA `(.L_x_8310) ;  /* 0x00000000000c7947 */ /* 0x000fea0003800000 */
.L_x_8331:
[----:B------:R-:W0:Y:S02]  /*6080*/  I2F.S64 R0, R4 ;  /* 0x0000000400007312 */ /* 0x000e240000301400 */
[----:B0-----:R-:W-:-:S05]  /*6090*/  F2FP.BF16.F32.PACK_AB R0, RZ, R0 ;  /* 0x00000000ff00723e */ /* 0x001fca00000010ff */
[----:B------:R0:W-:Y:S02]  /*60a0*/  STG.E.U16 desc[UR36][R2.64], R0 ;  /* 0x0000000002007986 */ /* 0x0001e4000c101524 */
.L_x_8310:
[----:B------:R-:W-:-:S07]  /*60b0*/  VIADD R17, R17, 0x80 ;  /* 0x0000008011117836 */ /* 0x000fce0000000000 */
.L_x_8270:
[----:B------:R-:W-:Y:S05]  /*60c0*/  BSYNC.RECONVERGENT B6 ;  /* 0x0000000000067941 */ /* 0x000fea0003800200 */
.L_x_8269:
        /* <DEDUP_REMOVED lines=307> */
.L_x_8342:
[----:B------:R-:W4:Y:S01]  /*7400*/  LDCU.64 UR6, c[0x0][0x588] ;  /* 0x0000b100ff0677ac */ /* 0x000f220008000a00 */
[----:B------:R-:W-:-:S04]  /*7410*/  UPRMT UR4, UR41, 0x9910, URZ ;  /* 0x0000991029047896 */ /* 0x000fc800080000ff */
[----:B------:R-:W-:Y:S01]  /*7420*/  UISETP.GT.AND UP0, UPT, UR4, 0x9, UPT ;  /* 0x000000090400788c */ /* 0x000fe2000bf04270 */
[----:B----4-:R-:W-:-:S05]  /*7430*/  IADD3 R4, P0, PT, R0, UR6, RZ ;  /* 0x0000000600047c10 */ /* 0x010fca000ff1e0ff */
[----:B-1-3--:R-:W-:-:S03]  /*7440*/  IMAD.X R5, RZ, RZ, UR7, P0 ;  /* 0x00000007ff057e24 */ /* 0x00afc600080e06ff */
        /* <DEDUP_REMOVED lines=9> */
[----:B--2---:R-:W2:Y:S02]  /*74e0*/  LDG.E.S8 R2, desc[UR36][R4.64] ;  /* 0x0000002404027981 */ /* 0x004ea4000c1e1300 */
[----:B--2---:R-:W-:Y:S01]  /*74f0*/  SHF.R.S32.HI R3, RZ, 0x1f, R2 ;  /* 0x0000001fff037819 */ /* 0x004fe20000011402 */
[----:B------:R-:W-:Y:S06]  /*7500*/  BRA `(.L_x_8348) ;  /* 0x0000000c004c7947 */ /* 0x000fec0003800000 */
.L_x_8346:
[----:B--2---:R0:W5:Y:S01]  /*7510*/  LDG.E.U8 R2, desc[UR36][R4.64] ;  /* 0x0000002404027981 */ /* 0x004162000c1e1100 */
[----:B------:R-:W-:Y:S01]  /*7520*/  IMAD.MOV.U32 R3, RZ, RZ, RZ ;  /* 0x000000ffff037224 */ /* 0x000fe200078e00ff */
[----:B------:R-:W-:Y:S06]  /*7530*/  BRA `(.L_x_8348) ;  /* 0x0000000c00407947 */ /* 0x000fec0003800000 */
.L_x_8345:
[----:B------:R-:W-:-:S09]  /*7540*/  UISETP.NE.AND UP0, UPT, UR4, 0x2, UPT ;  /* 0x000000020400788c */ /* 0x000fd2000bf05270 */
[----:B------:R-:W-:Y:S05]  /*7550*/  BRA.U !UP0, `(.L_x_8349) ;  /* 0x0000000108247547 */ /* 0x000fea000b800000 */
[----:B------:R-:W-:-:S09]  /*7560*/  UISETP.NE.AND UP0, UPT, UR4, 0x3, UPT ;  /* 0x000000030400788c */ /* 0x000fd2000bf05270 */
[----:B------:R-:W-:Y:S05]  /*7570*/  BRA.U !UP0, `(.L_x_8350) ;  /* 0x0000000108107547 */ /* 0x000fea000b800000 */
[----:B------:R-:W-:-:S09]  /*7580*/  UISETP.NE.AND UP0, UPT, UR4, 0x4, UPT ;  /* 0x000000040400788c */ /* 0x000fd2000bf05270 */
[----:B------:R-:W-:Y:S05]  /*7590*/  BRA.U UP0, `(.L_x_8347) ;  /* 0x0000000900d07547 */ /* 0x000fea000b800000 */
[----:B--2---:R0:W5:Y:S01]  /*75a0*/  LDG.E.64 R2, desc[UR36][R4.64] ;  /* 0x0000002404027981 */ /* 0x004162000c1e1b00 */
[----:B------:R-:W-:Y:S05]  /*75b0*/  BRA `(.L_x_8348) ;  /* 0x0000000c00207947 */ /* 0x000fea0003800000 */
.L_x_8350:
[----:B--2---:R-:W2:Y:S02]  /*75c0*/  LDG.E R2, desc[UR36][R4.64] ;  /* 0x0000002404027981 */ /* 0x004ea4000c1e1900 */
[----:B--2---:R-:W-:Y:S01]  /*75d0*/  SHF.R.S32.HI R3, RZ, 0x1f, R2 ;  /* 0x0000001fff037819 */ /* 0x004fe20000011402 */
[----:B------:R-:W-:Y:S06]  /*75e0*/  BRA `(.L_x_8348) ;  /* 0x0000000c00147947 */ /* 0x000fec0003800000 */
.L_x_8349:
[----:B--2---:R-:W2:Y:S02]  /*75f0*/  LDG.E.S16 R2, desc[UR36][R4.64] ;  /* 0x0000002404027981 */ /* 0x004ea4000c1e1700 */
[----:B--2---:R-:W-:Y:S01]  /*7600*/  SHF.R.S32.HI R3, RZ, 0x1f, R2 ;  /* 0x0000001fff037819 */ /* 0x004fe20000011402 */
[----:B------:R-:W-:Y:S06]  /*7610*/  BRA `(.L_x_8348) ;  /* 0x0000000c00087947 */ /* 0x000fec0003800000 */
.L_x_8344:
[----:B------:R-:W-:-:S09]  /*7620*/  UISETP.GT.AND UP0, UPT, UR4, 0x6, UPT ;  /* 0x000000060400788c */ /* 0x000fd2000bf04270 */
[----:B------:R-:W-:Y:S05]  /*7630*/  BRA.U UP0, `(.L_x_8351) ;  /* 0x00000001002c7547 */ /* 0x000fea000b800000 */
[----:B------:R-:W-:-:S09]  /*7640*/  UISETP.NE.AND UP0, UPT, UR4, 0x5, UPT ;  /* 0x000000050400788c */ /* 0x000fd2000bf05270 */
[----:B------:R-:W-:Y:S05]  /*7650*/  BRA.U !UP0, `(.L_x_8352) ;  /* 0x0000000108147547 */ /* 0x000fea000b800000 */
[----:B------:R-:W-:-:S09]  /*7660*/  UISETP.NE.AND UP0, UPT, UR4, 0x6, UPT ;  /* 0x000000060400788c */ /* 0x000fd2000bf05270 */
[----:B------:R-:W-:Y:S05]  /*7670*/  BRA.U UP0, `(.L_x_8347) ;  /* 0x0000000900987547 */ /* 0x000fea000b800000 */
[----:B--2---:R-:W2:Y:S02]  /*7680*/  LDG.E R2, desc[UR36][R4.64] ;  /* 0x0000002404027981 */ /* 0x004ea4000c1e1900 */
[----:B--2---:R-:W0:Y:S01]  /*7690*/  F2I.S64.TRUNC R2, R2 ;  /* 0x0000000200027311 */ /* 0x004e22000020d900 */
[----:B------:R-:W-:Y:S05]  /*76a0*/  BRA `(.L_x_8348) ;  /* 0x0000000800e47947 */ /* 0x000fea0003800000 */
.L_x_8352:
[----:B------:R-:W2:Y:S02]  /*76b0*/  LDG.E.U16 R4, desc[UR36][R4.64] ;  /* 0x0000002404047981 */ /* 0x000ea4000c1e1500 */
[----:B--2---:R-:W-:-:S06]  /*76c0*/  HADD2.F32 R2, -RZ, R4.H0_H0 ;  /* 0x20000004ff027230 */ /* 0x004fcc0000004100 */
[----:B------:R-:W0:Y:S01]  /*76d0*/  F2I.S64.TRUNC R2, R2 ;  /* 0x0000000200027311 */ /* 0x000e22000020d900 */
[----:B------:R-:W-:Y:S05]  /*76e0*/  BRA `(.L_x_8348) ;  /* 0x0000000800d47947 */ /* 0x000fea0003800000 */
.L_x_8351:
[----:B------:R-:W-:-:S09]  /*76f0*/  UISETP.NE.AND UP0, UPT, UR4, 0x7, UPT ;  /* 0x000000070400788c */ /* 0x000fd2000bf05270 */
[----:B------:R-:W-:Y:S05]  /*7700*/  BRA.U !UP0, `(.L_x_8353) ;  /* 0x00000001082c7547 */ /* 0x000fea000b800000 */
[----:B------:R-:W-:-:S09]  /*7710*/  UISETP.NE.AND UP0, UPT, UR4, 0x8, UPT ;  /* 0x000000080400788c */ /* 0x000fd2000bf05270 */
[----:B------:R-:W-:Y:S05]  /*7720*/  BRA.U !UP0, `(.L_x_8354) ;  /* 0x0000000108147547 */ /* 0x000fea000b800000 */
[----:B------:R-:W-:-:S09]  /*7730*/  UISETP.NE.AND UP0, UPT, UR4, 0x9, UPT ;  /* 0x000000090400788c */ /* 0x000fd2000bf05270 */
[----:B------:R-:W-:Y:S05]  /*7740*/  BRA.U UP0, `(.L_x_8347) ;  /* 0x0000000900647547 */ /* 0x000fea000b800000 */
[----:B--2---:R-:W2:Y:S02]  /*7750*/  LDG.E R2, desc[UR36][R4.64] ;  /* 0x0000002404027981 */ /* 0x004ea4000c1e1900 */
[----:B--2---:R-:W0:Y:S01]  /*7760*/  F2I.S64.TRUNC R2, R2 ;  /* 0x0000000200027311 */ /* 0x004e22000020d900 */
[----:B------:R-:W-:Y:S05]  /*7770*/  BRA `(.L_x_8348) ;  /* 0x0000000800b07947 */ /* 0x000fea0003800000 */
.L_x_8354:
[----:B------:R-:W2:Y:S02]  /*7780*/  LDG.E.U16 R4, desc[UR36][R4.64] ;  /* 0x0000002404047981 */ /* 0x000ea4000c1e1500 */
[----:B--2---:R-:W-:-:S06]  /*7790*/  HADD2.F32 R2, -RZ, R4.H0_H0 ;  /* 0x20000004ff027230 */ /* 0x004fcc0000004100 */
[----:B------:R-:W0:Y:S01]  /*77a0*/  F2I.S64.TRUNC R2, R2 ;  /* 0x0000000200027311 */ /* 0x000e22000020d900 */
[----:B------:R-:W-:Y:S05]  /*77b0*/  BRA `(.L_x_8348) ;  /* 0x0000000800a07947 */ /* 0x000fea0003800000 */
.L_x_8353:
[----:B--2---:R-:W2:Y:S02]  /*77c0*/  LDG.E.64 R2, desc[UR36][R4.64] ;  /* 0x0000002404027981 */ /* 0x004ea4000c1e1b00 */
[----:B--2---:R-:W0:Y:S01]  /*77d0*/  F2I.S64.F64.TRUNC R2, R2 ;  /* 0x0000000200027311 */ /* 0x004e22000030d900 */
[----:B------:R-:W-:Y:S05]  /*77e0*/  BRA `(.L_x_8348) ;  /* 0x0000000800947947 */ /* 0x000fea0003800000 */
.L_x_8343:
        /* <DEDUP_REMOVED lines=9> */
[----:B--2---:R-:W-:Y:S02]  /*7880*/  MOV R3, RZ ;  /* 0x000000ff00037202 */ /* 0x004fe40000000f00 */
[----:B---3--:R-:W-:-:S04]  /*7890*/  ISETP.NE.AND P0, PT, R4, RZ, PT ;  /* 0x000000ff0400720c */ /* 0x008fc80003f05270 */
[----:B------:R-:W-:Y:S01]  /*78a0*/  SEL R2, RZ, 0x1, !P0 ;  /* 0x00000001ff027807 */ /* 0x000fe20004000000 */
[----:B------:R-:W-:Y:S08]  /*78b0*/  BRA `(.L_x_8348) ;  /* 0x0000000800607947 */ /* 0x000ff00003800000 */
.L_x_8357:
[----:B--2---:R-:W2:Y:S02]  /*78c0*/  LDG.E.64 R2, desc[UR36][R4.64] ;  /* 0x0000002404027981 */ /* 0x004ea4000c1e1b00 */
[----:B--2---:R-:W0:Y:S01]  /*78d0*/  F2I.S64.F64.TRUNC R2, R2 ;  /* 0x0000000200027311 */ /* 0x004e22000030d900 */
[----:B------:R-:W-:Y:S05]  /*78e0*/  BRA `(.L_x_8348) ;  /* 0x0000000800547947 */ /* 0x000fea0003800000 */
.L_x_8356:
        /* <DEDUP_REMOVED lines=9> */
[C---:B--2---:R-:W-:Y:S02]  /*7980*/  LOP3.LUT R2, R0.reuse, 0x7f000000, RZ, 0xc0, !PT ;  /* 0x7f00000000027812 */ /* 0x044fe400078ec0ff */
        /* <DEDUP_REMOVED lines=14> */
[----:B------:R-:W2:Y:S01]  /*7a70*/  F2I.S64.TRUNC R2, R3 ;  /* 0x0000000300027311 */ /* 0x000ea2000020d900 */
[----:B------:R-:W-:Y:S05]  /*7a80*/  BRA `(.L_x_8348) ;  /* 0x0000000400ec7947 */ /* 0x000fea0003800000 */
.L_x_8359:
[----:B--2---:R-:W2:Y:S02]  /*7a90*/  LDG.E.U8 R3, desc[UR36][R4.64] ;  /* 0x0000002404037981 */ /* 0x004ea4000c1e1100 */
        /* <DEDUP_REMOVED lines=10> */
[----:B------:R-:W1:Y:S01]  /*7b40*/  F2I.S64.TRUNC R2, R3 ;  /* 0x0000000300027311 */ /* 0x000e62000020d900 */
[----:B------:R-:W-:Y:S05]  /*7b50*/  BRA `(.L_x_8348) ;  /* 0x0000000400b87947 */ /* 0x000fea0003800000 */
.L_x_8358:
[----:B--2---:R-:W2:Y:S02]  /*7b60*/  LDG.E.U16 R2, desc[UR36][R4.64] ;  /* 0x0000002404027981 */ /* 0x004ea4000c1e1500 */
[----:B--2---:R-:W-:-:S06]  /*7b70*/  IMAD.U32 R2, R2, 0x10000, RZ ;  /* 0x0001000002027824 */ /* 0x004fcc00078e00ff */
[----:B------:R-:W3:Y:S01]  /*7b80*/  F2I.S64.TRUNC R2, R2 ;  /* 0x0000000200027311 */ /* 0x000ee2000020d900 */
[----:B------:R-:W-:Y:S05]  /*7b90*/  BRA `(.L_x_8348) ;  /* 0x0000000400a87947 */ /* 0x000fea0003800000 */
.L_x_8355:
        /* <DEDUP_REMOVED lines=8> */
[----:B--2---:R4:W5:Y:S01]  /*7c20*/  LDG.E.U16 R2, desc[UR36][R4.64] ;  /* 0x0000002404027981 */ /* 0x004962000c1e1500 */
[----:B------:R-:W-:Y:S01]  /*7c30*/  IMAD.MOV.U32 R3, RZ, RZ, RZ ;  /* 0x000000ffff037224 */ /* 0x000fe200078e00ff */
[----:B------:R-:W-:Y:S06]  /*7c40*/  BRA `(.L_x_8348) ;  /* 0x00000004007c7947 */ /* 0x000fec0003800000 */
.L_x_8362:
[----:B------:R-:W3:Y:S01]  /*7c50*/  LDG.E.U8 R4, desc[UR36][R4.64] ;  /* 0x0000002404047981 */ /* 0x000ee2000c1e1100 */
[----:B------:R-:W-:Y:S01]  /*7c60*/  BSSY.RECONVERGENT B0, `(.L_x_8363) ;  /* 0x0000018000007945 */ /* 0x000fe20003800200 */
[----:B--2---:R-:W-:Y:S01]  /*7c70*/  HFMA2 R2, -RZ, RZ, 0, 0 ;  /* 0x00000000ff027431 */ /* 0x004fe200000001ff */
[----:B---3--:R-:W-:-:S13]  /*7c80*/  ISETP.NE.AND P0, PT, R4, RZ, PT ;  /* 0x000000ff0400720c */ /* 0x008fda0003f05270 */
        /* <DEDUP_REMOVED lines=17> */
.L_x_8366:
[----:B------:R-:W-:Y:S05]  /*7da0*/  BSYNC.RECONVERGENT B1 ;  /* 0x0000000000017941 */ /* 0x000fea0003800200 */
.L_x_8365:
[----:B------:R-:W-:Y:S01]  /*7db0*/  IMAD.SHL.U32 R0, R0, 0x100000, RZ ;  /* 0x0010000000007824 */ /* 0x000fe200078e00ff */
[----:B------:R-:W-:-:S04]  /*7dc0*/  LEA R2, R2, 0x3b800000, 0x17 ;  /* 0x3b80000002027811 */ /* 0x000fc800078eb8ff */
[----:B------:R-:W-:-:S07]  /*7dd0*/  LOP3.LUT R2, R2, R0, R7, 0xfe, !PT ;  /* 0x0000000002027212 */ /* 0x000fce00078efe07 */
.L_x_8364:
[----:B------:R-:W-:Y:S05]  /*7de0*/  BSYNC.RECONVERGENT B0 ;  /* 0x0000000000007941 */ /* 0x000fea0003800200 */
.L_x_8363:
[----:B------:R-:W0:Y:S01]  /*7df0*/  F2I.S64.TRUNC R2, R2 ;  /* 0x0000000200027311 */ /* 0x000e22000020d900 */
[----:B------:R-:W-:Y:S05]  /*7e00*/  BRA `(.L_x_8348) ;  /* 0x00000004000c7947 */ /* 0x000fea0003800000 */
.L_x_8361:
[----:B------:R-:W3:Y:S01]  /*7e10*/  LDG.E.U8 R4, desc[UR36][R4.64] ;  /* 0x0000002404047981 */ /* 0x000ee2000c1e1100 */
[----:B------:R-:W-:Y:S01]  /*7e20*/  BSSY.RECONVERGENT B0, `(.L_x_8367) ;  /* 0x0000018000007945 */ /* 0x000fe20003800200 */
[----:B--2---:R-:W-:Y:S01]  /*7e30*/  IMAD.MOV.U32 R2, RZ, RZ, RZ ;  /* 0x000000ffff027224 */ /* 0x004fe200078e00ff */
[----:B---3--:R-:W-:-:S13]  /*7e40*/  ISETP.NE.AND P0, PT, R4, RZ, PT ;  /* 0x000000ff0400720c */ /* 0x008fda0003f05270 */
        /* <DEDUP_REMOVED lines=17> */
.L_x_8370:
[----:B------:R-:W-:Y:S05]  /*7f60*/  BSYNC.RECONVERGENT B1 ;  /* 0x0000000000017941 */ /* 0x000fea0003800200 */
.L_x_8369:
[----:B------:R-:W-:Y:S02]  /*7f70*/  SHF.L.U32 R0, R0, 0x15, RZ ;  /* 0x0000001500007819 */ /* 0x000fe400000006ff */
[----:B------:R-:W-:-:S04]  /*7f80*/  LEA R2, R2, 0x37800000, 0x17 ;  /* 0x3780000002027811 */ /* 0x000fc800078eb8ff */
[----:B------:R-:W-:-:S07]  /*7f90*/  LOP3.LUT R2, R2, R0, R7, 0xfe, !PT ;  /* 0x0000000002027212 */ /* 0x000fce00078efe07 */
.L_x_8368:
[----:B------:R-:W-:Y:S05]  /*7fa0*/  BSYNC.RECONVERGENT B0 ;  /* 0x0000000000007941 */ /* 0x000fea0003800200 */
.L_x_8367:
[----:B------:R-:W0:Y:S01]  /*7fb0*/  F2I.S64.TRUNC R2, R2 ;  /* 0x0000000200027311 */ /* 0x000e22000020d900 */
[----:B------:R-:W-:Y:S05]  /*7fc0*/  BRA `(.L_x_8348) ;  /* 0x00000000009c7947 */ /* 0x000fea0003800000 */
.L_x_8360:
[----:B------:R-:W-:-:S09]  /*7fd0*/  UISETP.NE.AND UP0, UPT, UR4, 0x1c, UPT ;  /* 0x0000001c0400788c */ /* 0x000fd2000bf05270 */
[----:B------:R-:W-:Y:S05]  /*7fe0*/  BRA.U !UP0, `(.L_x_8371) ;  /* 0x00000001088c7547 */ /* 0x000fea000b800000 */
[----:B------:R-:W-:-:S09]  /*7ff0*/  UISETP.NE.AND UP0, UPT, UR4, 0x1d, UPT ;  /* 0x0000001d0400788c */ /* 0x000fd2000bf05270 */
[----:B------:R-:W-:Y:S05]  /*8000*/  BRA.U !UP0, `(.L_x_8372) ;  /* 0x00000001087c7547 */ /* 0x000fea000b800000 */
[----:B------:R-:W-:-:S09]  /*8010*/  UISETP.NE.AND UP0, UPT, UR4, 0x2c, UPT ;  /* 0x0000002c0400788c */ /* 0x000fd2000bf05270 */
[----:B------:R-:W-:Y:S05]  /*8020*/  BRA.U UP0, `(.L_x_8347) ;  /* 0x00000001002c7547 */ /* 0x000fea000b800000 */
[----:B------:R-:W3:Y:S01]  /*8030*/  LDG.E.U8 R4, desc[UR36][R4.64] ;  /* 0x0000002404047981 */ /* 0x000ee2000c1e1100 */
[----:B------:R-:W-:Y:S01]  /*8040*/  BSSY.RECONVERGENT B0, `(.L_x_8373) ;  /* 0x0000007000007945 */ /* 0x000fe20003800200 */
[----:B--2---:R-:W-:Y:S01]  /*8050*/  IMAD.MOV.U32 R2, RZ, RZ, 0x400000 ;  /* 0x00400000ff027424 */ /* 0x004fe200078e00ff */
[----:B---3--:R-:W-:-:S13]  /*8060*/  ISETP.NE.AND P0, PT, R4, RZ, PT ;  /* 0x000000ff0400720c */ /* 0x008fda0003f05270 */
[----:B------:R-:W-:Y:S05]  /*8070*/  @!P0 BRA `(.L_x_8374) ;  /* 0x00000000000c8947 */ /* 0x000fea0003800000 */
[----:B------:R-:W-:-:S13]  /*8080*/  ISETP.NE.AND P0, PT, R4, 0xff, PT ;  /* 0x000000ff0400780c */ /* 0x000fda0003f05270 */
[----:B------:R-:W-:Y:S01]  /*8090*/  @!P0 IMAD.MOV.U32 R2, RZ, RZ, 0x7f800001 ;  /* 0x7f800001ff028424 */ /* 0x000fe200078e00ff */
[----:B------:R-:W-:-:S07]  /*80a0*/  @P0 SHF.L.U32 R2, R4, 0x17, RZ ;  /* 0x0000001704020819 */ /* 0x000fce00000006ff */
.L_x_8374:
[----:B------:R-:W-:Y:S05]  /*80b0*/  BSYNC.RECONVERGENT B0 ;  /* 0x0000000000007941 */ /* 0x000fea0003800200 */
.L_x_8373:
[----:B------:R-:W0:Y:S01]  /*80c0*/  F2I.S64.TRUNC R2, R2 ;  /* 0x0000000200027311 */ /* 0x000e22000020d900 */
[----:B------:R-:W-:Y:S05]  /*80d0*/  BRA `(.L_x_8348) ;  /* 0x0000000000587947 */ /* 0x000fea0003800000 */
.L_x_8347:
[----:B--2---:R-:W-:Y:S01]  /*80e0*/  MOV R2, 0x0 ;  /* 0x0000000000027802 */ /* 0x004fe20000000f00 */
        /* <DEDUP_REMOVED lines=15> */
.L_x_8375:
[----:B------:R-:W-:Y:S01]  /*81e0*/  CS2R R2, SRZ ;  /* 0x0000000000027805 */ /* 0x000fe2000001ff00 */
[----:B------:R-:W-:Y:S06]  /*81f0*/  BRA `(.L_x_8348) ;  /* 0x0000000000107947 */ /* 0x000fec0003800000 */
.L_x_8372:
[----:B--2---:R0:W5:Y:S01]  /*8200*/  LDG.E.64 R2, desc[UR36][R4.64] ;  /* 0x0000002404027981 */ /* 0x004162000c1e1b00 */
[----:B------:R-:W-:Y:S05]  /*8210*/  BRA `(.L_x_8348) ;  /* 0x0000000000087947 */ /* 0x000fea0003800000 */
.L_x_8371:
[----:B--2---:R0:W5:Y:S01]  /*8220*/  LDG.E R2, desc[UR36][R4.64] ;  /* 0x0000002404027981 */ /* 0x004162000c1e1900 */
[----:B------:R-:W-:-:S07]  /*8230*/  IMAD.MOV.U32 R3, RZ, RZ, RZ ;  /* 0x000000ffff037224 */ /* 0x000fce00078e00ff */
.L_x_8348:
[----:B------:R-:W4:Y:S01]  /*8240*/  LDCU.64 UR6, c[0x0][0x580] ;  /* 0x0000b000ff0677ac */ /* 0x000f220008000a00 */
[----:B0123-5:R-:W-:Y:S02]  /*8250*/  ISETP.NE.U32.AND P0, PT, R2, RZ, PT ;  /* 0x000000ff0200720c */ /* 0x02ffe40003f05070 */
[--C-:B------:R-:W-:Y:S01]  /*8260*/  SHF.R.S32.HI R7, RZ, 0x1f, R3.reuse ;  /* 0x0000001fff077819 */ /* 0x100fe20000011403 */
[----:B------:R-:W-:Y:S01]  /*8270*/  UPRMT UR4, UR42, 0x9910, URZ ;  /* 0x000099102a047896 */ /* 0x000fe200080000ff */
[----:B------:R-:W-:Y:S02]  /*8280*/  ISETP.NE.AND.EX P0, PT, R3, RZ, PT, P0 ;  /* 0x000000ff0300720c */ /* 0x000fe40003f05300 */
[----:B----4-:R-:W-:Y:S01]  /*8290*/  SHF.R.S32.HI R5, RZ, 0x1f, R3 ;  /* 0x0000001fff057819 */ /* 0x010fe20000011403 */
        /* <DEDUP_REMOVED lines=17> */
.L_x_8379:
[----:B------:R4:W-:Y:S01]  /*83b0*/  STG.E.U8 desc[UR36][R2.64], R7 ;  /* 0x0000000702007986 */ /* 0x0009e2000c101124 */
[----:B------:R-:W-:Y:S05]  /*83c0*/  BRA `(.L_x_8381) ;  /* 0x0000000c00387947 */ /* 0x000fea0003800000 */
.L_x_8378:
        /* <DEDUP_REMOVED lines=8> */
.L_x_8383:
[----:B------:R2:W-:Y:S01]  /*8450*/  STG.E desc[UR36][R2.64], R7 ;  /* 0x0000000702007986 */ /* 0x0005e2000c101924 */
[----:B------:R-:W-:Y:S05]  /*8460*/  BRA `(.L_x_8381) ;  /* 0x0000000c00107947 */ /* 0x000fea0003800000 */
.L_x_8382:
[----:B------:R0:W-:Y:S01]  /*8470*/  STG.E.U16 desc[UR36][R2.64], R7 ;  /* 0x0000000702007986 */ /* 0x0001e2000c101524 */
[----:B------:R-:W-:Y:S05]  /*8480*/  BRA `(.L_x_8381) ;  /* 0x0000000c00087947 */ /* 0x000fea0003800000 */
.L_x_8377:
        /* <DEDUP_REMOVED lines=9> */
.L_x_8385:
[----:B------:R-:W0:Y:S02]  /*8520*/  I2F.S64 R0, R4 ;  /* 0x0000000400007312 */ /* 0x000e240000301400 */
[----:B0-----:R-:W-:-:S05]  /*8530*/  F2FP.F16.F32.PACK_AB R0, RZ, R0 ;  /* 0x00000000ff00723e */ /* 0x001fca00000000ff */
[----:B------:R0:W-:Y:S01]  /*8540*/  STG.E.U16 desc[UR36][R2.64], R0 ;  /* 0x0000000002007986 */ /* 0x0001e2000c101524 */
[----:B------:R-:W-:Y:S05]  /*8550*/  BRA `(.L_x_8381) ;  /* 0x0000000800d47947 */ /* 0x000fea0003800000 */
.L_x_8384:
        /* <DEDUP_REMOVED lines=10> */
.L_x_8387:
[----:B------:R-:W0:Y:S02]  /*8600*/  I2F.S64 R4, R4 ;  /* 0x0000000400047312 */ /* 0x000e240000301400 */
[----:B0-----:R-:W-:-:S04]  /*8610*/  F2FP.F16.F32.PACK_AB R5, RZ, R4 ;  /* 0x00000004ff05723e */ /* 0x001fc800000000ff */
[----:B------:R-:W-:-:S05]  /*8620*/  PRMT R5, R5, 0x5410, RZ ;  /* 0x0000541005057816 */ /* 0x000fca00000000ff */
[----:B------:R0:W-:Y:S01]  /*8630*/  STG.E desc[UR36][R2.64], R5 ;  /* 0x0000000502007986 */ /* 0x0001e2000c101924 */
[----:B------:R-:W-:Y:S05]  /*8640*/  BRA `(.L_x_8381) ;  /* 0x0000000800987947 */ /* 0x000fea0003800000 */
.L_x_8386:
[----:B------:R-:W0:Y:S02]  /*8650*/  I2F.F64.S64 R4, R4 ;  /* 0x0000000400047312 */ /* 0x000e240000301c00 */
[----:B0-----:R0:W-:Y:S01]  /*8660*/  STG.E.64 desc[UR36][R2.64], R4 ;  /* 0x0000000402007986 */ /* 0x0011e2000c101b24 */
[----:B------:R-:W-:Y:S05]  /*8670*/  BRA `(.L_x_8381) ;  /* 0x00000008008c7947 */ /* 0x000fea0003800000 */
.L_x_8376:
        /* <DEDUP_REMOVED lines=12> */
.L_x_8391:
        /* <DEDUP_REMOVED lines=18> */
.L_x_8394:
[----:B------:R-:W-:-:S04]  /*8860*/  SHF.R.U32.HI R5, RZ, 0x18, R5 ;  /* 0x00000018ff057819 */ /* 0x000fc80000011605 */
[----:B------:R-:W-:-:S07]  /*8870*/  LOP3.LUT R0, R0, 0x80, R5, 0xf8, !PT ;  /* 0x0000008000007812 */ /* 0x000fce00078ef805 */
.L_x_8393:
[----:B------:R-:W-:Y:S05]  /*8880*/  BSYNC.RECONVERGENT B0 ;  /* 0x0000000000007941 */ /* 0x000fea0003800200 */
.L_x_8392:
[----:B------:R0:W-:Y:S01]  /*8890*/  STG.E.U8 desc[UR36][R2.64], R0 ;  /* 0x0000000002007986 */ /* 0x0001e2000c101124 */
[----:B------:R-:W-:Y:S05]  /*88a0*/  BRA `(.L_x_8381) ;  /* 0x0000000800007947 */ /* 0x000fea0003800000 */
.L_x_8390:
        /* <DEDUP_REMOVED lines=18> */
.L_x_8397:
[----:B------:R-:W-:-:S04]  /*89d0*/  SHF.R.U32.HI R5, RZ, 0x18, R5 ;  /* 0x00000018ff057819 */ /* 0x000fc80000011605 */
[----:B------:R-:W-:-:S07]  /*89e0*/  LOP3.LUT R0, R0, 0x80, R5, 0xf8, !PT ;  /* 0x0000008000007812 */ /* 0x000fce00078ef805 */
.L_x_8396:
[----:B------:R-:W-:Y:S05]  /*89f0*/  BSYNC.RECONVERGENT B0 ;  /* 0x0000000000007941 */ /* 0x000fea0003800200 */
.L_x_8395:
[----:B------:R0:W-:Y:S01]  /*8a00*/  STG.E.U8 desc[UR36][R2.64], R0 ;  /* 0x0000000002007986 */ /* 0x0001e2000c101124 */
[----:B------:R-:W-:Y:S05]  /*8a10*/  BRA `(.L_x_8381) ;  /* 0x0000000400a47947 */ /* 0x000fea0003800000 */
.L_x_8389:
        /* <DEDUP_REMOVED lines=23> */
.L_x_8399:
[----:B------:R0:W-:Y:S01]  /*8b90*/  STG.E.64 desc[UR36][R2.64], R4 ;  /* 0x0000000402007986 */ /* 0x0001e2000c101b24 */
[----:B------:R-:W-:Y:S05]  /*8ba0*/  BRA `(.L_x_8381) ;  /* 0x0000000400407947 */ /* 0x000fea0003800000 */
.L_x_8398:
[----:B------:R0:W-:Y:S01]  /*8bb0*/  STG.E desc[UR36][R2.64], R7 ;  /* 0x0000000702007986 */ /* 0x0001e2000c101924 */
[----:B------:R-:W-:Y:S05]  /*8bc0*/  BRA `(.L_x_8381) ;  /* 0x0000000400387947 */ /* 0x000fea0003800000 */
.L_x_8388:
        /* <DEDUP_REMOVED lines=11> */
.L_x_8401:
[----:B------:R-:W0:Y:S01]  /*8c80*/  I2F.F64.S64 R4, R4 ;  /* 0x0000000400047312 */ /* 0x000e220000301c00 */
[----:B------:R-:W-:-:S05]  /*8c90*/  CS2R R6, SRZ ;  /* 0x0000000000067805 */ /* 0x000fca000001ff00 */
[----:B0-----:R0:W-:Y:S01]  /*8ca0*/  STG.E.128 desc[UR36][R2.64], R4 ;  /* 0x0000000402007986 */ /* 0x0011e2000c101d24 */
[----:B------:R-:W-:Y:S05]  /*8cb0*/  BRA `(.L_x_8381) ;  /* 0x0000000000fc7947 */ /* 0x000fea0003800000 */
.L_x_8400:
[----:B------:R-:W-:-:S09]  /*8cc0*/  UISETP.NE.AND UP0, UPT, UR4, 0xf, UPT ;  /* 0x0000000f0400788c */ /* 0x000fd2000bf05270 */
[----:B------:R-:W-:Y:S05]  /*8cd0*/  BRA.U !UP0, `(.L_x_8402) ;  /* 0x0000000108e87547 */ /* 0x000fea000b800000 */
[----:B------:R-:W-:-:S09]  /*8ce0*/  UISETP.NE.AND UP0, UPT, UR4, 0x17, UPT ;  /* 0x000000170400788c */ /* 0x000fd2000bf05270 */
[----:B------:R-:W-:Y:S05]  /*8cf0*/  BRA.U !UP0, `(.L_x_8403) ;  /* 0x0000000108907547 */ /* 0x000fea000b800000 */
[----:B------:R-:W-:-:S09]  /*8d00*/  UISETP.NE.AND UP0, UPT, UR4, 0x18, UPT ;  /* 0x000000180400788c */ /* 0x000fd2000bf05270 */
[----:B------:R-:W-:Y:S05]  /*8d10*/  BRA.U !UP0, `(.L_x_8404) ;  /* 0x0000000108447547 */ /* 0x000fea000b800000 */
.L_x_8380:
        /* <DEDUP_REMOVED lines=16> */
.L_x_8405:
[----:B------:R-:W-:Y:S05]  /*8e20*/  BRA `(.L_x_8381) ;  /* 0x0000000000a07947 */ /* 0x000fea0003800000 */
.L_x_8404:
[----:B------:R-:W0:Y:S01]  /*8e30*/  I2F.S64 R5, R4 ;  /* 0x0000000400057312 */ /* 0x000e220000301400 */
        /* <DEDUP_REMOVED lines=12> */
.L_x_8407:
[----:B------:R-:W-:Y:S05]  /*8f00*/  BSYNC.RECONVERGENT B0 ;  /* 0x0000000000007941 */ /* 0x000fea0003800200 */
.L_x_8406:
[----:B------:R-:W-:-:S05]  /*8f10*/  LOP3.LUT R7, R0, 0x80, R7, 0xf8, !PT ;  /* 0x0000008000077812 */ /* 0x000fca00078ef807 */
[----:B------:R0:W-:Y:S01]  /*8f20*/  STG.E.U8 desc[UR36][R2.64], R7 ;  /* 0x0000000702007986 */ /* 0x0001e2000c101124 */
[----:B------:R-:W-:Y:S05]  /*8f30*/  BRA `(.L_x_8381) ;  /* 0x00000000005c7947 */ /* 0x000fea0003800000 */
.L_x_8403:
        /* <DEDUP_REMOVED lines=12> */
.L_x_8409:
[----:B------:R-:W-:Y:S01]  /*9000*/  IMAD.MOV.U32 R0, RZ, RZ, 0x7f ;  /* 0x0000007fff007424 */ /* 0x000fe200078e00ff */
[----:B------:R-:W-:-:S04]  /*9010*/  ISETP.GT.U32.AND P0, PT, R6, 0x7f800000, PT ;  /* 0x7f8000000600780c */ /* 0x000fc80003f04070 */
[----:B------:R-:W-:-:S09]  /*9020*/  SEL R0, R0, 0x7c, P0 ;  /* 0x0000007c00007807 */ /* 0x000fd20000000000 */
.L_x_8410:
[----:B------:R-:W-:Y:S05]  /*9030*/  BSYNC.RECONVERGENT B0 ;  /* 0x0000000000007941 */ /* 0x000fea0003800200 */
.L_x_8408:
[----:B------:R-:W-:-:S04]  /*9040*/  SHF.R.U32.HI R5, RZ, 0x18, R5 ;  /* 0x00000018ff057819 */ /* 0x000fc80000011605 */
[----:B------:R-:W-:-:S05]  /*9050*/  LOP3.LUT R5, R0, 0x80, R5, 0xf8, !PT ;  /* 0x0000008000057812 */ /* 0x000fca00078ef805 */
[----:B------:R0:W-:Y:S01]  /*9060*/  STG.E.U8 desc[UR36][R2.64], R5 ;  /* 0x0000000502007986 */ /* 0x0001e2000c101124 */
[----:B------:R-:W-:Y:S05]  /*9070*/  BRA `(.L_x_8381) ;  /* 0x00000000000c7947 */ /* 0x000fea0003800000 */
.L_x_8402:
[----:B------:R-:W0:Y:S02]  /*9080*/  I2F.S64 R0, R4 ;  /* 0x0000000400007312 */ /* 0x000e240000301400 */
[----:B0-----:R-:W-:-:S05]  /*9090*/  F2FP.BF16.F32.PACK_AB R0, RZ, R0 ;  /* 0x00000000ff00723e */ /* 0x001fca00000010ff */
[----:B------:R0:W-:Y:S02]  /*90a0*/  STG.E.U16 desc[UR36][R2.64], R0 ;  /* 0x0000000002007986 */ /* 0x0001e4000c101524 */
.L_x_8381:
[----:B------:R-:W-:-:S07]  /*90b0*/  IADD3 R17, PT, PT, R17, 0x80, RZ ;  /* 0x0000008011117810 */ /* 0x000fce0007ffe0ff */
.L_x_8341:
[----:B------:R-:W-:Y:S05]  /*90c0*/  BSYNC.RECONVERGENT B6 ;  /* 0x0000000000067941 */ /* 0x000fea0003800200 */
.L_x_8340:
        /* <DEDUP_REMOVED lines=306> */
.L_x_8411:
[----:B------:R-:W0:Y:S01]  /*a3f0*/  LDCU.128 UR8, c[0x0][0x580] ;  /* 0x0000b000ff0877ac */ /* 0x000e220008000c00 */
[----:B------:R-:W-:-:S04]  /*a400*/  UPRMT UR4, UR41, 0x9910, URZ ;  /* 0x0000991029047896 */ /* 0x000fc800080000ff */
[----:B------:R-:W-:Y:S01]  /*a410*/  UISETP.GT.AND UP0, UPT, UR4, 0x9, UPT ;  /* 0x000000090400788c */ /* 0x000fe2000bf04270 */
[----:B0-----:R-:W-:Y:S02]  /*a420*/  IADD3 R16, P0, PT, R16, UR8, RZ ;  /* 0x0000000810107c10 */ /* 0x001fe4000ff1e0ff */
[----:B-1--4-:R-:W-:-:S03]  /*a430*/  IADD3 R4, P1, PT, R0, UR10, RZ ;  /* 0x0000000a00047c10 */ /* 0x012fc6000ff3e0ff */
        /* <DEDUP_REMOVED lines=14> */
.L_x_8415:
[----:B--2---:R0:W5:Y:S01]  /*a520*/  LDG.E.U8 R2, desc[UR36][R4.64] ;  /* 0x0000002404027981 */ /* 0x004162000c1e1100 */
[----:B------:R-:W-:Y:S01]  /*a530*/  IMAD.MOV.U32 R3, RZ, RZ, RZ ;  /* 0x000000ffff037224 */ /* 0x000fe200078e00ff */
[----:B------:R-:W-:Y:S06]  /*a540*/  BRA `(.L_x_8417) ;  /* 0x0000000c00407947 */ /* 0x000fec0003800000 */
.L_x_8414:
        /* <DEDUP_REMOVED lines=8> */
.L_x_8419:
[----:B--2---:R-:W2:Y:S02]  /*a5d0*/  LDG.E R2, desc[UR36][R4.64] ;  /* 0x0000002404027981 */ /* 0x004ea4000c1e1900 */
[----:B--2---:R-:W-:Y:S01]  /*a5e0*/  SHF.R.S32.HI R3, RZ, 0x1f, R2 ;  /* 0x0000001fff037819 */ /* 0x004fe20000011402 */
[----:B------:R-:W-:Y:S06]  /*a5f0*/  BRA `(.L_x_8417) ;  /* 0x0000000c00147947 */ /* 0x000fec0003800000 */
.L_x_8418:
[----:B--2---:R-:W2:Y:S02]  /*a600*/  LDG.E.S16 R2, desc[UR36][R4.64] ;  /* 0x0000002404027981 */ /* 0x004ea4000c1e1700 */
[----:B--2---:R-:W-:Y:S01]  /*a610*/  SHF.R.S32.HI R3, RZ, 0x1f, R2 ;  /* 0x0000001fff037819 */ /* 0x004fe20000011402 */
[----:B------:R-:W-:Y:S06]  /*a620*/  BRA `(.L_x_8417) ;  /* 0x0000000c00087947 */ /* 0x000fec0003800000 */
.L_x_8413:
        /* <DEDUP_REMOVED lines=9> */
.L_x_8421:
[----:B------:R-:W2:Y:S02]  /*a6c0*/  LDG.E.U16 R4, desc[UR36][R4.64] ;  /* 0x0000002404047981 */ /* 0x000ea4000c1e1500 */
[----:B--2---:R-:W-:-:S06]  /*a6d0*/  HADD2.F32 R2, -RZ, R4.H0_H0 ;  /* 0x20000004ff027230 */ /* 0x004fcc0000004100 */
[----:B------:R-:W0:Y:S01]  /*a6e0*/  F2I.S64.TRUNC R2, R2 ;  /* 0x0000000200027311 */ /* 0x000e22000020d900 */
[----:B------:R-:W-:Y:S05]  /*a6f0*/  BRA `(.L_x_8417) ;  /* 0x0000000800d47947 */ /* 0x000fea0003800000 */
.L_x_8420:
        /* <DEDUP_REMOVED lines=9> */
.L_x_8423:
[----:B------:R-:W2:Y:S02]  /*a790*/  LDG.E.U16 R4, desc[UR36][R4.64] ;  /* 0x0000002404047981 */ /* 0x000ea4000c1e1500 */
[----:B--2---:R-:W-:-:S06]  /*a7a0*/  HADD2.F32 R2, -RZ, R4.H0_H0 ;  /* 0x20000004ff027230 */ /* 0x004fcc0000004100 */
[----:B------:R-:W0:Y:S01]  /*a7b0*/  F2I.S64.TRUNC R2, R2 ;  /* 0x0000000200027311 */ /* 0x000e22000020d900 */
[----:B------:R-:W-:Y:S05]  /*a7c0*/  BRA `(.L_x_8417) ;  /* 0x0000000800a07947 */ /* 0x000fea0003800000 */
.L_x_8422:
[----:B--2---:R-:W2:Y:S02]  /*a7d0*/  LDG.E.64 R2, desc[UR36][R4.64] ;  /* 0x0000002404027981 */ /* 0x004ea4000c1e1b00 */
[----:B--2---:R-:W0:Y:S01]  /*a7e0*/  F2I.S64.F64.TRUNC R2, R2 ;  /* 0x0000000200027311 */ /* 0x004e22000030d900 */
[----:B------:R-:W-:Y:S05]  /*a7f0*/  BRA `(.L_x_8417) ;  /* 0x0000000800947947 */ /* 0x000fea0003800000 */
.L_x_8412:
        /* <DEDUP_REMOVED lines=9> */
[----:B--2---:R-:W-:Y:S01]  /*a890*/  IMAD.MOV.U32 R3, RZ, RZ, RZ ;  /* 0x000000ffff037224 */ /* 0x004fe200078e00ff */
[----:B---3--:R-:W-:-:S04]  /*a8a0*/  ISETP.NE.AND P0, PT, R4, RZ, PT ;  /* 0x000000ff0400720c */ /* 0x008fc80003f05270 */
[----:B------:R-:W-:Y:S01]  /*a8b0*/  SEL R2, RZ, 0x1, !P0 ;  /* 0x00000001ff027807 */ /* 0x000fe20004000000 */
[----:B------:R-:W-:Y:S08]  /*a8c0*/  BRA `(.L_x_8417) ;  /* 0x0000000800607947 */ /* 0x000ff00003800000 */
.L_x_8426:
[----:B--2---:R-:W2:Y:S02]  /*a8d0*/  LDG.E.64 R2, desc[UR36][R4.64] ;  /* 0x0000002404027981 */ /* 0x004ea4000c1e1b00 */
[----:B--2---:R-:W0:Y:S01]  /*a8e0*/  F2I.S64.F64.TRUNC R2, R2 ;  /* 0x0000000200027311 */ /* 0x004e22000030d900 */
[----:B------:R-:W-:Y:S05]  /*a8f0*/  BRA `(.L_x_8417) ;  /* 0x0000000800547947 */ /* 0x000fea0003800000 */
.L_x_8425:
[----:B------:R-:W-:-:S09]  /*a900*/  UISETP.NE.AND UP0, UPT, UR4, 0xf, UPT ;  /* 0x0000000f0400788c */ /* 0x000fd2000bf05270 */
[----:B------:R-:W-:Y:S05]  /*a910*/  BRA.U !UP0, `(.L_x_8427) ;  /* 0x0000000108947547 */ /* 0x000fea000b800000 */
[----:B------:R-:W-:-:S09]  /*a920*/  UISETP.NE.AND UP0, UPT, UR4, 0x17, UPT ;  /* 0x000000170400788c */ /* 0x000fd2000bf05270 */
[----:B------:R-:W-:Y:S05]  /*a930*/  BRA.U !UP0, `(.L_x_8428) ;  /* 0x0000000108587547 */ /* 0x000fea000b800000 */
[----:B------:R-:W-:-:S09]  /*a940*/  UISETP.NE.AND UP0, UPT, UR4, 0x18, UPT ;  /* 0x000000180400788c */ /* 0x000fd2000bf05270 */
[----:B------:R-:W-:Y:S05]  /*a950*/  BRA.U UP0, `(.L_x_8416) ;  /* 0x0000000500e47547 */ /* 0x000fea000b800000 */
[----:B------:R-:W3:Y:S01]  /*a960*/  LDG.E.U8 R0, desc[UR36][R4.64] ;  /* 0x0000002404007981 */ /* 0x000ee2000c1e1100 */
[----:B------:R-:W-:Y:S01]  /*a970*/  IMAD.MOV.U32 R6, RZ, RZ, 0x1f ;  /* 0x0000001fff067424 */ /* 0x000fe200078e00ff */
[----:B---3--:R-:W-:-:S04]  /*a980*/  SHF.L.U32 R0, R0, 0x18, RZ ;  /* 0x0000001800007819 */ /* 0x008fc800000006ff */
[C---:B--2---:R-:W-:Y:S02]  /*a990*/  LOP3.LUT R2, R0.reuse, 0x7f000000, RZ, 0xc0, !PT ;  /* 0x7f00000000027812 */ /* 0x044fe400078ec0ff */
        /* <DEDUP_REMOVED lines=16> */
.L_x_8428:
[----:B--2---:R-:W2:Y:S02]  /*aaa0*/  LDG.E.U8 R3, desc[UR36][R4.64] ;  /* 0x0000002404037981 */ /* 0x004ea4000c1e1100 */
        /* <DEDUP_REMOVED lines=12> */
.L_x_8427:
[----:B--2---:R-:W2:Y:S02]  /*ab70*/  LDG.E.U16 R2, desc[UR36][R4.64] ;  /* 0x0000002404027981 */ /* 0x004ea4000c1e1500 */
[----:B--2---:R-:W-:-:S06]  /*ab80*/  SHF.L.U32 R2, R2, 0x10, RZ ;  /* 0x0000001002027819 */ /* 0x004fcc00000006ff */
[----:B------:R-:W0:Y:S01]  /*ab90*/  F2I.S64.TRUNC R2, R2 ;  /* 0x0000000200027311 */ /* 0x000e22000020d900 */
[----:B------:R-:W-:Y:S05]  /*aba0*/  BRA `(.L_x_8417) ;  /* 0x0000000400a87947 */ /* 0x000fea0003800000 */
.L_x_8424:
        /* <DEDUP_REMOVED lines=11> */
.L_x_8431:
        /* <DEDUP_REMOVED lines=21> */
.L_x_8435:
[----:B------:R-:W-:Y:S05]  /*adb0*/  BSYNC.RECONVERGENT B1 ;  /* 0x0000000000017941 */ /* 0x000fea0003800200 */
.L_x_8434:
[----:B------:R-:W-:Y:S02]  /*adc0*/  SHF.L.U32 R0, R0, 0x14, RZ ;  /* 0x0000001400007819 */ /* 0x000fe400000006ff */
[----:B------:R-:W-:-:S04]  /*add0*/  LEA R2, R2, 0x3b800000, 0x17 ;  /* 0x3b80000002027811 */ /* 0x000fc800078eb8ff */
[----:B------:R-:W-:-:S07]  /*ade0*/  LOP3.LUT R2, R2, R0, R7, 0xfe, !PT ;  /* 0x0000000002027212 */ /* 0x000fce00078efe07 */
.L_x_8433:
[----:B------:R-:W-:Y:S05]  /*adf0*/  BSYNC.RECONVERGENT B0 ;  /* 0x0000000000007941 */ /* 0x000fea0003800200 */
.L_x_8432:
[----:B------:R-:W2:Y:S01]  /*ae00*/  F2I.S64.TRUNC R2, R2 ;  /* 0x0000000200027311 */ /* 0x000ea2000020d900 */
[----:B------:R-:W-:Y:S05]  /*ae10*/  BRA `(.L_x_8417) ;  /* 0x00000004000c7947 */ /* 0x000fea0003800000 */
.L_x_8430:
[----:B------:R-:W3:Y:S01]  /*ae20*/  LDG.E.U8 R4, desc[UR36][R4.64] ;  /* 0x0000002404047981 */ /* 0x000ee2000c1e1100 */
[----:B------:R-:W-:Y:S01]  /*ae30*/  BSSY.RECONVERGENT B0, `(.L_x_8436) ;  /* 0x0000018000007945 */ /* 0x000fe20003800200 */
[----:B--2---:R-:W-:Y:S01]  /*ae40*/  IMAD.MOV.U32 R2, RZ, RZ, RZ ;  /* 0x000000ffff027224 */ /* 0x004fe200078e00ff */
        /* <DEDUP_REMOVED lines=18> */
.L_x_8439:
[----:B------:R-:W-:Y:S05]  /*af70*/  BSYNC.RECONVERGENT B1 ;  /* 0x0000000000017941 */ /* 0x000fea0003800200 */
.L_x_8438:
[----:B------:R-:W-:Y:S01]  /*af80*/  IMAD.SHL.U32 R0, R0, 0x200000, RZ ;  /* 0x0020000000007824 */ /* 0x000fe200078e00ff */
[----:B------:R-:W-:-:S04]  /*af90*/  LEA R2, R2, 0x37800000, 0x17 ;  /* 0x3780000002027811 */ /* 0x000fc800078eb8ff */
[----:B------:R-:W-:-:S07]  /*afa0*/  LOP3.LUT R2, R2, R0, R7, 0xfe, !PT ;  /* 0x0000000002027212 */ /* 0x000fce00078efe07 */
.L_x_8437:
[----:B------:R-:W-:Y:S05]  /*afb0*/  BSYNC.RECONVERGENT B0 ;  /* 0x0000000000007941 */ /* 0x000fea0003800200 */
.L_x_8436:
[----:B------:R-:W0:Y:S01]  /*afc0*/  F2I.S64.TRUNC R2, R2 ;  /* 0x0000000200027311 */ /* 0x000e22000020d900 */
[----:B------:R-:W-:Y:S05]  /*afd0*/  BRA `(.L_x_8417) ;  /* 0x00000000009c7947 */ /* 0x000fea0003800000 */
.L_x_8429:
        /* <DEDUP_REMOVED lines=8> */
[----:B--2---:R-:W-:Y:S01]  /*b060*/  HFMA2 R2, -RZ, RZ, 3.814697265625e-06, 0 ;  /* 0x00400000ff027431 */ /* 0x004fe200000001ff */
[----:B---3--:R-:W-:-:S13]  /*b070*/  ISETP.NE.AND P0, PT, R4, RZ, PT ;  /* 0x000000ff0400720c */ /* 0x008fda0003f05270 */
[----:B------:R-:W-:Y:S05]  /*b080*/  @!P0 BRA `(.L_x_8443) ;  /* 0x00000000000c8947 */ /* 0x000fea0003800000 */
[----:B------:R-:W-:-:S13]  /*b090*/  ISETP.NE.AND P0, PT, R4, 0xff, PT ;  /* 0x000000ff0400780c */ /* 0x000fda0003f05270 */
[----:B------:R-:W-:Y:S02]  /*b0a0*/  @!P0 IMAD.MOV.U32 R2, RZ, RZ, 0x7f800001 ;  /* 0x7f800001ff028424 */ /* 0x000fe400078e00ff */
[----:B------:R-:W-:-:S07]  /*b0b0*/  @P0 IMAD.SHL.U32 R2, R4, 0x800000, RZ ;  /* 0x0080000004020824 */ /* 0x000fce00078e00ff */
.L_x_8443:
[----:B------:R-:W-:Y:S05]  /*b0c0*/  BSYNC.RECONVERGENT B0 ;  /* 0x0000000000007941 */ /* 0x000fea0003800200 */
.L_x_8442:
[----:B------:R-:W4:Y:S01]  /*b0d0*/  F2I.S64.TRUNC R2, R2 ;  /* 0x0000000200027311 */ /* 0x000f22000020d900 */
[----:B------:R-:W-:Y:S05]  /*b0e0*/  BRA `(.L_x_8417) ;  /* 0x0000000000587947 */ /* 0x000fea0003800000 */
.L_x_8416:
[----:B------:R-:W-:Y:S01]  /*b0f0*/  MOV R0, 0x0 ;  /* 0x0000000000007802 */ /* 0x000fe20000000f00 */
[----:B------:R-:W0:Y:S01]  /*b100*/  LDCU.64 UR4, c[0x4][0x198] ;  /* 0x01003300ff0477ac */ /* 0x000e220008000a00 */
[----:B------:R-:W-:Y:S02]  /*b110*/  HFMA2 R8, -RZ, RZ, 0, 4.64916229248046875e-06 ;  /* 0x0000004eff087431 */ /* 0x000fe400000001ff */
[----:B------:R-:W-:Y:S01]  /*b120*/  IMAD.MOV.U32 R12, RZ, RZ, 0x1 ;  /* 0x00000001ff0c7424 */ /* 0x000fe200078e00ff */
[----:B--2---:R1:W2:Y:S01]  /*b130*/  LDC.64 R2, c[0x4][R0] ;  /* 0x0100000000027b82 */ /* 0x0042a20000000a00 */
        /* <DEDUP_REMOVED lines=11> */
.L_x_8444:
[----:B------:R-:W-:Y:S01]  /*b1f0*/  CS2R R2, SRZ ;  /* 0x0000000000027805 */ /* 0x000fe2000001ff00 */
[----:B------:R-:W-:Y:S06]  /*b200*/  BRA `(.L_x_8417) ;  /* 0x0000000000107947 */ /* 0x000fec0003800000 */
.L_x_8441:
[----:B--2---:R0:W5:Y:S01]  /*b210*/  LDG.E.64 R2, desc[UR36][R4.64] ;  /* 0x0000002404027981 */ /* 0x004162000c1e1b00 */
[----:B------:R-:W-:Y:S05]  /*b220*/  BRA `(.L_x_8417) ;  /* 0x0000000000087947 */ /* 0x000fea0003800000 */
.L_x_8440:
[----:B--2---:R3:W5:Y:S01]  /*b230*/  LDG.E R2, desc[UR36][R4.64] ;  /* 0x0000002404027981 */ /* 0x004762000c1e1900 */
[----:B------:R-:W-:-:S07]  /*b240*/  MOV R3, RZ ;  /* 0x000000ff00037202 */ /* 0x000fce0000000f00 */
.L_x_8417:
[----:B0-2-45:R-:W-:Y:S01]  /*b250*/  ISETP.NE.U32.AND P0, PT, R2, RZ, PT ;  /* 0x000000ff0200720c */ /* 0x035fe20003f05070 */
[----:B------:R-:W-:Y:S01]  /*b260*/  UPRMT UR4, UR42, 0x9910, URZ ;  /* 0x000099102a047896 */ /* 0x000fe200080000ff */
[--C-:B-1-3--:R-:W-:Y:S02]  /*b270*/  SHF.R.S32.HI R5, RZ, 0x1f, R3.reuse ;  /* 0x0000001fff057819 */ /* 0x10afe40000011403 */
[----:B------:R-:W-:Y:S01]  /*b280*/  ISETP.NE.AND.EX P0, PT, R3, RZ, PT, P0 ;  /* 0x000000ff0300720c */ /* 0x000fe20003f05300 */
[----:B------:R-:W-:Y:S01]  /*b290*/  UISETP.GT.AND UP0, UPT, UR4, 0x9, UPT ;  /* 0x000000090400788c */ /* 0x000fe2000bf04270 */
[----:B------:R-:W-:Y:S02]  /*b2a0*/  SHF.R.S32.HI R3, RZ, 0x1f, R3 ;  /* 0x0000001fff037819 */ /* 0x000fe40000011403 */
[----:B------:R-:W-:-:S04]  /*b2b0*/  SEL R0, RZ, 0x1, !P0 ;  /* 0x00000001ff007807 */ /* 0x000fc80004000000 */
[----:B------:R-:W-:-:S05]  /*b2c0*/  LOP3.LUT R5, R5, R0, RZ, 0xfc, !PT ;  /* 0x0000000005057212 */ /* 0x000fca00078efcff */
[----:B------:R-:W-:Y:S01]  /*b2d0*/  IMAD.MOV.U32 R2, RZ, RZ, R5 ;  /* 0x000000ffff027224 */ /* 0x000fe200078e0005 */
        /* <DEDUP_REMOVED lines=11> */
.L_x_8448:
[----:B------:R-:W-:Y:S01]  /*b390*/  STG.E.U8 desc[UR36][R16.64], R5 ;  /* 0x0000000510007986 */ /* 0x000fe2000c101124 */
[----:B------:R-:W-:Y:S05]  /*b3a0*/  EXIT ;  /* 0x000000000000794d */ /* 0x000fea0003800000 */
.L_x_8447:
        /* <DEDUP_REMOVED lines=8> */
.L_x_8451:
[----:B------:R-:W-:Y:S01]  /*b430*/  STG.E desc[UR36][R16.64], R5 ;  /* 0x0000000510007986 */ /* 0x000fe2000c101924 */
[----:B------:R-:W-:Y:S05]  /*b440*/  EXIT ;  /* 0x000000000000794d */ /* 0x000fea0003800000 */
.L_x_8450:
[----:B------:R-:W-:Y:S01]  /*b450*/  STG.E.U16 desc[UR36][R16.64], R5 ;  /* 0x0000000510007986 */ /* 0x000fe2000c101524 */
[----:B------:R-:W-:Y:S05]  /*b460*/  EXIT ;  /* 0x000000000000794d */ /* 0x000fea0003800000 */
.L_x_8446:
[----:B------:R-:W-:-:S09]  /*b470*/  UISETP.GT.AND UP0, UPT, UR4, 0x6, UPT ;  /* 0x000000060400788c */ /* 0x000fd2000bf04270 */
[----:B------:R-:W-:Y:S05]  /*b480*/  BRA.U UP0, `(.L_x_8452) ;  /* 0x00000001002c7547 */ /* 0x000fea000b800000 */
[----:B------:R-:W-:-:S09]  /*b490*/  UISETP.NE.AND UP0, UPT, UR4, 0x5, UPT ;  /* 0x000000050400788c */ /* 0x000fd2000bf05270 */
[----:B------:R-:W-:Y:S05]  /*b4a0*/  BRA.U !UP0, `(.L_x_8453) ;  /* 0x0000000108147547 */ /* 0x000fea000b800000 */
[----:B------:R-:W-:-:S09]  /*b4b0*/  UISETP.NE.AND UP0, UPT, UR4, 0x6, UPT ;  /* 0x000000060400788c */ /* 0x000fd2000bf05270 */
[----:B------:R-:W-:Y:S05]  /*b4c0*/  BRA.U UP0, `(.L_x_8449) ;  /* 0x00000009000c7547 */ /* 0x000fea000b800000 */
[----:B------:R-:W0:Y:S02]  /*b4d0*/  I2F.S64 R3, R2 ;  /* 0x0000000200037312 */ /* 0x000e240000301400 */
[----:B0-----:R-:W-:Y:S01]  /*b4e0*/  STG.E desc[UR36][R16.64], R3 ;  /* 0x0000000310007986 */ /* 0x001fe2000c101924 */
[----:B------:R-:W-:Y:S05]  /*b4f0*/  EXIT ;  /* 0x000000000000794d */ /* 0x000fea0003800000 */
.L_x_8453:
[----:B------:R-:W0:Y:S02]  /*b500*/  I2F.S64 R0, R2 ;  /* 0x0000000200007312 */ /* 0x000e240000301400 */
[----:B0-----:R-:W-:-:S05]  /*b510*/  F2FP.F16.F32.PACK_AB R0, RZ, R0 ;  /* 0x00000000ff00723e */ /* 0x001fca00000000ff */
[----:B------:R-:W-:Y:S01]  /*b520*/  STG.E.U16 desc[UR36][R16.64], R0 ;  /* 0x0000000010007986 */ /* 0x000fe2000c101524 */
[----:B------:R-:W-:Y:S05]  /*b530*/  EXIT ;  /* 0x000000000000794d */ /* 0x000fea0003800000 */
.L_x_8452:
        /* <DEDUP_REMOVED lines=8> */
[----:B0-----:R-:W-:Y:S01]  /*b5c0*/  STG.E.64 desc[UR36][R16.64], R4 ;  /* 0x0000000410007986 */ /* 0x001fe2000c101b24 */
[----:B------:R-:W-:Y:S05]  /*b5d0*/  EXIT ;  /* 0x000000000000794d */ /* 0x000fea0003800000 */
.L_x_8455:
[----:B------:R-:W0:Y:S02]  /*b5e0*/  I2F.S64 R2, R2 ;  /* 0x0000000200027312 */ /* 0x000e240000301400 */
[----:B0-----:R-:W-:-:S04]  /*b5f0*/  F2FP.F16.F32.PACK_AB R3, RZ, R2 ;  /* 0x00000002ff03723e */ /* 0x001fc800000000ff */
[----:B------:R-:W-:-:S05]  /*b600*/  PRMT R3, R3, 0x5410, RZ ;  /* 0x0000541003037816 */ /* 0x000fca00000000ff */
[----:B------:R-:W-:Y:S01]  /*b610*/  STG.E desc[UR36][R16.64], R3 ;  /* 0x0000000310007986 */ /* 0x000fe2000c101924 */
[----:B------:R-:W-:Y:S05]  /*b620*/  EXIT ;  /* 0x000000000000794d */ /* 0x000fea0003800000 */
.L_x_8454:
[----:B------:R-:W0:Y:S02]  /*b630*/  I2F.F64.S64 R2, R2 ;  /* 0x0000000200027312 */ /* 0x000e240000301c00 */
[----:B0-----:R-:W-:Y:S01]  /*b640*/  STG.E.64 desc[UR36][R16.64], R2 ;  /* 0x0000000210007986 */ /* 0x001fe2000c101b24 */
[----:B------:R-:W-:Y:S05]  /*b650*/  EXIT ;  /* 0x000000000000794d */ /* 0x000fea0003800000 */
.L_x_8445:
        /* <DEDUP_REMOVED lines=12> */
.L_x_8459:
[----:B------:R-:W0:Y:S01]  /*b720*/  I2F.S64 R3, R2 ;  /* 0x0000000200037312 */ /* 0x000e220000301400 */
[----:B------:R-:W-:Y:S01]  /*b730*/  BSSY.RECONVERGENT B0, `(.L_x_8460) ;  /* 0x0000013000007945 */ /* 0x000fe20003800200 */
[----:B------:R-:W-:Y:S01]  /*b740*/  HFMA2 R8, -RZ, RZ, 0, 7.62939453125e-06 ;  /* 0x00000080ff087431 */ /* 0x000fe200000001ff */
        /* <DEDUP_REMOVED lines=14> */
.L_x_8462:
[----:B------:R-:W-:-:S04]  /*b830*/  SHF.R.U32.HI R3, RZ, 0x18, R3 ;  /* 0x00000018ff037819 */ /* 0x000fc80000011603 */
[----:B------:R-:W-:-:S04]  /*b840*/  LOP3.LUT R0, R0, 0x80, R3, 0xf8, !PT ;  /* 0x0000008000007812 */ /* 0x000fc800078ef803 */
[----:B------:R-:W-:-:S07]  /*b850*/  PRMT R8, R0, 0x7610, R8 ;  /* 0x0000761000087816 */ /* 0x000fce0000000008 */
.L_x_8461:
[----:B------:R-:W-:Y:S05]  /*b860*/  BSYNC.RECONVERGENT B0 ;  /* 0x0000000000007941 */ /* 0x000fea0003800200 */
.L_x_8460:
[----:B------:R-:W-:Y:S01]  /*b870*/  STG.E.U8 desc[UR36][R16.64], R8 ;  /* 0x0000000810007986 */ /* 0x000fe2000c101124 */
[----:B------:R-:W-:Y:S05]  /*b880*/  EXIT ;  /* 0x000000000000794d */ /* 0x000fea0003800000 */
.L_x_8458:
        /* <DEDUP_REMOVED lines=17> */
.L_x_8465:
[----:B------:R-:W-:-:S04]  /*b9a0*/  SHF.R.U32.HI R3, RZ, 0x18, R3 ;  /* 0x00000018ff037819 */ /* 0x000fc80000011603 */
[----:B------:R-:W-:-:S04]  /*b9b0*/  LOP3.LUT R0, R0, 0x80, R3, 0xf8, !PT ;  /* 0x0000008000007812 */ /* 0x000fc800078ef803 */
[----:B------:R-:W-:-:S07]  /*b9c0*/  PRMT R8, R0, 0x7610, R8 ;  /* 0x0000761000087816 */ /* 0x000fce0000000008 */
.L_x_8464:
[----:B------:R-:W-:Y:S05]  /*b9d0*/  BSYNC.RECONVERGENT B0 ;  /* 0x0000000000007941 */ /* 0x000fea0003800200 */
.L_x_8463:
[----:B------:R-:W-:Y:S01]  /*b9e0*/  STG.E.U8 desc[UR36][R16.64], R8 ;  /* 0x0000000810007986 */ /* 0x000fe2000c101124 */
[----:B------:R-:W-:Y:S05]  /*b9f0*/  EXIT ;  /* 0x000000000000794d */ /* 0x000fea0003800000 */
.L_x_8457:
        /* <DEDUP_REMOVED lines=21> */
[----:B------:R-:W-:Y:S01]  /*bb50*/  STG.E.U8 desc[UR36][R16.64], R3 ;  /* 0x0000000310007986 */ /* 0x000fe2000c101124 */
[----:B------:R-:W-:Y:S05]  /*bb60*/  EXIT ;  /* 0x000000000000794d */ /* 0x000fea0003800000 */
.L_x_8467:
[----:B------:R-:W-:Y:S01]  /*bb70*/  STG.E.64 desc[UR36][R16.64], R2 ;  /* 0x0000000210007986 */ /* 0x000fe2000c101b24 */
[----:B------:R-:W-:Y:S05]  /*bb80*/  EXIT ;  /* 0x000000000000794d */ /* 0x000fea0003800000 */
.L_x_8466:
[----:B------:R-:W-:Y:S01]  /*bb90*/  STG.E desc[UR36][R16.64], R5 ;  /* 0x0000000510007986 */ /* 0x000fe2000c101924 */
[----:B------:R-:W-:Y:S05]  /*bba0*/  EXIT ;  /* 0x000000000000794d */ /* 0x000fea0003800000 */
.L_x_8456:
        /* <DEDUP_REMOVED lines=9> */
[----:B------:R-:W-:Y:S01]  /*bc40*/  STG.E.U8 desc[UR36][R16.64], R3 ;  /* 0x0000000310007986 */ /* 0x000fe2000c101124 */
[----:B------:R-:W-:Y:S05]  /*bc50*/  EXIT ;  /* 0x000000000000794d */ /* 0x000fea0003800000 */
.L_x_8469:
[----:B------:R-:W0:Y:S01]  /*bc60*/  I2F.F64.S64 R4, R2 ;  /* 0x0000000200047312 */ /* 0x000e220000301c00 */
[----:B------:R-:W-:-:S05]  /*bc70*/  CS2R R6, SRZ ;  /* 0x0000000000067805 */ /* 0x000fca000001ff00 */
[----:B0-----:R-:W-:Y:S01]  /*bc80*/  STG.E.128 desc[UR36][R16.64], R4 ;  /* 0x0000000410007986 */ /* 0x001fe2000c101d24 */
[----:B------:R-:W-:Y:S05]  /*bc90*/  EXIT ;  /* 0x000000000000794d */ /* 0x000fea0003800000 */
.L_x_8468:
[----:B------:R-:W-:-:S09]  /*bca0*/  UISETP.NE.AND UP0, UPT, UR4, 0xf, UPT ;  /* 0x0000000f0400788c */ /* 0x000fd2000bf05270 */
[----:B------:R-:W-:Y:S05]  /*bcb0*/  BRA.U !UP0, `(.L_x_8470) ;  /* 0x0000000108e87547 */ /* 0x000fea000b800000 */
[----:B------:R-:W-:-:S09]  /*bcc0*/  UISETP.NE.AND UP0, UPT, UR4, 0x17, UPT ;  /* 0x000000170400788c */ /* 0x000fd2000bf05270 */
[----:B------:R-:W-:Y:S05]  /*bcd0*/  BRA.U !UP0, `(.L_x_8471) ;  /* 0x0000000108907547 */ /* 0x000fea000b800000 */
[----:B------:R-:W-:-:S09]  /*bce0*/  UISETP.NE.AND UP0, UPT, UR4, 0x18, UPT ;  /* 0x000000180400788c */ /* 0x000fd2000bf05270 */
[----:B------:R-:W-:Y:S05]  /*bcf0*/  BRA.U !UP0, `(.L_x_8472) ;  /* 0x0000000108447547 */ /* 0x000fea000b800000 */
.L_x_8449:
        /* <DEDUP_REMOVED lines=16> */
.L_x_8473:
[----:B------:R-:W-:Y:S05]  /*be00*/  EXIT ;  /* 0x000000000000794d */ /* 0x000fea0003800000 */
.L_x_8472:
        /* <DEDUP_REMOVED lines=13> */
.L_x_8475:
[----:B------:R-:W-:Y:S05]  /*bee0*/  BSYNC.RECONVERGENT B0 ;  /* 0x0000000000007941 */ /* 0x000fea0003800200 */
.L_x_8474:
[----:B------:R-:W-:-:S05]  /*bef0*/  LOP3.LUT R5, R0, 0x80, R5, 0xf8, !PT ;  /* 0x0000008000057812 */ /* 0x000fca00078ef805 */
[----:B------:R-:W-:Y:S01]  /*bf00*/  STG.E.U8 desc[UR36][R16.64], R5 ;  /* 0x0000000510007986 */ /* 0x000fe2000c101124 */
[----:B------:R-:W-:Y:S05]  /*bf10*/  EXIT ;  /* 0x000000000000794d */ /* 0x000fea0003800000 */
.L_x_8471:
        /* <DEDUP_REMOVED lines=12> */
.L_x_8477:
[----:B------:R-:W-:Y:S01]  /*bfe0*/  IMAD.MOV.U32 R0, RZ, RZ, 0x7f ;  /* 0x0000007fff007424 */ /* 0x000fe200078e00ff */
[----:B------:R-:W-:-:S04]  /*bff0*/  ISETP.GT.U32.AND P0, PT, R4, 0x7f800000, PT ;  /* 0x7f8000000400780c */ /* 0x000fc80003f04070 */
[----:B------:R-:W-:-:S09]  /*c000*/  SEL R0, R0, 0x7c, P0 ;  /* 0x0000007c00007807 */ /* 0x000fd20000000000 */
.L_x_8478:
[----:B------:R-:W-:Y:S05]  /*c010*/  BSYNC.RECONVERGENT B0 ;  /* 0x0000000000007941 */ /* 0x000fea0003800200 */
.L_x_8476:
[----:B------:R-:W-:-:S04]  /*c020*/  SHF.R.U32.HI R3, RZ, 0x18, R3 ;  /* 0x00000018ff037819 */ /* 0x000fc80000011603 */
[----:B------:R-:W-:-:S05]  /*c030*/  LOP3.LUT R3, R0, 0x80, R3, 0xf8, !PT ;  /* 0x0000008000037812 */ /* 0x000fca00078ef803 */
[----:B------:R-:W-:Y:S01]  /*c040*/  STG.E.U8 desc[UR36][R16.64], R3 ;  /* 0x0000000310007986 */ /* 0x000fe2000c101124 */
[----:B------:R-:W-:Y:S05]  /*c050*/  EXIT ;  /* 0x000000000000794d */ /* 0x000fea0003800000 */
.L_x_8470:
[----:B------:R-:W0:Y:S02]  /*c060*/  I2F.S64 R0, R2 ;  /* 0x0000000200007312 */ /* 0x000e240000301400 */
[----:B0-----:R-:W-:-:S05]  /*c070*/  F2FP.BF16.F32.PACK_AB R0, RZ, R0 ;  /* 0x00000000ff00723e */ /* 0x001fca00000010ff */
[----:B------:R-:W-:Y:S01]  /*c080*/  STG.E.U16 desc[UR36][R16.64], R0 ;  /* 0x0000000010007986 */ /* 0x000fe2000c101524 */
[----:B------:R-:W-:Y:S05]  /*c090*/  EXIT ;  /* 0x000000000000794d */ /* 0x000fea0003800000 */
.L_x_8479:
        /* <DEDUP_REMOVED lines=14> */
.L_x_23694:


//--------------------- .text._ZN2at6native27unrolled_elementwise_kernelIZZZNS0_16sign_kernel_cudaERNS_18TensorIteratorBaseEENKUlvE_clEvENKUlvE2_clEvEUllE_St5arrayIPcLm2EELi4E23TrivialOffsetCalculatorILi1EjESB_NS0_6memory12LoadWithCastILi1EEENSC_13StoreWithCastILi1EEEEEviT_T0_T2_T3_T4_T5_ --------------------------
	.section	.text._ZN2at6native27unrolled_elementwise_kernelIZZZNS0_16sign_kernel_cudaERNS_18TensorIteratorBaseEENKUlvE_clEvENKUlvE2_clEvEUllE_St5arrayIPcLm2EELi4E23TrivialOffsetCalculatorILi1EjESB_NS0_6memory12LoadWithCastILi1EEENSC_13StoreWithCastILi1EEEEEviT_T0_T2_T3_T4_T5_,"ax",@progbits
	.align	128
        .global         _ZN2at6native27unrolled_elementwise_kernelIZZZNS0_16sign_kernel_cudaERNS_18TensorIteratorBaseEENKUlvE_clEvENKUlvE2_clEvEUllE_St5arrayIPcLm2EELi4E23TrivialOffsetCalculatorILi1EjESB_NS0_6memory12LoadWithCastILi1EEENSC_13StoreWithCastILi1EEEEEviT_T0_T2_T3_T4_T5_
        .type           _ZN2at6native27unrolled_elementwise_kernelIZZZNS0_16sign_kernel_cudaERNS_18TensorIteratorBaseEENKUlvE_clEvENKUlvE2_clEvEUllE_St5arrayIPcLm2EELi4E23TrivialOffsetCalculatorILi1EjESB_NS0_6memory12LoadWithCastILi1EEENSC_13StoreWithCastILi1EEEEEviT_T0_T2_T3_T4_T5_,@function
        .size           _ZN2at6native27unrolled_elementwise_kernelIZZZNS0_16sign_kernel_cudaERNS_18TensorIteratorBaseEENKUlvE_clEvENKUlvE2_clEvEUllE_St5arrayIPcLm2EELi4E23TrivialOffsetCalculatorILi1EjESB_NS0_6memory12LoadWithCastILi1EEENSC_13StoreWithCastILi1EEEEEviT_T0_T2_T3_T4_T5_,(.L_x_23695 - _ZN2at6native27unrolled_elementwise_kernelIZZZNS0_16sign_kernel_cudaERNS_18TensorIteratorBaseEENKUlvE_clEvENKUlvE2_clEvEUllE_St5arrayIPcLm2EELi4E23TrivialOffsetCalculatorILi1EjESB_NS0_6memory12LoadWithCastILi1EEENSC_13StoreWithCastILi1EEEEEviT_T0_T2_T3_T4_T5_)
        .other          _ZN2at6native27unrolled_elementwise_kernelIZZZNS0_16sign_kernel_cudaERNS_18TensorIteratorBaseEENKUlvE_clEvENKUlvE2_clEvEUllE_St5arrayIPcLm2EELi4E23TrivialOffsetCalculatorILi1EjESB_NS0_6memory12LoadWithCastILi1EEENSC_13StoreWithCastILi1EEEEEviT_T0_T2_T3_T4_T5_,@"STO_CUDA_ENTRY STV_DEFAULT"
_ZN2at6native27unrolled_elementwise_kernelIZZZNS0_16sign_kernel_cudaERNS_18TensorIteratorBaseEENKUlvE_clEvENKUlvE2_clEvEUllE_St5arrayIPcLm2EELi4E23TrivialOffsetCalculatorILi1EjESB_NS0_6memory12LoadWithCastILi1EEENSC_13StoreWithCastILi1EEEEEviT_T0_T2_T3_T4_T5_:
.text._ZN2at6native27unrolled_elementwise_kernelIZZZNS0_16sign_kernel_cudaERNS_18TensorIteratorBaseEENKUlvE_clEvENKUlvE2_clEvEUllE_St5arrayIPcLm2EELi4E23TrivialOffsetCalculatorILi1EjESB_NS0_6memory12LoadWithCastILi1EEENSC_13StoreWithCastILi1EEEEEviT_T0_T2_T3_T4_T5_:
        /* <DEDUP_REMOVED lines=32> */
.L_x_8485:
[----:B------:R1:W5:Y:S01]  /*0200*/  LDG.E.U8 R22, desc[UR36][R2.64] ;  /* 0x0000002402167981 */ /* 0x000362000c1e1100 */
[----:B------:R-:W-:Y:S01]  /*0210*/  IMAD.MOV.U32 R23, RZ, RZ, RZ ;  /* 0x000000ffff177224 */ /* 0x000fe200078e00ff */
[----:B------:R-:W-:Y:S06]  /*0220*/  BRA `(.L_x_8487) ;  /* 0x0000000c00407947 */ /* 0x000fec0003800000 */
.L_x_8484:
        /* <DEDUP_REMOVED lines=8> */
.L_x_8489:
[----:B------:R-:W2:Y:S02]  /*02b0*/  LDG.E R22, desc[UR36][R2.64] ;  /* 0x0000002402167981 */ /* 0x000ea4000c1e1900 */
[----:B--2---:R-:W-:Y:S01]  /*02c0*/  SHF.R.S32.HI R23, RZ, 0x1f, R22 ;  /* 0x0000001fff177819 */ /* 0x004fe20000011416 */
[----:B------:R-:W-:Y:S06]  /*02d0*/  BRA `(.L_x_8487) ;  /* 0x0000000c00147947 */ /* 0x000fec0003800000 */
.L_x_8488:
[----:B------:R-:W2:Y:S02]  /*02e0*/  LDG.E.S16 R22, desc[UR36][R2.64] ;  /* 0x0000002402167981 */ /* 0x000ea4000c1e1700 */
[----:B--2---:R-:W-:Y:S01]  /*02f0*/  SHF.R.S32.HI R23, RZ, 0x1f, R22 ;  /* 0x0000001fff177819 */ /* 0x004fe20000011416 */
[----:B------:R-:W-:Y:S06]  /*0300*/  BRA `(.L_x_8487) ;  /* 0x0000000c00087947 */ /* 0x000fec0003800000 */
.L_x_8483:
[----:B------:R-:W-:-:S09]  /*0310*/  UISETP.GT.AND UP0, UPT, UR4, 0x6, UPT ;  /* 0x000000060400788c */ /* 0x000fd2000bf04270 */
[----:B------:R-:W-:Y:S05]  /*0320*/  BRA.U UP0, `(.L_x_8490) ;  /* 0x00000001002c7547 */ /* 0x000fea000b800000 */
[----:B------:R-:W-:-:S09]  /*0330*/  UISETP.NE.AND UP0, UPT, UR4, 0x5, UPT ;  /* 0x000000050400788c */ /* 0x000fd2000bf05270 */
[----:B------:R-:W-:Y:S05]  /*0340*/  BRA.U !UP0, `(.L_x_8491) ;  /* 0x0000000108147547 */ /* 0x000fea000b800000 */
[----:B------:R-:W-:-:S09]  /*0350*/  UISETP.NE.AND UP0, UPT, UR4, 0x6, UPT ;  /* 0x000000060400788c */ /* 0x000fd2000bf05270 */
[----:B------:R-:W-:Y:S05]  /*0360*/  BRA.U UP0, `(.L_x_8486) ;  /* 0x00000009006c7547 */ /* 0x000fea000b800000 */
[----:B------:R-:W2:Y:S02]  /*0370*/  LDG.E R2, desc[UR36][R2.64] ;  /* 0x0000002402027981 */ /* 0x000ea4000c1e1900 */
[----:B--2---:R0:W1:Y:S01]  /*0380*/  F2I.S64.TRUNC R22, R2 ;  /* 0x0000000200167311 */ /* 0x004062000020d900 */
[----:B------:R-:W-:Y:S05]  /*0390*/  BRA `(.L_x_8487) ;  /* 0x0000000800e47947 */ /* 0x000fea0003800000 */
.L_x_8491:
[----:B------:R-:W2:Y:S02]  /*03a0*/  LDG.E.U16 R2, desc[UR36][R2.64] ;  /* 0x0000002402027981 */ /* 0x000ea4000c1e1500 */
[----:B--2---:R-:W-:-:S06]  /*03b0*/  HADD2.F32 R22, -RZ, R2.H0_H0 ;  /* 0x20000002ff167230 */ /* 0x004fcc0000004100 */
[----:B------:R-:W0:Y:S01]  /*03c0*/  F2I.S64.TRUNC R22, R22 ;  /* 0x0000001600167311 */ /* 0x000e22000020d900 */
[----:B------:R-:W-:Y:S05]  /*03d0*/  BRA `(.L_x_8487) ;  /* 0x0000000800d47947 */ /* 0x000fea0003800000 */
.L_x_8490:
[----:B------:R-:W-:-:S09]  /*03e0*/  UISETP.NE.AND UP0, UPT, UR4, 0x7, UPT ;  /* 0x000000070400788c */ /* 0x000fd2000bf05270 */
[----:B------:R-:W-:Y:S05]  /*03f0*/  BRA.U !UP0, `(.L_x_8492) ;  /* 0x00000001082c7547 */ /* 0x000fea000b800000 */
[----:B------:R-:W-:-:S09]  /*0400*/  UISETP.NE.AND UP0, UPT, UR4, 0x8, UPT ;  /* 0x000000080400788c */ /* 0x000fd2000bf05270 */
[----:B------:R-:W-:Y:S05]  /*0410*/  BRA.U !UP0, `(.L_x_8493) ;  /* 0x0000000108147547 */ /* 0x000fea000b800000 */
[----:B------:R-:W-:-:S09]  /*0420*/  UISETP.NE.AND UP0, UPT, UR4, 0x9, UPT ;  /* 0x000000090400788c */ /* 0x000fd2000bf05270 */
[----:B------:R-:W-:Y:S05]  /*0430*/  BRA.U UP0, `(.L_x_8486) ;  /* 0x0000000900387547 */ /* 0x000fea000b800000 */
[----:B------:R-:W2:Y:S02]  /*0440*/  LDG.E R2, desc[UR36][R2.64] ;  /* 0x0000002402027981 */ /* 0x000ea4000c1e1900 */
[----:B--2---:R0:W1:Y:S01]  /*0450*/  F2I.S64.TRUNC R22, R2 ;  /* 0x0000000200167311 */ /* 0x004062000020d900 */
[----:B------:R-:W-:Y:S05]  /*0460*/  BRA `(.L_x_8487) ;  /* 0x0000000800b07947 */ /* 0x000fea0003800000 */
.L_x_8493:
[----:B------:R-:W2:Y:S02]  /*0470*/  LDG.E.U16 R2, desc[UR36][R2.64] ;  /* 0x0000002402027981 */ /* 0x000ea4000c1e1500 */
[----:B--2---:R-:W-:-:S06]  /*0480*/  HADD2.F32 R22, -RZ, R2.H0_H0 ;  /* 0x20000002ff167230 */ /* 0x004fcc0000004100 */
[----:B------:R-:W4:Y:S01]  /*0490*/  F2I.S64.TRUNC R22, R22 ;  /* 0x0000001600167311 */ /* 0x000f22000020d900 */
[----:B------:R-:W-:Y:S05]  /*04a0*/  BRA `(.L_x_8487) ;  /* 0x0000000800a07947 */ /* 0x000fea0003800000 */
.L_x_8492:
[----:B------:R-:W2:Y:S02]  /*04b0*/  LDG.E.64 R2, desc[UR36][R2.64] ;  /* 0x0000002402027981 */ /* 0x000ea4000c1e1b00 */
[----:B--2---:R2:W3:Y:S01]  /*04c0*/  F2I.S64.F64.TRUNC R22, R2 ;  /* 0x0000000200167311 */ /* 0x0044e2000030d900 */
[----:B------:R-:W-:Y:S05]  /*04d0*/  BRA `(.L_x_8487) ;  /* 0x0000000800947947 */ /* 0x000fea0003800000 */
.L_x_8482:
        /* <DEDUP_REMOVED lines=13> */
.L_x_8496:
[----:B------:R-:W2:Y:S02]  /*05b0*/  LDG.E.64 R2, desc[UR36][R2.64] ;  /* 0x0000002402027981 */ /* 0x000ea4000c1e1b00 */
[----:B--2---:R0:W1:Y:S01]  /*05c0*/  F2I.S64.F64.TRUNC R22, R2 ;  /* 0x0000000200167311 */ /* 0x004062000030d900 */
[----:B------:R-:W-:Y:S05]  /*05d0*/  BRA `(.L_x_8487) ;  /* 0x0000000800547947 */ /* 0x000fea0003800000 */
.L_x_8495:
        /* <DEDUP_REMOVED lines=26> */
.L_x_8498:
        /* <DEDUP_REMOVED lines=13> */
.L_x_8497:
[----:B------:R-:W2:Y:S02]  /*0850*/  LDG.E.U16 R22, desc[UR36][R2.64] ;  /* 0x0000002402167981 */ /* 0x000ea4000c1e1500 */
[----:B--2---:R-:W-:-:S06]  /*0860*/  IMAD.U32 R22, R22, 0x10000, RZ ;  /* 0x0001000016167824 */ /* 0x004fcc00078e00ff */
[----:B------:R-:W0:Y:S01]  /*0870*/  F2I.S64.TRUNC R22, R22 ;  /* 0x0000001600167311 */ /* 0x000e22000020d900 */
[----:B------:R-:W-:Y:S05]  /*0880*/  BRA `(.L_x_8487) ;  /* 0x0000000400a87947 */ /* 0x000fea0003800000 */
.L_x_8494:
        /* <DEDUP_REMOVED lines=11> */
.L_x_8501:
        /* <DEDUP_REMOVED lines=21> */
.L_x_8505:
[----:B------:R-:W-:Y:S05]  /*0a90*/  BSYNC.RECONVERGENT B1 ;  /* 0x0000000000017941 */ /* 0x000fea0003800200 */
.L_x_8504:
[----:B------:R-:W-:Y:S01]  /*0aa0*/  IMAD.SHL.U32 R0, R0, 0x100000, RZ ;  /* 0x0010000000007824 */ /* 0x000fe200078e00ff */
[----:B------:R-:W-:-:S04]  /*0ab0*/  LEA R2, R2, 0x3b800000, 0x17 ;  /* 0x3b80000002027811 */ /* 0x000fc800078eb8ff */
[----:B------:R-:W-:-:S07]  /*0ac0*/  LOP3.LUT R22, R2, R0, R7, 0xfe, !PT ;  /* 0x0000000002167212 */ /* 0x000fce00078efe07 */
.L_x_8503:
[----:B------:R-:W-:Y:S05]  /*0ad0*/  BSYNC.RECONVERGENT B0 ;  /* 0x0000000000007941 */ /* 0x000fea0003800200 */
.L_x_8502:
[----:B------:R-:W0:Y:S01]  /*0ae0*/  F2I.S64.TRUNC R22, R22 ;  /* 0x0000001600167311 */ /* 0x000e22000020d900 */
[----:B------:R-:W-:Y:S05]  /*0af0*/  BRA `(.L_x_8487) ;  /* 0x00000004000c7947 */ /* 0x000fea0003800000 */
.L_x_8500:
        /* <DEDUP_REMOVED lines=21> */
.L_x_8509:
[----:B------:R-:W-:Y:S05]  /*0c50*/  BSYNC.RECONVERGENT B1 ;  /* 0x0000000000017941 */ /* 0x000fea0003800200 */
.L_x_8508:
[----:B------:R-:W-:Y:S01]  /*0c60*/  IMAD.SHL.U32 R0, R0, 0x200000, RZ ;  /* 0x0020000000007824 */ /* 0x000fe200078e00ff */
[----:B------:R-:W-:-:S04]  /*0c70*/  LEA R2, R2, 0x37800000, 0x17 ;  /* 0x3780000002027811 */ /* 0x000fc800078eb8ff */
[----:B------:R-:W-:-:S07]  /*0c80*/  LOP3.LUT R22, R2, R0, R7, 0xfe, !PT ;  /* 0x0000000002167212 */ /* 0x000fce00078efe07 */
.L_x_8507:
[----:B------:R-:W-:Y:S05]  /*0c90*/  BSYNC.RECONVERGENT B0 ;  /* 0x0000000000007941 */ /* 0x000fea0003800200 */
.L_x_8506:
[----:B------:R-:W0:Y:S01]  /*0ca0*/  F2I.S64.TRUNC R22, R22 ;  /* 0x0000001600167311 */ /* 0x000e22000020d900 */
[----:B------:R-:W-:Y:S05]  /*0cb0*/  BRA `(.L_x_8487) ;  /* 0x00000000009c7947 */ /* 0x000fea0003800000 */
.L_x_8499:
[----:B------:R-:W-:-:S09]  /*0cc0*/  UISETP.NE.AND UP0, UPT, UR4, 0x1c, UPT ;  /* 0x0000001c0400788c */ /* 0x000fd2000bf05270 */
[----:B------:R-:W-:Y:S05]  /*0cd0*/  BRA.U !UP0, `(.L_x_8510) ;  /* 0x00000001088c7547 */ /* 0x000fea000b800000 */
[----:B------:R-:W-:-:S09]  /*0ce0*/  UISETP.NE.AND UP0, UPT, UR4, 0x1d, UPT ;  /* 0x0000001d0400788c */ /* 0x000fd2000bf05270 */
[----:B------:R-:W-:Y:S05]  /*0cf0*/  BRA.U !UP0, `(.L_x_8511) ;  /* 0x00000001087c7547 */ /* 0x000fea000b800000 */
[----:B------:R-:W-:-:S09]  /*0d00*/  UISETP.NE.AND UP0, UPT, UR4, 0x2c, UPT ;  /* 0x0000002c0400788c */ /* 0x000fd2000bf05270 */
[----:B------:R-:W-:Y:S05]  /*0d10*/  BRA.U !UP0, `(.L_x_8512) ;  /* 0x0000000108487547 */ /* 0x000fea000b800000 */
.L_x_8486:
        /* <DEDUP_REMOVED lines=16> */
.L_x_8513:
[----:B------:R-:W-:Y:S01]  /*0e20*/  CS2R R22, SRZ ;  /* 0x0000000000167805 */ /* 0x000fe2000001ff00 */
[----:B------:R-:W-:Y:S06]  /*0e30*/  BRA `(.L_x_8487) ;  /* 0x00000000003c7947 */ /* 0x000fec0003800000 */
.L_x_8512:
        /* <DEDUP_REMOVED lines=8> */
.L_x_8515:
[----:B------:R-:W-:Y:S05]  /*0ec0*/  BSYNC.RECONVERGENT B0 ;  /* 0x0000000000007941 */ /* 0x000fea0003800200 */
.L_x_8514:
[----:B------:R-:W0:Y:S01]  /*0ed0*/  F2I.S64.TRUNC R22, R22 ;  /* 0x0000001600167311 */ /* 0x000e22000020d900 */
[----:B------:R-:W-:Y:S05]  /*0ee0*/  BRA `(.L_x_8487) ;  /* 0x0000000000107947 */ /* 0x000fea0003800000 */
.L_x_8511:
[----:B------:R0:W5:Y:S01]  /*0ef0*/  LDG.E.64 R22, desc[UR36][R2.64] ;  /* 0x0000002402167981 */ /* 0x000162000c1e1b00 */
[----:B------:R-:W-:Y:S05]  /*0f00*/  BRA `(.L_x_8487) ;  /* 0x0000000000087947 */ /* 0x000fea0003800000 */
.L_x_8510:
[----:B------:R0:W5:Y:S01]  /*0f10*/  LDG.E R22, desc[UR36][R2.64] ;  /* 0x0000002402167981 */ /* 0x000162000c1e1900 */
[----:B------:R-:W-:-:S07]  /*0f20*/  IMAD.MOV.U32 R23, RZ, RZ, RZ ;  /* 0x000000ffff177224 */ /* 0x000fce00078e00ff */
.L_x_8487:
[----:B------:R-:W-:-:S07]  /*0f30*/  VIADD R27, R26, 0x80 ;  /* 0x000000801a1b7836 */ /* 0x000fce0000000000 */
.L_x_8481:
[----:B------:R-:W-:Y:S05]  /*0f40*/  BSYNC.RECONVERGENT B6 ;  /* 0x0000000000067941 */ /* 0x000fea0003800200 */
.L_x_8480:
[----:B------:R-:W-:Y:S01]  /*0f50*/  ISETP.GE.AND P0, PT, R27, R28, PT ;  /* 0x0000001c1b00720c */ /* 0x000fe20003f06270 */
[----:B------:R-:W-:Y:S01]  /*0f60*/  BSSY.RECONVERGENT B6, `(.L_x_8516) ;  /* 0x00000eb000067945 */ /* 0x000fe20003800200 */
[----:B------:R-:W-:-:S11]  /*0f70*/  CS2R R18, SRZ ;  /* 0x0000000000127805 */ /* 0x000fd6000001ff00 */
[----:B------:R-:W-:Y:S05]  /*0f80*/  @P0 BRA `(.L_x_8517) ;  /* 0x0000000c00a00947 */ /* 0x000fea0003800000 */
[----:B012---:R-:W0:Y:S01]  /*0f90*/  LDC.64 R2, c[0x0][0x390] ;  /* 0x0000e400ff027b82 */ /* 0x007e220000000a00 */
        /* <DEDUP_REMOVED lines=19> */
.L_x_8521:
[----:B------:R0:W5:Y:S01]  /*10d0*/  LDG.E.U8 R18, desc[UR36][R2.64] ;  /* 0x0000002402127981 */ /* 0x000162000c1e1100 */
[----:B------:R-:W-:Y:S01]  /*10e0*/  IMAD.MOV.U32 R19, RZ, RZ, RZ ;  /* 0x000000ffff137224 */ /* 0x000fe200078e00ff */
[----:B------:R-:W-:Y:S06]  /*10f0*/  BRA `(.L_x_8523) ;  /* 0x0000000c00407947 */ /* 0x000fec0003800000 */
.L_x_8520:
        /* <DEDUP_REMOVED lines=8> */
.L_x_8525:
[----:B------:R-:W2:Y:S02]  /*1180*/  LDG.E R18, desc[UR36][R2.64] ;  /* 0x0000002402127981 */ /* 0x000ea4000c1e1900 */
[----:B--2---:R-:W-:Y:S01]  /*1190*/  SHF.R.S32.HI R19, RZ, 0x1f, R18 ;  /* 0x0000001fff137819 */ /* 0x004fe20000011412 */
[----:B------:R-:W-:Y:S06]  /*11a0*/  BRA `(.L_x_8523) ;  /* 0x0000000c00147947 */ /* 0x000fec0003800000 */
.L_x_8524:
[----:B------:R-:W2:Y:S02]  /*11b0*/  LDG.E.S16 R18, desc[UR36][R2.64] ;  /* 0x0000002402127981 */ /* 0x000ea4000c1e1700 */
[----:B--2---:R-:W-:Y:S01]  /*11c0*/  SHF.R.S32.HI R19, RZ, 0x1f, R18 ;  /* 0x0000001fff137819 */ /* 0x004fe20000011412 */
[----:B------:R-:W-:Y:S06]  /*11d0*/  BRA `(.L_x_8523) ;  /* 0x0000000c00087947 */ /* 0x000fec0003800000 */
.L_x_8519:
        /* <DEDUP_REMOVED lines=9> */
.L_x_8527:
[----:B------:R-:W2:Y:S02]  /*1270*/  LDG.E.U16 R2, desc[UR36][R2.64] ;  /* 0x0000002402027981 */ /* 0x000ea4000c1e1500 */
[----:B--2---:R-:W-:-:S06]  /*1280*/  HADD2.F32 R18, -RZ, R2.H0_H0 ;  /* 0x20000002ff127230 */ /* 0x004fcc0000004100 */
[----:B------:R-:W0:Y:S01]  /*1290*/  F2I.S64.TRUNC R18, R18 ;  /* 0x0000001200127311 */ /* 0x000e22000020d900 */
[----:B------:R-:W-:Y:S05]  /*12a0*/  BRA `(.L_x_8523) ;  /* 0x0000000800d47947 */ /* 0x000fea0003800000 */
.L_x_8526:
        /* <DEDUP_REMOVED lines=9> */
.L_x_8529:
[----:B------:R-:W2:Y:S02]  /*1340*/  LDG.E.U16 R2, desc[UR36][R2.64] ;  /* 0x0000002402027981 */ /* 0x000ea4000c1e1500 */
[----:B--2---:R-:W-:-:S06]  /*1350*/  HADD2.F32 R18, -RZ, R2.H0_H0 ;  /* 0x20000002ff127230 */ /* 0x004fcc0000004100 */
[----:B------:R-:W0:Y:S01]  /*1360*/  F2I.S64.TRUNC R18, R18 ;  /* 0x0000001200127311 */ /* 0x000e22000020d900 */
[----:B------:R-:W-:Y:S05]  /*1370*/  BRA `(.L_x_8523) ;  /* 0x0000000800a07947 */ /* 0x000fea0003800000 */
.L_x_8528:
[----:B------:R-:W2:Y:S02]  /*1380*/  LDG.E.64 R2, desc[UR36][R2.64] ;  /* 0x0000002402027981 */ /* 0x000ea4000c1e1b00 */
[----:B--2---:R0:W1:Y:S01]  /*1390*/  F2I.S64.F64.TRUNC R18, R2 ;  /* 0x0000000200127311 */ /* 0x004062000030d900 */
[----:B------:R-:W-:Y:S05]  /*13a0*/  BRA `(.L_x_8523) ;  /* 0x0000000800947947 */ /* 0x000fea0003800000 */
.L_x_8518:
        /* <DEDUP_REMOVED lines=13> */
.L_x_8532:
[----:B------:R-:W2:Y:S02]  /*1480*/  LDG.E.64 R2, desc[UR36][R2.64] ;  /* 0x0000002402027981 */ /* 0x000ea4000c1e1b00 */
[----:B--2---:R0:W1:Y:S01]  /*1490*/  F2I.S64.F64.TRUNC R18, R2 ;  /* 0x0000000200127311 */ /* 0x004062000030d900 */
[----:B------:R-:W-:Y:S05]  /*14a0*/  BRA `(.L_x_8523) ;  /* 0x0000000800547947 */ /* 0x000fea0003800000 */
.L_x_8531:
        /* <DEDUP_REMOVED lines=26> */
.L_x_8534:
        /* <DEDUP_REMOVED lines=11> */
[----:B------:R2:W0:Y:S01]  /*1700*/  F2I.S64.TRUNC R18, R0 ;  /* 0x0000000000127311 */ /* 0x000422000020d900 */
[----:B------:R-:W-:Y:S05]  /*1710*/  BRA `(.L_x_8523) ;  /* 0x0000000400b87947 */ /* 0x000fea0003800000 */
.L_x_8533:
[----:B------:R-:W2:Y:S02]  /*1720*/  LDG.E.U16 R18, desc[UR36][R2.64] ;  /* 0x0000002402127981 */ /* 0x000ea4000c1e1500 */
[----:B--2---:R-:W-:-:S06]  /*1730*/  IMAD.U32 R18, R18, 0x10000, RZ ;  /* 0x0001000012127824 */ /* 0x004fcc00078e00ff */
[----:B------:R-:W0:Y:S01]  /*1740*/  F2I.S64.TRUNC R18, R18 ;  /* 0x0000001200127311 */ /* 0x000e22000020d900 */
[----:B------:R-:W-:Y:S05]  /*1750*/  BRA `(.L_x_8523) ;  /* 0x0000000400a87947 */ /* 0x000fea0003800000 */
.L_x_8530:
        /* <DEDUP_REMOVED lines=11> */
.L_x_8537:
        /* <DEDUP_REMOVED lines=21> */
.L_x_8541:
[----:B------:R-:W-:Y:S05]  /*1960*/  BSYNC.RECONVERGENT B1 ;  /* 0x0000000000017941 */ /* 0x000fea0003800200 */
.L_x_8540:
[----:B------:R-:W-:Y:S01]  /*1970*/  IMAD.SHL.U32 R0, R0, 0x100000, RZ ;  /* 0x0010000000007824 */ /* 0x000fe200078e00ff */
[----:B------:R-:W-:-:S04]  /*1980*/  LEA R2, R2, 0x3b800000, 0x17 ;  /* 0x3b80000002027811 */ /* 0x000fc800078eb8ff */
[----:B------:R-:W-:-:S07]  /*1990*/  LOP3.LUT R18, R2, R0, R7, 0xfe, !PT ;  /* 0x0000000002127212 */ /* 0x000fce00078efe07 */
.L_x_8539:
[----:B------:R-:W-:Y:S05]  /*19a0*/  BSYNC.RECONVERGENT B0 ;  /* 0x0000000000007941 */ /* 0x000fea0003800200 */
.L_x_8538:
[----:B------:R-:W0:Y:S01]  /*19b0*/  F2I.S64.TRUNC R18, R18 ;  /* 0x0000001200127311 */ /* 0x000e22000020d900 */
[----:B------:R-:W-:Y:S05]  /*19c0*/  BRA `(.L_x_8523) ;  /* 0x00000004000c7947 */ /* 0x000fea0003800000 */
.L_x_8536:
        /* <DEDUP_REMOVED lines=21> */
.L_x_8545:
[----:B------:R-:W-:Y:S05]  /*1b20*/  BSYNC.RECONVERGENT B1 ;  /* 0x0000000000017941 */ /* 0x000fea0003800200 */
.L_x_8544:
[----:B------:R-:W-:Y:S01]  /*1b30*/  IMAD.SHL.U32 R0, R0, 0x200000, RZ ;  /* 0x0020000000007824 */ /* 0x000fe200078e00ff */
[----:B------:R-:W-:-:S04]  /*1b40*/  LEA R2, R2, 0x37800000, 0x17 ;  /* 0x3780000002027811 */ /* 0x000fc800078eb8ff */
[----:B------:R-:W-:-:S07]  /*1b50*/  LOP3.LUT R18, R2, R0, R7, 0xfe, !PT ;  /* 0x0000000002127212 */ /* 0x000fce00078efe07 */
.L_x_8543:
[----:B------:R-:W-:Y:S05]  /*1b60*/  BSYNC.RECONVERGENT B0 ;  /* 0x0000000000007941 */ /* 0x000fea0003800200 */
.L_x_8542:
[----:B------:R-:W0:Y:S01]  /*1b70*/  F2I.S64.TRUNC R18, R18 ;  /* 0x0000001200127311 */ /* 0x000e22000020d900 */
[----:B------:R-:W-:Y:S05]  /*1b80*/  BRA `(.L_x_8523) ;  /* 0x00000000009c7947 */ /* 0x000fea0003800000 */
.L_x_8535:
        /* <DEDUP_REMOVED lines=14> */
.L_x_8549:
[----:B------:R-:W-:Y:S05]  /*1c70*/  BSYNC.RECONVERGENT B0 ;  /* 0x0000000000007941 */ /* 0x000fea0003800200 */
.L_x_8548:
[----:B------:R-:W0:Y:S01]  /*1c80*/  F2I.S64.TRUNC R18, R18 ;  /* 0x0000001200127311 */ /* 0x000e22000020d900 */
[----:B------:R-:W-:Y:S05]  /*1c90*/  BRA `(.L_x_8523) ;  /* 0x0000000000587947 */ /* 0x000fea0003800000 */
.L_x_8522:
        /* <DEDUP_REMOVED lines=16> */
.L_x_8550:
[----:B------:R-:W-:Y:S01]  /*1da0*/  CS2R R18, SRZ ;  /* 0x0000000000127805 */ /* 0x000fe2000001ff00 */
[----:B------:R-:W-:Y:S06]  /*1db0*/  BRA `(.L_x_8523) ;  /* 0x0000000000107947 */ /* 0x000fec0003800000 */
.L_x_8547:
[----:B------:R0:W5:Y:S01]  /*1dc0*/  LDG.E.64 R18, desc[UR36][R2.64] ;  /* 0x0000002402127981 */ /* 0x000162000c1e1b00 */
[----:B------:R-:W-:Y:S05]  /*1dd0*/  BRA `(.L_x_8523) ;  /* 0x0000000000087947 */ /* 0x000fea0003800000 */
.L_x_8546:
[----:B------:R0:W5:Y:S01]  /*1de0*/  LDG.E R18, desc[UR36][R2.64] ;  /* 0x0000002402127981 */ /* 0x000162000c1e1900 */
[----:B------:R-:W-:-:S07]  /*1df0*/  IMAD.MOV.U32 R19, RZ, RZ, RZ ;  /* 0x000000ffff137224 */ /* 0x000fce00078e00ff */
.L_x_8523:
[----:B------:R-:W-:-:S07]  /*1e00*/  VIADD R27, R27, 0x80 ;  /* 0x000000801b1b7836 */ /* 0x000fce0000000000 */
.L_x_8517:
[----:B------:R-:W-:Y:S05]  /*1e10*/  BSYNC.RECONVERGENT B6 ;  /* 0x0000000000067941 */ /* 0x000fea0003800200 */
.L_x_8516:
        /* <DEDUP_REMOVED lines=24> */
.L_x_8556:
[----:B------:R0:W5:Y:S01]  /*1fa0*/  LDG.E.U8 R16, desc[UR36][R2.64] ;  /* 0x0000002402107981 */ /* 0x000162000c1e1100 */
[----:B------:R-:W-:Y:S01]  /*1fb0*/  IMAD.MOV.U32 R17, RZ, RZ, RZ ;  /* 0x000000ffff117224 */ /* 0x000fe200078e00ff */
[----:B------:R-:W-:Y:S06]  /*1fc0*/  BRA `(.L_x_8558) ;  /* 0x0000000c00407947 */ /* 0x000fec0003800000 */
.L_x_8555:
        /* <DEDUP_REMOVED lines=8> */
.L_x_8560:
[----:B------:R-:W2:Y:S02]  /*2050*/  LDG.E R16, desc[UR36][R2.64] ;  /* 0x0000002402107981 */ /* 0x000ea4000c1e1900 */
[----:B--2---:R-:W-:Y:S01]  /*2060*/  SHF.R.S32.HI R17, RZ, 0x1f, R16 ;  /* 0x0000001fff117819 */ /* 0x004fe20000011410 */
[----:B------:R-:W-:Y:S06]  /*2070*/  BRA `(.L_x_8558) ;  /* 0x0000000c00147947 */ /* 0x000fec0003800000 */
.L_x_8559:
[----:B------:R-:W2:Y:S02]  /*2080*/  LDG.E.S16 R16, desc[UR36][R2.64] ;  /* 0x0000002402107981 */ /* 0x000ea4000c1e1700 */
[----:B--2---:R-:W-:Y:S01]  /*2090*/  SHF.R.S32.HI R17, RZ, 0x1f, R16 ;  /* 0x0000001fff117819 */ /* 0x004fe20000011410 */
[----:B------:R-:W-:Y:S06]  /*20a0*/  BRA `(.L_x_8558) ;  /* 0x0000000c00087947 */ /* 0x000fec0003800000 */
.L_x_8554:
        /* <DEDUP_REMOVED lines=9> */
.L_x_8562:
[----:B------:R-:W2:Y:S02]  /*2140*/  LDG.E.U16 R2, desc[UR36][R2.64] ;  /* 0x0000002402027981 */ /* 0x000ea4000c1e1500 */
[----:B--2---:R-:W-:-:S06]  /*2150*/  HADD2.F32 R16, -RZ, R2.H0_H0 ;  /* 0x20000002ff107230 */ /* 0x004fcc0000004100 */
[----:B------:R-:W0:Y:S01]  /*2160*/  F2I.S64.TRUNC R16, R16 ;  /* 0x0000001000107311 */ /* 0x000e22000020d900 */
[----:B------:R-:W-:Y:S05]  /*2170*/  BRA `(.L_x_8558) ;  /* 0x0000000800d47947 */ /* 0x000fea0003800000 */
.L_x_8561:
        /* <DEDUP_REMOVED lines=9> */
.L_x_8564:
[----:B------:R-:W2:Y:S02]  /*2210*/  LDG.E.U16 R2, desc[UR36][R2.64] ;  /* 0x0000002402027981 */ /* 0x000ea4000c1e1500 */
[----:B--2---:R-:W-:-:S06]  /*2220*/  HADD2.F32 R16, -RZ, R2.H0_H0 ;  /* 0x20000002ff107230 */ /* 0x004fcc0000004100 */
[----:B------:R-:W0:Y:S01]  /*2230*/  F2I.S64.TRUNC R16, R16 ;  /* 0x0000001000107311 */ /* 0x000e22000020d900 */
[----:B------:R-:W-:Y:S05]  /*2240*/  BRA `(.L_x_8558) ;  /* 0x0000000800a07947 */ /* 0x000fea0003800000 */
.L_x_8563:
[----:B------:R-:W2:Y:S02]  /*2250*/  LDG.E.64 R2, desc[UR36][R2.64] ;  /* 0x0000002402027981 */ /* 0x000ea4000c1e1b00 */
[----:B--2---:R0:W1:Y:S01]  /*2260*/  F2I.S64.F64.TRUNC R16, R2 ;  /* 0x0000000200107311 */ /* 0x004062000030d900 */
[----:B------:R-:W-:Y:S05]  /*2270*/  BRA `(.L_x_8558) ;  /* 0x0000000800947947 */ /* 0x000fea0003800000 */
.L_x_8553:
        /* <DEDUP_REMOVED lines=13> */
.L_x_8567:
[----:B------:R-:W2:Y:S02]  /*2350*/  LDG.E.64 R2, desc[UR36][R2.64] ;  /* 0x0000002402027981 */ /* 0x000ea4000c1e1b00 */
[----:B--2---:R0:W1:Y:S01]  /*2360*/  F2I.S64.F64.TRUNC R16, R2 ;  /* 0x0000000200107311 */ /* 0x004062000030d900 */
[----:B------:R-:W-:Y:S05]  /*2370*/  BRA `(.L_x_8558) ;  /* 0x0000000800547947 */ /* 0x000fea0003800000 */
.L_x_8566:
        /* <DEDUP_REMOVED lines=26> */
.L_x_8569:
        /* <DEDUP_REMOVED lines=13> */
.L_x_8568:
[----:B------:R-:W2:Y:S02]  /*25f0*/  LDG.E.U16 R16, desc[UR36][R2.64] ;  /* 0x0000002402107981 */ /* 0x000ea4000c1e1500 */
[----:B--2---:R-:W-:-:S06]  /*2600*/  IMAD.U32 R16, R16, 0x10000, RZ ;  /* 0x0001000010107824 */ /* 0x004fcc00078e00ff */
[----:B------:R-:W0:Y:S01]  /*2610*/  F2I.S64.TRUNC R16, R16 ;  /* 0x0000001000107311 */ /* 0x000e22000020d900 */
[----:B------:R-:W-:Y:S05]  /*2620*/  BRA `(.L_x_8558) ;  /* 0x0000000400a87947 */ /* 0x000fea0003800000 */
.L_x_8565:
        /* <DEDUP_REMOVED lines=11> */
.L_x_8572:
        /* <DEDUP_REMOVED lines=21> */
.L_x_8576:
[----:B------:R-:W-:Y:S05]  /*2830*/  BSYNC.RECONVERGENT B1 ;  /* 0x0000000000017941 */ /* 0x000fea0003800200 */
.L_x_8575:
[----:B------:R-:W-:Y:S01]  /*2840*/  IMAD.SHL.U32 R0, R0, 0x100000, RZ ;  /* 0x0010000000007824 */ /* 0x000fe200078e00ff */
[----:B------:R-:W-:-:S04]  /*2850*/  LEA R2, R2, 0x3b800000, 0x17 ;  /* 0x3b80000002027811 */ /* 0x000fc800078eb8ff */
[----:B------:R-:W-:-:S07]  /*2860*/  LOP3.LUT R16, R2, R0, R7, 0xfe, !PT ;  /* 0x0000000002107212 */ /* 0x000fce00078efe07 */
.L_x_8574:
[----:B------:R-:W-:Y:S05]  /*2870*/  BSYNC.RECONVERGENT B0 ;  /* 0x0000000000007941 */ /* 0x000fea0003800200 */
.L_x_8573:
[----:B------:R-:W1:Y:S01]  /*2880*/  F2I.S64.TRUNC R16, R16 ;  /* 0x0000001000107311 */ /* 0x000e62000020d900 */
[----:B------:R-:W-:Y:S05]  /*2890*/  BRA `(.L_x_8558) ;  /* 0x00000004000c7947 */ /* 0x000fea0003800000 */
.L_x_8571:
        /* <DEDUP_REMOVED lines=21> */
.L_x_8580:
[----:B------:R-:W-:Y:S05]  /*29f0*/  BSYNC.RECONVERGENT B1 ;  /* 0x0000000000017941 */ /* 0x000fea0003800200 */
.L_x_8579:
[----:B------:R-:W-:Y:S01]  /*2a00*/  IMAD.SHL.U32 R0, R0, 0x200000, RZ ;  /* 0x0020000000007824 */ /* 0x000fe200078e00ff */
[----:B------:R-:W-:-:S04]  /*2a10*/  LEA R2, R2, 0x37800000, 0x17 ;  /* 0x3780000002027811 */ /* 0x000fc800078eb8ff */
[----:B------:R-:W-:-:S07]  /*2a20*/  LOP3.LUT R16, R2, R0, R7, 0xfe, !PT ;  /* 0x0000000002107212 */ /* 0x000fce00078efe07 */
.L_x_8578:
[----:B------:R-:W-:Y:S05]  /*2a30*/  BSYNC.RECONVERGENT B0 ;  /* 0x0000000000007941 */ /* 0x000fea0003800200 */
.L_x_8577:
[----:B------:R-:W2:Y:S01]  /*2a40*/  F2I.S64.TRUNC R16, R16 ;  /* 0x0000001000107311 */ /* 0x000ea2000020d900 */
[----:B------:R-:W-:Y:S05]  /*2a50*/  BRA `(.L_x_8558) ;  /* 0x00000000009c7947 */ /* 0x000fea0003800000 */
.L_x_8570:
        /* <DEDUP_REMOVED lines=14> */
.L_x_8584:
[----:B------:R-:W-:Y:S05]  /*2b40*/  BSYNC.RECONVERGENT B0 ;  /* 0x0000000000007941 */ /* 0x000fea0003800200 */
.L_x_8583:
[----:B------:R-:W0:Y:S01]  /*2b50*/  F2I.S64.TRUNC R16, R16 ;  /* 0x0000001000107311 */ /* 0x000e22000020d900 */
[----:B------:R-:W-:Y:S05]  /*2b60*/  BRA `(.L_x_8558) ;  /* 0x0000000000587947 */ /* 0x000fea0003800000 */
.L_x_8557:
        /* <DEDUP_REMOVED lines=16> */
.L_x_8585:
[----:B------:R-:W-:Y:S01]  /*2c70*/  CS2R R16, SRZ ;  /* 0x0000000000107805 */ /* 0x000fe2000001ff00 */
[----:B------:R-:W-:Y:S06]  /*2c80*/  BRA `(.L_x_8558) ;  /* 0x0000000000107947 */ /* 0x000fec0003800000 */
.L_x_8582:
[----:B------:R0:W5:Y:S01]  /*2c90*/  LDG.E.64 R16, desc[UR36][R2.64] ;  /* 0x0000002402107981 */ /* 0x000162000c1e1b00 */
[----:B------:R-:W-:Y:S05]  /*2ca0*/  BRA `(.L_x_8558) ;  /* 0x0000000000087947 */ /* 0x000fea0003800000 */
.L_x_8581:
[----:B------:R0:W5:Y:S01]  /*2cb0*/  LDG.E R16, desc[UR36][R2.64] ;  /* 0x0000002402107981 */ /* 0x000162000c1e1900 */
[----:B------:R-:W-:-:S07]  /*2cc0*/  IMAD.MOV.U32 R17, RZ, RZ, RZ ;  /* 0x000000ffff117224 */ /* 0x000fce00078e00ff */
.L_x_8558:
[----:B------:R-:W-:-:S07]  /*2cd0*/  VIADD R27, R27, 0x80 ;  /* 0x000000801b1b7836 */ /* 0x000fce0000000000 */
.L_x_8552:
[----:B------:R-:W-:Y:S05]  /*2ce0*/  BSYNC.RECONVERGENT B6 ;  /* 0x0000000000067941 */ /* 0x000fea0003800200 */
.L_x_8551:
        /* <DEDUP_REMOVED lines=24> */
.L_x_8591:
[----:B------:R0:W5:Y:S01]  /*2e70*/  LDG.E.U8 R24, desc[UR36][R2.64] ;  /* 0x0000002402187981 */ /* 0x000162000c1e1100 */
[----:B------:R-:W-:Y:S01]  /*2e80*/  IMAD.MOV.U32 R25, RZ, RZ, RZ ;  /* 0x000000ffff197224 */ /* 0x000fe200078e00ff */
[----:B------:R-:W-:Y:S06]  /*2e90*/  BRA `(.L_x_8587) ;  /* 0x0000000c003c7947 */ /* 0x000fec0003800000 */
.L_x_8590:
        /* <DEDUP_REMOVED lines=8> */
.L_x_8594:
[----:B------:R-:W2:Y:S02]  /*2f20*/  LDG.E R24, desc[UR36][R2.64] ;  /* 0x0000002402187981 */ /* 0x000ea4000c1e1900 */
[----:B--2---:R-:W-:Y:S01]  /*2f30*/  SHF.R.S32.HI R25, RZ, 0x1f, R24 ;  /* 0x0000001fff197819 */ /* 0x004fe20000011418 */
[----:B------:R-:W-:Y:S06]  /*2f40*/  BRA `(.L_x_8587) ;  /* 0x0000000c00107947 */ /* 0x000fec0003800000 */
.L_x_8593:
[----:B------:R-:W2:Y:S02]  /*2f50*/  LDG.E.S16 R24, desc[UR36][R2.64] ;  /* 0x0000002402187981 */ /* 0x000ea4000c1e1700 */
[----:B--2---:R-:W-:Y:S01]  /*2f60*/  SHF.R.S32.HI R25, RZ, 0x1f, R24 ;  /* 0x0000001fff197819 */ /* 0x004fe20000011418 */
[----:B------:R-:W-:Y:S06]  /*2f70*/  BRA `(.L_x_8587) ;  /* 0x0000000c00047947 */ /* 0x000fec0003800000 */
.L_x_8589:
        /* <DEDUP_REMOVED lines=9> */
.L_x_8596:
[----:B------:R-:W2:Y:S02]  /*3010*/  LDG.E.U16 R2, desc[UR36][R2.64] ;  /* 0x0000002402027981 */ /* 0x000ea4000c1e1500 */
[----:B--2---:R-:W-:-:S06]  /*3020*/  HADD2.F32 R24, -RZ, R2.H0_H0 ;  /* 0x20000002ff187230 */ /* 0x004fcc0000004100 */
[----:B------:R-:W0:Y:S01]  /*3030*/  F2I.S64.TRUNC R24, R24 ;  /* 0x0000001800187311 */ /* 0x000e22000020d900 */
[----:B------:R-:W-:Y:S05]  /*3040*/  BRA `(.L_x_8587) ;  /* 0x0000000800d07947 */ /* 0x000fea0003800000 */
.L_x_8595:
        /* <DEDUP_REMOVED lines=9> */
.L_x_8598:
[----:B------:R-:W2:Y:S02]  /*30e0*/  LDG.E.U16 R2, desc[UR36][R2.64] ;  /* 0x0000002402027981 */ /* 0x000ea4000c1e1500 */
[----:B--2---:R-:W-:-:S06]  /*30f0*/  HADD2.F32 R24, -RZ, R2.H0_H0 ;  /* 0x20000002ff187230 */ /* 0x004fcc0000004100 */
[----:B------:R-:W0:Y:S01]  /*3100*/  F2I.S64.TRUNC R24, R24 ;  /* 0x0000001800187311 */ /* 0x000e22000020d900 */
[----:B------:R-:W-:Y:S05]  /*3110*/  BRA `(.L_x_8587) ;  /* 0x00000008009c7947 */ /* 0x000fea0003800000 */
.L_x_8597:
[----:B------:R-:W2:Y:S02]  /*3120*/  LDG.E.64 R2, desc[UR36][R2.64] ;  /* 0x0000002402027981 */ /* 0x000ea4000c1e1b00 */
[----:B--2---:R0:W1:Y:S01]  /*3130*/  F2I.S64.F64.TRUNC R24, R2 ;  /* 0x0000000200187311 */ /* 0x004062000030d900 */
[----:B------:R-:W-:Y:S05]  /*3140*/  BRA `(.L_x_8587) ;  /* 0x0000000800907947 */ /* 0x000fea0003800000 */
.L_x_8588:
        /* <DEDUP_REMOVED lines=13> */
.L_x_8601:
[----:B------:R-:W2:Y:S02]  /*3220*/  LDG.E.64 R2, desc[UR36][R2.64] ;  /* 0x0000002402027981 */ /* 0x000ea4000c1e1b00 */
[----:B--2---:R0:W1:Y:S01]  /*3230*/  F2I.S64.F64.TRUNC R24, R2 ;  /* 0x0000000200187311 */ /* 0x004062000030d900 */
[----:B------:R-:W-:Y:S05]  /*3240*/  BRA `(.L_x_8587) ;  /* 0x0000000800507947 */ /* 0x000fea0003800000 */
.L_x_8600:
        /* <DEDUP_REMOVED lines=26> */
.L_x_8603:
        /* <DEDUP_REMOVED lines=13> */
.L_x_8602:
[----:B------:R-:W2:Y:S02]  /*34c0*/  LDG.E.U16 R24, desc[UR36][R2.64] ;  /* 0x0000002402187981 */ /* 0x000ea4000c1e1500 */
[----:B--2---:R-:W-:-:S06]  /*34d0*/  IMAD.U32 R24, R24, 0x10000, RZ ;  /* 0x0001000018187824 */ /* 0x004fcc00078e00ff */
[----:B------:R-:W0:Y:S01]  /*34e0*/  F2I.S64.TRUNC R24, R24 ;  /* 0x0000001800187311 */ /* 0x000e22000020d900 */
[----:B------:R-:W-:Y:S05]  /*34f0*/  BRA `(.L_x_8587) ;  /* 0x0000000400a47947 */ /* 0x000fea0003800000 */
.L_x_8599:
        /* <DEDUP_REMOVED lines=11> */
.L_x_8606:
        /* <DEDUP_REMOVED lines=21> */
.L_x_8610:
[----:B------:R-:W-:Y:S05]  /*3700*/  BSYNC.RECONVERGENT B1 ;  /* 0x0000000000017941 */ /* 0x000fea0003800200 */
.L_x_8609:
[----:B------:R-:W-:Y:S01]  /*3710*/  IMAD.SHL.U32 R0, R0, 0x100000, RZ ;  /* 0x0010000000007824 */ /* 0x000fe200078e00ff */
[----:B------:R-:W-:-:S04]  /*3720*/  LEA R2, R2, 0x3b800000, 0x17 ;  /* 0x3b80000002027811 */ /* 0x000fc800078eb8ff */
[----:B------:R-:W-:-:S07]  /*3730*/  LOP3.LUT R24, R2, R0, R7, 0xfe, !PT ;  /* 0x0000000002187212 */ /* 0x000fce00078efe07 */
.L_x_8608:
[----:B------:R-:W-:Y:S05]  /*3740*/  BSYNC.RECONVERGENT B0 ;  /* 0x0000000000007941 */ /* 0x000fea0003800200 */
.L_x_8607:
[----:B------:R-:W0:Y:S01]  /*3750*/  F2I.S64.TRUNC R24, R24 ;  /* 0x0000001800187311 */ /* 0x000e22000020d900 */
[----:B------:R-:W-:Y:S05]  /*3760*/  BRA `(.L_x_8587) ;  /* 0x0000000400087947 */ /* 0x000fea0003800000 */
.L_x_8605:
        /* <DEDUP_REMOVED lines=21> */
.L_x_8614:
[----:B------:R-:W-:Y:S05]  /*38c0*/  BSYNC.RECONVERGENT B1 ;  /* 0x0000000000017941 */ /* 0x000fea0003800200 */
.L_x_8613:
[----:B------:R-:W-:Y:S01]  /*38d0*/  IMAD.SHL.U32 R0, R0, 0x200000, RZ ;  /* 0x0020000000007824 */ /* 0x000fe200078e00ff */
[----:B------:R-:W-:-:S04]  /*38e0*/  LEA R2, R2, 0x37800000, 0x17 ;  /* 0x3780000002027811 */ /* 0x000fc800078eb8ff */
[----:B------:R-:W-:-:S07]  /*38f0*/  LOP3.LUT R24, R2, R0, R7, 0xfe, !PT ;  /* 0x0000000002187212 */ /* 0x000fce00078efe07 */
.L_x_8612:
[----:B------:R-:W-:Y:S05]  /*3900*/  BSYNC.RECONVERGENT B0 ;  /* 0x0000000000007941 */ /* 0x000fea0003800200 */
.L_x_8611:
[----:B------:R-:W0:Y:S01]  /*3910*/  F2I.S64.TRUNC R24, R24 ;  /* 0x0000001800187311 */ /* 0x000e22000020d900 */
[----:B------:R-:W-:Y:S05]  /*3920*/  BRA `(.L_x_8587) ;  /* 0x0000000000987947 */ /* 0x000fea0003800000 */
.L_x_8604:
        /* <DEDUP_REMOVED lines=14> */
.L_x_8618:
[----:B------:R-:W-:Y:S05]  /*3a10*/  BSYNC.RECONVERGENT B0 ;  /* 0x0000000000007941 */ /* 0x000fea0003800200 */
.L_x_8617:
[----:B------:R-:W0:Y:S01]  /*3a20*/  F2I.S64.TRUNC R24, R24 ;  /* 0x0000001800187311 */ /* 0x000e22000020d900 */
[----:B------:R-:W-:Y:S05]  /*3a30*/  BRA `(.L_x_8587) ;  /* 0x0000000000547947 */ /* 0x000fea0003800000 */
.L_x_8592:
        /* <DEDUP_REMOVED lines=16> */
.L_x_8619:
[----:B------:R-:W-:Y:S05]  /*3b40*/  BRA `(.L_x_8587) ;  /* 0x0000000000107947 */ /* 0x000fea0003800000 */
.L_x_8616:
[----:B------:R0:W5:Y:S01]  /*3b50*/  LDG.E.64 R24, desc[UR36][R2.64] ;  /* 0x0000002402187981 */ /* 0x000162000c1e1b00 */
[----:B------:R-:W-:Y:S05]  /*3b60*/  BRA `(.L_x_8587) ;  /* 0x0000000000087947 */ /* 0x000fea0003800000 */
.L_x_8615:
[----:B------:R0:W5:Y:S01]  /*3b70*/  LDG.E R24, desc[UR36][R2.64] ;  /* 0x0000002402187981 */ /* 0x000162000c1e1900 */
[----:B------:R-:W-:-:S07]  /*3b80*/  IMAD.MOV.U32 R25, RZ, RZ, RZ ;  /* 0x000000ffff197224 */ /* 0x000fce00078e00ff */
.L_x_8587:
[----:B------:R-:W-:Y:S05]  /*3b90*/  BSYNC.RECONVERGENT B6 ;  /* 0x0000000000067941 */ /* 0x000fea0003800200 */
.L_x_8586:
[CC--:B------:R-:W-:Y:S01]  /*3ba0*/  ISETP.GE.AND P2, PT, R26.reuse, R28.reuse, PT ;  /* 0x0000001c1a00720c */ /* 0x0c0fe20003f46270 */
[----:B012---:R-:W-:Y:S01]  /*3bb0*/  VIADD R2, R26, 0x80 ;  /* 0x000000801a027836 */ /* 0x007fe20000000000 */
[----:B------:R-:W0:Y:S01]  /*3bc0*/  LDC.U8 R10, c[0x0][0x3a4] ;  /* 0x0000e900ff0a7b82 */ /* 0x000e220000000000 */
[----:B------:R-:W-:Y:S03]  /*3bd0*/  BSSY.RECONVERGENT B6, `(.L_x_8620) ;  /* 0x000011b000067945 */ /* 0x000fe60003800200 */
[----:B------:R-:W-:-:S07]  /*3be0*/  ISETP.GE.AND P3, PT, R2, R28, PT ;  /* 0x0000001c0200720c */ /* 0x000fce0003f66270 */
[----:B---345:R-:W-:Y:S02]  /*3bf0*/  @!P2 ISETP.NE.U32.AND P0, PT, R22, RZ, PT ;  /* 0x000000ff1600a20c */ /* 0x038fe40003f05070 */
[--C-:B------:R-:W-:Y:S02]  /*3c00*/  @!P2 SHF.R.S32.HI R7, RZ, 0x1f, R23.reuse ;  /* 0x0000001fff07a819 */ /* 0x100fe40000011417 */
[----:B------:R-:W-:Y:S02]  /*3c10*/  @!P2 ISETP.NE.AND.EX P0, PT, R23, RZ, PT, P0 ;  /* 0x000000ff1700a20c */ /* 0x000fe40003f05300 */
[----:B------:R-:W-:Y:S02]  /*3c20*/  @!P2 SHF.R.S32.HI R5, RZ, 0x1f, R23 ;  /* 0x0000001fff05a819 */ /* 0x000fe40000011417 */
[----:B------:R-:W-:Y:S02]  /*3c30*/  @!P2 SEL R0, RZ, 0x1, !P0 ;  /* 0x00000001ff00a807 */ /* 0x000fe40004000000 */
[----:B------:R-:W-:-:S02]  /*3c40*/  @!P3 ISETP.NE.U32.AND P0, PT, R18, RZ, PT ;  /* 0x000000ff1200b20c */ /* 0x000fc40003f05070 */
[----:B------:R-:W-:Y:S02]  /*3c50*/  @!P2 LOP3.LUT R3, R7, R0, RZ, 0xfc, !PT ;  /* 0x000000000703a212 */ /* 0x000fe400078efcff */
[----:B------:R-:W-:Y:S02]  /*3c60*/  @!P3 ISETP.NE.AND.EX P0, PT, R19, RZ, PT, P0 ;  /* 0x000000ff1300b20c */ /* 0x000fe40003f05300 */
[----:B------:R-:W-:Y:S01]  /*3c70*/  @!P3 SHF.R.S32.HI R7, RZ, 0x1f, R19 ;  /* 0x0000001fff07b819 */ /* 0x000fe20000011413 */
[----:B------:R-:W-:Y:S01]  /*3c80*/  @!P2 IMAD.MOV.U32 R4, RZ, RZ, R3 ;  /* 0x000000ffff04a224 */ /* 0x000fe200078e0003 */
[----:B------:R-:W-:Y:S02]  /*3c90*/  @!P3 SEL R0, RZ, 0x1, !P0 ;  /* 0x00000001ff00b807 */ /* 0x000fe40004000000 */
[----:B------:R-:W-:Y:S02]  /*3ca0*/  @!P3 SHF.R.S32.HI R23, RZ, 0x1f, R19 ;  /* 0x0000001fff17b819 */ /* 0x000fe40000011413 */
[----:B------:R-:W-:Y:S01]  /*3cb0*/  @!P3 LOP3.LUT R27, R7, R0, RZ, 0xfc, !PT ;  /* 0x00000000071bb212 */ /* 0x000fe200078efcff */
[----:B------:R-:W-:-:S04]  /*3cc0*/  VIADD R7, R26, 0x100 ;  /* 0x000001001a077836 */ /* 0x000fc80000000000 */
[----:B------:R-:W-:Y:S01]  /*3cd0*/  @!P3 IMAD.MOV.U32 R22, RZ, RZ, R27 ;  /* 0x000000ffff16b224 */ /* 0x000fe200078e001b */
[----:B------:R-:W-:Y:S01]  /*3ce0*/  ISETP.GE.AND P5, PT, R7, R28, PT ;  /* 0x0000001c0700720c */ /* 0x000fe20003fa6270 */
[----:B------:R-:W-:-:S05]  /*3cf0*/  VIADD R7, R26, 0x180 ;  /* 0x000001801a077836 */ /* 0x000fca0000000000 */
[----:B------:R-:W-:-:S07]  /*3d00*/  ISETP.GE.AND P4, PT, R7, R28, PT ;  /* 0x0000001c0700720c */ /* 0x000fce0003f86270 */
[----:B------:R-:W-:Y:S02]  /*3d10*/  @!P5 ISETP.NE.U32.AND P0, PT, R16, RZ, PT ;  /* 0x000000ff1000d20c */ /* 0x000fe40003f05070 */
[----:B------:R-:W-:Y:S02]  /*3d20*/  @!P5 SHF.R.S32.HI R9, RZ, 0x1f, R17 ;  /* 0x0000001fff09d819 */ /* 0x000fe40000011411 */
[----:B------:R-:W-:Y:S02]  /*3d30*/  @!P5 ISETP.NE.AND.EX P0, PT, R17, RZ, PT, P0 ;  /* 0x000000ff1100d20c */ /* 0x000fe40003f05300 */
[----:B------:R-:W-:Y:S02]  /*3d40*/  @!P4 ISETP.NE.U32.AND P1, PT, R24, RZ, PT ;  /* 0x000000ff1800c20c */ /* 0x000fe40003f25070 */
[----:B------:R-:W-:Y:S02]  /*3d50*/  @!P4 SHF.R.S32.HI R7, RZ, 0x1f, R25 ;  /* 0x0000001fff07c819 */ /* 0x000fe40000011419 */
[----:B------:R-:W-:-:S02]  /*3d60*/  @!P4 ISETP.NE.AND.EX P1, PT, R25, RZ, PT, P1 ;  /* 0x000000ff1900c20c */ /* 0x000fc40003f25310 */
[----:B------:R-:W-:Y:S02]  /*3d70*/  @!P5 SEL R6, RZ, 0x1, !P0 ;  /* 0x00000001ff06d807 */ /* 0x000fe40004000000 */
[----:B------:R-:W-:Y:S02]  /*3d80*/  @!P4 SEL R0, RZ, 0x1, !P1 ;  /* 0x00000001ff00c807 */ /* 0x000fe40004800000 */
[----:B------:R-:W-:Y:S02]  /*3d90*/  @!P5 SHF.R.S32.HI R19, RZ, 0x1f, R17 ;  /* 0x0000001fff13d819 */ /* 0x000fe40000011411 */
[----:B------:R-:W-:Y:S02]  /*3da0*/  @!P4 SHF.R.S32.HI R17, RZ, 0x1f, R25 ;  /* 0x0000001fff11c819 */ /* 0x000fe40000011419 */
[----:B------:R-:W-:Y:S02]  /*3db0*/  @!P5 LOP3.LUT R24, R9, R6, RZ, 0xfc, !PT ;  /* 0x000000060918d212 */ /* 0x000fe400078efcff */
[----:B------:R-:W-:-:S03]  /*3dc0*/  @!P4 LOP3.LUT R25, R7, R0, RZ, 0xfc, !PT ;  /* 0x000000000719c212 */ /* 0x000fc600078efcff */
[----:B------:R-:W-:Y:S02]  /*3dd0*/  @!P5 IMAD.MOV.U32 R18, RZ, RZ, R24 ;  /* 0x000000ffff12d224 */ /* 0x000fe400078e0018 */
[----:B------:R-:W-:Y:S01]  /*3de0*/  @!P4 IMAD.MOV.U32 R16, RZ, RZ, R25 ;  /* 0x000000ffff10c224 */ /* 0x000fe200078e0019 */
[----:B0-----:R-:W-:Y:S06]  /*3df0*/  @P2 BRA `(.L_x_8621) ;  /* 0x0000000c00e02947 */ /* 0x001fec0003800000 */
[----:B------:R-:W0:Y:S01]  /*3e00*/  LDCU UR4, c[0x0][0x3a8] ;  /* 0x00007500ff0477ac */ /* 0x000e220008000800 */
[----:B------:R-:W1:Y:S01]  /*3e10*/  LDC.64 R8, c[0x0][0x388] ;  /* 0x0000e200ff087b82 */ /* 0x000e620000000a00 */
[----:B------:R-:W-:Y:S01]  /*3e20*/  IMAD R0, R29, 0x200, R26 ;  /* 0x000002001d007824 */ /* 0x000fe200078e021a */
[----:B------:R-:W-:-:S03]  /*3e30*/  PRMT R6, R10, 0x9910, RZ ;  /* 0x000099100a067816 */ /* 0x000fc600000000ff */
        /* <DEDUP_REMOVED lines=17> */
.L_x_8625:
[----:B------:R0:W-:Y:S01]  /*3f50*/  STG.E.U8 desc[UR36][R8.64], R3 ;  /* 0x0000000308007986 */ /* 0x0001e2000c101124 */
[----:B------:R-:W-:Y:S01]  /*3f60*/  IMAD.MOV.U32 R26, RZ, RZ, R2 ;  /* 0x000000ffff1a7224 */ /* 0x000fe200078e0002 */
[----:B------:R-:W-:Y:S06]  /*3f70*/  BRA `(.L_x_8621) ;  /* 0x0000000c00807947 */ /* 0x000fec0003800000 */
.L_x_8624:
[----:B------:R-:W-:-:S13]  /*3f80*/  ISETP.NE.AND P0, PT, R0, 0x2, PT ;  /* 0x000000020000780c */ /* 0x000fda0003f05270 */
[----:B------:R-:W-:Y:S05]  /*3f90*/  @!P0 BRA `(.L_x_8627) ;  /* 0x0000000000288947 */ /* 0x000fea0003800000 */
[----:B------:R-:W-:-:S13]  /*3fa0*/  ISETP.NE.AND P0, PT, R0, 0x3, PT ;  /* 0x000000030000780c */ /* 0x000fda0003f05270 */
[----:B------:R-:W-:Y:S05]  /*3fb0*/  @!P0 BRA `(.L_x_8628) ;  /* 0x0000000000148947 */ /* 0x000fea0003800000 */
[----:B------:R-:W-:-:S13]  /*3fc0*/  ISETP.NE.AND P0, PT, R0, 0x4, PT ;  /* 0x000000040000780c */ /* 0x000fda0003f05270 */
[----:B------:R-:W-:Y:S05]  /*3fd0*/  @P0 BRA `(.L_x_8626) ;  /* 0x0000000800c80947 */ /* 0x000fea0003800000 */
[----:B------:R0:W-:Y:S01]  /*3fe0*/  STG.E.64 desc[UR36][R8.64], R4 ;  /* 0x0000000408007986 */ /* 0x0001e2000c101b24 */
[----:B------:R-:W-:Y:S01]  /*3ff0*/  IMAD.MOV.U32 R26, RZ, RZ, R2 ;  /* 0x000000ffff1a7224 */ /* 0x000fe200078e0002 */
[----:B------:R-:W-:Y:S06]  /*4000*/  BRA `(.L_x_8621) ;  /* 0x0000000c005c7947 */ /* 0x000fec0003800000 */
.L_x_8628:
[----:B------:R0:W-:Y:S01]  /*4010*/  STG.E desc[UR36][R8.64], R3 ;  /* 0x0000000308007986 */ /* 0x0001e2000c101924 */
[----:B------:R-:W-:Y:S01]  /*4020*/  IMAD.MOV.U32 R26, RZ, RZ, R2 ;  /* 0x000000ffff1a7224 */ /* 0x000fe200078e0002 */
[----:B------:R-:W-:Y:S06]  /*4030*/  BRA `(.L_x_8621) ;  /* 0x0000000c00507947 */ /* 0x000fec0003800000 */
.L_x_8627:
[----:B------:R0:W-:Y:S01]  /*4040*/  STG.E.U16 desc[UR36][R8.64], R3 ;  /* 0x0000000308007986 */ /* 0x0001e2000c101524 */
[----:B------:R-:W-:Y:S01]  /*4050*/  IMAD.MOV.U32 R26, RZ, RZ, R2 ;  /* 0x000000ffff1a7224 */ /* 0x000fe200078e0002 */
[----:B------:R-:W-:Y:S06]  /*4060*/  BRA `(.L_x_8621) ;  /* 0x0000000c00447947 */ /* 0x000fec0003800000 */
.L_x_8623:
[----:B------:R-:W-:-:S13]  /*4070*/  ISETP.GT.AND P0, PT, R0, 0x6, PT ;  /* 0x000000060000780c */ /* 0x000fda0003f04270 */
[----:B------:R-:W-:Y:S05]  /*4080*/  @P0 BRA `(.L_x_8629) ;  /* 0x0000000000340947 */ /* 0x000fea0003800000 */
[----:B------:R-:W-:-:S13]  /*4090*/  ISETP.NE.AND P0, PT, R0, 0x5, PT ;  /* 0x000000050000780c */ /* 0x000fda0003f05270 */
[----:B------:R-:W-:Y:S05]  /*40a0*/  @!P0 BRA `(.L_x_8630) ;  /* 0x0000000000188947 */ /* 0x000fea0003800000 */
[----:B------:R-:W-:-:S13]  /*40b0*/  ISETP.NE.AND P0, PT, R0, 0x6, PT ;  /* 0x000000060000780c */ /* 0x000fda0003f05270 */
[----:B------:R-:W-:Y:S05]  /*40c0*/  @P0 BRA `(.L_x_8626) ;  /* 0x00000008008c0947 */ /* 0x000fea0003800000 */
[----:B------:R-:W0:Y:S01]  /*40d0*/  I2F.S64 R5, R4 ;  /* 0x0000000400057312 */ /* 0x000e220000301400 */
[----:B------:R-:W-:Y:S01]  /*40e0*/  IMAD.MOV.U32 R26, RZ, RZ, R2 ;  /* 0x000000ffff1a7224 */ /* 0x000fe200078e0002 */
[----:B0-----:R0:W-:Y:S01]  /*40f0*/  STG.E desc[UR36][R8.64], R5 ;  /* 0x0000000508007986 */ /* 0x0011e2000c101924 */
[----:B------:R-:W-:Y:S05]  /*4100*/  BRA `(.L_x_8621) ;  /* 0x0000000c001c7947 */ /* 0x000fea0003800000 */
.L_x_8630:
[----:B------:R-:W0:Y:S01]  /*4110*/  I2F.S64 R0, R4 ;  /* 0x0000000400007312 */ /* 0x000e220000301400 */
[----:B------:R-:W-:Y:S01]  /*4120*/  IMAD.MOV.U32 R26, RZ, RZ, R2 ;  /* 0x000000ffff1a7224 */ /* 0x000fe200078e0002 */
[----:B0-----:R-:W-:-:S05]  /*4130*/  F2FP.F16.F32.PACK_AB R0, RZ, R0 ;  /* 0x00000000ff00723e */ /* 0x001fca00000000ff */
[----:B------:R0:W-:Y:S01]  /*4140*/  STG.E.U16 desc[UR36][R8.64], R0 ;  /* 0x0000000008007986 */ /* 0x0001e2000c101524 */
[----:B------:R-:W-:Y:S05]  /*4150*/  BRA `(.L_x_8621) ;  /* 0x0000000c00087947 */ /* 0x000fea0003800000 */
.L_x_8629:
[----:B------:R-:W-:-:S13]  /*4160*/  ISETP.NE.AND P0, PT, R0, 0x7, PT ;  /* 0x000000070000780c */ /* 0x000fda0003f05270 */
[----:B------:R-:W-:Y:S05]  /*4170*/  @!P0 BRA `(.L_x_8631) ;  /* 0x00000000003c8947 */ /* 0x000fea0003800000 */
[----:B------:R-:W-:-:S13]  /*4180*/  ISETP.NE.AND P0, PT, R0, 0x8, PT ;  /* 0x000000080000780c */ /* 0x000fda0003f05270 */
[----:B------:R-:W-:Y:S05]  /*4190*/  @!P0 BRA `(.L_x_8632) ;  /* 0x00000000001c8947 */ /* 0x000fea0003800000 */
[----:B------:R-:W-:-:S13]  /*41a0*/  ISETP.NE.AND P0, PT, R0, 0x9, PT ;  /* 0x000000090000780c */ /* 0x000fda0003f05270 */
[----:B------:R-:W-:Y:S05]  /*41b0*/  @P0 BRA `(.L_x_8626) ;  /* 0x0000000800500947 */ /* 0x000fea0003800000 */
[----:B------:R-:W0:Y:S01]  /*41c0*/  I2F.S64 R6, R4 ;  /* 0x0000000400067312 */ /* 0x000e220000301400 */
[----:B------:R-:W-:Y:S02]  /*41d0*/  IMAD.MOV.U32 R7, RZ, RZ, RZ ;  /* 0x000000ffff077224 */ /* 0x000fe400078e00ff */
[----:B------:R-:W-:-:S03]  /*41e0*/  IMAD.MOV.U32 R26, RZ, RZ, R2 ;  /* 0x000000ffff1a7224 */ /* 0x000fc600078e0002 */
[----:B0-----:R0:W-:Y:S01]  /*41f0*/  STG.E.64 desc[UR36][R8.64], R6 ;  /* 0x0000000608007986 */ /* 0x0011e2000c101b24 */
[----:B------:R-:W-:Y:S05]  /*4200*/  BRA `(.L_x_8621) ;  /* 0x0000000800dc7947 */ /* 0x000fea0003800000 */
.L_x_8632:
[----:B------:R-:W0:Y:S01]  /*4210*/  I2F.S64 R4, R4 ;  /* 0x0000000400047312 */ /* 0x000e220000301400 */
[----:B------:R-:W-:Y:S01]  /*4220*/  IMAD.MOV.U32 R26, RZ, RZ, R2 ;  /* 0x000000ffff1a7224 */ /* 0x000fe200078e0002 */
[----:B0-----:R-:W-:-:S04]  /*4230*/  F2FP.F16.F32.PACK_AB R3, RZ, R4 ;  /* 0x00000004ff03723e */ /* 0x001fc800000000ff */
[----:B------:R-:W-:-:S05]  /*4240*/  PRMT R3, R3, 0x5410, RZ ;  /* 0x0000541003037816 */ /* 0x000fca00000000ff */
[----:B------:R0:W-:Y:S01]  /*4250*/  STG.E desc[UR36][R8.64], R3 ;  /* 0x0000000308007986 */ /* 0x0001e2000c101924 */
[----:B------:R-:W-:Y:S05]  /*4260*/  BRA `(.L_x_8621) ;  /* 0x0000000800c47947 */ /* 0x000fea0003800000 */
.L_x_8631:
[----:B------:R-:W0:Y:S01]  /*4270*/  I2F.F64.S64 R4, R4 ;  /* 0x0000000400047312 */ /* 0x000e220000301c00 */
[----:B------:R-:W-:Y:S01]  /*4280*/  IMAD.MOV.U32 R26, RZ, RZ, R2 ;  /* 0x000000ffff1a7224 */ /* 0x000fe200078e0002 */
[----:B0-----:R0:W-:Y:S01]  /*4290*/  STG.E.64 desc[UR36][R8.64], R4 ;  /* 0x0000000408007986 */ /* 0x0011e2000c101b24 */
[----:B------:R-:W-:Y:S05]  /*42a0*/  BRA `(.L_x_8621) ;  /* 0x0000000800b47947 */ /* 0x000fea0003800000 */
.L_x_8622:
        /* <DEDUP_REMOVED lines=8> */
[----:B------:R-:W-:Y:S01]  /*4330*/  ISETP.NE.U32.AND P0, PT, R3, RZ, PT ;  /* 0x000000ff0300720c */ /* 0x000fe20003f05070 */
[----:B------:R-:W-:-:S03]  /*4340*/  IMAD.MOV.U32 R26, RZ, RZ, R2 ;  /* 0x000000ffff1a7224 */ /* 0x000fc600078e0002 */
[----:B------:R-:W-:-:S04]  /*4350*/  ISETP.NE.AND.EX P0, PT, R5, RZ, PT, P0 ;  /* 0x000000ff0500720c */ /* 0x000fc80003f05300 */
[----:B------:R-:W-:-:S05]  /*4360*/  SEL R3, RZ, 0x1, !P0 ;  /* 0x00000001ff037807 */ /* 0x000fca0004000000 */
[----:B------:R4:W-:Y:S01]  /*4370*/  STG.E.U8 desc[UR36][R8.64], R3 ;  /* 0x0000000308007986 */ /* 0x0009e2000c101124 */
[----:B------:R-:W-:Y:S05]  /*4380*/  BRA `(.L_x_8621) ;  /* 0x00000008007c7947 */ /* 0x000fea0003800000 */
.L_x_8635:
[----:B------:R-:W0:Y:S01]  /*4390*/  I2F.F64.S64 R4, R4 ;  /* 0x0000000400047312 */ /* 0x000e220000301c00 */
[----:B------:R-:W-:Y:S01]  /*43a0*/  CS2R R6, SRZ ;  /* 0x0000000000067805 */ /* 0x000fe2000001ff00 */
[----:B------:R-:W-:-:S04]  /*43b0*/  IMAD.MOV.U32 R26, RZ, RZ, R2 ;  /* 0x000000ffff1a7224 */ /* 0x000fc800078e0002 */
[----:B0-----:R3:W-:Y:S01]  /*43c0*/  STG.E.128 desc[UR36][R8.64], R4 ;  /* 0x0000000408007986 */ /* 0x0017e2000c101d24 */
[----:B------:R-:W-:Y:S05]  /*43d0*/  BRA `(.L_x_8621) ;  /* 0x0000000800687947 */ /* 0x000fea0003800000 */
.L_x_8634:
[----:B------:R-:W-:-:S13]  /*43e0*/  ISETP.NE.AND P0, PT, R0, 0xf, PT ;  /* 0x0000000f0000780c */ /* 0x000fda0003f05270 */
[----:B------:R-:W-:Y:S05]  /*43f0*/  @!P0 BRA `(.L_x_8636) ;  /* 0x0000000000a88947 */ /* 0x000fea0003800000 */
[----:B------:R-:W-:-:S13]  /*4400*/  ISETP.NE.AND P0, PT, R0, 0x17, PT ;  /* 0x000000170000780c */ /* 0x000fda0003f05270 */
[----:B------:R-:W-:Y:S05]  /*4410*/  @!P0 BRA `(.L_x_8637) ;  /* 0x0000000000508947 */ /* 0x000fea0003800000 */
[----:B------:R-:W-:-:S13]  /*4420*/  ISETP.NE.AND P0, PT, R0, 0x18, PT ;  /* 0x000000180000780c */ /* 0x000fda0003f05270 */
[----:B------:R-:W-:Y:S05]  /*4430*/  @P0 BRA `(.L_x_8626) ;  /* 0x0000000400b00947 */ /* 0x000fea0003800000 */
        /* <DEDUP_REMOVED lines=13> */
.L_x_8639:
[----:B------:R-:W-:Y:S05]  /*4510*/  BSYNC.RECONVERGENT B0 ;  /* 0x0000000000007941 */ /* 0x000fea0003800200 */
.L_x_8638:
[----:B------:R-:W-:Y:S01]  /*4520*/  LOP3.LUT R7, R0, 0x80, R7, 0xf8, !PT ;  /* 0x0000008000077812 */ /* 0x000fe200078ef807 */
[----:B------:R-:W-:-:S04]  /*4530*/  IMAD.MOV.U32 R26, RZ, RZ, R2 ;  /* 0x000000ffff1a7224 */ /* 0x000fc800078e0002 */
[----:B------:R2:W-:Y:S01]  /*4540*/  STG.E.U8 desc[UR36][R8.64], R7 ;  /* 0x0000000708007986 */ /* 0x0005e2000c101124 */
[----:B------:R-:W-:Y:S05]  /*4550*/  BRA `(.L_x_8621) ;  /* 0x0000000800087947 */ /* 0x000fea0003800000 */
.L_x_8637:
[----:B------:R-:W0:Y:S01]  /*4560*/  I2F.S64 R4, R4 ;  /* 0x0000000400047312 */ /* 0x000e220000301400 */
        /* <DEDUP_REMOVED lines=14> */
.L_x_8641:
[----:B------:R-:W-:Y:S05]  /*4650*/  BSYNC.RECONVERGENT B0 ;  /* 0x0000000000007941 */ /* 0x000fea0003800200 */
.L_x_8640:
[----:B------:R-:W-:Y:S01]  /*4660*/  LOP3.LUT R7, R0, 0x80, R7, 0xf8, !PT ;  /* 0x0000008000077812 */ /* 0x000fe200078ef807 */
[----:B------:R-:W-:-:S04]  /*4670*/  IMAD.MOV.U32 R26, RZ, RZ, R2 ;  /* 0x000000ffff1a7224 */ /* 0x000fc800078e0002 */
[----:B------:R1:W-:Y:S01]  /*4680*/  STG.E.U8 desc[UR36][R8.64], R7 ;  /* 0x0000000708007986 */ /* 0x0003e2000c101124 */
[----:B------:R-:W-:Y:S05]  /*4690*/  BRA `(.L_x_8621) ;  /* 0x0000000400b87947 */ /* 0x000fea0003800000 */
.L_x_8636:
[----:B------:R-:W0:Y:S01]  /*46a0*/  I2F.S64 R0, R4 ;  /* 0x0000000400007312 */ /* 0x000e220000301400 */
[----:B------:R-:W-:Y:S01]  /*46b0*/  IMAD.MOV.U32 R26, RZ, RZ, R2 ;  /* 0x000000ffff1a7224 */ /* 0x000fe200078e0002 */
[----:B0-----:R-:W-:-:S05]  /*46c0*/  F2FP.BF16.F32.PACK_AB R0, RZ, R0 ;  /* 0x00000000ff00723e */ /* 0x001fca00000010ff */
[----:B------:R0:W-:Y:S01]  /*46d0*/  STG.E.U16 desc[UR36][R8.64], R0 ;  /* 0x0000000008007986 */ /* 0x0001e2000c101524 */
[----:B------:R-:W-:Y:S05]  /*46e0*/  BRA `(.L_x_8621) ;  /* 0x0000000400a47947 */ /* 0x000fea0003800000 */
.L_x_8633:
        /* <DEDUP_REMOVED lines=9> */
[----:B------:R-:W-:Y:S01]  /*4780*/  IMAD.MOV.U32 R26, RZ, RZ, R2 ;  /* 0x000000ffff1a7224 */ /* 0x000fe200078e0002 */
[----:B------:R-:W-:Y:S06]  /*4790*/  BRA `(.L_x_8621) ;  /* 0x0000000400787947 */ /* 0x000fec0003800000 */
.L_x_8644:
        /* <DEDUP_REMOVED lines=13> */
.L_x_8647:
[----:B------:R-:W-:-:S04]  /*4870*/  SHF.R.U32.HI R0, RZ, 0x14, R5 ;  /* 0x00000014ff007819 */ /* 0x000fc80000011605 */
[----:B------:R-:W-:-:S04]  /*4880*/  LOP3.LUT R0, R0, 0x1, RZ, 0xc0, !PT ;  /* 0x0000000100007812 */ /* 0x000fc800078ec0ff */
[----:B------:R-:W-:-:S04]  /*4890*/  IADD3 R0, PT, PT, R5, 0x487ffff, R0 ;  /* 0x0487ffff05007810 */ /* 0x000fc80007ffe000 */
[----:B------:R-:W-:-:S04]  /*48a0*/  SHF.R.U32.HI R0, RZ, 0x14, R0 ;  /* 0x00000014ff007819 */ /* 0x000fc80000011600 */
[----:B------:R-:W-:-:S07]  /*48b0*/  LOP3.LUT R3, R0, 0xff, RZ, 0xc0, !PT ;  /* 0x000000ff00037812 */ /* 0x000fce00078ec0ff */
.L_x_8648:
[----:B------:R-:W-:-:S04]  /*48c0*/  SHF.R.U32.HI R0, RZ, 0x18, R5 ;  /* 0x00000018ff007819 */ /* 0x000fc80000011605 */
[----:B------:R-:W-:-:S07]  /*48d0*/  LOP3.LUT R0, R3, 0x80, R0, 0xf8, !PT ;  /* 0x0000008003007812 */ /* 0x000fce00078ef800 */
.L_x_8646:
[----:B------:R-:W-:Y:S05]  /*48e0*/  BSYNC.RECONVERGENT B0 ;  /* 0x0000000000007941 */ /* 0x000fea0003800200 */
.L_x_8645:
[----:B------:R0:W-:Y:S01]  /*48f0*/  STG.E.U8 desc[UR36][R8.64], R0 ;  /* 0x0000000008007986 */ /* 0x0001e2000c101124 */
[----:B------:R-:W-:Y:S01]  /*4900*/  IMAD.MOV.U32 R26, RZ, RZ, R2 ;  /* 0x000000ffff1a7224 */ /* 0x000fe200078e0002 */
[----:B------:R-:W-:Y:S06]  /*4910*/  BRA `(.L_x_8621) ;  /* 0x0000000400187947 */ /* 0x000fec0003800000 */
.L_x_8643:
        /* <DEDUP_REMOVED lines=13> */
.L_x_8651:
[----:B------:R-:W-:-:S04]  /*49f0*/  SHF.R.U32.HI R0, RZ, 0x15, R5 ;  /* 0x00000015ff007819 */ /* 0x000fc80000011605 */
[----:B------:R-:W-:-:S04]  /*4a00*/  LOP3.LUT R0, R0, 0x1, RZ, 0xc0, !PT ;  /* 0x0000000100007812 */ /* 0x000fc800078ec0ff */
[----:B------:R-:W-:-:S04]  /*4a10*/  IADD3 R0, PT, PT, R5, 0x88fffff, R0 ;  /* 0x088fffff05007810 */ /* 0x000fc80007ffe000 */
[----:B------:R-:W-:-:S04]  /*4a20*/  SHF.R.U32.HI R0, RZ, 0x15, R0 ;  /* 0x00000015ff007819 */ /* 0x000fc80000011600 */
[----:B------:R-:W-:-:S07]  /*4a30*/  LOP3.LUT R3, R0, 0xff, RZ, 0xc0, !PT ;  /* 0x000000ff00037812 */ /* 0x000fce00078ec0ff */
.L_x_8652:
[----:B------:R-:W-:-:S04]  /*4a40*/  SHF.R.U32.HI R0, RZ, 0x18, R5 ;  /* 0x00000018ff007819 */ /* 0x000fc80000011605 */
[----:B------:R-:W-:-:S07]  /*4a50*/  LOP3.LUT R0, R3, 0x80, R0, 0xf8, !PT ;  /* 0x0000008003007812 */ /* 0x000fce00078ef800 */
.L_x_8650:
[----:B------:R-:W-:Y:S05]  /*4a60*/  BSYNC.RECONVERGENT B0 ;  /* 0x0000000000007941 */ /* 0x000fea0003800200 */
.L_x_8649:
[----:B------:R0:W-:Y:S01]  /*4a70*/  STG.E.U8 desc[UR36][R8.64], R0 ;  /* 0x0000000008007986 */ /* 0x0001e2000c101124 */
[----:B------:R-:W-:Y:S01]  /*4a80*/  IMAD.MOV.U32 R26, RZ, RZ, R2 ;  /* 0x000000ffff1a7224 */ /* 0x000fe200078e0002 */
[----:B------:R-:W-:Y:S06]  /*4a90*/  BRA `(.L_x_8621) ;  /* 0x0000000000b87947 */ /* 0x000fec0003800000 */
.L_x_8642:
[----:B------:R-:W-:-:S13]  /*4aa0*/  ISETP.NE.AND P0, PT, R0, 0x1c, PT ;  /* 0x0000001c0000780c */ /* 0x000fda0003f05270 */
[----:B------:R-:W-:Y:S05]  /*4ab0*/  @!P0 BRA `(.L_x_8653) ;  /* 0x0000000000a88947 */ /* 0x000fea0003800000 */
[----:B------:R-:W-:-:S13]  /*4ac0*/  ISETP.NE.AND P0, PT, R0, 0x1d, PT ;  /* 0x0000001d0000780c */ /* 0x000fda0003f05270 */
[----:B------:R-:W-:Y:S05]  /*4ad0*/  @!P0 BRA `(.L_x_8654) ;  /* 0x0000000000948947 */ /* 0x000fea0003800000 */
[----:B------:R-:W-:-:S13]  /*4ae0*/  ISETP.NE.AND P0, PT, R0, 0x2c, PT ;  /* 0x0000002c0000780c */ /* 0x000fda0003f05270 */
[----:B------:R-:W-:Y:S05]  /*4af0*/  @!P0 BRA `(.L_x_8655) ;  /* 0x0000000000488947 */ /* 0x000fea0003800000 */
.L_x_8626:
        /* <DEDUP_REMOVED lines=16> */
.L_x_8656:
[----:B------:R-:W-:Y:S01]  /*4c00*/  IMAD.MOV.U32 R26, RZ, RZ, R2 ;  /* 0x000000ffff1a7224 */ /* 0x000fe200078e0002 */
[----:B------:R-:W-:Y:S06]  /*4c10*/  BRA `(.L_x_8621) ;  /* 0x0000000000587947 */ /* 0x000fec0003800000 */
.L_x_8655:
[----:B------:R-:W0:Y:S01]  /*4c20*/  I2F.S64 R4, R4 ;  /* 0x0000000400047312 */ /* 0x000e220000301400 */
        /* <DEDUP_REMOVED lines=16> */
.L_x_8654:
[----:B------:R0:W-:Y:S01]  /*4d30*/  STG.E.64 desc[UR36][R8.64], R4 ;  /* 0x0000000408007986 */ /* 0x0001e2000c101b24 */
[----:B------:R-:W-:Y:S01]  /*4d40*/  IMAD.MOV.U32 R26, RZ, RZ, R2 ;  /* 0x000000ffff1a7224 */ /* 0x000fe200078e0002 */
[----:B------:R-:W-:Y:S06]  /*4d50*/  BRA `(.L_x_8621) ;  /* 0x0000000000087947 */ /* 0x000fec0003800000 */
.L_x_8653:
[----:B------:R0:W-:Y:S01]  /*4d60*/  STG.E desc[UR36][R8.64], R3 ;  /* 0x0000000308007986 */ /* 0x0001e2000c101924 */
[----:B------:R-:W-:-:S07]  /*4d70*/  IMAD.MOV.U32 R26, RZ, RZ, R2 ;  /* 0x000000ffff1a7224 */ /* 0x000fce00078e0002 */
.L_x_8621:
[----:B------:R-:W-:Y:S05]  /*4d80*/  BSYNC.RECONVERGENT B6 ;  /* 0x0000000000067941 */ /* 0x000fea0003800200 */
.L_x_8620:
[----:B------:R-:W-:Y:S01]  /*4d90*/  ISETP.GE.AND P0, PT, R26, R28, PT ;  /* 0x0000001c1a00720c */ /* 0x000fe20003f06270 */
[----:B------:R-:W-:-:S12]  /*4da0*/  BSSY.RECONVERGENT B6, `(.L_x_8657) ;  /* 0x00001ce000067945 */ /* 0x000fd80003800200 */
[----:B------:R-:W-:Y:S05]  /*4db0*/  @P0 BRA `(.L_x_8658) ;  /* 0x0000001c00300947 */ /* 0x000fea0003800000 */
[----:B0--3--:R-:W0:Y:S01]  /*4dc0*/  LDC.U8 R6, c[0x0][0x3a4] ;  /* 0x0000e900ff067b82 */ /* 0x009e220000000000 */
[----:B------:R-:W3:Y:S01]  /*4dd0*/  LDCU UR4, c[0x0][0x3a8] ;  /* 0x00007500ff0477ac */ /* 0x000ee20008000800 */
[----:B------:R-:W-:-:S06]  /*4de0*/  IMAD R0, R29, 0x200, R26 ;  /* 0x000002001d007824 */ /* 0x000fcc00078e021a */
[----:B----4-:R-:W4:Y:S01]  /*4df0*/  LDC.64 R2, c[0x0][0x388] ;  /* 0x0000e200ff027b82 */ /* 0x010f220000000a00 */
[----:B---3--:R-:W-:Y:S01]  /*4e00*/  IMAD R5, R0, UR4, RZ ;  /* 0x0000000400057c24 */ /* 0x008fe2000f8e02ff */
[----:B0-----:R-:W-:-:S05]  /*4e10*/  PRMT R4, R6, 0x9910, RZ ;  /* 0x0000991006047816 */ /* 0x001fca00000000ff */
[----:B------:R-:W-:Y:S01]  /*4e20*/  IMAD.MOV.U32 R0, RZ, RZ, R4 ;  /* 0x000000ffff007224 */ /* 0x000fe200078e0004 */
[----:B----4-:R-:W-:-:S04]  /*4e30*/  IADD3 R2, P0, PT, R5, R2, RZ ;  /* 0x0000000205027210 */ /* 0x010fc80007f1e0ff */
[----:B------:R-:W-:Y:S01]  /*4e40*/  ISETP.GT.AND P1, PT, R0, 0x9, PT ;  /* 0x000000090000780c */ /* 0x000fe20003f24270 */
[----:B------:R-:W-:-:S12]  /*4e50*/  IMAD.X R3, RZ, RZ, R3, P0 ;  /* 0x000000ffff037224 */ /* 0x000fd800000e0603 */
        /* <DEDUP_REMOVED lines=11> */
.L_x_8662:
[----:B------:R0:W-:Y:S01]  /*4f10*/  STG.E.U8 desc[UR36][R2.64], R27 ;  /* 0x0000001b02007986 */ /* 0x0001e2000c101124 */
[----:B------:R-:W-:Y:S05]  /*4f20*/  BRA `(.L_x_8664) ;  /* 0x0000000c00347947 */ /* 0x000fea0003800000 */
.L_x_8661:
[----:B------:R-:W-:-:S13]  /*4f30*/  ISETP.NE.AND P0, PT, R0, 0x2, PT ;  /* 0x000000020000780c */ /* 0x000fda0003f05270 */
[----:B------:R-:W-:Y:S05]  /*4f40*/  @!P0 BRA `(.L_x_8665) ;  /* 0x0000000000208947 */ /* 0x000fea0003800000 */
[----:B------:R-:W-:-:S13]  /*4f50*/  ISETP.NE.AND P0, PT, R0, 0x3, PT ;  /* 0x000000030000780c */ /* 0x000fda0003f05270 */
[----:B------:R-:W-:Y:S05]  /*4f60*/  @!P0 BRA `(.L_x_8666) ;  /* 0x0000000000108947 */ /* 0x000fea0003800000 */
[----:B------:R-:W-:-:S13]  /*4f70*/  ISETP.NE.AND P0, PT, R0, 0x4, PT ;  /* 0x000000040000780c */ /* 0x000fda0003f05270 */
[----:B------:R-:W-:Y:S05]  /*4f80*/  @P0 BRA `(.L_x_8663) ;  /* 0x0000000800380947 */ /* 0x000fea0003800000 */
[----:B------:R0:W-:Y:S01]  /*4f90*/  STG.E.64 desc[UR36][R2.64], R22 ;  /* 0x0000001602007986 */ /* 0x0001e2000c101b24 */
[----:B------:R-:W-:Y:S05]  /*4fa0*/  BRA `(.L_x_8664) ;  /* 0x0000000c00147947 */ /* 0x000fea0003800000 */
.L_x_8666:
[----:B------:R0:W-:Y:S01]  /*4fb0*/  STG.E desc[UR36][R2.64], R27 ;  /* 0x0000001b02007986 */ /* 0x0001e2000c101924 */
[----:B------:R-:W-:Y:S05]  /*4fc0*/  BRA `(.L_x_8664) ;  /* 0x0000000c000c7947 */ /* 0x000fea0003800000 */
.L_x_8665:
[----:B------:R0:W-:Y:S01]  /*4fd0*/  STG.E.U16 desc[UR36][R2.64], R27 ;  /* 0x0000001b02007986 */ /* 0x0001e2000c101524 */
[----:B------:R-:W-:Y:S05]  /*4fe0*/  BRA `(.L_x_8664) ;  /* 0x0000000c00047947 */ /* 0x000fea0003800000 */
.L_x_8660:
[----:B------:R-:W-:-:S13]  /*4ff0*/  ISETP.GT.AND P0, PT, R0, 0x6, PT ;  /* 0x000000060000780c */ /* 0x000fda0003f04270 */
[----:B------:R-:W-:Y:S05]  /*5000*/  @P0 BRA `(.L_x_8667) ;  /* 0x00000000002c0947 */ /* 0x000fea0003800000 */
[----:B------:R-:W-:-:S13]  /*5010*/  ISETP.NE.AND P0, PT, R0, 0x5, PT ;  /* 0x000000050000780c */ /* 0x000fda0003f05270 */
[----:B------:R-:W-:Y:S05]  /*5020*/  @!P0 BRA `(.L_x_8668) ;  /* 0x0000000000148947 */ /* 0x000fea0003800000 */
[----:B------:R-:W-:-:S13]  /*5030*/  ISETP.NE.AND P0, PT, R0, 0x6, PT ;  /* 0x000000060000780c */ /* 0x000fda0003f05270 */
[----:B------:R-:W-:Y:S05]  /*5040*/  @P0 BRA `(.L_x_8663) ;  /* 0x0000000800080947 */ /* 0x000fea0003800000 */
[----:B------:R-:W0:Y:S02]  /*5050*/  I2F.S64 R23, R22 ;  /* 0x0000001600177312 */ /* 0x000e240000301400 */
[----:B0-----:R0:W-:Y:S01]  /*5060*/  STG.E desc[UR36][R2.64], R23 ;  /* 0x0000001702007986 */ /* 0x0011e2000c101924 */
[----:B------:R-:W-:Y:S05]  /*5070*/  BRA `(.L_x_8664) ;  /* 0x0000000800e07947 */ /* 0x000fea0003800000 */
.L_x_8668:
[----:B------:R-:W0:Y:S02]  /*5080*/  I2F.S64 R0, R22 ;  /* 0x0000001600007312 */ /* 0x000e240000301400 */
[----:B0-----:R-:W-:-:S05]  /*5090*/  F2FP.F16.F32.PACK_AB R0, RZ, R0 ;  /* 0x00000000ff00723e */ /* 0x001fca00000000ff */
[----:B------:R0:W-:Y:S01]  /*50a0*/  STG.E.U16 desc[UR36][R2.64], R0 ;  /* 0x0000000002007986 */ /* 0x0001e2000c101524 */
[----:B------:R-:W-:Y:S05]  /*50b0*/  BRA `(.L_x_8664) ;  /* 0x0000000800d07947 */ /* 0x000fea0003800000 */
.L_x_8667:
[----:B------:R-:W-:-:S13]  /*50c0*/  ISETP.NE.AND P0, PT, R0, 0x7, PT ;  /* 0x000000070000780c */ /* 0x000fda0003f05270 */
[----:B------:R-:W-:Y:S05]  /*50d0*/  @!P0 BRA `(.L_x_8669) ;  /* 0x0000000000348947 */ /* 0x000fea0003800000 */
[----:B------:R-:W-:-:S13]  /*50e0*/  ISETP.NE.AND P0, PT, R0, 0x8, PT ;  /* 0x000000080000780c */ /* 0x000fda0003f05270 */
[----:B------:R-:W-:Y:S05]  /*50f0*/  @!P0 BRA `(.L_x_8670) ;  /* 0x0000000000188947 */ /* 0x000fea0003800000 */
[----:B------:R-:W-:-:S13]  /*5100*/  ISETP.NE.AND P0, PT, R0, 0x9, PT ;  /* 0x000000090000780c */ /* 0x000fda0003f05270 */
[----:B------:R-:W-:Y:S05]  /*5110*/  @P0 BRA `(.L_x_8663) ;  /* 0x0000000400d40947 */ /* 0x000fea0003800000 */
[----:B------:R-:W0:Y:S01]  /*5120*/  I2F.S64 R4, R22 ;  /* 0x0000001600047312 */ /* 0x000e220000301400 */
[----:B------:R-:W-:-:S05]  /*5130*/  IMAD.MOV.U32 R5, RZ, RZ, RZ ;  /* 0x000000ffff057224 */ /* 0x000fca00078e00ff */
[----:B0-----:R0:W-:Y:S01]  /*5140*/  STG.E.64 desc[UR36][R2.64], R4 ;  /* 0x0000000402007986 */ /* 0x0011e2000c101b24 */
[----:B------:R-:W-:Y:S05]  /*5150*/  BRA `(.L_x_8664) ;  /* 0x0000000800a87947 */ /* 0x000fea0003800000 */
.L_x_8670:
[----:B------:R-:W0:Y:S02]  /*5160*/  I2F.S64 R22, R22 ;  /* 0x0000001600167312 */ /* 0x000e240000301400 */
[----:B0-----:R-:W-:-:S04]  /*5170*/  F2FP.F16.F32.PACK_AB R5, RZ, R22 ;  /* 0x00000016ff05723e */ /* 0x001fc800000000ff */
[----:B------:R-:W-:-:S05]  /*5180*/  PRMT R5, R5, 0x5410, RZ ;  /* 0x0000541005057816 */ /* 0x000fca00000000ff */
[----:B------:R0:W-:Y:S01]  /*5190*/  STG.E desc[UR36][R2.64], R5 ;  /* 0x0000000502007986 */ /* 0x0001e2000c101924 */
[----:B------:R-:W-:Y:S05]  /*51a0*/  BRA `(.L_x_8664) ;  /* 0x0000000800947947 */ /* 0x000fea0003800000 */
.L_x_8669:
[----:B------:R-:W0:Y:S02]  /*51b0*/  I2F.F64.S64 R22, R22 ;  /* 0x0000001600167312 */ /* 0x000e240000301c00 */
[----:B0-----:R0:W-:Y:S01]  /*51c0*/  STG.E.64 desc[UR36][R2.64], R22 ;  /* 0x0000001602007986 */ /* 0x0011e2000c101b24 */
[----:B------:R-:W-:Y:S05]  /*51d0*/  BRA `(.L_x_8664) ;  /* 0x0000000800887947 */ /* 0x000fea0003800000 */
.L_x_8659:
        /* <DEDUP_REMOVED lines=12> */
.L_x_8674:
        /* <DEDUP_REMOVED lines=18> */
.L_x_8677:
[----:B------:R-:W-:-:S04]  /*53c0*/  SHF.R.U32.HI R5, RZ, 0x18, R5 ;  /* 0x00000018ff057819 */ /* 0x000fc80000011605 */
[----:B------:R-:W-:-:S07]  /*53d0*/  LOP3.LUT R0, R0, 0x80, R5, 0xf8, !PT ;  /* 0x0000008000007812 */ /* 0x000fce00078ef805 */
.L_x_8676:
[----:B------:R-:W-:Y:S05]  /*53e0*/  BSYNC.RECONVERGENT B0 ;  /* 0x0000000000007941 */ /* 0x000fea0003800200 */
.L_x_8675:
[----:B------:R0:W-:Y:S01]  /*53f0*/  STG.E.U8 desc[UR36][R2.64], R0 ;  /* 0x0000000002007986 */ /* 0x0001e2000c101124 */
[----:B------:R-:W-:Y:S05]  /*5400*/  BRA `(.L_x_8664) ;  /* 0x0000000400fc7947 */ /* 0x000fea0003800000 */
.L_x_8673:
        /* <DEDUP_REMOVED lines=18> */
.L_x_8680:
[----:B------:R-:W-:-:S04]  /*5530*/  SHF.R.U32.HI R5, RZ, 0x18, R5 ;  /* 0x00000018ff057819 */ /* 0x000fc80000011605 */
[----:B------:R-:W-:-:S07]  /*5540*/  LOP3.LUT R0, R0, 0x80, R5, 0xf8, !PT ;  /* 0x0000008000007812 */ /* 0x000fce00078ef805 */
.L_x_8679:
[----:B------:R-:W-:Y:S05]  /*5550*/  BSYNC.RECONVERGENT B0 ;  /* 0x0000000000007941 */ /* 0x000fea0003800200 */
.L_x_8678:
[----:B------:R0:W-:Y:S01]  /*5560*/  STG.E.U8 desc[UR36][R2.64], R0 ;  /* 0x0000000002007986 */ /* 0x0001e2000c101124 */
[----:B------:R-:W-:Y:S05]  /*5570*/  BRA `(.L_x_8664) ;  /* 0x0000000400a07947 */ /* 0x000fea0003800000 */
.L_x_8672:
[----:B------:R-:W-:-:S13]  /*5580*/  ISETP.NE.AND P0, PT, R0, 0x1c, PT ;  /* 0x0000001c0000780c */ /* 0x000fda0003f05270 */
[----:B------:R-:W-:Y:S05]  /*5590*/  @!P0 BRA `(.L_x_8681) ;  /* 0x0000000000588947 */ /* 0x000fea0003800000 */
[----:B------:R-:W-:-:S13]  /*55a0*/  ISETP.NE.AND P0, PT, R0, 0x1d, PT ;  /* 0x0000001d0000780c */ /* 0x000fda0003f05270 */
[----:B------:R-:W-:Y:S05]  /*55b0*/  @!P0 BRA `(.L_x_8682) ;  /* 0x0000000000488947 */ /* 0x000fea0003800000 */
[----:B------:R-:W-:-:S13]  /*55c0*/  ISETP.NE.AND P0, PT, R0, 0x2c, PT ;  /* 0x0000002c0000780c */ /* 0x000fda0003f05270 */
[----:B------:R-:W-:Y:S05]  /*55d0*/  @P0 BRA `(.L_x_8663) ;  /* 0x0000000000a40947 */ /* 0x000fea0003800000 */
[----:B------:R-:W0:Y:S02]  /*55e0*/  I2F.S64 R22, R22 ;  /* 0x0000001600167312 */ /* 0x000e240000301400 */
        /* <DEDUP_REMOVED lines=15> */
.L_x_8682:
[----:B------:R0:W-:Y:S01]  /*56e0*/  STG.E.64 desc[UR36][R2.64], R22 ;  /* 0x0000001602007986 */ /* 0x0001e2000c101b24 */
[----:B------:R-:W-:Y:S05]  /*56f0*/  BRA `(.L_x_8664) ;  /* 0x0000000400407947 */ /* 0x000fea0003800000 */
.L_x_8681:
[----:B------:R0:W-:Y:S01]  /*5700*/  STG.E desc[UR36][R2.64], R27 ;  /* 0x0000001b02007986 */ /* 0x0001e2000c101924 */
[----:B------:R-:W-:Y:S05]  /*5710*/  BRA `(.L_x_8664) ;  /* 0x0000000400387947 */ /* 0x000fea0003800000 */
.L_x_8671:
[----:B------:R-:W-:-:S13]  /*5720*/  ISETP.GT.AND P0, PT, R0, 0xe, PT ;  /* 0x0000000e0000780c */ /* 0x000fda0003f04270 */
[----:B------:R-:W-:Y:S05]  /*5730*/  @P0 BRA `(.L_x_8683) ;  /* 0x0000000000340947 */ /* 0x000fea0003800000 */
[----:B------:R-:W-:-:S13]  /*5740*/  ISETP.NE.AND P0, PT, R0, 0xa, PT ;  /* 0x0000000a0000780c */ /* 0x000fda0003f05270 */
[----:B------:R-:W-:Y:S05]  /*5750*/  @!P0 BRA `(.L_x_8684) ;  /* 0x00000000001c8947 */ /* 0x000fea0003800000 */
[----:B------:R-:W-:-:S13]  /*5760*/  ISETP.NE.AND P0, PT, R0, 0xb, PT ;  /* 0x0000000b0000780c */ /* 0x000fda0003f05270 */
[----:B------:R-:W-:Y:S05]  /*5770*/  @P0 BRA `(.L_x_8663) ;  /* 0x00000000003c0947 */ /* 0x000fea0003800000 */
[----:B------:R-:W-:-:S04]  /*5780*/  ISETP.NE.U32.AND P0, PT, R27, RZ, PT ;  /* 0x000000ff1b00720c */ /* 0x000fc80003f05070 */
[----:B------:R-:W-:-:S04]  /*5790*/  ISETP.NE.AND.EX P0, PT, R23, RZ, PT, P0 ;  /* 0x000000ff1700720c */ /* 0x000fc80003f05300 */
[----:B------:R-:W-:-:S05]  /*57a0*/  SEL R5, RZ, 0x1, !P0 ;  /* 0x00000001ff057807 */ /* 0x000fca0004000000 */
[----:B------:R3:W-:Y:S01]  /*57b0*/  STG.E.U8 desc[UR36][R2.64], R5 ;  /* 0x0000000502007986 */ /* 0x0007e2000c101124 */
[----:B------:R-:W-:Y:S05]  /*57c0*/  BRA `(.L_x_8664) ;  /* 0x00000004000c7947 */ /* 0x000fea0003800000 */
.L_x_8684:
[----:B------:R-:W0:Y:S01]  /*57d0*/  I2F.F64.S64 R4, R22 ;  /* 0x0000001600047312 */ /* 0x000e220000301c00 */
[----:B-12---:R-:W-:-:S05]  /*57e0*/  CS2R R6, SRZ ;  /* 0x0000000000067805 */ /* 0x006fca000001ff00 */
[----:B0-----:R0:W-:Y:S01]  /*57f0*/  STG.E.128 desc[UR36][R2.64], R4 ;  /* 0x0000000402007986 */ /* 0x0011e2000c101d24 */
[----:B------:R-:W-:Y:S05]  /*5800*/  BRA `(.L_x_8664) ;  /* 0x0000000000fc7947 */ /* 0x000fea0003800000 */
.L_x_8683:
[----:B------:R-:W-:-:S13]  /*5810*/  ISETP.NE.AND P0, PT, R0, 0xf, PT ;  /* 0x0000000f0000780c */ /* 0x000fda0003f05270 */
[----:B------:R-:W-:Y:S05]  /*5820*/  @!P0 BRA `(.L_x_8685) ;  /* 0x0000000000e88947 */ /* 0x000fea0003800000 */
[----:B------:R-:W-:-:S13]  /*5830*/  ISETP.NE.AND P0, PT, R0, 0x17, PT ;  /* 0x000000170000780c */ /* 0x000fda0003f05270 */
[----:B------:R-:W-:Y:S05]  /*5840*/  @!P0 BRA `(.L_x_8686) ;  /* 0x0000000000908947 */ /* 0x000fea0003800000 */
[----:B------:R-:W-:-:S13]  /*5850*/  ISETP.NE.AND P0, PT, R0, 0x18, PT ;  /* 0x000000180000780c */ /* 0x000fda0003f05270 */
[----:B------:R-:W-:Y:S05]  /*5860*/  @!P0 BRA `(.L_x_8687) ;  /* 0x0000000000448947 */ /* 0x000fea0003800000 */
.L_x_8663:
[----:B------:R-:W-:Y:S01]  /*5870*/  MOV R2, 0x0 ;  /* 0x0000000000027802 */ /* 0x000fe20000000f00 */
[----:B------:R-:W0:Y:S01]  /*5880*/  LDCU.64 UR4, c[0x4][0x198] ;  /* 0x01003300ff0477ac */ /* 0x000e220008000a00 */
[----:B-12---:R-:W-:Y:S02]  /*5890*/  IMAD.MOV.U32 R8, RZ, RZ, 0x65 ;  /* 0x00000065ff087424 */ /* 0x006fe400078e00ff */
        /* <DEDUP_REMOVED lines=13> */
.L_x_8688:
[----:B------:R-:W-:Y:S05]  /*5970*/  BRA `(.L_x_8664) ;  /* 0x0000000000a07947 */ /* 0x000fea0003800000 */
.L_x_8687:
        /* <DEDUP_REMOVED lines=13> */
.L_x_8690:
[----:B------:R-:W-:Y:S05]  /*5a50*/  BSYNC.RECONVERGENT B0 ;  /* 0x0000000000007941 */ /* 0x000fea0003800200 */
.L_x_8689:
[----:B------:R-:W-:-:S05]  /*5a60*/  LOP3.LUT R5, R0, 0x80, R5, 0xf8, !PT ;  /* 0x0000008000057812 */ /* 0x000fca00078ef805 */
[----:B------:R0:W-:Y:S01]  /*5a70*/  STG.E.U8 desc[UR36][R2.64], R5 ;  /* 0x0000000502007986 */ /* 0x0001e2000c101124 */
[----:B------:R-:W-:Y:S05]  /*5a80*/  BRA `(.L_x_8664) ;  /* 0x00000000005c7947 */ /* 0x000fea0003800000 */
.L_x_8686:
        /* <DEDUP_REMOVED lines=12> */
.L_x_8692:
[----:B------:R-:W-:Y:S01]  /*5b50*/  IMAD.MOV.U32 R0, RZ, RZ, 0x7f ;  /* 0x0000007fff007424 */ /* 0x000fe200078e00ff */
[----:B------:R-:W-:-:S04]  /*5b60*/  ISETP.GT.U32.AND P0, PT, R4, 0x7f800000, PT ;  /* 0x7f8000000400780c */ /* 0x000fc80003f04070 */
[----:B------:R-:W-:-:S09]  /*5b70*/  SEL R0, R0, 0x7c, P0 ;  /* 0x0000007c00007807 */ /* 0x000fd20000000000 */
.L_x_8693:
[----:B------:R-:W-:Y:S05]  /*5b80*/  BSYNC.RECONVERGENT B0 ;  /* 0x0000000000007941 */ /* 0x000fea0003800200 */
.L_x_8691:
[----:B------:R-:W-:-:S04]  /*5b90*/  SHF.R.U32.HI R5, RZ, 0x18, R5 ;  /* 0x00000018ff057819 */ /* 0x000fc80000011605 */
[----:B------:R-:W-:-:S05]  /*5ba0*/  LOP3.LUT R5, R0, 0x80, R5, 0xf8, !PT ;  /* 0x0000008000057812 */ /* 0x000fca00078ef805 */
[----:B------:R4:W-:Y:S01]  /*5bb0*/  STG.E.U8 desc[UR36][R2.64], R5 ;  /* 0x0000000502007986 */ /* 0x0009e2000c101124 */
[----:B------:R-:W-:Y:S05]  /*5bc0*/  BRA `(.L_x_8664) ;  /* 0x00000000000c7947 */ /* 0x000fea0003800000 */
.L_x_8685:
[----:B------:R-:W0:Y:S02]  /*5bd0*/  I2F.S64 R0, R22 ;  /* 0x0000001600007312 */ /* 0x000e240000301400 */
[----:B0-----:R-:W-:-:S05]  /*5be0*/  F2FP.BF16.F32.PACK_AB R0, RZ, R0 ;  /* 0x00000000ff00723e */ /* 0x001fca00000010ff */
[----:B------:R0:W-:Y:S02]  /*5bf0*/  STG.E.U16 desc[UR36][R2.64], R0 ;  /* 0x0000000002007986 */ /* 0x0001e4000c101524 */
.L_x_8664:
[----:B------:R-:W-:-:S05]  /*5c00*/  VIADD R26, R26, 0x80 ;  /* 0x000000801a1a7836 */ /* 0x000fca0000000000 */
[----:B------:R-:W-:-:S13]  /*5c10*/  ISETP.GE.AND P0, PT, R26, R28, PT ;  /* 0x0000001c1a00720c */ /* 0x000fda0003f06270 */
[----:B------:R-:W-:Y:S05]  /*5c20*/  @P0 BRA `(.L_x_8658) ;  /* 0x0000000c00940947 */ /* 0x000fea0003800000 */
[----:B0-----:R-:W0:Y:S01]  /*5c30*/  LDC.U8 R6, c[0x0][0x3a4] ;  /* 0x0000e900ff067b82 */ /* 0x001e220000000000 */
[----:B------:R-:W5:Y:S01]  /*5c40*/  LDCU UR4, c[0x0][0x3a8] ;  /* 0x00007500ff0477ac */ /* 0x000f620008000800 */
[----:B------:R-:W-:-:S06]  /*5c50*/  IMAD R0, R29, 0x200, R26 ;  /* 0x000002001d007824 */ /* 0x000fcc00078e021a */
[----:B---34-:R-:W3:Y:S01]  /*5c60*/  LDC.64 R2, c[0x0][0x388] ;  /* 0x0000e200ff027b82 */ /* 0x018ee20000000a00 */
[----:B-----5:R-:W-:Y:S01]  /*5c70*/  IMAD R5, R0, UR4, RZ ;  /* 0x0000000400057c24 */ /* 0x020fe2000f8e02ff */
[----:B0-----:R-:W-:-:S05]  /*5c80*/  PRMT R4, R6, 0x9910, RZ ;  /* 0x0000991006047816 */ /* 0x001fca00000000ff */
[----:B------:R-:W-:Y:S01]  /*5c90*/  IMAD.MOV.U32 R0, RZ, RZ, R4 ;  /* 0x000000ffff007224 */ /* 0x000fe200078e0004 */
[----:B---3--:R-:W-:-:S04]  /*5ca0*/  IADD3 R2, P0, PT, R5, R2, RZ ;  /* 0x0000000205027210 */ /* 0x008fc80007f1e0ff */
        /* <DEDUP_REMOVED lines=13> */
.L_x_8697:
[----:B------:R0:W-:Y:S01]  /*5d80*/  STG.E.U8 desc[UR36][R2.64], R24 ;  /* 0x0000001802007986 */ /* 0x0001e2000c101124 */
[----:B------:R-:W-:Y:S05]  /*5d90*/  BRA `(.L_x_8699) ;  /* 0x0000000c00347947 */ /* 0x000fea0003800000 */
.L_x_8696:
        /* <DEDUP_REMOVED lines=8> */
.L_x_8701:
[----:B------:R4:W-:Y:S01]  /*5e20*/  STG.E desc[UR36][R2.64], R24 ;  /* 0x0000001802007986 */ /* 0x0009e2000c101924 */
[----:B------:R-:W-:Y:S05]  /*5e30*/  BRA `(.L_x_8699) ;  /* 0x0000000c000c7947 */ /* 0x000fea0003800000 */
.L_x_8700:
[----:B------:R0:W-:Y:S01]  /*5e40*/  STG.E.U16 desc[UR36][R2.64], R24 ;  /* 0x0000001802007986 */ /* 0x0001e2000c101524 */
[----:B------:R-:W-:Y:S05]  /*5e50*/  BRA `(.L_x_8699) ;  /* 0x0000000c00047947 */ /* 0x000fea0003800000 */
.L_x_8695:
        /* <DEDUP_REMOVED lines=9> */
.L_x_8703:
[----:B------:R-:W0:Y:S02]  /*5ef0*/  I2F.S64 R0, R18 ;  /* 0x0000001200007312 */ /* 0x000e240000301400 */
[----:B0-----:R-:W-:-:S05]  /*5f00*/  F2FP.F16.F32.PACK_AB R0, RZ, R0 ;  /* 0x00000000ff00723e */ /* 0x001fca00000000ff */
[----:B------:R0:W-:Y:S01]  /*5f10*/  STG.E.U16 desc[UR36][R2.64], R0 ;  /* 0x0000000002007986 */ /* 0x0001e2000c101524 */
[----:B------:R-:W-:Y:S05]  /*5f20*/  BRA `(.L_x_8699) ;  /* 0x0000000800d07947 */ /* 0x000fea0003800000 */
.L_x_8702:
        /* <DEDUP_REMOVED lines=10> */
.L_x_8705:
[----:B------:R-:W0:Y:S02]  /*5fd0*/  I2F.S64 R18, R18 ;  /* 0x0000001200127312 */ /* 0x000e240000301400 */
[----:B0-----:R-:W-:-:S04]  /*5fe0*/  F2FP.F16.F32.PACK_AB R5, RZ, R18 ;  /* 0x00000012ff05723e */ /* 0x001fc800000000ff */
[----:B------:R-:W-:-:S05]  /*5ff0*/  PRMT R5, R5, 0x5410, RZ ;  /* 0x0000541005057816 */ /* 0x000fca00000000ff */
[----:B------:R0:W-:Y:S01]  /*6000*/  STG.E desc[UR36][R2.64], R5 ;  /* 0x0000000502007986 */ /* 0x0001e2000c101924 */
[----:B------:R-:W-:Y:S05]  /*6010*/  BRA `(.L_x_8699) ;  /* 0x0000000800947947 */ /* 0x000fea0003800000 */
.L_x_8704:
[----:B------:R-:W0:Y:S02]  /*6020*/  I2F.F64.S64 R18, R18 ;  /* 0x0000001200127312 */ /* 0x000e240000301c00 */
[----:B0-----:R0:W-:Y:S01]  /*6030*/  STG.E.64 desc[UR36][R2.64], R18 ;  /* 0x0000001202007986 */ /* 0x0011e2000c101b24 */
[----:B------:R-:W-:Y:S05]  /*6040*/  BRA `(.L_x_8699) ;  /* 0x0000000800887947 */ /* 0x000fea0003800000 */
.L_x_8694:
        /* <DEDUP_REMOVED lines=12> */
.L_x_8709:
        /* <DEDUP_REMOVED lines=18> */
.L_x_8712:
[----:B------:R-:W-:-:S04]  /*6230*/  SHF.R.U32.HI R5, RZ, 0x18, R5 ;  /* 0x00000018ff057819 */ /* 0x000fc80000011605 */
[----:B------:R-:W-:-:S07]  /*6240*/  LOP3.LUT R0, R0, 0x80, R5, 0xf8, !PT ;  /* 0x0000008000007812 */ /* 0x000fce00078ef805 */
.L_x_8711:
[----:B------:R-:W-:Y:S05]  /*6250*/  BSYNC.RECONVERGENT B0 ;  /* 0x0000000000007941 */ /* 0x000fea0003800200 */
.L_x_8710:
[----:B------:R0:W-:Y:S01]  /*6260*/  STG.E.U8 desc[UR36][R2.64], R0 ;  /* 0x0000000002007986 */ /* 0x0001e2000c101124 */
[----:B------:R-:W-:Y:S05]  /*6270*/  BRA `(.L_x_8699) ;  /* 0x0000000400fc7947 */ /* 0x000fea0003800000 */
.L_x_8708:
        /* <DEDUP_REMOVED lines=18> */
.L_x_8715:
[----:B------:R-:W-:-:S04]  /*63a0*/  SHF.R.U32.HI R5, RZ, 0x18, R5 ;  /* 0x00000018ff057819 */ /* 0x000fc80000011605 */
[----:B------:R-:W-:-:S07]  /*63b0*/  LOP3.LUT R0, R0, 0x80, R5, 0xf8, !PT ;  /* 0x0000008000007812 */ /* 0x000fce00078ef805 */
.L_x_8714:
[----:B------:R-:W-:Y:S05]  /*63c0*/  BSYNC.RECONVERGENT B0 ;  /* 0x0000000000007941 */ /* 0x000fea0003800200 */
.L_x_8713:
[----:B------:R0:W-:Y:S01]  /*63d0*/  STG.E.U8 desc[UR36][R2.64], R0 ;  /* 0x0000000002007986 */ /* 0x0001e2000c101124 */
[----:B------:R-:W-:Y:S05]  /*63e0*/  BRA `(.L_x_8699) ;  /* 0x0000000400a07947 */ /* 0x000fea0003800000 */
.L_x_8707:
        /* <DEDUP_REMOVED lines=22> */
.L_x_8717:
[----:B------:R0:W-:Y:S01]  /*6550*/  STG.E.64 desc[UR36][R2.64], R18 ;  /* 0x0000001202007986 */ /* 0x0001e2000c101b24 */
[----:B------:R-:W-:Y:S05]  /*6560*/  BRA `(.L_x_8699) ;  /* 0x0000000400407947 */ /* 0x000fea0003800000 */
.L_x_8716:
[----:B------:R0:W-:Y:S01]  /*6570*/  STG.E desc[UR36][R2.64], R24 ;  /* 0x0000001802007986 */ /* 0x0001e2000c101924 */
[----:B------:R-:W-:Y:S05]  /*6580*/  BRA `(.L_x_8699) ;  /* 0x0000000400387947 */ /* 0x000fea0003800000 */
.L_x_8706:
        /* <DEDUP_REMOVED lines=11> */
.L_x_8719:
[----:B------:R-:W0:Y:S01]  /*6640*/  I2F.F64.S64 R4, R18 ;  /* 0x0000001200047312 */ /* 0x000e220000301c00 */
[----:B-12---:R-:W-:-:S05]  /*6650*/  CS2R R6, SRZ ;  /* 0x0000000000067805 */ /* 0x006fca000001ff00 */
[----:B0-----:R0:W-:Y:S01]  /*6660*/  STG.E.128 desc[UR36][R2.64], R4 ;  /* 0x0000000402007986 */ /* 0x0011e2000c101d24 */
[----:B------:R-:W-:Y:S05]  /*6670*/  BRA `(.L_x_8699) ;  /* 0x0000000000fc7947 */ /* 0x000fea0003800000 */
.L_x_8718:
[----:B------:R-:W-:-:S13]  /*6680*/  ISETP.NE.AND P0, PT, R0, 0xf, PT ;  /* 0x0000000f0000780c */ /* 0x000fda0003f05270 */
[----:B------:R-:W-:Y:S05]  /*6690*/  @!P0 BRA `(.L_x_8720) ;  /* 0x0000000000e88947 */ /* 0x000fea0003800000 */
[----:B------:R-:W-:-:S13]  /*66a0*/  ISETP.NE.AND P0, PT, R0, 0x17, PT ;  /* 0x000000170000780c */ /* 0x000fda0003f05270 */
[----:B------:R-:W-:Y:S05]  /*66b0*/  @!P0 BRA `(.L_x_8721) ;  /* 0x0000000000908947 */ /* 0x000fea0003800000 */
[----:B------:R-:W-:-:S13]  /*66c0*/  ISETP.NE.AND P0, PT, R0, 0x18, PT ;  /* 0x000000180000780c */ /* 0x000fda0003f05270 */
[----:B------:R-:W-:Y:S05]  /*66d0*/  @!P0 BRA `(.L_x_8722) ;  /* 0x0000000000448947 */ /* 0x000fea0003800000 */
.L_x_8698:
        /* <DEDUP_REMOVED lines=16> */
.L_x_8723:
[----:B------:R-:W-:Y:S05]  /*67e0*/  BRA `(.L_x_8699) ;  /* 0x0000000000a07947 */ /* 0x000fea0003800000 */
.L_x_8722:
        /* <DEDUP_REMOVED lines=13> */
.L_x_8725:
[----:B------:R-:W-:Y:S05]  /*68c0*/  BSYNC.RECONVERGENT B0 ;  /* 0x0000000000007941 */ /* 0x000fea0003800200 */
.L_x_8724:
[----:B------:R-:W-:-:S05]  /*68d0*/  LOP3.LUT R5, R0, 0x80, R5, 0xf8, !PT ;  /* 0x0000008000057812 */ /* 0x000fca00078ef805 */
[----:B------:R0:W-:Y:S01]  /*68e0*/  STG.E.U8 desc[UR36][R2.64], R5 ;  /* 0x0000000502007986 */ /* 0x0001e2000c101124 */
[----:B------:R-:W-:Y:S05]  /*68f0*/  BRA `(.L_x_8699) ;  /* 0x00000000005c7947 */ /* 0x000fea0003800000 */
.L_x_8721:
        /* <DEDUP_REMOVED lines=12> */
.L_x_8727:
[----:B------:R-:W-:Y:S01]  /*69c0*/  IMAD.MOV.U32 R0, RZ, RZ, 0x7f ;  /* 0x0000007fff007424 */ /* 0x000fe200078e00ff */
[----:B------:R-:W-:-:S04]  /*69d0*/  ISETP.GT.U32.AND P0, PT, R4, 0x7f800000, PT ;  /* 0x7f8000000400780c */ /* 0x000fc80003f04070 */
[----:B------:R-:W-:-:S09]  /*69e0*/  SEL R0, R0, 0x7c, P0 ;  /* 0x0000007c00007807 */ /* 0x000fd20000000000 */
.L_x_8728:
[----:B------:R-:W-:Y:S05]  /*69f0*/  BSYNC.RECONVERGENT B0 ;  /* 0x0000000000007941 */ /* 0x000fea0003800200 */
.L_x_8726:
[----:B------:R-:W-:-:S04]  /*6a00*/  SHF.R.U32.HI R5, RZ, 0x18, R5 ;  /* 0x00000018ff057819 */ /* 0x000fc80000011605 */
[----:B------:R-:W-:-:S05]  /*6a10*/  LOP3.LUT R5, R0, 0x80, R5, 0xf8, !PT ;  /* 0x0000008000057812 */ /* 0x000fca00078ef805 */
[----:B------:R0:W-:Y:S01]  /*6a20*/  STG.E.U8 desc[UR36][R2.64], R5 ;  /* 0x0000000502007986 */ /* 0x0001e2000c101124 */
[----:B------:R-:W-:Y:S05]  /*6a30*/  BRA `(.L_x_8699) ;  /* 0x00000000000c7947 */ /* 0x000fea0003800000 */
.L_x_8720:
[----:B------:R-:W0:Y:S02]  /*6a40*/  I2F.S64 R0, R18 ;  /* 0x0000001200007312 */ /* 0x000e240000301400 */
[----:B0-----:R-:W-:-:S05]  /*6a50*/  F2FP.BF16.F32.PACK_AB R0, RZ, R0 ;  /* 0x00000000ff00723e */ /* 0x001fca00000010ff */
[----:B------:R0:W-:Y:S02]  /*6a60*/  STG.E.U16 desc[UR36][R2.64], R0 ;  /* 0x0000000002007986 */ /* 0x0001e4000c101524 */
.L_x_8699:
[----:B------:R-:W-:-:S07]  /*6a70*/  VIADD R26, R26, 0x80 ;  /* 0x000000801a1a7836 */ /* 0x000fce0000000000 */
.L_x_8658:
[----:B------:R-:W-:Y:S05]  /*6a80*/  BSYNC.RECONVERGENT B6 ;  /* 0x0000000000067941 */ /* 0x000fea0003800200 */
.L_x_8657:
[----:B------:R-:W-:-:S13]  /*6a90*/  ISETP.GE.AND P0, PT, R26, R28, PT ;  /* 0x0000001c1a00720c */ /* 0x000fda0003f06270 */
[----:B------:R-:W-:Y:S05]  /*6aa0*/  @P0 EXIT ;  /* 0x000000000000094d */ /* 0x000fea0003800000 */
[----:B0--3--:R-:W0:Y:S01]  /*6ab0*/  LDC.U8 R4, c[0x0][0x3a4] ;  /* 0x0000e900ff047b82 */ /* 0x009e220000000000 */
[----:B------:R-:W3:Y:S01]  /*6ac0*/  LDCU UR4, c[0x0][0x3a8] ;  /* 0x00007500ff0477ac */ /* 0x000ee20008000800 */
[----:B------:R-:W-:-:S06]  /*6ad0*/  IMAD R26, R29, 0x200, R26 ;  /* 0x000002001d1a7824 */ /* 0x000fcc00078e021a */
[----:B----4-:R-:W4:Y:S01]  /*6ae0*/  LDC.64 R2, c[0x0][0x388] ;  /* 0x0000e200ff027b82 */ /* 0x010f220000000a00 */
[----:B---3--:R-:W-:Y:S01]  /*6af0*/  IMAD R5, R26, UR4, RZ ;  /* 0x000000041a057c24 */ /* 0x008fe2000f8e02ff */
[----:B0-----:R-:W-:-:S04]  /*6b00*/  PRMT R0, R4, 0x9910, RZ ;  /* 0x0000991004007816 */ /* 0x001fc800000000ff */
        /* <DEDUP_REMOVED lines=14> */
.L_x_8732:
[----:B------:R-:W-:Y:S01]  /*6bf0*/  STG.E.U8 desc[UR36][R2.64], R25 ;  /* 0x0000001902007986 */ /* 0x000fe2000c101124 */
[----:B------:R-:W-:Y:S05]  /*6c00*/  EXIT ;  /* 0x000000000000794d */ /* 0x000fea0003800000 */
.L_x_8731:
[----:B------:R-:W-:-:S13]  /*6c10*/  ISETP.NE.AND P0, PT, R0, 0x2, PT ;  /* 0x000000020000780c */ /* 0x000fda0003f05270 */
[----:B------:R-:W-:Y:S05]  /*6c20*/  @!P0 BRA `(.L_x_8734) ;  /* 0x0000000000208947 */ /* 0x000fea0003800000 */
[----:B------:R-:W-:-:S13]  /*6c30*/  ISETP.NE.AND P0, PT, R0, 0x3, PT ;  /* 0x000000030000780c */ /* 0x000fda0003f05270 */
[----:B------:R-:W-:Y:S05]  /*6c40*/  @!P0 BRA `(.L_x_8735) ;  /* 0x0000000000108947 */ /* 0x000fea0003800000 */
[----:B------:R-:W-:-:S13]  /*6c50*/  ISETP.NE.AND P0, PT, R0, 0x4, PT ;  /* 0x000000040000780c */ /* 0x000fda0003f05270 */
[----:B------:R-:W-:Y:S05]  /*6c60*/  @P0 BRA `(.L_x_8733) ;  /* 0x0000000800380947 */ /* 0x000fea0003800000 */
[----:B------:R-:W-:Y:S01]  /*6c70*/  STG.E.64 desc[UR36][R2.64], R16 ;  /* 0x0000001002007986 */ /* 0x000fe2000c101b24 */
[----:B------:R-:W-:Y:S05]  /*6c80*/  EXIT ;  /* 0x000000000000794d */ /* 0x000fea0003800000 */
.L_x_8735:
[----:B------:R-:W-:Y:S01]  /*6c90*/  STG.E desc[UR36][R2.64], R25 ;  /* 0x0000001902007986 */ /* 0x000fe2000c101924 */
[----:B------:R-:W-:Y:S05]  /*6ca0*/  EXIT ;  /* 0x000000000000794d */ /* 0x000fea0003800000 */
.L_x_8734:
[----:B------:R-:W-:Y:S01]  /*6cb0*/  STG.E.U16 desc[UR36][R2.64], R25 ;  /* 0x0000001902007986 */ /* 0x000fe2000c101524 */
[----:B------:R-:W-:Y:S05]  /*6cc0*/  EXIT ;  /* 0x000000000000794d */ /* 0x000fea0003800000 */
.L_x_8730:
[----:B------:R-:W-:-:S13]  /*6cd0*/  ISETP.GT.AND P0, PT, R0, 0x6, PT ;  /* 0x000000060000780c */ /* 0x000fda0003f04270 */
[----:B------:R-:W-:Y:S05]  /*6ce0*/  @P0 BRA `(.L_x_8736) ;  /* 0x00000000002c0947 */ /* 0x000fea0003800000 */
[----:B------:R-:W-:-:S13]  /*6cf0*/  ISETP.NE.AND P0, PT, R0, 0x5, PT ;  /* 0x000000050000780c */ /* 0x000fda0003f05270 */
[----:B------:R-:W-:Y:S05]  /*6d00*/  @!P0 BRA `(.L_x_8737) ;  /* 0x0000000000148947 */ /* 0x000fea0003800000 */
[----:B------:R-:W-:-:S13]  /*6d10*/  ISETP.NE.AND P0, PT, R0, 0x6, PT ;  /* 0x000000060000780c */ /* 0x000fda0003f05270 */
[----:B------:R-:W-:Y:S05]  /*6d20*/  @P0 BRA `(.L_x_8733) ;  /* 0x0000000800080947 */ /* 0x000fea0003800000 */
[----:B------:R-:W0:Y:S02]  /*6d30*/  I2F.S64 R17, R16 ;  /* 0x0000001000117312 */ /* 0x000e240000301400 */
[----:B0-----:R-:W-:Y:S01]  /*6d40*/  STG.E desc[UR36][R2.64], R17 ;  /* 0x0000001102007986 */ /* 0x001fe2000c101924 */
[----:B------:R-:W-:Y:S05]  /*6d50*/  EXIT ;  /* 0x000000000000794d */ /* 0x000fea0003800000 */
.L_x_8737:
[----:B------:R-:W0:Y:S02]  /*6d60*/  I2F.S64 R0, R16 ;  /* 0x0000001000007312 */ /* 0x000e240000301400 */
[----:B0-----:R-:W-:-:S05]  /*6d70*/  F2FP.F16.F32.PACK_AB R0, RZ, R0 ;  /* 0x00000000ff00723e */ /* 0x001fca00000000ff */
[----:B------:R-:W-:Y:S01]  /*6d80*/  STG.E.U16 desc[UR36][R2.64], R0 ;  /* 0x0000000002007986 */ /* 0x000fe2000c101524 */
[----:B------:R-:W-:Y:S05]  /*6d90*/  EXIT ;  /* 0x000000000000794d */ /* 0x000fea0003800000 */
.L_x_8736:
        /* <DEDUP_REMOVED lines=8> */
[----:B0-----:R-:W-:Y:S01]  /*6e20*/  STG.E.64 desc[UR36][R2.64], R4 ;  /* 0x0000000402007986 */ /* 0x001fe2000c101b24 */
[----:B------:R-:W-:Y:S05]  /*6e30*/  EXIT ;  /* 0x000000000000794d */ /* 0x000fea0003800000 */
.L_x_8739:
[----:B------:R-:W0:Y:S02]  /*6e40*/  I2F.S64 R16, R16 ;  /* 0x0000001000107312 */ /* 0x000e240000301400 */
[----:B0-----:R-:W-:-:S04]  /*6e50*/  F2FP.F16.F32.PACK_AB R5, RZ, R16 ;  /* 0x00000010ff05723e */ /* 0x001fc800000000ff */
[----:B------:R-:W-:-:S05]  /*6e60*/  PRMT R5, R5, 0x5410, RZ ;  /* 0x0000541005057816 */ /* 0x000fca00000000ff */
[----:B------:R-:W-:Y:S01]  /*6e70*/  STG.E desc[UR36][R2.64], R5 ;  /* 0x0000000502007986 */ /* 0x000fe2000c101924 */
[----:B------:R-:W-:Y:S05]  /*6e80*/  EXIT ;  /* 0x000000000000794d */ /* 0x000fea0003800000 */
.L_x_8738:
[----:B------:R-:W0:Y:S02]  /*6e90*/  I2F.F64.S64 R16, R16 ;  /* 0x0000001000107312 */ /* 0x000e240000301c00 */
[----:B0-----:R-:W-:Y:S01]  /*6ea0*/  STG.E.64 desc[UR36][R2.64], R16 ;  /* 0x0000001002007986 */ /* 0x001fe2000c101b24 */
[----:B------:R-:W-:Y:S05]  /*6eb0*/  EXIT ;  /* 0x000000000000794d */ /* 0x000fea0003800000 */
.L_x_8729:
        /* <DEDUP_REMOVED lines=12> */
.L_x_8743:
        /* <DEDUP_REMOVED lines=18> */
.L_x_8746:
[----:B------:R-:W-:-:S04]  /*70a0*/  SHF.R.U32.HI R5, RZ, 0x18, R5 ;  /* 0x00000018ff057819 */ /* 0x000fc80000011605 */
[----:B------:R-:W-:-:S07]  /*70b0*/  LOP3.LUT R0, R0, 0x80, R5, 0xf8, !PT ;  /* 0x0000008000007812 */ /* 0x000fce00078ef805 */
.L_x_8745:
[----:B------:R-:W-:Y:S05]  /*70c0*/  BSYNC.RECONVERGENT B0 ;  /* 0x0000000000007941 */ /* 0x000fea0003800200 */
.L_x_8744:
[----:B------:R-:W-:Y:S01]  /*70d0*/  STG.E.U8 desc[UR36][R2.64], R0 ;  /* 0x0000000002007986 */ /* 0x000fe2000c101124 */
[----:B------:R-:W-:Y:S05]  /*70e0*/  EXIT ;  /* 0x000000000000794d */ /* 0x000fea0003800000 */
.L_x_8742:
        /* <DEDUP_REMOVED lines=18> */
.L_x_8749:
[----:B------:R-:W-:-:S04]  /*7210*/  SHF.R.U32.HI R5, RZ, 0x18, R5 ;  /* 0x00000018ff057819 */ /* 0x000fc80000011605 */
[----:B------:R-:W-:-:S07]  /*7220*/  LOP3.LUT R0, R0, 0x80, R5, 0xf8, !PT ;  /* 0x0000008000007812 */ /* 0x000fce00078ef805 */
.L_x_8748:
[----:B------:R-:W-:Y:S05]  /*7230*/  BSYNC.RECONVERGENT B0 ;  /* 0x0000000000007941 */ /* 0x000fea0003800200 */
.L_x_8747:
[----:B------:R-:W-:Y:S01]  /*7240*/  STG.E.U8 desc[UR36][R2.64], R0 ;  /* 0x0000000002007986 */ /* 0x000fe2000c101124 */
[----:B------:R-:W-:Y:S05]  /*7250*/  EXIT ;  /* 0x000000000000794d */ /* 0x000fea0003800000 */
.L_x_8741:
        /* <DEDUP_REMOVED lines=22> */
.L_x_8751:
[----:B------:R-:W-:Y:S01]  /*73c0*/  STG.E.64 desc[UR36][R2.64], R16 ;  /* 0x0000001002007986 */ /* 0x000fe2000c101b24 */
[----:B------:R-:W-:Y:S05]  /*73d0*/  EXIT ;  /* 0x000000000000794d */ /* 0x000fea0003800000 */
.L_x_8750:
[----:B------:R-:W-:Y:S01]  /*73e0*/  STG.E desc[UR36][R2.64], R25 ;  /* 0x0000001902007986 */ /* 0x000fe2000c101924 */
[----:B------:R-:W-:Y:S05]  /*73f0*/  EXIT ;  /* 0x000000000000794d */ /* 0x000fea0003800000 */
.L_x_8740:
        /* <DEDUP_REMOVED lines=9> */
[----:B------:R-:W-:Y:S01]  /*7490*/  STG.E.U8 desc[UR36][R2.64], R5 ;  /* 0x0000000502007986 */ /* 0x000fe2000c101124 */
[----:B------:R-:W-:Y:S05]  /*74a0*/  EXIT ;  /* 0x000000000000794d */ /* 0x000fea0003800000 */
.L_x_8753:
[----:B------:R-:W0:Y:S01]  /*74b0*/  I2F.F64.S64 R16, R16 ;  /* 0x0000001000107312 */ /* 0x000e220000301c00 */
[----:B------:R-:W-:-:S05]  /*74c0*/  CS2R R18, SRZ ;  /* 0x0000000000127805 */ /* 0x000fca000001ff00 */
[----:B0-----:R-:W-:Y:S01]  /*74d0*/  STG.E.128 desc[UR36][R2.64], R16 ;  /* 0x0000001002007986 */ /* 0x001fe2000c101d24 */
[----:B------:R-:W-:Y:S05]  /*74e0*/  EXIT ;  /* 0x000000000000794d */ /* 0x000fea0003800000 */
.L_x_8752:
[----:B------:R-:W-:-:S13]  /*74f0*/  ISETP.NE.AND P0, PT, R0, 0xf, PT ;  /* 0x0000000f0000780c */ /* 0x000fda0003f05270 */
[----:B------:R-:W-:Y:S05]  /*7500*/  @!P0 BRA `(.L_x_8754) ;  /* 0x0000000000e88947 */ /* 0x000fea0003800000 */
[----:B------:R-:W-:-:S13]  /*7510*/  ISETP.NE.AND P0, PT, R0, 0x17, PT ;  /* 0x000000170000780c */ /* 0x000fda0003f05270 */
[----:B------:R-:W-:Y:S05]  /*7520*/  @!P0 BRA `(.L_x_8755) ;  /* 0x0000000000908947 */ /* 0x000fea0003800000 */
[----:B------:R-:W-:-:S13]  /*7530*/  ISETP.NE.AND P0, PT, R0, 0x18, PT ;  /* 0x000000180000780c */ /* 0x000fda0003f05270 */
[----:B------:R-:W-:Y:S05]  /*7540*/  @!P0 BRA `(.L_x_8756) ;  /* 0x0000000000448947 */ /* 0x000fea0003800000 */
.L_x_8733:
[----:B------:R-:W-:Y:S01]  /*7550*/  MOV R0, 0x0 ;  /* 0x0000000000007802 */ /* 0x000fe20000000f00 */
[----:B------:R-:W0:Y:S01]  /*7560*/  LDCU.64 UR4, c[0x4][0x198] ;  /* 0x01003300ff0477ac */ /* 0x000e220008000a00 */
[----:B-12---:R-:W-:Y:S02]  /*7570*/  IMAD.MOV.U32 R8, RZ, RZ, 0x65 ;  /* 0x00000065ff087424 */ /* 0x006fe400078e00ff */
        /* <DEDUP_REMOVED lines=13> */
.L_x_8757:
[----:B------:R-:W-:Y:S05]  /*7650*/  EXIT ;  /* 0x000000000000794d */ /* 0x000fea0003800000 */
.L_x_8756:
        /* <DEDUP_REMOVED lines=13> */
.L_x_8759:
[----:B------:R-:W-:Y:S05]  /*7730*/  BSYNC.RECONVERGENT B0 ;  /* 0x0000000000007941 */ /* 0x000fea0003800200 */
.L_x_8758:
[----:B------:R-:W-:-:S05]  /*7740*/  LOP3.LUT R5, R0, 0x80, R5, 0xf8, !PT ;  /* 0x0000008000057812 */ /* 0x000fca00078ef805 */
[----:B------:R-:W-:Y:S01]  /*7750*/  STG.E.U8 desc[UR36][R2.64], R5 ;  /* 0x0000000502007986 */ /* 0x000fe2000c101124 */
[----:B------:R-:W-:Y:S05]  /*7760*/  EXIT ;  /* 0x000000000000794d */ /* 0x000fea0003800000 */
.L_x_8755:
        /* <DEDUP_REMOVED lines=12> */
.L_x_8761:
[----:B------:R-:W-:Y:S01]  /*7830*/  IMAD.MOV.U32 R0, RZ, RZ, 0x7f ;  /* 0x0000007fff007424 */ /* 0x000fe200078e00ff */
[----:B------:R-:W-:-:S04]  /*7840*/  ISETP.GT.U32.AND P0, PT, R4, 0x7f800000, PT ;  /* 0x7f8000000400780c */ /* 0x000fc80003f04070 */
[----:B------:R-:W-:-:S09]  /*7850*/  SEL R0, R0, 0x7c, P0 ;  /* 0x0000007c00007807 */ /* 0x000fd20000000000 */
.L_x_8762:
[----:B------:R-:W-:Y:S05]  /*7860*/  BSYNC.RECONVERGENT B0 ;  /* 0x0000000000007941 */ /* 0x000fea0003800200 */
.L_x_8760:
[----:B------:R-:W-:-:S04]  /*7870*/  SHF.R.U32.HI R5, RZ, 0x18, R5 ;  /* 0x00000018ff057819 */ /* 0x000fc80000011605 */
[----:B------:R-:W-:-:S05]  /*7880*/  LOP3.LUT R5, R0, 0x80, R5, 0xf8, !PT ;  /* 0x0000008000057812 */ /* 0x000fca00078ef805 */
[----:B------:R-:W-:Y:S01]  /*7890*/  STG.E.U8 desc[UR36][R2.64], R5 ;  /* 0x0000000502007986 */ /* 0x000fe2000c101124 */
[----:B------:R-:W-:Y:S05]  /*78a0*/  EXIT ;  /* 0x000000000000794d */ /* 0x000fea0003800000 */
.L_x_8754:
[----:B------:R-:W0:Y:S02]  /*78b0*/  I2F.S64 R0, R16 ;  /* 0x0000001000007312 */ /* 0x000e240000301400 */
[----:B0-----:R-:W-:-:S05]  /*78c0*/  F2FP.BF16.F32.PACK_AB R0, RZ, R0 ;  /* 0x00000000ff00723e */ /* 0x001fca00000010ff */
[----:B------:R-:W-:Y:S01]  /*78d0*/  STG.E.U16 desc[UR36][R2.64], R0 ;  /* 0x0000000002007986 */ /* 0x000fe2000c101524 */
[----:B------:R-:W-:Y:S05]  /*78e0*/  EXIT ;  /* 0x000000000000794d */ /* 0x000fea0003800000 */
.L_x_8763:
        /* <DEDUP_REMOVED lines=9> */
.L_x_23695:


//--------------------- .text._ZN2at6native18elementwise_kernelILi128ELi2EZNS0_22gpu_kernel_impl_nocastIZZZNS0_16sign_kernel_cudaERNS_18TensorIteratorBaseEENKUlvE_clEvENKUlvE2_clEvEUllE_EEvS4_RKT_EUliE_EEviT1_ --------------------------
	.section	.text._ZN2at6native18elementwise_kernelILi128ELi2EZNS0_22gpu_kernel_impl_nocastIZZZNS0_16sign_kernel_cudaERNS_18TensorIteratorBaseEENKUlvE_clEvENKUlvE2_clEvEUllE_EEvS4_RKT_EUliE_EEviT1_,"ax",@progbits
	.align	128
        .global         _ZN2at6native18elementwise_kernelILi128ELi2EZNS0_22gpu_kernel_impl_nocastIZZZNS0_16sign_kernel_cudaERNS_18TensorIteratorBaseEENKUlvE_clEvENKUlvE2_clEvEUllE_EEvS4_RKT_EUliE_EEviT1_
        .type           _ZN2at6native18elementwise_kernelILi128ELi2EZNS0_22gpu_kernel_impl_nocastIZZZNS0_16sign_kernel_cudaERNS_18TensorIteratorBaseEENKUlvE_clEvENKUlvE2_clEvEUllE_EEvS4_RKT_EUliE_EEviT1_,@function
        .size           _ZN2at6native18elementwise_kernelILi128ELi2EZNS0_22gpu_kernel_impl_nocastIZZZNS0_16sign_kernel_cudaERNS_18TensorIteratorBaseEENKUlvE_clEvENKUlvE2_clEvEUllE_EEvS4_RKT_EUliE_EEviT1_,(.L_x_23696 - _ZN2at6native18elementwise_kernelILi128ELi2EZNS0_22gpu_kernel_impl_nocastIZZZNS0_16sign_kernel_cudaERNS_18TensorIteratorBaseEENKUlvE_clEvENKUlvE2_clEvEUllE_EEvS4_RKT_EUliE_EEviT1_)
        .other          _ZN2at6native18elementwise_kernelILi128ELi2EZNS0_22gpu_kernel_impl_nocastIZZZNS0_16sign_kernel_cudaERNS_18TensorIteratorBaseEENKUlvE_clEvENKUlvE2_clEvEUllE_EEvS4_RKT_EUliE_EEviT1_,@"STO_CUDA_ENTRY STV_DEFAULT"
_ZN2at6native18elementwise_kernelILi128ELi2EZNS0_22gpu_kernel_impl_nocastIZZZNS0_16sign_kernel_cudaERNS_18TensorIteratorBaseEENKUlvE_clEvENKUlvE2_clEvEUllE_EEvS4_RKT_EUliE_EEviT1_:
.text._ZN2at6native18elementwise_kernelILi128ELi2EZNS0_22gpu_kernel_impl_nocastIZZZNS0_16sign_kernel_cudaERNS_18TensorIteratorBaseEENKUlvE_clEvENKUlvE2_clEvEUllE_EEvS4_RKT_EUliE_EEviT1_:
        /* <DEDUP_REMOVED lines=16> */
[----:B------:R-:W-:Y:S02]  /*0100*/  IADD3 R3, PT, PT, R3, 0x80, RZ ;  /* 0x0000008003037810 */ /* 0x000fe40007ffe0ff */
[----:B--2---:R-:W-:-:S02]  /*0110*/  ISETP.NE.U32.AND P0, PT, R4, RZ, PT ;  /* 0x000000ff0400720c */ /* 0x004fc40003f05070 */
[--C-:B------:R-:W-:Y:S02]  /*0120*/  SHF.R.S32.HI R11, RZ, 0x1f, R5.reuse ;  /* 0x0000001fff0b7819 */ /* 0x100fe40000011405 */
[----:B------:R-:W-:Y:S02]  /*0130*/  ISETP.NE.AND.EX P0, PT, R5, RZ, PT, P0 ;  /* 0x000000ff0500720c */ /* 0x000fe40003f05300 */
[----:B------:R-:W-:Y:S02]  /*0140*/  SHF.R.S32.HI R9, RZ, 0x1f, R5 ;  /* 0x0000001fff097819 */ /* 0x000fe40000011405 */
[----:B------:R-:W-:-:S04]  /*0150*/  SEL R0, RZ, 0x1, !P0 ;  /* 0x00000001ff007807 */ /* 0x000fc80004000000 */
[----:B------:R-:W-:-:S05]  /*0160*/  LOP3.LUT R8, R11, R0, RZ, 0xfc, !PT ;  /* 0x000000000b087212 */ /* 0x000fca00078efcff */
[----:B0-----:R0:W-:Y:S02]  /*0170*/  STG.E.64 desc[UR6][R6.64], R8 ;  /* 0x0000000806007986 */ /* 0x0011e4000c101b06 */
.L_x_8766:
[----:B------:R-:W-:Y:S05]  /*0180*/  BSYNC.RECONVERGENT B0 ;  /* 0x0000000000007941 */ /* 0x000fea0003800200 */
.L_x_8765:
[----:B------:R-:W-:-:S13]  /*0190*/  ISETP.GE.AND P0, PT, R3, UR4, PT ;  /* 0x0000000403007c0c */ /* 0x000fda000bf06270 */
[----:B------:R-:W-:Y:S05]  /*01a0*/  @P0 EXIT ;  /* 0x000000000000094d */ /* 0x000fea0003800000 */
[----:B------:R-:W1:Y:S02]  /*01b0*/  LDC.64 R4, c[0x0][0x588] ;  /* 0x00016200ff047b82 */ /* 0x000e640000000a00 */
[----:B-1----:R-:W2:Y:S06]  /*01c0*/  LDG.E.64 R2, desc[UR6][R4.64] ;  /* 0x0000000604027981 */ /* 0x002eac000c1e1b00 */
[----:B0-----:R-:W0:Y:S01]  /*01d0*/  LDC.64 R6, c[0x0][0x580] ;  /* 0x00016000ff067b82 */ /* 0x001e220000000a00 */
[----:B--2---:R-:W-:Y:S02]  /*01e0*/  ISETP.NE.U32.AND P0, PT, R2, RZ, PT ;  /* 0x000000ff0200720c */ /* 0x004fe40003f05070 */
[----:B------:R-:W-:-:S02]  /*01f0*/  SHF.R.S32.HI R9, RZ, 0x1f, R3 ;  /* 0x0000001fff097819 */ /* 0x000fc40000011403 */
[----:B------:R-:W-:Y:S02]  /*0200*/  ISETP.NE.AND.EX P0, PT, R3, RZ, PT, P0 ;  /* 0x000000ff0300720c */ /* 0x000fe40003f05300 */
[----:B------:R-:W-:Y:S02]  /*0210*/  SHF.R.S32.HI R3, RZ, 0x1f, R3 ;  /* 0x0000001fff037819 */ /* 0x000fe40000011403 */
[----:B------:R-:W-:-:S04]  /*0220*/  SEL R0, RZ, 0x1, !P0 ;  /* 0x00000001ff007807 */ /* 0x000fc80004000000 */
[----:B------:R-:W-:-:S05]  /*0230*/  LOP3.LUT R2, R9, R0, RZ, 0xfc, !PT ;  /* 0x0000000009027212 */ /* 0x000fca00078efcff */
[----:B0-----:R-:W-:Y:S01]  /*0240*/  STG.E.64 desc[UR6][R6.64], R2 ;  /* 0x0000000206007986 */ /* 0x001fe2000c101b06 */
[----:B------:R-:W-:Y:S05]  /*0250*/  EXIT ;  /* 0x000000000000794d */ /* 0x000fea0003800000 */
.L_x_8764:
        /* <DEDUP_REMOVED lines=8> */
[----:B------:R-:W-:Y:S02]  /*02e0*/  HFMA2 R4, -RZ, RZ, 0, 0 ;  /* 0x00000000ff047431 */ /* 0x000fe400000001ff */
[----:B------:R-:W-:Y:S01]  /*02f0*/  IMAD.MOV.U32 R5, RZ, RZ, R3 ;  /* 0x000000ffff057224 */ /* 0x000fe200078e0003 */
        /* <DEDUP_REMOVED lines=295> */
.L_x_8769:
[----:B------:R-:W0:Y:S02]  /*1570*/  LDCU.128 UR8, c[0x0][0x580] ;  /* 0x0000b000ff0877ac */ /* 0x000e240008000c00 */
[----:B0-----:R-:W-:-:S05]  /*1580*/  IADD3 R6, P0, PT, R4, UR10, RZ ;  /* 0x0000000a04067c10 */ /* 0x001fca000ff1e0ff */
[----:B------:R-:W-:-:S06]  /*1590*/  IMAD.X R7, RZ, RZ, UR11, P0 ;  /* 0x0000000bff077e24 */ /* 0x000fcc00080e06ff */
[----:B------:R-:W2:Y:S01]  /*15a0*/  LDG.E.64 R6, desc[UR6][R6.64] ;  /* 0x0000000606067981 */ /* 0x000ea2000c1e1b00 */
[----:B------:R-:W-:Y:S02]  /*15b0*/  IADD3 R8, P1, PT, R5, UR8, RZ ;  /* 0x0000000805087c10 */ /* 0x000fe4000ff3e0ff */
[----:B------:R-:W-:Y:S02]  /*15c0*/  IADD3 R3, PT, PT, R3, 0x80, RZ ;  /* 0x0000008003037810 */ /* 0x000fe40007ffe0ff */
[----:B------:R-:W-:Y:S02]  /*15d0*/  IADD3.X R9, PT, PT, RZ, UR9, RZ, P1, !PT ;  /* 0x00000009ff097c10 */ /* 0x000fe40008ffe4ff */
[----:B--2---:R-:W-:Y:S02]  /*15e0*/  ISETP.NE.U32.AND P0, PT, R6, RZ, PT ;  /* 0x000000ff0600720c */ /* 0x004fe40003f05070 */
[----:B------:R-:W-:Y:S02]  /*15f0*/  SHF.R.S32.HI R11, RZ, 0x1f, R7 ;  /* 0x0000001fff0b7819 */ /* 0x000fe40000011407 */
[----:B------:R-:W-:-:S02]  /*1600*/  ISETP.NE.AND.EX P0, PT, R7, RZ, PT, P0 ;  /* 0x000000ff0700720c */ /* 0x000fc40003f05300 */
[----:B------:R-:W-:Y:S02]  /*1610*/  SHF.R.S32.HI R5, RZ, 0x1f, R7 ;  /* 0x0000001fff057819 */ /* 0x000fe40000011407 */
[----:B------:R-:W-:-:S04]  /*1620*/  SEL R4, RZ, 0x1, !P0 ;  /* 0x00000001ff047807 */ /* 0x000fc80004000000 */
[----:B------:R-:W-:-:S05]  /*1630*/  LOP3.LUT R4, R11, R4, RZ, 0xfc, !PT ;  /* 0x000000040b047212 */ /* 0x000fca00078efcff */
[----:B------:R0:W-:Y:S02]  /*1640*/  STG.E.64 desc[UR6][R8.64], R4 ;  /* 0x0000000408007986 */ /* 0x0001e4000c101b06 */
.L_x_8768:
[----:B------:R-:W-:Y:S05]  /*1650*/  BSYNC.RECONVERGENT B0 ;  /* 0x0000000000007941 */ /* 0x000fea0003800200 */
.L_x_8767:
        /* <DEDUP_REMOVED lines=300> */
.L_x_8770:
[----:B------:R-:W0:Y:S02]  /*2920*/  LDCU.128 UR8, c[0x0][0x580] ;  /* 0x0000b000ff0877ac */ /* 0x000e240008000c00 */
[----:B0-----:R-:W-:-:S04]  /*2930*/  IADD3 R4, P0, PT, R2, UR10, RZ ;  /* 0x0000000a02047c10 */ /* 0x001fc8000ff1e0ff */
[----:B------:R-:W-:-:S06]  /*2940*/  IADD3.X R5, PT, PT, RZ, UR11, RZ, P0, !PT ;  /* 0x0000000bff057c10 */ /* 0x000fcc00087fe4ff */
[----:B------:R-:W2:Y:S01]  /*2950*/  LDG.E.64 R4, desc[UR6][R4.64] ;  /* 0x0000000604047981 */ /* 0x000ea2000c1e1b00 */
[----:B------:R-:W-:-:S04]  /*2960*/  IADD3 R6, P1, PT, R3, UR8, RZ ;  /* 0x0000000803067c10 */ /* 0x000fc8000ff3e0ff */
[----:B------:R-:W-:Y:S02]  /*2970*/  IADD3.X R7, PT, PT, RZ, UR9, RZ, P1, !PT ;  /* 0x00000009ff077c10 */ /* 0x000fe40008ffe4ff */
[----:B--2---:R-:W-:Y:S02]  /*2980*/  ISETP.NE.U32.AND P0, PT, R4, RZ, PT ;  /* 0x000000ff0400720c */ /* 0x004fe40003f05070 */
[--C-:B------:R-:W-:Y:S02]  /*2990*/  SHF.R.S32.HI R9, RZ, 0x1f, R5.reuse ;  /* 0x0000001fff097819 */ /* 0x100fe40000011405 */
[----:B------:R-:W-:Y:S02]  /*29a0*/  ISETP.NE.AND.EX P0, PT, R5, RZ, PT, P0 ;  /* 0x000000ff0500720c */ /* 0x000fe40003f05300 */
[----:B------:R-:W-:Y:S02]  /*29b0*/  SHF.R.S32.HI R3, RZ, 0x1f, R5 ;  /* 0x0000001fff037819 */ /* 0x000fe40000011405 */
[----:B------:R-:W-:-:S04]  /*29c0*/  SEL R0, RZ, 0x1, !P0 ;  /* 0x00000001ff007807 */ /* 0x000fc80004000000 */
[----:B------:R-:W-:-:S05]  /*29d0*/  LOP3.LUT R2, R9, R0, RZ, 0xfc, !PT ;  /* 0x0000000009027212 */ /* 0x000fca00078efcff */
[----:B------:R-:W-:Y:S01]  /*29e0*/  STG.E.64 desc[UR6][R6.64], R2 ;  /* 0x0000000206007986 */ /* 0x000fe2000c101b06 */
[----:B------:R-:W-:Y:S05]  /*29f0*/  EXIT ;  /* 0x000000000000794d */ /* 0x000fea0003800000 */
.L_x_8771:
        /* <DEDUP_REMOVED lines=16> */
.L_x_23696:


//--------------------- .text._ZN2at6native27unrolled_elementwise_kernelIZZZNS0_16sign_kernel_cudaERNS_18TensorIteratorBaseEENKUlvE_clEvENKUlvE2_clEvEUllE_St5arrayIPcLm2EELi4E23TrivialOffsetCalculatorILi1EjESB_NS0_6memory15LoadWithoutCastENSC_16StoreWithoutCastEEEviT_T0_T2_T3_T4_T5_ --------------------------
	.section	.text._ZN2at6native27unrolled_elementwise_kernelIZZZNS0_16sign_kernel_cudaERNS_18TensorIteratorBaseEENKUlvE_clEvENKUlvE2_clEvEUllE_St5arrayIPcLm2EELi4E23TrivialOffsetCalculatorILi1EjESB_NS0_6memory15LoadWithoutCastENSC_16StoreWithoutCastEEEviT_T0_T2_T3_T4_T5_,"ax",@progbits
	.align	128
        .global         _ZN2at6native27unrolled_elementwise_kernelIZZZNS0_16sign_kernel_cudaERNS_18TensorIteratorBaseEENKUlvE_clEvENKUlvE2_clEvEUllE_St5arrayIPcLm2EELi4E23TrivialOffsetCalculatorILi1EjESB_NS0_6memory15LoadWithoutCastENSC_16StoreWithoutCastEEEviT_T0_T2_T3_T4_T5_
        .type           _ZN2at6native27unrolled_elementwise_kernelIZZZNS0_16sign_kernel_cudaERNS_18TensorIteratorBaseEENKUlvE_clEvENKUlvE2_clEvEUllE_St5arrayIPcLm2EELi4E23TrivialOffsetCalculatorILi1EjESB_NS0_6memory15LoadWithoutCastENSC_16StoreWithoutCastEEEviT_T0_T2_T3_T4_T5_,@function
        .size           _ZN2at6native27unrolled_elementwise_kernelIZZZNS0_16sign_kernel_cudaERNS_18TensorIteratorBaseEENKUlvE_clEvENKUlvE2_clEvEUllE_St5arrayIPcLm2EELi4E23TrivialOffsetCalculatorILi1EjESB_NS0_6memory15LoadWithoutCastENSC_16StoreWithoutCastEEEviT_T0_T2_T3_T4_T5_,(.L_x_23697 - _ZN2at6native27unrolled_elementwise_kernelIZZZNS0_16sign_kernel_cudaERNS_18TensorIteratorBaseEENKUlvE_clEvENKUlvE2_clEvEUllE_St5arrayIPcLm2EELi4E23TrivialOffsetCalculatorILi1EjESB_NS0_6memory15LoadWithoutCastENSC_16StoreWithoutCastEEEviT_T0_T2_T3_T4_T5_)
        .other          _ZN2at6native27unrolled_elementwise_kernelIZZZNS0_16sign_kernel_cudaERNS_18TensorIteratorBaseEENKUlvE_clEvENKUlvE2_clEvEUllE_St5arrayIPcLm2EELi4E23TrivialOffsetCalculatorILi1EjESB_NS0_6memory15LoadWithoutCastENSC_16StoreWithoutCastEEEviT_T0_T2_T3_T4_T5_,@"STO_CUDA_ENTRY STV_DEFAULT"
_ZN2at6native27unrolled_elementwise_kernelIZZZNS0_16sign_kernel_cudaERNS_18TensorIteratorBaseEENKUlvE_clEvENKUlvE2_clEvEUllE_St5arrayIPcLm2EELi4E23TrivialOffsetCalculatorILi1EjESB_NS0_6memory15LoadWithoutCastENSC_16StoreWithoutCastEEEviT_T0_T2_T3_T4_T5_:
.text._ZN2at6native27unrolled_elementwise_kernelIZZZNS0_16sign_kernel_cudaERNS_18TensorIteratorBaseEENKUlvE_clEvENKUlvE2_clEvEUllE_St5arrayIPcLm2EELi4E23TrivialOffsetCalculatorILi1EjESB_NS0_6memory15LoadWithoutCastENSC_16StoreWithoutCastEEEviT_T0_T2_T3_T4_T5_:
        /* <DEDUP_REMOVED lines=17> */
[----:B------:R-:W-:-:S06]  /*0110*/  CS2R R4, SRZ ;  /* 0x0000000000047805 */ /* 0x000fcc000001ff00 */
[----:B-1----:R0:W3:Y:S05]  /*0120*/  @!P0 LDG.E.64 R4, desc[UR4][R20.64] ;  /* 0x0000000414048981 */ /* 0x0020ea000c1e1b00 */
[----:B------:R-:W1:Y:S01]  /*0130*/  @!P2 LDC.64 R6, c[0x0][0x390] ;  /* 0x0000e400ff06ab82 */ /* 0x000e620000000a00 */
[----:B------:R-:W-:Y:S02]  /*0140*/  @!P2 IMAD R23, R0, 0x200, R11 ;  /* 0x000002000017a824 */ /* 0x000fe400078e020b */
[----:B--2---:R-:W-:Y:S01]  /*0150*/  @!P1 IMAD.WIDE.U32 R18, R9, 0x8, R18 ;  /* 0x0000000809129825 */ /* 0x004fe200078e0012 */
[----:B------:R-:W-:-:S03]  /*0160*/  CS2R R8, SRZ ;  /* 0x0000000000087805 */ /* 0x000fc6000001ff00 */
[----:B-1----:R-:W-:Y:S01]  /*0170*/  @!P2 IMAD.WIDE.U32 R22, R23, 0x8, R6 ;  /* 0x000000081716a825 */ /* 0x002fe200078e0006 */
[----:B------:R-:W-:-:S04]  /*0180*/  CS2R R6, SRZ ;  /* 0x0000000000067805 */ /* 0x000fc8000001ff00 */
[----:B------:R-:W2:Y:S04]  /*0190*/  @!P2 LDG.E.64 R8, desc[UR4][R22.64] ;  /* 0x000000041608a981 */ /* 0x000ea8000c1e1b00 */
[----:B------:R1:W4:Y:S01]  /*01a0*/  @!P1 LDG.E.64 R6, desc[UR4][R18.64] ;  /* 0x0000000412069981 */ /* 0x000322000c1e1b00 */
[----:B------:R-:W-:-:S05]  /*01b0*/  @!P2 VIADD R11, R11, 0x80 ;  /* 0x000000800b0ba836 */ /* 0x000fca0000000000 */
[-C--:B------:R-:W-:Y:S02]  /*01c0*/  ISETP.GE.AND P0, PT, R11, R12.reuse, PT ;  /* 0x0000000c0b00720c */ /* 0x080fe40003f06270 */
[----:B------:R-:W-:-:S11]  /*01d0*/  ISETP.GE.AND P3, PT, R13, R12, PT ;  /* 0x0000000c0d00720c */ /* 0x000fd60003f66270 */
[----:B------:R-:W1:Y:S01]  /*01e0*/  @!P0 LDC.64 R24, c[0x0][0x390] ;  /* 0x0000e400ff188b82 */ /* 0x000e620000000a00 */
[----:B0-----:R-:W-:Y:S01]  /*01f0*/  @!P0 IMAD R21, R0, 0x200, R11 ;  /* 0x0000020000158824 */ /* 0x001fe200078e020b */
[----:B------:R-:W-:-:S06]  /*0200*/  CS2R R10, SRZ ;  /* 0x00000000000a7805 */ /* 0x000fcc000001ff00 */
[----:B-1----:R-:W0:Y:S01]  /*0210*/  @!P3 LDC.64 R18, c[0x0][0x388] ;  /* 0x0000e200ff12bb82 */ /* 0x002e220000000a00 */
[----:B------:R-:W-:Y:S02]  /*0220*/  VIADD R27, R13, 0x80 ;  /* 0x000000800d1b7836 */ /* 0x000fe40000000000 */
[----:B------:R-:W-:-:S05]  /*0230*/  @!P0 IMAD.WIDE.U32 R20, R21, 0x8, R24 ;  /* 0x0000000815148825 */ /* 0x000fca00078e0018 */
[----:B------:R1:W5:Y:S01]  /*0240*/  @!P0 LDG.E.64 R10, desc[UR4][R20.64] ;  /* 0x00000004140a8981 */ /* 0x000362000c1e1b00 */
[----:B------:R-:W-:-:S05]  /*0250*/  VIADD R25, R13, 0x100 ;  /* 0x000001000d197836 */ /* 0x000fca0000000000 */
[-C--:B------:R-:W-:Y:S01]  /*0260*/  ISETP.GE.AND P4, PT, R25, R12.reuse, PT ;  /* 0x0000000c1900720c */ /* 0x080fe20003f86270 */
[----:B------:R-:W-:Y:S01]  /*0270*/  @!P3 IMAD R25, R0, 0x200, R13 ;  /* 0x000002000019b824 */ /* 0x000fe200078e020d */
[----:B------:R-:W-:-:S03]  /*0280*/  ISETP.GE.AND P2, PT, R27, R12, PT ;  /* 0x0000000c1b00720c */ /* 0x000fc60003f46270 */
[----:B0-----:R-:W-:Y:S01]  /*0290*/  @!P3 IMAD.WIDE.U32 R18, R25, 0x8, R18 ;  /* 0x000000081912b825 */ /* 0x001fe200078e0012 */
[----:B------:R-:W-:Y:S01]  /*02a0*/  BSSY.RECONVERGENT B0, `(.L_x_8772) ;  /* 0x0000022000007945 */ /* 0x000fe20003800200 */
[----:B---3--:R-:W-:-:S04]  /*02b0*/  @!P3 ISETP.NE.U32.AND P0, PT, R4, RZ, PT ;  /* 0x000000ff0400b20c */ /* 0x008fc80003f05070 */
[----:B------:R-:W-:Y:S02]  /*02c0*/  @!P3 ISETP.NE.AND.EX P0, PT, R5, RZ, PT, P0 ;  /* 0x000000ff0500b20c */ /* 0x000fe40003f05300 */
[--C-:B------:R-:W-:Y:S02]  /*02d0*/  @!P3 SHF.R.S32.HI R23, RZ, 0x1f, R5.reuse ;  /* 0x0000001fff17b819 */ /* 0x100fe40000011405 */
[----:B------:R-:W-:Y:S02]  /*02e0*/  @!P3 SEL R4, RZ, 0x1, !P0 ;  /* 0x00000001ff04b807 */ /* 0x000fe40004000000 */
[----:B------:R-:W-:Y:S02]  /*02f0*/  @!P3 SHF.R.S32.HI R3, RZ, 0x1f, R5 ;  /* 0x0000001fff03b819 */ /* 0x000fe40000011405 */
[----:B------:R-:W-:Y:S01]  /*0300*/  @!P3 LOP3.LUT R2, R23, R4, RZ, 0xfc, !PT ;  /* 0x000000041702b212 */ /* 0x000fe200078efcff */
[----:B------:R-:W-:Y:S02]  /*0310*/  VIADD R5, R13, 0x180 ;  /* 0x000001800d057836 */ /* 0x000fe40000000000 */
[----:B------:R-:W-:-:S02]  /*0320*/  @!P3 IMAD.MOV.U32 R13, RZ, RZ, R27 ;  /* 0x000000ffff0db224 */ /* 0x000fc400078e001b */
[----:B------:R0:W-:Y:S03]  /*0330*/  @!P3 STG.E.64 desc[UR4][R18.64], R2 ;  /* 0x000000021200b986 */ /* 0x0001e6000c101b04 */
[----:B------:R-:W-:Y:S02]  /*0340*/  ISETP.GE.AND P5, PT, R13, R12, PT ;  /* 0x0000000c0d00720c */ /* 0x000fe40003fa6270 */
[----:B--2---:R-:W-:Y:S02]  /*0350*/  @!P4 ISETP.NE.U32.AND P1, PT, R8, RZ, PT ;  /* 0x000000ff0800c20c */ /* 0x004fe40003f25070 */
[----:B----4-:R-:W-:Y:S02]  /*0360*/  @!P2 ISETP.NE.U32.AND P0, PT, R6, RZ, PT ;  /* 0x000000ff0600a20c */ /* 0x010fe40003f05070 */
[----:B------:R-:W-:Y:S02]  /*0370*/  @!P4 ISETP.NE.AND.EX P1, PT, R9, RZ, PT, P1 ;  /* 0x000000ff0900c20c */ /* 0x000fe40003f25310 */
[----:B------:R-:W-:-:S02]  /*0380*/  @!P2 ISETP.NE.AND.EX P0, PT, R7, RZ, PT, P0 ;  /* 0x000000ff0700a20c */ /* 0x000fc40003f05300 */
[--C-:B------:R-:W-:Y:S02]  /*0390*/  @!P2 SHF.R.S32.HI R15, RZ, 0x1f, R7.reuse ;  /* 0x0000001fff0fa819 */ /* 0x100fe40000011407 */
[----:B-1----:R-:W-:Y:S02]  /*03a0*/  @!P2 SHF.R.S32.HI R21, RZ, 0x1f, R7 ;  /* 0x0000001fff15a819 */ /* 0x002fe40000011407 */
[----:B------:R-:W-:Y:S02]  /*03b0*/  @!P2 SEL R6, RZ, 0x1, !P0 ;  /* 0x00000001ff06a807 */ /* 0x000fe40004000000 */
[----:B------:R-:W-:Y:S02]  /*03c0*/  @!P4 SHF.R.S32.HI R7, RZ, 0x1f, R9 ;  /* 0x0000001fff07c819 */ /* 0x000fe40000011409 */
[----:B------:R-:W-:Y:S02]  /*03d0*/  @!P4 SEL R4, RZ, 0x1, !P1 ;  /* 0x00000001ff04c807 */ /* 0x000fe40004800000 */
[----:B------:R-:W-:-:S02]  /*03e0*/  @!P2 LOP3.LUT R14, R21, R6, RZ, 0xfc, !PT ;  /* 0x00000006150ea212 */ /* 0x000fc400078efcff */
[----:B------:R-:W-:Y:S02]  /*03f0*/  @!P4 SHF.R.S32.HI R17, RZ, 0x1f, R9 ;  /* 0x0000001fff11c819 */ /* 0x000fe40000011409 */
[----:B------:R-:W-:Y:S01]  /*0400*/  @!P4 LOP3.LUT R16, R7, R4, RZ, 0xfc, !PT ;  /* 0x000000040710c212 */ /* 0x000fe200078efcff */
[----:B0-----:R-:W-:Y:S06]  /*0410*/  @P5 BRA `(.L_x_8773) ;  /* 0x0000000000285947 */ /* 0x001fec0003800000 */
[----:B------:R-:W0:Y:S01]  /*0420*/  LDC.64 R2, c[0x0][0x388] ;  /* 0x0000e200ff027b82 */ /* 0x000e220000000a00 */
[----:B------:R-:W-:Y:S02]  /*0430*/  IMAD R7, R0, 0x200, R13 ;  /* 0x0000020000077824 */ /* 0x000fe400078e020d */
[----:B------:R-:W-:-:S05]  /*0440*/  VIADD R13, R13, 0x80 ;  /* 0x000000800d0d7836 */ /* 0x000fca0000000000 */
[----:B------:R-:W-:-:S13]  /*0450*/  ISETP.GE.AND P0, PT, R13, R12, PT ;  /* 0x0000000c0d00720c */ /* 0x000fda0003f06270 */
[----:B------:R-:W-:Y:S02]  /*0460*/  @!P0 IMAD R9, R0, 0x200, R13 ;  /* 0x0000020000098824 */ /* 0x000fe400078e020d */
[----:B------:R-:W-:Y:S02]  /*0470*/  @!P0 VIADD R13, R13, 0x80 ;  /* 0x000000800d0d8836 */ /* 0x000fe40000000000 */
[----:B0-----:R-:W-:-:S04]  /*0480*/  IMAD.WIDE.U32 R6, R7, 0x8, R2 ;  /* 0x0000000807067825 */ /* 0x001fc800078e0002 */
[----:B------:R-:W-:Y:S01]  /*0490*/  @!P0 IMAD.WIDE.U32 R2, R9, 0x8, R2 ;  /* 0x0000000809028825 */ /* 0x000fe200078e0002 */
[----:B------:R0:W-:Y:S04]  /*04a0*/  STG.E.64 desc[UR4][R6.64], R14 ;  /* 0x0000000e06007986 */ /* 0x0001e8000c101b04 */
[----:B------:R0:W-:Y:S02]  /*04b0*/  @!P0 STG.E.64 desc[UR4][R2.64], R16 ;  /* 0x0000001002008986 */ /* 0x0001e4000c101b04 */
.L_x_8773:
[----:B------:R-:W-:Y:S05]  /*04c0*/  BSYNC.RECONVERGENT B0 ;  /* 0x0000000000007941 */ /* 0x000fea0003800200 */
.L_x_8772:
[-C--:B------:R-:W-:Y:S02]  /*04d0*/  ISETP.GE.AND P0, PT, R13, R12.reuse, PT ;  /* 0x0000000c0d00720c */ /* 0x080fe40003f06270 */
[----:B------:R-:W-:-:S11]  /*04e0*/  ISETP.GE.AND P1, PT, R5, R12, PT ;  /* 0x0000000c0500720c */ /* 0x000fd60003f26270 */
[----:B------:R-:W-:Y:S05]  /*04f0*/  @P0 EXIT ;  /* 0x000000000000094d */ /* 0x000fea0003800000 */
[----:B0-----:R-:W0:Y:S01]  /*0500*/  LDC.64 R2, c[0x0][0x388] ;  /* 0x0000e200ff027b82 */ /* 0x001e220000000a00 */
[----:B-----5:R-:W-:Y:S01]  /*0510*/  @!P1 ISETP.NE.U32.AND P0, PT, R10, RZ, PT ;  /* 0x000000ff0a00920c */ /* 0x020fe20003f05070 */
[----:B------:R-:W-:Y:S01]  /*0520*/  IMAD R13, R0, 0x200, R13 ;  /* 0x00000200000d7824 */ /* 0x000fe200078e020d */
[--C-:B------:R-:W-:Y:S02]  /*0530*/  @!P1 SHF.R.S32.HI R5, RZ, 0x1f, R11.reuse ;  /* 0x0000001fff059819 */ /* 0x100fe4000001140b */
[----:B------:R-:W-:Y:S02]  /*0540*/  @!P1 ISETP.NE.AND.EX P0, PT, R11, RZ, PT, P0 ;  /* 0x000000ff0b00920c */ /* 0x000fe40003f05300 */
[----:B------:R-:W-:Y:S02]  /*0550*/  @!P1 SHF.R.S32.HI R7, RZ, 0x1f, R11 ;  /* 0x0000001fff079819 */ /* 0x000fe4000001140b */
[----:B------:R-:W-:-:S04]  /*0560*/  @!P1 SEL R0, RZ, 0x1, !P0 ;  /* 0x00000001ff009807 */ /* 0x000fc80004000000 */
[----:B------:R-:W-:Y:S01]  /*0570*/  @!P1 LOP3.LUT R4, R5, R0, RZ, 0xfc, !PT ;  /* 0x0000000005049212 */ /* 0x000fe200078efcff */
[----:B------:R-:W-:Y:S02]  /*0580*/  IMAD.MOV.U32 R5, RZ, RZ, R7 ;  /* 0x000000ffff057224 */ /* 0x000fe400078e0007 */
[----:B0-----:R-:W-:-:S05]  /*0590*/  IMAD.WIDE.U32 R2, R13, 0x8, R2 ;  /* 0x000000080d027825 */ /* 0x001fca00078e0002 */
[----:B------:R-:W-:Y:S01]  /*05a0*/  STG.E.64 desc[UR4][R2.64], R4 ;  /* 0x0000000402007986 */ /* 0x000fe2000c101b04 */
[----:B------:R-:W-:Y:S05]  /*05b0*/  EXIT ;  /* 0x000000000000794d */ /* 0x000fea0003800000 */
.L_x_8774:
        /* <DEDUP_REMOVED lines=12> */
.L_x_23697:


//--------------------- .text._ZN2at6native29vectorized_elementwise_kernelILi2EZZZNS0_16sign_kernel_cudaERNS_18TensorIteratorBaseEENKUlvE_clEvENKUlvE2_clEvEUllE_St5arrayIPcLm2EEEEviT0_T1_ --------------------------
	.section	.text._ZN2at6native29vectorized_elementwise_kernelILi2EZZZNS0_16sign_kernel_cudaERNS_18TensorIteratorBaseEENKUlvE_clEvENKUlvE2_clEvEUllE_St5arrayIPcLm2EEEEviT0_T1_,"ax",@progbits
	.align	128
        .global         _ZN2at6native29vectorized_elementwise_kernelILi2EZZZNS0_16sign_kernel_cudaERNS_18TensorIteratorBaseEENKUlvE_clEvENKUlvE2_clEvEUllE_St5arrayIPcLm2EEEEviT0_T1_
        .type           _ZN2at6native29vectorized_elementwise_kernelILi2EZZZNS0_16sign_kernel_cudaERNS_18TensorIteratorBaseEENKUlvE_clEvENKUlvE2_clEvEUllE_St5arrayIPcLm2EEEEviT0_T1_,@function
        .size           _ZN2at6native29vectorized_elementwise_kernelILi2EZZZNS0_16sign_kernel_cudaERNS_18TensorIteratorBaseEENKUlvE_clEvENKUlvE2_clEvEUllE_St5arrayIPcLm2EEEEviT0_T1_,(.L_x_23698 - _ZN2at6native29vectorized_elementwise_kernelILi2EZZZNS0_16sign_kernel_cudaERNS_18TensorIteratorBaseEENKUlvE_clEvENKUlvE2_clEvEUllE_St5arrayIPcLm2EEEEviT0_T1_)
        .other          _ZN2at6native29vectorized_elementwise_kernelILi2EZZZNS0_16sign_kernel_cudaERNS_18TensorIteratorBaseEENKUlvE_clEvENKUlvE2_clEvEUllE_St5arrayIPcLm2EEEEviT0_T1_,@"STO_CUDA_ENTRY STV_DEFAULT"
_ZN2at6native29vectorized_elementwise_kernelILi2EZZZNS0_16sign_kernel_cudaERNS_18TensorIteratorBaseEENKUlvE_clEvENKUlvE2_clEvEUllE_St5arrayIPcLm2EEEEviT0_T1_:
.text._ZN2at6native29vectorized_elementwise_kernelILi2EZZZNS0_16sign_kernel_cudaERNS_18TensorIteratorBaseEENKUlvE_clEvENKUlvE2_clEvEUllE_St5arrayIPcLm2EEEEviT0_T1_:
        /* <DEDUP_REMOVED lines=18> */
[----:B------:R-:W-:-:S13]  /*0120*/  ISETP.GE.U32.AND P5, PT, R0, R5, PT ;  /* 0x000000050000720c */ /* 0x000fda0003fa6070 */
[----:B------:R-:W-:Y:S01]  /*0130*/  @!P5 IMAD.IADD R23, R3, 0x1, R0 ;  /* 0x000000010317d824 */ /* 0x000fe200078e0200 */
[----:B------:R-:W2:Y:S01]  /*0140*/  @!P5 LDC.64 R26, c[0x0][0x390] ;  /* 0x0000e400ff1adb82 */ /* 0x000ea20000000a00 */
[----:B------:R-:W-:Y:S02]  /*0150*/  @!P5 VIADD R0, R0, 0x80 ;  /* 0x000000800000d836 */ /* 0x000fe40000000000 */
[----:B-1----:R-:W-:Y:S01]  /*0160*/  @!P6 IMAD.WIDE.U32 R20, R17, 0x8, R20 ;  /* 0x000000081114e825 */ /* 0x002fe200078e0014 */
[----:B------:R-:W-:Y:S02]  /*0170*/  CS2R R16, SRZ ;  /* 0x0000000000107805 */ /* 0x000fe4000001ff00 */
[----:B------:R-:W-:Y:S01]  /*0180*/  ISETP.GE.U32.AND P3, PT, R0, R5, PT ;  /* 0x000000050000720c */ /* 0x000fe20003f66070 */
[----:B0-----:R-:W-:-:S03]  /*0190*/  @!P4 IMAD.WIDE.U32 R28, R19, 0x8, R28 ;  /* 0x00000008131cc825 */ /* 0x001fc600078e001c */
[----:B------:R0:W3:Y:S09]  /*01a0*/  @!P6 LDG.E.64 R16, desc[UR4][R20.64] ;  /* 0x000000041410e981 */ /* 0x0000f2000c1e1b00 */
[----:B------:R-:W-:Y:S01]  /*01b0*/  @!P3 IMAD.IADD R25, R3, 0x1, R0 ;  /* 0x000000010319b824 */ /* 0x000fe200078e0200 */
[----:B------:R-:W1:Y:S01]  /*01c0*/  @!P3 LDC.64 R36, c[0x0][0x390] ;  /* 0x0000e400ff24bb82 */ /* 0x000e620000000a00 */
[----:B------:R-:W-:-:S05]  /*01d0*/  @!P3 VIADD R0, R0, 0x80 ;  /* 0x000000800000b836 */ /* 0x000fca0000000000 */
[----:B------:R-:W-:-:S13]  /*01e0*/  ISETP.GE.U32.AND P2, PT, R0, R5, PT ;  /* 0x000000050000720c */ /* 0x000fda0003f46070 */
[----:B------:R-:W-:Y:S01]  /*01f0*/  @!P2 IMAD.IADD R33, R3, 0x1, R0 ;  /* 0x000000010321a824 */ /* 0x000fe200078e0200 */
[----:B------:R-:W4:Y:S01]  /*0200*/  @!P2 LDC.64 R30, c[0x0][0x390] ;  /* 0x0000e400ff1eab82 */ /* 0x000f220000000a00 */
[----:B------:R-:W-:-:S05]  /*0210*/  @!P2 VIADD R0, R0, 0x80 ;  /* 0x000000800000a836 */ /* 0x000fca0000000000 */
[----:B------:R-:W-:-:S13]  /*0220*/  ISETP.GE.U32.AND P1, PT, R0, R5, PT ;  /* 0x000000050000720c */ /* 0x000fda0003f26070 */
[----:B------:R-:W-:Y:S02]  /*0230*/  @!P1 IMAD.IADD R43, R3, 0x1, R0 ;  /* 0x00000001032b9824 */ /* 0x000fe400078e0200 */
[----:B------:R-:W-:-:S05]  /*0240*/  @!P1 VIADD R0, R0, 0x80 ;  /* 0x0000008000009836 */ /* 0x000fca0000000000 */
[----:B------:R-:W-:Y:S02]  /*0250*/  ISETP.GE.U32.AND P0, PT, R0, R5, PT ;  /* 0x000000050000720c */ /* 0x000fe40003f06070 */
[----:B------:R-:W-:Y:S01]  /*0260*/  CS2R R18, SRZ ;  /* 0x0000000000127805 */ /* 0x000fe2000001ff00 */
[----:B--2---:R-:W-:Y:S02]  /*0270*/  @!P5 IMAD.WIDE.U32 R26, R23, 0x8, R26 ;  /* 0x00000008171ad825 */ /* 0x004fe400078e001a */
[----:B------:R-:W2:Y:S01]  /*0280*/  @!P1 LDC.64 R22, c[0x0][0x390] ;  /* 0x0000e400ff169b82 */ /* 0x000ea20000000a00 */
[----:B0-----:R-:W-:Y:S02]  /*0290*/  CS2R R20, SRZ ;  /* 0x0000000000147805 */ /* 0x001fe4000001ff00 */
[----:B------:R0:W5:Y:S01]  /*02a0*/  @!P5 LDG.E.64 R18, desc[UR4][R26.64] ;  /* 0x000000041a12d981 */ /* 0x000162000c1e1b00 */
[----:B-1----:R-:W-:-:S04]  /*02b0*/  @!P3 IMAD.WIDE.U32 R36, R25, 0x8, R36 ;  /* 0x000000081924b825 */ /* 0x002fc800078e0024 */
[----:B------:R-:W-:Y:S01]  /*02c0*/  @!P0 IMAD.IADD R45, R3, 0x1, R0 ;  /* 0x00000001032d8824 */ /* 0x000fe200078e0200 */
[----:B------:R1:W5:Y:S01]  /*02d0*/  @!P4 LDG.E.64 R20, desc[UR4][R28.64] ;  /* 0x000000041c14c981 */ /* 0x000362000c1e1b00 */
[----:B------:R-:W-:Y:S01]  /*02e0*/  @!P0 VIADD R0, R0, 0x80 ;  /* 0x0000008000008836 */ /* 0x000fe20000000000 */
[----:B0-----:R-:W0:Y:S04]  /*02f0*/  @!P0 LDC.64 R26, c[0x0][0x390] ;  /* 0x0000e400ff1a8b82 */ /* 0x001e280000000a00 */
[----:B------:R-:W-:Y:S02]  /*0300*/  ISETP.GE.U32.AND P6, PT, R0, R5, PT ;  /* 0x000000050000720c */ /* 0x000fe40003fc6070 */
[----:B------:R-:W-:Y:S01]  /*0310*/  CS2R R24, SRZ ;  /* 0x0000000000187805 */ /* 0x000fe2000001ff00 */
[----:B----4-:R-:W-:Y:S01]  /*0320*/  @!P2 IMAD.WIDE.U32 R30, R33, 0x8, R30 ;  /* 0x00000008211ea825 */ /* 0x010fe200078e001e */
[----:B------:R-:W-:-:S04]  /*0330*/  CS2R R32, SRZ ;  /* 0x0000000000207805 */ /* 0x000fc8000001ff00 */
[----:B------:R4:W5:Y:S01]  /*0340*/  @!P3 LDG.E.64 R24, desc[UR4][R36.64] ;  /* 0x000000042418b981 */ /* 0x000962000c1e1b00 */
[----:B--2---:R-:W-:-:S03]  /*0350*/  @!P1 IMAD.WIDE.U32 R22, R43, 0x8, R22 ;  /* 0x000000082b169825 */ /* 0x004fc600078e0016 */
[----:B------:R-:W2:Y:S01]  /*0360*/  @!P2 LDG.E.64 R32, desc[UR4][R30.64] ;  /* 0x000000041e20a981 */ /* 0x000ea2000c1e1b00 */
[----:B-1----:R-:W1:Y:S01]  /*0370*/  @!P6 LDC.64 R28, c[0x0][0x390] ;  /* 0x0000e400ff1ceb82 */ /* 0x002e620000000a00 */
[----:B------:R-:W-:Y:S01]  /*0380*/  CS2R R42, SRZ ;  /* 0x00000000002a7805 */ /* 0x000fe2000001ff00 */
[----:B------:R-:W-:Y:S01]  /*0390*/  @!P6 IMAD.IADD R0, R3, 0x1, R0 ;  /* 0x000000010300e824 */ /* 0x000fe200078e0200 */
[----:B----4-:R-:W-:-:S04]  /*03a0*/  CS2R R36, SRZ ;  /* 0x0000000000247805 */ /* 0x010fc8000001ff00 */
[----:B------:R-:W4:Y:S01]  /*03b0*/  @!P1 LDG.E.64 R42, desc[UR4][R22.64] ;  /* 0x00000004162a9981 */ /* 0x000f22000c1e1b00 */
[----:B0-----:R-:W-:Y:S01]  /*03c0*/  @!P0 IMAD.WIDE.U32 R26, R45, 0x8, R26 ;  /* 0x000000082d1a8825 */ /* 0x001fe200078e001a */
[----:B------:R-:W-:-:S06]  /*03d0*/  CS2R R44, SRZ ;  /* 0x00000000002c7805 */ /* 0x000fcc000001ff00 */
[----:B------:R0:W4:Y:S01]  /*03e0*/  @!P0 LDG.E.64 R44, desc[UR4][R26.64] ;  /* 0x000000041a2c8981 */ /* 0x000122000c1e1b00 */
[----:B-1----:R-:W-:-:S05]  /*03f0*/  @!P6 IMAD.WIDE.U32 R28, R0, 0x8, R28 ;  /* 0x00000008001ce825 */ /* 0x002fca00078e001c */
[----:B------:R-:W4:Y:S01]  /*0400*/  @!P6 LDG.E.64 R36, desc[UR4][R28.64] ;  /* 0x000000041c24e981 */ /* 0x000f22000c1e1b00 */
[----:B------:R-:W-:-:S05]  /*0410*/  VIADD R0, R2, 0x80 ;  /* 0x0000008002007836 */ /* 0x000fca0000000000 */
[-C--:B------:R-:W-:Y:S01]  /*0420*/  ISETP.GE.U32.AND P6, PT, R0, R5.reuse, PT ;  /* 0x000000050000720c */ /* 0x080fe20003fc6070 */
[C---:B------:R-:W-:Y:S01]  /*0430*/  VIADD R4, R2.reuse, 0x100 ;  /* 0x0000010002047836 */ /* 0x040fe20000000000 */
[----:B------:R-:W-:-:S04]  /*0440*/  ISETP.GE.U32.AND P4, PT, R2, R5, PT ;  /* 0x000000050200720c */ /* 0x000fc80003f86070 */
[----:B------:R-:W-:Y:S01]  /*0450*/  ISETP.GE.U32.AND P3, PT, R4, R5, PT ;  /* 0x000000050400720c */ /* 0x000fe20003f66070 */
[----:B------:R-:W-:-:S05]  /*0460*/  VIADD R4, R2, 0x180 ;  /* 0x0000018002047836 */ /* 0x000fca0000000000 */
[----:B------:R-:W-:Y:S01]  /*0470*/  ISETP.GE.U32.AND P2, PT, R4, R5, PT ;  /* 0x000000050400720c */ /* 0x000fe20003f46070 */
[----:B------:R-:W-:-:S05]  /*0480*/  VIADD R4, R2, 0x200 ;  /* 0x0000020002047836 */ /* 0x000fca0000000000 */
[----:B------:R-:W-:Y:S01]  /*0490*/  ISETP.GE.U32.AND P5, PT, R4, R5, PT ;  /* 0x000000050400720c */ /* 0x000fe20003fa6070 */
[----:B------:R-:W-:Y:S02]  /*04a0*/  VIADD R4, R2, 0x300 ;  /* 0x0000030002047836 */ /* 0x000fe40000000000 */
[----:B0-----:R-:W-:Y:S01]  /*04b0*/  @!P4 IMAD.IADD R27, R3, 0x1, R2 ;  /* 0x00000001031bc824 */ /* 0x001fe200078e0202 */
[----:B------:R-:W-:Y:S04]  /*04c0*/  BSSY.RECONVERGENT B0, `(.L_x_8776) ;  /* 0x0000066000007945 */ /* 0x000fe80003800200 */
[----:B------:R-:W-:Y:S01]  /*04d0*/  BSSY.RELIABLE B1, `(.L_x_8777) ;  /* 0x000005e000017945 */ /* 0x000fe20003800100 */
[----:B---3--:R-:W-:Y:S01]  /*04e0*/  @!P6 ISETP.NE.U32.AND P0, PT, R16, RZ, PT ;  /* 0x000000ff1000e20c */ /* 0x008fe20003f05070 */
[----:B------:R-:W-:-:S03]  /*04f0*/  VIADD R16, R2, 0x280 ;  /* 0x0000028002107836 */ /* 0x000fc60000000000 */
[----:B------:R-:W-:Y:S02]  /*0500*/  @!P6 ISETP.NE.AND.EX P0, PT, R17, RZ, PT, P0 ;  /* 0x000000ff1100e20c */ /* 0x000fe40003f05300 */
[--C-:B------:R-:W-:Y:S02]  /*0510*/  @!P6 SHF.R.S32.HI R23, RZ, 0x1f, R17.reuse ;  /* 0x0000001fff17e819 */ /* 0x100fe40000011411 */
[----:B------:R-:W-:Y:S02]  /*0520*/  @!P6 SEL R22, RZ, 0x1, !P0 ;  /* 0x00000001ff16e807 */ /* 0x000fe40004000000 */
[----:B------:R-:W-:Y:S02]  /*0530*/  ISETP.GE.U32.AND P1, PT, R16, R5, PT ;  /* 0x000000051000720c */ /* 0x000fe40003f26070 */
[----:B------:R-:W-:Y:S02]  /*0540*/  @!P6 SHF.R.S32.HI R7, RZ, 0x1f, R17 ;  /* 0x0000001fff07e819 */ /* 0x000fe40000011411 */
[----:B------:R-:W0:Y:S01]  /*0550*/  @!P4 LDC.64 R16, c[0x0][0x388] ;  /* 0x0000e200ff10cb82 */ /* 0x000e220000000a00 */
[----:B------:R-:W-:-:S02]  /*0560*/  @!P6 LOP3.LUT R6, R23, R22, RZ, 0xfc, !PT ;  /* 0x000000161706e212 */ /* 0x000fc400078efcff */
[----:B-----5:R-:W-:-:S04]  /*0570*/  @!P3 ISETP.NE.U32.AND P0, PT, R18, RZ, PT ;  /* 0x000000ff1200b20c */ /* 0x020fc80003f05070 */
[----:B------:R-:W-:Y:S02]  /*0580*/  @!P3 ISETP.NE.AND.EX P0, PT, R19, RZ, PT, P0 ;  /* 0x000000ff1300b20c */ /* 0x000fe40003f05300 */
[--C-:B------:R-:W-:Y:S02]  /*0590*/  @!P3 SHF.R.S32.HI R9, RZ, 0x1f, R19.reuse ;  /* 0x0000001fff09b819 */ /* 0x100fe40000011413 */
[----:B------:R-:W-:Y:S02]  /*05a0*/  @!P4 ISETP.NE.U32.AND P6, PT, R20, RZ, PT ;  /* 0x000000ff1400c20c */ /* 0x000fe40003fc5070 */
[----:B------:R-:W-:Y:S02]  /*05b0*/  @!P3 SHF.R.S32.HI R20, RZ, 0x1f, R19 ;  /* 0x0000001fff14b819 */ /* 0x000fe40000011413 */
[----:B------:R-:W-:Y:S01]  /*05c0*/  @!P3 SEL R19, RZ, 0x1, !P0 ;  /* 0x00000001ff13b807 */ /* 0x000fe20004000000 */
[----:B------:R-:W-:Y:S01]  /*05d0*/  VIADD R18, R2, 0x380 ;  /* 0x0000038002127836 */ /* 0x000fe20000000000 */
[----:B------:R-:W-:Y:S01]  /*05e0*/  @!P2 ISETP.NE.U32.AND P0, PT, R24, RZ, PT ;  /* 0x000000ff1800a20c */ /* 0x000fe20003f05070 */
[----:B------:R-:W-:-:S03]  /*05f0*/  @!P4 IMAD.MOV.U32 R2, RZ, RZ, R0 ;  /* 0x000000ffff02c224 */ /* 0x000fc600078e0000 */
[----:B------:R-:W-:Y:S02]  /*0600*/  @!P2 ISETP.NE.AND.EX P0, PT, R25, RZ, PT, P0 ;  /* 0x000000ff1900a20c */ /* 0x000fe40003f05300 */
[----:B------:R-:W-:Y:S02]  /*0610*/  @!P4 ISETP.NE.AND.EX P6, PT, R21, RZ, PT, P6 ;  /* 0x000000ff1500c20c */ /* 0x000fe40003fc5360 */
[----:B------:R-:W-:Y:S02]  /*0620*/  @!P2 SEL R0, RZ, 0x1, !P0 ;  /* 0x00000001ff00a807 */ /* 0x000fe40004000000 */
[----:B--2---:R-:W-:Y:S02]  /*0630*/  @!P5 ISETP.NE.U32.AND P0, PT, R32, RZ, PT ;  /* 0x000000ff2000d20c */ /* 0x004fe40003f05070 */
[----:B------:R-:W-:Y:S02]  /*0640*/  @!P3 LOP3.LUT R8, R20, R19, RZ, 0xfc, !PT ;  /* 0x000000131408b212 */ /* 0x000fe400078efcff */
[----:B------:R-:W-:-:S02]  /*0650*/  @!P2 SHF.R.S32.HI R19, RZ, 0x1f, R25 ;  /* 0x0000001fff13a819 */ /* 0x000fc40000011419 */
[----:B------:R-:W-:Y:S02]  /*0660*/  @!P4 SEL R22, RZ, 0x1, !P6 ;  /* 0x00000001ff16c807 */ /* 0x000fe40007000000 */
[----:B------:R-:W-:Y:S02]  /*0670*/  @!P5 ISETP.NE.AND.EX P0, PT, R33, RZ, PT, P0 ;  /* 0x000000ff2100d20c */ /* 0x000fe40003f05300 */
[-C--:B------:R-:W-:Y:S02]  /*0680*/  ISETP.GE.U32.AND P6, PT, R4, R5.reuse, PT ;  /* 0x000000050400720c */ /* 0x080fe40003fc6070 */
[----:B------:R-:W-:Y:S02]  /*0690*/  ISETP.GE.U32.AND P3, PT, R18, R5, PT ;  /* 0x000000051200720c */ /* 0x000fe40003f66070 */
[----:B------:R-:W-:Y:S02]  /*06a0*/  @!P4 SHF.R.S32.HI R23, RZ, 0x1f, R21 ;  /* 0x0000001fff17c819 */ /* 0x000fe40000011415 */
[----:B------:R-:W-:Y:S01]  /*06b0*/  @!P2 LOP3.LUT R10, R19, R0, RZ, 0xfc, !PT ;  /* 0x00000000130aa212 */ /* 0x000fe200078efcff */
[----:B0-----:R-:W-:Y:S01]  /*06c0*/  @!P4 IMAD.WIDE.U32 R16, R27, 0x8, R16 ;  /* 0x000000081b10c825 */ /* 0x001fe200078e0010 */
[----:B------:R-:W-:-:S02]  /*06d0*/  @!P5 SEL R0, RZ, 0x1, !P0 ;  /* 0x00000001ff00d807 */ /* 0x000fc40004000000 */
[----:B------:R-:W-:Y:S02]  /*06e0*/  @!P4 SHF.R.S32.HI R15, RZ, 0x1f, R21 ;  /* 0x0000001fff0fc819 */ /* 0x000fe40000011415 */
[----:B------:R-:W-:Y:S02]  /*06f0*/  @!P4 LOP3.LUT R14, R23, R22, RZ, 0xfc, !PT ;  /* 0x00000016170ec212 */ /* 0x000fe400078efcff */
[----:B----4-:R-:W-:Y:S02]  /*0700*/  @!P1 ISETP.NE.U32.AND P0, PT, R42, RZ, PT ;  /* 0x000000ff2a00920c */ /* 0x010fe40003f05070 */
[----:B------:R-:W-:Y:S01]  /*0710*/  @!P5 SHF.R.S32.HI R19, RZ, 0x1f, R33 ;  /* 0x0000001fff13d819 */ /* 0x000fe20000011421 */
[----:B------:R0:W-:Y:S01]  /*0720*/  @!P4 STG.E.64 desc[UR4][R16.64], R14 ;  /* 0x0000000e1000c986 */ /* 0x0001e2000c101b04 */
[----:B------:R-:W-:Y:S02]  /*0730*/  @!P1 ISETP.NE.AND.EX P0, PT, R43, RZ, PT, P0 ;  /* 0x000000ff2b00920c */ /* 0x000fe40003f05300 */
[----:B------:R-:W-:-:S02]  /*0740*/  ISETP.GE.U32.AND P4, PT, R2, R5, PT ;  /* 0x000000050200720c */ /* 0x000fc40003f86070 */
[----:B------:R-:W-:Y:S02]  /*0750*/  @!P5 LOP3.LUT R12, R19, R0, RZ, 0xfc, !PT ;  /* 0x00000000130cd212 */ /* 0x000fe400078efcff */
[----:B------:R-:W-:Y:S02]  /*0760*/  @!P2 SHF.R.S32.HI R11, RZ, 0x1f, R25 ;  /* 0x0000001fff0ba819 */ /* 0x000fe40000011419 */
[----:B------:R-:W-:Y:S02]  /*0770*/  @!P1 SHF.R.S32.HI R19, RZ, 0x1f, R43 ;  /* 0x0000001fff139819 */ /* 0x000fe4000001142b */
[----:B------:R-:W-:Y:S02]  /*0780*/  @!P1 SEL R0, RZ, 0x1, !P0 ;  /* 0x00000001ff009807 */ /* 0x000fe40004000000 */
[----:B------:R-:W-:Y:S02]  /*0790*/  @!P6 ISETP.NE.U32.AND P0, PT, R44, RZ, PT ;  /* 0x000000ff2c00e20c */ /* 0x000fe40003f05070 */
[----:B------:R-:W-:-:S02]  /*07a0*/  @!P3 ISETP.NE.U32.AND P2, PT, R36, RZ, PT ;  /* 0x000000ff2400b20c */ /* 0x000fc40003f45070 */
[----:B------:R-:W-:Y:S02]  /*07b0*/  @!P1 SHF.R.S32.HI R35, RZ, 0x1f, R43 ;  /* 0x0000001fff239819 */ /* 0x000fe4000001142b */
[----:B------:R-:W-:Y:S02]  /*07c0*/  @!P1 LOP3.LUT R34, R19, R0, RZ, 0xfc, !PT ;  /* 0x0000000013229212 */ /* 0x000fe400078efcff */
[----:B------:R-:W-:Y:S02]  /*07d0*/  @!P6 ISETP.NE.AND.EX P0, PT, R45, RZ, PT, P0 ;  /* 0x000000ff2d00e20c */ /* 0x000fe40003f05300 */
[----:B------:R-:W-:Y:S02]  /*07e0*/  @!P3 ISETP.NE.AND.EX P1, PT, R37, RZ, PT, P2 ;  /* 0x000000ff2500b20c */ /* 0x000fe40003f25320 */
[----:B------:R-:W-:Y:S02]  /*07f0*/  @!P6 SHF.R.S32.HI R19, RZ, 0x1f, R45 ;  /* 0x0000001fff13e819 */ /* 0x000fe4000001142d */
[----:B------:R-:W-:-:S02]  /*0800*/  @!P6 SEL R4, RZ, 0x1, !P0 ;  /* 0x00000001ff04e807 */ /* 0x000fc40004000000 */
[----:B0-----:R-:W-:Y:S02]  /*0810*/  @!P3 SHF.R.S32.HI R15, RZ, 0x1f, R37 ;  /* 0x0000001fff0fb819 */ /* 0x001fe40000011425 */
[----:B------:R-:W-:Y:S02]  /*0820*/  @!P3 SEL R0, RZ, 0x1, !P1 ;  /* 0x00000001ff00b807 */ /* 0x000fe40004800000 */
[----:B------:R-:W-:Y:S02]  /*0830*/  @!P5 SHF.R.S32.HI R13, RZ, 0x1f, R33 ;  /* 0x0000001fff0dd819 */ /* 0x000fe40000011421 */
[----:B------:R-:W-:Y:S02]  /*0840*/  @!P6 SHF.R.S32.HI R39, RZ, 0x1f, R45 ;  /* 0x0000001fff27e819 */ /* 0x000fe4000001142d */
[----:B------:R-:W-:Y:S02]  /*0850*/  @!P6 LOP3.LUT R38, R19, R4, RZ, 0xfc, !PT ;  /* 0x000000041326e212 */ /* 0x000fe400078efcff */
[----:B------:R-:W-:-:S02]  /*0860*/  @!P3 SHF.R.S32.HI R41, RZ, 0x1f, R37 ;  /* 0x0000001fff29b819 */ /* 0x000fc40000011425 */
[----:B------:R-:W-:Y:S01]  /*0870*/  @!P3 LOP3.LUT R40, R15, R0, RZ, 0xfc, !PT ;  /* 0x000000000f28b212 */ /* 0x000fe200078efcff */
[----:B------:R-:W-:Y:S06]  /*0880*/  @P4 BRA `(.L_x_8778) ;  /* 0x0000000000304947 */ /* 0x000fec0003800000 */
        /* <DEDUP_REMOVED lines=12> */
.L_x_8778:
[----:B------:R-:W-:-:S13]  /*0950*/  ISETP.GE.U32.AND P0, PT, R2, R5, PT ;  /* 0x000000050200720c */ /* 0x000fda0003f06070 */
[----:B------:R-:W-:Y:S05]  /*0960*/  @P0 BRA `(.L_x_8780) ;  /* 0x0000000000300947 */ /* 0x000fea0003800000 */
[----:B0-----:R-:W0:Y:S01]  /*0970*/  LDC.64 R6, c[0x0][0x388] ;  /* 0x0000e200ff067b82 */ /* 0x001e220000000a00 */
[----:B------:R-:W-:Y:S02]  /*0980*/  IMAD.IADD R9, R3, 0x1, R2 ;  /* 0x0000000103097824 */ /* 0x000fe400078e0202 */
[----:B------:R-:W-:Y:S02]  /*0990*/  VIADD R2, R2, 0x80 ;  /* 0x0000008002027836 */ /* 0x000fe40000000000 */
[----:B0-----:R-:W-:-:S05]  /*09a0*/  IMAD.WIDE.U32 R6, R9, 0x8, R6 ;  /* 0x0000000809067825 */ /* 0x001fca00078e0006 */
[----:B------:R1:W-:Y:S02]  /*09b0*/  STG.E.64 desc[UR4][R6.64], R10 ;  /* 0x0000000a06007986 */ /* 0x0003e4000c101b04 */
.L_x_8779:
[----:B------:R-:W-:-:S13]  /*09c0*/  ISETP.GE.U32.AND P0, PT, R2, R5, PT ;  /* 0x000000050200720c */ /* 0x000fda0003f06070 */
[----:B------:R-:W-:Y:S05]  /*09d0*/  @P0 BRA `(.L_x_8781) ;  /* 0x0000000000340947 */ /* 0x000fea0003800000 */
[----:B01----:R-:W0:Y:S01]  /*09e0*/  LDC.64 R6, c[0x0][0x388] ;  /* 0x0000e200ff067b82 */ /* 0x003e220000000a00 */
[----:B------:R-:W-:Y:S02]  /*09f0*/  IMAD.IADD R9, R3, 0x1, R2 ;  /* 0x0000000103097824 */ /* 0x000fe400078e0202 */
[----:B------:R-:W-:Y:S02]  /*0a00*/  VIADD R2, R2, 0x80 ;  /* 0x0000008002027836 */ /* 0x000fe40000000000 */
[----:B0-----:R-:W-:-:S05]  /*0a10*/  IMAD.WIDE.U32 R6, R9, 0x8, R6 ;  /* 0x0000000809067825 */ /* 0x001fca00078e0006 */
[----:B------:R1:W-:Y:S02]  /*0a20*/  STG.E.64 desc[UR4][R6.64], R12 ;  /* 0x0000000c06007986 */ /* 0x0003e4000c101b04 */
.L_x_8780:
[----:B------:R-:W-:-:S13]  /*0a30*/  ISETP.GE.U32.AND P0, PT, R2, R5, PT ;  /* 0x000000050200720c */ /* 0x000fda0003f06070 */
[----:B------:R-:W-:Y:S05]  /*0a40*/  @P0 BREAK.RELIABLE B1 ;  /* 0x0000000000010942 */ /* 0x000fea0003800100 */
[----:B------:R-:W-:Y:S05]  /*0a50*/  @P0 BRA `(.L_x_8782) ;  /* 0x0000000000300947 */ /* 0x000fea0003800000 */
[----:B01----:R-:W0:Y:S01]  /*0a60*/  LDC.64 R6, c[0x0][0x388] ;  /* 0x0000e200ff067b82 */ /* 0x003e220000000a00 */
[----:B------:R-:W-:Y:S02]  /*0a70*/  IMAD.IADD R9, R3, 0x1, R2 ;  /* 0x0000000103097824 */ /* 0x000fe400078e0202 */
[----:B------:R-:W-:Y:S02]  /*0a80*/  VIADD R2, R2, 0x80 ;  /* 0x0000008002027836 */ /* 0x000fe40000000000 */
[----:B0-----:R-:W-:-:S05]  /*0a90*/  IMAD.WIDE.U32 R6, R9, 0x8, R6 ;  /* 0x0000000809067825 */ /* 0x001fca00078e0006 */
[----:B------:R2:W-:Y:S02]  /*0aa0*/  STG.E.64 desc[UR4][R6.64], R34 ;  /* 0x0000002206007986 */ /* 0x0005e4000c101b04 */
.L_x_8781:
[----:B------:R-:W-:Y:S05]  /*0ab0*/  BSYNC.RELIABLE B1 ;  /* 0x0000000000017941 */ /* 0x000fea0003800100 */
.L_x_8777:
[----:B------:R-:W-:-:S13]  /*0ac0*/  ISETP.GE.U32.AND P0, PT, R2, R5, PT ;  /* 0x000000050200720c */ /* 0x000fda0003f06070 */
[----:B012---:R-:W0:Y:S01]  /*0ad0*/  @!P0 LDC.64 R6, c[0x0][0x388] ;  /* 0x0000e200ff068b82 */ /* 0x007e220000000a00 */
[----:B------:R-:W-:Y:S02]  /*0ae0*/  @!P0 IMAD.IADD R9, R3, 0x1, R2 ;  /* 0x0000000103098824 */ /* 0x000fe400078e0202 */
[----:B------:R-:W-:Y:S02]  /*0af0*/  @!P0 VIADD R2, R2, 0x80 ;  /* 0x0000008002028836 */ /* 0x000fe40000000000 */
[----:B0-----:R-:W-:-:S05]  /*0b00*/  @!P0 IMAD.WIDE.U32 R6, R9, 0x8, R6 ;  /* 0x0000000809068825 */ /* 0x001fca00078e0006 */
[----:B------:R2:W-:Y:S02]  /*0b10*/  @!P0 STG.E.64 desc[UR4][R6.64], R38 ;  /* 0x0000002606008986 */ /* 0x0005e4000c101b04 */
.L_x_8782:
[----:B------:R-:W-:Y:S05]  /*0b20*/  BSYNC.RECONVERGENT B0 ;  /* 0x0000000000007941 */ /* 0x000fea0003800200 */
.L_x_8776:
[----:B------:R-:W-:Y:S05]  /*0b30*/  WARPSYNC.ALL ;  /* 0x0000000000007948 */ /* 0x000fea0003800000 */
[----:B------:R-:W-:-:S13]  /*0b40*/  ISETP.GE.U32.AND P0, PT, R2, R5, PT ;  /* 0x000000050200720c */ /* 0x000fda0003f06070 */
[----:B------:R-:W-:Y:S05]  /*0b50*/  @P0 EXIT ;  /* 0x000000000000094d */ /* 0x000fea0003800000 */
[----:B------:R-:W3:Y:S01]  /*0b60*/  LDC.64 R4, c[0x0][0x388] ;  /* 0x0000e200ff047b82 */ /* 0x000ee20000000a00 */
[----:B------:R-:W-:-:S04]  /*0b70*/  IMAD.IADD R3, R3, 0x1, R2 ;  /* 0x0000000103037824 */ /* 0x000fc800078e0202 */
[----:B---3--:R-:W-:-:S05]  /*0b80*/  IMAD.WIDE.U32 R2, R3, 0x8, R4 ;  /* 0x0000000803027825 */ /* 0x008fca00078e0004 */
[----:B------:R-:W-:Y:S01]  /*0b90*/  STG.E.64 desc[UR4][R2.64], R40 ;  /* 0x0000002802007986 */ /* 0x000fe2000c101b04 */
[----:B------:R-:W-:Y:S05]  /*0ba0*/  EXIT ;  /* 0x000000000000794d */ /* 0x000fea0003800000 */
.L_x_8775:
[----:B------:R-:W0:Y:S01]  /*0bb0*/  S2R R29, SR_TID.X ;  /* 0x00000000001d7919 */ /* 0x000e220000002100 */
[----:B------:R-:W1:Y:S08]  /*0bc0*/  LDC.64 R4, c[0x0][0x390] ;  /* 0x0000e400ff047b82 */ /* 0x000e700000000a00 */
[----:B------:R-:W2:Y:S01]  /*0bd0*/  LDC.64 R22, c[0x0][0x388] ;  /* 0x0000e200ff167b82 */ /* 0x000ea20000000a00 */
[----:B-1----:R-:W-:-:S04]  /*0be0*/  IMAD.WIDE.U32 R4, R3, 0x8, R4 ;  /* 0x0000000803047825 */ /* 0x002fc800078e0004 */
[----:B0-----:R-:W-:-:S05]  /*0bf0*/  IMAD.WIDE.U32 R20, R29, 0x10, R4 ;  /* 0x000000101d147825 */ /* 0x001fca00078e0004 */
[----:B------:R-:W3:Y:S04]  /*0c00*/  LDG.E.128 R16, desc[UR4][R20.64] ;  /* 0x0000000414107981 */ /* 0x000ee8000c1e1d00 */
[----:B------:R-:W4:Y:S04]  /*0c10*/  LDG.E.128 R12, desc[UR4][R20.64+0x800] ;  /* 0x00080004140c7981 */ /* 0x000f28000c1e1d00 */
[----:B------:R-:W5:Y:S04]  /*0c20*/  LDG.E.128 R8, desc[UR4][R20.64+0x1000] ;  /* 0x0010000414087981 */ /* 0x000f68000c1e1d00 */
[----:B------:R0:W2:Y:S01]  /*0c30*/  LDG.E.128 R4, desc[UR4][R20.64+0x1800] ;  /* 0x0018000414047981 */ /* 0x0000a2000c1e1d00 */
[----:B---3--:R-:W-:-:S02]  /*0c40*/  ISETP.NE.U32.AND P0, PT, R16, RZ, PT ;  /* 0x000000ff1000720c */ /* 0x008fc40003f05070 */
[----:B------:R-:W-:Y:S02]  /*0c50*/  ISETP.NE.U32.AND P1, PT, R18, RZ, PT ;  /* 0x000000ff1200720c */ /* 0x000fe40003f25070 */
[----:B------:R-:W-:Y:S02]  /*0c60*/  ISETP.NE.AND.EX P0, PT, R17, RZ, PT, P0 ;  /* 0x000000ff1100720c */ /* 0x000fe40003f05300 */
[----:B------:R-:W-:Y:S02]  /*0c70*/  ISETP.NE.AND.EX P1, PT, R19, RZ, PT, P1 ;  /* 0x000000ff1300720c */ /* 0x000fe40003f25310 */
[----:B------:R-:W-:Y:S02]  /*0c80*/  SEL R16, RZ, 0x1, !P0 ;  /* 0x00000001ff107807 */ /* 0x000fe40004000000 */
[----:B------:R-:W-:Y:S02]  /*0c90*/  SEL R2, RZ, 0x1, !P1 ;  /* 0x00000001ff027807 */ /* 0x000fe40004800000 */
[----:B----4-:R-:W-:-:S02]  /*0ca0*/  ISETP.NE.U32.AND P0, PT, R12, RZ, PT ;  /* 0x000000ff0c00720c */ /* 0x010fc40003f05070 */
[----:B------:R-:W-:Y:S02]  /*0cb0*/  ISETP.NE.U32.AND P1, PT, R14, RZ, PT ;  /* 0x000000ff0e00720c */ /* 0x000fe40003f25070 */
[--C-:B------:R-:W-:Y:S02]  /*0cc0*/  SHF.R.S32.HI R27, RZ, 0x1f, R17.reuse ;  /* 0x0000001fff1b7819 */ /* 0x100fe40000011411 */
[----:B------:R-:W-:Y:S02]  /*0cd0*/  ISETP.NE.AND.EX P0, PT, R13, RZ, PT, P0 ;  /* 0x000000ff0d00720c */ /* 0x000fe40003f05300 */
[----:B------:R-:W-:Y:S02]  /*0ce0*/  ISETP.NE.AND.EX P1, PT, R15, RZ, PT, P1 ;  /* 0x000000ff0f00720c */ /* 0x000fe40003f25310 */
[----:B------:R-:W-:Y:S02]  /*0cf0*/  SHF.R.S32.HI R0, RZ, 0x1f, R17 ;  /* 0x0000001fff007819 */ /* 0x000fe40000011411 */
[----:B------:R-:W-:-:S02]  /*0d00*/  SHF.R.S32.HI R25, RZ, 0x1f, R19 ;  /* 0x0000001fff197819 */ /* 0x000fc40000011413 */
[----:B------:R-:W-:Y:S02]  /*0d10*/  SHF.R.S32.HI R17, RZ, 0x1f, R19 ;  /* 0x0000001fff117819 */ /* 0x000fe40000011413 */
[----:B------:R-:W-:Y:S02]  /*0d20*/  LOP3.LUT R19, R27, R16, RZ, 0xfc, !PT ;  /* 0x000000101b137212 */ /* 0x000fe400078efcff */
[----:B0-----:R-:W-:Y:S02]  /*0d30*/  SEL R20, RZ, 0x1, !P0 ;  /* 0x00000001ff147807 */ /* 0x001fe40004000000 */
[----:B------:R-:W-:Y:S02]  /*0d40*/  SEL R27, RZ, 0x1, !P1 ;  /* 0x00000001ff1b7807 */ /* 0x000fe40004800000 */
[----:B-----5:R-:W-:Y:S02]  /*0d50*/  ISETP.NE.U32.AND P0, PT, R8, RZ, PT ;  /* 0x000000ff0800720c */ /* 0x020fe40003f05070 */
[----:B------:R-:W-:-:S02]  /*0d60*/  ISETP.NE.U32.AND P1, PT, R10, RZ, PT ;  /* 0x000000ff0a00720c */ /* 0x000fc40003f25070 */
[----:B------:R-:W-:Y:S02]  /*0d70*/  SHF.R.S32.HI R16, RZ, 0x1f, R15 ;  /* 0x0000001fff107819 */ /* 0x000fe4000001140f */
[----:B------:R-:W-:Y:S02]  /*0d80*/  ISETP.NE.AND.EX P0, PT, R9, RZ, PT, P0 ;  /* 0x000000ff0900720c */ /* 0x000fe40003f05300 */
[----:B------:R-:W-:Y:S02]  /*0d90*/  ISETP.NE.AND.EX P1, PT, R11, RZ, PT, P1 ;  /* 0x000000ff0b00720c */ /* 0x000fe40003f25310 */
[----:B------:R-:W-:Y:S01]  /*0da0*/  LOP3.LUT R12, R25, R2, RZ, 0xfc, !PT ;  /* 0x00000002190c7212 */ /* 0x000fe200078efcff */
[----:B--2---:R-:W-:Y:S01]  /*0db0*/  IMAD.WIDE.U32 R2, R3, 0x8, R22 ;  /* 0x0000000803027825 */ /* 0x004fe200078e0016 */
[----:B------:R-:W-:Y:S02]  /*0dc0*/  SHF.R.S32.HI R14, RZ, 0x1f, R15 ;  /* 0x0000001fff0e7819 */ /* 0x000fe4000001140f */
[----:B------:R-:W-:-:S02]  /*0dd0*/  LOP3.LUT R27, R16, R27, RZ, 0xfc, !PT ;  /* 0x0000001b101b7212 */ /* 0x000fc400078efcff */
[----:B------:R-:W-:Y:S01]  /*0de0*/  SHF.R.S32.HI R15, RZ, 0x1f, R9 ;  /* 0x0000001fff0f7819 */ /* 0x000fe20000011409 */
[----:B------:R-:W-:Y:S01]  /*0df0*/  IMAD.WIDE.U32 R2, R29, 0x10, R2 ;  /* 0x000000101d027825 */ /* 0x000fe200078e0002 */
[----:B------:R-:W-:Y:S02]  /*0e00*/  SHF.R.S32.HI R25, RZ, 0x1f, R9 ;  /* 0x0000001fff197819 */ /* 0x000fe40000011409 */
[----:B------:R-:W-:Y:S02]  /*0e10*/  SHF.R.S32.HI R21, RZ, 0x1f, R13 ;  /* 0x0000001fff157819 */ /* 0x000fe4000001140d */
[----:B------:R-:W-:Y:S02]  /*0e20*/  SHF.R.S32.HI R9, RZ, 0x1f, R11 ;  /* 0x0000001fff097819 */ /* 0x000fe4000001140b */
[----:B------:R-:W-:Y:S02]  /*0e30*/  SEL R18, RZ, 0x1, !P0 ;  /* 0x00000001ff127807 */ /* 0x000fe40004000000 */
[----:B------:R-:W-:-:S02]  /*0e40*/  SEL R16, RZ, 0x1, !P1 ;  /* 0x00000001ff107807 */ /* 0x000fc40004800000 */
[----:B------:R-:W-:Y:S01]  /*0e50*/  ISETP.NE.U32.AND P0, PT, R4, RZ, PT ;  /* 0x000000ff0400720c */ /* 0x000fe20003f05070 */
[----:B------:R-:W-:Y:S01]  /*0e60*/  IMAD.MOV.U32 R4, RZ, RZ, R19 ;  /* 0x000000ffff047224 */ /* 0x000fe200078e0013 */
[----:B------:R-:W-:Y:S01]  /*0e70*/  ISETP.NE.U32.AND P1, PT, R6, RZ, PT ;  /* 0x000000ff0600720c */ /* 0x000fe20003f25070 */
[----:B------:R-:W-:Y:S01]  /*0e80*/  IMAD.MOV.U32 R6, RZ, RZ, R12 ;  /* 0x000000ffff067224 */ /* 0x000fe200078e000c */
[----:B------:R-:W-:Y:S02]  /*0e90*/  LOP3.LUT R20, R21, R20, RZ, 0xfc, !PT ;  /* 0x0000001415147212 */ /* 0x000fe400078efcff */
[----:B------:R-:W-:Y:S02]  /*0ea0*/  SHF.R.S32.HI R23, RZ, 0x1f, R11 ;  /* 0x0000001fff177819 */ /* 0x000fe4000001140b */
[----:B------:R-:W-:Y:S02]  /*0eb0*/  LOP3.LUT R18, R15, R18, RZ, 0xfc, !PT ;  /* 0x000000120f127212 */ /* 0x000fe400078efcff */
[----:B------:R-:W-:-:S02]  /*0ec0*/  LOP3.LUT R16, R9, R16, RZ, 0xfc, !PT ;  /* 0x0000001009107212 */ /* 0x000fc400078efcff */
[----:B------:R-:W-:Y:S02]  /*0ed0*/  ISETP.NE.AND.EX P0, PT, R5, RZ, PT, P0 ;  /* 0x000000ff0500720c */ /* 0x000fe40003f05300 */
[----:B------:R-:W-:Y:S02]  /*0ee0*/  ISETP.NE.AND.EX P1, PT, R7, RZ, PT, P1 ;  /* 0x000000ff0700720c */ /* 0x000fe40003f25310 */
[----:B------:R-:W-:Y:S02]  /*0ef0*/  SHF.R.S32.HI R15, RZ, 0x1f, R5 ;  /* 0x0000001fff0f7819 */ /* 0x000fe40000011405 */
[----:B------:R-:W-:Y:S02]  /*0f00*/  SHF.R.S32.HI R9, RZ, 0x1f, R7 ;  /* 0x0000001fff097819 */ /* 0x000fe40000011407 */
[----:B------:R-:W-:Y:S01]  /*0f10*/  SHF.R.S32.HI R21, RZ, 0x1f, R5 ;  /* 0x0000001fff157819 */ /* 0x000fe20000011405 */
[----:B------:R-:W-:Y:S01]  /*0f20*/  IMAD.MOV.U32 R5, RZ, RZ, R0 ;  /* 0x000000ffff057224 */ /* 0x000fe200078e0000 */
[----:B------:R-:W-:Y:S01]  /*0f30*/  SHF.R.S32.HI R11, RZ, 0x1f, R7 ;  /* 0x0000001fff0b7819 */ /* 0x000fe20000011407 */
[----:B------:R-:W-:Y:S01]  /*0f40*/  IMAD.MOV.U32 R7, RZ, RZ, R17 ;  /* 0x000000ffff077224 */ /* 0x000fe200078e0011 */
[----:B------:R-:W-:-:S02]  /*0f50*/  SHF.R.S32.HI R13, RZ, 0x1f, R13 ;  /* 0x0000001fff0d7819 */ /* 0x000fc4000001140d */
[----:B------:R-:W-:Y:S02]  /*0f60*/  SEL R10, RZ, 0x1, !P0 ;  /* 0x00000001ff0a7807 */ /* 0x000fe40004000000 */
[----:B------:R0:W-:Y:S01]  /*0f70*/  STG.E.128 desc[UR4][R2.64], R4 ;  /* 0x0000000402007986 */ /* 0x0001e2000c101d04 */
[----:B------:R-:W-:Y:S02]  /*0f80*/  SEL R8, RZ, 0x1, !P1 ;  /* 0x00000001ff087807 */ /* 0x000fe40004800000 */
[----:B------:R-:W-:Y:S02]  /*0f90*/  LOP3.LUT R10, R15, R10, RZ, 0xfc, !PT ;  /* 0x0000000a0f0a7212 */ /* 0x000fe400078efcff */
[----:B------:R-:W-:Y:S01]  /*0fa0*/  LOP3.LUT R8, R9, R8, RZ, 0xfc, !PT ;  /* 0x0000000809087212 */ /* 0x000fe200078efcff */
[----:B0-----:R-:W-:Y:S02]  /*0fb0*/  IMAD.MOV.U32 R4, RZ, RZ, R20 ;  /* 0x000000ffff047224 */ /* 0x001fe400078e0014 */
[----:B------:R-:W-:-:S02]  /*0fc0*/  IMAD.MOV.U32 R5, RZ, RZ, R13 ;  /* 0x000000ffff057224 */ /* 0x000fc400078e000d */
[----:B------:R-:W-:Y:S02]  /*0fd0*/  IMAD.MOV.U32 R6, RZ, RZ, R27 ;  /* 0x000000ffff067224 */ /* 0x000fe400078e001b */
[----:B------:R-:W-:-:S05]  /*0fe0*/  IMAD.MOV.U32 R7, RZ, RZ, R14 ;  /* 0x000000ffff077224 */ /* 0x000fca00078e000e */
[----:B------:R0:W-:Y:S02]  /*0ff0*/  STG.E.128 desc[UR4][R2.64+0x800], R4 ;  /* 0x0008000402007986 */ /* 0x0001e4000c101d04 */
[----:B0-----:R-:W-:Y:S02]  /*1000*/  IMAD.MOV.U32 R4, RZ, RZ, R18 ;  /* 0x000000ffff047224 */ /* 0x001fe400078e0012 */
[----:B------:R-:W-:Y:S02]  /*1010*/  IMAD.MOV.U32 R5, RZ, RZ, R25 ;  /* 0x000000ffff057224 */ /* 0x000fe400078e0019 */
[----:B------:R-:W-:Y:S02]  /*1020*/  IMAD.MOV.U32 R6, RZ, RZ, R16 ;  /* 0x000000ffff067224 */ /* 0x000fe400078e0010 */
[----:B------:R-:W-:-:S05]  /*1030*/  IMAD.MOV.U32 R7, RZ, RZ, R23 ;  /* 0x000000ffff077224 */ /* 0x000fca00078e0017 */
[----:B------:R0:W-:Y:S02]  /*1040*/  STG.E.128 desc[UR4][R2.64+0x1000], R4 ;  /* 0x0010000402007986 */ /* 0x0001e4000c101d04 */
[----:B0-----:R-:W-:Y:S02]  /*1050*/  IMAD.MOV.U32 R4, RZ, RZ, R10 ;  /* 0x000000ffff047224 */ /* 0x001fe400078e000a */
[----:B------:R-:W-:Y:S02]  /*1060*/  IMAD.MOV.U32 R5, RZ, RZ, R21 ;  /* 0x000000ffff057224 */ /* 0x000fe400078e0015 */
[----:B------:R-:W-:Y:S02]  /*1070*/  IMAD.MOV.U32 R6, RZ, RZ, R8 ;  /* 0x000000ffff067224 */ /* 0x000fe400078e0008 */
[----:B------:R-:W-:-:S05]  /*1080*/  IMAD.MOV.U32 R7, RZ, RZ, R11 ;  /* 0x000000ffff077224 */ /* 0x000fca00078e000b */
[----:B------:R-:W-:Y:S01]  /*1090*/  STG.E.128 desc[UR4][R2.64+0x1800], R4 ;  /* 0x0018000402007986 */ /* 0x000fe2000c101d04 */
[----:B------:R-:W-:Y:S05]  /*10a0*/  EXIT ;  /* 0x000000000000794d */ /* 0x000fea0003800000 */
.L_x_8783:
        /* <DEDUP_REMOVED lines=13> */
.L_x_23698:


//--------------------- .text._ZN2at6native29vectorized_elementwise_kernelILi4EZZZNS0_16sign_kernel_cudaERNS_18TensorIteratorBaseEENKUlvE_clEvENKUlvE2_clEvEUllE_St5arrayIPcLm2EEEEviT0_T1_ --------------------------
	.section	.text._ZN2at6native29vectorized_elementwise_kernelILi4EZZZNS0_16sign_kernel_cudaERNS_18TensorIteratorBaseEENKUlvE_clEvENKUlvE2_clEvEUllE_St5arrayIPcLm2EEEEviT0_T1_,"ax",@progbits
	.align	128
        .global         _ZN2at6native29vectorized_elementwise_kernelILi4EZZZNS0_16sign_kernel_cudaERNS_18TensorIteratorBaseEENKUlvE_clEvENKUlvE2_clEvEUllE_St5arrayIPcLm2EEEEviT0_T1_
        .type           _ZN2at6native29vectorized_elementwise_kernelILi4EZZZNS0_16sign_kernel_cudaERNS_18TensorIteratorBaseEENKUlvE_clEvENKUlvE2_clEvEUllE_St5arrayIPcLm2EEEEviT0_T1_,@function
        .size           _ZN2at6native29vectorized_elementwise_kernelILi4EZZZNS0_16sign_kernel_cudaERNS_18TensorIteratorBaseEENKUlvE_clEvENKUlvE2_clEvEUllE_St5arrayIPcLm2EEEEviT0_T1_,(.L_x_23699 - _ZN2at6native29vectorized_elementwise_kernelILi4EZZZNS0_16sign_kernel_cudaERNS_18TensorIteratorBaseEENKUlvE_clEvENKUlvE2_clEvEUllE_St5arrayIPcLm2EEEEviT0_T1_)
        .other          _ZN2at6native29vectorized_elementwise_kernelILi4EZZZNS0_16sign_kernel_cudaERNS_18TensorIteratorBaseEENKUlvE_clEvENKUlvE2_clEvEUllE_St5arrayIPcLm2EEEEviT0_T1_,@"STO_CUDA_ENTRY STV_DEFAULT"
_ZN2at6native29vectorized_elementwise_kernelILi4EZZZNS0_16sign_kernel_cudaERNS_18TensorIteratorBaseEENKUlvE_clEvENKUlvE2_clEvEUllE_St5arrayIPcLm2EEEEviT0_T1_:
.text._ZN2at6native29vectorized_elementwise_kernelILi4EZZZNS0_16sign_kernel_cudaERNS_18TensorIteratorBaseEENKUlvE_clEvENKUlvE2_clEvEUllE_St5arrayIPcLm2EEEEviT0_T1_:
        /* <DEDUP_REMOVED lines=149> */
.L_x_8787:
[----:B------:R-:W-:-:S13]  /*0950*/  ISETP.GE.U32.AND P0, PT, R2, R5, PT ;  /* 0x000000050200720c */ /* 0x000fda0003f06070 */
[----:B------:R-:W-:Y:S05]  /*0960*/  @P0 BRA `(.L_x_8789) ;  /* 0x0000000000300947 */ /* 0x000fea0003800000 */
[----:B0-----:R-:W0:Y:S01]  /*0970*/  LDC.64 R6, c[0x0][0x388] ;  /* 0x0000e200ff067b82 */ /* 0x001e220000000a00 */
[----:B------:R-:W-:Y:S02]  /*0980*/  IMAD.IADD R9, R3, 0x1, R2 ;  /* 0x0000000103097824 */ /* 0x000fe400078e0202 */
[----:B------:R-:W-:Y:S02]  /*0990*/  VIADD R2, R2, 0x80 ;  /* 0x0000008002027836 */ /* 0x000fe40000000000 */
[----:B0-----:R-:W-:-:S05]  /*09a0*/  IMAD.WIDE.U32 R6, R9, 0x8, R6 ;  /* 0x0000000809067825 */ /* 0x001fca00078e0006 */
[----:B------:R1:W-:Y:S02]  /*09b0*/  STG.E.64 desc[UR4][R6.64], R10 ;  /* 0x0000000a06007986 */ /* 0x0003e4000c101b04 */
.L_x_8788:
[----:B------:R-:W-:-:S13]  /*09c0*/  ISETP.GE.U32.AND P0, PT, R2, R5, PT ;  /* 0x000000050200720c */ /* 0x000fda0003f06070 */
[----:B------:R-:W-:Y:S05]  /*09d0*/  @P0 BRA `(.L_x_8790) ;  /* 0x0000000000340947 */ /* 0x000fea0003800000 */
[----:B01----:R-:W0:Y:S01]  /*09e0*/  LDC.64 R6, c[0x0][0x388] ;  /* 0x0000e200ff067b82 */ /* 0x003e220000000a00 */
[----:B------:R-:W-:Y:S02]  /*09f0*/  IMAD.IADD R9, R3, 0x1, R2 ;  /* 0x0000000103097824 */ /* 0x000fe400078e0202 */
[----:B------:R-:W-:Y:S02]  /*0a00*/  VIADD R2, R2, 0x80 ;  /* 0x0000008002027836 */ /* 0x000fe40000000000 */
[----:B0-----:R-:W-:-:S05]  /*0a10*/  IMAD.WIDE.U32 R6, R9, 0x8, R6 ;  /* 0x0000000809067825 */ /* 0x001fca00078e0006 */
[----:B------:R1:W-:Y:S02]  /*0a20*/  STG.E.64 desc[UR4][R6.64], R12 ;  /* 0x0000000c06007986 */ /* 0x0003e4000c101b04 */
.L_x_8789:
        /* <DEDUP_REMOVED lines=8> */
.L_x_8790:
[----:B------:R-:W-:Y:S05]  /*0ab0*/  BSYNC.RELIABLE B1 ;  /* 0x0000000000017941 */ /* 0x000fea0003800100 */
.L_x_8786:
[----:B------:R-:W-:-:S13]  /*0ac0*/  ISETP.GE.U32.AND P0, PT, R2, R5, PT ;  /* 0x000000050200720c */ /* 0x000fda0003f06070 */
[----:B012---:R-:W0:Y:S01]  /*0ad0*/  @!P0 LDC.64 R6, c[0x0][0x388] ;  /* 0x0000e200ff068b82 */ /* 0x007e220000000a00 */
[----:B------:R-:W-:Y:S02]  /*0ae0*/  @!P0 IMAD.IADD R9, R3, 0x1, R2 ;  /* 0x0000000103098824 */ /* 0x000fe400078e0202 */
[----:B------:R-:W-:Y:S02]  /*0af0*/  @!P0 VIADD R2, R2, 0x80 ;  /* 0x0000008002028836 */ /* 0x000fe40000000000 */
[----:B0-----:R-:W-:-:S05]  /*0b00*/  @!P0 IMAD.WIDE.U32 R6, R9, 0x8, R6 ;  /* 0x0000000809068825 */ /* 0x001fca00078e0006 */
[----:B------:R2:W-:Y:S02]  /*0b10*/  @!P0 STG.E.64 desc[UR4][R6.64], R38 ;  /* 0x0000002606008986 */ /* 0x0005e4000c101b04 */
.L_x_8791:
[----:B------:R-:W-:Y:S05]  /*0b20*/  BSYNC.RECONVERGENT B0 ;  /* 0x0000000000007941 */ /* 0x000fea0003800200 */
.L_x_8785:
        /* <DEDUP_REMOVED lines=8> */
.L_x_8784:
[----:B------:R-:W0:Y:S01]  /*0bb0*/  S2R R29, SR_TID.X ;  /* 0x00000000001d7919 */ /* 0x000e220000002100 */
[----:B------:R-:W1:Y:S08]  /*0bc0*/  LDC.64 R4, c[0x0][0x390] ;  /* 0x0000e400ff047b82 */ /* 0x000e700000000a00 */
[----:B------:R-:W2:Y:S01]  /*0bd0*/  LDC.64 R18, c[0x0][0x388] ;  /* 0x0000e200ff127b82 */ /* 0x000ea20000000a00 */
[----:B-1----:R-:W-:-:S04]  /*0be0*/  IMAD.WIDE.U32 R4, R3, 0x8, R4 ;  /* 0x0000000803047825 */ /* 0x002fc800078e0004 */
[----:B0-----:R-:W-:-:S05]  /*0bf0*/  IMAD.WIDE.U32 R16, R29, 0x20, R4 ;  /* 0x000000201d107825 */ /* 0x001fca00078e0004 */
[----:B------:R-:W3:Y:S04]  /*0c00*/  LDG.E.ENL2.256 R20, R24, desc[UR4][R16.64] ;  /* 0xfe0000041018797e */ /* 0x000ee80008121914 */
[----:B------:R0:W4:Y:S01]  /*0c10*/  LDG.E.ENL2.256 R4, R8, desc[UR4][R16.64+0x1000] ;  /* 0xfe0080041008797e */ /* 0x0001220008121904 */
[----:B--2---:R-:W-:-:S04]  /*0c20*/  IMAD.WIDE.U32 R2, R3, 0x8, R18 ;  /* 0x0000000803027825 */ /* 0x004fc800078e0012 */
[----:B------:R-:W-:Y:S01]  /*0c30*/  IMAD.WIDE.U32 R2, R29, 0x20, R2 ;  /* 0x000000201d027825 */ /* 0x000fe200078e0002 */
[----:B---3--:R-:W-:Y:S02]  /*0c40*/  ISETP.NE.U32.AND P0, PT, R24, RZ, PT ;  /* 0x000000ff1800720c */ /* 0x008fe40003f05070 */
[----:B------:R-:W-:Y:S02]  /*0c50*/  ISETP.NE.U32.AND P1, PT, R26, RZ, PT ;  /* 0x000000ff1a00720c */ /* 0x000fe40003f25070 */
[----:B------:R-:W-:Y:S02]  /*0c60*/  ISETP.NE.U32.AND P2, PT, R20, RZ, PT ;  /* 0x000000ff1400720c */ /* 0x000fe40003f45070 */
[----:B------:R-:W-:Y:S02]  /*0c70*/  ISETP.NE.U32.AND P3, PT, R22, RZ, PT ;  /* 0x000000ff1600720c */ /* 0x000fe40003f65070 */
[----:B------:R-:W-:Y:S02]  /*0c80*/  ISETP.NE.AND.EX P0, PT, R25, RZ, PT, P0 ;  /* 0x000000ff1900720c */ /* 0x000fe40003f05300 */
[----:B------:R-:W-:-:S02]  /*0c90*/  ISETP.NE.AND.EX P1, PT, R27, RZ, PT, P1 ;  /* 0x000000ff1b00720c */ /* 0x000fc40003f25310 */
[----:B------:R-:W-:Y:S02]  /*0ca0*/  ISETP.NE.AND.EX P2, PT, R21, RZ, PT, P2 ;  /* 0x000000ff1500720c */ /* 0x000fe40003f45320 */
[----:B------:R-:W-:Y:S02]  /*0cb0*/  ISETP.NE.AND.EX P3, PT, R23, RZ, PT, P3 ;  /* 0x000000ff1700720c */ /* 0x000fe40003f65330 */
[--C-:B------:R-:W-:Y:S02]  /*0cc0*/  SHF.R.S32.HI R26, RZ, 0x1f, R25.reuse ;  /* 0x0000001fff1a7819 */ /* 0x100fe40000011419 */
[----:B------:R-:W-:Y:S02]  /*0cd0*/  SHF.R.S32.HI R14, RZ, 0x1f, R25 ;  /* 0x0000001fff0e7819 */ /* 0x000fe40000011419 */
[--C-:B------:R-:W-:Y:S02]  /*0ce0*/  SHF.R.S32.HI R15, RZ, 0x1f, R27.reuse ;  /* 0x0000001fff0f7819 */ /* 0x100fe4000001141b */
[----:B------:R-:W-:-:S02]  /*0cf0*/  SHF.R.S32.HI R13, RZ, 0x1f, R27 ;  /* 0x0000001fff0d7819 */ /* 0x000fc4000001141b */
[--C-:B0-----:R-:W-:Y:S02]  /*0d00*/  SHF.R.S32.HI R16, RZ, 0x1f, R23.reuse ;  /* 0x0000001fff107819 */ /* 0x101fe40000011417 */
[----:B------:R-:W-:Y:S02]  /*0d10*/  SHF.R.S32.HI R12, RZ, 0x1f, R23 ;  /* 0x0000001fff0c7819 */ /* 0x000fe40000011417 */
[----:B------:R-:W-:Y:S02]  /*0d20*/  SEL R27, RZ, 0x1, !P0 ;  /* 0x00000001ff1b7807 */ /* 0x000fe40004000000 */
[----:B------:R-:W-:Y:S02]  /*0d30*/  SEL R24, RZ, 0x1, !P1 ;  /* 0x00000001ff187807 */ /* 0x000fe40004800000 */
[----:B------:R-:W-:Y:S02]  /*0d40*/  SEL R25, RZ, 0x1, !P2 ;  /* 0x00000001ff197807 */ /* 0x000fe40005000000 */
[----:B------:R-:W-:-:S02]  /*0d50*/  SEL R23, RZ, 0x1, !P3 ;  /* 0x00000001ff177807 */ /* 0x000fc40005800000 */
[----:B----4-:R-:W-:Y:S02]  /*0d60*/  ISETP.NE.U32.AND P0, PT, R8, RZ, PT ;  /* 0x000000ff0800720c */ /* 0x010fe40003f05070 */
[----:B------:R-:W-:Y:S02]  /*0d70*/  ISETP.NE.U32.AND P1, PT, R10, RZ, PT ;  /* 0x000000ff0a00720c */ /* 0x000fe40003f25070 */
[----:B------:R-:W-:Y:S02]  /*0d80*/  ISETP.NE.U32.AND P2, PT, R4, RZ, PT ;  /* 0x000000ff0400720c */ /* 0x000fe40003f45070 */
[----:B------:R-:W-:Y:S02]  /*0d90*/  ISETP.NE.U32.AND P3, PT, R6, RZ, PT ;  /* 0x000000ff0600720c */ /* 0x000fe40003f65070 */
[----:B------:R-:W-:Y:S02]  /*0da0*/  SHF.R.S32.HI R20, RZ, 0x1f, R21 ;  /* 0x0000001fff147819 */ /* 0x000fe40000011415 */
[----:B------:R-:W-:-:S02]  /*0db0*/  ISETP.NE.AND.EX P0, PT, R9, RZ, PT, P0 ;  /* 0x000000ff0900720c */ /* 0x000fc40003f05300 */
[----:B------:R-:W-:Y:S02]  /*0dc0*/  ISETP.NE.AND.EX P1, PT, R11, RZ, PT, P1 ;  /* 0x000000ff0b00720c */ /* 0x000fe40003f25310 */
[----:B------:R-:W-:Y:S02]  /*0dd0*/  ISETP.NE.AND.EX P2, PT, R5, RZ, PT, P2 ;  /* 0x000000ff0500720c */ /* 0x000fe40003f45320 */
[----:B------:R-:W-:Y:S02]  /*0de0*/  ISETP.NE.AND.EX P3, PT, R7, RZ, PT, P3 ;  /* 0x000000ff0700720c */ /* 0x000fe40003f65330 */
[----:B------:R-:W-:Y:S02]  /*0df0*/  SHF.R.S32.HI R0, RZ, 0x1f, R21 ;  /* 0x0000001fff007819 */ /* 0x000fe40000011415 */
[----:B------:R-:W-:Y:S02]  /*0e00*/  LOP3.LUT R24, R15, R24, RZ, 0xfc, !PT ;  /* 0x000000180f187212 */ /* 0x000fe400078efcff */
[----:B------:R-:W-:-:S02]  /*0e10*/  LOP3.LUT R27, R26, R27, RZ, 0xfc, !PT ;  /* 0x0000001b1a1b7212 */ /* 0x000fc400078efcff */
[----:B------:R-:W-:Y:S02]  /*0e20*/  LOP3.LUT R25, R20, R25, RZ, 0xfc, !PT ;  /* 0x0000001914197212 */ /* 0x000fe400078efcff */
[----:B------:R-:W-:Y:S02]  /*0e30*/  LOP3.LUT R23, R16, R23, RZ, 0xfc, !PT ;  /* 0x0000001710177212 */ /* 0x000fe400078efcff */
[----:B------:R-:W-:Y:S02]  /*0e40*/  SHF.R.S32.HI R10, RZ, 0x1f, R9 ;  /* 0x0000001fff0a7819 */ /* 0x000fe40000011409 */
[----:B------:R-:W-:Y:S02]  /*0e50*/  SHF.R.S32.HI R8, RZ, 0x1f, R11 ;  /* 0x0000001fff087819 */ /* 0x000fe4000001140b */
[----:B------:R-:W-:Y:S02]  /*0e60*/  SHF.R.S32.HI R6, RZ, 0x1f, R5 ;  /* 0x0000001fff067819 */ /* 0x000fe40000011405 */
[----:B------:R-:W-:-:S02]  /*0e70*/  SHF.R.S32.HI R4, RZ, 0x1f, R7 ;  /* 0x0000001fff047819 */ /* 0x000fc40000011407 */
[----:B------:R-:W-:Y:S02]  /*0e80*/  SEL R21, RZ, 0x1, !P0 ;  /* 0x00000001ff157807 */ /* 0x000fe40004000000 */
[----:B------:R-:W-:Y:S02]  /*0e90*/  SEL R19, RZ, 0x1, !P1 ;  /* 0x00000001ff137807 */ /* 0x000fe40004800000 */
[----:B------:R-:W-:Y:S02]  /*0ea0*/  SEL R17, RZ, 0x1, !P2 ;  /* 0x00000001ff117807 */ /* 0x000fe40005000000 */
[----:B------:R-:W-:Y:S02]  /*0eb0*/  SEL R15, RZ, 0x1, !P3 ;  /* 0x00000001ff0f7807 */ /* 0x000fe40005800000 */
[----:B------:R-:W-:Y:S01]  /*0ec0*/  SHF.R.S32.HI R22, RZ, 0x1f, R9 ;  /* 0x0000001fff167819 */ /* 0x000fe20000011409 */
[----:B------:R-:W-:Y:S01]  /*0ed0*/  IMAD.MOV.U32 R9, RZ, RZ, R0 ;  /* 0x000000ffff097224 */ /* 0x000fe200078e0000 */
[----:B------:R-:W-:Y:S01]  /*0ee0*/  SHF.R.S32.HI R20, RZ, 0x1f, R11 ;  /* 0x0000001fff147819 */ /* 0x000fe2000001140b */
[----:B------:R-:W-:Y:S01]  /*0ef0*/  IMAD.MOV.U32 R11, RZ, RZ, R12 ;  /* 0x000000ffff0b7224 */ /* 0x000fe200078e000c */
[----:B------:R-:W-:Y:S01]  /*0f00*/  SHF.R.S32.HI R18, RZ, 0x1f, R5 ;  /* 0x0000001fff127819 */ /* 0x000fe20000011405 */
[----:B------:R-:W-:Y:S01]  /*0f10*/  IMAD.MOV.U32 R5, RZ, RZ, R14 ;  /* 0x000000ffff057224 */ /* 0x000fe200078e000e */
[----:B------:R-:W-:Y:S01]  /*0f20*/  SHF.R.S32.HI R16, RZ, 0x1f, R7 ;  /* 0x0000001fff107819 */ /* 0x000fe20000011407 */
[----:B------:R-:W-:Y:S01]  /*0f30*/  IMAD.MOV.U32 R7, RZ, RZ, R13 ;  /* 0x000000ffff077224 */ /* 0x000fe200078e000d */
[----:B------:R-:W-:Y:S01]  /*0f40*/  LOP3.LUT R21, R10, R21, RZ, 0xfc, !PT ;  /* 0x000000150a157212 */ /* 0x000fe200078efcff */
[----:B------:R-:W-:Y:S01]  /*0f50*/  IMAD.MOV.U32 R10, RZ, RZ, R23 ;  /* 0x000000ffff0a7224 */ /* 0x000fe200078e0017 */
[----:B------:R-:W-:Y:S01]  /*0f60*/  LOP3.LUT R19, R8, R19, RZ, 0xfc, !PT ;  /* 0x0000001308137212 */ /* 0x000fe200078efcff */
[----:B------:R-:W-:Y:S01]  /*0f70*/  IMAD.MOV.U32 R8, RZ, RZ, R25 ;  /* 0x000000ffff087224 */ /* 0x000fe200078e0019 */
[----:B------:R-:W-:Y:S01]  /*0f80*/  LOP3.LUT R17, R6, R17, RZ, 0xfc, !PT ;  /* 0x0000001106117212 */ /* 0x000fe200078efcff */
[----:B------:R-:W-:Y:S01]  /*0f90*/  IMAD.MOV.U32 R6, RZ, RZ, R24 ;  /* 0x000000ffff067224 */ /* 0x000fe200078e0018 */
[----:B------:R-:W-:Y:S01]  /*0fa0*/  LOP3.LUT R15, R4, R15, RZ, 0xfc, !PT ;  /* 0x0000000f040f7212 */ /* 0x000fe200078efcff */
[----:B------:R-:W-:-:S05]  /*0fb0*/  IMAD.MOV.U32 R4, RZ, RZ, R27 ;  /* 0x000000ffff047224 */ /* 0x000fca00078e001b */
[----:B------:R0:W-:Y:S02]  /*0fc0*/  STG.E.ENL2.256 desc[UR4][R2.64], R4, R8 ;  /* 0xf80000040208797f */ /* 0x0001e4000f121804 */
[----:B0-----:R-:W-:Y:S02]  /*0fd0*/  IMAD.MOV.U32 R4, RZ, RZ, R21 ;  /* 0x000000ffff047224 */ /* 0x001fe400078e0015 */
[----:B------:R-:W-:Y:S02]  /*0fe0*/  IMAD.MOV.U32 R5, RZ, RZ, R22 ;  /* 0x000000ffff057224 */ /* 0x000fe400078e0016 */
[----:B------:R-:W-:Y:S02]  /*0ff0*/  IMAD.MOV.U32 R6, RZ, RZ, R19 ;  /* 0x000000ffff067224 */ /* 0x000fe400078e0013 */
[----:B------:R-:W-:Y:S02]  /*1000*/  IMAD.MOV.U32 R7, RZ, RZ, R20 ;  /* 0x000000ffff077224 */ /* 0x000fe400078e0014 */
[----:B------:R-:W-:-:S02]  /*1010*/  IMAD.MOV.U32 R8, RZ, RZ, R17 ;  /* 0x000000ffff087224 */ /* 0x000fc400078e0011 */
[----:B------:R-:W-:Y:S02]  /*1020*/  IMAD.MOV.U32 R9, RZ, RZ, R18 ;  /* 0x000000ffff097224 */ /* 0x000fe400078e0012 */
[----:B------:R-:W-:Y:S02]  /*1030*/  IMAD.MOV.U32 R10, RZ, RZ, R15 ;  /* 0x000000ffff0a7224 */ /* 0x000fe400078e000f */
[----:B------:R-:W-:-:S05]  /*1040*/  IMAD.MOV.U32 R11, RZ, RZ, R16 ;  /* 0x000000ffff0b7224 */ /* 0x000fca00078e0010 */
[----:B------:R-:W-:Y:S01]  /*1050*/  STG.E.ENL2.256 desc[UR4][R2.64+0x1000], R4, R8 ;  /* 0xf80080040208797f */ /* 0x000fe2000f121804 */
[----:B------:R-:W-:Y:S05]  /*1060*/  EXIT ;  /* 0x000000000000794d */ /* 0x000fea0003800000 */
.L_x_8792:
        /* <DEDUP_REMOVED lines=9> */
.L_x_23699:


//--------------------- .text._ZN2at6native29vectorized_elementwise_kernelILi8EZZZNS0_16sign_kernel_cudaERNS_18TensorIteratorBaseEENKUlvE_clEvENKUlvE2_clEvEUllE_St5arrayIPcLm2EEEEviT0_T1_ --------------------------
	.section	.text._ZN2at6native29vectorized_elementwise_kernelILi8EZZZNS0_16sign_kernel_cudaERNS_18TensorIteratorBaseEENKUlvE_clEvENKUlvE2_clEvEUllE_St5arrayIPcLm2EEEEviT0_T1_,"ax",@progbits
	.align	128
        .global         _ZN2at6native29vectorized_elementwise_kernelILi8EZZZNS0_16sign_kernel_cudaERNS_18TensorIteratorBaseEENKUlvE_clEvENKUlvE2_clEvEUllE_St5arrayIPcLm2EEEEviT0_T1_
        .type           _ZN2at6native29vectorized_elementwise_kernelILi8EZZZNS0_16sign_kernel_cudaERNS_18TensorIteratorBaseEENKUlvE_clEvENKUlvE2_clEvEUllE_St5arrayIPcLm2EEEEviT0_T1_,@function
        .size           _ZN2at6native29vectorized_elementwise_kernelILi8EZZZNS0_16sign_kernel_cudaERNS_18TensorIteratorBaseEENKUlvE_clEvENKUlvE2_clEvEUllE_St5arrayIPcLm2EEEEviT0_T1_,(.L_x_23700 - _ZN2at6native29vectorized_elementwise_kernelILi8EZZZNS0_16sign_kernel_cudaERNS_18TensorIteratorBaseEENKUlvE_clEvENKUlvE2_clEvEUllE_St5arrayIPcLm2EEEEviT0_T1_)
        .other          _ZN2at6native29vectorized_elementwise_kernelILi8EZZZNS0_16sign_kernel_cudaERNS_18TensorIteratorBaseEENKUlvE_clEvENKUlvE2_clEvEUllE_St5arrayIPcLm2EEEEviT0_T1_,@"STO_CUDA_ENTRY STV_DEFAULT"
_ZN2at6native29vectorized_elementwise_kernelILi8EZZZNS0_16sign_kernel_cudaERNS_18TensorIteratorBaseEENKUlvE_clEvENKUlvE2_clEvEUllE_St5arrayIPcLm2EEEEviT0_T1_:
.text._ZN2at6native29vectorized_elementwise_kernelILi8EZZZNS0_16sign_kernel_cudaERNS_18TensorIteratorBaseEENKUlvE_clEvENKUlvE2_clEvEUllE_St5arrayIPcLm2EEEEviT0_T1_:
        /* <DEDUP_REMOVED lines=149> */
.L_x_8796:
[----:B------:R-:W-:-:S13]  /*0950*/  ISETP.GE.U32.AND P0, PT, R2, R5, PT ;  /* 0x000000050200720c */ /* 0x000fda0003f06070 */
[----:B------:R-:W-:Y:S05]  /*0960*/  @P0 BRA `(.L_x_8798) ;  /* 0x0000000000300947 */ /* 0x000fea0003800000 */
[----:B0-----:R-:W0:Y:S01]  /*0970*/  LDC.64 R6, c[0x0][0x388] ;  /* 0x0000e200ff067b82 */ /* 0x001e220000000a00 */
[----:B------:R-:W-:Y:S02]  /*0980*/  IMAD.IADD R9, R3, 0x1, R2 ;  /* 0x0000000103097824 */ /* 0x000fe400078e0202 */
[----:B------:R-:W-:Y:S02]  /*0990*/  VIADD R2, R2, 0x80 ;  /* 0x0000008002027836 */ /* 0x000fe40000000000 */
[----:B0-----:R-:W-:-:S05]  /*09a0*/  IMAD.WIDE.U32 R6, R9, 0x8, R6 ;  /* 0x0000000809067825 */ /* 0x001fca00078e0006 */
[----:B------:R1:W-:Y:S02]  /*09b0*/  STG.E.64 desc[UR4][R6.64], R10 ;  /* 0x0000000a06007986 */ /* 0x0003e4000c101b04 */
.L_x_8797:
[----:B------:R-:W-:-:S13]  /*09c0*/  ISETP.GE.U32.AND P0, PT, R2, R5, PT ;  /* 0x000000050200720c */ /* 0x000fda0003f06070 */
[----:B------:R-:W-:Y:S05]  /*09d0*/  @P0 BRA `(.L_x_8799) ;  /* 0x0000000000340947 */ /* 0x000fea0003800000 */
[----:B01----:R-:W0:Y:S01]  /*09e0*/  LDC.64 R6, c[0x0][0x388] ;  /* 0x0000e200ff067b82 */ /* 0x003e220000000a00 */
[----:B------:R-:W-:Y:S02]  /*09f0*/  IMAD.IADD R9, R3, 0x1, R2 ;  /* 0x0000000103097824 */ /* 0x000fe400078e0202 */
[----:B------:R-:W-:Y:S02]  /*0a00*/  VIADD R2, R2, 0x80 ;  /* 0x0000008002027836 */ /* 0x000fe40000000000 */
[----:B0-----:R-:W-:-:S05]  /*0a10*/  IMAD.WIDE.U32 R6, R9, 0x8, R6 ;  /* 0x0000000809067825 */ /* 0x001fca00078e0006 */
[----:B------:R1:W-:Y:S02]  /*0a20*/  STG.E.64 desc[UR4][R6.64], R12 ;  /* 0x0000000c06007986 */ /* 0x0003e4000c101b04 */
.L_x_8798:
        /* <DEDUP_REMOVED lines=8> */
.L_x_8799:
[----:B------:R-:W-:Y:S05]  /*0ab0*/  BSYNC.RELIABLE B1 ;  /* 0x0000000000017941 */ /* 0x000fea0003800100 */
.L_x_8795:
[----:B------:R-:W-:-:S13]  /*0ac0*/  ISETP.GE.U32.AND P0, PT, R2, R5, PT ;  /* 0x000000050200720c */ /* 0x000fda0003f06070 */
[----:B012---:R-:W0:Y:S01]  /*0ad0*/  @!P0 LDC.64 R6, c[0x0][0x388] ;  /* 0x0000e200ff068b82 */ /* 0x007e220000000a00 */
[----:B------:R-:W-:Y:S02]  /*0ae0*/  @!P0 IMAD.IADD R9, R3, 0x1, R2 ;  /* 0x0000000103098824 */ /* 0x000fe400078e0202 */
[----:B------:R-:W-:Y:S02]  /*0af0*/  @!P0 VIADD R2, R2, 0x80 ;  /* 0x0000008002028836 */ /* 0x000fe40000000000 */
[----:B0-----:R-:W-:-:S05]  /*0b00*/  @!P0 IMAD.WIDE.U32 R6, R9, 0x8, R6 ;  /* 0x0000000809068825 */ /* 0x001fca00078e0006 */
[----:B------:R2:W-:Y:S02]  /*0b10*/  @!P0 STG.E.64 desc[UR4][R6.64], R38 ;  /* 0x0000002606008986 */ /* 0x0005e4000c101b04 */
.L_x_8800:
[----:B------:R-:W-:Y:S05]  /*0b20*/  BSYNC.RECONVERGENT B0 ;  /* 0x0000000000007941 */ /* 0x000fea0003800200 */
.L_x_8794:
        /* <DEDUP_REMOVED lines=8> */
.L_x_8793:
        /* <DEDUP_REMOVED lines=76> */
.L_x_8801:
        /* <DEDUP_REMOVED lines=9> */
.L_x_23700:


//--------------------- .text._ZN2at6native18elementwise_kernelILi128ELi4EZNS0_15gpu_kernel_implIZZZNS0_16sign_kernel_cudaERNS_18TensorIteratorBaseEENKUlvE_clEvENKUlvE1_clEvEUliE_EEvS4_RKT_EUliE_EEviT1_ --------------------------
	.section	.text._ZN2at6native18elementwise_kernelILi128ELi4EZNS0_15gpu_kernel_implIZZZNS0_16sign_kernel_cudaERNS_18TensorIteratorBaseEENKUlvE_clEvENKUlvE1_clEvEUliE_EEvS4_RKT_EUliE_EEviT1_,"ax",@progbits
	.align	128
        .global         _ZN2at6native18elementwise_kernelILi128ELi4EZNS0_15gpu_kernel_implIZZZNS0_16sign_kernel_cudaERNS_18TensorIteratorBaseEENKUlvE_clEvENKUlvE1_clEvEUliE_EEvS4_RKT_EUliE_EEviT1_
        .type           _ZN2at6native18elementwise_kernelILi128ELi4EZNS0_15gpu_kernel_implIZZZNS0_16sign_kernel_cudaERNS_18TensorIteratorBaseEENKUlvE_clEvENKUlvE1_clEvEUliE_EEvS4_RKT_EUliE_EEviT1_,@function
        .size           _ZN2at6native18elementwise_kernelILi128ELi4EZNS0_15gpu_kernel_implIZZZNS0_16sign_kernel_cudaERNS_18TensorIteratorBaseEENKUlvE_clEvENKUlvE1_clEvEUliE_EEvS4_RKT_EUliE_EEviT1_,(.L_x_23701 - _ZN2at6native18elementwise_kernelILi128ELi4EZNS0_15gpu_kernel_implIZZZNS0_16sign_kernel_cudaERNS_18TensorIteratorBaseEENKUlvE_clEvENKUlvE1_clEvEUliE_EEvS4_RKT_EUliE_EEviT1_)
        .other          _ZN2at6native18elementwise_kernelILi128ELi4EZNS0_15gpu_kernel_implIZZZNS0_16sign_kernel_cudaERNS_18TensorIteratorBaseEENKUlvE_clEvENKUlvE1_clEvEUliE_EEvS4_RKT_EUliE_EEviT1_,@"STO_CUDA_ENTRY STV_DEFAULT"
_ZN2at6native18elementwise_kernelILi128ELi4EZNS0_15gpu_kernel_implIZZZNS0_16sign_kernel_cudaERNS_18TensorIteratorBaseEENKUlvE_clEvENKUlvE1_clEvEUliE_EEvS4_RKT_EUliE_EEviT1_:
.text._ZN2at6native18elementwise_kernelILi128ELi4EZNS0_15gpu_kernel_implIZZZNS0_16sign_kernel_cudaERNS_18TensorIteratorBaseEENKUlvE_clEvENKUlvE1_clEvEUliE_EEvS4_RKT_EUliE_EEviT1_:
        /* <DEDUP_REMOVED lines=319> */
.L_x_8804:
        /* <DEDUP_REMOVED lines=16> */
.L_x_8808:
[----:B------:R0:W5:Y:S01]  /*14f0*/  LDG.E.U8 R0, desc[UR36][R2.64] ;  /* 0x0000002402007981 */ /* 0x000162000c1e1100 */
[----:B------:R-:W-:Y:S05]  /*1500*/  BRA `(.L_x_8810) ;  /* 0x0000000c002c7947 */ /* 0x000fea0003800000 */
.L_x_8807:
        /* <DEDUP_REMOVED lines=8> */
.L_x_8812:
[----:B------:R0:W5:Y:S01]  /*1590*/  LDG.E R0, desc[UR36][R2.64] ;  /* 0x0000002402007981 */ /* 0x000162000c1e1900 */
[----:B------:R-:W-:Y:S05]  /*15a0*/  BRA `(.L_x_8810) ;  /* 0x0000000c00047947 */ /* 0x000fea0003800000 */
.L_x_8811:
[----:B------:R0:W5:Y:S01]  /*15b0*/  LDG.E.S16 R0, desc[UR36][R2.64] ;  /* 0x0000002402007981 */ /* 0x000162000c1e1700 */
[----:B------:R-:W-:Y:S05]  /*15c0*/  BRA `(.L_x_8810) ;  /* 0x0000000800fc7947 */ /* 0x000fea0003800000 */
.L_x_8806:
        /* <DEDUP_REMOVED lines=9> */
.L_x_8814:
[----:B------:R-:W2:Y:S02]  /*1660*/  LDG.E.U16 R2, desc[UR36][R2.64] ;  /* 0x0000002402027981 */ /* 0x000ea4000c1e1500 */
[----:B--2---:R-:W-:-:S06]  /*1670*/  HADD2.F32 R0, -RZ, R2.H0_H0 ;  /* 0x20000002ff007230 */ /* 0x004fcc0000004100 */
[----:B------:R-:W0:Y:S01]  /*1680*/  F2I.FTZ.TRUNC.NTZ R0, R0 ;  /* 0x0000000000007305 */ /* 0x000e22000021f100 */
[----:B------:R-:W-:Y:S05]  /*1690*/  BRA `(.L_x_8810) ;  /* 0x0000000800c87947 */ /* 0x000fea0003800000 */
.L_x_8813:
        /* <DEDUP_REMOVED lines=9> */
.L_x_8816:
[----:B------:R-:W2:Y:S02]  /*1730*/  LDG.E.U16 R2, desc[UR36][R2.64] ;  /* 0x0000002402027981 */ /* 0x000ea4000c1e1500 */
[----:B--2---:R-:W-:-:S06]  /*1740*/  HADD2.F32 R0, -RZ, R2.H0_H0 ;  /* 0x20000002ff007230 */ /* 0x004fcc0000004100 */
[----:B------:R-:W0:Y:S01]  /*1750*/  F2I.FTZ.TRUNC.NTZ R0, R0 ;  /* 0x0000000000007305 */ /* 0x000e22000021f100 */
[----:B------:R-:W-:Y:S05]  /*1760*/  BRA `(.L_x_8810) ;  /* 0x0000000800947947 */ /* 0x000fea0003800000 */
.L_x_8815:
[----:B------:R-:W2:Y:S02]  /*1770*/  LDG.E.64 R2, desc[UR36][R2.64] ;  /* 0x0000002402027981 */ /* 0x000ea4000c1e1b00 */
[----:B--2---:R0:W1:Y:S01]  /*1780*/  F2I.F64.TRUNC R0, R2 ;  /* 0x0000000200007311 */ /* 0x004062000030d100 */
[----:B------:R-:W-:Y:S05]  /*1790*/  BRA `(.L_x_8810) ;  /* 0x0000000800887947 */ /* 0x000fea0003800000 */
.L_x_8805:
        /* <DEDUP_REMOVED lines=12> */
.L_x_8819:
[----:B------:R-:W2:Y:S02]  /*1860*/  LDG.E.64 R2, desc[UR36][R2.64] ;  /* 0x0000002402027981 */ /* 0x000ea4000c1e1b00 */
[----:B--2---:R0:W1:Y:S01]  /*1870*/  F2I.F64.TRUNC R0, R2 ;  /* 0x0000000200007311 */ /* 0x004062000030d100 */
[----:B------:R-:W-:Y:S05]  /*1880*/  BRA `(.L_x_8810) ;  /* 0x00000008004c7947 */ /* 0x000fea0003800000 */
.L_x_8818:
        /* <DEDUP_REMOVED lines=26> */
.L_x_8821:
        /* <DEDUP_REMOVED lines=13> */
.L_x_8820:
[----:B------:R-:W2:Y:S02]  /*1b00*/  LDG.E.U16 R0, desc[UR36][R2.64] ;  /* 0x0000002402007981 */ /* 0x000ea4000c1e1500 */
[----:B--2---:R-:W-:-:S06]  /*1b10*/  IMAD.U32 R0, R0, 0x10000, RZ ;  /* 0x0001000000007824 */ /* 0x004fcc00078e00ff */
[----:B------:R-:W0:Y:S01]  /*1b20*/  F2I.FTZ.TRUNC.NTZ R0, R0 ;  /* 0x0000000000007305 */ /* 0x000e22000021f100 */
[----:B------:R-:W-:Y:S05]  /*1b30*/  BRA `(.L_x_8810) ;  /* 0x0000000400a07947 */ /* 0x000fea0003800000 */
.L_x_8817:
        /* <DEDUP_REMOVED lines=10> */
.L_x_8824:
        /* <DEDUP_REMOVED lines=21> */
.L_x_8828:
[----:B------:R-:W-:Y:S05]  /*1d30*/  BSYNC.RECONVERGENT B1 ;  /* 0x0000000000017941 */ /* 0x000fea0003800200 */
.L_x_8827:
[----:B------:R-:W-:Y:S02]  /*1d40*/  SHF.L.U32 R0, R0, 0x14, RZ ;  /* 0x0000001400007819 */ /* 0x000fe400000006ff */
[----:B------:R-:W-:-:S04]  /*1d50*/  LEA R2, R2, 0x3b800000, 0x17 ;  /* 0x3b80000002027811 */ /* 0x000fc800078eb8ff */
[----:B------:R-:W-:-:S07]  /*1d60*/  LOP3.LUT R0, R2, R0, R7, 0xfe, !PT ;  /* 0x0000000002007212 */ /* 0x000fce00078efe07 */
.L_x_8826:
[----:B------:R-:W-:Y:S05]  /*1d70*/  BSYNC.RECONVERGENT B0 ;  /* 0x0000000000007941 */ /* 0x000fea0003800200 */
.L_x_8825:
[----:B------:R-:W1:Y:S01]  /*1d80*/  F2I.FTZ.TRUNC.NTZ R0, R0 ;  /* 0x0000000000007305 */ /* 0x000e62000021f100 */
[----:B------:R-:W-:Y:S05]  /*1d90*/  BRA `(.L_x_8810) ;  /* 0x0000000400087947 */ /* 0x000fea0003800000 */
.L_x_8823:
        /* <DEDUP_REMOVED lines=21> */
.L_x_8832:
[----:B------:R-:W-:Y:S05]  /*1ef0*/  BSYNC.RECONVERGENT B1 ;  /* 0x0000000000017941 */ /* 0x000fea0003800200 */
.L_x_8831:
[----:B------:R-:W-:Y:S01]  /*1f00*/  IMAD.SHL.U32 R0, R0, 0x200000, RZ ;  /* 0x0020000000007824 */ /* 0x000fe200078e00ff */
[----:B------:R-:W-:-:S04]  /*1f10*/  LEA R2, R2, 0x37800000, 0x17 ;  /* 0x3780000002027811 */ /* 0x000fc800078eb8ff */
[----:B------:R-:W-:-:S07]  /*1f20*/  LOP3.LUT R0, R2, R0, R7, 0xfe, !PT ;  /* 0x0000000002007212 */ /* 0x000fce00078efe07 */
.L_x_8830:
[----:B------:R-:W-:Y:S05]  /*1f30*/  BSYNC.RECONVERGENT B0 ;  /* 0x0000000000007941 */ /* 0x000fea0003800200 */
.L_x_8829:
[----:B------:R-:W2:Y:S01]  /*1f40*/  F2I.FTZ.TRUNC.NTZ R0, R0 ;  /* 0x0000000000007305 */ /* 0x000ea2000021f100 */
[----:B------:R-:W-:Y:S05]  /*1f50*/  BRA `(.L_x_8810) ;  /* 0x0000000000987947 */ /* 0x000fea0003800000 */
.L_x_8822:
[----:B------:R-:W-:-:S09]  /*1f60*/  UISETP.NE.AND UP0, UPT, UR4, 0x1c, UPT ;  /* 0x0000001c0400788c */ /* 0x000fd2000bf05270 */
[----:B------:R-:W-:Y:S05]  /*1f70*/  BRA.U !UP0, `(.L_x_8833) ;  /* 0x00000001088c7547 */ /* 0x000fea000b800000 */
[----:B------:R-:W-:-:S09]  /*1f80*/  UISETP.NE.AND UP0, UPT, UR4, 0x1d, UPT ;  /* 0x0000001d0400788c */ /* 0x000fd2000bf05270 */
[----:B------:R-:W-:Y:S05]  /*1f90*/  BRA.U !UP0, `(.L_x_8834) ;  /* 0x00000001087c7547 */ /* 0x000fea000b800000 */
[----:B------:R-:W-:-:S09]  /*1fa0*/  UISETP.NE.AND UP0, UPT, UR4, 0x2c, UPT ;  /* 0x0000002c0400788c */ /* 0x000fd2000bf05270 */
[----:B------:R-:W-:Y:S05]  /*1fb0*/  BRA.U !UP0, `(.L_x_8835) ;  /* 0x0000000108487547 */ /* 0x000fea000b800000 */
.L_x_8809:
        /* <DEDUP_REMOVED lines=16> */
.L_x_8836:
[----:B------:R-:W-:Y:S01]  /*20c0*/  IMAD.MOV.U32 R0, RZ, RZ, RZ ;  /* 0x000000ffff007224 */ /* 0x000fe200078e00ff */
[----:B------:R-:W-:Y:S06]  /*20d0*/  BRA `(.L_x_8810) ;  /* 0x0000000000387947 */ /* 0x000fec0003800000 */
.L_x_8835:
        /* <DEDUP_REMOVED lines=8> */
.L_x_8838:
[----:B------:R-:W-:Y:S05]  /*2160*/  BSYNC.RECONVERGENT B0 ;  /* 0x0000000000007941 */ /* 0x000fea0003800200 */
.L_x_8837:
[----:B------:R-:W4:Y:S01]  /*2170*/  F2I.FTZ.TRUNC.NTZ R0, R0 ;  /* 0x0000000000007305 */ /* 0x000f22000021f100 */
[----:B------:R-:W-:Y:S05]  /*2180*/  BRA `(.L_x_8810) ;  /* 0x00000000000c7947 */ /* 0x000fea0003800000 */
.L_x_8834:
[----:B------:R0:W5:Y:S01]  /*2190*/  LDG.E R0, desc[UR36][R2.64] ;  /* 0x0000002402007981 */ /* 0x000162000c1e1900 */
[----:B------:R-:W-:Y:S05]  /*21a0*/  BRA `(.L_x_8810) ;  /* 0x0000000000047947 */ /* 0x000fea0003800000 */
.L_x_8833:
[----:B------:R3:W5:Y:S02]  /*21b0*/  LDG.E R0, desc[UR36][R2.64] ;  /* 0x0000002402007981 */ /* 0x000764000c1e1900 */
.L_x_8810:
[----:B------:R-:W3:Y:S01]  /*21c0*/  LDCU.64 UR6, c[0x0][0x580] ;  /* 0x0000b000ff0677ac */ /* 0x000ee20008000a00 */
[----:B012-45:R-:W-:Y:S02]  /*21d0*/  ISETP.NE.AND P0, PT, R0, RZ, PT ;  /* 0x000000ff0000720c */ /* 0x037fe40003f05270 */
[----:B------:R-:W-:Y:S01]  /*21e0*/  SHF.R.S32.HI R0, RZ, 0x1f, R0 ;  /* 0x0000001fff007819 */ /* 0x000fe20000011400 */
[----:B------:R-:W-:Y:S01]  /*21f0*/  UPRMT UR4, UR42, 0x9910, URZ ;  /* 0x000099102a047896 */ /* 0x000fe200080000ff */
[----:B------:R-:W-:-:S03]  /*2200*/  SEL R5, RZ, 0x1, !P0 ;  /* 0x00000001ff057807 */ /* 0x000fc60004000000 */
[----:B------:R-:W-:Y:S01]  /*2210*/  UISETP.GT.AND UP0, UPT, UR4, 0x9, UPT ;  /* 0x000000090400788c */ /* 0x000fe2000bf04270 */
[----:B------:R-:W-:Y:S02]  /*2220*/  LOP3.LUT R4, R0, R5, RZ, 0xfc, !PT ;  /* 0x0000000500047212 */ /* 0x000fe400078efcff */
[----:B---3--:R-:W-:-:S05]  /*2230*/  IADD3 R2, P1, PT, R16, UR6, RZ ;  /* 0x0000000610027c10 */ /* 0x008fca000ff3e0ff */
        /* <DEDUP_REMOVED lines=12> */
.L_x_8842:
[----:B------:R3:W-:Y:S01]  /*2300*/  STG.E.U8 desc[UR36][R2.64], R4 ;  /* 0x0000000402007986 */ /* 0x0007e2000c101124 */
[----:B------:R-:W-:Y:S05]  /*2310*/  BRA `(.L_x_8844) ;  /* 0x0000000c003c7947 */ /* 0x000fea0003800000 */
.L_x_8841:
[----:B------:R-:W-:-:S09]  /*2320*/  UISETP.NE.AND UP0, UPT, UR4, 0x2, UPT ;  /* 0x000000020400788c */ /* 0x000fd2000bf05270 */
[----:B------:R-:W-:Y:S05]  /*2330*/  BRA.U !UP0, `(.L_x_8845) ;  /* 0x0000000108247547 */ /* 0x000fea000b800000 */
[----:B------:R-:W-:-:S09]  /*2340*/  UISETP.NE.AND UP0, UPT, UR4, 0x3, UPT ;  /* 0x000000030400788c */ /* 0x000fd2000bf05270 */
[----:B------:R-:W-:Y:S05]  /*2350*/  BRA.U !UP0, `(.L_x_8846) ;  /* 0x0000000108147547 */ /* 0x000fea000b800000 */
[----:B------:R-:W-:-:S09]  /*2360*/  UISETP.NE.AND UP0, UPT, UR4, 0x4, UPT ;  /* 0x000000040400788c */ /* 0x000fd2000bf05270 */
[----:B------:R-:W-:Y:S05]  /*2370*/  BRA.U UP0, `(.L_x_8843) ;  /* 0x0000000900907547 */ /* 0x000fea000b800000 */
[----:B------:R-:W-:-:S05]  /*2380*/  SHF.R.S32.HI R5, RZ, 0x1f, R4 ;  /* 0x0000001fff057819 */ /* 0x000fca0000011404 */
[----:B------:R0:W-:Y:S01]  /*2390*/  STG.E.64 desc[UR36][R2.64], R4 ;  /* 0x0000000402007986 */ /* 0x0001e2000c101b24 */
[----:B------:R-:W-:Y:S05]  /*23a0*/  BRA `(.L_x_8844) ;  /* 0x0000000c00187947 */ /* 0x000fea0003800000 */
.L_x_8846:
[----:B------:R1:W-:Y:S01]  /*23b0*/  STG.E desc[UR36][R2.64], R4 ;  /* 0x0000000402007986 */ /* 0x0003e2000c101924 */
[----:B------:R-:W-:Y:S05]  /*23c0*/  BRA `(.L_x_8844) ;  /* 0x0000000c00107947 */ /* 0x000fea0003800000 */
.L_x_8845:
[----:B------:R2:W-:Y:S01]  /*23d0*/  STG.E.U16 desc[UR36][R2.64], R4 ;  /* 0x0000000402007986 */ /* 0x0005e2000c101524 */
[----:B------:R-:W-:Y:S05]  /*23e0*/  BRA `(.L_x_8844) ;  /* 0x0000000c00087947 */ /* 0x000fea0003800000 */
.L_x_8840:
        /* <DEDUP_REMOVED lines=9> */
.L_x_8848:
[----:B------:R-:W-:-:S04]  /*2480*/  I2FP.F32.S32 R0, R4 ;  /* 0x0000000400007245 */ /* 0x000fc80000201400 */
[----:B------:R-:W-:-:S05]  /*2490*/  F2FP.F16.F32.PACK_AB R0, RZ, R0 ;  /* 0x00000000ff00723e */ /* 0x000fca00000000ff */
[----:B------:R0:W-:Y:S01]  /*24a0*/  STG.E.U16 desc[UR36][R2.64], R0 ;  /* 0x0000000002007986 */ /* 0x0001e2000c101524 */
[----:B------:R-:W-:Y:S05]  /*24b0*/  BRA `(.L_x_8844) ;  /* 0x0000000800d47947 */ /* 0x000fea0003800000 */
.L_x_8847:
[----:B------:R-:W-:-:S09]  /*24c0*/  UISETP.NE.AND UP0, UPT, UR4, 0x7, UPT ;  /* 0x000000070400788c */ /* 0x000fd2000bf05270 */
[----:B------:R-:W-:Y:S05]  /*24d0*/  BRA.U !UP0, `(.L_x_8849) ;  /* 0x0000000108347547 */ /* 0x000fea000b800000 */
[----:B------:R-:W-:-:S09]  /*24e0*/  UISETP.NE.AND UP0, UPT, UR4, 0x8, UPT ;  /* 0x000000080400788c */ /* 0x000fd2000bf05270 */
[----:B------:R-:W-:Y:S05]  /*24f0*/  BRA.U !UP0, `(.L_x_8850) ;  /* 0x0000000108187547 */ /* 0x000fea000b800000 */
[----:B------:R-:W-:-:S09]  /*2500*/  UISETP.NE.AND UP0, UPT, UR4, 0x9, UPT ;  /* 0x000000090400788c */ /* 0x000fd2000bf05270 */
[----:B------:R-:W-:Y:S05]  /*2510*/  BRA.U UP0, `(.L_x_8843) ;  /* 0x0000000900287547 */ /* 0x000fea000b800000 */
[----:B------:R-:W-:Y:S01]  /*2520*/  HFMA2 R5, -RZ, RZ, 0, 0 ;  /* 0x00000000ff057431 */ /* 0x000fe200000001ff */
[----:B------:R-:W-:-:S05]  /*2530*/  I2FP.F32.S32 R4, R4 ;  /* 0x0000000400047245 */ /* 0x000fca0000201400 */
[----:B------:R0:W-:Y:S01]  /*2540*/  STG.E.64 desc[UR36][R2.64], R4 ;  /* 0x0000000402007986 */ /* 0x0001e2000c101b24 */
[----:B------:R-:W-:Y:S05]  /*2550*/  BRA `(.L_x_8844) ;  /* 0x0000000800ac7947 */ /* 0x000fea0003800000 */
.L_x_8850:
[----:B------:R-:W-:-:S04]  /*2560*/  I2FP.F32.S32 R4, R4 ;  /* 0x0000000400047245 */ /* 0x000fc80000201400 */
[----:B------:R-:W-:-:S04]  /*2570*/  F2FP.F16.F32.PACK_AB R5, RZ, R4 ;  /* 0x00000004ff05723e */ /* 0x000fc800000000ff */
[----:B------:R-:W-:-:S05]  /*2580*/  PRMT R5, R5, 0x5410, RZ ;  /* 0x0000541005057816 */ /* 0x000fca00000000ff */
[----:B------:R0:W-:Y:S01]  /*2590*/  STG.E desc[UR36][R2.64], R5 ;  /* 0x0000000502007986 */ /* 0x0001e2000c101924 */
[----:B------:R-:W-:Y:S05]  /*25a0*/  BRA `(.L_x_8844) ;  /* 0x0000000800987947 */ /* 0x000fea0003800000 */
.L_x_8849:
[----:B------:R-:W0:Y:S02]  /*25b0*/  I2F.F64 R4, R4 ;  /* 0x0000000400047312 */ /* 0x000e240000201c00 */
[----:B0-----:R0:W-:Y:S01]  /*25c0*/  STG.E.64 desc[UR36][R2.64], R4 ;  /* 0x0000000402007986 */ /* 0x0011e2000c101b24 */
[----:B------:R-:W-:Y:S05]  /*25d0*/  BRA `(.L_x_8844) ;  /* 0x00000008008c7947 */ /* 0x000fea0003800000 */
.L_x_8839:
        /* <DEDUP_REMOVED lines=8> */
[----:B------:R-:W-:-:S04]  /*2660*/  ISETP.NE.AND P0, PT, R4, RZ, PT ;  /* 0x000000ff0400720c */ /* 0x000fc80003f05270 */
[----:B------:R-:W-:-:S05]  /*2670*/  SEL R5, RZ, 0x1, !P0 ;  /* 0x00000001ff057807 */ /* 0x000fca0004000000 */
[----:B------:R0:W-:Y:S01]  /*2680*/  STG.E.U8 desc[UR36][R2.64], R5 ;  /* 0x0000000502007986 */ /* 0x0001e2000c101124 */
[----:B------:R-:W-:Y:S05]  /*2690*/  BRA `(.L_x_8844) ;  /* 0x00000008005c7947 */ /* 0x000fea0003800000 */
.L_x_8853:
[----:B------:R-:W0:Y:S01]  /*26a0*/  I2F.F64 R4, R4 ;  /* 0x0000000400047312 */ /* 0x000e220000201c00 */
[----:B------:R-:W-:-:S05]  /*26b0*/  CS2R R6, SRZ ;  /* 0x0000000000067805 */ /* 0x000fca000001ff00 */
[----:B0-----:R0:W-:Y:S01]  /*26c0*/  STG.E.128 desc[UR36][R2.64], R4 ;  /* 0x0000000402007986 */ /* 0x0011e2000c101d24 */
[----:B------:R-:W-:Y:S05]  /*26d0*/  BRA `(.L_x_8844) ;  /* 0x00000008004c7947 */ /* 0x000fea0003800000 */
.L_x_8852:
        /* <DEDUP_REMOVED lines=8> */
[----:B------:R-:W-:Y:S02]  /*2760*/  IMAD.MOV.U32 R0, RZ, RZ, 0x7f ;  /* 0x0000007fff007424 */ /* 0x000fe400078e00ff */
        /* <DEDUP_REMOVED lines=10> */
.L_x_8857:
[----:B------:R-:W-:Y:S05]  /*2810*/  BSYNC.RECONVERGENT B0 ;  /* 0x0000000000007941 */ /* 0x000fea0003800200 */
.L_x_8856:
[----:B------:R-:W-:-:S05]  /*2820*/  LOP3.LUT R5, R0, 0x80, R5, 0xf8, !PT ;  /* 0x0000008000057812 */ /* 0x000fca00078ef805 */
[----:B------:R0:W-:Y:S01]  /*2830*/  STG.E.U8 desc[UR36][R2.64], R5 ;  /* 0x0000000502007986 */ /* 0x0001e2000c101124 */
[----:B------:R-:W-:Y:S05]  /*2840*/  BRA `(.L_x_8844) ;  /* 0x0000000400f07947 */ /* 0x000fea0003800000 */
.L_x_8855:
[----:B------:R-:W-:Y:S01]  /*2850*/  I2FP.F32.S32 R7, R4 ;  /* 0x0000000400077245 */ /* 0x000fe20000201400 */
[----:B------:R-:W-:Y:S03]  /*2860*/  BSSY.RECONVERGENT B0, `(.L_x_8858) ;  /* 0x000000e000007945 */ /* 0x000fe60003800200 */
        /* <DEDUP_REMOVED lines=13> */
.L_x_8859:
[----:B------:R-:W-:Y:S05]  /*2940*/  BSYNC.RECONVERGENT B0 ;  /* 0x0000000000007941 */ /* 0x000fea0003800200 */
.L_x_8858:
[----:B------:R-:W-:-:S05]  /*2950*/  LOP3.LUT R5, R0, 0x80, R5, 0xf8, !PT ;  /* 0x0000008000057812 */ /* 0x000fca00078ef805 */
[----:B------:R0:W-:Y:S01]  /*2960*/  STG.E.U8 desc[UR36][R2.64], R5 ;  /* 0x0000000502007986 */ /* 0x0001e2000c101124 */
[----:B------:R-:W-:Y:S05]  /*2970*/  BRA `(.L_x_8844) ;  /* 0x0000000400a47947 */ /* 0x000fea0003800000 */
.L_x_8854:
[----:B------:R-:W-:-:S04]  /*2980*/  I2FP.F32.S32 R0, R4 ;  /* 0x0000000400007245 */ /* 0x000fc80000201400 */
[----:B------:R-:W-:-:S05]  /*2990*/  F2FP.BF16.F32.PACK_AB R0, RZ, R0 ;  /* 0x00000000ff00723e */ /* 0x000fca00000010ff */
[----:B------:R0:W-:Y:S01]  /*29a0*/  STG.E.U16 desc[UR36][R2.64], R0 ;  /* 0x0000000002007986 */ /* 0x0001e2000c101524 */
[----:B------:R-:W-:Y:S05]  /*29b0*/  BRA `(.L_x_8844) ;  /* 0x0000000400947947 */ /* 0x000fea0003800000 */
.L_x_8851:
        /* <DEDUP_REMOVED lines=10> */
.L_x_8862:
[----:B------:R-:W-:Y:S01]  /*2a60*/  I2FP.F32.S32 R5, R4 ;  /* 0x0000000400057245 */ /* 0x000fe20000201400 */
[----:B------:R-:W-:Y:S01]  /*2a70*/  BSSY.RECONVERGENT B0, `(.L_x_8863) ;  /* 0x0000014000007945 */ /* 0x000fe20003800200 */
[----:B------:R-:W-:Y:S02]  /*2a80*/  IMAD.MOV.U32 R0, RZ, RZ, 0x80 ;  /* 0x00000080ff007424 */ /* 0x000fe400078e00ff */
        /* <DEDUP_REMOVED lines=10> */
.L_x_8865:
[----:B------:R-:W-:-:S04]  /*2b30*/  SHF.R.U32.HI R0, RZ, 0x14, R5 ;  /* 0x00000014ff007819 */ /* 0x000fc80000011605 */
[----:B------:R-:W-:-:S04]  /*2b40*/  LOP3.LUT R0, R0, 0x1, RZ, 0xc0, !PT ;  /* 0x0000000100007812 */ /* 0x000fc800078ec0ff */
[----:B------:R-:W-:-:S04]  /*2b50*/  IADD3 R0, PT, PT, R5, 0x487ffff, R0 ;  /* 0x0487ffff05007810 */ /* 0x000fc80007ffe000 */
[----:B------:R-:W-:-:S04]  /*2b60*/  SHF.R.U32.HI R0, RZ, 0x14, R0 ;  /* 0x00000014ff007819 */ /* 0x000fc80000011600 */
[----:B------:R-:W-:-:S07]  /*2b70*/  LOP3.LUT R4, R0, 0xff, RZ, 0xc0, !PT ;  /* 0x000000ff00047812 */ /* 0x000fce00078ec0ff */
.L_x_8866:
[----:B------:R-:W-:-:S04]  /*2b80*/  SHF.R.U32.HI R5, RZ, 0x18, R5 ;  /* 0x00000018ff057819 */ /* 0x000fc80000011605 */
[----:B------:R-:W-:-:S04]  /*2b90*/  LOP3.LUT R4, R4, 0x80, R5, 0xf8, !PT ;  /* 0x0000008004047812 */ /* 0x000fc800078ef805 */
[----:B------:R-:W-:-:S07]  /*2ba0*/  PRMT R0, R4, 0x7610, R0 ;  /* 0x0000761004007816 */ /* 0x000fce0000000000 */
.L_x_8864:
[----:B------:R-:W-:Y:S05]  /*2bb0*/  BSYNC.RECONVERGENT B0 ;  /* 0x0000000000007941 */ /* 0x000fea0003800200 */
.L_x_8863:
[----:B------:R0:W-:Y:S01]  /*2bc0*/  STG.E.U8 desc[UR36][R2.64], R0 ;  /* 0x0000000002007986 */ /* 0x0001e2000c101124 */
[----:B------:R-:W-:Y:S05]  /*2bd0*/  BRA `(.L_x_8844) ;  /* 0x00000004000c7947 */ /* 0x000fea0003800000 */
.L_x_8861:
[----:B------:R-:W-:Y:S01]  /*2be0*/  I2FP.F32.S32 R5, R4 ;  /* 0x0000000400057245 */ /* 0x000fe20000201400 */
[----:B------:R-:W-:Y:S01]  /*2bf0*/  BSSY.RECONVERGENT B0, `(.L_x_8867) ;  /* 0x0000014000007945 */ /* 0x000fe20003800200 */
[----:B------:R-:W-:Y:S02]  /*2c00*/  MOV R0, 0x80 ;  /* 0x0000008000007802 */ /* 0x000fe40000000f00 */
        /* <DEDUP_REMOVED lines=10> */
.L_x_8869:
[----:B------:R-:W-:-:S04]  /*2cb0*/  SHF.R.U32.HI R0, RZ, 0x15, R5 ;  /* 0x00000015ff007819 */ /* 0x000fc80000011605 */
[----:B------:R-:W-:-:S04]  /*2cc0*/  LOP3.LUT R0, R0, 0x1, RZ, 0xc0, !PT ;  /* 0x0000000100007812 */ /* 0x000fc800078ec0ff */
[----:B------:R-:W-:-:S04]  /*2cd0*/  IADD3 R0, PT, PT, R5, 0x88fffff, R0 ;  /* 0x088fffff05007810 */ /* 0x000fc80007ffe000 */
[----:B------:R-:W-:-:S04]  /*2ce0*/  SHF.R.U32.HI R0, RZ, 0x15, R0 ;  /* 0x00000015ff007819 */ /* 0x000fc80000011600 */
[----:B------:R-:W-:-:S07]  /*2cf0*/  LOP3.LUT R4, R0, 0xff, RZ, 0xc0, !PT ;  /* 0x000000ff00047812 */ /* 0x000fce00078ec0ff */
.L_x_8870:
[----:B------:R-:W-:-:S04]  /*2d00*/  SHF.R.U32.HI R5, RZ, 0x18, R5 ;  /* 0x00000018ff057819 */ /* 0x000fc80000011605 */
[----:B------:R-:W-:-:S04]  /*2d10*/  LOP3.LUT R4, R4, 0x80, R5, 0xf8, !PT ;  /* 0x0000008004047812 */ /* 0x000fc800078ef805 */
[----:B------:R-:W-:-:S07]  /*2d20*/  PRMT R0, R4, 0x7610, R0 ;  /* 0x0000761004007816 */ /* 0x000fce0000000000 */
.L_x_8868:
[----:B------:R-:W-:Y:S05]  /*2d30*/  BSYNC.RECONVERGENT B0 ;  /* 0x0000000000007941 */ /* 0x000fea0003800200 */
.L_x_8867:
[----:B------:R0:W-:Y:S01]  /*2d40*/  STG.E.U8 desc[UR36][R2.64], R0 ;  /* 0x0000000002007986 */ /* 0x0001e2000c101124 */
[----:B------:R-:W-:Y:S05]  /*2d50*/  BRA `(.L_x_8844) ;  /* 0x0000000000ac7947 */ /* 0x000fea0003800000 */
.L_x_8860:
[----:B------:R-:W-:-:S09]  /*2d60*/  UISETP.NE.AND UP0, UPT, UR4, 0x1c, UPT ;  /* 0x0000001c0400788c */ /* 0x000fd2000bf05270 */
[----:B------:R-:W-:Y:S05]  /*2d70*/  BRA.U !UP0, `(.L_x_8871) ;  /* 0x0000000108a07547 */ /* 0x000fea000b800000 */
[----:B------:R-:W-:-:S09]  /*2d80*/  UISETP.NE.AND UP0, UPT, UR4, 0x1d, UPT ;  /* 0x0000001d0400788c */ /* 0x000fd2000bf05270 */
[----:B------:R-:W-:Y:S05]  /*2d90*/  BRA.U !UP0, `(.L_x_8872) ;  /* 0x00000001088c7547 */ /* 0x000fea000b800000 */
[----:B------:R-:W-:-:S09]  /*2da0*/  UISETP.NE.AND UP0, UPT, UR4, 0x2c, UPT ;  /* 0x0000002c0400788c */ /* 0x000fd2000bf05270 */
[----:B------:R-:W-:Y:S05]  /*2db0*/  BRA.U !UP0, `(.L_x_8873) ;  /* 0x0000000108447547 */ /* 0x000fea000b800000 */
.L_x_8843:
        /* <DEDUP_REMOVED lines=16> */
.L_x_8874:
[----:B------:R-:W-:Y:S05]  /*2ec0*/  BRA `(.L_x_8844) ;  /* 0x0000000000507947 */ /* 0x000fea0003800000 */
.L_x_8873:
[----:B------:R-:W-:-:S04]  /*2ed0*/  I2FP.F32.S32 R5, R4 ;  /* 0x0000000400057245 */ /* 0x000fc80000201400 */
        /* <DEDUP_REMOVED lines=15> */
.L_x_8872:
[----:B------:R-:W-:-:S05]  /*2fd0*/  SHF.R.S32.HI R5, RZ, 0x1f, R4 ;  /* 0x0000001fff057819 */ /* 0x000fca0000011404 */
[----:B------:R0:W-:Y:S01]  /*2fe0*/  STG.E.64 desc[UR36][R2.64], R4 ;  /* 0x0000000402007986 */ /* 0x0001e2000c101b24 */
[----:B------:R-:W-:Y:S05]  /*2ff0*/  BRA `(.L_x_8844) ;  /* 0x0000000000047947 */ /* 0x000fea0003800000 */
.L_x_8871:
[----:B------:R0:W-:Y:S02]  /*3000*/  STG.E desc[UR36][R2.64], R4 ;  /* 0x0000000402007986 */ /* 0x0001e4000c101924 */
.L_x_8844:
[----:B------:R-:W-:-:S07]  /*3010*/  VIADD R17, R17, 0x80 ;  /* 0x0000008011117836 */ /* 0x000fce0000000000 */
.L_x_8803:
[----:B------:R-:W-:Y:S05]  /*3020*/  BSYNC.RECONVERGENT B6 ;  /* 0x0000000000067941 */ /* 0x000fea0003800200 */
.L_x_8802:
        /* <DEDUP_REMOVED lines=307> */
.L_x_8877:
        /* <DEDUP_REMOVED lines=16> */
.L_x_8881:
[----:B------:R1:W5:Y:S01]  /*4460*/  LDG.E.U8 R0, desc[UR36][R2.64] ;  /* 0x0000002402007981 */ /* 0x000362000c1e1100 */
[----:B------:R-:W-:Y:S05]  /*4470*/  BRA `(.L_x_8883) ;  /* 0x0000000c002c7947 */ /* 0x000fea0003800000 */
.L_x_8880:
        /* <DEDUP_REMOVED lines=8> */
.L_x_8885:
[----:B------:R3:W5:Y:S01]  /*4500*/  LDG.E R0, desc[UR36][R2.64] ;  /* 0x0000002402007981 */ /* 0x000762000c1e1900 */
[----:B------:R-:W-:Y:S05]  /*4510*/  BRA `(.L_x_8883) ;  /* 0x0000000c00047947 */ /* 0x000fea0003800000 */
.L_x_8884:
[----:B------:R2:W5:Y:S01]  /*4520*/  LDG.E.S16 R0, desc[UR36][R2.64] ;  /* 0x0000002402007981 */ /* 0x000562000c1e1700 */
[----:B------:R-:W-:Y:S05]  /*4530*/  BRA `(.L_x_8883) ;  /* 0x0000000800fc7947 */ /* 0x000fea0003800000 */
.L_x_8879:
        /* <DEDUP_REMOVED lines=9> */
.L_x_8887:
[----:B------:R-:W2:Y:S02]  /*45d0*/  LDG.E.U16 R2, desc[UR36][R2.64] ;  /* 0x0000002402027981 */ /* 0x000ea4000c1e1500 */
[----:B--2---:R-:W-:-:S06]  /*45e0*/  HADD2.F32 R0, -RZ, R2.H0_H0 ;  /* 0x20000002ff007230 */ /* 0x004fcc0000004100 */
[----:B------:R-:W0:Y:S01]  /*45f0*/  F2I.FTZ.TRUNC.NTZ R0, R0 ;  /* 0x0000000000007305 */ /* 0x000e22000021f100 */
[----:B------:R-:W-:Y:S05]  /*4600*/  BRA `(.L_x_8883) ;  /* 0x0000000800c87947 */ /* 0x000fea0003800000 */
.L_x_8886:
        /* <DEDUP_REMOVED lines=9> */
.L_x_8889:
[----:B------:R-:W2:Y:S02]  /*46a0*/  LDG.E.U16 R2, desc[UR36][R2.64] ;  /* 0x0000002402027981 */ /* 0x000ea4000c1e1500 */
[----:B--2---:R-:W-:-:S06]  /*46b0*/  HADD2.F32 R0, -RZ, R2.H0_H0 ;  /* 0x20000002ff007230 */ /* 0x004fcc0000004100 */
[----:B------:R-:W0:Y:S01]  /*46c0*/  F2I.FTZ.TRUNC.NTZ R0, R0 ;  /* 0x0000000000007305 */ /* 0x000e22000021f100 */
[----:B------:R-:W-:Y:S05]  /*46d0*/  BRA `(.L_x_8883) ;  /* 0x0000000800947947 */ /* 0x000fea0003800000 */
.L_x_8888:
[----:B------:R-:W2:Y:S02]  /*46e0*/  LDG.E.64 R2, desc[UR36][R2.64] ;  /* 0x0000002402027981 */ /* 0x000ea4000c1e1b00 */
[----:B--2---:R0:W1:Y:S01]  /*46f0*/  F2I.F64.TRUNC R0, R2 ;  /* 0x0000000200007311 */ /* 0x004062000030d100 */
[----:B------:R-:W-:Y:S05]  /*4700*/  BRA `(.L_x_8883) ;  /* 0x0000000800887947 */ /* 0x000fea0003800000 */
.L_x_8878:
        /* <DEDUP_REMOVED lines=12> */
.L_x_8892:
[----:B------:R-:W2:Y:S02]  /*47d0*/  LDG.E.64 R2, desc[UR36][R2.64] ;  /* 0x0000002402027981 */ /* 0x000ea4000c1e1b00 */
[----:B--2---:R0:W1:Y:S01]  /*47e0*/  F2I.F64.TRUNC R0, R2 ;  /* 0x0000000200007311 */ /* 0x004062000030d100 */
[----:B------:R-:W-:Y:S05]  /*47f0*/  BRA `(.L_x_8883) ;  /* 0x00000008004c7947 */ /* 0x000fea0003800000 */
.L_x_8891:
        /* <DEDUP_REMOVED lines=26> */
.L_x_8894:
        /* <DEDUP_REMOVED lines=13> */
.L_x_8893:
[----:B------:R-:W2:Y:S02]  /*4a70*/  LDG.E.U16 R0, desc[UR36][R2.64] ;  /* 0x0000002402007981 */ /* 0x000ea4000c1e1500 */
[----:B--2---:R-:W-:-:S06]  /*4a80*/  IMAD.U32 R0, R0, 0x10000, RZ ;  /* 0x0001000000007824 */ /* 0x004fcc00078e00ff */
[----:B------:R-:W0:Y:S01]  /*4a90*/  F2I.FTZ.TRUNC.NTZ R0, R0 ;  /* 0x0000000000007305 */ /* 0x000e22000021f100 */
[----:B------:R-:W-:Y:S05]  /*4aa0*/  BRA `(.L_x_8883) ;  /* 0x0000000400a07947 */ /* 0x000fea0003800000 */
.L_x_8890:
        /* <DEDUP_REMOVED lines=10> */
.L_x_8897:
        /* <DEDUP_REMOVED lines=21> */
.L_x_8901:
[----:B------:R-:W-:Y:S05]  /*4ca0*/  BSYNC.RECONVERGENT B1 ;  /* 0x0000000000017941 */ /* 0x000fea0003800200 */
.L_x_8900:
[----:B------:R-:W-:Y:S01]  /*4cb0*/  IMAD.SHL.U32 R0, R0, 0x100000, RZ ;  /* 0x0010000000007824 */ /* 0x000fe200078e00ff */
[----:B------:R-:W-:-:S04]  /*4cc0*/  LEA R2, R2, 0x3b800000, 0x17 ;  /* 0x3b80000002027811 */ /* 0x000fc800078eb8ff */
[----:B------:R-:W-:-:S07]  /*4cd0*/  LOP3.LUT R0, R2, R0, R7, 0xfe, !PT ;  /* 0x0000000002007212 */ /* 0x000fce00078efe07 */
.L_x_8899:
[----:B------:R-:W-:Y:S05]  /*4ce0*/  BSYNC.RECONVERGENT B0 ;  /* 0x0000000000007941 */ /* 0x000fea0003800200 */
.L_x_8898:
[----:B------:R-:W0:Y:S01]  /*4cf0*/  F2I.FTZ.TRUNC.NTZ R0, R0 ;  /* 0x0000000000007305 */ /* 0x000e22000021f100 */
[----:B------:R-:W-:Y:S05]  /*4d00*/  BRA `(.L_x_8883) ;  /* 0x0000000400087947 */ /* 0x000fea0003800000 */
.L_x_8896:
        /* <DEDUP_REMOVED lines=21> */
.L_x_8905:
[----:B------:R-:W-:Y:S05]  /*4e60*/  BSYNC.RECONVERGENT B1 ;  /* 0x0000000000017941 */ /* 0x000fea0003800200 */
.L_x_8904:
[----:B------:R-:W-:Y:S01]  /*4e70*/  IMAD.SHL.U32 R0, R0, 0x200000, RZ ;  /* 0x0020000000007824 */ /* 0x000fe200078e00ff */
[----:B------:R-:W-:-:S04]  /*4e80*/  LEA R2, R2, 0x37800000, 0x17 ;  /* 0x3780000002027811 */ /* 0x000fc800078eb8ff */
[----:B------:R-:W-:-:S07]  /*4e90*/  LOP3.LUT R0, R2, R0, R7, 0xfe, !PT ;  /* 0x0000000002007212 */ /* 0x000fce00078efe07 */
.L_x_8903:
[----:B------:R-:W-:Y:S05]  /*4ea0*/  BSYNC.RECONVERGENT B0 ;  /* 0x0000000000007941 */ /* 0x000fea0003800200 */
.L_x_8902:
[----:B------:R-:W0:Y:S01]  /*4eb0*/  F2I.FTZ.TRUNC.NTZ R0, R0 ;  /* 0x0000000000007305 */ /* 0x000e22000021f100 */
[----:B------:R-:W-:Y:S05]  /*4ec0*/  BRA `(.L_x_8883) ;  /* 0x0000000000987947 */ /* 0x000fea0003800000 */
.L_x_8895:
        /* <DEDUP_REMOVED lines=14> */
.L_x_8909:
[----:B------:R-:W-:Y:S05]  /*4fb0*/  BSYNC.RECONVERGENT B0 ;  /* 0x0000000000007941 */ /* 0x000fea0003800200 */
.L_x_8908:
[----:B------:R-:W0:Y:S01]  /*4fc0*/  F2I.FTZ.TRUNC.NTZ R0, R0 ;  /* 0x0000000000007305 */ /* 0x000e22000021f100 */
[----:B------:R-:W-:Y:S05]  /*4fd0*/  BRA `(.L_x_8883) ;  /* 0x0000000000547947 */ /* 0x000fea0003800000 */
.L_x_8882:
        /* <DEDUP_REMOVED lines=11> */
[----:B------:R-:W-:Y:S02]  /*5090*/  IMAD.U32 R7, RZ, RZ, UR7 ;  /* 0x00000007ff077e24 */ /* 0x000fe4000f8e00ff */
[----:B---3--:R-:W-:Y:S01]  /*50a0*/  IMAD.U32 R10, RZ, RZ, UR8 ;  /* 0x00000008ff0a7e24 */ /* 0x008fe2000f8e00ff */
[----:B------:R-:W-:-:S07]  /*50b0*/  MOV R11, UR9 ;  /* 0x00000009000b7c02 */ /* 0x000fce0008000f00 */
[----:B------:R-:W-:-:S07]  /*50c0*/  LEPC R20, `(.L_x_8910) ;  /* 0x000000001014794e */ /* 0x000fce0000000000 */
[----:B--2---:R-:W-:Y:S05]  /*50d0*/  CALL.ABS.NOINC R2 ;  /* 0x0000000002007343 */ /* 0x004fea0003c00000 */
.L_x_8910:
[----:B------:R-:W-:Y:S01]  /*50e0*/  HFMA2 R0, -RZ, RZ, 0, 0 ;  /* 0x00000000ff007431 */ /* 0x000fe200000001ff */
[----:B------:R-:W-:Y:S06]  /*50f0*/  BRA `(.L_x_8883) ;  /* 0x00000000000c7947 */ /* 0x000fec0003800000 */
.L_x_8907:
[----:B------:R0:W5:Y:S01]  /*5100*/  LDG.E R0, desc[UR36][R2.64] ;  /* 0x0000002402007981 */ /* 0x000162000c1e1900 */
[----:B------:R-:W-:Y:S05]  /*5110*/  BRA `(.L_x_8883) ;  /* 0x0000000000047947 */ /* 0x000fea0003800000 */
.L_x_8906:
[----:B------:R0:W5:Y:S02]  /*5120*/  LDG.E R0, desc[UR36][R2.64] ;  /* 0x0000002402007981 */ /* 0x000164000c1e1900 */
.L_x_8883:
[----:B------:R-:W2:Y:S01]  /*5130*/  LDCU.64 UR6, c[0x0][0x580] ;  /* 0x0000b000ff0677ac */ /* 0x000ea20008000a00 */
[----:B01---5:R-:W-:Y:S02]  /*5140*/  ISETP.NE.AND P0, PT, R0, RZ, PT ;  /* 0x000000ff0000720c */ /* 0x023fe40003f05270 */
[----:B------:R-:W-:Y:S01]  /*5150*/  SHF.R.S32.HI R0, RZ, 0x1f, R0 ;  /* 0x0000001fff007819 */ /* 0x000fe20000011400 */
[----:B------:R-:W-:Y:S01]  /*5160*/  UPRMT UR4, UR42, 0x9910, URZ ;  /* 0x000099102a047896 */ /* 0x000fe200080000ff */
[----:B------:R-:W-:-:S03]  /*5170*/  SEL R5, RZ, 0x1, !P0 ;  /* 0x00000001ff057807 */ /* 0x000fc60004000000 */
[----:B------:R-:W-:Y:S01]  /*5180*/  UISETP.GT.AND UP0, UPT, UR4, 0x9, UPT ;  /* 0x000000090400788c */ /* 0x000fe2000bf04270 */
[----:B------:R-:W-:Y:S02]  /*5190*/  LOP3.LUT R4, R0, R5, RZ, 0xfc, !PT ;  /* 0x0000000500047212 */ /* 0x000fe400078efcff */
[----:B--234-:R-:W-:-:S05]  /*51a0*/  IADD3 R2, P1, PT, R16, UR6, RZ ;  /* 0x0000000610027c10 */ /* 0x01cfca000ff3e0ff */
        /* <DEDUP_REMOVED lines=12> */
.L_x_8914:
[----:B------:R0:W-:Y:S01]  /*5270*/  STG.E.U8 desc[UR36][R2.64], R4 ;  /* 0x0000000402007986 */ /* 0x0001e2000c101124 */
[----:B------:R-:W-:Y:S05]  /*5280*/  BRA `(.L_x_8916) ;  /* 0x0000000c00387947 */ /* 0x000fea0003800000 */
.L_x_8913:
        /* <DEDUP_REMOVED lines=9> */
.L_x_8918:
[----:B------:R0:W-:Y:S01]  /*5320*/  STG.E desc[UR36][R2.64], R4 ;  /* 0x0000000402007986 */ /* 0x0001e2000c101924 */
[----:B------:R-:W-:Y:S05]  /*5330*/  BRA `(.L_x_8916) ;  /* 0x0000000c000c7947 */ /* 0x000fea0003800000 */
.L_x_8917:
[----:B------:R0:W-:Y:S01]  /*5340*/  STG.E.U16 desc[UR36][R2.64], R4 ;  /* 0x0000000402007986 */ /* 0x0001e2000c101524 */
[----:B------:R-:W-:Y:S05]  /*5350*/  BRA `(.L_x_8916) ;  /* 0x0000000c00047947 */ /* 0x000fea0003800000 */
.L_x_8912:
        /* <DEDUP_REMOVED lines=9> */
.L_x_8920:
[----:B------:R-:W-:-:S04]  /*53f0*/  I2FP.F32.S32 R0, R4 ;  /* 0x0000000400007245 */ /* 0x000fc80000201400 */
[----:B------:R-:W-:-:S05]  /*5400*/  F2FP.F16.F32.PACK_AB R0, RZ, R0 ;  /* 0x00000000ff00723e */ /* 0x000fca00000000ff */
[----:B------:R0:W-:Y:S01]  /*5410*/  STG.E.U16 desc[UR36][R2.64], R0 ;  /* 0x0000000002007986 */ /* 0x0001e2000c101524 */
[----:B------:R-:W-:Y:S05]  /*5420*/  BRA `(.L_x_8916) ;  /* 0x0000000800d07947 */ /* 0x000fea0003800000 */
.L_x_8919:
        /* <DEDUP_REMOVED lines=10> */
.L_x_8922:
[----:B------:R-:W-:-:S04]  /*54d0*/  I2FP.F32.S32 R4, R4 ;  /* 0x0000000400047245 */ /* 0x000fc80000201400 */
[----:B------:R-:W-:-:S04]  /*54e0*/  F2FP.F16.F32.PACK_AB R5, RZ, R4 ;  /* 0x00000004ff05723e */ /* 0x000fc800000000ff */
[----:B------:R-:W-:-:S05]  /*54f0*/  PRMT R5, R5, 0x5410, RZ ;  /* 0x0000541005057816 */ /* 0x000fca00000000ff */
[----:B------:R0:W-:Y:S01]  /*5500*/  STG.E desc[UR36][R2.64], R5 ;  /* 0x0000000502007986 */ /* 0x0001e2000c101924 */
[----:B------:R-:W-:Y:S05]  /*5510*/  BRA `(.L_x_8916) ;  /* 0x0000000800947947 */ /* 0x000fea0003800000 */
.L_x_8921:
[----:B------:R-:W0:Y:S02]  /*5520*/  I2F.F64 R4, R4 ;  /* 0x0000000400047312 */ /* 0x000e240000201c00 */
[----:B0-----:R0:W-:Y:S01]  /*5530*/  STG.E.64 desc[UR36][R2.64], R4 ;  /* 0x0000000402007986 */ /* 0x0011e2000c101b24 */
[----:B------:R-:W-:Y:S05]  /*5540*/  BRA `(.L_x_8916) ;  /* 0x0000000800887947 */ /* 0x000fea0003800000 */
.L_x_8911:
        /* <DEDUP_REMOVED lines=12> */
.L_x_8926:
[----:B------:R-:W-:Y:S01]  /*5610*/  I2FP.F32.S32 R5, R4 ;  /* 0x0000000400057245 */ /* 0x000fe20000201400 */
[----:B------:R-:W-:Y:S01]  /*5620*/  BSSY.RECONVERGENT B0, `(.L_x_8927) ;  /* 0x0000013000007945 */ /* 0x000fe20003800200 */
[----:B------:R-:W-:Y:S02]  /*5630*/  MOV R0, 0x80 ;  /* 0x0000008000007802 */ /* 0x000fe40000000f00 */
        /* <DEDUP_REMOVED lines=15> */
.L_x_8929:
[----:B------:R-:W-:-:S04]  /*5730*/  SHF.R.U32.HI R5, RZ, 0x18, R5 ;  /* 0x00000018ff057819 */ /* 0x000fc80000011605 */
[----:B------:R-:W-:-:S07]  /*5740*/  LOP3.LUT R0, R0, 0x80, R5, 0xf8, !PT ;  /* 0x0000008000007812 */ /* 0x000fce00078ef805 */
.L_x_8928:
[----:B------:R-:W-:Y:S05]  /*5750*/  BSYNC.RECONVERGENT B0 ;  /* 0x0000000000007941 */ /* 0x000fea0003800200 */
.L_x_8927:
[----:B------:R0:W-:Y:S01]  /*5760*/  STG.E.U8 desc[UR36][R2.64], R0 ;  /* 0x0000000002007986 */ /* 0x0001e2000c101124 */
[----:B------:R-:W-:Y:S05]  /*5770*/  BRA `(.L_x_8916) ;  /* 0x0000000400fc7947 */ /* 0x000fea0003800000 */
.L_x_8925:
[----:B------:R-:W-:Y:S01]  /*5780*/  I2FP.F32.S32 R5, R4 ;  /* 0x0000000400057245 */ /* 0x000fe20000201400 */
[----:B------:R-:W-:Y:S01]  /*5790*/  BSSY.RECONVERGENT B0, `(.L_x_8930) ;  /* 0x0000013000007945 */ /* 0x000fe20003800200 */
[----:B------:R-:W-:Y:S02]  /*57a0*/  IMAD.MOV.U32 R0, RZ, RZ, 0x80 ;  /* 0x00000080ff007424 */ /* 0x000fe400078e00ff */
        /* <DEDUP_REMOVED lines=15> */
.L_x_8932:
[----:B------:R-:W-:-:S04]  /*58a0*/  SHF.R.U32.HI R5, RZ, 0x18, R5 ;  /* 0x00000018ff057819 */ /* 0x000fc80000011605 */
[----:B------:R-:W-:-:S07]  /*58b0*/  LOP3.LUT R0, R0, 0x80, R5, 0xf8, !PT ;  /* 0x0000008000007812 */ /* 0x000fce00078ef805 */
.L_x_8931:
[----:B------:R-:W-:Y:S05]  /*58c0*/  BSYNC.RECONVERGENT B0 ;  /* 0x0000000000007941 */ /* 0x000fea0003800200 */
.L_x_8930:
[----:B------:R0:W-:Y:S01]  /*58d0*/  STG.E.U8 desc[UR36][R2.64], R0 ;  /* 0x0000000002007986 */ /* 0x0001e2000c101124 */
[----:B------:R-:W-:Y:S05]  /*58e0*/  BRA `(.L_x_8916) ;  /* 0x0000000400a07947 */ /* 0x000fea0003800000 */
.L_x_8924:
        /* <DEDUP_REMOVED lines=22> */
.L_x_8934:
[----:B------:R-:W-:-:S05]  /*5a50*/  SHF.R.S32.HI R5, RZ, 0x1f, R4 ;  /* 0x0000001fff057819 */ /* 0x000fca0000011404 */
[----:B------:R0:W-:Y:S01]  /*5a60*/  STG.E.64 desc[UR36][R2.64], R4 ;  /* 0x0000000402007986 */ /* 0x0001e2000c101b24 */
[----:B------:R-:W-:Y:S05]  /*5a70*/  BRA `(.L_x_8916) ;  /* 0x00000004003c7947 */ /* 0x000fea0003800000 */
.L_x_8933:
[----:B------:R0:W-:Y:S01]  /*5a80*/  STG.E desc[UR36][R2.64], R4 ;  /* 0x0000000402007986 */ /* 0x0001e2000c101924 */
[----:B------:R-:W-:Y:S05]  /*5a90*/  BRA `(.L_x_8916) ;  /* 0x0000000400347947 */ /* 0x000fea0003800000 */
.L_x_8923:
        /* <DEDUP_REMOVED lines=10> */
.L_x_8936:
[----:B------:R-:W0:Y:S01]  /*5b40*/  I2F.F64 R4, R4 ;  /* 0x0000000400047312 */ /* 0x000e220000201c00 */
[----:B------:R-:W-:-:S05]  /*5b50*/  CS2R R6, SRZ ;  /* 0x0000000000067805 */ /* 0x000fca000001ff00 */
[----:B0-----:R4:W-:Y:S01]  /*5b60*/  STG.E.128 desc[UR36][R2.64], R4 ;  /* 0x0000000402007986 */ /* 0x0019e2000c101d24 */
[----:B------:R-:W-:Y:S05]  /*5b70*/  BRA `(.L_x_8916) ;  /* 0x0000000000fc7947 */ /* 0x000fea0003800000 */
.L_x_8935:
[----:B------:R-:W-:-:S09]  /*5b80*/  UISETP.NE.AND UP0, UPT, UR4, 0xf, UPT ;  /* 0x0000000f0400788c */ /* 0x000fd2000bf05270 */
[----:B------:R-:W-:Y:S05]  /*5b90*/  BRA.U !UP0, `(.L_x_8937) ;  /* 0x0000000108e87547 */ /* 0x000fea000b800000 */
[----:B------:R-:W-:-:S09]  /*5ba0*/  UISETP.NE.AND UP0, UPT, UR4, 0x17, UPT ;  /* 0x000000170400788c */ /* 0x000fd2000bf05270 */
[----:B------:R-:W-:Y:S05]  /*5bb0*/  BRA.U !UP0, `(.L_x_8938) ;  /* 0x0000000108907547 */ /* 0x000fea000b800000 */
[----:B------:R-:W-:-:S09]  /*5bc0*/  UISETP.NE.AND UP0, UPT, UR4, 0x18, UPT ;  /* 0x000000180400788c */ /* 0x000fd2000bf05270 */
[----:B------:R-:W-:Y:S05]  /*5bd0*/  BRA.U !UP0, `(.L_x_8939) ;  /* 0x0000000108447547 */ /* 0x000fea000b800000 */
.L_x_8915:
        /* <DEDUP_REMOVED lines=16> */
.L_x_8940:
[----:B------:R-:W-:Y:S05]  /*5ce0*/  BRA `(.L_x_8916) ;  /* 0x0000000000a07947 */ /* 0x000fea0003800000 */
.L_x_8939:
[----:B------:R-:W-:Y:S01]  /*5cf0*/  I2FP.F32.S32 R7, R4 ;  /* 0x0000000400077245 */ /* 0x000fe20000201400 */
[----:B------:R-:W-:Y:S01]  /*5d00*/  BSSY.RECONVERGENT B0, `(.L_x_8941) ;  /* 0x000000c000007945 */ /* 0x000fe20003800200 */
[----:B------:R-:W-:Y:S02]  /*5d10*/  IMAD.MOV.U32 R0, RZ, RZ, 0x7f ;  /* 0x0000007fff007424 */ /* 0x000fe400078e00ff */
        /* <DEDUP_REMOVED lines=10> */
.L_x_8942:
[----:B------:R-:W-:Y:S05]  /*5dc0*/  BSYNC.RECONVERGENT B0 ;  /* 0x0000000000007941 */ /* 0x000fea0003800200 */
.L_x_8941:
[----:B------:R-:W-:-:S05]  /*5dd0*/  LOP3.LUT R5, R0, 0x80, R5, 0xf8, !PT ;  /* 0x0000008000057812 */ /* 0x000fca00078ef805 */
[----:B------:R2:W-:Y:S01]  /*5de0*/  STG.E.U8 desc[UR36][R2.64], R5 ;  /* 0x0000000502007986 */ /* 0x0005e2000c101124 */
[----:B------:R-:W-:Y:S05]  /*5df0*/  BRA `(.L_x_8916) ;  /* 0x00000000005c7947 */ /* 0x000fea0003800000 */
.L_x_8938:
[----:B------:R-:W-:Y:S01]  /*5e00*/  I2FP.F32.S32 R5, R4 ;  /* 0x0000000400057245 */ /* 0x000fe20000201400 */
[----:B------:R-:W-:Y:S03]  /*5e10*/  BSSY.RECONVERGENT B0, `(.L_x_8943) ;  /* 0x000000e000007945 */ /* 0x000fe60003800200 */
        /* <DEDUP_REMOVED lines=10> */
.L_x_8944:
[----:B------:R-:W-:Y:S02]  /*5ec0*/  ISETP.GT.U32.AND P0, PT, R4, 0x7f800000, PT ;  /* 0x7f8000000400780c */ /* 0x000fe40003f04070 */
[----:B------:R-:W-:-:S04]  /*5ed0*/  MOV R0, 0x7f ;  /* 0x0000007f00007802 */ /* 0x000fc80000000f00 */
[----:B------:R-:W-:-:S07]  /*5ee0*/  SEL R0, R0, 0x7c, P0 ;  /* 0x0000007c00007807 */ /* 0x000fce0000000000 */
.L_x_8945:
[----:B------:R-:W-:Y:S05]  /*5ef0*/  BSYNC.RECONVERGENT B0 ;  /* 0x0000000000007941 */ /* 0x000fea0003800200 */
.L_x_8943:
[----:B------:R-:W-:-:S04]  /*5f00*/  SHF.R.U32.HI R5, RZ, 0x18, R5 ;  /* 0x00000018ff057819 */ /* 0x000fc80000011605 */
[----:B------:R-:W-:-:S05]  /*5f10*/  LOP3.LUT R5, R0, 0x80, R5, 0xf8, !PT ;  /* 0x0000008000057812 */ /* 0x000fca00078ef805 */
[----:B------:R1:W-:Y:S01]  /*5f20*/  STG.E.U8 desc[UR36][R2.64], R5 ;  /* 0x0000000502007986 */ /* 0x0003e2000c101124 */
[----:B------:R-:W-:Y:S05]  /*5f30*/  BRA `(.L_x_8916) ;  /* 0x00000000000c7947 */ /* 0x000fea0003800000 */
.L_x_8937:
[----:B------:R-:W-:-:S04]  /*5f40*/  I2FP.F32.S32 R0, R4 ;  /* 0x0000000400007245 */ /* 0x000fc80000201400 */
[----:B------:R-:W-:-:S05]  /*5f50*/  F2FP.BF16.F32.PACK_AB R0, RZ, R0 ;  /* 0x00000000ff00723e */ /* 0x000fca00000010ff */
[----:B------:R0:W-:Y:S02]  /*5f60*/  STG.E.U16 desc[UR36][R2.64], R0 ;  /* 0x0000000002007986 */ /* 0x0001e4000c101524 */
.L_x_8916:
[----:B------:R-:W-:-:S07]  /*5f70*/  VIADD R17, R17, 0x80 ;  /* 0x0000008011117836 */ /* 0x000fce0000000000 */
.L_x_8876:
[----:B------:R-:W-:Y:S05]  /*5f80*/  BSYNC.RECONVERGENT B6 ;  /* 0x0000000000067941 */ /* 0x000fea0003800200 */
.L_x_8875:
        /* <DEDUP_REMOVED lines=307> */
.L_x_8948:
        /* <DEDUP_REMOVED lines=16> */
.L_x_8952:
[----:B------:R0:W5:Y:S01]  /*73c0*/  LDG.E.U8 R0, desc[UR36][R2.64] ;  /* 0x0000002402007981 */ /* 0x000162000c1e1100 */
[----:B------:R-:W-:Y:S05]  /*73d0*/  BRA `(.L_x_8954) ;  /* 0x0000000c002c7947 */ /* 0x000fea0003800000 */
.L_x_8951:
        /* <DEDUP_REMOVED lines=8> */
.L_x_8956:
[----:B------:R0:W5:Y:S01]  /*7460*/  LDG.E R0, desc[UR36][R2.64] ;  /* 0x0000002402007981 */ /* 0x000162000c1e1900 */
[----:B------:R-:W-:Y:S05]  /*7470*/  BRA `(.L_x_8954) ;  /* 0x0000000c00047947 */ /* 0x000fea0003800000 */
.L_x_8955:
[----:B------:R0:W5:Y:S01]  /*7480*/  LDG.E.S16 R0, desc[UR36][R2.64] ;  /* 0x0000002402007981 */ /* 0x000162000c1e1700 */
[----:B------:R-:W-:Y:S05]  /*7490*/  BRA `(.L_x_8954) ;  /* 0x0000000800fc7947 */ /* 0x000fea0003800000 */
.L_x_8950:
        /* <DEDUP_REMOVED lines=9> */
.L_x_8958:
[----:B------:R-:W2:Y:S02]  /*7530*/  LDG.E.U16 R2, desc[UR36][R2.64] ;  /* 0x0000002402027981 */ /* 0x000ea4000c1e1500 */
[----:B--2---:R-:W-:-:S06]  /*7540*/  HADD2.F32 R0, -RZ, R2.H0_H0 ;  /* 0x20000002ff007230 */ /* 0x004fcc0000004100 */
[----:B------:R-:W0:Y:S01]  /*7550*/  F2I.FTZ.TRUNC.NTZ R0, R0 ;  /* 0x0000000000007305 */ /* 0x000e22000021f100 */
[----:B------:R-:W-:Y:S05]  /*7560*/  BRA `(.L_x_8954) ;  /* 0x0000000800c87947 */ /* 0x000fea0003800000 */
.L_x_8957:
        /* <DEDUP_REMOVED lines=9> */
.L_x_8960:
[----:B------:R-:W2:Y:S02]  /*7600*/  LDG.E.U16 R2, desc[UR36][R2.64] ;  /* 0x0000002402027981 */ /* 0x000ea4000c1e1500 */
[----:B--2---:R-:W-:-:S06]  /*7610*/  HADD2.F32 R0, -RZ, R2.H0_H0 ;  /* 0x20000002ff007230 */ /* 0x004fcc0000004100 */
[----:B------:R-:W0:Y:S01]  /*7620*/  F2I.FTZ.TRUNC.NTZ R0, R0 ;  /* 0x0000000000007305 */ /* 0x000e22000021f100 */
[----:B------:R-:W-:Y:S05]  /*7630*/  BRA `(.L_x_8954) ;  /* 0x0000000800947947 */ /* 0x000fea0003800000 */
.L_x_8959:
[----:B------:R-:W2:Y:S02]  /*7640*/  LDG.E.64 R2, desc[UR36][R2.64] ;  /* 0x0000002402027981 */ /* 0x000ea4000c1e1b00 */
[----:B--2---:R0:W1:Y:S01]  /*7650*/  F2I.F64.TRUNC R0, R2 ;  /* 0x0000000200007311 */ /* 0x004062000030d100 */
[----:B------:R-:W-:Y:S05]  /*7660*/  BRA `(.L_x_8954) ;  /* 0x0000000800887947 */ /* 0x000fea0003800000 */
.L_x_8949:
        /* <DEDUP_REMOVED lines=12> */
.L_x_8963:
[----:B------:R-:W2:Y:S02]  /*7730*/  LDG.E.64 R2, desc[UR36][R2.64] ;  /* 0x0000002402027981 */ /* 0x000ea4000c1e1b00 */
[----:B--2---:R0:W1:Y:S01]  /*7740*/  F2I.F64.TRUNC R0, R2 ;  /* 0x0000000200007311 */ /* 0x004062000030d100 */
[----:B------:R-:W-:Y:S05]  /*7750*/  BRA `(.L_x_8954) ;  /* 0x00000008004c7947 */ /* 0x000fea0003800000 */
.L_x_8962:
        /* <DEDUP_REMOVED lines=24> */
[----:B------:R-:W3:Y:S01]  /*78e0*/  F2I.FTZ.TRUNC.NTZ R0, R0 ;  /* 0x0000000000007305 */ /* 0x000ee2000021f100 */
[----:B------:R-:W-:Y:S05]  /*78f0*/  BRA `(.L_x_8954) ;  /* 0x0000000400e47947 */ /* 0x000fea0003800000 */
.L_x_8965:
        /* <DEDUP_REMOVED lines=11> */
[----:B------:R-:W2:Y:S01]  /*79b0*/  F2I.FTZ.TRUNC.NTZ R0, R0 ;  /* 0x0000000000007305 */ /* 0x000ea2000021f100 */
[----:B------:R-:W-:Y:S05]  /*79c0*/  BRA `(.L_x_8954) ;  /* 0x0000000400b07947 */ /* 0x000fea0003800000 */
.L_x_8964:
[----:B------:R-:W2:Y:S02]  /*79d0*/  LDG.E.U16 R0, desc[UR36][R2.64] ;  /* 0x0000002402007981 */ /* 0x000ea4000c1e1500 */
[----:B--2---:R-:W-:-:S06]  /*79e0*/  IMAD.U32 R0, R0, 0x10000, RZ ;  /* 0x0001000000007824 */ /* 0x004fcc00078e00ff */
[----:B------:R-:W4:Y:S01]  /*79f0*/  F2I.FTZ.TRUNC.NTZ R0, R0 ;  /* 0x0000000000007305 */ /* 0x000f22000021f100 */
[----:B------:R-:W-:Y:S05]  /*7a00*/  BRA `(.L_x_8954) ;  /* 0x0000000400a07947 */ /* 0x000fea0003800000 */
.L_x_8961:
        /* <DEDUP_REMOVED lines=10> */
.L_x_8968:
        /* <DEDUP_REMOVED lines=21> */
.L_x_8972:
[----:B------:R-:W-:Y:S05]  /*7c00*/  BSYNC.RECONVERGENT B1 ;  /* 0x0000000000017941 */ /* 0x000fea0003800200 */
.L_x_8971:
[----:B------:R-:W-:Y:S02]  /*7c10*/  SHF.L.U32 R0, R0, 0x14, RZ ;  /* 0x0000001400007819 */ /* 0x000fe400000006ff */
[----:B------:R-:W-:-:S04]  /*7c20*/  LEA R2, R2, 0x3b800000, 0x17 ;  /* 0x3b80000002027811 */ /* 0x000fc800078eb8ff */
[----:B------:R-:W-:-:S07]  /*7c30*/  LOP3.LUT R0, R2, R0, R7, 0xfe, !PT ;  /* 0x0000000002007212 */ /* 0x000fce00078efe07 */
.L_x_8970:
[----:B------:R-:W-:Y:S05]  /*7c40*/  BSYNC.RECONVERGENT B0 ;  /* 0x0000000000007941 */ /* 0x000fea0003800200 */
.L_x_8969:
[----:B------:R-:W0:Y:S01]  /*7c50*/  F2I.FTZ.TRUNC.NTZ R0, R0 ;  /* 0x0000000000007305 */ /* 0x000e22000021f100 */
[----:B------:R-:W-:Y:S05]  /*7c60*/  BRA `(.L_x_8954) ;  /* 0x0000000400087947 */ /* 0x000fea0003800000 */
.L_x_8967:
        /* <DEDUP_REMOVED lines=21> */
.L_x_8976:
[----:B------:R-:W-:Y:S05]  /*7dc0*/  BSYNC.RECONVERGENT B1 ;  /* 0x0000000000017941 */ /* 0x000fea0003800200 */
.L_x_8975:
[----:B------:R-:W-:Y:S01]  /*7dd0*/  IMAD.SHL.U32 R0, R0, 0x200000, RZ ;  /* 0x0020000000007824 */ /* 0x000fe200078e00ff */
[----:B------:R-:W-:-:S04]  /*7de0*/  LEA R2, R2, 0x37800000, 0x17 ;  /* 0x3780000002027811 */ /* 0x000fc800078eb8ff */
[----:B------:R-:W-:-:S07]  /*7df0*/  LOP3.LUT R0, R2, R0, R7, 0xfe, !PT ;  /* 0x0000000002007212 */ /* 0x000fce00078efe07 */
.L_x_8974:
[----:B------:R-:W-:Y:S05]  /*7e00*/  BSYNC.RECONVERGENT B0 ;  /* 0x0000000000007941 */ /* 0x000fea0003800200 */
.L_x_8973:
[----:B------:R-:W0:Y:S01]  /*7e10*/  F2I.FTZ.TRUNC.NTZ R0, R0 ;  /* 0x0000000000007305 */ /* 0x000e22000021f100 */
[----:B------:R-:W-:Y:S05]  /*7e20*/  BRA `(.L_x_8954) ;  /* 0x0000000000987947 */ /* 0x000fea0003800000 */
.L_x_8966:
        /* <DEDUP_REMOVED lines=14> */
.L_x_8980:
[----:B------:R-:W-:Y:S05]  /*7f10*/  BSYNC.RECONVERGENT B0 ;  /* 0x0000000000007941 */ /* 0x000fea0003800200 */
.L_x_8979:
[----:B------:R-:W0:Y:S01]  /*7f20*/  F2I.FTZ.TRUNC.NTZ R0, R0 ;  /* 0x0000000000007305 */ /* 0x000e22000021f100 */
[----:B------:R-:W-:Y:S05]  /*7f30*/  BRA `(.L_x_8954) ;  /* 0x0000000000547947 */ /* 0x000fea0003800000 */
.L_x_8953:
        /* <DEDUP_REMOVED lines=16> */
.L_x_8981:
[----:B------:R-:W-:Y:S01]  /*8040*/  MOV R0, RZ ;  /* 0x000000ff00007202 */ /* 0x000fe20000000f00 */
[----:B------:R-:W-:Y:S06]  /*8050*/  BRA `(.L_x_8954) ;  /* 0x00000000000c7947 */ /* 0x000fec0003800000 */
.L_x_8978:
[----:B------:R0:W5:Y:S01]  /*8060*/  LDG.E R0, desc[UR36][R2.64] ;  /* 0x0000002402007981 */ /* 0x000162000c1e1900 */
[----:B------:R-:W-:Y:S05]  /*8070*/  BRA `(.L_x_8954) ;  /* 0x0000000000047947 */ /* 0x000fea0003800000 */
.L_x_8977:
[----:B------:R0:W5:Y:S02]  /*8080*/  LDG.E R0, desc[UR36][R2.64] ;  /* 0x0000002402007981 */ /* 0x000164000c1e1900 */
.L_x_8954:
[----:B------:R-:W0:Y:S02]  /*8090*/  LDCU.64 UR6, c[0x0][0x580] ;  /* 0x0000b000ff0677ac */ /* 0x000e240008000a00 */
[----:B012345:R-:W-:Y:S02]  /*80a0*/  ISETP.NE.AND P0, PT, R0, RZ, PT ;  /* 0x000000ff0000720c */ /* 0x03ffe40003f05270 */
[----:B------:R-:W-:Y:S01]  /*80b0*/  SHF.R.S32.HI R0, RZ, 0x1f, R0 ;  /* 0x0000001fff007819 */ /* 0x000fe20000011400 */
[----:B------:R-:W-:Y:S01]  /*80c0*/  UPRMT UR4, UR42, 0x9910, URZ ;  /* 0x000099102a047896 */ /* 0x000fe200080000ff */
[----:B------:R-:W-:-:S03]  /*80d0*/  SEL R5, RZ, 0x1, !P0 ;  /* 0x00000001ff057807 */ /* 0x000fc60004000000 */
[----:B------:R-:W-:Y:S01]  /*80e0*/  UISETP.GT.AND UP0, UPT, UR4, 0x9, UPT ;  /* 0x000000090400788c */ /* 0x000fe2000bf04270 */
[----:B------:R-:W-:Y:S02]  /*80f0*/  LOP3.LUT R4, R0, R5, RZ, 0xfc, !PT ;  /* 0x0000000500047212 */ /* 0x000fe400078efcff */
        /* <DEDUP_REMOVED lines=13> */
.L_x_8985:
[----:B------:R4:W-:Y:S01]  /*81d0*/  STG.E.U8 desc[UR36][R2.64], R4 ;  /* 0x0000000402007986 */ /* 0x0009e2000c101124 */
[----:B------:R-:W-:Y:S05]  /*81e0*/  BRA `(.L_x_8987) ;  /* 0x0000000c00387947 */ /* 0x000fea0003800000 */
.L_x_8984:
        /* <DEDUP_REMOVED lines=9> */
.L_x_8989:
[----:B------:R2:W-:Y:S01]  /*8280*/  STG.E desc[UR36][R2.64], R4 ;  /* 0x0000000402007986 */ /* 0x0005e2000c101924 */
[----:B------:R-:W-:Y:S05]  /*8290*/  BRA `(.L_x_8987) ;  /* 0x0000000c000c7947 */ /* 0x000fea0003800000 */
.L_x_8988:
[----:B------:R0:W-:Y:S01]  /*82a0*/  STG.E.U16 desc[UR36][R2.64], R4 ;  /* 0x0000000402007986 */ /* 0x0001e2000c101524 */
[----:B------:R-:W-:Y:S05]  /*82b0*/  BRA `(.L_x_8987) ;  /* 0x0000000c00047947 */ /* 0x000fea0003800000 */
.L_x_8983:
        /* <DEDUP_REMOVED lines=9> */
.L_x_8991:
[----:B------:R-:W-:-:S04]  /*8350*/  I2FP.F32.S32 R0, R4 ;  /* 0x0000000400007245 */ /* 0x000fc80000201400 */
[----:B------:R-:W-:-:S05]  /*8360*/  F2FP.F16.F32.PACK_AB R0, RZ, R0 ;  /* 0x00000000ff00723e */ /* 0x000fca00000000ff */
[----:B------:R0:W-:Y:S01]  /*8370*/  STG.E.U16 desc[UR36][R2.64], R0 ;  /* 0x0000000002007986 */ /* 0x0001e2000c101524 */
[----:B------:R-:W-:Y:S05]  /*8380*/  BRA `(.L_x_8987) ;  /* 0x0000000800d07947 */ /* 0x000fea0003800000 */
.L_x_8990:
        /* <DEDUP_REMOVED lines=10> */
.L_x_8993:
[----:B------:R-:W-:-:S04]  /*8430*/  I2FP.F32.S32 R4, R4 ;  /* 0x0000000400047245 */ /* 0x000fc80000201400 */
[----:B------:R-:W-:-:S04]  /*8440*/  F2FP.F16.F32.PACK_AB R5, RZ, R4 ;  /* 0x00000004ff05723e */ /* 0x000fc800000000ff */
[----:B------:R-:W-:-:S05]  /*8450*/  PRMT R5, R5, 0x5410, RZ ;  /* 0x0000541005057816 */ /* 0x000fca00000000ff */
[----:B------:R0:W-:Y:S01]  /*8460*/  STG.E desc[UR36][R2.64], R5 ;  /* 0x0000000502007986 */ /* 0x0001e2000c101924 */
[----:B------:R-:W-:Y:S05]  /*8470*/  BRA `(.L_x_8987) ;  /* 0x0000000800947947 */ /* 0x000fea0003800000 */
.L_x_8992:
[----:B------:R-:W0:Y:S02]  /*8480*/  I2F.F64 R4, R4 ;  /* 0x0000000400047312 */ /* 0x000e240000201c00 */
[----:B0-----:R0:W-:Y:S01]  /*8490*/  STG.E.64 desc[UR36][R2.64], R4 ;  /* 0x0000000402007986 */ /* 0x0011e2000c101b24 */
[----:B------:R-:W-:Y:S05]  /*84a0*/  BRA `(.L_x_8987) ;  /* 0x0000000800887947 */ /* 0x000fea0003800000 */
.L_x_8982:
        /* <DEDUP_REMOVED lines=12> */
.L_x_8997:
[----:B------:R-:W-:Y:S01]  /*8570*/  I2FP.F32.S32 R5, R4 ;  /* 0x0000000400057245 */ /* 0x000fe20000201400 */
[----:B------:R-:W-:Y:S01]  /*8580*/  BSSY.RECONVERGENT B0, `(.L_x_8998) ;  /* 0x0000013000007945 */ /* 0x000fe20003800200 */
[----:B------:R-:W-:Y:S02]  /*8590*/  HFMA2 R0, -RZ, RZ, 0, 7.62939453125e-06 ;  /* 0x00000080ff007431 */ /* 0x000fe400000001ff */
        /* <DEDUP_REMOVED lines=15> */
.L_x_9000:
[----:B------:R-:W-:-:S04]  /*8690*/  SHF.R.U32.HI R5, RZ, 0x18, R5 ;  /* 0x00000018ff057819 */ /* 0x000fc80000011605 */
[----:B------:R-:W-:-:S07]  /*86a0*/  LOP3.LUT R0, R0, 0x80, R5, 0xf8, !PT ;  /* 0x0000008000007812 */ /* 0x000fce00078ef805 */
.L_x_8999:
[----:B------:R-:W-:Y:S05]  /*86b0*/  BSYNC.RECONVERGENT B0 ;  /* 0x0000000000007941 */ /* 0x000fea0003800200 */
.L_x_8998:
[----:B------:R0:W-:Y:S01]  /*86c0*/  STG.E.U8 desc[UR36][R2.64], R0 ;  /* 0x0000000002007986 */ /* 0x0001e2000c101124 */
[----:B------:R-:W-:Y:S05]  /*86d0*/  BRA `(.L_x_8987) ;  /* 0x0000000400fc7947 */ /* 0x000fea0003800000 */
.L_x_8996:
        /* <DEDUP_REMOVED lines=18> */
.L_x_9003:
[----:B------:R-:W-:-:S04]  /*8800*/  SHF.R.U32.HI R5, RZ, 0x18, R5 ;  /* 0x00000018ff057819 */ /* 0x000fc80000011605 */
[----:B------:R-:W-:-:S07]  /*8810*/  LOP3.LUT R0, R0, 0x80, R5, 0xf8, !PT ;  /* 0x0000008000007812 */ /* 0x000fce00078ef805 */
.L_x_9002:
[----:B------:R-:W-:Y:S05]  /*8820*/  BSYNC.RECONVERGENT B0 ;  /* 0x0000000000007941 */ /* 0x000fea0003800200 */
.L_x_9001:
[----:B------:R0:W-:Y:S01]  /*8830*/  STG.E.U8 desc[UR36][R2.64], R0 ;  /* 0x0000000002007986 */ /* 0x0001e2000c101124 */
[----:B------:R-:W-:Y:S05]  /*8840*/  BRA `(.L_x_8987) ;  /* 0x0000000400a07947 */ /* 0x000fea0003800000 */
.L_x_8995:
        /* <DEDUP_REMOVED lines=22> */
.L_x_9005:
[----:B------:R-:W-:-:S05]  /*89b0*/  SHF.R.S32.HI R5, RZ, 0x1f, R4 ;  /* 0x0000001fff057819 */ /* 0x000fca0000011404 */
[----:B------:R0:W-:Y:S01]  /*89c0*/  STG.E.64 desc[UR36][R2.64], R4 ;  /* 0x0000000402007986 */ /* 0x0001e2000c101b24 */
[----:B------:R-:W-:Y:S05]  /*89d0*/  BRA `(.L_x_8987) ;  /* 0x00000004003c7947 */ /* 0x000fea0003800000 */
.L_x_9004:
[----:B------:R0:W-:Y:S01]  /*89e0*/  STG.E desc[UR36][R2.64], R4 ;  /* 0x0000000402007986 */ /* 0x0001e2000c101924 */
[----:B------:R-:W-:Y:S05]  /*89f0*/  BRA `(.L_x_8987) ;  /* 0x0000000400347947 */ /* 0x000fea0003800000 */
.L_x_8994:
        /* <DEDUP_REMOVED lines=10> */
.L_x_9007:
[----:B------:R-:W0:Y:S01]  /*8aa0*/  I2F.F64 R4, R4 ;  /* 0x0000000400047312 */ /* 0x000e220000201c00 */
[----:B------:R-:W-:-:S05]  /*8ab0*/  CS2R R6, SRZ ;  /* 0x0000000000067805 */ /* 0x000fca000001ff00 */
[----:B0-----:R0:W-:Y:S01]  /*8ac0*/  STG.E.128 desc[UR36][R2.64], R4 ;  /* 0x0000000402007986 */ /* 0x0011e2000c101d24 */
[----:B------:R-:W-:Y:S05]  /*8ad0*/  BRA `(.L_x_8987) ;  /* 0x0000000000fc7947 */ /* 0x000fea0003800000 */
.L_x_9006:
[----:B------:R-:W-:-:S09]  /*8ae0*/  UISETP.NE.AND UP0, UPT, UR4, 0xf, UPT ;  /* 0x0000000f0400788c */ /* 0x000fd2000bf05270 */
[----:B------:R-:W-:Y:S05]  /*8af0*/  BRA.U !UP0, `(.L_x_9008) ;  /* 0x0000000108e87547 */ /* 0x000fea000b800000 */
[----:B------:R-:W-:-:S09]  /*8b00*/  UISETP.NE.AND UP0, UPT, UR4, 0x17, UPT ;  /* 0x000000170400788c */ /* 0x000fd2000bf05270 */
[----:B------:R-:W-:Y:S05]  /*8b10*/  BRA.U !UP0, `(.L_x_9009) ;  /* 0x0000000108907547 */ /* 0x000fea000b800000 */
[----:B------:R-:W-:-:S09]  /*8b20*/  UISETP.NE.AND UP0, UPT, UR4, 0x18, UPT ;  /* 0x000000180400788c */ /* 0x000fd2000bf05270 */
[----:B------:R-:W-:Y:S05]  /*8b30*/  BRA.U !UP0, `(.L_x_9010) ;  /* 0x0000000108447547 */ /* 0x000fea000b800000 */
.L_x_8986:
        /* <DEDUP_REMOVED lines=16> */
.L_x_9011:
[----:B------:R-:W-:Y:S05]  /*8c40*/  BRA `(.L_x_8987) ;  /* 0x0000000000a07947 */ /* 0x000fea0003800000 */
.L_x_9010:
        /* <DEDUP_REMOVED lines=13> */
.L_x_9013:
[----:B------:R-:W-:Y:S05]  /*8d20*/  BSYNC.RECONVERGENT B0 ;  /* 0x0000000000007941 */ /* 0x000fea0003800200 */
.L_x_9012:
[----:B------:R-:W-:-:S05]  /*8d30*/  LOP3.LUT R5, R0, 0x80, R5, 0xf8, !PT ;  /* 0x0000008000057812 */ /* 0x000fca00078ef805 */
[----:B------:R0:W-:Y:S01]  /*8d40*/  STG.E.U8 desc[UR36][R2.64], R5 ;  /* 0x0000000502007986 */ /* 0x0001e2000c101124 */
[----:B------:R-:W-:Y:S05]  /*8d50*/  BRA `(.L_x_8987) ;  /* 0x00000000005c7947 */ /* 0x000fea0003800000 */
.L_x_9009:
        /* <DEDUP_REMOVED lines=12> */
.L_x_9015:
[----:B------:R-:W-:Y:S02]  /*8e20*/  ISETP.GT.U32.AND P0, PT, R4, 0x7f800000, PT ;  /* 0x7f8000000400780c */ /* 0x000fe40003f04070 */
[----:B------:R-:W-:-:S04]  /*8e30*/  MOV R0, 0x7f ;  /* 0x0000007f00007802 */ /* 0x000fc80000000f00 */
[----:B------:R-:W-:-:S07]  /*8e40*/  SEL R0, R0, 0x7c, P0 ;  /* 0x0000007c00007807 */ /* 0x000fce0000000000 */
.L_x_9016:
[----:B------:R-:W-:Y:S05]  /*8e50*/  BSYNC.RECONVERGENT B0 ;  /* 0x0000000000007941 */ /* 0x000fea0003800200 */
.L_x_9014:
[----:B------:R-:W-:-:S04]  /*8e60*/  SHF.R.U32.HI R5, RZ, 0x18, R5 ;  /* 0x00000018ff057819 */ /* 0x000fc80000011605 */
[----:B------:R-:W-:-:S05]  /*8e70*/  LOP3.LUT R5, R0, 0x80, R5, 0xf8, !PT ;  /* 0x0000008000057812 */ /* 0x000fca00078ef805 */
[----:B------:R0:W-:Y:S01]  /*8e80*/  STG.E.U8 desc[UR36][R2.64], R5 ;  /* 0x0000000502007986 */ /* 0x0001e2000c101124 */
[----:B------:R-:W-:Y:S05]  /*8e90*/  BRA `(.L_x_8987) ;  /* 0x00000000000c7947 */ /* 0x000fea0003800000 */
.L_x_9008:
[----:B------:R-:W-:-:S04]  /*8ea0*/  I2FP.F32.S32 R0, R4 ;  /* 0x0000000400007245 */ /* 0x000fc80000201400 */
[----:B------:R-:W-:-:S05]  /*8eb0*/  F2FP.BF16.F32.PACK_AB R0, RZ, R0 ;  /* 0x00000000ff00723e */ /* 0x000fca00000010ff */
[----:B------:R0:W-:Y:S02]  /*8ec0*/  STG.E.U16 desc[UR36][R2.64], R0 ;  /* 0x0000000002007986 */ /* 0x0001e4000c101524 */
.L_x_8987:
[----:B------:R-:W-:-:S07]  /*8ed0*/  VIADD R17, R17, 0x80 ;  /* 0x0000008011117836 */ /* 0x000fce0000000000 */
.L_x_8947:
[----:B------:R-:W-:Y:S05]  /*8ee0*/  BSYNC.RECONVERGENT B6 ;  /* 0x0000000000067941 */ /* 0x000fea0003800200 */
.L_x_8946:
        /* <DEDUP_REMOVED lines=306> */
.L_x_9017:
        /* <DEDUP_REMOVED lines=18> */
.L_x_9021:
[----:B------:R0:W5:Y:S01]  /*a330*/  LDG.E.U8 R0, desc[UR36][R2.64] ;  /* 0x0000002402007981 */ /* 0x000162000c1e1100 */
[----:B------:R-:W-:Y:S05]  /*a340*/  BRA `(.L_x_9023) ;  /* 0x0000000c002c7947 */ /* 0x000fea0003800000 */
.L_x_9020:
        /* <DEDUP_REMOVED lines=8> */
.L_x_9025:
[----:B------:R0:W5:Y:S01]  /*a3d0*/  LDG.E R0, desc[UR36][R2.64] ;  /* 0x0000002402007981 */ /* 0x000162000c1e1900 */
[----:B------:R-:W-:Y:S05]  /*a3e0*/  BRA `(.L_x_9023) ;  /* 0x0000000c00047947 */ /* 0x000fea0003800000 */
.L_x_9024:
[----:B------:R0:W5:Y:S01]  /*a3f0*/  LDG.E.S16 R0, desc[UR36][R2.64] ;  /* 0x0000002402007981 */ /* 0x000162000c1e1700 */
[----:B------:R-:W-:Y:S05]  /*a400*/  BRA `(.L_x_9023) ;  /* 0x0000000800fc7947 */ /* 0x000fea0003800000 */
.L_x_9019:
        /* <DEDUP_REMOVED lines=9> */
.L_x_9027:
[----:B------:R-:W2:Y:S02]  /*a4a0*/  LDG.E.U16 R2, desc[UR36][R2.64] ;  /* 0x0000002402027981 */ /* 0x000ea4000c1e1500 */
[----:B--2---:R-:W-:-:S06]  /*a4b0*/  HADD2.F32 R0, -RZ, R2.H0_H0 ;  /* 0x20000002ff007230 */ /* 0x004fcc0000004100 */
[----:B------:R-:W0:Y:S01]  /*a4c0*/  F2I.FTZ.TRUNC.NTZ R0, R0 ;  /* 0x0000000000007305 */ /* 0x000e22000021f100 */
[----:B------:R-:W-:Y:S05]  /*a4d0*/  BRA `(.L_x_9023) ;  /* 0x0000000800c87947 */ /* 0x000fea0003800000 */
.L_x_9026:
        /* <DEDUP_REMOVED lines=9> */
.L_x_9029:
[----:B------:R-:W2:Y:S02]  /*a570*/  LDG.E.U16 R2, desc[UR36][R2.64] ;  /* 0x0000002402027981 */ /* 0x000ea4000c1e1500 */
[----:B--2---:R-:W-:-:S06]  /*a580*/  HADD2.F32 R0, -RZ, R2.H0_H0 ;  /* 0x20000002ff007230 */ /* 0x004fcc0000004100 */
[----:B------:R-:W0:Y:S01]  /*a590*/  F2I.FTZ.TRUNC.NTZ R0, R0 ;  /* 0x0000000000007305 */ /* 0x000e22000021f100 */
[----:B------:R-:W-:Y:S05]  /*a5a0*/  BRA `(.L_x_9023) ;  /* 0x0000000800947947 */ /* 0x000fea0003800000 */
.L_x_9028:
[----:B------:R-:W2:Y:S02]  /*a5b0*/  LDG.E.64 R2, desc[UR36][R2.64] ;  /* 0x0000002402027981 */ /* 0x000ea4000c1e1b00 */
[----:B--2---:R0:W1:Y:S01]  /*a5c0*/  F2I.F64.TRUNC R0, R2 ;  /* 0x0000000200007311 */ /* 0x004062000030d100 */
[----:B------:R-:W-:Y:S05]  /*a5d0*/  BRA `(.L_x_9023) ;  /* 0x0000000800887947 */ /* 0x000fea0003800000 */
.L_x_9018:
        /* <DEDUP_REMOVED lines=12> */
.L_x_9032:
[----:B------:R-:W2:Y:S02]  /*a6a0*/  LDG.E.64 R2, desc[UR36][R2.64] ;  /* 0x0000002402027981 */ /* 0x000ea4000c1e1b00 */
[----:B--2---:R0:W1:Y:S01]  /*a6b0*/  F2I.F64.TRUNC R0, R2 ;  /* 0x0000000200007311 */ /* 0x004062000030d100 */
[----:B------:R-:W-:Y:S05]  /*a6c0*/  BRA `(.L_x_9023) ;  /* 0x00000008004c7947 */ /* 0x000fea0003800000 */
.L_x_9031:
        /* <DEDUP_REMOVED lines=26> */
.L_x_9034:
        /* <DEDUP_REMOVED lines=13> */
.L_x_9033:
[----:B------:R-:W2:Y:S02]  /*a940*/  LDG.E.U16 R0, desc[UR36][R2.64] ;  /* 0x0000002402007981 */ /* 0x000ea4000c1e1500 */
[----:B--2---:R-:W-:-:S06]  /*a950*/  IMAD.U32 R0, R0, 0x10000, RZ ;  /* 0x0001000000007824 */ /* 0x004fcc00078e00ff */
[----:B------:R-:W0:Y:S01]  /*a960*/  F2I.FTZ.TRUNC.NTZ R0, R0 ;  /* 0x0000000000007305 */ /* 0x000e22000021f100 */
[----:B------:R-:W-:Y:S05]  /*a970*/  BRA `(.L_x_9023) ;  /* 0x0000000400a07947 */ /* 0x000fea0003800000 */
.L_x_9030:
        /* <DEDUP_REMOVED lines=10> */
.L_x_9037:
        /* <DEDUP_REMOVED lines=21> */
.L_x_9041:
[----:B------:R-:W-:Y:S05]  /*ab70*/  BSYNC.RECONVERGENT B1 ;  /* 0x0000000000017941 */ /* 0x000fea0003800200 */
.L_x_9040:
[----:B------:R-:W-:Y:S01]  /*ab80*/  IMAD.SHL.U32 R0, R0, 0x100000, RZ ;  /* 0x0010000000007824 */ /* 0x000fe200078e00ff */
[----:B------:R-:W-:-:S04]  /*ab90*/  LEA R2, R2, 0x3b800000, 0x17 ;  /* 0x3b80000002027811 */ /* 0x000fc800078eb8ff */
[----:B------:R-:W-:-:S07]  /*aba0*/  LOP3.LUT R0, R2, R0, R7, 0xfe, !PT ;  /* 0x0000000002007212 */ /* 0x000fce00078efe07 */
.L_x_9039:
[----:B------:R-:W-:Y:S05]  /*abb0*/  BSYNC.RECONVERGENT B0 ;  /* 0x0000000000007941 */ /* 0x000fea0003800200 */
.L_x_9038:
[----:B------:R-:W2:Y:S01]  /*abc0*/  F2I.FTZ.TRUNC.NTZ R0, R0 ;  /* 0x0000000000007305 */ /* 0x000ea2000021f100 */
[----:B------:R-:W-:Y:S05]  /*abd0*/  BRA `(.L_x_9023) ;  /* 0x0000000400087947 */ /* 0x000fea0003800000 */
.L_x_9036:
        /* <DEDUP_REMOVED lines=21> */
.L_x_9045:
[----:B------:R-:W-:Y:S05]  /*ad30*/  BSYNC.RECONVERGENT B1 ;  /* 0x0000000000017941 */ /* 0x000fea0003800200 */
.L_x_9044:
[----:B------:R-:W-:Y:S02]  /*ad40*/  SHF.L.U32 R0, R0, 0x15, RZ ;  /* 0x0000001500007819 */ /* 0x000fe400000006ff */
[----:B------:R-:W-:-:S04]  /*ad50*/  LEA R2, R2, 0x37800000, 0x17 ;  /* 0x3780000002027811 */ /* 0x000fc800078eb8ff */
[----:B------:R-:W-:-:S07]  /*ad60*/  LOP3.LUT R0, R2, R0, R7, 0xfe, !PT ;  /* 0x0000000002007212 */ /* 0x000fce00078efe07 */
.L_x_9043:
[----:B------:R-:W-:Y:S05]  /*ad70*/  BSYNC.RECONVERGENT B0 ;  /* 0x0000000000007941 */ /* 0x000fea0003800200 */
.L_x_9042:
[----:B------:R-:W0:Y:S01]  /*ad80*/  F2I.FTZ.TRUNC.NTZ R0, R0 ;  /* 0x0000000000007305 */ /* 0x000e22000021f100 */
[----:B------:R-:W-:Y:S05]  /*ad90*/  BRA `(.L_x_9023) ;  /* 0x0000000000987947 */ /* 0x000fea0003800000 */
.L_x_9035:
        /* <DEDUP_REMOVED lines=14> */
.L_x_9049:
[----:B------:R-:W-:Y:S05]  /*ae80*/  BSYNC.RECONVERGENT B0 ;  /* 0x0000000000007941 */ /* 0x000fea0003800200 */
.L_x_9048:
[----:B------:R-:W4:Y:S01]  /*ae90*/  F2I.FTZ.TRUNC.NTZ R0, R0 ;  /* 0x0000000000007305 */ /* 0x000f22000021f100 */
[----:B------:R-:W-:Y:S05]  /*aea0*/  BRA `(.L_x_9023) ;  /* 0x0000000000547947 */ /* 0x000fea0003800000 */
.L_x_9022:
        /* <DEDUP_REMOVED lines=16> */
.L_x_9050:
[----:B------:R-:W-:Y:S01]  /*afb0*/  IMAD.MOV.U32 R0, RZ, RZ, RZ ;  /* 0x000000ffff007224 */ /* 0x000fe200078e00ff */
[----:B------:R-:W-:Y:S06]  /*afc0*/  BRA `(.L_x_9023) ;  /* 0x00000000000c7947 */ /* 0x000fec0003800000 */
.L_x_9047:
[----:B------:R0:W5:Y:S01]  /*afd0*/  LDG.E R0, desc[UR36][R2.64] ;  /* 0x0000002402007981 */ /* 0x000162000c1e1900 */
[----:B------:R-:W-:Y:S05]  /*afe0*/  BRA `(.L_x_9023) ;  /* 0x0000000000047947 */ /* 0x000fea0003800000 */
.L_x_9046:
[----:B------:R3:W5:Y:S02]  /*aff0*/  LDG.E R0, desc[UR36][R2.64] ;  /* 0x0000002402007981 */ /* 0x000764000c1e1900 */
.L_x_9023:
[----:B------:R-:W-:Y:S01]  /*b000*/  UPRMT UR4, UR42, 0x9910, URZ ;  /* 0x000099102a047896 */ /* 0x000fe200080000ff */
[----:B012-45:R-:W-:Y:S02]  /*b010*/  ISETP.NE.AND P0, PT, R0, RZ, PT ;  /* 0x000000ff0000720c */ /* 0x037fe40003f05270 */
[----:B------:R-:W-:Y:S01]  /*b020*/  SHF.R.S32.HI R0, RZ, 0x1f, R0 ;  /* 0x0000001fff007819 */ /* 0x000fe20000011400 */
[----:B------:R-:W-:Y:S01]  /*b030*/  UISETP.GT.AND UP0, UPT, UR4, 0x9, UPT ;  /* 0x000000090400788c */ /* 0x000fe2000bf04270 */
[----:B---3--:R-:W-:-:S04]  /*b040*/  SEL R3, RZ, 0x1, !P0 ;  /* 0x00000001ff037807 */ /* 0x008fc80004000000 */
[----:B------:R-:W-:-:S04]  /*b050*/  LOP3.LUT R2, R0, R3, RZ, 0xfc, !PT ;  /* 0x0000000300027212 */ /* 0x000fc800078efcff */
        /* <DEDUP_REMOVED lines=11> */
.L_x_9054:
[----:B------:R-:W-:Y:S01]  /*b110*/  STG.E.U8 desc[UR36][R16.64], R2 ;  /* 0x0000000210007986 */ /* 0x000fe2000c101124 */
[----:B------:R-:W-:Y:S05]  /*b120*/  EXIT ;  /* 0x000000000000794d */ /* 0x000fea0003800000 */
.L_x_9053:
[----:B------:R-:W-:-:S09]  /*b130*/  UISETP.NE.AND UP0, UPT, UR4, 0x2, UPT ;  /* 0x000000020400788c */ /* 0x000fd2000bf05270 */
[----:B------:R-:W-:Y:S05]  /*b140*/  BRA.U !UP0, `(.L_x_9056) ;  /* 0x0000000108247547 */ /* 0x000fea000b800000 */
[----:B------:R-:W-:-:S09]  /*b150*/  UISETP.NE.AND UP0, UPT, UR4, 0x3, UPT ;  /* 0x000000030400788c */ /* 0x000fd2000bf05270 */
[----:B------:R-:W-:Y:S05]  /*b160*/  BRA.U !UP0, `(.L_x_9057) ;  /* 0x0000000108147547 */ /* 0x000fea000b800000 */
[----:B------:R-:W-:-:S09]  /*b170*/  UISETP.NE.AND UP0, UPT, UR4, 0x4, UPT ;  /* 0x000000040400788c */ /* 0x000fd2000bf05270 */
[----:B------:R-:W-:Y:S05]  /*b180*/  BRA.U UP0, `(.L_x_9055) ;  /* 0x00000009003c7547 */ /* 0x000fea000b800000 */
[----:B------:R-:W-:-:S05]  /*b190*/  SHF.R.S32.HI R3, RZ, 0x1f, R2 ;  /* 0x0000001fff037819 */ /* 0x000fca0000011402 */
[----:B------:R-:W-:Y:S01]  /*b1a0*/  STG.E.64 desc[UR36][R16.64], R2 ;  /* 0x0000000210007986 */ /* 0x000fe2000c101b24 */
[----:B------:R-:W-:Y:S05]  /*b1b0*/  EXIT ;  /* 0x000000000000794d */ /* 0x000fea0003800000 */
.L_x_9057:
[----:B------:R-:W-:Y:S01]  /*b1c0*/  STG.E desc[UR36][R16.64], R2 ;  /* 0x0000000210007986 */ /* 0x000fe2000c101924 */
[----:B------:R-:W-:Y:S05]  /*b1d0*/  EXIT ;  /* 0x000000000000794d */ /* 0x000fea0003800000 */
.L_x_9056:
[----:B------:R-:W-:Y:S01]  /*b1e0*/  STG.E.U16 desc[UR36][R16.64], R2 ;  /* 0x0000000210007986 */ /* 0x000fe2000c101524 */
[----:B------:R-:W-:Y:S05]  /*b1f0*/  EXIT ;  /* 0x000000000000794d */ /* 0x000fea0003800000 */
.L_x_9052:
        /* <DEDUP_REMOVED lines=9> */
.L_x_9059:
[----:B------:R-:W-:-:S04]  /*b290*/  I2FP.F32.S32 R0, R2 ;  /* 0x0000000200007245 */ /* 0x000fc80000201400 */
[----:B------:R-:W-:-:S05]  /*b2a0*/  F2FP.F16.F32.PACK_AB R0, RZ, R0 ;  /* 0x00000000ff00723e */ /* 0x000fca00000000ff */
[----:B------:R-:W-:Y:S01]  /*b2b0*/  STG.E.U16 desc[UR36][R16.64], R0 ;  /* 0x0000000010007986 */ /* 0x000fe2000c101524 */
[----:B------:R-:W-:Y:S05]  /*b2c0*/  EXIT ;  /* 0x000000000000794d */ /* 0x000fea0003800000 */
.L_x_9058:
        /* <DEDUP_REMOVED lines=10> */
.L_x_9061:
[----:B------:R-:W-:-:S04]  /*b370*/  I2FP.F32.S32 R2, R2 ;  /* 0x0000000200027245 */ /* 0x000fc80000201400 */
[----:B------:R-:W-:-:S04]  /*b380*/  F2FP.F16.F32.PACK_AB R3, RZ, R2 ;  /* 0x00000002ff03723e */ /* 0x000fc800000000ff */
[----:B------:R-:W-:-:S05]  /*b390*/  PRMT R3, R3, 0x5410, RZ ;  /* 0x0000541003037816 */ /* 0x000fca00000000ff */
[----:B------:R-:W-:Y:S01]  /*b3a0*/  STG.E desc[UR36][R16.64], R3 ;  /* 0x0000000310007986 */ /* 0x000fe2000c101924 */
[----:B------:R-:W-:Y:S05]  /*b3b0*/  EXIT ;  /* 0x000000000000794d */ /* 0x000fea0003800000 */
.L_x_9060:
[----:B------:R-:W0:Y:S02]  /*b3c0*/  I2F.F64 R2, R2 ;  /* 0x0000000200027312 */ /* 0x000e240000201c00 */
[----:B0-----:R-:W-:Y:S01]  /*b3d0*/  STG.E.64 desc[UR36][R16.64], R2 ;  /* 0x0000000210007986 */ /* 0x001fe2000c101b24 */
[----:B------:R-:W-:Y:S05]  /*b3e0*/  EXIT ;  /* 0x000000000000794d */ /* 0x000fea0003800000 */
.L_x_9051:
        /* <DEDUP_REMOVED lines=12> */
.L_x_9065:
        /* <DEDUP_REMOVED lines=17> */
.L_x_9068:
[----:B------:R-:W-:-:S04]  /*b5c0*/  SHF.R.U32.HI R3, RZ, 0x18, R3 ;  /* 0x00000018ff037819 */ /* 0x000fc80000011603 */
[----:B------:R-:W-:-:S04]  /*b5d0*/  LOP3.LUT R0, R0, 0x80, R3, 0xf8, !PT ;  /* 0x0000008000007812 */ /* 0x000fc800078ef803 */
[----:B------:R-:W-:-:S07]  /*b5e0*/  PRMT R8, R0, 0x7610, R8 ;  /* 0x0000761000087816 */ /* 0x000fce0000000008 */
.L_x_9067:
[----:B------:R-:W-:Y:S05]  /*b5f0*/  BSYNC.RECONVERGENT B0 ;  /* 0x0000000000007941 */ /* 0x000fea0003800200 */
.L_x_9066:
[----:B------:R-:W-:Y:S01]  /*b600*/  STG.E.U8 desc[UR36][R16.64], R8 ;  /* 0x0000000810007986 */ /* 0x000fe2000c101124 */
[----:B------:R-:W-:Y:S05]  /*b610*/  EXIT ;  /* 0x000000000000794d */ /* 0x000fea0003800000 */
.L_x_9064:
        /* <DEDUP_REMOVED lines=17> */
.L_x_9071:
[----:B------:R-:W-:-:S04]  /*b730*/  SHF.R.U32.HI R3, RZ, 0x18, R3 ;  /* 0x00000018ff037819 */ /* 0x000fc80000011603 */
[----:B------:R-:W-:-:S04]  /*b740*/  LOP3.LUT R0, R0, 0x80, R3, 0xf8, !PT ;  /* 0x0000008000007812 */ /* 0x000fc800078ef803 */
[----:B------:R-:W-:-:S07]  /*b750*/  PRMT R8, R0, 0x7610, R8 ;  /* 0x0000761000087816 */ /* 0x000fce0000000008 */
.L_x_9070:
[----:B------:R-:W-:Y:S05]  /*b760*/  BSYNC.RECONVERGENT B0 ;  /* 0x0000000000007941 */ /* 0x000fea0003800200 */
.L_x_9069:
[----:B------:R-:W-:Y:S01]  /*b770*/  STG.E.U8 desc[UR36][R16.64], R8 ;  /* 0x0000000810007986 */ /* 0x000fe2000c101124 */
[----:B------:R-:W-:Y:S05]  /*b780*/  EXIT ;  /* 0x000000000000794d */ /* 0x000fea0003800000 */
.L_x_9063:
        /* <DEDUP_REMOVED lines=22> */
.L_x_9073:
[----:B------:R-:W-:-:S05]  /*b8f0*/  SHF.R.S32.HI R3, RZ, 0x1f, R2 ;  /* 0x0000001fff037819 */ /* 0x000fca0000011402 */
[----:B------:R-:W-:Y:S01]  /*b900*/  STG.E.64 desc[UR36][R16.64], R2 ;  /* 0x0000000210007986 */ /* 0x000fe2000c101b24 */
[----:B------:R-:W-:Y:S05]  /*b910*/  EXIT ;  /* 0x000000000000794d */ /* 0x000fea0003800000 */
.L_x_9072:
[----:B------:R-:W-:Y:S01]  /*b920*/  STG.E desc[UR36][R16.64], R2 ;  /* 0x0000000210007986 */ /* 0x000fe2000c101924 */
[----:B------:R-:W-:Y:S05]  /*b930*/  EXIT ;  /* 0x000000000000794d */ /* 0x000fea0003800000 */
.L_x_9062:
        /* <DEDUP_REMOVED lines=8> */
[----:B------:R-:W-:Y:S01]  /*b9c0*/  STG.E.U8 desc[UR36][R16.64], R3 ;  /* 0x0000000310007986 */ /* 0x000fe2000c101124 */
[----:B------:R-:W-:Y:S05]  /*b9d0*/  EXIT ;  /* 0x000000000000794d */ /* 0x000fea0003800000 */
.L_x_9075:
[----:B------:R-:W0:Y:S01]  /*b9e0*/  I2F.F64 R4, R2 ;  /* 0x0000000200047312 */ /* 0x000e220000201c00 */
[----:B------:R-:W-:-:S05]  /*b9f0*/  CS2R R6, SRZ ;  /* 0x0000000000067805 */ /* 0x000fca000001ff00 */
[----:B0-----:R-:W-:Y:S01]  /*ba00*/  STG.E.128 desc[UR36][R16.64], R4 ;  /* 0x0000000410007986 */ /* 0x001fe2000c101d24 */
[----:B------:R-:W-:Y:S05]  /*ba10*/  EXIT ;  /* 0x000000000000794d */ /* 0x000fea0003800000 */
.L_x_9074:
[----:B------:R-:W-:-:S09]  /*ba20*/  UISETP.NE.AND UP0, UPT, UR4, 0xf, UPT ;  /* 0x0000000f0400788c */ /* 0x000fd2000bf05270 */
[----:B------:R-:W-:Y:S05]  /*ba30*/  BRA.U !UP0, `(.L_x_9076) ;  /* 0x0000000108e87547 */ /* 0x000fea000b800000 */
[----:B------:R-:W-:-:S09]  /*ba40*/  UISETP.NE.AND UP0, UPT, UR4, 0x17, UPT ;  /* 0x000000170400788c */ /* 0x000fd2000bf05270 */
[----:B------:R-:W-:Y:S05]  /*ba50*/  BRA.U !UP0, `(.L_x_9077) ;  /* 0x0000000108907547 */ /* 0x000fea000b800000 */
[----:B------:R-:W-:-:S09]  /*ba60*/  UISETP.NE.AND UP0, UPT, UR4, 0x18, UPT ;  /* 0x000000180400788c */ /* 0x000fd2000bf05270 */
[----:B------:R-:W-:Y:S05]  /*ba70*/  BRA.U !UP0, `(.L_x_9078) ;  /* 0x0000000108447547 */ /* 0x000fea000b800000 */
.L_x_9055:
        /* <DEDUP_REMOVED lines=16> */
.L_x_9079:
[----:B------:R-:W-:Y:S05]  /*bb80*/  EXIT ;  /* 0x000000000000794d */ /* 0x000fea0003800000 */
.L_x_9078:
[----:B------:R-:W-:Y:S01]  /*bb90*/  I2FP.F32.S32 R5, R2 ;  /* 0x0000000200057245 */ /* 0x000fe20000201400 */
[----:B------:R-:W-:Y:S01]  /*bba0*/  BSSY.RECONVERGENT B0, `(.L_x_9080) ;  /* 0x000000c000007945 */ /* 0x000fe20003800200 */
[----:B------:R-:W-:Y:S02]  /*bbb0*/  MOV R0, 0x7f ;  /* 0x0000007f00007802 */ /* 0x000fe40000000f00 */
        /* <DEDUP_REMOVED lines=10> */
.L_x_9081:
[----:B------:R-:W-:Y:S05]  /*bc60*/  BSYNC.RECONVERGENT B0 ;  /* 0x0000000000007941 */ /* 0x000fea0003800200 */
.L_x_9080:
[----:B------:R-:W-:-:S05]  /*bc70*/  LOP3.LUT R3, R0, 0x80, R3, 0xf8, !PT ;  /* 0x0000008000037812 */ /* 0x000fca00078ef803 */
[----:B------:R-:W-:Y:S01]  /*bc80*/  STG.E.U8 desc[UR36][R16.64], R3 ;  /* 0x0000000310007986 */ /* 0x000fe2000c101124 */
[----:B------:R-:W-:Y:S05]  /*bc90*/  EXIT ;  /* 0x000000000000794d */ /* 0x000fea0003800000 */
.L_x_9077:
        /* <DEDUP_REMOVED lines=12> */
.L_x_9083:
[----:B------:R-:W-:Y:S01]  /*bd60*/  IMAD.MOV.U32 R0, RZ, RZ, 0x7f ;  /* 0x0000007fff007424 */ /* 0x000fe200078e00ff */
[----:B------:R-:W-:-:S04]  /*bd70*/  ISETP.GT.U32.AND P0, PT, R2, 0x7f800000, PT ;  /* 0x7f8000000200780c */ /* 0x000fc80003f04070 */
[----:B------:R-:W-:-:S09]  /*bd80*/  SEL R0, R0, 0x7c, P0 ;  /* 0x0000007c00007807 */ /* 0x000fd20000000000 */
.L_x_9084:
[----:B------:R-:W-:Y:S05]  /*bd90*/  BSYNC.RECONVERGENT B0 ;  /* 0x0000000000007941 */ /* 0x000fea0003800200 */
.L_x_9082:
[----:B------:R-:W-:-:S04]  /*bda0*/  SHF.R.U32.HI R3, RZ, 0x18, R3 ;  /* 0x00000018ff037819 */ /* 0x000fc80000011603 */
[----:B------:R-:W-:-:S05]  /*bdb0*/  LOP3.LUT R3, R0, 0x80, R3, 0xf8, !PT ;  /* 0x0000008000037812 */ /* 0x000fca00078ef803 */
[----:B------:R-:W-:Y:S01]  /*bdc0*/  STG.E.U8 desc[UR36][R16.64], R3 ;  /* 0x0000000310007986 */ /* 0x000fe2000c101124 */
[----:B------:R-:W-:Y:S05]  /*bdd0*/  EXIT ;  /* 0x000000000000794d */ /* 0x000fea0003800000 */
.L_x_9076:
[----:B------:R-:W-:-:S04]  /*bde0*/  I2FP.F32.S32 R0, R2 ;  /* 0x0000000200007245 */ /* 0x000fc80000201400 */
[----:B------:R-:W-:-:S05]  /*bdf0*/  F2FP.BF16.F32.PACK_AB R0, RZ, R0 ;  /* 0x00000000ff00723e */ /* 0x000fca00000010ff */
[----:B------:R-:W-:Y:S01]  /*be00*/  STG.E.U16 desc[UR36][R16.64], R0 ;  /* 0x0000000010007986 */ /* 0x000fe2000c101524 */
[----:B------:R-:W-:Y:S05]  /*be10*/  EXIT ;  /* 0x000000000000794d */ /* 0x000fea0003800000 */
.L_x_9085:
        /* <DEDUP_REMOVED lines=14> */
.L_x_23701:


//--------------------- .text._ZN2at6native27unrolled_elementwise_kernelIZZZNS0_16sign_kernel_cudaERNS_18TensorIteratorBaseEENKUlvE_clEvENKUlvE1_clEvEUliE_St5arrayIPcLm2EELi4E23TrivialOffsetCalculatorILi1EjESB_NS0_6memory12LoadWithCastILi1EEENSC_13StoreWithCastILi1EEEEEviT_T0_T2_T3_T4_T5_ --------------------------
	.section	.text._ZN2at6native27unrolled_elementwise_kernelIZZZNS0_16sign_kernel_cudaERNS_18TensorIteratorBaseEENKUlvE_clEvENKUlvE1_clEvEUliE_St5arrayIPcLm2EELi4E23TrivialOffsetCalculatorILi1EjESB_NS0_6memory12LoadWithCastILi1EEENSC_13StoreWithCastILi1EEEEEviT_T0_T2_T3_T4_T5_,"ax",@progbits
	.align	128
        .global         _ZN2at6native27unrolled_elementwise_kernelIZZZNS0_16sign_kernel_cudaERNS_18TensorIteratorBaseEENKUlvE_clEvENKUlvE1_clEvEUliE_St5arrayIPcLm2EELi4E23TrivialOffsetCalculatorILi1EjESB_NS0_6memory12LoadWithCastILi1EEENSC_13StoreWithCastILi1EEEEEviT_T0_T2_T3_T4_T5_
        .type           _ZN2at6native27unrolled_elementwise_kernelIZZZNS0_16sign_kernel_cudaERNS_18TensorIteratorBaseEENKUlvE_clEvENKUlvE1_clEvEUliE_St5arrayIPcLm2EELi4E23TrivialOffsetCalculatorILi1EjESB_NS0_6memory12LoadWithCastILi1EEENSC_13StoreWithCastILi1EEEEEviT_T0_T2_T3_T4_T5_,@function
        .size           _ZN2at6native27unrolled_elementwise_kernelIZZZNS0_16sign_kernel_cudaERNS_18TensorIteratorBaseEENKUlvE_clEvENKUlvE1_clEvEUliE_St5arrayIPcLm2EELi4E23TrivialOffsetCalculatorILi1EjESB_NS0_6memory12LoadWithCastILi1EEENSC_13StoreWithCastILi1EEEEEviT_T0_T2_T3_T4_T5_,(.L_x_23702 - _ZN2at6native27unrolled_elementwise_kernelIZZZNS0_16sign_kernel_cudaERNS_18TensorIteratorBaseEENKUlvE_clEvENKUlvE1_clEvEUliE_St5arrayIPcLm2EELi4E23TrivialOffsetCalculatorILi1EjESB_NS0_6memory12LoadWithCastILi1EEENSC_13StoreWithCastILi1EEEEEviT_T0_T2_T3_T4_T5_)
        .other          _ZN2at6native27unrolled_elementwise_kernelIZZZNS0_16sign_kernel_cudaERNS_18TensorIteratorBaseEENKUlvE_clEvENKUlvE1_clEvEUliE_St5arrayIPcLm2EELi4E23TrivialOffsetCalculatorILi1EjESB_NS0_6memory12LoadWithCastILi1EEENSC_13StoreWithCastILi1EEEEEviT_T0_T2_T3_T4_T5_,@"STO_CUDA_ENTRY STV_DEFAULT"
_ZN2at6native27unrolled_elementwise_kernelIZZZNS0_16sign_kernel_cudaERNS_18TensorIteratorBaseEENKUlvE_clEvENKUlvE1_clEvEUliE_St5arrayIPcLm2EELi4E23TrivialOffsetCalculatorILi1EjESB_NS0_6memory12LoadWithCastILi1EEENSC_13StoreWithCastILi1EEEEEviT_T0_T2_T3_T4_T5_:
.text._ZN2at6native27unrolled_elementwise_kernelIZZZNS0_16sign_kernel_cudaERNS_18TensorIteratorBaseEENKUlvE_clEvENKUlvE1_clEvEUliE_St5arrayIPcLm2EELi4E23TrivialOffsetCalculatorILi1EjESB_NS0_6memory12LoadWithCastILi1EEENSC_13StoreWithCastILi1EEEEEviT_T0_T2_T3_T4_T5_:
        /* <DEDUP_REMOVED lines=31> */
.L_x_9091:
[----:B------:R3:W5:Y:S01]  /*01f0*/  LDG.E.U8 R16, desc[UR36][R4.64] ;  /* 0x0000002404107981 */ /* 0x000762000c1e1100 */
[----:B------:R-:W-:Y:S05]  /*0200*/  BRA `(.L_x_9093) ;  /* 0x0000000c00307947 */ /* 0x000fea0003800000 */
.L_x_9090:
        /* <DEDUP_REMOVED lines=8> */
.L_x_9095:
[----:B------:R1:W5:Y:S01]  /*0290*/  LDG.E R16, desc[UR36][R4.64] ;  /* 0x0000002404107981 */ /* 0x000362000c1e1900 */
[----:B------:R-:W-:Y:S05]  /*02a0*/  BRA `(.L_x_9093) ;  /* 0x0000000c00087947 */ /* 0x000fea0003800000 */
.L_x_9094:
[----:B------:R2:W5:Y:S01]  /*02b0*/  LDG.E.S16 R16, desc[UR36][R4.64] ;  /* 0x0000002404107981 */ /* 0x000562000c1e1700 */
[----:B------:R-:W-:Y:S05]  /*02c0*/  BRA `(.L_x_9093) ;  /* 0x0000000c00007947 */ /* 0x000fea0003800000 */
.L_x_9089:
        /* <DEDUP_REMOVED lines=9> */
.L_x_9097:
[----:B------:R-:W2:Y:S02]  /*0360*/  LDG.E.U16 R4, desc[UR36][R4.64] ;  /* 0x0000002404047981 */ /* 0x000ea4000c1e1500 */
[----:B--2---:R-:W-:-:S06]  /*0370*/  HADD2.F32 R16, -RZ, R4.H0_H0 ;  /* 0x20000004ff107230 */ /* 0x004fcc0000004100 */
[----:B------:R-:W0:Y:S01]  /*0380*/  F2I.FTZ.TRUNC.NTZ R16, R16 ;  /* 0x0000001000107305 */ /* 0x000e22000021f100 */
[----:B------:R-:W-:Y:S05]  /*0390*/  BRA `(.L_x_9093) ;  /* 0x0000000800cc7947 */ /* 0x000fea0003800000 */
.L_x_9096:
        /* <DEDUP_REMOVED lines=9> */
.L_x_9099:
[----:B------:R-:W2:Y:S02]  /*0430*/  LDG.E.U16 R4, desc[UR36][R4.64] ;  /* 0x0000002404047981 */ /* 0x000ea4000c1e1500 */
[----:B--2---:R-:W-:-:S06]  /*0440*/  HADD2.F32 R16, -RZ, R4.H0_H0 ;  /* 0x20000004ff107230 */ /* 0x004fcc0000004100 */
[----:B------:R-:W0:Y:S01]  /*0450*/  F2I.FTZ.TRUNC.NTZ R16, R16 ;  /* 0x0000001000107305 */ /* 0x000e22000021f100 */
[----:B------:R-:W-:Y:S05]  /*0460*/  BRA `(.L_x_9093) ;  /* 0x0000000800987947 */ /* 0x000fea0003800000 */
.L_x_9098:
[----:B------:R-:W2:Y:S02]  /*0470*/  LDG.E.64 R16, desc[UR36][R4.64] ;  /* 0x0000002404107981 */ /* 0x000ea4000c1e1b00 */
[----:B--2---:R0:W1:Y:S01]  /*0480*/  F2I.F64.TRUNC R16, R16 ;  /* 0x0000001000107311 */ /* 0x004062000030d100 */
[----:B------:R-:W-:Y:S05]  /*0490*/  BRA `(.L_x_9093) ;  /* 0x00000008008c7947 */ /* 0x000fea0003800000 */
.L_x_9088:
        /* <DEDUP_REMOVED lines=12> */
.L_x_9102:
[----:B------:R-:W2:Y:S02]  /*0560*/  LDG.E.64 R4, desc[UR36][R4.64] ;  /* 0x0000002404047981 */ /* 0x000ea4000c1e1b00 */
[----:B--2---:R0:W1:Y:S01]  /*0570*/  F2I.F64.TRUNC R16, R4 ;  /* 0x0000000400107311 */ /* 0x004062000030d100 */
[----:B------:R-:W-:Y:S05]  /*0580*/  BRA `(.L_x_9093) ;  /* 0x0000000800507947 */ /* 0x000fea0003800000 */
.L_x_9101:
        /* <DEDUP_REMOVED lines=26> */
.L_x_9104:
        /* <DEDUP_REMOVED lines=14> */
.L_x_9103:
[----:B------:R-:W2:Y:S02]  /*0810*/  LDG.E.U16 R16, desc[UR36][R4.64] ;  /* 0x0000002404107981 */ /* 0x000ea4000c1e1500 */
[----:B--2---:R-:W-:-:S06]  /*0820*/  IMAD.U32 R16, R16, 0x10000, RZ ;  /* 0x0001000010107824 */ /* 0x004fcc00078e00ff */
[----:B------:R-:W0:Y:S01]  /*0830*/  F2I.FTZ.TRUNC.NTZ R16, R16 ;  /* 0x0000001000107305 */ /* 0x000e22000021f100 */
[----:B------:R-:W-:Y:S05]  /*0840*/  BRA `(.L_x_9093) ;  /* 0x0000000400a07947 */ /* 0x000fea0003800000 */
.L_x_9100:
        /* <DEDUP_REMOVED lines=10> */
.L_x_9107:
        /* <DEDUP_REMOVED lines=21> */
.L_x_9111:
[----:B------:R-:W-:Y:S05]  /*0a40*/  BSYNC.RECONVERGENT B1 ;  /* 0x0000000000017941 */ /* 0x000fea0003800200 */
.L_x_9110:
[----:B------:R-:W-:Y:S01]  /*0a50*/  IMAD.SHL.U32 R0, R0, 0x100000, RZ ;  /* 0x0010000000007824 */ /* 0x000fe200078e00ff */
[----:B------:R-:W-:-:S04]  /*0a60*/  LEA R3, R3, 0x3b800000, 0x17 ;  /* 0x3b80000003037811 */ /* 0x000fc800078eb8ff */
[----:B------:R-:W-:-:S07]  /*0a70*/  LOP3.LUT R16, R3, R0, R7, 0xfe, !PT ;  /* 0x0000000003107212 */ /* 0x000fce00078efe07 */
.L_x_9109:
[----:B------:R-:W-:Y:S05]  /*0a80*/  BSYNC.RECONVERGENT B0 ;  /* 0x0000000000007941 */ /* 0x000fea0003800200 */
.L_x_9108:
[----:B------:R-:W0:Y:S01]  /*0a90*/  F2I.FTZ.TRUNC.NTZ R16, R16 ;  /* 0x0000001000107305 */ /* 0x000e22000021f100 */
[----:B------:R-:W-:Y:S05]  /*0aa0*/  BRA `(.L_x_9093) ;  /* 0x0000000400087947 */ /* 0x000fea0003800000 */
.L_x_9106:
        /* <DEDUP_REMOVED lines=21> */
.L_x_9115:
[----:B------:R-:W-:Y:S05]  /*0c00*/  BSYNC.RECONVERGENT B1 ;  /* 0x0000000000017941 */ /* 0x000fea0003800200 */
.L_x_9114:
[----:B------:R-:W-:Y:S01]  /*0c10*/  IMAD.SHL.U32 R0, R0, 0x200000, RZ ;  /* 0x0020000000007824 */ /* 0x000fe200078e00ff */
[----:B------:R-:W-:-:S04]  /*0c20*/  LEA R3, R3, 0x37800000, 0x17 ;  /* 0x3780000003037811 */ /* 0x000fc800078eb8ff */
[----:B------:R-:W-:-:S07]  /*0c30*/  LOP3.LUT R16, R3, R0, R7, 0xfe, !PT ;  /* 0x0000000003107212 */ /* 0x000fce00078efe07 */
.L_x_9113:
[----:B------:R-:W-:Y:S05]  /*0c40*/  BSYNC.RECONVERGENT B0 ;  /* 0x0000000000007941 */ /* 0x000fea0003800200 */
.L_x_9112:
[----:B------:R-:W0:Y:S01]  /*0c50*/  F2I.FTZ.TRUNC.NTZ R16, R16 ;  /* 0x0000001000107305 */ /* 0x000e22000021f100 */
[----:B------:R-:W-:Y:S05]  /*0c60*/  BRA `(.L_x_9093) ;  /* 0x0000000000987947 */ /* 0x000fea0003800000 */
.L_x_9105:
[----:B------:R-:W-:-:S09]  /*0c70*/  UISETP.NE.AND UP0, UPT, UR4, 0x1c, UPT ;  /* 0x0000001c0400788c */ /* 0x000fd2000bf05270 */
[----:B------:R-:W-:Y:S05]  /*0c80*/  BRA.U !UP0, `(.L_x_9116) ;  /* 0x00000001088c7547 */ /* 0x000fea000b800000 */
[----:B------:R-:W-:-:S09]  /*0c90*/  UISETP.NE.AND UP0, UPT, UR4, 0x1d, UPT ;  /* 0x0000001d0400788c */ /* 0x000fd2000bf05270 */
[----:B------:R-:W-:Y:S05]  /*0ca0*/  BRA.U !UP0, `(.L_x_9117) ;  /* 0x00000001087c7547 */ /* 0x000fea000b800000 */
[----:B------:R-:W-:-:S09]  /*0cb0*/  UISETP.NE.AND UP0, UPT, UR4, 0x2c, UPT ;  /* 0x0000002c0400788c */ /* 0x000fd2000bf05270 */
[----:B------:R-:W-:Y:S05]  /*0cc0*/  BRA.U !UP0, `(.L_x_9118) ;  /* 0x0000000108487547 */ /* 0x000fea000b800000 */
.L_x_9092:
        /* <DEDUP_REMOVED lines=16> */
.L_x_9119:
[----:B------:R-:W-:Y:S01]  /*0dd0*/  IMAD.MOV.U32 R16, RZ, RZ, RZ ;  /* 0x000000ffff107224 */ /* 0x000fe200078e00ff */
[----:B------:R-:W-:Y:S06]  /*0de0*/  BRA `(.L_x_9093) ;  /* 0x0000000000387947 */ /* 0x000fec0003800000 */
.L_x_9118:
        /* <DEDUP_REMOVED lines=8> */
.L_x_9121:
[----:B------:R-:W-:Y:S05]  /*0e70*/  BSYNC.RECONVERGENT B0 ;  /* 0x0000000000007941 */ /* 0x000fea0003800200 */
.L_x_9120:
[----:B------:R-:W0:Y:S01]  /*0e80*/  F2I.FTZ.TRUNC.NTZ R16, R16 ;  /* 0x0000001000107305 */ /* 0x000e22000021f100 */
[----:B------:R-:W-:Y:S05]  /*0e90*/  BRA `(.L_x_9093) ;  /* 0x00000000000c7947 */ /* 0x000fea0003800000 */
.L_x_9117:
[----:B------:R0:W5:Y:S01]  /*0ea0*/  LDG.E R16, desc[UR36][R4.64] ;  /* 0x0000002404107981 */ /* 0x000162000c1e1900 */
[----:B------:R-:W-:Y:S05]  /*0eb0*/  BRA `(.L_x_9093) ;  /* 0x0000000000047947 */ /* 0x000fea0003800000 */
.L_x_9116:
[----:B------:R0:W5:Y:S02]  /*0ec0*/  LDG.E R16, desc[UR36][R4.64] ;  /* 0x0000002404107981 */ /* 0x000164000c1e1900 */
.L_x_9093:
[----:B------:R-:W-:-:S07]  /*0ed0*/  VIADD R26, R2, 0x80 ;  /* 0x00000080021a7836 */ /* 0x000fce0000000000 */
.L_x_9087:
[----:B------:R-:W-:Y:S05]  /*0ee0*/  BSYNC.RECONVERGENT B6 ;  /* 0x0000000000067941 */ /* 0x000fea0003800200 */
.L_x_9086:
[----:B------:R-:W-:Y:S01]  /*0ef0*/  ISETP.GE.AND P0, PT, R26, R19, PT ;  /* 0x000000131a00720c */ /* 0x000fe20003f06270 */
[----:B------:R-:W-:Y:S01]  /*0f00*/  BSSY.RECONVERGENT B6, `(.L_x_9122) ;  /* 0x00000e5000067945 */ /* 0x000fe20003800200 */
[----:B------:R-:W-:-:S11]  /*0f10*/  IMAD.MOV.U32 R18, RZ, RZ, RZ ;  /* 0x000000ffff127224 */ /* 0x000fd600078e00ff */
        /* <DEDUP_REMOVED lines=20> */
.L_x_9127:
[----:B------:R0:W5:Y:S01]  /*1060*/  LDG.E.U8 R18, desc[UR36][R4.64] ;  /* 0x0000002404127981 */ /* 0x000162000c1e1100 */
[----:B------:R-:W-:Y:S05]  /*1070*/  BRA `(.L_x_9129) ;  /* 0x0000000c00307947 */ /* 0x000fea0003800000 */
.L_x_9126:
        /* <DEDUP_REMOVED lines=8> */
.L_x_9131:
[----:B------:R0:W5:Y:S01]  /*1100*/  LDG.E R18, desc[UR36][R4.64] ;  /* 0x0000002404127981 */ /* 0x000162000c1e1900 */
[----:B------:R-:W-:Y:S05]  /*1110*/  BRA `(.L_x_9129) ;  /* 0x0000000c00087947 */ /* 0x000fea0003800000 */
.L_x_9130:
[----:B------:R0:W5:Y:S01]  /*1120*/  LDG.E.S16 R18, desc[UR36][R4.64] ;  /* 0x0000002404127981 */ /* 0x000162000c1e1700 */
[----:B------:R-:W-:Y:S05]  /*1130*/  BRA `(.L_x_9129) ;  /* 0x0000000c00007947 */ /* 0x000fea0003800000 */
.L_x_9125:
        /* <DEDUP_REMOVED lines=9> */
.L_x_9133:
[----:B------:R-:W2:Y:S02]  /*11d0*/  LDG.E.U16 R4, desc[UR36][R4.64] ;  /* 0x0000002404047981 */ /* 0x000ea4000c1e1500 */
[----:B--2---:R-:W-:-:S06]  /*11e0*/  HADD2.F32 R18, -RZ, R4.H0_H0 ;  /* 0x20000004ff127230 */ /* 0x004fcc0000004100 */
[----:B------:R-:W0:Y:S01]  /*11f0*/  F2I.FTZ.TRUNC.NTZ R18, R18 ;  /* 0x0000001200127305 */ /* 0x000e22000021f100 */
[----:B------:R-:W-:Y:S05]  /*1200*/  BRA `(.L_x_9129) ;  /* 0x0000000800cc7947 */ /* 0x000fea0003800000 */
.L_x_9132:
        /* <DEDUP_REMOVED lines=9> */
.L_x_9135:
[----:B------:R-:W2:Y:S02]  /*12a0*/  LDG.E.U16 R4, desc[UR36][R4.64] ;  /* 0x0000002404047981 */ /* 0x000ea4000c1e1500 */
[----:B--2---:R-:W-:-:S06]  /*12b0*/  HADD2.F32 R18, -RZ, R4.H0_H0 ;  /* 0x20000004ff127230 */ /* 0x004fcc0000004100 */
[----:B------:R-:W0:Y:S01]  /*12c0*/  F2I.FTZ.TRUNC.NTZ R18, R18 ;  /* 0x0000001200127305 */ /* 0x000e22000021f100 */
[----:B------:R-:W-:Y:S05]  /*12d0*/  BRA `(.L_x_9129) ;  /* 0x0000000800987947 */ /* 0x000fea0003800000 */
.L_x_9134:
[----:B------:R-:W2:Y:S02]  /*12e0*/  LDG.E.64 R4, desc[UR36][R4.64] ;  /* 0x0000002404047981 */ /* 0x000ea4000c1e1b00 */
[----:B--2---:R0:W1:Y:S01]  /*12f0*/  F2I.F64.TRUNC R18, R4 ;  /* 0x0000000400127311 */ /* 0x004062000030d100 */
[----:B------:R-:W-:Y:S05]  /*1300*/  BRA `(.L_x_9129) ;  /* 0x00000008008c7947 */ /* 0x000fea0003800000 */
.L_x_9124:
        /* <DEDUP_REMOVED lines=12> */
.L_x_9138:
[----:B------:R-:W2:Y:S02]  /*13d0*/  LDG.E.64 R4, desc[UR36][R4.64] ;  /* 0x0000002404047981 */ /* 0x000ea4000c1e1b00 */
[----:B--2---:R0:W1:Y:S01]  /*13e0*/  F2I.F64.TRUNC R18, R4 ;  /* 0x0000000400127311 */ /* 0x004062000030d100 */
[----:B------:R-:W-:Y:S05]  /*13f0*/  BRA `(.L_x_9129) ;  /* 0x0000000800507947 */ /* 0x000fea0003800000 */
.L_x_9137:
        /* <DEDUP_REMOVED lines=26> */
.L_x_9140:
        /* <DEDUP_REMOVED lines=12> */
[----:B------:R2:W3:Y:S01]  /*1660*/  F2I.FTZ.TRUNC.NTZ R18, R0 ;  /* 0x0000000000127305 */ /* 0x0004e2000021f100 */
[----:B------:R-:W-:Y:S05]  /*1670*/  BRA `(.L_x_9129) ;  /* 0x0000000400b07947 */ /* 0x000fea0003800000 */
.L_x_9139:
[----:B------:R-:W2:Y:S02]  /*1680*/  LDG.E.U16 R18, desc[UR36][R4.64] ;  /* 0x0000002404127981 */ /* 0x000ea4000c1e1500 */
[----:B--2---:R-:W-:-:S06]  /*1690*/  IMAD.U32 R18, R18, 0x10000, RZ ;  /* 0x0001000012127824 */ /* 0x004fcc00078e00ff */
[----:B------:R-:W4:Y:S01]  /*16a0*/  F2I.FTZ.TRUNC.NTZ R18, R18 ;  /* 0x0000001200127305 */ /* 0x000f22000021f100 */
[----:B------:R-:W-:Y:S05]  /*16b0*/  BRA `(.L_x_9129) ;  /* 0x0000000400a07947 */ /* 0x000fea0003800000 */
.L_x_9136:
        /* <DEDUP_REMOVED lines=10> */
.L_x_9143:
        /* <DEDUP_REMOVED lines=21> */
.L_x_9147:
[----:B------:R-:W-:Y:S05]  /*18b0*/  BSYNC.RECONVERGENT B1 ;  /* 0x0000000000017941 */ /* 0x000fea0003800200 */
.L_x_9146:
[----:B------:R-:W-:Y:S01]  /*18c0*/  IMAD.SHL.U32 R0, R0, 0x100000, RZ ;  /* 0x0010000000007824 */ /* 0x000fe200078e00ff */
[----:B------:R-:W-:-:S04]  /*18d0*/  LEA R3, R3, 0x3b800000, 0x17 ;  /* 0x3b80000003037811 */ /* 0x000fc800078eb8ff */
[----:B------:R-:W-:-:S07]  /*18e0*/  LOP3.LUT R18, R3, R0, R7, 0xfe, !PT ;  /* 0x0000000003127212 */ /* 0x000fce00078efe07 */
.L_x_9145:
[----:B------:R-:W-:Y:S05]  /*18f0*/  BSYNC.RECONVERGENT B0 ;  /* 0x0000000000007941 */ /* 0x000fea0003800200 */
.L_x_9144:
[----:B------:R-:W0:Y:S01]  /*1900*/  F2I.FTZ.TRUNC.NTZ R18, R18 ;  /* 0x0000001200127305 */ /* 0x000e22000021f100 */
[----:B------:R-:W-:Y:S05]  /*1910*/  BRA `(.L_x_9129) ;  /* 0x0000000400087947 */ /* 0x000fea0003800000 */
.L_x_9142:
        /* <DEDUP_REMOVED lines=21> */
.L_x_9151:
[----:B------:R-:W-:Y:S05]  /*1a70*/  BSYNC.RECONVERGENT B1 ;  /* 0x0000000000017941 */ /* 0x000fea0003800200 */
.L_x_9150:
[----:B------:R-:W-:Y:S01]  /*1a80*/  IMAD.SHL.U32 R0, R0, 0x200000, RZ ;  /* 0x0020000000007824 */ /* 0x000fe200078e00ff */
[----:B------:R-:W-:-:S04]  /*1a90*/  LEA R3, R3, 0x37800000, 0x17 ;  /* 0x3780000003037811 */ /* 0x000fc800078eb8ff */
[----:B------:R-:W-:-:S07]  /*1aa0*/  LOP3.LUT R18, R3, R0, R7, 0xfe, !PT ;  /* 0x0000000003127212 */ /* 0x000fce00078efe07 */
.L_x_9149:
[----:B------:R-:W-:Y:S05]  /*1ab0*/  BSYNC.RECONVERGENT B0 ;  /* 0x0000000000007941 */ /* 0x000fea0003800200 */
.L_x_9148:
[----:B------:R-:W0:Y:S01]  /*1ac0*/  F2I.FTZ.TRUNC.NTZ R18, R18 ;  /* 0x0000001200127305 */ /* 0x000e22000021f100 */
[----:B------:R-:W-:Y:S05]  /*1ad0*/  BRA `(.L_x_9129) ;  /* 0x0000000000987947 */ /* 0x000fea0003800000 */
.L_x_9141:
        /* <DEDUP_REMOVED lines=14> */
.L_x_9155:
[----:B------:R-:W-:Y:S05]  /*1bc0*/  BSYNC.RECONVERGENT B0 ;  /* 0x0000000000007941 */ /* 0x000fea0003800200 */
.L_x_9154:
[----:B------:R-:W0:Y:S01]  /*1bd0*/  F2I.FTZ.TRUNC.NTZ R18, R18 ;  /* 0x0000001200127305 */ /* 0x000e22000021f100 */
[----:B------:R-:W-:Y:S05]  /*1be0*/  BRA `(.L_x_9129) ;  /* 0x0000000000547947 */ /* 0x000fea0003800000 */
.L_x_9128:
        /* <DEDUP_REMOVED lines=16> */
.L_x_9156:
[----:B------:R-:W-:Y:S01]  /*1cf0*/  IMAD.MOV.U32 R18, RZ, RZ, RZ ;  /* 0x000000ffff127224 */ /* 0x000fe200078e00ff */
[----:B------:R-:W-:Y:S06]  /*1d00*/  BRA `(.L_x_9129) ;  /* 0x00000000000c7947 */ /* 0x000fec0003800000 */
.L_x_9153:
[----:B------:R0:W5:Y:S01]  /*1d10*/  LDG.E R18, desc[UR36][R4.64] ;  /* 0x0000002404127981 */ /* 0x000162000c1e1900 */
[----:B------:R-:W-:Y:S05]  /*1d20*/  BRA `(.L_x_9129) ;  /* 0x0000000000047947 */ /* 0x000fea0003800000 */
.L_x_9152:
[----:B------:R0:W5:Y:S02]  /*1d30*/  LDG.E R18, desc[UR36][R4.64] ;  /* 0x0000002404127981 */ /* 0x000164000c1e1900 */
.L_x_9129:
[----:B------:R-:W-:-:S07]  /*1d40*/  VIADD R26, R26, 0x80 ;  /* 0x000000801a1a7836 */ /* 0x000fce0000000000 */
.L_x_9123:
[----:B------:R-:W-:Y:S05]  /*1d50*/  BSYNC.RECONVERGENT B6 ;  /* 0x0000000000067941 */ /* 0x000fea0003800200 */
.L_x_9122:
        /* <DEDUP_REMOVED lines=23> */
.L_x_9162:
[----:B------:R0:W5:Y:S01]  /*1ed0*/  LDG.E.U8 R22, desc[UR36][R4.64] ;  /* 0x0000002404167981 */ /* 0x000162000c1e1100 */
[----:B------:R-:W-:Y:S05]  /*1ee0*/  BRA `(.L_x_9164) ;  /* 0x0000000c00307947 */ /* 0x000fea0003800000 */
.L_x_9161:
        /* <DEDUP_REMOVED lines=8> */
.L_x_9166:
[----:B------:R0:W5:Y:S01]  /*1f70*/  LDG.E R22, desc[UR36][R4.64] ;  /* 0x0000002404167981 */ /* 0x000162000c1e1900 */
[----:B------:R-:W-:Y:S05]  /*1f80*/  BRA `(.L_x_9164) ;  /* 0x0000000c00087947 */ /* 0x000fea0003800000 */
.L_x_9165:
[----:B------:R0:W5:Y:S01]  /*1f90*/  LDG.E.S16 R22, desc[UR36][R4.64] ;  /* 0x0000002404167981 */ /* 0x000162000c1e1700 */
[----:B------:R-:W-:Y:S05]  /*1fa0*/  BRA `(.L_x_9164) ;  /* 0x0000000c00007947 */ /* 0x000fea0003800000 */
.L_x_9160:
        /* <DEDUP_REMOVED lines=9> */
.L_x_9168:
[----:B------:R-:W2:Y:S02]  /*2040*/  LDG.E.U16 R4, desc[UR36][R4.64] ;  /* 0x0000002404047981 */ /* 0x000ea4000c1e1500 */
[----:B--2---:R-:W-:-:S06]  /*2050*/  HADD2.F32 R22, -RZ, R4.H0_H0 ;  /* 0x20000004ff167230 */ /* 0x004fcc0000004100 */
[----:B------:R-:W0:Y:S01]  /*2060*/  F2I.FTZ.TRUNC.NTZ R22, R22 ;  /* 0x0000001600167305 */ /* 0x000e22000021f100 */
[----:B------:R-:W-:Y:S05]  /*2070*/  BRA `(.L_x_9164) ;  /* 0x0000000800cc7947 */ /* 0x000fea0003800000 */
.L_x_9167:
        /* <DEDUP_REMOVED lines=9> */
.L_x_9170:
[----:B------:R-:W2:Y:S02]  /*2110*/  LDG.E.U16 R4, desc[UR36][R4.64] ;  /* 0x0000002404047981 */ /* 0x000ea4000c1e1500 */
[----:B--2---:R-:W-:-:S06]  /*2120*/  HADD2.F32 R22, -RZ, R4.H0_H0 ;  /* 0x20000004ff167230 */ /* 0x004fcc0000004100 */
[----:B------:R-:W0:Y:S01]  /*2130*/  F2I.FTZ.TRUNC.NTZ R22, R22 ;  /* 0x0000001600167305 */ /* 0x000e22000021f100 */
[----:B------:R-:W-:Y:S05]  /*2140*/  BRA `(.L_x_9164) ;  /* 0x0000000800987947 */ /* 0x000fea0003800000 */
.L_x_9169:
[----:B------:R-:W2:Y:S02]  /*2150*/  LDG.E.64 R4, desc[UR36][R4.64] ;  /* 0x0000002404047981 */ /* 0x000ea4000c1e1b00 */
[----:B--2---:R0:W1:Y:S01]  /*2160*/  F2I.F64.TRUNC R22, R4 ;  /* 0x0000000400167311 */ /* 0x004062000030d100 */
[----:B------:R-:W-:Y:S05]  /*2170*/  BRA `(.L_x_9164) ;  /* 0x00000008008c7947 */ /* 0x000fea0003800000 */
.L_x_9159:
        /* <DEDUP_REMOVED lines=12> */
.L_x_9173:
[----:B------:R-:W2:Y:S02]  /*2240*/  LDG.E.64 R4, desc[UR36][R4.64] ;  /* 0x0000002404047981 */ /* 0x000ea4000c1e1b00 */
[----:B--2---:R0:W1:Y:S01]  /*2250*/  F2I.F64.TRUNC R22, R4 ;  /* 0x0000000400167311 */ /* 0x004062000030d100 */
[----:B------:R-:W-:Y:S05]  /*2260*/  BRA `(.L_x_9164) ;  /* 0x0000000800507947 */ /* 0x000fea0003800000 */
.L_x_9172:
        /* <DEDUP_REMOVED lines=26> */
.L_x_9175:
        /* <DEDUP_REMOVED lines=12> */
[----:B------:R0:W1:Y:S01]  /*24d0*/  F2I.FTZ.TRUNC.NTZ R22, R0 ;  /* 0x0000000000167305 */ /* 0x000062000021f100 */
[----:B------:R-:W-:Y:S05]  /*24e0*/  BRA `(.L_x_9164) ;  /* 0x0000000400b07947 */ /* 0x000fea0003800000 */
.L_x_9174:
[----:B------:R-:W2:Y:S02]  /*24f0*/  LDG.E.U16 R22, desc[UR36][R4.64] ;  /* 0x0000002404167981 */ /* 0x000ea4000c1e1500 */
[----:B--2---:R-:W-:-:S06]  /*2500*/  IMAD.U32 R22, R22, 0x10000, RZ ;  /* 0x0001000016167824 */ /* 0x004fcc00078e00ff */
[----:B------:R-:W0:Y:S01]  /*2510*/  F2I.FTZ.TRUNC.NTZ R22, R22 ;  /* 0x0000001600167305 */ /* 0x000e22000021f100 */
[----:B------:R-:W-:Y:S05]  /*2520*/  BRA `(.L_x_9164) ;  /* 0x0000000400a07947 */ /* 0x000fea0003800000 */
.L_x_9171:
        /* <DEDUP_REMOVED lines=10> */
.L_x_9178:
        /* <DEDUP_REMOVED lines=21> */
.L_x_9182:
[----:B------:R-:W-:Y:S05]  /*2720*/  BSYNC.RECONVERGENT B1 ;  /* 0x0000000000017941 */ /* 0x000fea0003800200 */
.L_x_9181:
[----:B------:R-:W-:Y:S01]  /*2730*/  IMAD.SHL.U32 R0, R0, 0x100000, RZ ;  /* 0x0010000000007824 */ /* 0x000fe200078e00ff */
[----:B------:R-:W-:-:S04]  /*2740*/  LEA R3, R3, 0x3b800000, 0x17 ;  /* 0x3b80000003037811 */ /* 0x000fc800078eb8ff */
[----:B------:R-:W-:-:S07]  /*2750*/  LOP3.LUT R22, R3, R0, R7, 0xfe, !PT ;  /* 0x0000000003167212 */ /* 0x000fce00078efe07 */
.L_x_9180:
[----:B------:R-:W-:Y:S05]  /*2760*/  BSYNC.RECONVERGENT B0 ;  /* 0x0000000000007941 */ /* 0x000fea0003800200 */
.L_x_9179:
[----:B------:R-:W1:Y:S01]  /*2770*/  F2I.FTZ.TRUNC.NTZ R22, R22 ;  /* 0x0000001600167305 */ /* 0x000e62000021f100 */
[----:B------:R-:W-:Y:S05]  /*2780*/  BRA `(.L_x_9164) ;  /* 0x0000000400087947 */ /* 0x000fea0003800000 */
.L_x_9177:
        /* <DEDUP_REMOVED lines=21> */
.L_x_9186:
[----:B------:R-:W-:Y:S05]  /*28e0*/  BSYNC.RECONVERGENT B1 ;  /* 0x0000000000017941 */ /* 0x000fea0003800200 */
.L_x_9185:
[----:B------:R-:W-:Y:S01]  /*28f0*/  IMAD.SHL.U32 R0, R0, 0x200000, RZ ;  /* 0x0020000000007824 */ /* 0x000fe200078e00ff */
[----:B------:R-:W-:-:S04]  /*2900*/  LEA R3, R3, 0x37800000, 0x17 ;  /* 0x3780000003037811 */ /* 0x000fc800078eb8ff */
[----:B------:R-:W-:-:S07]  /*2910*/  LOP3.LUT R22, R3, R0, R7, 0xfe, !PT ;  /* 0x0000000003167212 */ /* 0x000fce00078efe07 */
.L_x_9184:
[----:B------:R-:W-:Y:S05]  /*2920*/  BSYNC.RECONVERGENT B0 ;  /* 0x0000000000007941 */ /* 0x000fea0003800200 */
.L_x_9183:
[----:B------:R-:W2:Y:S01]  /*2930*/  F2I.FTZ.TRUNC.NTZ R22, R22 ;  /* 0x0000001600167305 */ /* 0x000ea2000021f100 */
[----:B------:R-:W-:Y:S05]  /*2940*/  BRA `(.L_x_9164) ;  /* 0x0000000000987947 */ /* 0x000fea0003800000 */
.L_x_9176:
        /* <DEDUP_REMOVED lines=14> */
.L_x_9190:
[----:B------:R-:W-:Y:S05]  /*2a30*/  BSYNC.RECONVERGENT B0 ;  /* 0x0000000000007941 */ /* 0x000fea0003800200 */
.L_x_9189:
[----:B------:R-:W4:Y:S01]  /*2a40*/  F2I.FTZ.TRUNC.NTZ R22, R22 ;  /* 0x0000001600167305 */ /* 0x000f22000021f100 */
[----:B------:R-:W-:Y:S05]  /*2a50*/  BRA `(.L_x_9164) ;  /* 0x0000000000547947 */ /* 0x000fea0003800000 */
.L_x_9163:
        /* <DEDUP_REMOVED lines=16> */
.L_x_9191:
[----:B------:R-:W-:Y:S01]  /*2b60*/  IMAD.MOV.U32 R22, RZ, RZ, RZ ;  /* 0x000000ffff167224 */ /* 0x000fe200078e00ff */
[----:B------:R-:W-:Y:S06]  /*2b70*/  BRA `(.L_x_9164) ;  /* 0x00000000000c7947 */ /* 0x000fec0003800000 */
.L_x_9188:
[----:B------:R0:W5:Y:S01]  /*2b80*/  LDG.E R22, desc[UR36][R4.64] ;  /* 0x0000002404167981 */ /* 0x000162000c1e1900 */
[----:B------:R-:W-:Y:S05]  /*2b90*/  BRA `(.L_x_9164) ;  /* 0x0000000000047947 */ /* 0x000fea0003800000 */
.L_x_9187:
[----:B------:R3:W5:Y:S02]  /*2ba0*/  LDG.E R22, desc[UR36][R4.64] ;  /* 0x0000002404167981 */ /* 0x000764000c1e1900 */
.L_x_9164:
[----:B------:R-:W-:-:S07]  /*2bb0*/  VIADD R26, R26, 0x80 ;  /* 0x000000801a1a7836 */ /* 0x000fce0000000000 */
.L_x_9158:
[----:B------:R-:W-:Y:S05]  /*2bc0*/  BSYNC.RECONVERGENT B6 ;  /* 0x0000000000067941 */ /* 0x000fea0003800200 */
.L_x_9157:
        /* <DEDUP_REMOVED lines=23> */
.L_x_9197:
[----:B------:R0:W5:Y:S01]  /*2d40*/  LDG.E.U8 R24, desc[UR36][R4.64] ;  /* 0x0000002404187981 */ /* 0x000162000c1e1100 */
[----:B------:R-:W-:Y:S05]  /*2d50*/  BRA `(.L_x_9193) ;  /* 0x0000000c002c7947 */ /* 0x000fea0003800000 */
.L_x_9196:
        /* <DEDUP_REMOVED lines=8> */
.L_x_9200:
[----:B------:R0:W5:Y:S01]  /*2de0*/  LDG.E R24, desc[UR36][R4.64] ;  /* 0x0000002404187981 */ /* 0x000162000c1e1900 */
[----:B------:R-:W-:Y:S05]  /*2df0*/  BRA `(.L_x_9193) ;  /* 0x0000000c00047947 */ /* 0x000fea0003800000 */
.L_x_9199:
[----:B------:R0:W5:Y:S01]  /*2e00*/  LDG.E.S16 R24, desc[UR36][R4.64] ;  /* 0x0000002404187981 */ /* 0x000162000c1e1700 */
[----:B------:R-:W-:Y:S05]  /*2e10*/  BRA `(.L_x_9193) ;  /* 0x0000000800fc7947 */ /* 0x000fea0003800000 */
.L_x_9195:
        /* <DEDUP_REMOVED lines=9> */
.L_x_9202:
[----:B------:R-:W2:Y:S02]  /*2eb0*/  LDG.E.U16 R4, desc[UR36][R4.64] ;  /* 0x0000002404047981 */ /* 0x000ea4000c1e1500 */
[----:B--2---:R-:W-:-:S06]  /*2ec0*/  HADD2.F32 R24, -RZ, R4.H0_H0 ;  /* 0x20000004ff187230 */ /* 0x004fcc0000004100 */
[----:B------:R-:W0:Y:S01]  /*2ed0*/  F2I.FTZ.TRUNC.NTZ R24, R24 ;  /* 0x0000001800187305 */ /* 0x000e22000021f100 */
[----:B------:R-:W-:Y:S05]  /*2ee0*/  BRA `(.L_x_9193) ;  /* 0x0000000800c87947 */ /* 0x000fea0003800000 */
.L_x_9201:
        /* <DEDUP_REMOVED lines=9> */
.L_x_9204:
[----:B------:R-:W2:Y:S02]  /*2f80*/  LDG.E.U16 R4, desc[UR36][R4.64] ;  /* 0x0000002404047981 */ /* 0x000ea4000c1e1500 */
[----:B--2---:R-:W-:-:S06]  /*2f90*/  HADD2.F32 R24, -RZ, R4.H0_H0 ;  /* 0x20000004ff187230 */ /* 0x004fcc0000004100 */
[----:B------:R-:W0:Y:S01]  /*2fa0*/  F2I.FTZ.TRUNC.NTZ R24, R24 ;  /* 0x0000001800187305 */ /* 0x000e22000021f100 */
[----:B------:R-:W-:Y:S05]  /*2fb0*/  BRA `(.L_x_9193) ;  /* 0x0000000800947947 */ /* 0x000fea0003800000 */
.L_x_9203:
[----:B------:R-:W2:Y:S02]  /*2fc0*/  LDG.E.64 R24, desc[UR36][R4.64] ;  /* 0x0000002404187981 */ /* 0x000ea4000c1e1b00 */
[----:B--2---:R0:W1:Y:S01]  /*2fd0*/  F2I.F64.TRUNC R24, R24 ;  /* 0x0000001800187311 */ /* 0x004062000030d100 */
[----:B------:R-:W-:Y:S05]  /*2fe0*/  BRA `(.L_x_9193) ;  /* 0x0000000800887947 */ /* 0x000fea0003800000 */
.L_x_9194:
        /* <DEDUP_REMOVED lines=12> */
.L_x_9207:
[----:B------:R-:W2:Y:S02]  /*30b0*/  LDG.E.64 R4, desc[UR36][R4.64] ;  /* 0x0000002404047981 */ /* 0x000ea4000c1e1b00 */
[----:B--2---:R0:W1:Y:S01]  /*30c0*/  F2I.F64.TRUNC R24, R4 ;  /* 0x0000000400187311 */ /* 0x004062000030d100 */
[----:B------:R-:W-:Y:S05]  /*30d0*/  BRA `(.L_x_9193) ;  /* 0x00000008004c7947 */ /* 0x000fea0003800000 */
.L_x_9206:
        /* <DEDUP_REMOVED lines=26> */
.L_x_9209:
        /* <DEDUP_REMOVED lines=14> */
.L_x_9208:
[----:B------:R-:W2:Y:S02]  /*3360*/  LDG.E.U16 R24, desc[UR36][R4.64] ;  /* 0x0000002404187981 */ /* 0x000ea4000c1e1500 */
[----:B--2---:R-:W-:-:S06]  /*3370*/  IMAD.U32 R24, R24, 0x10000, RZ ;  /* 0x0001000018187824 */ /* 0x004fcc00078e00ff */
[----:B------:R-:W0:Y:S01]  /*3380*/  F2I.FTZ.TRUNC.NTZ R24, R24 ;  /* 0x0000001800187305 */ /* 0x000e22000021f100 */
[----:B------:R-:W-:Y:S05]  /*3390*/  BRA `(.L_x_9193) ;  /* 0x00000004009c7947 */ /* 0x000fea0003800000 */
.L_x_9205:
        /* <DEDUP_REMOVED lines=10> */
.L_x_9212:
        /* <DEDUP_REMOVED lines=21> */
.L_x_9216:
[----:B------:R-:W-:Y:S05]  /*3590*/  BSYNC.RECONVERGENT B1 ;  /* 0x0000000000017941 */ /* 0x000fea0003800200 */
.L_x_9215:
[----:B------:R-:W-:Y:S01]  /*35a0*/  IMAD.SHL.U32 R0, R0, 0x100000, RZ ;  /* 0x0010000000007824 */ /* 0x000fe200078e00ff */
[----:B------:R-:W-:-:S04]  /*35b0*/  LEA R3, R3, 0x3b800000, 0x17 ;  /* 0x3b80000003037811 */ /* 0x000fc800078eb8ff */
[----:B------:R-:W-:-:S07]  /*35c0*/  LOP3.LUT R24, R3, R0, R7, 0xfe, !PT ;  /* 0x0000000003187212 */ /* 0x000fce00078efe07 */
.L_x_9214:
[----:B------:R-:W-:Y:S05]  /*35d0*/  BSYNC.RECONVERGENT B0 ;  /* 0x0000000000007941 */ /* 0x000fea0003800200 */
.L_x_9213:
[----:B------:R-:W0:Y:S01]  /*35e0*/  F2I.FTZ.TRUNC.NTZ R24, R24 ;  /* 0x0000001800187305 */ /* 0x000e22000021f100 */
[----:B------:R-:W-:Y:S05]  /*35f0*/  BRA `(.L_x_9193) ;  /* 0x0000000400047947 */ /* 0x000fea0003800000 */
.L_x_9211:
        /* <DEDUP_REMOVED lines=21> */
.L_x_9220:
[----:B------:R-:W-:Y:S05]  /*3750*/  BSYNC.RECONVERGENT B1 ;  /* 0x0000000000017941 */ /* 0x000fea0003800200 */
.L_x_9219:
[----:B------:R-:W-:Y:S01]  /*3760*/  IMAD.SHL.U32 R0, R0, 0x200000, RZ ;  /* 0x0020000000007824 */ /* 0x000fe200078e00ff */
[----:B------:R-:W-:-:S04]  /*3770*/  LEA R3, R3, 0x37800000, 0x17 ;  /* 0x3780000003037811 */ /* 0x000fc800078eb8ff */
[----:B------:R-:W-:-:S07]  /*3780*/  LOP3.LUT R24, R3, R0, R7, 0xfe, !PT ;  /* 0x0000000003187212 */ /* 0x000fce00078efe07 */
.L_x_9218:
[----:B------:R-:W-:Y:S05]  /*3790*/  BSYNC.RECONVERGENT B0 ;  /* 0x0000000000007941 */ /* 0x000fea0003800200 */
.L_x_9217:
[----:B------:R-:W0:Y:S01]  /*37a0*/  F2I.FTZ.TRUNC.NTZ R24, R24 ;  /* 0x0000001800187305 */ /* 0x000e22000021f100 */
[----:B------:R-:W-:Y:S05]  /*37b0*/  BRA `(.L_x_9193) ;  /* 0x0000000000947947 */ /* 0x000fea0003800000 */
.L_x_9210:
        /* <DEDUP_REMOVED lines=14> */
.L_x_9224:
[----:B------:R-:W-:Y:S05]  /*38a0*/  BSYNC.RECONVERGENT B0 ;  /* 0x0000000000007941 */ /* 0x000fea0003800200 */
.L_x_9223:
[----:B------:R-:W0:Y:S01]  /*38b0*/  F2I.FTZ.TRUNC.NTZ R24, R24 ;  /* 0x0000001800187305 */ /* 0x000e22000021f100 */
[----:B------:R-:W-:Y:S05]  /*38c0*/  BRA `(.L_x_9193) ;  /* 0x0000000000507947 */ /* 0x000fea0003800000 */
.L_x_9198:
        /* <DEDUP_REMOVED lines=16> */
.L_x_9225:
[----:B------:R-:W-:Y:S05]  /*39d0*/  BRA `(.L_x_9193) ;  /* 0x00000000000c7947 */ /* 0x000fea0003800000 */
.L_x_9222:
[----:B------:R0:W5:Y:S01]  /*39e0*/  LDG.E R24, desc[UR36][R4.64] ;  /* 0x0000002404187981 */ /* 0x000162000c1e1900 */
[----:B------:R-:W-:Y:S05]  /*39f0*/  BRA `(.L_x_9193) ;  /* 0x0000000000047947 */ /* 0x000fea0003800000 */
.L_x_9221:
[----:B------:R0:W5:Y:S02]  /*3a00*/  LDG.E R24, desc[UR36][R4.64] ;  /* 0x0000002404187981 */ /* 0x000164000c1e1900 */
.L_x_9193:
[----:B------:R-:W-:Y:S05]  /*3a10*/  BSYNC.RECONVERGENT B6 ;  /* 0x0000000000067941 */ /* 0x000fea0003800200 */
.L_x_9192:
[----:B0-----:R-:W0:Y:S01]  /*3a20*/  LDC.U8 R17, c[0x0][0x3a4] ;  /* 0x0000e900ff117b82 */ /* 0x001e220000000000 */
[----:B------:R-:W-:Y:S01]  /*3a30*/  ISETP.GE.AND P4, PT, R2, R19, PT ;  /* 0x000000130200720c */ /* 0x000fe20003f86270 */
[----:B------:R-:W-:Y:S01]  /*3a40*/  BSSY.RECONVERGENT B7, `(.L_x_9226) ;  /* 0x00002ce000077945 */ /* 0x000fe20003800200 */
[----:B-1---5:R-:W-:-:S03]  /*3a50*/  ISETP.NE.AND P0, PT, R16, RZ, PT ;  /* 0x000000ff1000720c */ /* 0x022fc60003f05270 */
[----:B------:R-:W-:Y:S01]  /*3a60*/  BSSY.RELIABLE B6, `(.L_x_9227) ;  /* 0x00001e4000067945 */ /* 0x000fe20003800100 */
[----:B---34-:R-:W-:Y:S02]  /*3a70*/  ISETP.NE.AND P1, PT, R18, RZ, PT ;  /* 0x000000ff1200720c */ /* 0x018fe40003f25270 */
[----:B--2---:R-:W-:Y:S02]  /*3a80*/  ISETP.NE.AND P2, PT, R22, RZ, PT ;  /* 0x000000ff1600720c */ /* 0x004fe40003f45270 */
[----:B------:R-:W-:Y:S02]  /*3a90*/  ISETP.NE.AND P3, PT, R24, RZ, PT ;  /* 0x000000ff1800720c */ /* 0x000fe40003f65270 */
[----:B------:R-:W-:Y:S02]  /*3aa0*/  SHF.R.S32.HI R16, RZ, 0x1f, R16 ;  /* 0x0000001fff107819 */ /* 0x000fe40000011410 */
[----:B------:R-:W-:Y:S02]  /*3ab0*/  SHF.R.S32.HI R18, RZ, 0x1f, R18 ;  /* 0x0000001fff127819 */ /* 0x000fe40000011412 */
[----:B------:R-:W-:-:S02]  /*3ac0*/  SEL R3, RZ, 0x1, !P0 ;  /* 0x00000001ff037807 */ /* 0x000fc40004000000 */
[----:B------:R-:W-:Y:S02]  /*3ad0*/  SEL R5, RZ, 0x1, !P1 ;  /* 0x00000001ff057807 */ /* 0x000fe40004800000 */
[----:B------:R-:W-:Y:S02]  /*3ae0*/  SHF.R.S32.HI R0, RZ, 0x1f, R22 ;  /* 0x0000001fff007819 */ /* 0x000fe40000011416 */
[----:B------:R-:W-:Y:S02]  /*3af0*/  SHF.R.S32.HI R24, RZ, 0x1f, R24 ;  /* 0x0000001fff187819 */ /* 0x000fe40000011418 */
[----:B------:R-:W-:Y:S02]  /*3b00*/  SEL R7, RZ, 0x1, !P2 ;  /* 0x00000001ff077807 */ /* 0x000fe40005000000 */
[----:B------:R-:W-:Y:S02]  /*3b10*/  SEL R9, RZ, 0x1, !P3 ;  /* 0x00000001ff097807 */ /* 0x000fe40005800000 */
[----:B------:R-:W-:-:S02]  /*3b20*/  LOP3.LUT R4, R16, R3, RZ, 0xfc, !PT ;  /* 0x0000000310047212 */ /* 0x000fc400078efcff */
[----:B------:R-:W-:Y:S02]  /*3b30*/  LOP3.LUT R22, R18, R5, RZ, 0xfc, !PT ;  /* 0x0000000512167212 */ /* 0x000fe400078efcff */
[----:B------:R-:W-:Y:S02]  /*3b40*/  LOP3.LUT R18, R0, R7, RZ, 0xfc, !PT ;  /* 0x0000000700127212 */ /* 0x000fe400078efcff */
[----:B------:R-:W-:Y:S01]  /*3b50*/  LOP3.LUT R16, R24, R9, RZ, 0xfc, !PT ;  /* 0x0000000918107212 */ /* 0x000fe200078efcff */
[----:B------:R-:W-:Y:S06]  /*3b60*/  @P4 BRA `(.L_x_9228) ;  /* 0x0000001c00404947 */ /* 0x000fec0003800000 */
[----:B------:R-:W1:Y:S01]  /*3b70*/  LDCU UR4, c[0x0][0x3a8] ;  /* 0x00007500ff0477ac */ /* 0x000e620008000800 */
[----:B------:R-:W2:Y:S01]  /*3b80*/  LDC.64 R8, c[0x0][0x388] ;  /* 0x0000e200ff087b82 */ /* 0x000ea20000000a00 */
[----:B------:R-:W-:Y:S01]  /*3b90*/  IMAD R0, R23, 0x200, R2 ;  /* 0x0000020017007824 */ /* 0x000fe200078e0202 */
[----:B0-----:R-:W-:Y:S01]  /*3ba0*/  PRMT R5, R17, 0x9910, RZ ;  /* 0x0000991011057816 */ /* 0x001fe200000000ff */
[----:B------:R-:W-:Y:S02]  /*3bb0*/  VIADD R2, R2, 0x80 ;  /* 0x0000008002027836 */ /* 0x000fe40000000000 */
        /* <DEDUP_REMOVED lines=16> */
.L_x_9232:
[----:B------:R0:W-:Y:S01]  /*3cc0*/  STG.E.U8 desc[UR36][R8.64], R4 ;  /* 0x0000000408007986 */ /* 0x0001e2000c101124 */
[----:B------:R-:W-:Y:S05]  /*3cd0*/  BRA `(.L_x_9234) ;  /* 0x0000000c003c7947 */ /* 0x000fea0003800000 */
.L_x_9231:
[----:B------:R-:W-:-:S13]  /*3ce0*/  ISETP.NE.AND P0, PT, R0, 0x2, PT ;  /* 0x000000020000780c */ /* 0x000fda0003f05270 */
[----:B------:R-:W-:Y:S05]  /*3cf0*/  @!P0 BRA `(.L_x_9235) ;  /* 0x0000000000248947 */ /* 0x000fea0003800000 */
[----:B------:R-:W-:-:S13]  /*3d00*/  ISETP.NE.AND P0, PT, R0, 0x3, PT ;  /* 0x000000030000780c */ /* 0x000fda0003f05270 */
[----:B------:R-:W-:Y:S05]  /*3d10*/  @!P0 BRA `(.L_x_9236) ;  /* 0x0000000000148947 */ /* 0x000fea0003800000 */
[----:B------:R-:W-:-:S13]  /*3d20*/  ISETP.NE.AND P0, PT, R0, 0x4, PT ;  /* 0x000000040000780c */ /* 0x000fda0003f05270 */
[----:B------:R-:W-:Y:S05]  /*3d30*/  @P0 BRA `(.L_x_9233) ;  /* 0x0000000800900947 */ /* 0x000fea0003800000 */
[----:B------:R-:W-:-:S05]  /*3d40*/  SHF.R.S32.HI R5, RZ, 0x1f, R4 ;  /* 0x0000001fff057819 */ /* 0x000fca0000011404 */
[----:B------:R0:W-:Y:S01]  /*3d50*/  STG.E.64 desc[UR36][R8.64], R4 ;  /* 0x0000000408007986 */ /* 0x0001e2000c101b24 */
[----:B------:R-:W-:Y:S05]  /*3d60*/  BRA `(.L_x_9234) ;  /* 0x0000000c00187947 */ /* 0x000fea0003800000 */
.L_x_9236:
[----:B------:R0:W-:Y:S01]  /*3d70*/  STG.E desc[UR36][R8.64], R4 ;  /* 0x0000000408007986 */ /* 0x0001e2000c101924 */
[----:B------:R-:W-:Y:S05]  /*3d80*/  BRA `(.L_x_9234) ;  /* 0x0000000c00107947 */ /* 0x000fea0003800000 */
.L_x_9235:
[----:B------:R0:W-:Y:S01]  /*3d90*/  STG.E.U16 desc[UR36][R8.64], R4 ;  /* 0x0000000408007986 */ /* 0x0001e2000c101524 */
[----:B------:R-:W-:Y:S05]  /*3da0*/  BRA `(.L_x_9234) ;  /* 0x0000000c00087947 */ /* 0x000fea0003800000 */
.L_x_9230:
[----:B------:R-:W-:-:S13]  /*3db0*/  ISETP.GT.AND P0, PT, R0, 0x6, PT ;  /* 0x000000060000780c */ /* 0x000fda0003f04270 */
[----:B------:R-:W-:Y:S05]  /*3dc0*/  @P0 BRA `(.L_x_9237) ;  /* 0x00000000002c0947 */ /* 0x000fea0003800000 */
[----:B------:R-:W-:-:S13]  /*3dd0*/  ISETP.NE.AND P0, PT, R0, 0x5, PT ;  /* 0x000000050000780c */ /* 0x000fda0003f05270 */
[----:B------:R-:W-:Y:S05]  /*3de0*/  @!P0 BRA `(.L_x_9238) ;  /* 0x0000000000148947 */ /* 0x000fea0003800000 */
[----:B------:R-:W-:-:S13]  /*3df0*/  ISETP.NE.AND P0, PT, R0, 0x6, PT ;  /* 0x000000060000780c */ /* 0x000fda0003f05270 */
[----:B------:R-:W-:Y:S05]  /*3e00*/  @P0 BRA `(.L_x_9233) ;  /* 0x00000008005c0947 */ /* 0x000fea0003800000 */
[----:B------:R-:W-:-:S05]  /*3e10*/  I2FP.F32.S32 R3, R4 ;  /* 0x0000000400037245 */ /* 0x000fca0000201400 */
[----:B------:R0:W-:Y:S01]  /*3e20*/  STG.E desc[UR36][R8.64], R3 ;  /* 0x0000000308007986 */ /* 0x0001e2000c101924 */
[----:B------:R-:W-:Y:S05]  /*3e30*/  BRA `(.L_x_9234) ;  /* 0x0000000800e47947 */ /* 0x000fea0003800000 */
.L_x_9238:
[----:B------:R-:W-:-:S04]  /*3e40*/  I2FP.F32.S32 R0, R4 ;  /* 0x0000000400007245 */ /* 0x000fc80000201400 */
[----:B------:R-:W-:-:S05]  /*3e50*/  F2FP.F16.F32.PACK_AB R0, RZ, R0 ;  /* 0x00000000ff00723e */ /* 0x000fca00000000ff */
[----:B------:R0:W-:Y:S01]  /*3e60*/  STG.E.U16 desc[UR36][R8.64], R0 ;  /* 0x0000000008007986 */ /* 0x0001e2000c101524 */
[----:B------:R-:W-:Y:S05]  /*3e70*/  BRA `(.L_x_9234) ;  /* 0x0000000800d47947 */ /* 0x000fea0003800000 */
.L_x_9237:
[----:B------:R-:W-:-:S13]  /*3e80*/  ISETP.NE.AND P0, PT, R0, 0x7, PT ;  /* 0x000000070000780c */ /* 0x000fda0003f05270 */
[----:B------:R-:W-:Y:S05]  /*3e90*/  @!P0 BRA `(.L_x_9239) ;  /* 0x0000000000348947 */ /* 0x000fea0003800000 */
[----:B------:R-:W-:-:S13]  /*3ea0*/  ISETP.NE.AND P0, PT, R0, 0x8, PT ;  /* 0x000000080000780c */ /* 0x000fda0003f05270 */
[----:B------:R-:W-:Y:S05]  /*3eb0*/  @!P0 BRA `(.L_x_9240) ;  /* 0x0000000000188947 */ /* 0x000fea0003800000 */
[----:B------:R-:W-:-:S13]  /*3ec0*/  ISETP.NE.AND P0, PT, R0, 0x9, PT ;  /* 0x000000090000780c */ /* 0x000fda0003f05270 */
[----:B------:R-:W-:Y:S05]  /*3ed0*/  @P0 BRA `(.L_x_9233) ;  /* 0x0000000800280947 */ /* 0x000fea0003800000 */
[----:B------:R-:W-:Y:S01]  /*3ee0*/  I2FP.F32.S32 R4, R4 ;  /* 0x0000000400047245 */ /* 0x000fe20000201400 */
[----:B------:R-:W-:-:S05]  /*3ef0*/  IMAD.MOV.U32 R5, RZ, RZ, RZ ;  /* 0x000000ffff057224 */ /* 0x000fca00078e00ff */
[----:B------:R0:W-:Y:S01]  /*3f00*/  STG.E.64 desc[UR36][R8.64], R4 ;  /* 0x0000000408007986 */ /* 0x0001e2000c101b24 */
[----:B------:R-:W-:Y:S05]  /*3f10*/  BRA `(.L_x_9234) ;  /* 0x0000000800ac7947 */ /* 0x000fea0003800000 */
.L_x_9240:
[----:B------:R-:W-:-:S04]  /*3f20*/  I2FP.F32.S32 R4, R4 ;  /* 0x0000000400047245 */ /* 0x000fc80000201400 */
[----:B------:R-:W-:-:S04]  /*3f30*/  F2FP.F16.F32.PACK_AB R3, RZ, R4 ;  /* 0x00000004ff03723e */ /* 0x000fc800000000ff */
[----:B------:R-:W-:-:S05]  /*3f40*/  PRMT R3, R3, 0x5410, RZ ;  /* 0x0000541003037816 */ /* 0x000fca00000000ff */
[----:B------:R0:W-:Y:S01]  /*3f50*/  STG.E desc[UR36][R8.64], R3 ;  /* 0x0000000308007986 */ /* 0x0001e2000c101924 */
[----:B------:R-:W-:Y:S05]  /*3f60*/  BRA `(.L_x_9234) ;  /* 0x0000000800987947 */ /* 0x000fea0003800000 */
.L_x_9239:
[----:B------:R-:W0:Y:S02]  /*3f70*/  I2F.F64 R4, R4 ;  /* 0x0000000400047312 */ /* 0x000e240000201c00 */
[----:B0-----:R0:W-:Y:S01]  /*3f80*/  STG.E.64 desc[UR36][R8.64], R4 ;  /* 0x0000000408007986 */ /* 0x0011e2000c101b24 */
[----:B------:R-:W-:Y:S05]  /*3f90*/  BRA `(.L_x_9234) ;  /* 0x00000008008c7947 */ /* 0x000fea0003800000 */
.L_x_9229:
        /* <DEDUP_REMOVED lines=12> */
.L_x_9243:
[----:B------:R-:W0:Y:S01]  /*4060*/  I2F.F64 R4, R4 ;  /* 0x0000000400047312 */ /* 0x000e220000201c00 */
[----:B------:R-:W-:-:S05]  /*4070*/  CS2R R6, SRZ ;  /* 0x0000000000067805 */ /* 0x000fca000001ff00 */
[----:B0-----:R3:W-:Y:S01]  /*4080*/  STG.E.128 desc[UR36][R8.64], R4 ;  /* 0x0000000408007986 */ /* 0x0017e2000c101d24 */
[----:B------:R-:W-:Y:S05]  /*4090*/  BRA `(.L_x_9234) ;  /* 0x00000008004c7947 */ /* 0x000fea0003800000 */
.L_x_9242:
[----:B------:R-:W-:-:S13]  /*40a0*/  ISETP.NE.AND P0, PT, R0, 0xf, PT ;  /* 0x0000000f0000780c */ /* 0x000fda0003f05270 */
[----:B------:R-:W-:Y:S05]  /*40b0*/  @!P0 BRA `(.L_x_9244) ;  /* 0x0000000000a08947 */ /* 0x000fea0003800000 */
[----:B------:R-:W-:-:S13]  /*40c0*/  ISETP.NE.AND P0, PT, R0, 0x17, PT ;  /* 0x000000170000780c */ /* 0x000fda0003f05270 */
[----:B------:R-:W-:Y:S05]  /*40d0*/  @!P0 BRA `(.L_x_9245) ;  /* 0x00000000004c8947 */ /* 0x000fea0003800000 */
[----:B------:R-:W-:-:S13]  /*40e0*/  ISETP.NE.AND P0, PT, R0, 0x18, PT ;  /* 0x000000180000780c */ /* 0x000fda0003f05270 */
[----:B------:R-:W-:Y:S05]  /*40f0*/  @P0 BRA `(.L_x_9233) ;  /* 0x0000000400a00947 */ /* 0x000fea0003800000 */
        /* <DEDUP_REMOVED lines=13> */
.L_x_9247:
[----:B------:R-:W-:Y:S05]  /*41d0*/  BSYNC.RECONVERGENT B0 ;  /* 0x0000000000007941 */ /* 0x000fea0003800200 */
.L_x_9246:
[----:B------:R-:W-:-:S05]  /*41e0*/  LOP3.LUT R5, R0, 0x80, R5, 0xf8, !PT ;  /* 0x0000008000057812 */ /* 0x000fca00078ef805 */
[----:B------:R2:W-:Y:S01]  /*41f0*/  STG.E.U8 desc[UR36][R8.64], R5 ;  /* 0x0000000508007986 */ /* 0x0005e2000c101124 */
[----:B------:R-:W-:Y:S05]  /*4200*/  BRA `(.L_x_9234) ;  /* 0x0000000400f07947 */ /* 0x000fea0003800000 */
.L_x_9245:
        /* <DEDUP_REMOVED lines=15> */
.L_x_9249:
[----:B------:R-:W-:Y:S05]  /*4300*/  BSYNC.RECONVERGENT B0 ;  /* 0x0000000000007941 */ /* 0x000fea0003800200 */
.L_x_9248:
[----:B------:R-:W-:-:S05]  /*4310*/  LOP3.LUT R5, R0, 0x80, R5, 0xf8, !PT ;  /* 0x0000008000057812 */ /* 0x000fca00078ef805 */
[----:B------:R1:W-:Y:S01]  /*4320*/  STG.E.U8 desc[UR36][R8.64], R5 ;  /* 0x0000000508007986 */ /* 0x0003e2000c101124 */
[----:B------:R-:W-:Y:S05]  /*4330*/  BRA `(.L_x_9234) ;  /* 0x0000000400a47947 */ /* 0x000fea0003800000 */
.L_x_9244:
[----:B------:R-:W-:-:S04]  /*4340*/  I2FP.F32.S32 R0, R4 ;  /* 0x0000000400007245 */ /* 0x000fc80000201400 */
[----:B------:R-:W-:-:S05]  /*4350*/  F2FP.BF16.F32.PACK_AB R0, RZ, R0 ;  /* 0x00000000ff00723e */ /* 0x000fca00000010ff */
[----:B------:R0:W-:Y:S01]  /*4360*/  STG.E.U16 desc[UR36][R8.64], R0 ;  /* 0x0000000008007986 */ /* 0x0001e2000c101524 */
[----:B------:R-:W-:Y:S05]  /*4370*/  BRA `(.L_x_9234) ;  /* 0x0000000400947947 */ /* 0x000fea0003800000 */
.L_x_9241:
        /* <DEDUP_REMOVED lines=10> */
.L_x_9252:
        /* <DEDUP_REMOVED lines=13> */
.L_x_9255:
[----:B------:R-:W-:-:S04]  /*44f0*/  SHF.R.U32.HI R0, RZ, 0x14, R3 ;  /* 0x00000014ff007819 */ /* 0x000fc80000011603 */
[----:B------:R-:W-:-:S04]  /*4500*/  LOP3.LUT R0, R0, 0x1, RZ, 0xc0, !PT ;  /* 0x0000000100007812 */ /* 0x000fc800078ec0ff */
[----:B------:R-:W-:-:S04]  /*4510*/  IADD3 R0, PT, PT, R3, 0x487ffff, R0 ;  /* 0x0487ffff03007810 */ /* 0x000fc80007ffe000 */
[----:B------:R-:W-:-:S04]  /*4520*/  SHF.R.U32.HI R0, RZ, 0x14, R0 ;  /* 0x00000014ff007819 */ /* 0x000fc80000011600 */
[----:B------:R-:W-:-:S07]  /*4530*/  LOP3.LUT R0, R0, 0xff, RZ, 0xc0, !PT ;  /* 0x000000ff00007812 */ /* 0x000fce00078ec0ff */
.L_x_9256:
[----:B------:R-:W-:-:S04]  /*4540*/  SHF.R.U32.HI R3, RZ, 0x18, R3 ;  /* 0x00000018ff037819 */ /* 0x000fc80000011603 */
[----:B------:R-:W-:-:S04]  /*4550*/  LOP3.LUT R0, R0, 0x80, R3, 0xf8, !PT ;  /* 0x0000008000007812 */ /* 0x000fc800078ef803 */
[----:B------:R-:W-:-:S07]  /*4560*/  PRMT R4, R0, 0x7610, R4 ;  /* 0x0000761000047816 */ /* 0x000fce0000000004 */
.L_x_9254:
[----:B------:R-:W-:Y:S05]  /*4570*/  BSYNC.RECONVERGENT B0 ;  /* 0x0000000000007941 */ /* 0x000fea0003800200 */
.L_x_9253:
[----:B------:R0:W-:Y:S01]  /*4580*/  STG.E.U8 desc[UR36][R8.64], R4 ;  /* 0x0000000408007986 */ /* 0x0001e2000c101124 */
[----:B------:R-:W-:Y:S05]  /*4590*/  BRA `(.L_x_9234) ;  /* 0x00000004000c7947 */ /* 0x000fea0003800000 */
.L_x_9251:
        /* <DEDUP_REMOVED lines=13> */
.L_x_9259:
[----:B------:R-:W-:-:S04]  /*4670*/  SHF.R.U32.HI R0, RZ, 0x15, R3 ;  /* 0x00000015ff007819 */ /* 0x000fc80000011603 */
[----:B------:R-:W-:-:S04]  /*4680*/  LOP3.LUT R0, R0, 0x1, RZ, 0xc0, !PT ;  /* 0x0000000100007812 */ /* 0x000fc800078ec0ff */
[----:B------:R-:W-:-:S04]  /*4690*/  IADD3 R0, PT, PT, R3, 0x88fffff, R0 ;  /* 0x088fffff03007810 */ /* 0x000fc80007ffe000 */
[----:B------:R-:W-:-:S04]  /*46a0*/  SHF.R.U32.HI R0, RZ, 0x15, R0 ;  /* 0x00000015ff007819 */ /* 0x000fc80000011600 */
[----:B------:R-:W-:-:S07]  /*46b0*/  LOP3.LUT R0, R0, 0xff, RZ, 0xc0, !PT ;  /* 0x000000ff00007812 */ /* 0x000fce00078ec0ff */
.L_x_9260:
[----:B------:R-:W-:-:S04]  /*46c0*/  SHF.R.U32.HI R3, RZ, 0x18, R3 ;  /* 0x00000018ff037819 */ /* 0x000fc80000011603 */
[----:B------:R-:W-:-:S04]  /*46d0*/  LOP3.LUT R0, R0, 0x80, R3, 0xf8, !PT ;  /* 0x0000008000007812 */ /* 0x000fc800078ef803 */
[----:B------:R-:W-:-:S07]  /*46e0*/  PRMT R4, R0, 0x7610, R4 ;  /* 0x0000761000047816 */ /* 0x000fce0000000004 */
.L_x_9258:
[----:B------:R-:W-:Y:S05]  /*46f0*/  BSYNC.RECONVERGENT B0 ;  /* 0x0000000000007941 */ /* 0x000fea0003800200 */
.L_x_9257:
[----:B------:R0:W-:Y:S01]  /*4700*/  STG.E.U8 desc[UR36][R8.64], R4 ;  /* 0x0000000408007986 */ /* 0x0001e2000c101124 */
[----:B------:R-:W-:Y:S05]  /*4710*/  BRA `(.L_x_9234) ;  /* 0x0000000000ac7947 */ /* 0x000fea0003800000 */
.L_x_9250:
[----:B------:R-:W-:-:S13]  /*4720*/  ISETP.NE.AND P0, PT, R0, 0x1c, PT ;  /* 0x0000001c0000780c */ /* 0x000fda0003f05270 */
[----:B------:R-:W-:Y:S05]  /*4730*/  @!P0 BRA `(.L_x_9261) ;  /* 0x0000000000a08947 */ /* 0x000fea0003800000 */
[----:B------:R-:W-:-:S13]  /*4740*/  ISETP.NE.AND P0, PT, R0, 0x1d, PT ;  /* 0x0000001d0000780c */ /* 0x000fda0003f05270 */
[----:B------:R-:W-:Y:S05]  /*4750*/  @!P0 BRA `(.L_x_9262) ;  /* 0x00000000008c8947 */ /* 0x000fea0003800000 */
[----:B------:R-:W-:-:S13]  /*4760*/  ISETP.NE.AND P0, PT, R0, 0x2c, PT ;  /* 0x0000002c0000780c */ /* 0x000fda0003f05270 */
[----:B------:R-:W-:Y:S05]  /*4770*/  @!P0 BRA `(.L_x_9263) ;  /* 0x0000000000448947 */ /* 0x000fea0003800000 */
.L_x_9233:
        /* <DEDUP_REMOVED lines=16> */
.L_x_9264:
[----:B------:R-:W-:Y:S05]  /*4880*/  BRA `(.L_x_9234) ;  /* 0x0000000000507947 */ /* 0x000fea0003800000 */
.L_x_9263:
        /* <DEDUP_REMOVED lines=16> */
.L_x_9262:
[----:B------:R-:W-:-:S05]  /*4990*/  SHF.R.S32.HI R5, RZ, 0x1f, R4 ;  /* 0x0000001fff057819 */ /* 0x000fca0000011404 */
[----:B------:R0:W-:Y:S01]  /*49a0*/  STG.E.64 desc[UR36][R8.64], R4 ;  /* 0x0000000408007986 */ /* 0x0001e2000c101b24 */
[----:B------:R-:W-:Y:S05]  /*49b0*/  BRA `(.L_x_9234) ;  /* 0x0000000000047947 */ /* 0x000fea0003800000 */
.L_x_9261:
[----:B------:R0:W-:Y:S02]  /*49c0*/  STG.E desc[UR36][R8.64], R4 ;  /* 0x0000000408007986 */ /* 0x0001e4000c101924 */
.L_x_9234:
        /* <DEDUP_REMOVED lines=23> */
.L_x_9269:
[----:B------:R0:W-:Y:S01]  /*4b40*/  STG.E.U8 desc[UR36][R8.64], R22 ;  /* 0x0000001608007986 */ /* 0x0001e2000c101124 */
[----:B------:R-:W-:Y:S05]  /*4b50*/  BRA `(.L_x_9271) ;  /* 0x0000000c00407947 */ /* 0x000fea0003800000 */
.L_x_9268:
[----:B------:R-:W-:-:S13]  /*4b60*/  ISETP.NE.AND P0, PT, R0, 0x2, PT ;  /* 0x000000020000780c */ /* 0x000fda0003f05270 */
[----:B------:R-:W-:Y:S05]  /*4b70*/  @!P0 BRA `(.L_x_9272) ;  /* 0x0000000000288947 */ /* 0x000fea0003800000 */
[----:B------:R-:W-:-:S13]  /*4b80*/  ISETP.NE.AND P0, PT, R0, 0x3, PT ;  /* 0x000000030000780c */ /* 0x000fda0003f05270 */
[----:B------:R-:W-:Y:S05]  /*4b90*/  @!P0 BRA `(.L_x_9273) ;  /* 0x0000000000188947 */ /* 0x000fea0003800000 */
[----:B------:R-:W-:-:S13]  /*4ba0*/  ISETP.NE.AND P0, PT, R0, 0x4, PT ;  /* 0x000000040000780c */ /* 0x000fda0003f05270 */
[----:B------:R-:W-:Y:S05]  /*4bb0*/  @P0 BRA `(.L_x_9270) ;  /* 0x0000000800440947 */ /* 0x000fea0003800000 */
[--C-:B------:R-:W-:Y:S01]  /*4bc0*/  SHF.R.S32.HI R5, RZ, 0x1f, R22.reuse ;  /* 0x0000001fff057819 */ /* 0x100fe20000011416 */
[----:B------:R-:W-:-:S05]  /*4bd0*/  IMAD.MOV.U32 R4, RZ, RZ, R22 ;  /* 0x000000ffff047224 */ /* 0x000fca00078e0016 */
[----:B------:R4:W-:Y:S01]  /*4be0*/  STG.E.64 desc[UR36][R8.64], R4 ;  /* 0x0000000408007986 */ /* 0x0009e2000c101b24 */
[----:B------:R-:W-:Y:S05]  /*4bf0*/  BRA `(.L_x_9271) ;  /* 0x0000000c00187947 */ /* 0x000fea0003800000 */
.L_x_9273:
[----:B------:R3:W-:Y:S01]  /*4c00*/  STG.E desc[UR36][R8.64], R22 ;  /* 0x0000001608007986 */ /* 0x0007e2000c101924 */
[----:B------:R-:W-:Y:S05]  /*4c10*/  BRA `(.L_x_9271) ;  /* 0x0000000c00107947 */ /* 0x000fea0003800000 */
.L_x_9272:
[----:B------:R2:W-:Y:S01]  /*4c20*/  STG.E.U16 desc[UR36][R8.64], R22 ;  /* 0x0000001608007986 */ /* 0x0005e2000c101524 */
[----:B------:R-:W-:Y:S05]  /*4c30*/  BRA `(.L_x_9271) ;  /* 0x0000000c00087947 */ /* 0x000fea0003800000 */
.L_x_9267:
        /* <DEDUP_REMOVED lines=9> */
.L_x_9275:
[----:B------:R-:W-:-:S04]  /*4cd0*/  I2FP.F32.S32 R0, R22 ;  /* 0x0000001600007245 */ /* 0x000fc80000201400 */
[----:B------:R-:W-:-:S05]  /*4ce0*/  F2FP.F16.F32.PACK_AB R0, RZ, R0 ;  /* 0x00000000ff00723e */ /* 0x000fca00000000ff */
[----:B------:R0:W-:Y:S01]  /*4cf0*/  STG.E.U16 desc[UR36][R8.64], R0 ;  /* 0x0000000008007986 */ /* 0x0001e2000c101524 */
[----:B------:R-:W-:Y:S05]  /*4d00*/  BRA `(.L_x_9271) ;  /* 0x0000000800d47947 */ /* 0x000fea0003800000 */
.L_x_9274:
        /* <DEDUP_REMOVED lines=10> */
.L_x_9277:
[----:B------:R-:W-:-:S04]  /*4db0*/  I2FP.F32.S32 R22, R22 ;  /* 0x0000001600167245 */ /* 0x000fc80000201400 */
[----:B------:R-:W-:-:S04]  /*4dc0*/  F2FP.F16.F32.PACK_AB R3, RZ, R22 ;  /* 0x00000016ff03723e */ /* 0x000fc800000000ff */
[----:B------:R-:W-:-:S05]  /*4dd0*/  PRMT R3, R3, 0x5410, RZ ;  /* 0x0000541003037816 */ /* 0x000fca00000000ff */
[----:B------:R0:W-:Y:S01]  /*4de0*/  STG.E desc[UR36][R8.64], R3 ;  /* 0x0000000308007986 */ /* 0x0001e2000c101924 */
[----:B------:R-:W-:Y:S05]  /*4df0*/  BRA `(.L_x_9271) ;  /* 0x0000000800987947 */ /* 0x000fea0003800000 */
.L_x_9276:
[----:B------:R-:W0:Y:S02]  /*4e00*/  I2F.F64 R4, R22 ;  /* 0x0000001600047312 */ /* 0x000e240000201c00 */
[----:B0-----:R0:W-:Y:S01]  /*4e10*/  STG.E.64 desc[UR36][R8.64], R4 ;  /* 0x0000000408007986 */ /* 0x0011e2000c101b24 */
[----:B------:R-:W-:Y:S05]  /*4e20*/  BRA `(.L_x_9271) ;  /* 0x00000008008c7947 */ /* 0x000fea0003800000 */
.L_x_9266:
        /* <DEDUP_REMOVED lines=12> */
.L_x_9281:
        /* <DEDUP_REMOVED lines=17> */
.L_x_9284:
[----:B------:R-:W-:-:S04]  /*5000*/  SHF.R.U32.HI R3, RZ, 0x18, R5 ;  /* 0x00000018ff037819 */ /* 0x000fc80000011605 */
[----:B------:R-:W-:-:S04]  /*5010*/  LOP3.LUT R0, R0, 0x80, R3, 0xf8, !PT ;  /* 0x0000008000007812 */ /* 0x000fc800078ef803 */
[----:B------:R-:W-:-:S07]  /*5020*/  PRMT R4, R0, 0x7610, R4 ;  /* 0x0000761000047816 */ /* 0x000fce0000000004 */
.L_x_9283:
[----:B------:R-:W-:Y:S05]  /*5030*/  BSYNC.RECONVERGENT B0 ;  /* 0x0000000000007941 */ /* 0x000fea0003800200 */
.L_x_9282:
[----:B------:R0:W-:Y:S01]  /*5040*/  STG.E.U8 desc[UR36][R8.64], R4 ;  /* 0x0000000408007986 */ /* 0x0001e2000c101124 */
[----:B------:R-:W-:Y:S05]  /*5050*/  BRA `(.L_x_9271) ;  /* 0x0000000800007947 */ /* 0x000fea0003800000 */
.L_x_9280:
        /* <DEDUP_REMOVED lines=17> */
.L_x_9287:
[----:B------:R-:W-:-:S04]  /*5170*/  SHF.R.U32.HI R3, RZ, 0x18, R5 ;  /* 0x00000018ff037819 */ /* 0x000fc80000011605 */
[----:B------:R-:W-:-:S04]  /*5180*/  LOP3.LUT R0, R0, 0x80, R3, 0xf8, !PT ;  /* 0x0000008000007812 */ /* 0x000fc800078ef803 */
[----:B------:R-:W-:-:S07]  /*5190*/  PRMT R4, R0, 0x7610, R4 ;  /* 0x0000761000047816 */ /* 0x000fce0000000004 */
.L_x_9286:
[----:B------:R-:W-:Y:S05]  /*51a0*/  BSYNC.RECONVERGENT B0 ;  /* 0x0000000000007941 */ /* 0x000fea0003800200 */
.L_x_9285:
[----:B------:R0:W-:Y:S01]  /*51b0*/  STG.E.U8 desc[UR36][R8.64], R4 ;  /* 0x0000000408007986 */ /* 0x0001e2000c101124 */
[----:B------:R-:W-:Y:S05]  /*51c0*/  BRA `(.L_x_9271) ;  /* 0x0000000400a47947 */ /* 0x000fea0003800000 */
.L_x_9279:
[----:B------:R-:W-:-:S13]  /*51d0*/  ISETP.NE.AND P0, PT, R0, 0x1c, PT ;  /* 0x0000001c0000780c */ /* 0x000fda0003f05270 */
[----:B------:R-:W-:Y:S05]  /*51e0*/  @!P0 BRA `(.L_x_9288) ;  /* 0x0000000000608947 */ /* 0x000fea0003800000 */
[----:B------:R-:W-:-:S13]  /*51f0*/  ISETP.NE.AND P0, PT, R0, 0x1d, PT ;  /* 0x0000001d0000780c */ /* 0x000fda0003f05270 */
[----:B------:R-:W-:Y:S05]  /*5200*/  @!P0 BRA `(.L_x_9289) ;  /* 0x0000000000488947 */ /* 0x000fea0003800000 */
[----:B------:R-:W-:-:S13]  /*5210*/  ISETP.NE.AND P0, PT, R0, 0x2c, PT ;  /* 0x0000002c0000780c */ /* 0x000fda0003f05270 */
[----:B------:R-:W-:Y:S05]  /*5220*/  @P0 BRA `(.L_x_9270) ;  /* 0x0000000000a80947 */ /* 0x000fea0003800000 */
        /* <DEDUP_REMOVED lines=16> */
.L_x_9289:
[--C-:B------:R-:W-:Y:S01]  /*5330*/  SHF.R.S32.HI R5, RZ, 0x1f, R22.reuse ;  /* 0x0000001fff057819 */ /* 0x100fe20000011416 */
[----:B------:R-:W-:-:S05]  /*5340*/  IMAD.MOV.U32 R4, RZ, RZ, R22 ;  /* 0x000000ffff047224 */ /* 0x000fca00078e0016 */
[----:B------:R0:W-:Y:S01]  /*5350*/  STG.E.64 desc[UR36][R8.64], R4 ;  /* 0x0000000408007986 */ /* 0x0001e2000c101b24 */
[----:B------:R-:W-:Y:S05]  /*5360*/  BRA `(.L_x_9271) ;  /* 0x00000004003c7947 */ /* 0x000fea0003800000 */
.L_x_9288:
[----:B------:R0:W-:Y:S01]  /*5370*/  STG.E desc[UR36][R8.64], R22 ;  /* 0x0000001608007986 */ /* 0x0001e2000c101924 */
[----:B------:R-:W-:Y:S05]  /*5380*/  BRA `(.L_x_9271) ;  /* 0x0000000400347947 */ /* 0x000fea0003800000 */
.L_x_9278:
        /* <DEDUP_REMOVED lines=10> */
.L_x_9291:
[----:B------:R-:W0:Y:S01]  /*5430*/  I2F.F64 R4, R22 ;  /* 0x0000001600047312 */ /* 0x000e220000201c00 */
[----:B------:R-:W-:-:S05]  /*5440*/  CS2R R6, SRZ ;  /* 0x0000000000067805 */ /* 0x000fca000001ff00 */
[----:B0-----:R0:W-:Y:S01]  /*5450*/  STG.E.128 desc[UR36][R8.64], R4 ;  /* 0x0000000408007986 */ /* 0x0011e2000c101d24 */
[----:B------:R-:W-:Y:S05]  /*5460*/  BRA `(.L_x_9271) ;  /* 0x0000000000fc7947 */ /* 0x000fea0003800000 */
.L_x_9290:
[----:B------:R-:W-:-:S13]  /*5470*/  ISETP.NE.AND P0, PT, R0, 0xf, PT ;  /* 0x0000000f0000780c */ /* 0x000fda0003f05270 */
[----:B------:R-:W-:Y:S05]  /*5480*/  @!P0 BRA `(.L_x_9292) ;  /* 0x0000000000e88947 */ /* 0x000fea0003800000 */
[----:B------:R-:W-:-:S13]  /*5490*/  ISETP.NE.AND P0, PT, R0, 0x17, PT ;  /* 0x000000170000780c */ /* 0x000fda0003f05270 */
[----:B------:R-:W-:Y:S05]  /*54a0*/  @!P0 BRA `(.L_x_9293) ;  /* 0x0000000000908947 */ /* 0x000fea0003800000 */
[----:B------:R-:W-:-:S13]  /*54b0*/  ISETP.NE.AND P0, PT, R0, 0x18, PT ;  /* 0x000000180000780c */ /* 0x000fda0003f05270 */
[----:B------:R-:W-:Y:S05]  /*54c0*/  @!P0 BRA `(.L_x_9294) ;  /* 0x0000000000448947 */ /* 0x000fea0003800000 */
.L_x_9270:
        /* <DEDUP_REMOVED lines=16> */
.L_x_9295:
[----:B------:R-:W-:Y:S05]  /*55d0*/  BRA `(.L_x_9271) ;  /* 0x0000000000a07947 */ /* 0x000fea0003800000 */
.L_x_9294:
        /* <DEDUP_REMOVED lines=13> */
.L_x_9297:
[----:B------:R-:W-:Y:S05]  /*56b0*/  BSYNC.RECONVERGENT B0 ;  /* 0x0000000000007941 */ /* 0x000fea0003800200 */
.L_x_9296:
[----:B------:R-:W-:-:S05]  /*56c0*/  LOP3.LUT R3, R0, 0x80, R3, 0xf8, !PT ;  /* 0x0000008000037812 */ /* 0x000fca00078ef803 */
[----:B------:R0:W-:Y:S01]  /*56d0*/  STG.E.U8 desc[UR36][R8.64], R3 ;  /* 0x0000000308007986 */ /* 0x0001e2000c101124 */
[----:B------:R-:W-:Y:S05]  /*56e0*/  BRA `(.L_x_9271) ;  /* 0x00000000005c7947 */ /* 0x000fea0003800000 */
.L_x_9293:
        /* <DEDUP_REMOVED lines=12> */
.L_x_9299:
[----:B------:R-:W-:Y:S01]  /*57b0*/  IMAD.MOV.U32 R0, RZ, RZ, 0x7f ;  /* 0x0000007fff007424 */ /* 0x000fe200078e00ff */
[----:B------:R-:W-:-:S04]  /*57c0*/  ISETP.GT.U32.AND P0, PT, R4, 0x7f800000, PT ;  /* 0x7f8000000400780c */ /* 0x000fc80003f04070 */
[----:B------:R-:W-:-:S09]  /*57d0*/  SEL R0, R0, 0x7c, P0 ;  /* 0x0000007c00007807 */ /* 0x000fd20000000000 */
.L_x_9300:
[----:B------:R-:W-:Y:S05]  /*57e0*/  BSYNC.RECONVERGENT B0 ;  /* 0x0000000000007941 */ /* 0x000fea0003800200 */
.L_x_9298:
[----:B------:R-:W-:-:S04]  /*57f0*/  SHF.R.U32.HI R3, RZ, 0x18, R3 ;  /* 0x00000018ff037819 */ /* 0x000fc80000011603 */
[----:B------:R-:W-:-:S05]  /*5800*/  LOP3.LUT R3, R0, 0x80, R3, 0xf8, !PT ;  /* 0x0000008000037812 */ /* 0x000fca00078ef803 */
[----:B------:R0:W-:Y:S01]  /*5810*/  STG.E.U8 desc[UR36][R8.64], R3 ;  /* 0x0000000308007986 */ /* 0x0001e2000c101124 */
[----:B------:R-:W-:Y:S05]  /*5820*/  BRA `(.L_x_9271) ;  /* 0x00000000000c7947 */ /* 0x000fea0003800000 */
.L_x_9292:
[----:B------:R-:W-:-:S04]  /*5830*/  I2FP.F32.S32 R0, R22 ;  /* 0x0000001600007245 */ /* 0x000fc80000201400 */
[----:B------:R-:W-:-:S05]  /*5840*/  F2FP.BF16.F32.PACK_AB R0, RZ, R0 ;  /* 0x00000000ff00723e */ /* 0x000fca00000010ff */
[----:B------:R0:W-:Y:S02]  /*5850*/  STG.E.U16 desc[UR36][R8.64], R0 ;  /* 0x0000000008007986 */ /* 0x0001e4000c101524 */
.L_x_9271:
[----:B------:R-:W-:-:S07]  /*5860*/  VIADD R2, R2, 0x80 ;  /* 0x0000008002027836 */ /* 0x000fce0000000000 */
.L_x_9228:
[----:B------:R-:W-:-:S13]  /*5870*/  ISETP.GE.AND P0, PT, R2, R19, PT ;  /* 0x000000130200720c */ /* 0x000fda0003f06270 */
[----:B------:R-:W-:Y:S05]  /*5880*/  @P0 BREAK.RELIABLE B6 ;  /* 0x0000000000060942 */ /* 0x000fea0003800100 */
[----:B------:R-:W-:Y:S05]  /*5890*/  @P0 BRA `(.L_x_9265) ;  /* 0x0000000c00a00947 */ /* 0x000fea0003800000 */
[----:B------:R-:W-:Y:S05]  /*58a0*/  BSYNC.RELIABLE B6 ;  /* 0x0000000000067941 */ /* 0x000fea0003800100 */
.L_x_9227:
        /* <DEDUP_REMOVED lines=20> */
.L_x_9304:
[----:B------:R0:W-:Y:S01]  /*59f0*/  STG.E.U8 desc[UR36][R8.64], R18 ;  /* 0x0000001208007986 */ /* 0x0001e2000c101124 */
[----:B------:R-:W-:Y:S05]  /*5a00*/  BRA `(.L_x_9306) ;  /* 0x0000000c00407947 */ /* 0x000fea0003800000 */
.L_x_9303:
        /* <DEDUP_REMOVED lines=10> */
.L_x_9308:
[----:B------:R0:W-:Y:S01]  /*5ab0*/  STG.E desc[UR36][R8.64], R18 ;  /* 0x0000001208007986 */ /* 0x0001e2000c101924 */
[----:B------:R-:W-:Y:S05]  /*5ac0*/  BRA `(.L_x_9306) ;  /* 0x0000000c00107947 */ /* 0x000fea0003800000 */
.L_x_9307:
[----:B------:R0:W-:Y:S01]  /*5ad0*/  STG.E.U16 desc[UR36][R8.64], R18 ;  /* 0x0000001208007986 */ /* 0x0001e2000c101524 */
[----:B------:R-:W-:Y:S05]  /*5ae0*/  BRA `(.L_x_9306) ;  /* 0x0000000c00087947 */ /* 0x000fea0003800000 */
.L_x_9302:
        /* <DEDUP_REMOVED lines=9> */
.L_x_9310:
[----:B------:R-:W-:-:S04]  /*5b80*/  I2FP.F32.S32 R0, R18 ;  /* 0x0000001200007245 */ /* 0x000fc80000201400 */
[----:B------:R-:W-:-:S05]  /*5b90*/  F2FP.F16.F32.PACK_AB R0, RZ, R0 ;  /* 0x00000000ff00723e */ /* 0x000fca00000000ff */
[----:B------:R0:W-:Y:S01]  /*5ba0*/  STG.E.U16 desc[UR36][R8.64], R0 ;  /* 0x0000000008007986 */ /* 0x0001e2000c101524 */
[----:B------:R-:W-:Y:S05]  /*5bb0*/  BRA `(.L_x_9306) ;  /* 0x0000000800d47947 */ /* 0x000fea0003800000 */
.L_x_9309:
        /* <DEDUP_REMOVED lines=10> */
.L_x_9312:
[----:B------:R-:W-:-:S04]  /*5c60*/  I2FP.F32.S32 R18, R18 ;  /* 0x0000001200127245 */ /* 0x000fc80000201400 */
[----:B------:R-:W-:-:S04]  /*5c70*/  F2FP.F16.F32.PACK_AB R3, RZ, R18 ;  /* 0x00000012ff03723e */ /* 0x000fc800000000ff */
[----:B------:R-:W-:-:S05]  /*5c80*/  PRMT R3, R3, 0x5410, RZ ;  /* 0x0000541003037816 */ /* 0x000fca00000000ff */
[----:B------:R0:W-:Y:S01]  /*5c90*/  STG.E desc[UR36][R8.64], R3 ;  /* 0x0000000308007986 */ /* 0x0001e2000c101924 */
[----:B------:R-:W-:Y:S05]  /*5ca0*/  BRA `(.L_x_9306) ;  /* 0x0000000800987947 */ /* 0x000fea0003800000 */
.L_x_9311:
[----:B------:R-:W0:Y:S02]  /*5cb0*/  I2F.F64 R4, R18 ;  /* 0x0000001200047312 */ /* 0x000e240000201c00 */
[----:B0-----:R0:W-:Y:S01]  /*5cc0*/  STG.E.64 desc[UR36][R8.64], R4 ;  /* 0x0000000408007986 */ /* 0x0011e2000c101b24 */
[----:B------:R-:W-:Y:S05]  /*5cd0*/  BRA `(.L_x_9306) ;  /* 0x00000008008c7947 */ /* 0x000fea0003800000 */
.L_x_9301:
        /* <DEDUP_REMOVED lines=12> */
.L_x_9316:
        /* <DEDUP_REMOVED lines=17> */
.L_x_9319:
[----:B------:R-:W-:-:S04]  /*5eb0*/  SHF.R.U32.HI R3, RZ, 0x18, R5 ;  /* 0x00000018ff037819 */ /* 0x000fc80000011605 */
[----:B------:R-:W-:-:S04]  /*5ec0*/  LOP3.LUT R0, R0, 0x80, R3, 0xf8, !PT ;  /* 0x0000008000007812 */ /* 0x000fc800078ef803 */
[----:B------:R-:W-:-:S07]  /*5ed0*/  PRMT R4, R0, 0x7610, R4 ;  /* 0x0000761000047816 */ /* 0x000fce0000000004 */
.L_x_9318:
[----:B------:R-:W-:Y:S05]  /*5ee0*/  BSYNC.RECONVERGENT B0 ;  /* 0x0000000000007941 */ /* 0x000fea0003800200 */
.L_x_9317:
[----:B------:R0:W-:Y:S01]  /*5ef0*/  STG.E.U8 desc[UR36][R8.64], R4 ;  /* 0x0000000408007986 */ /* 0x0001e2000c101124 */
[----:B------:R-:W-:Y:S05]  /*5f00*/  BRA `(.L_x_9306) ;  /* 0x0000000800007947 */ /* 0x000fea0003800000 */
.L_x_9315:
        /* <DEDUP_REMOVED lines=17> */
.L_x_9322:
[----:B------:R-:W-:-:S04]  /*6020*/  SHF.R.U32.HI R3, RZ, 0x18, R5 ;  /* 0x00000018ff037819 */ /* 0x000fc80000011605 */
[----:B------:R-:W-:-:S04]  /*6030*/  LOP3.LUT R0, R0, 0x80, R3, 0xf8, !PT ;  /* 0x0000008000007812 */ /* 0x000fc800078ef803 */
[----:B------:R-:W-:-:S07]  /*6040*/  PRMT R4, R0, 0x7610, R4 ;  /* 0x0000761000047816 */ /* 0x000fce0000000004 */
.L_x_9321:
[----:B------:R-:W-:Y:S05]  /*6050*/  BSYNC.RECONVERGENT B0 ;  /* 0x0000000000007941 */ /* 0x000fea0003800200 */
.L_x_9320:
[----:B------:R0:W-:Y:S01]  /*6060*/  STG.E.U8 desc[UR36][R8.64], R4 ;  /* 0x0000000408007986 */ /* 0x0001e2000c101124 */
[----:B------:R-:W-:Y:S05]  /*6070*/  BRA `(.L_x_9306) ;  /* 0x0000000400a47947 */ /* 0x000fea0003800000 */
.L_x_9314:
        /* <DEDUP_REMOVED lines=22> */
.L_x_9324:
[--C-:B------:R-:W-:Y:S01]  /*61e0*/  SHF.R.S32.HI R5, RZ, 0x1f, R18.reuse ;  /* 0x0000001fff057819 */ /* 0x100fe20000011412 */
[----:B------:R-:W-:-:S05]  /*61f0*/  IMAD.MOV.U32 R4, RZ, RZ, R18 ;  /* 0x000000ffff047224 */ /* 0x000fca00078e0012 */
[----:B------:R0:W-:Y:S01]  /*6200*/  STG.E.64 desc[UR36][R8.64], R4 ;  /* 0x0000000408007986 */ /* 0x0001e2000c101b24 */
[----:B------:R-:W-:Y:S05]  /*6210*/  BRA `(.L_x_9306) ;  /* 0x00000004003c7947 */ /* 0x000fea0003800000 */
.L_x_9323:
[----:B------:R0:W-:Y:S01]  /*6220*/  STG.E desc[UR36][R8.64], R18 ;  /* 0x0000001208007986 */ /* 0x0001e2000c101924 */
[----:B------:R-:W-:Y:S05]  /*6230*/  BRA `(.L_x_9306) ;  /* 0x0000000400347947 */ /* 0x000fea0003800000 */
.L_x_9313:
        /* <DEDUP_REMOVED lines=10> */
.L_x_9326:
[----:B------:R-:W0:Y:S01]  /*62e0*/  I2F.F64 R4, R18 ;  /* 0x0000001200047312 */ /* 0x000e220000201c00 */
[----:B------:R-:W-:-:S05]  /*62f0*/  CS2R R6, SRZ ;  /* 0x0000000000067805 */ /* 0x000fca000001ff00 */
[----:B0-----:R4:W-:Y:S01]  /*6300*/  STG.E.128 desc[UR36][R8.64], R4 ;  /* 0x0000000408007986 */ /* 0x0019e2000c101d24 */
[----:B------:R-:W-:Y:S05]  /*6310*/  BRA `(.L_x_9306) ;  /* 0x0000000000fc7947 */ /* 0x000fea0003800000 */
.L_x_9325:
[----:B------:R-:W-:-:S13]  /*6320*/  ISETP.NE.AND P0, PT, R0, 0xf, PT ;  /* 0x0000000f0000780c */ /* 0x000fda0003f05270 */
[----:B------:R-:W-:Y:S05]  /*6330*/  @!P0 BRA `(.L_x_9327) ;  /* 0x0000000000e88947 */ /* 0x000fea0003800000 */
[----:B------:R-:W-:-:S13]  /*6340*/  ISETP.NE.AND P0, PT, R0, 0x17, PT ;  /* 0x000000170000780c */ /* 0x000fda0003f05270 */
[----:B------:R-:W-:Y:S05]  /*6350*/  @!P0 BRA `(.L_x_9328) ;  /* 0x0000000000908947 */ /* 0x000fea0003800000 */
[----:B------:R-:W-:-:S13]  /*6360*/  ISETP.NE.AND P0, PT, R0, 0x18, PT ;  /* 0x000000180000780c */ /* 0x000fda0003f05270 */
[----:B------:R-:W-:Y:S05]  /*6370*/  @!P0 BRA `(.L_x_9329) ;  /* 0x0000000000448947 */ /* 0x000fea0003800000 */
.L_x_9305:
        /* <DEDUP_REMOVED lines=16> */
.L_x_9330:
[----:B------:R-:W-:Y:S05]  /*6480*/  BRA `(.L_x_9306) ;  /* 0x0000000000a07947 */ /* 0x000fea0003800000 */
.L_x_9329:
        /* <DEDUP_REMOVED lines=13> */
.L_x_9332:
[----:B------:R-:W-:Y:S05]  /*6560*/  BSYNC.RECONVERGENT B0 ;  /* 0x0000000000007941 */ /* 0x000fea0003800200 */
.L_x_9331:
[----:B------:R-:W-:-:S05]  /*6570*/  LOP3.LUT R3, R0, 0x80, R3, 0xf8, !PT ;  /* 0x0000008000037812 */ /* 0x000fca00078ef803 */
[----:B------:R2:W-:Y:S01]  /*6580*/  STG.E.U8 desc[UR36][R8.64], R3 ;  /* 0x0000000308007986 */ /* 0x0005e2000c101124 */
[----:B------:R-:W-:Y:S05]  /*6590*/  BRA `(.L_x_9306) ;  /* 0x00000000005c7947 */ /* 0x000fea0003800000 */
.L_x_9328:
        /* <DEDUP_REMOVED lines=12> */
.L_x_9334:
[----:B------:R-:W-:Y:S01]  /*6660*/  IMAD.MOV.U32 R0, RZ, RZ, 0x7f ;  /* 0x0000007fff007424 */ /* 0x000fe200078e00ff */
[----:B------:R-:W-:-:S04]  /*6670*/  ISETP.GT.U32.AND P0, PT, R4, 0x7f800000, PT ;  /* 0x7f8000000400780c */ /* 0x000fc80003f04070 */
[----:B------:R-:W-:-:S09]  /*6680*/  SEL R0, R0, 0x7c, P0 ;  /* 0x0000007c00007807 */ /* 0x000fd20000000000 */
.L_x_9335:
[----:B------:R-:W-:Y:S05]  /*6690*/  BSYNC.RECONVERGENT B0 ;  /* 0x0000000000007941 */ /* 0x000fea0003800200 */
.L_x_9333:
[----:B------:R-:W-:-:S04]  /*66a0*/  SHF.R.U32.HI R3, RZ, 0x18, R3 ;  /* 0x00000018ff037819 */ /* 0x000fc80000011603 */
[----:B------:R-:W-:-:S05]  /*66b0*/  LOP3.LUT R3, R0, 0x80, R3, 0xf8, !PT ;  /* 0x0000008000037812 */ /* 0x000fca00078ef803 */
[----:B------:R1:W-:Y:S01]  /*66c0*/  STG.E.U8 desc[UR36][R8.64], R3 ;  /* 0x0000000308007986 */ /* 0x0003e2000c101124 */
[----:B------:R-:W-:Y:S05]  /*66d0*/  BRA `(.L_x_9306) ;  /* 0x00000000000c7947 */ /* 0x000fea0003800000 */
.L_x_9327:
[----:B------:R-:W-:-:S04]  /*66e0*/  I2FP.F32.S32 R0, R18 ;  /* 0x0000001200007245 */ /* 0x000fc80000201400 */
[----:B------:R-:W-:-:S05]  /*66f0*/  F2FP.BF16.F32.PACK_AB R0, RZ, R0 ;  /* 0x00000000ff00723e */ /* 0x000fca00000010ff */
[----:B------:R0:W-:Y:S02]  /*6700*/  STG.E.U16 desc[UR36][R8.64], R0 ;  /* 0x0000000008007986 */ /* 0x0001e4000c101524 */
.L_x_9306:
[----:B------:R-:W-:-:S07]  /*6710*/  VIADD R2, R2, 0x80 ;  /* 0x0000008002027836 */ /* 0x000fce0000000000 */
.L_x_9265:
[----:B------:R-:W-:Y:S05]  /*6720*/  BSYNC.RECONVERGENT B7 ;  /* 0x0000000000077941 */ /* 0x000fea0003800200 */
.L_x_9226:
        /* <DEDUP_REMOVED lines=21> */
.L_x_9339:
[----:B------:R-:W-:Y:S01]  /*6880*/  STG.E.U8 desc[UR36][R2.64], R16 ;  /* 0x0000001002007986 */ /* 0x000fe2000c101124 */
[----:B------:R-:W-:Y:S05]  /*6890*/  EXIT ;  /* 0x000000000000794d */ /* 0x000fea0003800000 */
.L_x_9338:
[----:B------:R-:W-:-:S13]  /*68a0*/  ISETP.NE.AND P0, PT, R0, 0x2, PT ;  /* 0x000000020000780c */ /* 0x000fda0003f05270 */
[----:B------:R-:W-:Y:S05]  /*68b0*/  @!P0 BRA `(.L_x_9341) ;  /* 0x0000000000248947 */ /* 0x000fea0003800000 */
[----:B------:R-:W-:-:S13]  /*68c0*/  ISETP.NE.AND P0, PT, R0, 0x3, PT ;  /* 0x000000030000780c */ /* 0x000fda0003f05270 */
[----:B------:R-:W-:Y:S05]  /*68d0*/  @!P0 BRA `(.L_x_9342) ;  /* 0x0000000000148947 */ /* 0x000fea0003800000 */
[----:B------:R-:W-:-:S13]  /*68e0*/  ISETP.NE.AND P0, PT, R0, 0x4, PT ;  /* 0x000000040000780c */ /* 0x000fda0003f05270 */
[----:B------:R-:W-:Y:S05]  /*68f0*/  @P0 BRA `(.L_x_9340) ;  /* 0x00000008003c0947 */ /* 0x000fea0003800000 */
[----:B------:R-:W-:-:S05]  /*6900*/  SHF.R.S32.HI R17, RZ, 0x1f, R16 ;  /* 0x0000001fff117819 */ /* 0x000fca0000011410 */
[----:B------:R-:W-:Y:S01]  /*6910*/  STG.E.64 desc[UR36][R2.64], R16 ;  /* 0x0000001002007986 */ /* 0x000fe2000c101b24 */
[----:B------:R-:W-:Y:S05]  /*6920*/  EXIT ;  /* 0x000000000000794d */ /* 0x000fea0003800000 */
.L_x_9342:
[----:B------:R-:W-:Y:S01]  /*6930*/  STG.E desc[UR36][R2.64], R16 ;  /* 0x0000001002007986 */ /* 0x000fe2000c101924 */
[----:B------:R-:W-:Y:S05]  /*6940*/  EXIT ;  /* 0x000000000000794d */ /* 0x000fea0003800000 */
.L_x_9341:
[----:B------:R-:W-:Y:S01]  /*6950*/  STG.E.U16 desc[UR36][R2.64], R16 ;  /* 0x0000001002007986 */ /* 0x000fe2000c101524 */
[----:B------:R-:W-:Y:S05]  /*6960*/  EXIT ;  /* 0x000000000000794d */ /* 0x000fea0003800000 */
.L_x_9337:
[----:B------:R-:W-:-:S13]  /*6970*/  ISETP.GT.AND P0, PT, R0, 0x6, PT ;  /* 0x000000060000780c */ /* 0x000fda0003f04270 */
[----:B------:R-:W-:Y:S05]  /*6980*/  @P0 BRA `(.L_x_9343) ;  /* 0x00000000002c0947 */ /* 0x000fea0003800000 */
[----:B------:R-:W-:-:S13]  /*6990*/  ISETP.NE.AND P0, PT, R0, 0x5, PT ;  /* 0x000000050000780c */ /* 0x000fda0003f05270 */
[----:B------:R-:W-:Y:S05]  /*69a0*/  @!P0 BRA `(.L_x_9344) ;  /* 0x0000000000148947 */ /* 0x000fea0003800000 */
[----:B------:R-:W-:-:S13]  /*69b0*/  ISETP.NE.AND P0, PT, R0, 0x6, PT ;  /* 0x000000060000780c */ /* 0x000fda0003f05270 */
[----:B------:R-:W-:Y:S05]  /*69c0*/  @P0 BRA `(.L_x_9340) ;  /* 0x0000000800080947 */ /* 0x000fea0003800000 */
[----:B------:R-:W-:-:S05]  /*69d0*/  I2FP.F32.S32 R5, R16 ;  /* 0x0000001000057245 */ /* 0x000fca0000201400 */
[----:B------:R-:W-:Y:S01]  /*69e0*/  STG.E desc[UR36][R2.64], R5 ;  /* 0x0000000502007986 */ /* 0x000fe2000c101924 */
[----:B------:R-:W-:Y:S05]  /*69f0*/  EXIT ;  /* 0x000000000000794d */ /* 0x000fea0003800000 */
.L_x_9344:
[----:B------:R-:W-:-:S04]  /*6a00*/  I2FP.F32.S32 R0, R16 ;  /* 0x0000001000007245 */ /* 0x000fc80000201400 */
[----:B------:R-:W-:-:S05]  /*6a10*/  F2FP.F16.F32.PACK_AB R0, RZ, R0 ;  /* 0x00000000ff00723e */ /* 0x000fca00000000ff */
[----:B------:R-:W-:Y:S01]  /*6a20*/  STG.E.U16 desc[UR36][R2.64], R0 ;  /* 0x0000000002007986 */ /* 0x000fe2000c101524 */
[----:B------:R-:W-:Y:S05]  /*6a30*/  EXIT ;  /* 0x000000000000794d */ /* 0x000fea0003800000 */
.L_x_9343:
        /* <DEDUP_REMOVED lines=8> */
[----:B------:R-:W-:Y:S01]  /*6ac0*/  STG.E.64 desc[UR36][R2.64], R16 ;  /* 0x0000001002007986 */ /* 0x000fe2000c101b24 */
[----:B------:R-:W-:Y:S05]  /*6ad0*/  EXIT ;  /* 0x000000000000794d */ /* 0x000fea0003800000 */
.L_x_9346:
[----:B------:R-:W-:-:S04]  /*6ae0*/  I2FP.F32.S32 R16, R16 ;  /* 0x0000001000107245 */ /* 0x000fc80000201400 */
[----:B------:R-:W-:-:S04]  /*6af0*/  F2FP.F16.F32.PACK_AB R5, RZ, R16 ;  /* 0x00000010ff05723e */ /* 0x000fc800000000ff */
[----:B------:R-:W-:-:S05]  /*6b00*/  PRMT R5, R5, 0x5410, RZ ;  /* 0x0000541005057816 */ /* 0x000fca00000000ff */
[----:B------:R-:W-:Y:S01]  /*6b10*/  STG.E desc[UR36][R2.64], R5 ;  /* 0x0000000502007986 */ /* 0x000fe2000c101924 */
[----:B------:R-:W-:Y:S05]  /*6b20*/  EXIT ;  /* 0x000000000000794d */ /* 0x000fea0003800000 */
.L_x_9345:
[----:B------:R-:W0:Y:S02]  /*6b30*/  I2F.F64 R16, R16 ;  /* 0x0000001000107312 */ /* 0x000e240000201c00 */
[----:B0-----:R-:W-:Y:S01]  /*6b40*/  STG.E.64 desc[UR36][R2.64], R16 ;  /* 0x0000001002007986 */ /* 0x001fe2000c101b24 */
[----:B------:R-:W-:Y:S05]  /*6b50*/  EXIT ;  /* 0x000000000000794d */ /* 0x000fea0003800000 */
.L_x_9336:
        /* <DEDUP_REMOVED lines=12> */
.L_x_9350:
        /* <DEDUP_REMOVED lines=18> */
.L_x_9353:
[----:B------:R-:W-:-:S04]  /*6d40*/  SHF.R.U32.HI R5, RZ, 0x18, R5 ;  /* 0x00000018ff057819 */ /* 0x000fc80000011605 */
[----:B------:R-:W-:-:S07]  /*6d50*/  LOP3.LUT R0, R0, 0x80, R5, 0xf8, !PT ;  /* 0x0000008000007812 */ /* 0x000fce00078ef805 */
.L_x_9352:
[----:B------:R-:W-:Y:S05]  /*6d60*/  BSYNC.RECONVERGENT B0 ;  /* 0x0000000000007941 */ /* 0x000fea0003800200 */
.L_x_9351:
[----:B------:R-:W-:Y:S01]  /*6d70*/  STG.E.U8 desc[UR36][R2.64], R0 ;  /* 0x0000000002007986 */ /* 0x000fe2000c101124 */
[----:B------:R-:W-:Y:S05]  /*6d80*/  EXIT ;  /* 0x000000000000794d */ /* 0x000fea0003800000 */
.L_x_9349:
        /* <DEDUP_REMOVED lines=18> */
.L_x_9356:
[----:B------:R-:W-:-:S04]  /*6eb0*/  SHF.R.U32.HI R5, RZ, 0x18, R5 ;  /* 0x00000018ff057819 */ /* 0x000fc80000011605 */
[----:B------:R-:W-:-:S07]  /*6ec0*/  LOP3.LUT R0, R0, 0x80, R5, 0xf8, !PT ;  /* 0x0000008000007812 */ /* 0x000fce00078ef805 */
.L_x_9355:
[----:B------:R-:W-:Y:S05]  /*6ed0*/  BSYNC.RECONVERGENT B0 ;  /* 0x0000000000007941 */ /* 0x000fea0003800200 */
.L_x_9354:
[----:B------:R-:W-:Y:S01]  /*6ee0*/  STG.E.U8 desc[UR36][R2.64], R0 ;  /* 0x0000000002007986 */ /* 0x000fe2000c101124 */
[----:B------:R-:W-:Y:S05]  /*6ef0*/  EXIT ;  /* 0x000000000000794d */ /* 0x000fea0003800000 */
.L_x_9348:
        /* <DEDUP_REMOVED lines=22> */
.L_x_9358:
[----:B------:R-:W-:-:S05]  /*7060*/  SHF.R.S32.HI R17, RZ, 0x1f, R16 ;  /* 0x0000001fff117819 */ /* 0x000fca0000011410 */
[----:B------:R-:W-:Y:S01]  /*7070*/  STG.E.64 desc[UR36][R2.64], R16 ;  /* 0x0000001002007986 */ /* 0x000fe2000c101b24 */
[----:B------:R-:W-:Y:S05]  /*7080*/  EXIT ;  /* 0x000000000000794d */ /* 0x000fea0003800000 */
.L_x_9357:
[----:B------:R-:W-:Y:S01]  /*7090*/  STG.E desc[UR36][R2.64], R16 ;  /* 0x0000001002007986 */ /* 0x000fe2000c101924 */
[----:B------:R-:W-:Y:S05]  /*70a0*/  EXIT ;  /* 0x000000000000794d */ /* 0x000fea0003800000 */
.L_x_9347:
        /* <DEDUP_REMOVED lines=10> */
.L_x_9360:
[----:B------:R-:W0:Y:S01]  /*7150*/  I2F.F64 R16, R16 ;  /* 0x0000001000107312 */ /* 0x000e220000201c00 */
[----:B------:R-:W-:-:S05]  /*7160*/  CS2R R18, SRZ ;  /* 0x0000000000127805 */ /* 0x000fca000001ff00 */
[----:B0-----:R-:W-:Y:S01]  /*7170*/  STG.E.128 desc[UR36][R2.64], R16 ;  /* 0x0000001002007986 */ /* 0x001fe2000c101d24 */
[----:B------:R-:W-:Y:S05]  /*7180*/  EXIT ;  /* 0x000000000000794d */ /* 0x000fea0003800000 */
.L_x_9359:
[----:B------:R-:W-:-:S13]  /*7190*/  ISETP.NE.AND P0, PT, R0, 0xf, PT ;  /* 0x0000000f0000780c */ /* 0x000fda0003f05270 */
[----:B------:R-:W-:Y:S05]  /*71a0*/  @!P0 BRA `(.L_x_9361) ;  /* 0x0000000000e88947 */ /* 0x000fea0003800000 */
[----:B------:R-:W-:-:S13]  /*71b0*/  ISETP.NE.AND P0, PT, R0, 0x17, PT ;  /* 0x000000170000780c */ /* 0x000fda0003f05270 */
[----:B------:R-:W-:Y:S05]  /*71c0*/  @!P0 BRA `(.L_x_9362) ;  /* 0x0000000000908947 */ /* 0x000fea0003800000 */
[----:B------:R-:W-:-:S13]  /*71d0*/  ISETP.NE.AND P0, PT, R0, 0x18, PT ;  /* 0x000000180000780c */ /* 0x000fda0003f05270 */
[----:B------:R-:W-:Y:S05]  /*71e0*/  @!P0 BRA `(.L_x_9363) ;  /* 0x0000000000448947 */ /* 0x000fea0003800000 */
.L_x_9340:
        /* <DEDUP_REMOVED lines=16> */
.L_x_9364:
[----:B------:R-:W-:Y:S05]  /*72f0*/  EXIT ;  /* 0x000000000000794d */ /* 0x000fea0003800000 */
.L_x_9363:
        /* <DEDUP_REMOVED lines=13> */
.L_x_9366:
[----:B------:R-:W-:Y:S05]  /*73d0*/  BSYNC.RECONVERGENT B0 ;  /* 0x0000000000007941 */ /* 0x000fea0003800200 */
.L_x_9365:
[----:B------:R-:W-:-:S05]  /*73e0*/  LOP3.LUT R5, R0, 0x80, R5, 0xf8, !PT ;  /* 0x0000008000057812 */ /* 0x000fca00078ef805 */
[----:B------:R-:W-:Y:S01]  /*73f0*/  STG.E.U8 desc[UR36][R2.64], R5 ;  /* 0x0000000502007986 */ /* 0x000fe2000c101124 */
[----:B------:R-:W-:Y:S05]  /*7400*/  EXIT ;  /* 0x000000000000794d */ /* 0x000fea0003800000 */
.L_x_9362:
        /* <DEDUP_REMOVED lines=12> */
.L_x_9368:
[----:B------:R-:W-:Y:S01]  /*74d0*/  IMAD.MOV.U32 R0, RZ, RZ, 0x7f ;  /* 0x0000007fff007424 */ /* 0x000fe200078e00ff */
[----:B------:R-:W-:-:S04]  /*74e0*/  ISETP.GT.U32.AND P0, PT, R4, 0x7f800000, PT ;  /* 0x7f8000000400780c */ /* 0x000fc80003f04070 */
[----:B------:R-:W-:-:S09]  /*74f0*/  SEL R0, R0, 0x7c, P0 ;  /* 0x0000007c00007807 */ /* 0x000fd20000000000 */
.L_x_9369:
[----:B------:R-:W-:Y:S05]  /*7500*/  BSYNC.RECONVERGENT B0 ;  /* 0x0000000000007941 */ /* 0x000fea0003800200 */
.L_x_9367:
[----:B------:R-:W-:-:S04]  /*7510*/  SHF.R.U32.HI R5, RZ, 0x18, R5 ;  /* 0x00000018ff057819 */ /* 0x000fc80000011605 */
[----:B------:R-:W-:-:S05]  /*7520*/  LOP3.LUT R5, R0, 0x80, R5, 0xf8, !PT ;  /* 0x0000008000057812 */ /* 0x000fca00078ef805 */
[----:B------:R-:W-:Y:S01]  /*7530*/  STG.E.U8 desc[UR36][R2.64], R5 ;  /* 0x0000000502007986 */ /* 0x000fe2000c101124 */
[----:B------:R-:W-:Y:S05]  /*7540*/  EXIT ;  /* 0x000000000000794d */ /* 0x000fea0003800000 */
.L_x_9361:
[----:B------:R-:W-:-:S04]  /*7550*/  I2FP.F32.S32 R0, R16 ;  /* 0x0000001000007245 */ /* 0x000fc80000201400 */
[----:B------:R-:W-:-:S05]  /*7560*/  F2FP.BF16.F32.PACK_AB R0, RZ, R0 ;  /* 0x00000000ff00723e */ /* 0x000fca00000010ff */
[----:B------:R-:W-:Y:S01]  /*7570*/  STG.E.U16 desc[UR36][R2.64], R0 ;  /* 0x0000000002007986 */ /* 0x000fe2000c101524 */
[----:B------:R-:W-:Y:S05]  /*7580*/  EXIT ;  /* 0x000000000000794d */ /* 0x000fea0003800000 */
.L_x_9370:
        /* <DEDUP_REMOVED lines=15> */
.L_x_23702:


//--------------------- .text._ZN2at6native18elementwise_kernelILi128ELi2EZNS0_22gpu_kernel_impl_nocastIZZZNS0_16sign_kernel_cudaERNS_18TensorIteratorBaseEENKUlvE_clEvENKUlvE1_clEvEUliE_EEvS4_RKT_EUliE_EEviT1_ --------------------------
	.section	.text._ZN2at6native18elementwise_kernelILi128ELi2EZNS0_22gpu_kernel_impl_nocastIZZZNS0_16sign_kernel_cudaERNS_18TensorIteratorBaseEENKUlvE_clEvENKUlvE1_clEvEUliE_EEvS4_RKT_EUliE_EEviT1_,"ax",@progbits
	.align	128
        .global         _ZN2at6native18elementwise_kernelILi128ELi2EZNS0_22gpu_kernel_impl_nocastIZZZNS0_16sign_kernel_cudaERNS_18TensorIteratorBaseEENKUlvE_clEvENKUlvE1_clEvEUliE_EEvS4_RKT_EUliE_EEviT1_
        .type           _ZN2at6native18elementwise_kernelILi128ELi2EZNS0_22gpu_kernel_impl_nocastIZZZNS0_16sign_kernel_cudaERNS_18TensorIteratorBaseEENKUlvE_clEvENKUlvE1_clEvEUliE_EEvS4_RKT_EUliE_EEviT1_,@function
        .size           _ZN2at6native18elementwise_kernelILi128ELi2EZNS0_22gpu_kernel_impl_nocastIZZZNS0_16sign_kernel_cudaERNS_18TensorIteratorBaseEENKUlvE_clEvENKUlvE1_clEvEUliE_EEvS4_RKT_EUliE_EEviT1_,(.L_x_23703 - _ZN2at6native18elementwise_kernelILi128ELi2EZNS0_22gpu_kernel_impl_nocastIZZZNS0_16sign_kernel_cudaERNS_18TensorIteratorBaseEENKUlvE_clEvENKUlvE1_clEvEUliE_EEvS4_RKT_EUliE_EEviT1_)
        .other          _ZN2at6native18elementwise_kernelILi128ELi2EZNS0_22gpu_kernel_impl_nocastIZZZNS0_16sign_kernel_cudaERNS_18TensorIteratorBaseEENKUlvE_clEvENKUlvE1_clEvEUliE_EEvS4_RKT_EUliE_EEviT1_,@"STO_CUDA_ENTRY STV_DEFAULT"
_ZN2at6native18elementwise_kernelILi128ELi2EZNS0_22gpu_kernel_impl_nocastIZZZNS0_16sign_kernel_cudaERNS_18TensorIteratorBaseEENKUlvE_clEvENKUlvE1_clEvEUliE_EEvS4_RKT_EUliE_EEviT1_:
.text._ZN2at6native18elementwise_kernelILi128ELi2EZNS0_22gpu_kernel_impl_nocastIZZZNS0_16sign_kernel_cudaERNS_18TensorIteratorBaseEENKUlvE_clEvENKUlvE1_clEvEUliE_EEvS4_RKT_EUliE_EEviT1_:
        /* <DEDUP_REMOVED lines=16> */
[----:B------:R-:W-:Y:S02]  /*0100*/  IADD3 R3, PT, PT, R3, 0x80, RZ ;  /* 0x0000008003037810 */ /* 0x000fe40007ffe0ff */
[----:B--2---:R-:W-:-:S02]  /*0110*/  ISETP.NE.AND P0, PT, R4, RZ, PT ;  /* 0x000000ff0400720c */ /* 0x004fc40003f05270 */
[----:B------:R-:W-:Y:S02]  /*0120*/  SHF.R.S32.HI R0, RZ, 0x1f, R4 ;  /* 0x0000001fff007819 */ /* 0x000fe40000011404 */
[----:B------:R-:W-:-:S04]  /*0130*/  SEL R9, RZ, 0x1, !P0 ;  /* 0x00000001ff097807 */ /* 0x000fc80004000000 */
[----:B------:R-:W-:-:S05]  /*0140*/  LOP3.LUT R9, R0, R9, RZ, 0xfc, !PT ;  /* 0x0000000900097212 */ /* 0x000fca00078efcff */
[----:B0-----:R0:W-:Y:S02]  /*0150*/  STG.E desc[UR6][R6.64], R9 ;  /* 0x0000000906007986 */ /* 0x0011e4000c101906 */
.L_x_9373:
[----:B------:R-:W-:Y:S05]  /*0160*/  BSYNC.RECONVERGENT B0 ;  /* 0x0000000000007941 */ /* 0x000fea0003800200 */
.L_x_9372:
[----:B------:R-:W-:-:S13]  /*0170*/  ISETP.GE.AND P0, PT, R3, UR4, PT ;  /* 0x0000000403007c0c */ /* 0x000fda000bf06270 */
[----:B------:R-:W-:Y:S05]  /*0180*/  @P0 EXIT ;  /* 0x000000000000094d */ /* 0x000fea0003800000 */
[----:B------:R-:W1:Y:S02]  /*0190*/  LDC.64 R2, c[0x0][0x588] ;  /* 0x00016200ff027b82 */ /* 0x000e640000000a00 */
[----:B-1----:R-:W2:Y:S06]  /*01a0*/  LDG.E R2, desc[UR6][R2.64] ;  /* 0x0000000602027981 */ /* 0x002eac000c1e1900 */
[----:B------:R-:W1:Y:S01]  /*01b0*/  LDC.64 R4, c[0x0][0x580] ;  /* 0x00016000ff047b82 */ /* 0x000e620000000a00 */
[----:B--2---:R-:W-:Y:S02]  /*01c0*/  ISETP.NE.AND P0, PT, R2, RZ, PT ;  /* 0x000000ff0200720c */ /* 0x004fe40003f05270 */
[----:B------:R-:W-:-:S02]  /*01d0*/  SHF.R.S32.HI R0, RZ, 0x1f, R2 ;  /* 0x0000001fff007819 */ /* 0x000fc40000011402 */
[----:B0-----:R-:W-:-:S04]  /*01e0*/  SEL R7, RZ, 0x1, !P0 ;  /* 0x00000001ff077807 */ /* 0x001fc80004000000 */
[----:B------:R-:W-:-:S05]  /*01f0*/  LOP3.LUT R7, R0, R7, RZ, 0xfc, !PT ;  /* 0x0000000700077212 */ /* 0x000fca00078efcff */
[----:B-1----:R-:W-:Y:S01]  /*0200*/  STG.E desc[UR6][R4.64], R7 ;  /* 0x0000000704007986 */ /* 0x002fe2000c101906 */
[----:B------:R-:W-:Y:S05]  /*0210*/  EXIT ;  /* 0x000000000000794d */ /* 0x000fea0003800000 */
.L_x_9371:
        /* <DEDUP_REMOVED lines=305> */
.L_x_9376:
[----:B------:R-:W0:Y:S02]  /*1530*/  LDCU.128 UR8, c[0x0][0x580] ;  /* 0x0000b000ff0877ac */ /* 0x000e240008000c00 */
[----:B0-----:R-:W-:-:S04]  /*1540*/  IADD3 R6, P0, PT, R4, UR10, RZ ;  /* 0x0000000a04067c10 */ /* 0x001fc8000ff1e0ff */
[----:B------:R-:W-:-:S05]  /*1550*/  IADD3.X R7, PT, PT, RZ, UR11, RZ, P0, !PT ;  /* 0x0000000bff077c10 */ /* 0x000fca00087fe4ff */
[----:B------:R-:W2:Y:S01]  /*1560*/  LDG.E R6, desc[UR6][R6.64] ;  /* 0x0000000606067981 */ /* 0x000ea2000c1e1900 */
[----:B------:R-:W-:Y:S02]  /*1570*/  IADD3 R4, P1, PT, R5, UR8, RZ ;  /* 0x0000000805047c10 */ /* 0x000fe4000ff3e0ff */
[----:B------:R-:W-:Y:S02]  /*1580*/  IADD3 R3, PT, PT, R3, 0x80, RZ ;  /* 0x0000008003037810 */ /* 0x000fe40007ffe0ff */
[----:B------:R-:W-:Y:S02]  /*1590*/  IADD3.X R5, PT, PT, RZ, UR9, RZ, P1, !PT ;  /* 0x00000009ff057c10 */ /* 0x000fe40008ffe4ff */
[----:B--2---:R-:W-:Y:S02]  /*15a0*/  ISETP.NE.AND P0, PT, R6, RZ, PT ;  /* 0x000000ff0600720c */ /* 0x004fe40003f05270 */
[----:B------:R-:W-:Y:S02]  /*15b0*/  SHF.R.S32.HI R8, RZ, 0x1f, R6 ;  /* 0x0000001fff087819 */ /* 0x000fe40000011406 */
[----:B------:R-:W-:-:S04]  /*15c0*/  SEL R9, RZ, 0x1, !P0 ;  /* 0x00000001ff097807 */ /* 0x000fc80004000000 */
[----:B------:R-:W-:-:S05]  /*15d0*/  LOP3.LUT R9, R8, R9, RZ, 0xfc, !PT ;  /* 0x0000000908097212 */ /* 0x000fca00078efcff */
[----:B------:R0:W-:Y:S02]  /*15e0*/  STG.E desc[UR6][R4.64], R9 ;  /* 0x0000000904007986 */ /* 0x0001e4000c101906 */
.L_x_9375:
[----:B------:R-:W-:Y:S05]  /*15f0*/  BSYNC.RECONVERGENT B0 ;  /* 0x0000000000007941 */ /* 0x000fea0003800200 */
.L_x_9374:
        /* <DEDUP_REMOVED lines=300> */
.L_x_9377:
[----:B------:R-:W0:Y:S02]  /*28c0*/  LDCU.128 UR8, c[0x0][0x580] ;  /* 0x0000b000ff0877ac */ /* 0x000e240008000c00 */
[----:B0-----:R-:W-:-:S04]  /*28d0*/  IADD3 R4, P0, PT, R2, UR10, RZ ;  /* 0x0000000a02047c10 */ /* 0x001fc8000ff1e0ff */
[----:B------:R-:W-:-:S05]  /*28e0*/  IADD3.X R5, PT, PT, RZ, UR11, RZ, P0, !PT ;  /* 0x0000000bff057c10 */ /* 0x000fca00087fe4ff */
[----:B------:R-:W2:Y:S01]  /*28f0*/  LDG.E R4, desc[UR6][R4.64] ;  /* 0x0000000604047981 */ /* 0x000ea2000c1e1900 */
[----:B------:R-:W-:-:S04]  /*2900*/  IADD3 R2, P1, PT, R3, UR8, RZ ;  /* 0x0000000803027c10 */ /* 0x000fc8000ff3e0ff */
[----:B------:R-:W-:Y:S02]  /*2910*/  IADD3.X R3, PT, PT, RZ, UR9, RZ, P1, !PT ;  /* 0x00000009ff037c10 */ /* 0x000fe40008ffe4ff */
[----:B--2---:R-:W-:Y:S02]  /*2920*/  ISETP.NE.AND P0, PT, R4, RZ, PT ;  /* 0x000000ff0400720c */ /* 0x004fe40003f05270 */
[----:B------:R-:W-:Y:S02]  /*2930*/  SHF.R.S32.HI R0, RZ, 0x1f, R4 ;  /* 0x0000001fff007819 */ /* 0x000fe40000011404 */
[----:B------:R-:W-:-:S04]  /*2940*/  SEL R7, RZ, 0x1, !P0 ;  /* 0x00000001ff077807 */ /* 0x000fc80004000000 */
[----:B------:R-:W-:-:S05]  /*2950*/  LOP3.LUT R7, R0, R7, RZ, 0xfc, !PT ;  /* 0x0000000700077212 */ /* 0x000fca00078efcff */
[----:B------:R-:W-:Y:S01]  /*2960*/  STG.E desc[UR6][R2.64], R7 ;  /* 0x0000000702007986 */ /* 0x000fe2000c101906 */
[----:B------:R-:W-:Y:S05]  /*2970*/  EXIT ;  /* 0x000000000000794d */ /* 0x000fea0003800000 */
.L_x_9378:
        /* <DEDUP_REMOVED lines=16> */
.L_x_23703:


//--------------------- .text._ZN2at6native27unrolled_elementwise_kernelIZZZNS0_16sign_kernel_cudaERNS_18TensorIteratorBaseEENKUlvE_clEvENKUlvE1_clEvEUliE_St5arrayIPcLm2EELi4E23TrivialOffsetCalculatorILi1EjESB_NS0_6memory15LoadWithoutCastENSC_16StoreWithoutCastEEEviT_T0_T2_T3_T4_T5_ --------------------------
	.section	.text._ZN2at6native27unrolled_elementwise_kernelIZZZNS0_16sign_kernel_cudaERNS_18TensorIteratorBaseEENKUlvE_clEvENKUlvE1_clEvEUliE_St5arrayIPcLm2EELi4E23TrivialOffsetCalculatorILi1EjESB_NS0_6memory15LoadWithoutCastENSC_16StoreWithoutCastEEEviT_T0_T2_T3_T4_T5_,"ax",@progbits
	.align	128
        .global         _ZN2at6native27unrolled_elementwise_kernelIZZZNS0_16sign_kernel_cudaERNS_18TensorIteratorBaseEENKUlvE_clEvENKUlvE1_clEvEUliE_St5arrayIPcLm2EELi4E23TrivialOffsetCalculatorILi1EjESB_NS0_6memory15LoadWithoutCastENSC_16StoreWithoutCastEEEviT_T0_T2_T3_T4_T5_
        .type           _ZN2at6native27unrolled_elementwise_kernelIZZZNS0_16sign_kernel_cudaERNS_18TensorIteratorBaseEENKUlvE_clEvENKUlvE1_clEvEUliE_St5arrayIPcLm2EELi4E23TrivialOffsetCalculatorILi1EjESB_NS0_6memory15LoadWithoutCastENSC_16StoreWithoutCastEEEviT_T0_T2_T3_T4_T5_,@function
        .size           _ZN2at6native27unrolled_elementwise_kernelIZZZNS0_16sign_kernel_cudaERNS_18TensorIteratorBaseEENKUlvE_clEvENKUlvE1_clEvEUliE_St5arrayIPcLm2EELi4E23TrivialOffsetCalculatorILi1EjESB_NS0_6memory15LoadWithoutCastENSC_16StoreWithoutCastEEEviT_T0_T2_T3_T4_T5_,(.L_x_23704 - _ZN2at6native27unrolled_elementwise_kernelIZZZNS0_16sign_kernel_cudaERNS_18TensorIteratorBaseEENKUlvE_clEvENKUlvE1_clEvEUliE_St5arrayIPcLm2EELi4E23TrivialOffsetCalculatorILi1EjESB_NS0_6memory15LoadWithoutCastENSC_16StoreWithoutCastEEEviT_T0_T2_T3_T4_T5_)
        .other          _ZN2at6native27unrolled_elementwise_kernelIZZZNS0_16sign_kernel_cudaERNS_18TensorIteratorBaseEENKUlvE_clEvENKUlvE1_clEvEUliE_St5arrayIPcLm2EELi4E23TrivialOffsetCalculatorILi1EjESB_NS0_6memory15LoadWithoutCastENSC_16StoreWithoutCastEEEviT_T0_T2_T3_T4_T5_,@"STO_CUDA_ENTRY STV_DEFAULT"
_ZN2at6native27unrolled_elementwise_kernelIZZZNS0_16sign_kernel_cudaERNS_18TensorIteratorBaseEENKUlvE_clEvENKUlvE1_clEvEUliE_St5arrayIPcLm2EELi4E23TrivialOffsetCalculatorILi1EjESB_NS0_6memory15LoadWithoutCastENSC_16StoreWithoutCastEEEviT_T0_T2_T3_T4_T5_:
.text._ZN2at6native27unrolled_elementwise_kernelIZZZNS0_16sign_kernel_cudaERNS_18TensorIteratorBaseEENKUlvE_clEvENKUlvE1_clEvEUliE_St5arrayIPcLm2EELi4E23TrivialOffsetCalculatorILi1EjESB_NS0_6memory15LoadWithoutCastENSC_16StoreWithoutCastEEEviT_T0_T2_T3_T4_T5_:
        /* <DEDUP_REMOVED lines=18> */
[----:B-1----:R0:W5:Y:S05]  /*0120*/  @!P0 LDG.E R14, desc[UR4][R4.64] ;  /* 0x00000004040e8981 */ /* 0x00216a000c1e1900 */
[----:B------:R-:W-:Y:S01]  /*0130*/  @!P3 IMAD R21, R0, 0x200, R13 ;  /* 0x000002000015b824 */ /* 0x000fe200078e020d */
[----:B------:R-:W1:Y:S01]  /*0140*/  @!P3 LDC.64 R10, c[0x0][0x390] ;  /* 0x0000e400ff0abb82 */ /* 0x000e620000000a00 */
[----:B------:R-:W-:Y:S02]  /*0150*/  @!P3 VIADD R13, R13, 0x80 ;  /* 0x000000800d0db836 */ /* 0x000fe40000000000 */
[----:B--2---:R-:W-:-:S03]  /*0160*/  @!P1 IMAD.WIDE.U32 R8, R17, 0x4, R8 ;  /* 0x0000000411089825 */ /* 0x004fc600078e0008 */
[----:B------:R-:W-:Y:S02]  /*0170*/  ISETP.GE.AND P2, PT, R13, R2, PT ;  /* 0x000000020d00720c */ /* 0x000fe40003f46270 */
[----:B------:R0:W5:Y:S11]  /*0180*/  @!P1 LDG.E R15, desc[UR4][R8.64] ;  /* 0x00000004080f9981 */ /* 0x000176000c1e1900 */
[----:B------:R-:W2:Y:S01]  /*0190*/  @!P2 LDC.64 R6, c[0x0][0x390] ;  /* 0x0000e400ff06ab82 */ /* 0x000ea20000000a00 */
[----:B------:R-:W-:-:S02]  /*01a0*/  @!P2 IMAD R19, R0, 0x200, R13 ;  /* 0x000002000013a824 */ /* 0x000fc400078e020d */
[----:B-1----:R-:W-:-:S04]  /*01b0*/  @!P3 IMAD.WIDE.U32 R12, R21, 0x4, R10 ;  /* 0x00000004150cb825 */ /* 0x002fc800078e000a */
[----:B--2---:R-:W-:Y:S01]  /*01c0*/  @!P2 IMAD.WIDE.U32 R10, R19, 0x4, R6 ;  /* 0x00000004130aa825 */ /* 0x004fe200078e0006 */
[----:B------:R-:W-:-:S06]  /*01d0*/  CS2R R6, SRZ ;  /* 0x0000000000067805 */ /* 0x000fcc000001ff00 */
[----:B------:R0:W5:Y:S04]  /*01e0*/  @!P3 LDG.E R7, desc[UR4][R12.64] ;  /* 0x000000040c07b981 */ /* 0x000168000c1e1900 */
[----:B------:R0:W5:Y:S01]  /*01f0*/  @!P2 LDG.E R6, desc[UR4][R10.64] ;  /* 0x000000040a06a981 */ /* 0x000162000c1e1900 */
[----:B------:R-:W-:Y:S01]  /*0200*/  ISETP.GE.AND P0, PT, R3, R2, PT ;  /* 0x000000020300720c */ /* 0x000fe20003f06270 */
[----:B------:R-:W-:Y:S04]  /*0210*/  BSSY.RECONVERGENT B0, `(.L_x_9379) ;  /* 0x0000025000007945 */ /* 0x000fe80003800200 */
[----:B------:R-:W-:Y:S08]  /*0220*/  BSSY.RELIABLE B1, `(.L_x_9380) ;  /* 0x000001a000017945 */ /* 0x000ff00003800100 */
[----:B0-----:R-:W-:Y:S05]  /*0230*/  @P0 BRA `(.L_x_9381) ;  /* 0x0000000000540947 */ /* 0x001fea0003800000 */
[----:B------:R-:W0:Y:S01]  /*0240*/  LDC.64 R4, c[0x0][0x388] ;  /* 0x0000e200ff047b82 */ /* 0x000e220000000a00 */
[----:B-----5:R-:W-:Y:S01]  /*0250*/  ISETP.NE.AND P0, PT, R14, RZ, PT ;  /* 0x000000ff0e00720c */ /* 0x020fe20003f05270 */
[----:B------:R-:W-:Y:S01]  /*0260*/  IMAD R11, R0, 0x200, R3 ;  /* 0x00000200000b7824 */ /* 0x000fe200078e0203 */
[----:B------:R-:W-:Y:S01]  /*0270*/  SHF.R.S32.HI R14, RZ, 0x1f, R14 ;  /* 0x0000001fff0e7819 */ /* 0x000fe2000001140e */
[----:B------:R-:W-:Y:S01]  /*0280*/  VIADD R3, R3, 0x80 ;  /* 0x0000008003037836 */ /* 0x000fe20000000000 */
[----:B------:R-:W-:-:S04]  /*0290*/  SEL R9, RZ, 0x1, !P0 ;  /* 0x00000001ff097807 */ /* 0x000fc80004000000 */
[----:B------:R-:W-:Y:S02]  /*02a0*/  LOP3.LUT R9, R14, R9, RZ, 0xfc, !PT ;  /* 0x000000090e097212 */ /* 0x000fe400078efcff */
[----:B------:R-:W-:Y:S01]  /*02b0*/  ISETP.GE.AND P0, PT, R3, R2, PT ;  /* 0x000000020300720c */ /* 0x000fe20003f06270 */
[----:B0-----:R-:W-:-:S12]  /*02c0*/  IMAD.WIDE.U32 R4, R11, 0x4, R4 ;  /* 0x000000040b047825 */ /* 0x001fd800078e0004 */
[----:B------:R-:W-:Y:S05]  /*02d0*/  @P0 BREAK.RELIABLE B1 ;  /* 0x0000000000010942 */ /* 0x000fea0003800100 */
[----:B------:R0:W-:Y:S01]  /*02e0*/  STG.E desc[UR4][R4.64], R9 ;  /* 0x0000000904007986 */ /* 0x0001e2000c101904 */
[----:B------:R-:W-:Y:S05]  /*02f0*/  @P0 BRA `(.L_x_9382) ;  /* 0x0000000000580947 */ /* 0x000fea0003800000 */
[----:B0-----:R-:W0:Y:S01]  /*0300*/  LDC.64 R4, c[0x0][0x388] ;  /* 0x0000e200ff047b82 */ /* 0x001e220000000a00 */
[----:B------:R-:W-:Y:S01]  /*0310*/  ISETP.NE.AND P0, PT, R15, RZ, PT ;  /* 0x000000ff0f00720c */ /* 0x000fe20003f05270 */
[----:B------:R-:W-:Y:S01]  /*0320*/  IMAD R9, R0, 0x200, R3 ;  /* 0x0000020000097824 */ /* 0x000fe200078e0203 */
[----:B------:R-:W-:Y:S01]  /*0330*/  SHF.R.S32.HI R15, RZ, 0x1f, R15 ;  /* 0x0000001fff0f7819 */ /* 0x000fe2000001140f */
[----:B------:R-:W-:Y:S01]  /*0340*/  VIADD R3, R3, 0x80 ;  /* 0x0000008003037836 */ /* 0x000fe20000000000 */
[----:B------:R-:W-:-:S04]  /*0350*/  SEL R8, RZ, 0x1, !P0 ;  /* 0x00000001ff087807 */ /* 0x000fc80004000000 */
[----:B------:R-:W-:Y:S01]  /*0360*/  LOP3.LUT R15, R15, R8, RZ, 0xfc, !PT ;  /* 0x000000080f0f7212 */ /* 0x000fe200078efcff */
[----:B0-----:R-:W-:-:S05]  /*0370*/  IMAD.WIDE.U32 R4, R9, 0x4, R4 ;  /* 0x0000000409047825 */ /* 0x001fca00078e0004 */
[----:B------:R0:W-:Y:S02]  /*0380*/  STG.E desc[UR4][R4.64], R15 ;  /* 0x0000000f04007986 */ /* 0x0001e4000c101904 */
.L_x_9381:
[----:B------:R-:W-:-:S13]  /*0390*/  ISETP.GE.AND P0, PT, R3, R2, PT ;  /* 0x000000020300720c */ /* 0x000fda0003f06270 */
[----:B------:R-:W-:Y:S05]  /*03a0*/  @P0 BREAK.RELIABLE B1 ;  /* 0x0000000000010942 */ /* 0x000fea0003800100 */
[----:B------:R-:W-:Y:S05]  /*03b0*/  @P0 BRA `(.L_x_9382) ;  /* 0x0000000000280947 */ /* 0x000fea0003800000 */
[----:B------:R-:W-:Y:S05]  /*03c0*/  BSYNC.RELIABLE B1 ;  /* 0x0000000000017941 */ /* 0x000fea0003800100 */
.L_x_9380:
[----:B0-----:R-:W0:Y:S01]  /*03d0*/  LDC.64 R4, c[0x0][0x388] ;  /* 0x0000e200ff047b82 */ /* 0x001e220000000a00 */
[----:B-----5:R-:W-:Y:S01]  /*03e0*/  ISETP.NE.AND P0, PT, R7, RZ, PT ;  /* 0x000000ff0700720c */ /* 0x020fe20003f05270 */
[----:B------:R-:W-:Y:S01]  /*03f0*/  IMAD R9, R0, 0x200, R3 ;  /* 0x0000020000097824 */ /* 0x000fe200078e0203 */
[----:B------:R-:W-:Y:S01]  /*0400*/  SHF.R.S32.HI R8, RZ, 0x1f, R7 ;  /* 0x0000001fff087819 */ /* 0x000fe20000011407 */
[----:B------:R-:W-:Y:S01]  /*0410*/  VIADD R3, R3, 0x80 ;  /* 0x0000008003037836 */ /* 0x000fe20000000000 */
[----:B------:R-:W-:-:S04]  /*0420*/  SEL R7, RZ, 0x1, !P0 ;  /* 0x00000001ff077807 */ /* 0x000fc80004000000 */
[----:B------:R-:W-:Y:S01]  /*0430*/  LOP3.LUT R7, R8, R7, RZ, 0xfc, !PT ;  /* 0x0000000708077212 */ /* 0x000fe200078efcff */
[----:B0-----:R-:W-:-:S05]  /*0440*/  IMAD.WIDE.U32 R4, R9, 0x4, R4 ;  /* 0x0000000409047825 */ /* 0x001fca00078e0004 */
[----:B------:R1:W-:Y:S02]  /*0450*/  STG.E desc[UR4][R4.64], R7 ;  /* 0x0000000704007986 */ /* 0x0003e4000c101904 */
.L_x_9382:
[----:B------:R-:W-:Y:S05]  /*0460*/  BSYNC.RECONVERGENT B0 ;  /* 0x0000000000007941 */ /* 0x000fea0003800200 */
.L_x_9379:
[----:B------:R-:W-:Y:S05]  /*0470*/  WARPSYNC.ALL ;  /* 0x0000000000007948 */ /* 0x000fea0003800000 */
[----:B------:R-:W-:-:S13]  /*0480*/  ISETP.GE.AND P0, PT, R3, R2, PT ;  /* 0x000000020300720c */ /* 0x000fda0003f06270 */
[----:B------:R-:W-:Y:S05]  /*0490*/  @P0 EXIT ;  /* 0x000000000000094d */ /* 0x000fea0003800000 */
[----:B01----:R-:W0:Y:S01]  /*04a0*/  LDC.64 R4, c[0x0][0x388] ;  /* 0x0000e200ff047b82 */ /* 0x003e220000000a00 */
[----:B-----5:R-:W-:Y:S01]  /*04b0*/  ISETP.NE.AND P0, PT, R6, RZ, PT ;  /* 0x000000ff0600720c */ /* 0x020fe20003f05270 */
[----:B------:R-:W-:Y:S01]  /*04c0*/  IMAD R3, R0, 0x200, R3 ;  /* 0x0000020000037824 */ /* 0x000fe200078e0203 */
[----:B------:R-:W-:Y:S02]  /*04d0*/  SHF.R.S32.HI R7, RZ, 0x1f, R6 ;  /* 0x0000001fff077819 */ /* 0x000fe40000011406 */
[----:B------:R-:W-:-:S04]  /*04e0*/  SEL R0, RZ, 0x1, !P0 ;  /* 0x00000001ff007807 */ /* 0x000fc80004000000 */
[----:B------:R-:W-:Y:S01]  /*04f0*/  LOP3.LUT R7, R7, R0, RZ, 0xfc, !PT ;  /* 0x0000000007077212 */ /* 0x000fe200078efcff */
[----:B0-----:R-:W-:-:S05]  /*0500*/  IMAD.WIDE.U32 R2, R3, 0x4, R4 ;  /* 0x0000000403027825 */ /* 0x001fca00078e0004 */
[----:B------:R-:W-:Y:S01]  /*0510*/  STG.E desc[UR4][R2.64], R7 ;  /* 0x0000000702007986 */ /* 0x000fe2000c101904 */
[----:B------:R-:W-:Y:S05]  /*0520*/  EXIT ;  /* 0x000000000000794d */ /* 0x000fea0003800000 */
.L_x_9383:
        /* <DEDUP_REMOVED lines=13> */
.L_x_23704:


//--------------------- .text._ZN2at6native29vectorized_elementwise_kernelILi2EZZZNS0_16sign_kernel_cudaERNS_18TensorIteratorBaseEENKUlvE_clEvENKUlvE1_clEvEUliE_St5arrayIPcLm2EEEEviT0_T1_ --------------------------
	.section	.text._ZN2at6native29vectorized_elementwise_kernelILi2EZZZNS0_16sign_kernel_cudaERNS_18TensorIteratorBaseEENKUlvE_clEvENKUlvE1_clEvEUliE_St5arrayIPcLm2EEEEviT0_T1_,"ax",@progbits
	.align	128
        .global         _ZN2at6native29vectorized_elementwise_kernelILi2EZZZNS0_16sign_kernel_cudaERNS_18TensorIteratorBaseEENKUlvE_clEvENKUlvE1_clEvEUliE_St5arrayIPcLm2EEEEviT0_T1_
        .type           _ZN2at6native29vectorized_elementwise_kernelILi2EZZZNS0_16sign_kernel_cudaERNS_18TensorIteratorBaseEENKUlvE_clEvENKUlvE1_clEvEUliE_St5arrayIPcLm2EEEEviT0_T1_,@function
        .size           _ZN2at6native29vectorized_elementwise_kernelILi2EZZZNS0_16sign_kernel_cudaERNS_18TensorIteratorBaseEENKUlvE_clEvENKUlvE1_clEvEUliE_St5arrayIPcLm2EEEEviT0_T1_,(.L_x_23705 - _ZN2at6native29vectorized_elementwise_kernelILi2EZZZNS0_16sign_kernel_cudaERNS_18TensorIteratorBaseEENKUlvE_clEvENKUlvE1_clEvEUliE_St5arrayIPcLm2EEEEviT0_T1_)
        .other          _ZN2at6native29vectorized_elementwise_kernelILi2EZZZNS0_16sign_kernel_cudaERNS_18TensorIteratorBaseEENKUlvE_clEvENKUlvE1_clEvEUliE_St5arrayIPcLm2EEEEviT0_T1_,@"STO_CUDA_ENTRY STV_DEFAULT"
_ZN2at6native29vectorized_elementwise_kernelILi2EZZZNS0_16sign_kernel_cudaERNS_18TensorIteratorBaseEENKUlvE_clEvENKUlvE1_clEvEUliE_St5arrayIPcLm2EEEEviT0_T1_:
.text._ZN2at6native29vectorized_elementwise_kernelILi2EZZZNS0_16sign_kernel_cudaERNS_18TensorIteratorBaseEENKUlvE_clEvENKUlvE1_clEvEUliE_St5arrayIPcLm2EEEEviT0_T1_:
        /* <DEDUP_REMOVED lines=21> */
[----:B------:R0:W5:Y:S07]  /*0150*/  @!P6 LDG.E R18, desc[UR4][R2.64] ;  /* 0x000000040212e981 */ /* 0x00016e000c1e1900 */
        /* <DEDUP_REMOVED lines=21> */
[----:B-1----:R-:W-:-:S04]  /*02b0*/  @!P5 IMAD.WIDE.U32 R12, R20, 0x4, R12 ;  /* 0x00000004140cd825 */ /* 0x002fc800078e000c */
[----:B------:R-:W-:Y:S02]  /*02c0*/  IMAD.MOV.U32 R20, RZ, RZ, RZ ;  /* 0x000000ffff147224 */ /* 0x000fe400078e00ff */
[----:B------:R-:W-:Y:S02]  /*02d0*/  @!P6 IMAD.IADD R25, R0, 0x1, R25 ;  /* 0x000000010019e824 */ /* 0x000fe400078e0219 */
[----:B0-----:R-:W-:Y:S02]  /*02e0*/  @!P2 IMAD.WIDE.U32 R2, R23, 0x4, R2 ;  /* 0x000000041702a825 */ /* 0x001fe400078e0002 */
[----:B------:R0:W5:Y:S02]  /*02f0*/  @!P5 LDG.E R20, desc[UR4][R12.64] ;  /* 0x000000040c14d981 */ /* 0x000164000c1e1900 */
[----:B----4-:R-:W-:-:S04]  /*0300*/  @!P1 IMAD.WIDE.U32 R4, R21, 0x4, R4 ;  /* 0x0000000415049825 */ /* 0x010fc800078e0004 */
[----:B--2---:R-:W-:-:S04]  /*0310*/  @!P0 IMAD.WIDE.U32 R6, R19, 0x4, R6 ;  /* 0x0000000413068825 */ /* 0x004fc800078e0006 */
[----:B------:R-:W-:Y:S01]  /*0320*/  IMAD.MOV.U32 R22, RZ, RZ, RZ ;  /* 0x000000ffff167224 */ /* 0x000fe200078e00ff */
[----:B0-----:R-:W-:Y:S01]  /*0330*/  CS2R R12, SRZ ;  /* 0x00000000000c7805 */ /* 0x001fe2000001ff00 */
[----:B------:R-:W-:Y:S02]  /*0340*/  IMAD.MOV.U32 R19, RZ, RZ, RZ ;  /* 0x000000ffff137224 */ /* 0x000fe400078e00ff */
[----:B------:R-:W-:Y:S02]  /*0350*/  IMAD.MOV.U32 R21, RZ, RZ, RZ ;  /* 0x000000ffff157224 */ /* 0x000fe400078e00ff */
[----:B------:R-:W-:Y:S01]  /*0360*/  IMAD.MOV.U32 R23, RZ, RZ, RZ ;  /* 0x000000ffff177224 */ /* 0x000fe200078e00ff */
[----:B------:R0:W5:Y:S01]  /*0370*/  @!P0 LDG.E R13, desc[UR4][R6.64] ;  /* 0x00000004060d8981 */ /* 0x000162000c1e1900 */
[----:B------:R-:W-:-:S03]  /*0380*/  @!P4 IMAD.WIDE.U32 R14, R29, 0x4, R14 ;  /* 0x000000041d0ec825 */ /* 0x000fc600078e000e */
[----:B------:R0:W5:Y:S01]  /*0390*/  @!P2 LDG.E R21, desc[UR4][R2.64] ;  /* 0x000000040215a981 */ /* 0x000162000c1e1900 */
[----:B---3--:R-:W-:-:S03]  /*03a0*/  @!P3 IMAD.WIDE.U32 R10, R27, 0x4, R10 ;  /* 0x000000041b0ab825 */ /* 0x008fc600078e000a */
[----:B------:R0:W5:Y:S01]  /*03b0*/  @!P4 LDG.E R22, desc[UR4][R14.64] ;  /* 0x000000040e16c981 */ /* 0x000162000c1e1900 */
[----:B------:R-:W-:-:S03]  /*03c0*/  @!P6 IMAD.WIDE.U32 R8, R25, 0x4, R8 ;  /* 0x000000041908e825 */ /* 0x000fc600078e0008 */
[----:B------:R0:W5:Y:S04]  /*03d0*/  @!P3 LDG.E R19, desc[UR4][R10.64] ;  /* 0x000000040a13b981 */ /* 0x000168000c1e1900 */
[----:B------:R0:W5:Y:S04]  /*03e0*/  @!P1 LDG.E R23, desc[UR4][R4.64] ;  /* 0x0000000404179981 */ /* 0x000168000c1e1900 */
[----:B------:R0:W5:Y:S01]  /*03f0*/  @!P6 LDG.E R12, desc[UR4][R8.64] ;  /* 0x00000004080ce981 */ /* 0x000162000c1e1900 */
[----:B------:R-:W-:Y:S01]  /*0400*/  ISETP.GE.U32.AND P0, PT, R17, R16, PT ;  /* 0x000000101100720c */ /* 0x000fe20003f06070 */
[----:B------:R-:W-:Y:S04]  /*0410*/  BSSY.RECONVERGENT B0, `(.L_x_9385) ;  /* 0x0000051000007945 */ /* 0x000fe80003800200 */
[----:B------:R-:W-:Y:S08]  /*0420*/  BSSY.RELIABLE B1, `(.L_x_9386) ;  /* 0x0000046000017945 */ /* 0x000ff00003800100 */
[----:B0-----:R-:W-:Y:S05]  /*0430*/  @P0 BRA `(.L_x_9387) ;  /* 0x0000000000500947 */ /* 0x001fea0003800000 */
[----:B------:R-:W0:Y:S01]  /*0440*/  LDC.64 R2, c[0x0][0x388] ;  /* 0x0000e200ff027b82 */ /* 0x000e220000000a00 */
[----:B-----5:R-:W-:Y:S01]  /*0450*/  ISETP.NE.AND P0, PT, R18, RZ, PT ;  /* 0x000000ff1200720c */ /* 0x020fe20003f05270 */
[----:B------:R-:W-:Y:S01]  /*0460*/  IMAD.IADD R7, R0, 0x1, R17 ;  /* 0x0000000100077824 */ /* 0x000fe200078e0211 */
[----:B------:R-:W-:Y:S01]  /*0470*/  SHF.R.S32.HI R18, RZ, 0x1f, R18 ;  /* 0x0000001fff127819 */ /* 0x000fe20000011412 */
[----:B------:R-:W-:Y:S01]  /*0480*/  VIADD R17, R17, 0x80 ;  /* 0x0000008011117836 */ /* 0x000fe20000000000 */
[----:B------:R-:W-:-:S04]  /*0490*/  SEL R5, RZ, 0x1, !P0 ;  /* 0x00000001ff057807 */ /* 0x000fc80004000000 */
[----:B------:R-:W-:Y:S02]  /*04a0*/  LOP3.LUT R5, R18, R5, RZ, 0xfc, !PT ;  /* 0x0000000512057212 */ /* 0x000fe400078efcff */
[----:B------:R-:W-:Y:S01]  /*04b0*/  ISETP.GE.U32.AND P0, PT, R17, R16, PT ;  /* 0x000000101100720c */ /* 0x000fe20003f06070 */
[----:B0-----:R-:W-:-:S05]  /*04c0*/  IMAD.WIDE.U32 R2, R7, 0x4, R2 ;  /* 0x0000000407027825 */ /* 0x001fca00078e0002 */
[----:B------:R0:W-:Y:S07]  /*04d0*/  STG.E desc[UR4][R2.64], R5 ;  /* 0x0000000502007986 */ /* 0x0001ee000c101904 */
[----:B------:R-:W-:Y:S05]  /*04e0*/  @P0 BRA `(.L_x_9388) ;  /* 0x0000000000500947 */ /* 0x000fea0003800000 */
[----:B0-----:R-:W0:Y:S01]  /*04f0*/  LDC.64 R2, c[0x0][0x388] ;  /* 0x0000e200ff027b82 */ /* 0x001e220000000a00 */
[----:B------:R-:W-:Y:S01]  /*0500*/  ISETP.NE.AND P0, PT, R20, RZ, PT ;  /* 0x000000ff1400720c */ /* 0x000fe20003f05270 */
[----:B------:R-:W-:Y:S01]  /*0510*/  IMAD.IADD R7, R0, 0x1, R17 ;  /* 0x0000000100077824 */ /* 0x000fe200078e0211 */
[----:B------:R-:W-:Y:S01]  /*0520*/  SHF.R.S32.HI R5, RZ, 0x1f, R20 ;  /* 0x0000001fff057819 */ /* 0x000fe20000011414 */
[----:B------:R-:W-:Y:S01]  /*0530*/  VIADD R17, R17, 0x80 ;  /* 0x0000008011117836 */ /* 0x000fe20000000000 */
[----:B------:R-:W-:-:S04]  /*0540*/  SEL R4, RZ, 0x1, !P0 ;  /* 0x00000001ff047807 */ /* 0x000fc80004000000 */
[----:B------:R-:W-:Y:S01]  /*0550*/  LOP3.LUT R5, R5, R4, RZ, 0xfc, !PT ;  /* 0x0000000405057212 */ /* 0x000fe200078efcff */
[----:B0-----:R-:W-:-:S05]  /*0560*/  IMAD.WIDE.U32 R2, R7, 0x4, R2 ;  /* 0x0000000407027825 */ /* 0x001fca00078e0002 */
[----:B------:R0:W-:Y:S02]  /*0570*/  STG.E desc[UR4][R2.64], R5 ;  /* 0x0000000502007986 */ /* 0x0001e4000c101904 */
.L_x_9387:
[----:B------:R-:W-:-:S13]  /*0580*/  ISETP.GE.U32.AND P0, PT, R17, R16, PT ;  /* 0x000000101100720c */ /* 0x000fda0003f06070 */
[----:B------:R-:W-:Y:S05]  /*0590*/  @P0 BRA `(.L_x_9389) ;  /* 0x0000000000500947 */ /* 0x000fea0003800000 */
[----:B0-----:R-:W0:Y:S01]  /*05a0*/  LDC.64 R2, c[0x0][0x388] ;  /* 0x0000e200ff027b82 */ /* 0x001e220000000a00 */
[----:B-----5:R-:W-:Y:S01]  /*05b0*/  ISETP.NE.AND P0, PT, R22, RZ, PT ;  /* 0x000000ff1600720c */ /* 0x020fe20003f05270 */
[----:B------:R-:W-:Y:S01]  /*05c0*/  IMAD.IADD R7, R0, 0x1, R17 ;  /* 0x0000000100077824 */ /* 0x000fe200078e0211 */
[----:B------:R-:W-:Y:S01]  /*05d0*/  SHF.R.S32.HI R5, RZ, 0x1f, R22 ;  /* 0x0000001fff057819 */ /* 0x000fe20000011416 */
[----:B------:R-:W-:Y:S01]  /*05e0*/  VIADD R17, R17, 0x80 ;  /* 0x0000008011117836 */ /* 0x000fe20000000000 */
[----:B------:R-:W-:-:S04]  /*05f0*/  SEL R4, RZ, 0x1, !P0 ;  /* 0x00000001ff047807 */ /* 0x000fc80004000000 */
[----:B------:R-:W-:Y:S01]  /*0600*/  LOP3.LUT R5, R5, R4, RZ, 0xfc, !PT ;  /* 0x0000000405057212 */ /* 0x000fe200078efcff */
[----:B0-----:R-:W-:-:S05]  /*0610*/  IMAD.WIDE.U32 R2, R7, 0x4, R2 ;  /* 0x0000000407027825 */ /* 0x001fca00078e0002 */
[----:B------:R1:W-:Y:S02]  /*0620*/  STG.E desc[UR4][R2.64], R5 ;  /* 0x0000000502007986 */ /* 0x0003e4000c101904 */
.L_x_9388:
[----:B------:R-:W-:-:S13]  /*0630*/  ISETP.GE.U32.AND P0, PT, R17, R16, PT ;  /* 0x000000101100720c */ /* 0x000fda0003f06070 */
[----:B------:R-:W-:Y:S05]  /*0640*/  @P0 BRA `(.L_x_9390) ;  /* 0x0000000000500947 */ /* 0x000fea0003800000 */
[----:B01----:R-:W0:Y:S01]  /*0650*/  LDC.64 R2, c[0x0][0x388] ;  /* 0x0000e200ff027b82 */ /* 0x003e220000000a00 */
        /* <DEDUP_REMOVED lines=8> */
.L_x_9389:
[----:B------:R-:W-:-:S13]  /*06e0*/  ISETP.GE.U32.AND P0, PT, R17, R16, PT ;  /* 0x000000101100720c */ /* 0x000fda0003f06070 */
[----:B------:R-:W-:Y:S05]  /*06f0*/  @P0 BRA `(.L_x_9391) ;  /* 0x0000000000540947 */ /* 0x000fea0003800000 */
[----:B01----:R-:W0:Y:S01]  /*0700*/  LDC.64 R2, c[0x0][0x388] ;  /* 0x0000e200ff027b82 */ /* 0x003e220000000a00 */
        /* <DEDUP_REMOVED lines=8> */
.L_x_9390:
[----:B------:R-:W-:-:S13]  /*0790*/  ISETP.GE.U32.AND P0, PT, R17, R16, PT ;  /* 0x000000101100720c */ /* 0x000fda0003f06070 */
[----:B------:R-:W-:Y:S05]  /*07a0*/  @P0 BREAK.RELIABLE B1 ;  /* 0x0000000000010942 */ /* 0x000fea0003800100 */
[----:B------:R-:W-:Y:S05]  /*07b0*/  @P0 BRA `(.L_x_9392) ;  /* 0x0000000000580947 */ /* 0x000fea0003800000 */
[----:B012---:R-:W0:Y:S01]  /*07c0*/  LDC.64 R2, c[0x0][0x388] ;  /* 0x0000e200ff027b82 */ /* 0x007e220000000a00 */
        /* <DEDUP_REMOVED lines=8> */
.L_x_9391:
[----:B------:R-:W-:-:S13]  /*0850*/  ISETP.GE.U32.AND P0, PT, R17, R16, PT ;  /* 0x000000101100720c */ /* 0x000fda0003f06070 */
[----:B------:R-:W-:Y:S05]  /*0860*/  @P0 BREAK.RELIABLE B1 ;  /* 0x0000000000010942 */ /* 0x000fea0003800100 */
[----:B------:R-:W-:Y:S05]  /*0870*/  @P0 BRA `(.L_x_9392) ;  /* 0x0000000000280947 */ /* 0x000fea0003800000 */
[----:B------:R-:W-:Y:S05]  /*0880*/  BSYNC.RELIABLE B1 ;  /* 0x0000000000017941 */ /* 0x000fea0003800100 */
.L_x_9386:
[----:B012---:R-:W0:Y:S01]  /*0890*/  LDC.64 R2, c[0x0][0x388] ;  /* 0x0000e200ff027b82 */ /* 0x007e220000000a00 */
        /* <DEDUP_REMOVED lines=8> */
.L_x_9392:
[----:B------:R-:W-:Y:S05]  /*0920*/  BSYNC.RECONVERGENT B0 ;  /* 0x0000000000007941 */ /* 0x000fea0003800200 */
.L_x_9385:
[----:B------:R-:W-:Y:S05]  /*0930*/  WARPSYNC.ALL ;  /* 0x0000000000007948 */ /* 0x000fea0003800000 */
[----:B------:R-:W-:-:S13]  /*0940*/  ISETP.GE.U32.AND P0, PT, R17, R16, PT ;  /* 0x000000101100720c */ /* 0x000fda0003f06070 */
[----:B------:R-:W-:Y:S05]  /*0950*/  @P0 EXIT ;  /* 0x000000000000094d */ /* 0x000fea0003800000 */
[----:B0123--:R-:W0:Y:S01]  /*0960*/  LDC.64 R2, c[0x0][0x388] ;  /* 0x0000e200ff027b82 */ /* 0x00fe220000000a00 */
[----:B-----5:R-:W-:Y:S01]  /*0970*/  ISETP.NE.AND P0, PT, R12, RZ, PT ;  /* 0x000000ff0c00720c */ /* 0x020fe20003f05270 */
[----:B------:R-:W-:Y:S01]  /*0980*/  IMAD.IADD R17, R0, 0x1, R17 ;  /* 0x0000000100117824 */ /* 0x000fe200078e0211 */
[----:B------:R-:W-:Y:S02]  /*0990*/  SHF.R.S32.HI R5, RZ, 0x1f, R12 ;  /* 0x0000001fff057819 */ /* 0x000fe4000001140c */
[----:B------:R-:W-:-:S04]  /*09a0*/  SEL R0, RZ, 0x1, !P0 ;  /* 0x00000001ff007807 */ /* 0x000fc80004000000 */
[----:B------:R-:W-:Y:S01]  /*09b0*/  LOP3.LUT R5, R5, R0, RZ, 0xfc, !PT ;  /* 0x0000000005057212 */ /* 0x000fe200078efcff */
[----:B0-----:R-:W-:-:S05]  /*09c0*/  IMAD.WIDE.U32 R2, R17, 0x4, R2 ;  /* 0x0000000411027825 */ /* 0x001fca00078e0002 */
[----:B------:R-:W-:Y:S01]  /*09d0*/  STG.E desc[UR4][R2.64], R5 ;  /* 0x0000000502007986 */ /* 0x000fe2000c101904 */
[----:B------:R-:W-:Y:S05]  /*09e0*/  EXIT ;  /* 0x000000000000794d */ /* 0x000fea0003800000 */
.L_x_9384:
[----:B------:R-:W0:Y:S01]  /*09f0*/  S2R R15, SR_TID.X ;  /* 0x00000000000f7919 */ /* 0x000e220000002100 */
[----:B------:R-:W1:Y:S02]  /*0a00*/  LDC.64 R2, c[0x0][0x390] ;  /* 0x0000e400ff027b82 */ /* 0x000e640000000a00 */
[----:B-1----:R-:W-:-:S04]  /*0a10*/  IMAD.WIDE.U32 R2, R0, 0x4, R2 ;  /* 0x0000000400027825 */ /* 0x002fc800078e0002 */
[----:B0-----:R-:W-:Y:S02]  /*0a20*/  IMAD.WIDE.U32 R8, R15, 0x8, R2 ;  /* 0x000000080f087825 */ /* 0x001fe400078e0002 */
[----:B------:R-:W0:Y:S03]  /*0a30*/  LDC.64 R2, c[0x0][0x388] ;  /* 0x0000e200ff027b82 */ /* 0x000e260000000a00 */
[----:B------:R-:W2:Y:S04]  /*0a40*/  LDG.E.64 R10, desc[UR4][R8.64] ;  /* 0x00000004080a7981 */ /* 0x000ea8000c1e1b00 */
[----:B------:R-:W3:Y:S04]  /*0a50*/  LDG.E.64 R12, desc[UR4][R8.64+0x400] ;  /* 0x00040004080c7981 */ /* 0x000ee8000c1e1b00 */
[----:B------:R-:W4:Y:S04]  /*0a60*/  LDG.E.64 R6, desc[UR4][R8.64+0x800] ;  /* 0x0008000408067981 */ /* 0x000f28000c1e1b00 */
[----:B------:R1:W5:Y:S01]  /*0a70*/  LDG.E.64 R4, desc[UR4][R8.64+0xc00] ;  /* 0x000c000408047981 */ /* 0x000362000c1e1b00 */
[----:B0-----:R-:W-:-:S04]  /*0a80*/  IMAD.WIDE.U32 R2, R0, 0x4, R2 ;  /* 0x0000000400027825 */ /* 0x001fc800078e0002 */
[----:B------:R-:W-:Y:S01]  /*0a90*/  IMAD.WIDE.U32 R2, R15, 0x8, R2 ;  /* 0x000000080f027825 */ /* 0x000fe200078e0002 */
[----:B--2---:R-:W-:Y:S02]  /*0aa0*/  ISETP.NE.AND P6, PT, R10, RZ, PT ;  /* 0x000000ff0a00720c */ /* 0x004fe40003fc5270 */
[----:B------:R-:W-:Y:S02]  /*0ab0*/  ISETP.NE.AND P5, PT, R11, RZ, PT ;  /* 0x000000ff0b00720c */ /* 0x000fe40003fa5270 */
[----:B---3--:R-:W-:Y:S02]  /*0ac0*/  ISETP.NE.AND P4, PT, R12, RZ, PT ;  /* 0x000000ff0c00720c */ /* 0x008fe40003f85270 */
[----:B------:R-:W-:Y:S02]  /*0ad0*/  ISETP.NE.AND P3, PT, R13, RZ, PT ;  /* 0x000000ff0d00720c */ /* 0x000fe40003f65270 */
[----:B----4-:R-:W-:Y:S02]  /*0ae0*/  ISETP.NE.AND P1, PT, R7, RZ, PT ;  /* 0x000000ff0700720c */ /* 0x010fe40003f25270 */
[----:B------:R-:W-:-:S02]  /*0af0*/  SHF.R.S32.HI R15, RZ, 0x1f, R7 ;  /* 0x0000001fff0f7819 */ /* 0x000fc40000011407 */
[----:B------:R-:W-:Y:S02]  /*0b00*/  SHF.R.S32.HI R10, RZ, 0x1f, R10 ;  /* 0x0000001fff0a7819 */ /* 0x000fe4000001140a */
[----:B------:R-:W-:Y:S02]  /*0b10*/  SEL R7, RZ, 0x1, !P6 ;  /* 0x00000001ff077807 */ /* 0x000fe40007000000 */
[----:B------:R-:W-:Y:S02]  /*0b20*/  SHF.R.S32.HI R11, RZ, 0x1f, R11 ;  /* 0x0000001fff0b7819 */ /* 0x000fe4000001140b */
[----:B------:R-:W-:Y:S02]  /*0b30*/  SHF.R.S32.HI R12, RZ, 0x1f, R12 ;  /* 0x0000001fff0c7819 */ /* 0x000fe4000001140c */
[----:B------:R-:W-:Y:S02]  /*0b40*/  SHF.R.S32.HI R13, RZ, 0x1f, R13 ;  /* 0x0000001fff0d7819 */ /* 0x000fe4000001140d */
[----:B------:R-:W-:-:S02]  /*0b50*/  SEL R0, RZ, 0x1, !P5 ;  /* 0x00000001ff007807 */ /* 0x000fc40006800000 */
[----:B-1----:R-:W-:Y:S02]  /*0b60*/  SEL R9, RZ, 0x1, !P4 ;  /* 0x00000001ff097807 */ /* 0x002fe40006000000 */
[----:B------:R-:W-:Y:S02]  /*0b70*/  SEL R8, RZ, 0x1, !P3 ;  /* 0x00000001ff087807 */ /* 0x000fe40005800000 */
[----:B------:R-:W-:Y:S02]  /*0b80*/  ISETP.NE.AND P2, PT, R6, RZ, PT ;  /* 0x000000ff0600720c */ /* 0x000fe40003f45270 */
[----:B-----5:R-:W-:Y:S02]  /*0b90*/  ISETP.NE.AND P0, PT, R4, RZ, PT ;  /* 0x000000ff0400720c */ /* 0x020fe40003f05270 */
[----:B------:R-:W-:Y:S02]  /*0ba0*/  ISETP.NE.AND P6, PT, R5, RZ, PT ;  /* 0x000000ff0500720c */ /* 0x000fe40003fc5270 */
[----:B------:R-:W-:-:S02]  /*0bb0*/  SHF.R.S32.HI R16, RZ, 0x1f, R4 ;  /* 0x0000001fff107819 */ /* 0x000fc40000011404 */
[----:B------:R-:W-:Y:S02]  /*0bc0*/  SHF.R.S32.HI R14, RZ, 0x1f, R6 ;  /* 0x0000001fff0e7819 */ /* 0x000fe40000011406 */
[----:B------:R-:W-:Y:S02]  /*0bd0*/  SHF.R.S32.HI R17, RZ, 0x1f, R5 ;  /* 0x0000001fff117819 */ /* 0x000fe40000011405 */
[----:B------:R-:W-:Y:S02]  /*0be0*/  LOP3.LUT R4, R10, R7, RZ, 0xfc, !PT ;  /* 0x000000070a047212 */ /* 0x000fe400078efcff */
[----:B------:R-:W-:Y:S02]  /*0bf0*/  LOP3.LUT R5, R11, R0, RZ, 0xfc, !PT ;  /* 0x000000000b057212 */ /* 0x000fe400078efcff */
[----:B------:R-:W-:Y:S02]  /*0c00*/  LOP3.LUT R6, R12, R9, RZ, 0xfc, !PT ;  /* 0x000000090c067212 */ /* 0x000fe400078efcff */
[----:B------:R-:W-:Y:S01]  /*0c10*/  LOP3.LUT R7, R13, R8, RZ, 0xfc, !PT ;  /* 0x000000080d077212 */ /* 0x000fe200078efcff */
[----:B------:R-:W-:Y:S01]  /*0c20*/  STG.E.64 desc[UR4][R2.64], R4 ;  /* 0x0000000402007986 */ /* 0x000fe2000c101b04 */
[----:B------:R-:W-:-:S02]  /*0c30*/  SEL R9, RZ, 0x1, !P2 ;  /* 0x00000001ff097807 */ /* 0x000fc40005000000 */
[----:B------:R-:W-:Y:S01]  /*0c40*/  SEL R0, RZ, 0x1, !P1 ;  /* 0x00000001ff007807 */ /* 0x000fe20004800000 */
[----:B------:R-:W-:Y:S01]  /*0c50*/  STG.E.64 desc[UR4][R2.64+0x400], R6 ;  /* 0x0004000602007986 */ /* 0x000fe2000c101b04 */
[----:B------:R-:W-:Y:S02]  /*0c60*/  SEL R11, RZ, 0x1, !P0 ;  /* 0x00000001ff0b7807 */ /* 0x000fe40004000000 */
[----:B------:R-:W-:Y:S02]  /*0c70*/  SEL R8, RZ, 0x1, !P6 ;  /* 0x00000001ff087807 */ /* 0x000fe40007000000 */
[----:B------:R-:W-:Y:S02]  /*0c80*/  LOP3.LUT R14, R14, R9, RZ, 0xfc, !PT ;  /* 0x000000090e0e7212 */ /* 0x000fe400078efcff */
[----:B------:R-:W-:Y:S02]  /*0c90*/  LOP3.LUT R15, R15, R0, RZ, 0xfc, !PT ;  /* 0x000000000f0f7212 */ /* 0x000fe400078efcff */
[----:B------:R-:W-:-:S02]  /*0ca0*/  LOP3.LUT R16, R16, R11, RZ, 0xfc, !PT ;  /* 0x0000000b10107212 */ /* 0x000fc400078efcff */
[----:B------:R-:W-:Y:S01]  /*0cb0*/  LOP3.LUT R17, R17, R8, RZ, 0xfc, !PT ;  /* 0x0000000811117212 */ /* 0x000fe200078efcff */
[----:B------:R-:W-:Y:S04]  /*0cc0*/  STG.E.64 desc[UR4][R2.64+0x800], R14 ;  /* 0x0008000e02007986 */ /* 0x000fe8000c101b04 */
[----:B------:R-:W-:Y:S01]  /*0cd0*/  STG.E.64 desc[UR4][R2.64+0xc00], R16 ;  /* 0x000c001002007986 */ /* 0x000fe2000c101b04 */
[----:B------:R-:W-:Y:S05]  /*0ce0*/  EXIT ;  /* 0x000000000000794d */ /* 0x000fea0003800000 */
.L_x_9393:
        /* <DEDUP_REMOVED lines=9> */
.L_x_23705:


//--------------------- .text._ZN2at6native29vectorized_elementwise_kernelILi4EZZZNS0_16sign_kernel_cudaERNS_18TensorIteratorBaseEENKUlvE_clEvENKUlvE1_clEvEUliE_St5arrayIPcLm2EEEEviT0_T1_ --------------------------
	.section	.text._ZN2at6native29vectorized_elementwise_kernelILi4EZZZNS0_16sign_kernel_cudaERNS_18TensorIteratorBaseEENKUlvE_clEvENKUlvE1_clEvEUliE_St5arrayIPcLm2EEEEviT0_T1_,"ax",@progbits
	.align	128
        .global         _ZN2at6native29vectorized_elementwise_kernelILi4EZZZNS0_16sign_kernel_cudaERNS_18TensorIteratorBaseEENKUlvE_clEvENKUlvE1_clEvEUliE_St5arrayIPcLm2EEEEviT0_T1_
        .type           _ZN2at6native29vectorized_elementwise_kernelILi4EZZZNS0_16sign_kernel_cudaERNS_18TensorIteratorBaseEENKUlvE_clEvENKUlvE1_clEvEUliE_St5arrayIPcLm2EEEEviT0_T1_,@function
        .size           _ZN2at6native29vectorized_elementwise_kernelILi4EZZZNS0_16sign_kernel_cudaERNS_18TensorIteratorBaseEENKUlvE_clEvENKUlvE1_clEvEUliE_St5arrayIPcLm2EEEEviT0_T1_,(.L_x_23706 - _ZN2at6native29vectorized_elementwise_kernelILi4EZZZNS0_16sign_kernel_cudaERNS_18TensorIteratorBaseEENKUlvE_clEvENKUlvE1_clEvEUliE_St5arrayIPcLm2EEEEviT0_T1_)
        .other          _ZN2at6native29vectorized_elementwise_kernelILi4EZZZNS0_16sign_kernel_cudaERNS_18TensorIteratorBaseEENKUlvE_clEvENKUlvE1_clEvEUliE_St5arrayIPcLm2EEEEviT0_T1_,@"STO_CUDA_ENTRY STV_DEFAULT"
_ZN2at6native29vectorized_elementwise_kernelILi4EZZZNS0_16sign_kernel_cudaERNS_18TensorIteratorBaseEENKUlvE_clEvENKUlvE1_clEvEUliE_St5arrayIPcLm2EEEEviT0_T1_:
.text._ZN2at6native29vectorized_elementwise_kernelILi4EZZZNS0_16sign_kernel_cudaERNS_18TensorIteratorBaseEENKUlvE_clEvENKUlvE1_clEvEUliE_St5arrayIPcLm2EEEEviT0_T1_:
        /* <DEDUP_REMOVED lines=88> */
.L_x_9397:
        /* <DEDUP_REMOVED lines=11> */
.L_x_9398:
        /* <DEDUP_REMOVED lines=11> */
.L_x_9399:
        /* <DEDUP_REMOVED lines=11> */
.L_x_9400:
        /* <DEDUP_REMOVED lines=12> */
.L_x_9401:
[----:B------:R-:W-:-:S13]  /*0850*/  ISETP.GE.U32.AND P0, PT, R17, R16, PT ;  /* 0x000000101100720c */ /* 0x000fda0003f06070 */
[----:B------:R-:W-:Y:S05]  /*0860*/  @P0 BREAK.RELIABLE B1 ;  /* 0x0000000000010942 */ /* 0x000fea0003800100 */
[----:B------:R-:W-:Y:S05]  /*0870*/  @P0 BRA `(.L_x_9402) ;  /* 0x0000000000280947 */ /* 0x000fea0003800000 */
[----:B------:R-:W-:Y:S05]  /*0880*/  BSYNC.RELIABLE B1 ;  /* 0x0000000000017941 */ /* 0x000fea0003800100 */
.L_x_9396:
        /* <DEDUP_REMOVED lines=9> */
.L_x_9402:
[----:B------:R-:W-:Y:S05]  /*0920*/  BSYNC.RECONVERGENT B0 ;  /* 0x0000000000007941 */ /* 0x000fea0003800200 */
.L_x_9395:
        /* <DEDUP_REMOVED lines=12> */
.L_x_9394:
[----:B------:R-:W0:Y:S01]  /*09f0*/  S2R R15, SR_TID.X ;  /* 0x00000000000f7919 */ /* 0x000e220000002100 */
[----:B------:R-:W1:Y:S02]  /*0a00*/  LDC.64 R2, c[0x0][0x390] ;  /* 0x0000e400ff027b82 */ /* 0x000e640000000a00 */
[----:B-1----:R-:W-:-:S04]  /*0a10*/  IMAD.WIDE.U32 R2, R0, 0x4, R2 ;  /* 0x0000000400027825 */ /* 0x002fc800078e0002 */
[----:B0-----:R-:W-:Y:S02]  /*0a20*/  IMAD.WIDE.U32 R12, R15, 0x10, R2 ;  /* 0x000000100f0c7825 */ /* 0x001fe400078e0002 */
[----:B------:R-:W0:Y:S03]  /*0a30*/  LDC.64 R2, c[0x0][0x388] ;  /* 0x0000e200ff027b82 */ /* 0x000e260000000a00 */
[----:B------:R-:W2:Y:S04]  /*0a40*/  LDG.E.128 R4, desc[UR4][R12.64] ;  /* 0x000000040c047981 */ /* 0x000ea8000c1e1d00 */
[----:B------:R1:W3:Y:S01]  /*0a50*/  LDG.E.128 R8, desc[UR4][R12.64+0x800] ;  /* 0x000800040c087981 */ /* 0x0002e2000c1e1d00 */
[----:B0-----:R-:W-:-:S04]  /*0a60*/  IMAD.WIDE.U32 R2, R0, 0x4, R2 ;  /* 0x0000000400027825 */ /* 0x001fc800078e0002 */
[----:B------:R-:W-:Y:S01]  /*0a70*/  IMAD.WIDE.U32 R2, R15, 0x10, R2 ;  /* 0x000000100f027825 */ /* 0x000fe200078e0002 */
[----:B--2---:R-:W-:Y:S02]  /*0a80*/  ISETP.NE.AND P6, PT, R4, RZ, PT ;  /* 0x000000ff0400720c */ /* 0x004fe40003fc5270 */
[----:B------:R-:W-:Y:S02]  /*0a90*/  ISETP.NE.AND P5, PT, R5, RZ, PT ;  /* 0x000000ff0500720c */ /* 0x000fe40003fa5270 */
[----:B------:R-:W-:Y:S02]  /*0aa0*/  ISETP.NE.AND P4, PT, R6, RZ, PT ;  /* 0x000000ff0600720c */ /* 0x000fe40003f85270 */
[----:B------:R-:W-:Y:S02]  /*0ab0*/  ISETP.NE.AND P3, PT, R7, RZ, PT ;  /* 0x000000ff0700720c */ /* 0x000fe40003f65270 */
[----:B------:R-:W-:Y:S02]  /*0ac0*/  SHF.R.S32.HI R0, RZ, 0x1f, R5 ;  /* 0x0000001fff007819 */ /* 0x000fe40000011405 */
[----:B------:R-:W-:-:S02]  /*0ad0*/  SHF.R.S32.HI R4, RZ, 0x1f, R4 ;  /* 0x0000001fff047819 */ /* 0x000fc40000011404 */
[----:B-1----:R-:W-:Y:S02]  /*0ae0*/  SHF.R.S32.HI R12, RZ, 0x1f, R7 ;  /* 0x0000001fff0c7819 */ /* 0x002fe40000011407 */
[----:B------:R-:W-:Y:S02]  /*0af0*/  SEL R5, RZ, 0x1, !P6 ;  /* 0x00000001ff057807 */ /* 0x000fe40007000000 */
[----:B---3--:R-:W-:Y:S02]  /*0b00*/  ISETP.NE.AND P1, PT, R9, RZ, PT ;  /* 0x000000ff0900720c */ /* 0x008fe40003f25270 */
[----:B------:R-:W-:Y:S02]  /*0b10*/  SHF.R.S32.HI R13, RZ, 0x1f, R9 ;  /* 0x0000001fff0d7819 */ /* 0x000fe40000011409 */
[----:B------:R-:W-:Y:S02]  /*0b20*/  ISETP.NE.AND P6, PT, R11, RZ, PT ;  /* 0x000000ff0b00720c */ /* 0x000fe40003fc5270 */
[----:B------:R-:W-:-:S02]  /*0b30*/  SHF.R.S32.HI R14, RZ, 0x1f, R11 ;  /* 0x0000001fff0e7819 */ /* 0x000fc4000001140b */
[----:B------:R-:W-:Y:S02]  /*0b40*/  SEL R7, RZ, 0x1, !P5 ;  /* 0x00000001ff077807 */ /* 0x000fe40006800000 */
[----:B------:R-:W-:Y:S02]  /*0b50*/  SHF.R.S32.HI R6, RZ, 0x1f, R6 ;  /* 0x0000001fff067819 */ /* 0x000fe40000011406 */
[----:B------:R-:W-:Y:S02]  /*0b60*/  SEL R9, RZ, 0x1, !P4 ;  /* 0x00000001ff097807 */ /* 0x000fe40006000000 */
[----:B------:R-:W-:Y:S02]  /*0b70*/  SEL R11, RZ, 0x1, !P3 ;  /* 0x00000001ff0b7807 */ /* 0x000fe40005800000 */
[----:B------:R-:W-:Y:S02]  /*0b80*/  ISETP.NE.AND P2, PT, R8, RZ, PT ;  /* 0x000000ff0800720c */ /* 0x000fe40003f45270 */
[----:B------:R-:W-:-:S02]  /*0b90*/  ISETP.NE.AND P0, PT, R10, RZ, PT ;  /* 0x000000ff0a00720c */ /* 0x000fc40003f05270 */
[----:B------:R-:W-:Y:S02]  /*0ba0*/  LOP3.LUT R4, R4, R5, RZ, 0xfc, !PT ;  /* 0x0000000504047212 */ /* 0x000fe400078efcff */
[----:B------:R-:W-:Y:S02]  /*0bb0*/  LOP3.LUT R5, R0, R7, RZ, 0xfc, !PT ;  /* 0x0000000700057212 */ /* 0x000fe400078efcff */
[----:B------:R-:W-:Y:S02]  /*0bc0*/  LOP3.LUT R6, R6, R9, RZ, 0xfc, !PT ;  /* 0x0000000906067212 */ /* 0x000fe400078efcff */
[----:B------:R-:W-:Y:S02]  /*0bd0*/  LOP3.LUT R7, R12, R11, RZ, 0xfc, !PT ;  /* 0x0000000b0c077212 */ /* 0x000fe400078efcff */
[----:B------:R-:W-:Y:S02]  /*0be0*/  SHF.R.S32.HI R8, RZ, 0x1f, R8 ;  /* 0x0000001fff087819 */ /* 0x000fe40000011408 */
[----:B------:R-:W-:Y:S01]  /*0bf0*/  SHF.R.S32.HI R10, RZ, 0x1f, R10 ;  /* 0x0000001fff0a7819 */ /* 0x000fe2000001140a */
[----:B------:R-:W-:Y:S01]  /*0c00*/  STG.E.128 desc[UR4][R2.64], R4 ;  /* 0x0000000402007986 */ /* 0x000fe2000c101d04 */
[----:B------:R-:W-:-:S02]  /*0c10*/  SEL R9, RZ, 0x1, !P2 ;  /* 0x00000001ff097807 */ /* 0x000fc40005000000 */
[----:B------:R-:W-:Y:S02]  /*0c20*/  SEL R11, RZ, 0x1, !P0 ;  /* 0x00000001ff0b7807 */ /* 0x000fe40004000000 */
[----:B------:R-:W-:Y:S02]  /*0c30*/  SEL R0, RZ, 0x1, !P1 ;  /* 0x00000001ff007807 */ /* 0x000fe40004800000 */
[----:B------:R-:W-:Y:S02]  /*0c40*/  SEL R15, RZ, 0x1, !P6 ;  /* 0x00000001ff0f7807 */ /* 0x000fe40007000000 */
[----:B------:R-:W-:Y:S02]  /*0c50*/  LOP3.LUT R8, R8, R9, RZ, 0xfc, !PT ;  /* 0x0000000908087212 */ /* 0x000fe400078efcff */
[----:B------:R-:W-:Y:S02]  /*0c60*/  LOP3.LUT R10, R10, R11, RZ, 0xfc, !PT ;  /* 0x0000000b0a0a7212 */ /* 0x000fe400078efcff */
[----:B------:R-:W-:-:S02]  /*0c70*/  LOP3.LUT R9, R13, R0, RZ, 0xfc, !PT ;  /* 0x000000000d097212 */ /* 0x000fc400078efcff */
[----:B------:R-:W-:-:S05]  /*0c80*/  LOP3.LUT R11, R14, R15, RZ, 0xfc, !PT ;  /* 0x0000000f0e0b7212 */ /* 0x000fca00078efcff */
[----:B------:R-:W-:Y:S01]  /*0c90*/  STG.E.128 desc[UR4][R2.64+0x800], R8 ;  /* 0x0008000802007986 */ /* 0x000fe2000c101d04 */
[----:B------:R-:W-:Y:S05]  /*0ca0*/  EXIT ;  /* 0x000000000000794d */ /* 0x000fea0003800000 */
.L_x_9403:
        /* <DEDUP_REMOVED lines=13> */
.L_x_23706:


//--------------------- .text._ZN2at6native29vectorized_elementwise_kernelILi8EZZZNS0_16sign_kernel_cudaERNS_18TensorIteratorBaseEENKUlvE_clEvENKUlvE1_clEvEUliE_St5arrayIPcLm2EEEEviT0_T1_ --------------------------
	.section	.text._ZN2at6native29vectorized_elementwise_kernelILi8EZZZNS0_16sign_kernel_cudaERNS_18TensorIteratorBaseEENKUlvE_clEvENKUlvE1_clEvEUliE_St5arrayIPcLm2EEEEviT0_T1_,"ax",@progbits
	.align	128
        .global         _ZN2at6native29vectorized_elementwise_kernelILi8EZZZNS0_16sign_kernel_cudaERNS_18TensorIteratorBaseEENKUlvE_clEvENKUlvE1_clEvEUliE_St5arrayIPcLm2EEEEviT0_T1_
        .type           _ZN2at6native29vectorized_elementwise_kernelILi8EZZZNS0_16sign_kernel_cudaERNS_18TensorIteratorBaseEENKUlvE_clEvENKUlvE1_clEvEUliE_St5arrayIPcLm2EEEEviT0_T1_,@function
        .size           _ZN2at6native29vectorized_elementwise_kernelILi8EZZZNS0_16sign_kernel_cudaERNS_18TensorIteratorBaseEENKUlvE_clEvENKUlvE1_clEvEUliE_St5arrayIPcLm2EEEEviT0_T1_,(.L_x_23707 - _ZN2at6native29vectorized_elementwise_kernelILi8EZZZNS0_16sign_kernel_cudaERNS_18TensorIteratorBaseEENKUlvE_clEvENKUlvE1_clEvEUliE_St5arrayIPcLm2EEEEviT0_T1_)
        .other          _ZN2at6native29vectorized_elementwise_kernelILi8EZZZNS0_16sign_kernel_cudaERNS_18TensorIteratorBaseEENKUlvE_clEvENKUlvE1_clEvEUliE_St5arrayIPcLm2EEEEviT0_T1_,@"STO_CUDA_ENTRY STV_DEFAULT"
_ZN2at6native29vectorized_elementwise_kernelILi8EZZZNS0_16sign_kernel_cudaERNS_18TensorIteratorBaseEENKUlvE_clEvENKUlvE1_clEvEUliE_St5arrayIPcLm2EEEEviT0_T1_:
.text._ZN2at6native29vectorized_elementwise_kernelILi8EZZZNS0_16sign_kernel_cudaERNS_18TensorIteratorBaseEENKUlvE_clEvENKUlvE1_clEvEUliE_St5arrayIPcLm2EEEEviT0_T1_:
        /* <DEDUP_REMOVED lines=88> */
.L_x_9407:
        /* <DEDUP_REMOVED lines=11> */
.L_x_9408:
        /* <DEDUP_REMOVED lines=11> */
.L_x_9409:
        /* <DEDUP_REMOVED lines=11> */
.L_x_9410:
        /* <DEDUP_REMOVED lines=12> */
.L_x_9411:
[----:B------:R-:W-:-:S13]  /*0850*/  ISETP.GE.U32.AND P0, PT, R17, R16, PT ;  /* 0x000000101100720c */ /* 0x000fda0003f06070 */
[----:B------:R-:W-:Y:S05]  /*0860*/  @P0 BREAK.RELIABLE B1 ;  /* 0x0000000000010942 */ /* 0x000fea0003800100 */
[----:B------:R-:W-:Y:S05]  /*0870*/  @P0 BRA `(.L_x_9412) ;  /* 0x0000000000280947 */ /* 0x000fea0003800000 */
[----:B------:R-:W-:Y:S05]  /*0880*/  BSYNC.RELIABLE B1 ;  /* 0x0000000000017941 */ /* 0x000fea0003800100 */
.L_x_9406:
        /* <DEDUP_REMOVED lines=9> */
.L_x_9412:
[----:B------:R-:W-:Y:S05]  /*0920*/  BSYNC.RECONVERGENT B0 ;  /* 0x0000000000007941 */ /* 0x000fea0003800200 */
.L_x_9405:
        /* <DEDUP_REMOVED lines=12> */
.L_x_9404:
[----:B------:R-:W0:Y:S01]  /*09f0*/  S2R R13, SR_TID.X ;  /* 0x00000000000d7919 */ /* 0x000e220000002100 */
[----:B------:R-:W1:Y:S02]  /*0a00*/  LDC.64 R2, c[0x0][0x390] ;  /* 0x0000e400ff027b82 */ /* 0x000e640000000a00 */
[----:B-1----:R-:W-:-:S04]  /*0a10*/  IMAD.WIDE.U32 R2, R0, 0x4, R2 ;  /* 0x0000000400027825 */ /* 0x002fc800078e0002 */
[----:B0-----:R-:W-:Y:S02]  /*0a20*/  IMAD.WIDE.U32 R4, R13, 0x20, R2 ;  /* 0x000000200d047825 */ /* 0x001fe400078e0002 */
[----:B------:R-:W0:Y:S04]  /*0a30*/  LDC.64 R2, c[0x0][0x388] ;  /* 0x0000e200ff027b82 */ /* 0x000e280000000a00 */
[----:B------:R-:W2:Y:S01]  /*0a40*/  LDG.E.ENL2.256 R4, R8, desc[UR4][R4.64] ;  /* 0xfe0000040408797e */ /* 0x000ea20008121904 */
[----:B0-----:R-:W-:-:S04]  /*0a50*/  IMAD.WIDE.U32 R2, R0, 0x4, R2 ;  /* 0x0000000400027825 */ /* 0x001fc800078e0002 */
[----:B------:R-:W-:Y:S01]  /*0a60*/  IMAD.WIDE.U32 R2, R13, 0x20, R2 ;  /* 0x000000200d027825 */ /* 0x000fe200078e0002 */
[----:B--2---:R-:W-:Y:S02]  /*0a70*/  ISETP.NE.AND P6, PT, R8, RZ, PT ;  /* 0x000000ff0800720c */ /* 0x004fe40003fc5270 */
[----:B------:R-:W-:Y:S02]  /*0a80*/  ISETP.NE.AND P4, PT, R10, RZ, PT ;  /* 0x000000ff0a00720c */ /* 0x000fe40003f85270 */
[----:B------:R-:W-:Y:S02]  /*0a90*/  ISETP.NE.AND P5, PT, R9, RZ, PT ;  /* 0x000000ff0900720c */ /* 0x000fe40003fa5270 */
[----:B------:R-:W-:Y:S02]  /*0aa0*/  ISETP.NE.AND P3, PT, R11, RZ, PT ;  /* 0x000000ff0b00720c */ /* 0x000fe40003f65270 */
[----:B------:R-:W-:Y:S02]  /*0ab0*/  ISETP.NE.AND P1, PT, R5, RZ, PT ;  /* 0x000000ff0500720c */ /* 0x000fe40003f25270 */
[----:B------:R-:W-:-:S02]  /*0ac0*/  SHF.R.S32.HI R14, RZ, 0x1f, R5 ;  /* 0x0000001fff0e7819 */ /* 0x000fc40000011405 */
[----:B------:R-:W-:Y:S02]  /*0ad0*/  SEL R5, RZ, 0x1, !P6 ;  /* 0x00000001ff057807 */ /* 0x000fe40007000000 */
[----:B------:R-:W-:Y:S02]  /*0ae0*/  ISETP.NE.AND P6, PT, R7, RZ, PT ;  /* 0x000000ff0700720c */ /* 0x000fe40003fc5270 */
[----:B------:R-:W-:Y:S02]  /*0af0*/  SHF.R.S32.HI R16, RZ, 0x1f, R7 ;  /* 0x0000001fff107819 */ /* 0x000fe40000011407 */
[----:B------:R-:W-:Y:S02]  /*0b00*/  SHF.R.S32.HI R8, RZ, 0x1f, R8 ;  /* 0x0000001fff087819 */ /* 0x000fe40000011408 */
[----:B------:R-:W-:Y:S02]  /*0b10*/  SHF.R.S32.HI R10, RZ, 0x1f, R10 ;  /* 0x0000001fff0a7819 */ /* 0x000fe4000001140a */
[----:B------:R-:W-:-:S02]  /*0b20*/  SEL R7, RZ, 0x1, !P4 ;  /* 0x00000001ff077807 */ /* 0x000fc40006000000 */
[----:B------:R-:W-:Y:S02]  /*0b30*/  SHF.R.S32.HI R9, RZ, 0x1f, R9 ;  /* 0x0000001fff097819 */ /* 0x000fe40000011409 */
[----:B------:R-:W-:Y:S02]  /*0b40*/  SHF.R.S32.HI R11, RZ, 0x1f, R11 ;  /* 0x0000001fff0b7819 */ /* 0x000fe4000001140b */
[----:B------:R-:W-:Y:S02]  /*0b50*/  SEL R0, RZ, 0x1, !P5 ;  /* 0x00000001ff007807 */ /* 0x000fe40006800000 */
[----:B------:R-:W-:Y:S02]  /*0b60*/  SEL R12, RZ, 0x1, !P3 ;  /* 0x00000001ff0c7807 */ /* 0x000fe40005800000 */
[----:B------:R-:W-:Y:S02]  /*0b70*/  ISETP.NE.AND P2, PT, R4, RZ, PT ;  /* 0x000000ff0400720c */ /* 0x000fe40003f45270 */
[----:B------:R-:W-:-:S02]  /*0b80*/  ISETP.NE.AND P0, PT, R6, RZ, PT ;  /* 0x000000ff0600720c */ /* 0x000fc40003f05270 */
[----:B------:R-:W-:Y:S02]  /*0b90*/  SHF.R.S32.HI R13, RZ, 0x1f, R4 ;  /* 0x0000001fff0d7819 */ /* 0x000fe40000011404 */
[----:B------:R-:W-:Y:S02]  /*0ba0*/  SHF.R.S32.HI R15, RZ, 0x1f, R6 ;  /* 0x0000001fff0f7819 */ /* 0x000fe40000011406 */
[----:B------:R-:W-:Y:S02]  /*0bb0*/  LOP3.LUT R4, R8, R5, RZ, 0xfc, !PT ;  /* 0x0000000508047212 */ /* 0x000fe400078efcff */
[----:B------:R-:W-:Y:S02]  /*0bc0*/  LOP3.LUT R6, R10, R7, RZ, 0xfc, !PT ;  /* 0x000000070a067212 */ /* 0x000fe400078efcff */
[----:B------:R-:W-:Y:S02]  /*0bd0*/  LOP3.LUT R5, R9, R0, RZ, 0xfc, !PT ;  /* 0x0000000009057212 */ /* 0x000fe400078efcff */
[----:B------:R-:W-:-:S02]  /*0be0*/  LOP3.LUT R7, R11, R12, RZ, 0xfc, !PT ;  /* 0x0000000c0b077212 */ /* 0x000fc400078efcff */
[----:B------:R-:W-:Y:S02]  /*0bf0*/  SEL R8, RZ, 0x1, !P2 ;  /* 0x00000001ff087807 */ /* 0x000fe40005000000 */
[----:B------:R-:W-:Y:S02]  /*0c00*/  SEL R9, RZ, 0x1, !P1 ;  /* 0x00000001ff097807 */ /* 0x000fe40004800000 */
[----:B------:R-:W-:Y:S02]  /*0c10*/  SEL R10, RZ, 0x1, !P0 ;  /* 0x00000001ff0a7807 */ /* 0x000fe40004000000 */
[----:B------:R-:W-:Y:S02]  /*0c20*/  SEL R11, RZ, 0x1, !P6 ;  /* 0x00000001ff0b7807 */ /* 0x000fe40007000000 */
[----:B------:R-:W-:Y:S02]  /*0c30*/  LOP3.LUT R8, R13, R8, RZ, 0xfc, !PT ;  /* 0x000000080d087212 */ /* 0x000fe400078efcff */
[----:B------:R-:W-:-:S02]  /*0c40*/  LOP3.LUT R9, R14, R9, RZ, 0xfc, !PT ;  /* 0x000000090e097212 */ /* 0x000fc400078efcff */
[----:B------:R-:W-:Y:S02]  /*0c50*/  LOP3.LUT R10, R15, R10, RZ, 0xfc, !PT ;  /* 0x0000000a0f0a7212 */ /* 0x000fe400078efcff */
[----:B------:R-:W-:-:S05]  /*0c60*/  LOP3.LUT R11, R16, R11, RZ, 0xfc, !PT ;  /* 0x0000000b100b7212 */ /* 0x000fca00078efcff */
[----:B------:R-:W-:Y:S01]  /*0c70*/  STG.E.ENL2.256 desc[UR4][R2.64], R4, R8 ;  /* 0xf80000040208797f */ /* 0x000fe2000f121804 */
[----:B------:R-:W-:Y:S05]  /*0c80*/  EXIT ;  /* 0x000000000000794d */ /* 0x000fea0003800000 */
.L_x_9413:
        /* <DEDUP_REMOVED lines=15> */
.L_x_23707:


//--------------------- .text._ZN2at6native18elementwise_kernelILi128ELi4EZNS0_15gpu_kernel_implIZZZNS0_16sign_kernel_cudaERNS_18TensorIteratorBaseEENKUlvE_clEvENKUlvE0_clEvEUlaE_EEvS4_RKT_EUliE_EEviT1_ --------------------------
	.section	.text._ZN2at6native18elementwise_kernelILi128ELi4EZNS0_15gpu_kernel_implIZZZNS0_16sign_kernel_cudaERNS_18TensorIteratorBaseEENKUlvE_clEvENKUlvE0_clEvEUlaE_EEvS4_RKT_EUliE_EEviT1_,"ax",@progbits
	.align	128
        .global         _ZN2at6native18elementwise_kernelILi128ELi4EZNS0_15gpu_kernel_implIZZZNS0_16sign_kernel_cudaERNS_18TensorIteratorBaseEENKUlvE_clEvENKUlvE0_clEvEUlaE_EEvS4_RKT_EUliE_EEviT1_
        .type           _ZN2at6native18elementwise_kernelILi128ELi4EZNS0_15gpu_kernel_implIZZZNS0_16sign_kernel_cudaERNS_18TensorIteratorBaseEENKUlvE_clEvENKUlvE0_clEvEUlaE_EEvS4_RKT_EUliE_EEviT1_,@function
        .size           _ZN2at6native18elementwise_kernelILi128ELi4EZNS0_15gpu_kernel_implIZZZNS0_16sign_kernel_cudaERNS_18TensorIteratorBaseEENKUlvE_clEvENKUlvE0_clEvEUlaE_EEvS4_RKT_EUliE_EEviT1_,(.L_x_23708 - _ZN2at6native18elementwise_kernelILi128ELi4EZNS0_15gpu_kernel_implIZZZNS0_16sign_kernel_cudaERNS_18TensorIteratorBaseEENKUlvE_clEvENKUlvE0_clEvEUlaE_EEvS4_RKT_EUliE_EEviT1_)
        .other          _ZN2at6native18elementwise_kernelILi128ELi4EZNS0_15gpu_kernel_implIZZZNS0_16sign_kernel_cudaERNS_18TensorIteratorBaseEENKUlvE_clEvENKUlvE0_clEvEUlaE_EEvS4_RKT_EUliE_EEviT1_,@"STO_CUDA_ENTRY STV_DEFAULT"
_ZN2at6native18elementwise_kernelILi128ELi4EZNS0_15gpu_kernel_implIZZZNS0_16sign_kernel_cudaERNS_18TensorIteratorBaseEENKUlvE_clEvENKUlvE0_clEvEUlaE_EEvS4_RKT_EUliE_EEviT1_:
.text._ZN2at6native18elementwise_kernelILi128ELi4EZNS0_15gpu_kernel_implIZZZNS0_16sign_kernel_cudaERNS_18TensorIteratorBaseEENKUlvE_clEvENKUlvE0_clEvEUlaE_EEvS4_RKT_EUliE_EEviT1_:
        /* <DEDUP_REMOVED lines=319> */
.L_x_9416:
        /* <DEDUP_REMOVED lines=16> */
.L_x_9420:
[----:B------:R0:W5:Y:S01]  /*14f0*/  LDG.E.U8 R0, desc[UR36][R2.64] ;  /* 0x0000002402007981 */ /* 0x000162000c1e1100 */
[----:B------:R-:W-:Y:S05]  /*1500*/  BRA `(.L_x_9422) ;  /* 0x0000000c004c7947 */ /* 0x000fea0003800000 */
.L_x_9419:
        /* <DEDUP_REMOVED lines=8> */
.L_x_9424:
[----:B------:R0:W5:Y:S01]  /*1590*/  LDG.E.U8 R0, desc[UR36][R2.64] ;  /* 0x0000002402007981 */ /* 0x000162000c1e1100 */
[----:B------:R-:W-:Y:S05]  /*15a0*/  BRA `(.L_x_9422) ;  /* 0x0000000c00247947 */ /* 0x000fea0003800000 */
.L_x_9423:
[----:B------:R0:W5:Y:S01]  /*15b0*/  LDG.E.U16 R0, desc[UR36][R2.64] ;  /* 0x0000002402007981 */ /* 0x000162000c1e1500 */
[----:B------:R-:W-:Y:S05]  /*15c0*/  BRA `(.L_x_9422) ;  /* 0x0000000c001c7947 */ /* 0x000fea0003800000 */
.L_x_9418:
        /* <DEDUP_REMOVED lines=9> */
.L_x_9426:
[----:B------:R-:W2:Y:S02]  /*1660*/  LDG.E.U16 R4, desc[UR36][R2.64] ;  /* 0x0000002402047981 */ /* 0x000ea4000c1e1500 */
[----:B--2---:R-:W-:-:S06]  /*1670*/  HADD2.F32 R4, -RZ, R4.H0_H0 ;  /* 0x20000004ff047230 */ /* 0x004fcc0000004100 */
[----:B------:R-:W0:Y:S02]  /*1680*/  F2I.FTZ.TRUNC.NTZ R4, R4 ;  /* 0x0000000400047305 */ /* 0x000e24000021f100 */
[----:B0-----:R-:W-:Y:S01]  /*1690*/  PRMT R0, R4, 0x7610, R0 ;  /* 0x0000761004007816 */ /* 0x001fe20000000000 */
[----:B------:R-:W-:Y:S06]  /*16a0*/  BRA `(.L_x_9422) ;  /* 0x0000000800e47947 */ /* 0x000fec0003800000 */
.L_x_9425:
        /* <DEDUP_REMOVED lines=9> */
.L_x_9428:
[----:B------:R-:W2:Y:S02]  /*1740*/  LDG.E.U16 R2, desc[UR36][R2.64] ;  /* 0x0000002402027981 */ /* 0x000ea4000c1e1500 */
[----:B--2---:R-:W-:-:S06]  /*1750*/  HADD2.F32 R4, -RZ, R2.H0_H0 ;  /* 0x20000002ff047230 */ /* 0x004fcc0000004100 */
[----:B------:R-:W0:Y:S02]  /*1760*/  F2I.FTZ.TRUNC.NTZ R4, R4 ;  /* 0x0000000400047305 */ /* 0x000e24000021f100 */
[----:B0-----:R-:W-:Y:S01]  /*1770*/  PRMT R0, R4, 0x7610, R0 ;  /* 0x0000761004007816 */ /* 0x001fe20000000000 */
[----:B------:R-:W-:Y:S06]  /*1780*/  BRA `(.L_x_9422) ;  /* 0x0000000800ac7947 */ /* 0x000fec0003800000 */
.L_x_9427:
[----:B------:R-:W2:Y:S02]  /*1790*/  LDG.E.64 R2, desc[UR36][R2.64] ;  /* 0x0000002402027981 */ /* 0x000ea4000c1e1b00 */
[----:B--2---:R0:W1:Y:S01]  /*17a0*/  F2I.F64.TRUNC R0, R2 ;  /* 0x0000000200007311 */ /* 0x004062000030d100 */
[----:B------:R-:W-:Y:S05]  /*17b0*/  BRA `(.L_x_9422) ;  /* 0x0000000800a07947 */ /* 0x000fea0003800000 */
.L_x_9417:
        /* <DEDUP_REMOVED lines=12> */
.L_x_9431:
[----:B------:R-:W2:Y:S02]  /*1880*/  LDG.E.64 R2, desc[UR36][R2.64] ;  /* 0x0000002402027981 */ /* 0x000ea4000c1e1b00 */
[----:B--2---:R3:W4:Y:S01]  /*1890*/  F2I.F64.TRUNC R0, R2 ;  /* 0x0000000200007311 */ /* 0x004722000030d100 */
[----:B------:R-:W-:Y:S05]  /*18a0*/  BRA `(.L_x_9422) ;  /* 0x0000000800647947 */ /* 0x000fea0003800000 */
.L_x_9430:
        /* <DEDUP_REMOVED lines=27> */
.L_x_9433:
        /* <DEDUP_REMOVED lines=14> */
.L_x_9432:
[----:B------:R-:W2:Y:S02]  /*1b40*/  LDG.E.U16 R4, desc[UR36][R2.64] ;  /* 0x0000002402047981 */ /* 0x000ea4000c1e1500 */
[----:B--2---:R-:W-:-:S06]  /*1b50*/  IMAD.U32 R4, R4, 0x10000, RZ ;  /* 0x0001000004047824 */ /* 0x004fcc00078e00ff */
[----:B------:R-:W0:Y:S02]  /*1b60*/  F2I.FTZ.TRUNC.NTZ R4, R4 ;  /* 0x0000000400047305 */ /* 0x000e24000021f100 */
[----:B0-----:R-:W-:Y:S01]  /*1b70*/  PRMT R0, R4, 0x7610, R0 ;  /* 0x0000761004007816 */ /* 0x001fe20000000000 */
[----:B------:R-:W-:Y:S06]  /*1b80*/  BRA `(.L_x_9422) ;  /* 0x0000000400ac7947 */ /* 0x000fec0003800000 */
.L_x_9429:
        /* <DEDUP_REMOVED lines=10> */
.L_x_9436:
        /* <DEDUP_REMOVED lines=21> */
.L_x_9440:
[----:B------:R-:W-:Y:S05]  /*1d80*/  BSYNC.RECONVERGENT B1 ;  /* 0x0000000000017941 */ /* 0x000fea0003800200 */
.L_x_9439:
[----:B------:R-:W-:Y:S02]  /*1d90*/  SHF.L.U32 R0, R0, 0x14, RZ ;  /* 0x0000001400007819 */ /* 0x000fe400000006ff */
[----:B------:R-:W-:-:S04]  /*1da0*/  LEA R2, R2, 0x3b800000, 0x17 ;  /* 0x3b80000002027811 */ /* 0x000fc800078eb8ff */
[----:B------:R-:W-:-:S07]  /*1db0*/  LOP3.LUT R4, R2, R0, R7, 0xfe, !PT ;  /* 0x0000000002047212 */ /* 0x000fce00078efe07 */
.L_x_9438:
[----:B------:R-:W-:Y:S05]  /*1dc0*/  BSYNC.RECONVERGENT B0 ;  /* 0x0000000000007941 */ /* 0x000fea0003800200 */
.L_x_9437:
[----:B------:R-:W0:Y:S02]  /*1dd0*/  F2I.FTZ.TRUNC.NTZ R4, R4 ;  /* 0x0000000400047305 */ /* 0x000e24000021f100 */
[----:B0-----:R-:W-:Y:S01]  /*1de0*/  PRMT R0, R4, 0x7610, R0 ;  /* 0x0000761004007816 */ /* 0x001fe20000000000 */
[----:B------:R-:W-:Y:S06]  /*1df0*/  BRA `(.L_x_9422) ;  /* 0x0000000400107947 */ /* 0x000fec0003800000 */
.L_x_9435:
        /* <DEDUP_REMOVED lines=21> */
.L_x_9444:
[----:B------:R-:W-:Y:S05]  /*1f50*/  BSYNC.RECONVERGENT B1 ;  /* 0x0000000000017941 */ /* 0x000fea0003800200 */
.L_x_9443:
[----:B------:R-:W-:Y:S01]  /*1f60*/  IMAD.SHL.U32 R0, R0, 0x200000, RZ ;  /* 0x0020000000007824 */ /* 0x000fe200078e00ff */
[----:B------:R-:W-:-:S04]  /*1f70*/  LEA R2, R2, 0x37800000, 0x17 ;  /* 0x3780000002027811 */ /* 0x000fc800078eb8ff */
[----:B------:R-:W-:-:S07]  /*1f80*/  LOP3.LUT R4, R2, R0, R7, 0xfe, !PT ;  /* 0x0000000002047212 */ /* 0x000fce00078efe07 */
.L_x_9442:
[----:B------:R-:W-:Y:S05]  /*1f90*/  BSYNC.RECONVERGENT B0 ;  /* 0x0000000000007941 */ /* 0x000fea0003800200 */
.L_x_9441:
[----:B------:R-:W0:Y:S02]  /*1fa0*/  F2I.FTZ.TRUNC.NTZ R4, R4 ;  /* 0x0000000400047305 */ /* 0x000e24000021f100 */
[----:B0-----:R-:W-:Y:S01]  /*1fb0*/  PRMT R0, R4, 0x7610, R0 ;  /* 0x0000761004007816 */ /* 0x001fe20000000000 */
[----:B------:R-:W-:Y:S06]  /*1fc0*/  BRA `(.L_x_9422) ;  /* 0x00000000009c7947 */ /* 0x000fec0003800000 */
.L_x_9434:
[----:B------:R-:W-:-:S09]  /*1fd0*/  UISETP.NE.AND UP0, UPT, UR4, 0x1c, UPT ;  /* 0x0000001c0400788c */ /* 0x000fd2000bf05270 */
[----:B------:R-:W-:Y:S05]  /*1fe0*/  BRA.U !UP0, `(.L_x_9445) ;  /* 0x0000000108907547 */ /* 0x000fea000b800000 */
[----:B------:R-:W-:-:S09]  /*1ff0*/  UISETP.NE.AND UP0, UPT, UR4, 0x1d, UPT ;  /* 0x0000001d0400788c */ /* 0x000fd2000bf05270 */
[----:B------:R-:W-:Y:S05]  /*2000*/  BRA.U !UP0, `(.L_x_9446) ;  /* 0x0000000108807547 */ /* 0x000fea000b800000 */
[----:B------:R-:W-:-:S09]  /*2010*/  UISETP.NE.AND UP0, UPT, UR4, 0x2c, UPT ;  /* 0x0000002c0400788c */ /* 0x000fd2000bf05270 */
[----:B------:R-:W-:Y:S05]  /*2020*/  BRA.U !UP0, `(.L_x_9447) ;  /* 0x0000000108487547 */ /* 0x000fea000b800000 */
.L_x_9421:
        /* <DEDUP_REMOVED lines=16> */
.L_x_9448:
[----:B------:R-:W-:Y:S01]  /*2130*/  PRMT R0, RZ, 0x7610, R0 ;  /* 0x00007610ff007816 */ /* 0x000fe20000000000 */
[----:B------:R-:W-:Y:S06]  /*2140*/  BRA `(.L_x_9422) ;  /* 0x00000000003c7947 */ /* 0x000fec0003800000 */
.L_x_9447:
        /* <DEDUP_REMOVED lines=8> */
.L_x_9450:
[----:B------:R-:W-:Y:S05]  /*21d0*/  BSYNC.RECONVERGENT B0 ;  /* 0x0000000000007941 */ /* 0x000fea0003800200 */
.L_x_9449:
[----:B------:R-:W0:Y:S02]  /*21e0*/  F2I.FTZ.TRUNC.NTZ R4, R4 ;  /* 0x0000000400047305 */ /* 0x000e24000021f100 */
[----:B0-----:R-:W-:Y:S01]  /*21f0*/  PRMT R0, R4, 0x7610, R0 ;  /* 0x0000761004007816 */ /* 0x001fe20000000000 */
[----:B------:R-:W-:Y:S06]  /*2200*/  BRA `(.L_x_9422) ;  /* 0x00000000000c7947 */ /* 0x000fec0003800000 */
.L_x_9446:
[----:B------:R2:W5:Y:S01]  /*2210*/  LDG.E.U8 R0, desc[UR36][R2.64] ;  /* 0x0000002402007981 */ /* 0x000562000c1e1100 */
[----:B------:R-:W-:Y:S05]  /*2220*/  BRA `(.L_x_9422) ;  /* 0x0000000000047947 */ /* 0x000fea0003800000 */
.L_x_9445:
[----:B------:R1:W5:Y:S02]  /*2230*/  LDG.E.U8 R0, desc[UR36][R2.64] ;  /* 0x0000002402007981 */ /* 0x000364000c1e1100 */
.L_x_9422:
[----:B------:R-:W0:Y:S02]  /*2240*/  LDCU.64 UR6, c[0x0][0x580] ;  /* 0x0000b000ff0677ac */ /* 0x000e240008000a00 */
[C---:B012345:R-:W-:Y:S02]  /*2250*/  PRMT R3, R0.reuse, 0x8880, RZ ;  /* 0x0000888000037816 */ /* 0x07ffe400000000ff */
[----:B------:R-:W-:Y:S01]  /*2260*/  LOP3.LUT P0, RZ, R0, 0xff, RZ, 0xc0, !PT ;  /* 0x000000ff00ff7812 */ /* 0x000fe2000780c0ff */
[----:B------:R-:W-:Y:S02]  /*2270*/  UPRMT UR4, UR42, 0x9910, URZ ;  /* 0x000099102a047896 */ /* 0x000fe400080000ff */
[----:B------:R-:W-:Y:S01]  /*2280*/  IMAD.MOV.U32 R0, RZ, RZ, R3 ;  /* 0x000000ffff007224 */ /* 0x000fe200078e0003 */
[----:B------:R-:W-:Y:S01]  /*2290*/  SEL R5, RZ, 0x1, !P0 ;  /* 0x00000001ff057807 */ /* 0x000fe20004000000 */
[----:B------:R-:W-:-:S03]  /*22a0*/  UISETP.GT.AND UP0, UPT, UR4, 0x9, UPT ;  /* 0x000000090400788c */ /* 0x000fc6000bf04270 */
[----:B------:R-:W-:-:S04]  /*22b0*/  SHF.R.S32.HI R0, RZ, 0x7, R0 ;  /* 0x00000007ff007819 */ /* 0x000fc80000011400 */
        /* <DEDUP_REMOVED lines=14> */
.L_x_9454:
[----:B------:R3:W-:Y:S01]  /*23a0*/  STG.E.U8 desc[UR36][R2.64], R9 ;  /* 0x0000000902007986 */ /* 0x0007e2000c101124 */
[----:B------:R-:W-:Y:S05]  /*23b0*/  BRA `(.L_x_9456) ;  /* 0x0000000c00507947 */ /* 0x000fea0003800000 */
.L_x_9453:
        /* <DEDUP_REMOVED lines=10> */
.L_x_9458:
[----:B------:R-:W-:-:S05]  /*2460*/  PRMT R5, R9, 0x9910, RZ ;  /* 0x0000991009057816 */ /* 0x000fca00000000ff */
[----:B------:R1:W-:Y:S01]  /*2470*/  STG.E desc[UR36][R2.64], R5 ;  /* 0x0000000502007986 */ /* 0x0003e2000c101924 */
[----:B------:R-:W-:Y:S05]  /*2480*/  BRA `(.L_x_9456) ;  /* 0x0000000c001c7947 */ /* 0x000fea0003800000 */
.L_x_9457:
[----:B------:R2:W-:Y:S01]  /*2490*/  STG.E.U16 desc[UR36][R2.64], R9 ;  /* 0x0000000902007986 */ /* 0x0005e2000c101524 */
[----:B------:R-:W-:Y:S05]  /*24a0*/  BRA `(.L_x_9456) ;  /* 0x0000000c00147947 */ /* 0x000fea0003800000 */
.L_x_9452:
        /* <DEDUP_REMOVED lines=9> */
.L_x_9460:
[----:B------:R-:W0:Y:S02]  /*2540*/  I2F.S16 R0, R9 ;  /* 0x0000000900007306 */ /* 0x000e240000101400 */
[----:B0-----:R-:W-:-:S05]  /*2550*/  F2FP.F16.F32.PACK_AB R0, RZ, R0 ;  /* 0x00000000ff00723e */ /* 0x001fca00000000ff */
[----:B------:R0:W-:Y:S01]  /*2560*/  STG.E.U16 desc[UR36][R2.64], R0 ;  /* 0x0000000002007986 */ /* 0x0001e2000c101524 */
[----:B------:R-:W-:Y:S05]  /*2570*/  BRA `(.L_x_9456) ;  /* 0x0000000800e07947 */ /* 0x000fea0003800000 */
.L_x_9459:
[----:B------:R-:W-:-:S09]  /*2580*/  UISETP.NE.AND UP0, UPT, UR4, 0x7, UPT ;  /* 0x000000070400788c */ /* 0x000fd2000bf05270 */
[----:B------:R-:W-:Y:S05]  /*2590*/  BRA.U !UP0, `(.L_x_9461) ;  /* 0x0000000108347547 */ /* 0x000fea000b800000 */
[----:B------:R-:W-:-:S09]  /*25a0*/  UISETP.NE.AND UP0, UPT, UR4, 0x8, UPT ;  /* 0x000000080400788c */ /* 0x000fd2000bf05270 */
[----:B------:R-:W-:Y:S05]  /*25b0*/  BRA.U !UP0, `(.L_x_9462) ;  /* 0x0000000108187547 */ /* 0x000fea000b800000 */
[----:B------:R-:W-:-:S09]  /*25c0*/  UISETP.NE.AND UP0, UPT, UR4, 0x9, UPT ;  /* 0x000000090400788c */ /* 0x000fd2000bf05270 */
[----:B------:R-:W-:Y:S05]  /*25d0*/  BRA.U UP0, `(.L_x_9455) ;  /* 0x00000009002c7547 */ /* 0x000fea000b800000 */
[----:B------:R-:W0:Y:S01]  /*25e0*/  I2F.S16 R4, R9 ;  /* 0x0000000900047306 */ /* 0x000e220000101400 */
[----:B------:R-:W-:-:S05]  /*25f0*/  HFMA2 R5, -RZ, RZ, 0, 0 ;  /* 0x00000000ff057431 */ /* 0x000fca00000001ff */
[----:B0-----:R0:W-:Y:S01]  /*2600*/  STG.E.64 desc[UR36][R2.64], R4 ;  /* 0x0000000402007986 */ /* 0x0011e2000c101b24 */
[----:B------:R-:W-:Y:S05]  /*2610*/  BRA `(.L_x_9456) ;  /* 0x0000000800b87947 */ /* 0x000fea0003800000 */
.L_x_9462:
[----:B------:R-:W0:Y:S02]  /*2620*/  I2F.S16 R9, R9 ;  /* 0x0000000900097306 */ /* 0x000e240000101400 */
[----:B0-----:R-:W-:-:S04]  /*2630*/  F2FP.F16.F32.PACK_AB R5, RZ, R9 ;  /* 0x00000009ff05723e */ /* 0x001fc800000000ff */
[----:B------:R-:W-:-:S05]  /*2640*/  PRMT R5, R5, 0x5410, RZ ;  /* 0x0000541005057816 */ /* 0x000fca00000000ff */
[----:B------:R0:W-:Y:S01]  /*2650*/  STG.E desc[UR36][R2.64], R5 ;  /* 0x0000000502007986 */ /* 0x0001e2000c101924 */
[----:B------:R-:W-:Y:S05]  /*2660*/  BRA `(.L_x_9456) ;  /* 0x0000000800a47947 */ /* 0x000fea0003800000 */
.L_x_9461:
[----:B------:R-:W0:Y:S02]  /*2670*/  I2F.F64.S16 R4, R9 ;  /* 0x0000000900047312 */ /* 0x000e240000101c00 */
[----:B0-----:R0:W-:Y:S01]  /*2680*/  STG.E.64 desc[UR36][R2.64], R4 ;  /* 0x0000000402007986 */ /* 0x0011e2000c101b24 */
[----:B------:R-:W-:Y:S05]  /*2690*/  BRA `(.L_x_9456) ;  /* 0x0000000800987947 */ /* 0x000fea0003800000 */
.L_x_9451:
        /* <DEDUP_REMOVED lines=13> */
.L_x_9465:
[----:B------:R-:W0:Y:S01]  /*2770*/  I2F.F64.S16 R4, R9 ;  /* 0x0000000900047312 */ /* 0x000e220000101c00 */
[----:B------:R-:W-:-:S05]  /*2780*/  CS2R R6, SRZ ;  /* 0x0000000000067805 */ /* 0x000fca000001ff00 */
[----:B0-----:R0:W-:Y:S01]  /*2790*/  STG.E.128 desc[UR36][R2.64], R4 ;  /* 0x0000000402007986 */ /* 0x0011e2000c101d24 */
[----:B------:R-:W-:Y:S05]  /*27a0*/  BRA `(.L_x_9456) ;  /* 0x0000000800547947 */ /* 0x000fea0003800000 */
.L_x_9464:
        /* <DEDUP_REMOVED lines=19> */
.L_x_9469:
[----:B------:R-:W-:Y:S05]  /*28e0*/  BSYNC.RECONVERGENT B0 ;  /* 0x0000000000007941 */ /* 0x000fea0003800200 */
.L_x_9468:
[----:B------:R-:W-:-:S05]  /*28f0*/  LOP3.LUT R5, R0, 0x80, R5, 0xf8, !PT ;  /* 0x0000008000057812 */ /* 0x000fca00078ef805 */
[----:B------:R0:W-:Y:S01]  /*2900*/  STG.E.U8 desc[UR36][R2.64], R5 ;  /* 0x0000000502007986 */ /* 0x0001e2000c101124 */
[----:B------:R-:W-:Y:S05]  /*2910*/  BRA `(.L_x_9456) ;  /* 0x0000000400f87947 */ /* 0x000fea0003800000 */
.L_x_9467:
        /* <DEDUP_REMOVED lines=15> */
.L_x_9471:
[----:B------:R-:W-:Y:S05]  /*2a10*/  BSYNC.RECONVERGENT B0 ;  /* 0x0000000000007941 */ /* 0x000fea0003800200 */
.L_x_9470:
[----:B------:R-:W-:-:S05]  /*2a20*/  LOP3.LUT R5, R0, 0x80, R5, 0xf8, !PT ;  /* 0x0000008000057812 */ /* 0x000fca00078ef805 */
[----:B------:R0:W-:Y:S01]  /*2a30*/  STG.E.U8 desc[UR36][R2.64], R5 ;  /* 0x0000000502007986 */ /* 0x0001e2000c101124 */
[----:B------:R-:W-:Y:S05]  /*2a40*/  BRA `(.L_x_9456) ;  /* 0x0000000400ac7947 */ /* 0x000fea0003800000 */
.L_x_9466:
[----:B------:R-:W0:Y:S02]  /*2a50*/  I2F.S16 R0, R9 ;  /* 0x0000000900007306 */ /* 0x000e240000101400 */
[----:B0-----:R-:W-:-:S05]  /*2a60*/  F2FP.BF16.F32.PACK_AB R0, RZ, R0 ;  /* 0x00000000ff00723e */ /* 0x001fca00000010ff */
[----:B------:R0:W-:Y:S01]  /*2a70*/  STG.E.U16 desc[UR36][R2.64], R0 ;  /* 0x0000000002007986 */ /* 0x0001e2000c101524 */
[----:B------:R-:W-:Y:S05]  /*2a80*/  BRA `(.L_x_9456) ;  /* 0x00000004009c7947 */ /* 0x000fea0003800000 */
.L_x_9463:
        /* <DEDUP_REMOVED lines=10> */
.L_x_9474:
        /* <DEDUP_REMOVED lines=13> */
.L_x_9477:
[----:B------:R-:W-:-:S04]  /*2c00*/  SHF.R.U32.HI R0, RZ, 0x14, R5 ;  /* 0x00000014ff007819 */ /* 0x000fc80000011605 */
[----:B------:R-:W-:-:S04]  /*2c10*/  LOP3.LUT R0, R0, 0x1, RZ, 0xc0, !PT ;  /* 0x0000000100007812 */ /* 0x000fc800078ec0ff */
[----:B------:R-:W-:-:S04]  /*2c20*/  IADD3 R0, PT, PT, R5, 0x487ffff, R0 ;  /* 0x0487ffff05007810 */ /* 0x000fc80007ffe000 */
[----:B------:R-:W-:-:S04]  /*2c30*/  SHF.R.U32.HI R0, RZ, 0x14, R0 ;  /* 0x00000014ff007819 */ /* 0x000fc80000011600 */
[----:B------:R-:W-:-:S07]  /*2c40*/  LOP3.LUT R4, R0, 0xff, RZ, 0xc0, !PT ;  /* 0x000000ff00047812 */ /* 0x000fce00078ec0ff */
.L_x_9478:
[----:B------:R-:W-:-:S04]  /*2c50*/  SHF.R.U32.HI R5, RZ, 0x18, R5 ;  /* 0x00000018ff057819 */ /* 0x000fc80000011605 */
[----:B------:R-:W-:-:S04]  /*2c60*/  LOP3.LUT R4, R4, 0x80, R5, 0xf8, !PT ;  /* 0x0000008004047812 */ /* 0x000fc800078ef805 */
[----:B------:R-:W-:-:S07]  /*2c70*/  PRMT R0, R4, 0x7610, R0 ;  /* 0x0000761004007816 */ /* 0x000fce0000000000 */
.L_x_9476:
[----:B------:R-:W-:Y:S05]  /*2c80*/  BSYNC.RECONVERGENT B0 ;  /* 0x0000000000007941 */ /* 0x000fea0003800200 */
.L_x_9475:
[----:B------:R0:W-:Y:S01]  /*2c90*/  STG.E.U8 desc[UR36][R2.64], R0 ;  /* 0x0000000002007986 */ /* 0x0001e2000c101124 */
[----:B------:R-:W-:Y:S05]  /*2ca0*/  BRA `(.L_x_9456) ;  /* 0x0000000400147947 */ /* 0x000fea0003800000 */
.L_x_9473:
[----:B------:R-:W0:Y:S01]  /*2cb0*/  I2F.S16 R5, R9 ;  /* 0x0000000900057306 */ /* 0x000e220000101400 */
[----:B------:R-:W-:Y:S01]  /*2cc0*/  BSSY.RECONVERGENT B0, `(.L_x_9479) ;  /* 0x0000014000007945 */ /* 0x000fe20003800200 */
[----:B------:R-:W-:Y:S02]  /*2cd0*/  MOV R0, 0x80 ;  /* 0x0000008000007802 */ /* 0x000fe40000000f00 */
        /* <DEDUP_REMOVED lines=10> */
.L_x_9481:
[----:B------:R-:W-:-:S04]  /*2d80*/  SHF.R.U32.HI R0, RZ, 0x15, R5 ;  /* 0x00000015ff007819 */ /* 0x000fc80000011605 */
[----:B------:R-:W-:-:S04]  /*2d90*/  LOP3.LUT R0, R0, 0x1, RZ, 0xc0, !PT ;  /* 0x0000000100007812 */ /* 0x000fc800078ec0ff */
[----:B------:R-:W-:-:S04]  /*2da0*/  IADD3 R0, PT, PT, R5, 0x88fffff, R0 ;  /* 0x088fffff05007810 */ /* 0x000fc80007ffe000 */
[----:B------:R-:W-:-:S04]  /*2db0*/  SHF.R.U32.HI R0, RZ, 0x15, R0 ;  /* 0x00000015ff007819 */ /* 0x000fc80000011600 */
[----:B------:R-:W-:-:S07]  /*2dc0*/  LOP3.LUT R4, R0, 0xff, RZ, 0xc0, !PT ;  /* 0x000000ff00047812 */ /* 0x000fce00078ec0ff */
.L_x_9482:
[----:B------:R-:W-:-:S04]  /*2dd0*/  SHF.R.U32.HI R5, RZ, 0x18, R5 ;  /* 0x00000018ff057819 */ /* 0x000fc80000011605 */
[----:B------:R-:W-:-:S04]  /*2de0*/  LOP3.LUT R4, R4, 0x80, R5, 0xf8, !PT ;  /* 0x0000008004047812 */ /* 0x000fc800078ef805 */
[----:B------:R-:W-:-:S07]  /*2df0*/  PRMT R0, R4, 0x7610, R0 ;  /* 0x0000761004007816 */ /* 0x000fce0000000000 */
.L_x_9480:
[----:B------:R-:W-:Y:S05]  /*2e00*/  BSYNC.RECONVERGENT B0 ;  /* 0x0000000000007941 */ /* 0x000fea0003800200 */
.L_x_9479:
[----:B------:R0:W-:Y:S01]  /*2e10*/  STG.E.U8 desc[UR36][R2.64], R0 ;  /* 0x0000000002007986 */ /* 0x0001e2000c101124 */
[----:B------:R-:W-:Y:S05]  /*2e20*/  BRA `(.L_x_9456) ;  /* 0x0000000000b47947 */ /* 0x000fea0003800000 */
.L_x_9472:
[----:B------:R-:W-:-:S09]  /*2e30*/  UISETP.NE.AND UP0, UPT, UR4, 0x1c, UPT ;  /* 0x0000001c0400788c */ /* 0x000fd2000bf05270 */
[----:B------:R-:W-:Y:S05]  /*2e40*/  BRA.U !UP0, `(.L_x_9483) ;  /* 0x0000000108a47547 */ /* 0x000fea000b800000 */
[----:B------:R-:W-:-:S09]  /*2e50*/  UISETP.NE.AND UP0, UPT, UR4, 0x1d, UPT ;  /* 0x0000001d0400788c */ /* 0x000fd2000bf05270 */
[----:B------:R-:W-:Y:S05]  /*2e60*/  BRA.U !UP0, `(.L_x_9484) ;  /* 0x00000001088c7547 */ /* 0x000fea000b800000 */
[----:B------:R-:W-:-:S09]  /*2e70*/  UISETP.NE.AND UP0, UPT, UR4, 0x2c, UPT ;  /* 0x0000002c0400788c */ /* 0x000fd2000bf05270 */
[----:B------:R-:W-:Y:S05]  /*2e80*/  BRA.U !UP0, `(.L_x_9485) ;  /* 0x0000000108447547 */ /* 0x000fea000b800000 */
.L_x_9455:
        /* <DEDUP_REMOVED lines=16> */
.L_x_9486:
[----:B------:R-:W-:Y:S05]  /*2f90*/  BRA `(.L_x_9456) ;  /* 0x0000000000587947 */ /* 0x000fea0003800000 */
.L_x_9485:
        /* <DEDUP_REMOVED lines=16> */
.L_x_9484:
[----:B------:R-:W-:-:S04]  /*30a0*/  PRMT R4, R9, 0x9910, RZ ;  /* 0x0000991009047816 */ /* 0x000fc800000000ff */
[----:B------:R-:W-:-:S05]  /*30b0*/  SHF.R.S32.HI R5, RZ, 0x1f, R4 ;  /* 0x0000001fff057819 */ /* 0x000fca0000011404 */
[----:B------:R0:W-:Y:S01]  /*30c0*/  STG.E.64 desc[UR36][R2.64], R4 ;  /* 0x0000000402007986 */ /* 0x0001e2000c101b24 */
[----:B------:R-:W-:Y:S05]  /*30d0*/  BRA `(.L_x_9456) ;  /* 0x0000000000087947 */ /* 0x000fea0003800000 */
.L_x_9483:
[----:B------:R-:W-:-:S05]  /*30e0*/  PRMT R5, R9, 0x9910, RZ ;  /* 0x0000991009057816 */ /* 0x000fca00000000ff */
[----:B------:R0:W-:Y:S02]  /*30f0*/  STG.E desc[UR36][R2.64], R5 ;  /* 0x0000000502007986 */ /* 0x0001e4000c101924 */
.L_x_9456:
[----:B------:R-:W-:-:S07]  /*3100*/  VIADD R17, R17, 0x80 ;  /* 0x0000008011117836 */ /* 0x000fce0000000000 */
.L_x_9415:
[----:B------:R-:W-:Y:S05]  /*3110*/  BSYNC.RECONVERGENT B6 ;  /* 0x0000000000067941 */ /* 0x000fea0003800200 */
.L_x_9414:
        /* <DEDUP_REMOVED lines=307> */
.L_x_9489:
        /* <DEDUP_REMOVED lines=16> */
.L_x_9493:
[----:B------:R1:W5:Y:S01]  /*4550*/  LDG.E.U8 R0, desc[UR36][R2.64] ;  /* 0x0000002402007981 */ /* 0x000362000c1e1100 */
[----:B------:R-:W-:Y:S05]  /*4560*/  BRA `(.L_x_9495) ;  /* 0x0000000c004c7947 */ /* 0x000fea0003800000 */
.L_x_9492:
        /* <DEDUP_REMOVED lines=8> */
.L_x_9497:
[----:B------:R3:W5:Y:S01]  /*45f0*/  LDG.E.U8 R0, desc[UR36][R2.64] ;  /* 0x0000002402007981 */ /* 0x000762000c1e1100 */
[----:B------:R-:W-:Y:S05]  /*4600*/  BRA `(.L_x_9495) ;  /* 0x0000000c00247947 */ /* 0x000fea0003800000 */
.L_x_9496:
[----:B------:R2:W5:Y:S01]  /*4610*/  LDG.E.U16 R0, desc[UR36][R2.64] ;  /* 0x0000002402007981 */ /* 0x000562000c1e1500 */
[----:B------:R-:W-:Y:S05]  /*4620*/  BRA `(.L_x_9495) ;  /* 0x0000000c001c7947 */ /* 0x000fea0003800000 */
.L_x_9491:
        /* <DEDUP_REMOVED lines=9> */
.L_x_9499:
[----:B------:R-:W2:Y:S02]  /*46c0*/  LDG.E.U16 R4, desc[UR36][R2.64] ;  /* 0x0000002402047981 */ /* 0x000ea4000c1e1500 */
[----:B--2---:R-:W-:-:S06]  /*46d0*/  HADD2.F32 R4, -RZ, R4.H0_H0 ;  /* 0x20000004ff047230 */ /* 0x004fcc0000004100 */
[----:B------:R-:W0:Y:S02]  /*46e0*/  F2I.FTZ.TRUNC.NTZ R4, R4 ;  /* 0x0000000400047305 */ /* 0x000e24000021f100 */
[----:B0-----:R-:W-:Y:S01]  /*46f0*/  PRMT R0, R4, 0x7610, R0 ;  /* 0x0000761004007816 */ /* 0x001fe20000000000 */
[----:B------:R-:W-:Y:S06]  /*4700*/  BRA `(.L_x_9495) ;  /* 0x0000000800e47947 */ /* 0x000fec0003800000 */
.L_x_9498:
        /* <DEDUP_REMOVED lines=9> */
.L_x_9501:
[----:B------:R-:W2:Y:S02]  /*47a0*/  LDG.E.U16 R2, desc[UR36][R2.64] ;  /* 0x0000002402027981 */ /* 0x000ea4000c1e1500 */
[----:B--2---:R-:W-:-:S06]  /*47b0*/  HADD2.F32 R4, -RZ, R2.H0_H0 ;  /* 0x20000002ff047230 */ /* 0x004fcc0000004100 */
[----:B------:R-:W0:Y:S02]  /*47c0*/  F2I.FTZ.TRUNC.NTZ R4, R4 ;  /* 0x0000000400047305 */ /* 0x000e24000021f100 */
[----:B0-----:R-:W-:Y:S01]  /*47d0*/  PRMT R0, R4, 0x7610, R0 ;  /* 0x0000761004007816 */ /* 0x001fe20000000000 */
[----:B------:R-:W-:Y:S06]  /*47e0*/  BRA `(.L_x_9495) ;  /* 0x0000000800ac7947 */ /* 0x000fec0003800000 */
.L_x_9500:
[----:B------:R-:W2:Y:S02]  /*47f0*/  LDG.E.64 R2, desc[UR36][R2.64] ;  /* 0x0000002402027981 */ /* 0x000ea4000c1e1b00 */
[----:B--2---:R0:W1:Y:S01]  /*4800*/  F2I.F64.TRUNC R0, R2 ;  /* 0x0000000200007311 */ /* 0x004062000030d100 */
[----:B------:R-:W-:Y:S05]  /*4810*/  BRA `(.L_x_9495) ;  /* 0x0000000800a07947 */ /* 0x000fea0003800000 */
.L_x_9490:
        /* <DEDUP_REMOVED lines=12> */
.L_x_9504:
[----:B------:R-:W2:Y:S02]  /*48e0*/  LDG.E.64 R2, desc[UR36][R2.64] ;  /* 0x0000002402027981 */ /* 0x000ea4000c1e1b00 */
[----:B--2---:R0:W1:Y:S01]  /*48f0*/  F2I.F64.TRUNC R0, R2 ;  /* 0x0000000200007311 */ /* 0x004062000030d100 */
[----:B------:R-:W-:Y:S05]  /*4900*/  BRA `(.L_x_9495) ;  /* 0x0000000800647947 */ /* 0x000fea0003800000 */
.L_x_9503:
        /* <DEDUP_REMOVED lines=27> */
.L_x_9506:
        /* <DEDUP_REMOVED lines=14> */
.L_x_9505:
[----:B------:R-:W2:Y:S02]  /*4ba0*/  LDG.E.U16 R4, desc[UR36][R2.64] ;  /* 0x0000002402047981 */ /* 0x000ea4000c1e1500 */
[----:B--2---:R-:W-:-:S06]  /*4bb0*/  IMAD.U32 R4, R4, 0x10000, RZ ;  /* 0x0001000004047824 */ /* 0x004fcc00078e00ff */
[----:B------:R-:W0:Y:S02]  /*4bc0*/  F2I.FTZ.TRUNC.NTZ R4, R4 ;  /* 0x0000000400047305 */ /* 0x000e24000021f100 */
[----:B0-----:R-:W-:Y:S01]  /*4bd0*/  PRMT R0, R4, 0x7610, R0 ;  /* 0x0000761004007816 */ /* 0x001fe20000000000 */
[----:B------:R-:W-:Y:S06]  /*4be0*/  BRA `(.L_x_9495) ;  /* 0x0000000400ac7947 */ /* 0x000fec0003800000 */
.L_x_9502:
        /* <DEDUP_REMOVED lines=10> */
.L_x_9509:
        /* <DEDUP_REMOVED lines=21> */
.L_x_9513:
[----:B------:R-:W-:Y:S05]  /*4de0*/  BSYNC.RECONVERGENT B1 ;  /* 0x0000000000017941 */ /* 0x000fea0003800200 */
.L_x_9512:
[----:B------:R-:W-:Y:S01]  /*4df0*/  IMAD.SHL.U32 R0, R0, 0x100000, RZ ;  /* 0x0010000000007824 */ /* 0x000fe200078e00ff */
[----:B------:R-:W-:-:S04]  /*4e00*/  LEA R2, R2, 0x3b800000, 0x17 ;  /* 0x3b80000002027811 */ /* 0x000fc800078eb8ff */
[----:B------:R-:W-:-:S07]  /*4e10*/  LOP3.LUT R4, R2, R0, R7, 0xfe, !PT ;  /* 0x0000000002047212 */ /* 0x000fce00078efe07 */
.L_x_9511:
[----:B------:R-:W-:Y:S05]  /*4e20*/  BSYNC.RECONVERGENT B0 ;  /* 0x0000000000007941 */ /* 0x000fea0003800200 */
.L_x_9510:
[----:B------:R-:W0:Y:S02]  /*4e30*/  F2I.FTZ.TRUNC.NTZ R4, R4 ;  /* 0x0000000400047305 */ /* 0x000e24000021f100 */
[----:B0-----:R-:W-:Y:S01]  /*4e40*/  PRMT R0, R4, 0x7610, R0 ;  /* 0x0000761004007816 */ /* 0x001fe20000000000 */
[----:B------:R-:W-:Y:S06]  /*4e50*/  BRA `(.L_x_9495) ;  /* 0x0000000400107947 */ /* 0x000fec0003800000 */
.L_x_9508:
        /* <DEDUP_REMOVED lines=21> */
.L_x_9517:
[----:B------:R-:W-:Y:S05]  /*4fb0*/  BSYNC.RECONVERGENT B1 ;  /* 0x0000000000017941 */ /* 0x000fea0003800200 */
.L_x_9516:
[----:B------:R-:W-:Y:S01]  /*4fc0*/  IMAD.SHL.U32 R0, R0, 0x200000, RZ ;  /* 0x0020000000007824 */ /* 0x000fe200078e00ff */
[----:B------:R-:W-:-:S04]  /*4fd0*/  LEA R2, R2, 0x37800000, 0x17 ;  /* 0x3780000002027811 */ /* 0x000fc800078eb8ff */
[----:B------:R-:W-:-:S07]  /*4fe0*/  LOP3.LUT R4, R2, R0, R7, 0xfe, !PT ;  /* 0x0000000002047212 */ /* 0x000fce00078efe07 */
.L_x_9515:
[----:B------:R-:W-:Y:S05]  /*4ff0*/  BSYNC.RECONVERGENT B0 ;  /* 0x0000000000007941 */ /* 0x000fea0003800200 */
.L_x_9514:
[----:B------:R-:W0:Y:S02]  /*5000*/  F2I.FTZ.TRUNC.NTZ R4, R4 ;  /* 0x0000000400047305 */ /* 0x000e24000021f100 */
[----:B0-----:R-:W-:Y:S01]  /*5010*/  PRMT R0, R4, 0x7610, R0 ;  /* 0x0000761004007816 */ /* 0x001fe20000000000 */
[----:B------:R-:W-:Y:S06]  /*5020*/  BRA `(.L_x_9495) ;  /* 0x00000000009c7947 */ /* 0x000fec0003800000 */
.L_x_9507:
        /* <DEDUP_REMOVED lines=14> */
.L_x_9521:
[----:B------:R-:W-:Y:S05]  /*5110*/  BSYNC.RECONVERGENT B0 ;  /* 0x0000000000007941 */ /* 0x000fea0003800200 */
.L_x_9520:
[----:B------:R-:W0:Y:S02]  /*5120*/  F2I.FTZ.TRUNC.NTZ R4, R4 ;  /* 0x0000000400047305 */ /* 0x000e24000021f100 */
[----:B0-----:R-:W-:Y:S01]  /*5130*/  PRMT R0, R4, 0x7610, R0 ;  /* 0x0000761004007816 */ /* 0x001fe20000000000 */
[----:B------:R-:W-:Y:S06]  /*5140*/  BRA `(.L_x_9495) ;  /* 0x0000000000547947 */ /* 0x000fec0003800000 */
.L_x_9494:
        /* <DEDUP_REMOVED lines=16> */
.L_x_9522:
[----:B------:R-:W-:Y:S01]  /*5250*/  PRMT R0, RZ, 0x7610, R0 ;  /* 0x00007610ff007816 */ /* 0x000fe20000000000 */
[----:B------:R-:W-:Y:S06]  /*5260*/  BRA `(.L_x_9495) ;  /* 0x00000000000c7947 */ /* 0x000fec0003800000 */
.L_x_9519:
[----:B------:R0:W5:Y:S01]  /*5270*/  LDG.E.U8 R0, desc[UR36][R2.64] ;  /* 0x0000002402007981 */ /* 0x000162000c1e1100 */
[----:B------:R-:W-:Y:S05]  /*5280*/  BRA `(.L_x_9495) ;  /* 0x0000000000047947 */ /* 0x000fea0003800000 */
.L_x_9518:
[----:B------:R0:W5:Y:S02]  /*5290*/  LDG.E.U8 R0, desc[UR36][R2.64] ;  /* 0x0000002402007981 */ /* 0x000164000c1e1100 */
.L_x_9495:
[----:B------:R-:W0:Y:S02]  /*52a0*/  LDCU.64 UR6, c[0x0][0x580] ;  /* 0x0000b000ff0677ac */ /* 0x000e240008000a00 */
[C---:B012345:R-:W-:Y:S02]  /*52b0*/  PRMT R3, R0.reuse, 0x8880, RZ ;  /* 0x0000888000037816 */ /* 0x07ffe400000000ff */
[----:B------:R-:W-:Y:S01]  /*52c0*/  LOP3.LUT P0, RZ, R0, 0xff, RZ, 0xc0, !PT ;  /* 0x000000ff00ff7812 */ /* 0x000fe2000780c0ff */
[----:B------:R-:W-:Y:S01]  /*52d0*/  UPRMT UR4, UR42, 0x9910, URZ ;  /* 0x000099102a047896 */ /* 0x000fe200080000ff */
[----:B------:R-:W-:Y:S02]  /*52e0*/  MOV R0, R3 ;  /* 0x0000000300007202 */ /* 0x000fe40000000f00 */
[----:B------:R-:W-:Y:S01]  /*52f0*/  SEL R5, RZ, 0x1, !P0 ;  /* 0x00000001ff057807 */ /* 0x000fe20004000000 */
[----:B------:R-:W-:Y:S01]  /*5300*/  UISETP.GT.AND UP0, UPT, UR4, 0x9, UPT ;  /* 0x000000090400788c */ /* 0x000fe2000bf04270 */
        /* <DEDUP_REMOVED lines=15> */
.L_x_9526:
[----:B------:R0:W-:Y:S01]  /*5400*/  STG.E.U8 desc[UR36][R2.64], R9 ;  /* 0x0000000902007986 */ /* 0x0001e2000c101124 */
[----:B------:R-:W-:Y:S05]  /*5410*/  BRA `(.L_x_9528) ;  /* 0x0000000c004c7947 */ /* 0x000fea0003800000 */
.L_x_9525:
        /* <DEDUP_REMOVED lines=10> */
.L_x_9530:
[----:B------:R-:W-:-:S05]  /*54c0*/  PRMT R5, R9, 0x9910, RZ ;  /* 0x0000991009057816 */ /* 0x000fca00000000ff */
[----:B------:R0:W-:Y:S01]  /*54d0*/  STG.E desc[UR36][R2.64], R5 ;  /* 0x0000000502007986 */ /* 0x0001e2000c101924 */
[----:B------:R-:W-:Y:S05]  /*54e0*/  BRA `(.L_x_9528) ;  /* 0x0000000c00187947 */ /* 0x000fea0003800000 */
.L_x_9529:
[----:B------:R0:W-:Y:S01]  /*54f0*/  STG.E.U16 desc[UR36][R2.64], R9 ;  /* 0x0000000902007986 */ /* 0x0001e2000c101524 */
[----:B------:R-:W-:Y:S05]  /*5500*/  BRA `(.L_x_9528) ;  /* 0x0000000c00107947 */ /* 0x000fea0003800000 */
.L_x_9524:
        /* <DEDUP_REMOVED lines=9> */
.L_x_9532:
[----:B------:R-:W0:Y:S02]  /*55a0*/  I2F.S16 R0, R9 ;  /* 0x0000000900007306 */ /* 0x000e240000101400 */
[----:B0-----:R-:W-:-:S05]  /*55b0*/  F2FP.F16.F32.PACK_AB R0, RZ, R0 ;  /* 0x00000000ff00723e */ /* 0x001fca00000000ff */
[----:B------:R0:W-:Y:S01]  /*55c0*/  STG.E.U16 desc[UR36][R2.64], R0 ;  /* 0x0000000002007986 */ /* 0x0001e2000c101524 */
[----:B------:R-:W-:Y:S05]  /*55d0*/  BRA `(.L_x_9528) ;  /* 0x0000000800dc7947 */ /* 0x000fea0003800000 */
.L_x_9531:
        /* <DEDUP_REMOVED lines=10> */
.L_x_9534:
[----:B------:R-:W0:Y:S02]  /*5680*/  I2F.S16 R9, R9 ;  /* 0x0000000900097306 */ /* 0x000e240000101400 */
[----:B0-----:R-:W-:-:S04]  /*5690*/  F2FP.F16.F32.PACK_AB R5, RZ, R9 ;  /* 0x00000009ff05723e */ /* 0x001fc800000000ff */
[----:B------:R-:W-:-:S05]  /*56a0*/  PRMT R5, R5, 0x5410, RZ ;  /* 0x0000541005057816 */ /* 0x000fca00000000ff */
[----:B------:R0:W-:Y:S01]  /*56b0*/  STG.E desc[UR36][R2.64], R5 ;  /* 0x0000000502007986 */ /* 0x0001e2000c101924 */
[----:B------:R-:W-:Y:S05]  /*56c0*/  BRA `(.L_x_9528) ;  /* 0x0000000800a07947 */ /* 0x000fea0003800000 */
.L_x_9533:
[----:B------:R-:W0:Y:S02]  /*56d0*/  I2F.F64.S16 R4, R9 ;  /* 0x0000000900047312 */ /* 0x000e240000101c00 */
[----:B0-----:R0:W-:Y:S01]  /*56e0*/  STG.E.64 desc[UR36][R2.64], R4 ;  /* 0x0000000402007986 */ /* 0x0011e2000c101b24 */
[----:B------:R-:W-:Y:S05]  /*56f0*/  BRA `(.L_x_9528) ;  /* 0x0000000800947947 */ /* 0x000fea0003800000 */
.L_x_9523:
        /* <DEDUP_REMOVED lines=12> */
.L_x_9538:
        /* <DEDUP_REMOVED lines=18> */
.L_x_9541:
[----:B------:R-:W-:-:S04]  /*58e0*/  SHF.R.U32.HI R5, RZ, 0x18, R5 ;  /* 0x00000018ff057819 */ /* 0x000fc80000011605 */
[----:B------:R-:W-:-:S07]  /*58f0*/  LOP3.LUT R0, R0, 0x80, R5, 0xf8, !PT ;  /* 0x0000008000007812 */ /* 0x000fce00078ef805 */
.L_x_9540:
[----:B------:R-:W-:Y:S05]  /*5900*/  BSYNC.RECONVERGENT B0 ;  /* 0x0000000000007941 */ /* 0x000fea0003800200 */
.L_x_9539:
[----:B------:R0:W-:Y:S01]  /*5910*/  STG.E.U8 desc[UR36][R2.64], R0 ;  /* 0x0000000002007986 */ /* 0x0001e2000c101124 */
[----:B------:R-:W-:Y:S05]  /*5920*/  BRA `(.L_x_9528) ;  /* 0x0000000800087947 */ /* 0x000fea0003800000 */
.L_x_9537:
        /* <DEDUP_REMOVED lines=18> */
.L_x_9544:
[----:B------:R-:W-:-:S04]  /*5a50*/  SHF.R.U32.HI R5, RZ, 0x18, R5 ;  /* 0x00000018ff057819 */ /* 0x000fc80000011605 */
[----:B------:R-:W-:-:S07]  /*5a60*/  LOP3.LUT R0, R0, 0x80, R5, 0xf8, !PT ;  /* 0x0000008000007812 */ /* 0x000fce00078ef805 */
.L_x_9543:
[----:B------:R-:W-:Y:S05]  /*5a70*/  BSYNC.RECONVERGENT B0 ;  /* 0x0000000000007941 */ /* 0x000fea0003800200 */
.L_x_9542:
[----:B------:R0:W-:Y:S01]  /*5a80*/  STG.E.U8 desc[UR36][R2.64], R0 ;  /* 0x0000000002007986 */ /* 0x0001e2000c101124 */
[----:B------:R-:W-:Y:S05]  /*5a90*/  BRA `(.L_x_9528) ;  /* 0x0000000400ac7947 */ /* 0x000fea0003800000 */
.L_x_9536:
        /* <DEDUP_REMOVED lines=22> */
.L_x_9546:
[----:B------:R-:W-:-:S04]  /*5c00*/  PRMT R4, R9, 0x9910, RZ ;  /* 0x0000991009047816 */ /* 0x000fc800000000ff */
[----:B------:R-:W-:-:S05]  /*5c10*/  SHF.R.S32.HI R5, RZ, 0x1f, R4 ;  /* 0x0000001fff057819 */ /* 0x000fca0000011404 */
[----:B------:R0:W-:Y:S01]  /*5c20*/  STG.E.64 desc[UR36][R2.64], R4 ;  /* 0x0000000402007986 */ /* 0x0001e2000c101b24 */
[----:B------:R-:W-:Y:S05]  /*5c30*/  BRA `(.L_x_9528) ;  /* 0x0000000400447947 */ /* 0x000fea0003800000 */
.L_x_9545:
[----:B------:R-:W-:-:S05]  /*5c40*/  PRMT R5, R9, 0x9910, RZ ;  /* 0x0000991009057816 */ /* 0x000fca00000000ff */
[----:B------:R0:W-:Y:S01]  /*5c50*/  STG.E desc[UR36][R2.64], R5 ;  /* 0x0000000502007986 */ /* 0x0001e2000c101924 */
[----:B------:R-:W-:Y:S05]  /*5c60*/  BRA `(.L_x_9528) ;  /* 0x0000000400387947 */ /* 0x000fea0003800000 */
.L_x_9535:
        /* <DEDUP_REMOVED lines=11> */
.L_x_9548:
[----:B------:R-:W0:Y:S01]  /*5d20*/  I2F.F64.S16 R4, R9 ;  /* 0x0000000900047312 */ /* 0x000e220000101c00 */
[----:B------:R-:W-:-:S05]  /*5d30*/  CS2R R6, SRZ ;  /* 0x0000000000067805 */ /* 0x000fca000001ff00 */
[----:B0-----:R4:W-:Y:S01]  /*5d40*/  STG.E.128 desc[UR36][R2.64], R4 ;  /* 0x0000000402007986 */ /* 0x0019e2000c101d24 */
[----:B------:R-:W-:Y:S05]  /*5d50*/  BRA `(.L_x_9528) ;  /* 0x0000000000fc7947 */ /* 0x000fea0003800000 */
.L_x_9547:
[----:B------:R-:W-:-:S09]  /*5d60*/  UISETP.NE.AND UP0, UPT, UR4, 0xf, UPT ;  /* 0x0000000f0400788c */ /* 0x000fd2000bf05270 */
[----:B------:R-:W-:Y:S05]  /*5d70*/  BRA.U !UP0, `(.L_x_9549) ;  /* 0x0000000108e87547 */ /* 0x000fea000b800000 */
[----:B------:R-:W-:-:S09]  /*5d80*/  UISETP.NE.AND UP0, UPT, UR4, 0x17, UPT ;  /* 0x000000170400788c */ /* 0x000fd2000bf05270 */
[----:B------:R-:W-:Y:S05]  /*5d90*/  BRA.U !UP0, `(.L_x_9550) ;  /* 0x0000000108907547 */ /* 0x000fea000b800000 */
[----:B------:R-:W-:-:S09]  /*5da0*/  UISETP.NE.AND UP0, UPT, UR4, 0x18, UPT ;  /* 0x000000180400788c */ /* 0x000fd2000bf05270 */
[----:B------:R-:W-:Y:S05]  /*5db0*/  BRA.U !UP0, `(.L_x_9551) ;  /* 0x0000000108447547 */ /* 0x000fea000b800000 */
.L_x_9527:
        /* <DEDUP_REMOVED lines=8> */
[----:B0-----:R-:W-:Y:S01]  /*5e40*/  IMAD.U32 R4, RZ, RZ, UR4 ;  /* 0x00000004ff047e24 */ /* 0x001fe2000f8e00ff */
[----:B------:R-:W-:Y:S01]  /*5e50*/  MOV R5, UR5 ;  /* 0x0000000500057c02 */ /* 0x000fe20008000f00 */
[----:B---3--:R-:W-:-:S02]  /*5e60*/  IMAD.U32 R6, RZ, RZ, UR6 ;  /* 0x00000006ff067e24 */ /* 0x008fc4000f8e00ff */
[----:B------:R-:W-:Y:S02]  /*5e70*/  IMAD.U32 R7, RZ, RZ, UR7 ;  /* 0x00000007ff077e24 */ /* 0x000fe4000f8e00ff */
[----:B----4-:R-:W-:Y:S01]  /*5e80*/  IMAD.U32 R10, RZ, RZ, UR8 ;  /* 0x00000008ff0a7e24 */ /* 0x010fe2000f8e00ff */
[----:B-1----:R-:W-:-:S07]  /*5e90*/  MOV R11, UR9 ;  /* 0x00000009000b7c02 */ /* 0x002fce0008000f00 */
[----:B------:R-:W-:-:S07]  /*5ea0*/  LEPC R20, `(.L_x_9552) ;  /* 0x000000001014794e */ /* 0x000fce0000000000 */
[----:B--2---:R-:W-:Y:S05]  /*5eb0*/  CALL.ABS.NOINC R2 ;  /* 0x0000000002007343 */ /* 0x004fea0003c00000 */
.L_x_9552:
[----:B------:R-:W-:Y:S05]  /*5ec0*/  BRA `(.L_x_9528) ;  /* 0x0000000000a07947 */ /* 0x000fea0003800000 */
.L_x_9551:
[----:B------:R-:W0:Y:S01]  /*5ed0*/  I2F.S16 R9, R9 ;  /* 0x0000000900097306 */ /* 0x000e220000101400 */
[----:B------:R-:W-:Y:S01]  /*5ee0*/  BSSY.RECONVERGENT B0, `(.L_x_9553) ;  /* 0x000000c000007945 */ /* 0x000fe20003800200 */
[----:B------:R-:W-:Y:S01]  /*5ef0*/  HFMA2 R0, -RZ, RZ, 0, 7.569789886474609375e-06 ;  /* 0x0000007fff007431 */ /* 0x000fe200000001ff */
        /* <DEDUP_REMOVED lines=10> */
.L_x_9554:
[----:B------:R-:W-:Y:S05]  /*5fa0*/  BSYNC.RECONVERGENT B0 ;  /* 0x0000000000007941 */ /* 0x000fea0003800200 */
.L_x_9553:
[----:B------:R-:W-:-:S05]  /*5fb0*/  LOP3.LUT R5, R0, 0x80, R5, 0xf8, !PT ;  /* 0x0000008000057812 */ /* 0x000fca00078ef805 */
[----:B------:R2:W-:Y:S01]  /*5fc0*/  STG.E.U8 desc[UR36][R2.64], R5 ;  /* 0x0000000502007986 */ /* 0x0005e2000c101124 */
[----:B------:R-:W-:Y:S05]  /*5fd0*/  BRA `(.L_x_9528) ;  /* 0x00000000005c7947 */ /* 0x000fea0003800000 */
.L_x_9550:
        /* <DEDUP_REMOVED lines=12> */
.L_x_9556:
[----:B------:R-:W-:Y:S01]  /*60a0*/  IMAD.MOV.U32 R0, RZ, RZ, 0x7f ;  /* 0x0000007fff007424 */ /* 0x000fe200078e00ff */
[----:B------:R-:W-:-:S04]  /*60b0*/  ISETP.GT.U32.AND P0, PT, R4, 0x7f800000, PT ;  /* 0x7f8000000400780c */ /* 0x000fc80003f04070 */
[----:B------:R-:W-:-:S09]  /*60c0*/  SEL R0, R0, 0x7c, P0 ;  /* 0x0000007c00007807 */ /* 0x000fd20000000000 */
.L_x_9557:
[----:B------:R-:W-:Y:S05]  /*60d0*/  BSYNC.RECONVERGENT B0 ;  /* 0x0000000000007941 */ /* 0x000fea0003800200 */
.L_x_9555:
[----:B------:R-:W-:-:S04]  /*60e0*/  SHF.R.U32.HI R5, RZ, 0x18, R5 ;  /* 0x00000018ff057819 */ /* 0x000fc80000011605 */
[----:B------:R-:W-:-:S05]  /*60f0*/  LOP3.LUT R5, R0, 0x80, R5, 0xf8, !PT ;  /* 0x0000008000057812 */ /* 0x000fca00078ef805 */
[----:B------:R1:W-:Y:S01]  /*6100*/  STG.E.U8 desc[UR36][R2.64], R5 ;  /* 0x0000000502007986 */ /* 0x0003e2000c101124 */
[----:B------:R-:W-:Y:S05]  /*6110*/  BRA `(.L_x_9528) ;  /* 0x00000000000c7947 */ /* 0x000fea0003800000 */
.L_x_9549:
[----:B------:R-:W0:Y:S02]  /*6120*/  I2F.S16 R0, R9 ;  /* 0x0000000900007306 */ /* 0x000e240000101400 */
[----:B0-----:R-:W-:-:S05]  /*6130*/  F2FP.BF16.F32.PACK_AB R0, RZ, R0 ;  /* 0x00000000ff00723e */ /* 0x001fca00000010ff */
[----:B------:R0:W-:Y:S02]  /*6140*/  STG.E.U16 desc[UR36][R2.64], R0 ;  /* 0x0000000002007986 */ /* 0x0001e4000c101524 */
.L_x_9528:
[----:B------:R-:W-:-:S07]  /*6150*/  VIADD R17, R17, 0x80 ;  /* 0x0000008011117836 */ /* 0x000fce0000000000 */
.L_x_9488:
[----:B------:R-:W-:Y:S05]  /*6160*/  BSYNC.RECONVERGENT B6 ;  /* 0x0000000000067941 */ /* 0x000fea0003800200 */
.L_x_9487:
        /* <DEDUP_REMOVED lines=307> */
.L_x_9560:
        /* <DEDUP_REMOVED lines=16> */
.L_x_9564:
[----:B------:R0:W5:Y:S01]  /*75a0*/  LDG.E.U8 R0, desc[UR36][R2.64] ;  /* 0x0000002402007981 */ /* 0x000162000c1e1100 */
[----:B------:R-:W-:Y:S05]  /*75b0*/  BRA `(.L_x_9566) ;  /* 0x0000000c004c7947 */ /* 0x000fea0003800000 */
.L_x_9563:
        /* <DEDUP_REMOVED lines=8> */
.L_x_9568:
[----:B------:R0:W5:Y:S01]  /*7640*/  LDG.E.U8 R0, desc[UR36][R2.64] ;  /* 0x0000002402007981 */ /* 0x000162000c1e1100 */
[----:B------:R-:W-:Y:S05]  /*7650*/  BRA `(.L_x_9566) ;  /* 0x0000000c00247947 */ /* 0x000fea0003800000 */
.L_x_9567:
[----:B------:R0:W5:Y:S01]  /*7660*/  LDG.E.U16 R0, desc[UR36][R2.64] ;  /* 0x0000002402007981 */ /* 0x000162000c1e1500 */
[----:B------:R-:W-:Y:S05]  /*7670*/  BRA `(.L_x_9566) ;  /* 0x0000000c001c7947 */ /* 0x000fea0003800000 */
.L_x_9562:
        /* <DEDUP_REMOVED lines=9> */
.L_x_9570:
[----:B------:R-:W2:Y:S02]  /*7710*/  LDG.E.U16 R4, desc[UR36][R2.64] ;  /* 0x0000002402047981 */ /* 0x000ea4000c1e1500 */
[----:B--2---:R-:W-:-:S06]  /*7720*/  HADD2.F32 R4, -RZ, R4.H0_H0 ;  /* 0x20000004ff047230 */ /* 0x004fcc0000004100 */
[----:B------:R-:W0:Y:S02]  /*7730*/  F2I.FTZ.TRUNC.NTZ R4, R4 ;  /* 0x0000000400047305 */ /* 0x000e24000021f100 */
[----:B0-----:R-:W-:Y:S01]  /*7740*/  PRMT R0, R4, 0x7610, R0 ;  /* 0x0000761004007816 */ /* 0x001fe20000000000 */
[----:B------:R-:W-:Y:S06]  /*7750*/  BRA `(.L_x_9566) ;  /* 0x0000000800e47947 */ /* 0x000fec0003800000 */
.L_x_9569:
        /* <DEDUP_REMOVED lines=9> */
.L_x_9572:
[----:B------:R-:W2:Y:S02]  /*77f0*/  LDG.E.U16 R2, desc[UR36][R2.64] ;  /* 0x0000002402027981 */ /* 0x000ea4000c1e1500 */
[----:B--2---:R-:W-:-:S06]  /*7800*/  HADD2.F32 R4, -RZ, R2.H0_H0 ;  /* 0x20000002ff047230 */ /* 0x004fcc0000004100 */
[----:B------:R-:W0:Y:S02]  /*7810*/  F2I.FTZ.TRUNC.NTZ R4, R4 ;  /* 0x0000000400047305 */ /* 0x000e24000021f100 */
[----:B0-----:R-:W-:Y:S01]  /*7820*/  PRMT R0, R4, 0x7610, R0 ;  /* 0x0000761004007816 */ /* 0x001fe20000000000 */
[----:B------:R-:W-:Y:S06]  /*7830*/  BRA `(.L_x_9566) ;  /* 0x0000000800ac7947 */ /* 0x000fec0003800000 */
.L_x_9571:
[----:B------:R-:W2:Y:S02]  /*7840*/  LDG.E.64 R2, desc[UR36][R2.64] ;  /* 0x0000002402027981 */ /* 0x000ea4000c1e1b00 */
[----:B--2---:R0:W1:Y:S01]  /*7850*/  F2I.F64.TRUNC R0, R2 ;  /* 0x0000000200007311 */ /* 0x004062000030d100 */
[----:B------:R-:W-:Y:S05]  /*7860*/  BRA `(.L_x_9566) ;  /* 0x0000000800a07947 */ /* 0x000fea0003800000 */
.L_x_9561:
        /* <DEDUP_REMOVED lines=12> */
.L_x_9575:
[----:B------:R-:W2:Y:S02]  /*7930*/  LDG.E.64 R2, desc[UR36][R2.64] ;  /* 0x0000002402027981 */ /* 0x000ea4000c1e1b00 */
[----:B--2---:R0:W1:Y:S01]  /*7940*/  F2I.F64.TRUNC R0, R2 ;  /* 0x0000000200007311 */ /* 0x004062000030d100 */
[----:B------:R-:W-:Y:S05]  /*7950*/  BRA `(.L_x_9566) ;  /* 0x0000000800647947 */ /* 0x000fea0003800000 */
.L_x_9574:
        /* <DEDUP_REMOVED lines=27> */
.L_x_9577:
        /* <DEDUP_REMOVED lines=14> */
.L_x_9576:
[----:B------:R-:W2:Y:S02]  /*7bf0*/  LDG.E.U16 R4, desc[UR36][R2.64] ;  /* 0x0000002402047981 */ /* 0x000ea4000c1e1500 */
[----:B--2---:R-:W-:-:S06]  /*7c00*/  IMAD.U32 R4, R4, 0x10000, RZ ;  /* 0x0001000004047824 */ /* 0x004fcc00078e00ff */
[----:B------:R-:W0:Y:S02]  /*7c10*/  F2I.FTZ.TRUNC.NTZ R4, R4 ;  /* 0x0000000400047305 */ /* 0x000e24000021f100 */
[----:B0-----:R-:W-:Y:S01]  /*7c20*/  PRMT R0, R4, 0x7610, R0 ;  /* 0x0000761004007816 */ /* 0x001fe20000000000 */
[----:B------:R-:W-:Y:S06]  /*7c30*/  BRA `(.L_x_9566) ;  /* 0x0000000400ac7947 */ /* 0x000fec0003800000 */
.L_x_9573:
        /* <DEDUP_REMOVED lines=10> */
.L_x_9580:
        /* <DEDUP_REMOVED lines=21> */
.L_x_9584:
[----:B------:R-:W-:Y:S05]  /*7e30*/  BSYNC.RECONVERGENT B1 ;  /* 0x0000000000017941 */ /* 0x000fea0003800200 */
.L_x_9583:
[----:B------:R-:W-:Y:S01]  /*7e40*/  IMAD.SHL.U32 R0, R0, 0x100000, RZ ;  /* 0x0010000000007824 */ /* 0x000fe200078e00ff */
[----:B------:R-:W-:-:S04]  /*7e50*/  LEA R2, R2, 0x3b800000, 0x17 ;  /* 0x3b80000002027811 */ /* 0x000fc800078eb8ff */
[----:B------:R-:W-:-:S07]  /*7e60*/  LOP3.LUT R4, R2, R0, R7, 0xfe, !PT ;  /* 0x0000000002047212 */ /* 0x000fce00078efe07 */
.L_x_9582:
[----:B------:R-:W-:Y:S05]  /*7e70*/  BSYNC.RECONVERGENT B0 ;  /* 0x0000000000007941 */ /* 0x000fea0003800200 */
.L_x_9581:
[----:B------:R-:W0:Y:S02]  /*7e80*/  F2I.FTZ.TRUNC.NTZ R4, R4 ;  /* 0x0000000400047305 */ /* 0x000e24000021f100 */
[----:B0-----:R-:W-:Y:S01]  /*7e90*/  PRMT R0, R4, 0x7610, R0 ;  /* 0x0000761004007816 */ /* 0x001fe20000000000 */
[----:B------:R-:W-:Y:S06]  /*7ea0*/  BRA `(.L_x_9566) ;  /* 0x0000000400107947 */ /* 0x000fec0003800000 */
.L_x_9579:
        /* <DEDUP_REMOVED lines=21> */
.L_x_9588:
[----:B------:R-:W-:Y:S05]  /*8000*/  BSYNC.RECONVERGENT B1 ;  /* 0x0000000000017941 */ /* 0x000fea0003800200 */
.L_x_9587:
[----:B------:R-:W-:Y:S01]  /*8010*/  IMAD.SHL.U32 R0, R0, 0x200000, RZ ;  /* 0x0020000000007824 */ /* 0x000fe200078e00ff */
[----:B------:R-:W-:-:S04]  /*8020*/  LEA R2, R2, 0x37800000, 0x17 ;  /* 0x3780000002027811 */ /* 0x000fc800078eb8ff */
[----:B------:R-:W-:-:S07]  /*8030*/  LOP3.LUT R4, R2, R0, R7, 0xfe, !PT ;  /* 0x0000000002047212 */ /* 0x000fce00078efe07 */
.L_x_9586:
[----:B------:R-:W-:Y:S05]  /*8040*/  BSYNC.RECONVERGENT B0 ;  /* 0x0000000000007941 */ /* 0x000fea0003800200 */
.L_x_9585:
[----:B------:R-:W0:Y:S02]  /*8050*/  F2I.FTZ.TRUNC.NTZ R4, R4 ;  /* 0x0000000400047305 */ /* 0x000e24000021f100 */
[----:B0-----:R-:W-:Y:S01]  /*8060*/  PRMT R0, R4, 0x7610, R0 ;  /* 0x0000761004007816 */ /* 0x001fe20000000000 */
[----:B------:R-:W-:Y:S06]  /*8070*/  BRA `(.L_x_9566) ;  /* 0x00000000009c7947 */ /* 0x000fec0003800000 */
.L_x_9578:
        /* <DEDUP_REMOVED lines=14> */
.L_x_9592:
[----:B------:R-:W-:Y:S05]  /*8160*/  BSYNC.RECONVERGENT B0 ;  /* 0x0000000000007941 */ /* 0x000fea0003800200 */
.L_x_9591:
[----:B------:R-:W0:Y:S02]  /*8170*/  F2I.FTZ.TRUNC.NTZ R4, R4 ;  /* 0x0000000400047305 */ /* 0x000e24000021f100 */
[----:B0-----:R-:W-:Y:S01]  /*8180*/  PRMT R0, R4, 0x7610, R0 ;  /* 0x0000761004007816 */ /* 0x001fe20000000000 */
[----:B------:R-:W-:Y:S06]  /*8190*/  BRA `(.L_x_9566) ;  /* 0x0000000000547947 */ /* 0x000fec0003800000 */
.L_x_9565:
        /* <DEDUP_REMOVED lines=16> */
.L_x_9593:
[----:B------:R-:W-:Y:S01]  /*82a0*/  PRMT R0, RZ, 0x7610, R0 ;  /* 0x00007610ff007816 */ /* 0x000fe20000000000 */
[----:B------:R-:W-:Y:S06]  /*82b0*/  BRA `(.L_x_9566) ;  /* 0x00000000000c7947 */ /* 0x000fec0003800000 */
.L_x_9590:
[----:B------:R3:W5:Y:S01]  /*82c0*/  LDG.E.U8 R0, desc[UR36][R2.64] ;  /* 0x0000002402007981 */ /* 0x000762000c1e1100 */
[----:B------:R-:W-:Y:S05]  /*82d0*/  BRA `(.L_x_9566) ;  /* 0x0000000000047947 */ /* 0x000fea0003800000 */
.L_x_9589:
[----:B------:R4:W5:Y:S02]  /*82e0*/  LDG.E.U8 R0, desc[UR36][R2.64] ;  /* 0x0000002402007981 */ /* 0x000964000c1e1100 */
.L_x_9566:
        /* <DEDUP_REMOVED lines=22> */
.L_x_9597:
[----:B------:R4:W-:Y:S01]  /*8450*/  STG.E.U8 desc[UR36][R2.64], R9 ;  /* 0x0000000902007986 */ /* 0x0009e2000c101124 */
[----:B------:R-:W-:Y:S05]  /*8460*/  BRA `(.L_x_9599) ;  /* 0x0000000c004c7947 */ /* 0x000fea0003800000 */
.L_x_9596:
        /* <DEDUP_REMOVED lines=10> */
.L_x_9601:
[----:B------:R-:W-:-:S05]  /*8510*/  PRMT R5, R9, 0x9910, RZ ;  /* 0x0000991009057816 */ /* 0x000fca00000000ff */
[----:B------:R2:W-:Y:S01]  /*8520*/  STG.E desc[UR36][R2.64], R5 ;  /* 0x0000000502007986 */ /* 0x0005e2000c101924 */
[----:B------:R-:W-:Y:S05]  /*8530*/  BRA `(.L_x_9599) ;  /* 0x0000000c00187947 */ /* 0x000fea0003800000 */
.L_x_9600:
[----:B------:R0:W-:Y:S01]  /*8540*/  STG.E.U16 desc[UR36][R2.64], R9 ;  /* 0x0000000902007986 */ /* 0x0001e2000c101524 */
[----:B------:R-:W-:Y:S05]  /*8550*/  BRA `(.L_x_9599) ;  /* 0x0000000c00107947 */ /* 0x000fea0003800000 */
.L_x_9595:
        /* <DEDUP_REMOVED lines=9> */
.L_x_9603:
[----:B------:R-:W0:Y:S02]  /*85f0*/  I2F.S16 R0, R9 ;  /* 0x0000000900007306 */ /* 0x000e240000101400 */
[----:B0-----:R-:W-:-:S05]  /*8600*/  F2FP.F16.F32.PACK_AB R0, RZ, R0 ;  /* 0x00000000ff00723e */ /* 0x001fca00000000ff */
[----:B------:R0:W-:Y:S01]  /*8610*/  STG.E.U16 desc[UR36][R2.64], R0 ;  /* 0x0000000002007986 */ /* 0x0001e2000c101524 */
[----:B------:R-:W-:Y:S05]  /*8620*/  BRA `(.L_x_9599) ;  /* 0x0000000800dc7947 */ /* 0x000fea0003800000 */
.L_x_9602:
        /* <DEDUP_REMOVED lines=10> */
.L_x_9605:
[----:B------:R-:W0:Y:S02]  /*86d0*/  I2F.S16 R9, R9 ;  /* 0x0000000900097306 */ /* 0x000e240000101400 */
[----:B0-----:R-:W-:-:S04]  /*86e0*/  F2FP.F16.F32.PACK_AB R5, RZ, R9 ;  /* 0x00000009ff05723e */ /* 0x001fc800000000ff */
[----:B------:R-:W-:-:S05]  /*86f0*/  PRMT R5, R5, 0x5410, RZ ;  /* 0x0000541005057816 */ /* 0x000fca00000000ff */
[----:B------:R0:W-:Y:S01]  /*8700*/  STG.E desc[UR36][R2.64], R5 ;  /* 0x0000000502007986 */ /* 0x0001e2000c101924 */
[----:B------:R-:W-:Y:S05]  /*8710*/  BRA `(.L_x_9599) ;  /* 0x0000000800a07947 */ /* 0x000fea0003800000 */
.L_x_9604:
[----:B------:R-:W0:Y:S02]  /*8720*/  I2F.F64.S16 R4, R9 ;  /* 0x0000000900047312 */ /* 0x000e240000101c00 */
[----:B0-----:R0:W-:Y:S01]  /*8730*/  STG.E.64 desc[UR36][R2.64], R4 ;  /* 0x0000000402007986 */ /* 0x0011e2000c101b24 */
[----:B------:R-:W-:Y:S05]  /*8740*/  BRA `(.L_x_9599) ;  /* 0x0000000800947947 */ /* 0x000fea0003800000 */
.L_x_9594:
        /* <DEDUP_REMOVED lines=12> */
.L_x_9609:
        /* <DEDUP_REMOVED lines=18> */
.L_x_9612:
[----:B------:R-:W-:-:S04]  /*8930*/  SHF.R.U32.HI R5, RZ, 0x18, R5 ;  /* 0x00000018ff057819 */ /* 0x000fc80000011605 */
[----:B------:R-:W-:-:S07]  /*8940*/  LOP3.LUT R0, R0, 0x80, R5, 0xf8, !PT ;  /* 0x0000008000007812 */ /* 0x000fce00078ef805 */
.L_x_9611:
[----:B------:R-:W-:Y:S05]  /*8950*/  BSYNC.RECONVERGENT B0 ;  /* 0x0000000000007941 */ /* 0x000fea0003800200 */
.L_x_9610:
[----:B------:R0:W-:Y:S01]  /*8960*/  STG.E.U8 desc[UR36][R2.64], R0 ;  /* 0x0000000002007986 */ /* 0x0001e2000c101124 */
[----:B------:R-:W-:Y:S05]  /*8970*/  BRA `(.L_x_9599) ;  /* 0x0000000800087947 */ /* 0x000fea0003800000 */
.L_x_9608:
        /* <DEDUP_REMOVED lines=18> */
.L_x_9615:
[----:B------:R-:W-:-:S04]  /*8aa0*/  SHF.R.U32.HI R5, RZ, 0x18, R5 ;  /* 0x00000018ff057819 */ /* 0x000fc80000011605 */
[----:B------:R-:W-:-:S07]  /*8ab0*/  LOP3.LUT R0, R0, 0x80, R5, 0xf8, !PT ;  /* 0x0000008000007812 */ /* 0x000fce00078ef805 */
.L_x_9614:
[----:B------:R-:W-:Y:S05]  /*8ac0*/  BSYNC.RECONVERGENT B0 ;  /* 0x0000000000007941 */ /* 0x000fea0003800200 */
.L_x_9613:
[----:B------:R0:W-:Y:S01]  /*8ad0*/  STG.E.U8 desc[UR36][R2.64], R0 ;  /* 0x0000000002007986 */ /* 0x0001e2000c101124 */
[----:B------:R-:W-:Y:S05]  /*8ae0*/  BRA `(.L_x_9599) ;  /* 0x0000000400ac7947 */ /* 0x000fea0003800000 */
.L_x_9607:
        /* <DEDUP_REMOVED lines=22> */
.L_x_9617:
[----:B------:R-:W-:-:S04]  /*8c50*/  PRMT R4, R9, 0x9910, RZ ;  /* 0x0000991009047816 */ /* 0x000fc800000000ff */
[----:B------:R-:W-:-:S05]  /*8c60*/  SHF.R.S32.HI R5, RZ, 0x1f, R4 ;  /* 0x0000001fff057819 */ /* 0x000fca0000011404 */
[----:B------:R0:W-:Y:S01]  /*8c70*/  STG.E.64 desc[UR36][R2.64], R4 ;  /* 0x0000000402007986 */ /* 0x0001e2000c101b24 */
[----:B------:R-:W-:Y:S05]  /*8c80*/  BRA `(.L_x_9599) ;  /* 0x0000000400447947 */ /* 0x000fea0003800000 */
.L_x_9616:
[----:B------:R-:W-:-:S05]  /*8c90*/  PRMT R5, R9, 0x9910, RZ ;  /* 0x0000991009057816 */ /* 0x000fca00000000ff */
[----:B------:R0:W-:Y:S01]  /*8ca0*/  STG.E desc[UR36][R2.64], R5 ;  /* 0x0000000502007986 */ /* 0x0001e2000c101924 */
[----:B------:R-:W-:Y:S05]  /*8cb0*/  BRA `(.L_x_9599) ;  /* 0x0000000400387947 */ /* 0x000fea0003800000 */
.L_x_9606:
        /* <DEDUP_REMOVED lines=11> */
.L_x_9619:
[----:B------:R-:W0:Y:S01]  /*8d70*/  I2F.F64.S16 R4, R9 ;  /* 0x0000000900047312 */ /* 0x000e220000101c00 */
[----:B------:R-:W-:-:S05]  /*8d80*/  CS2R R6, SRZ ;  /* 0x0000000000067805 */ /* 0x000fca000001ff00 */
[----:B0-----:R0:W-:Y:S01]  /*8d90*/  STG.E.128 desc[UR36][R2.64], R4 ;  /* 0x0000000402007986 */ /* 0x0011e2000c101d24 */
[----:B------:R-:W-:Y:S05]  /*8da0*/  BRA `(.L_x_9599) ;  /* 0x0000000000fc7947 */ /* 0x000fea0003800000 */
.L_x_9618:
[----:B------:R-:W-:-:S09]  /*8db0*/  UISETP.NE.AND UP0, UPT, UR4, 0xf, UPT ;  /* 0x0000000f0400788c */ /* 0x000fd2000bf05270 */
[----:B------:R-:W-:Y:S05]  /*8dc0*/  BRA.U !UP0, `(.L_x_9620) ;  /* 0x0000000108e87547 */ /* 0x000fea000b800000 */
[----:B------:R-:W-:-:S09]  /*8dd0*/  UISETP.NE.AND UP0, UPT, UR4, 0x17, UPT ;  /* 0x000000170400788c */ /* 0x000fd2000bf05270 */
[----:B------:R-:W-:Y:S05]  /*8de0*/  BRA.U !UP0, `(.L_x_9621) ;  /* 0x0000000108907547 */ /* 0x000fea000b800000 */
[----:B------:R-:W-:-:S09]  /*8df0*/  UISETP.NE.AND UP0, UPT, UR4, 0x18, UPT ;  /* 0x000000180400788c */ /* 0x000fd2000bf05270 */
[----:B------:R-:W-:Y:S05]  /*8e00*/  BRA.U !UP0, `(.L_x_9622) ;  /* 0x0000000108447547 */ /* 0x000fea000b800000 */
.L_x_9598:
        /* <DEDUP_REMOVED lines=16> */
.L_x_9623:
[----:B------:R-:W-:Y:S05]  /*8f10*/  BRA `(.L_x_9599) ;  /* 0x0000000000a07947 */ /* 0x000fea0003800000 */
.L_x_9622:
        /* <DEDUP_REMOVED lines=13> */
.L_x_9625:
[----:B------:R-:W-:Y:S05]  /*8ff0*/  BSYNC.RECONVERGENT B0 ;  /* 0x0000000000007941 */ /* 0x000fea0003800200 */
.L_x_9624:
[----:B------:R-:W-:-:S05]  /*9000*/  LOP3.LUT R5, R0, 0x80, R5, 0xf8, !PT ;  /* 0x0000008000057812 */ /* 0x000fca00078ef805 */
[----:B------:R0:W-:Y:S01]  /*9010*/  STG.E.U8 desc[UR36][R2.64], R5 ;  /* 0x0000000502007986 */ /* 0x0001e2000c101124 */
[----:B------:R-:W-:Y:S05]  /*9020*/  BRA `(.L_x_9599) ;  /* 0x00000000005c7947 */ /* 0x000fea0003800000 */
.L_x_9621:
        /* <DEDUP_REMOVED lines=12> */
.L_x_9627:
[----:B------:R-:W-:Y:S02]  /*90f0*/  ISETP.GT.U32.AND P0, PT, R4, 0x7f800000, PT ;  /* 0x7f8000000400780c */ /* 0x000fe40003f04070 */
[----:B------:R-:W-:-:S04]  /*9100*/  MOV R0, 0x7f ;  /* 0x0000007f00007802 */ /* 0x000fc80000000f00 */
[----:B------:R-:W-:-:S07]  /*9110*/  SEL R0, R0, 0x7c, P0 ;  /* 0x0000007c00007807 */ /* 0x000fce0000000000 */
.L_x_9628:
[----:B------:R-:W-:Y:S05]  /*9120*/  BSYNC.RECONVERGENT B0 ;  /* 0x0000000000007941 */ /* 0x000fea0003800200 */
.L_x_9626:
[----:B------:R-:W-:-:S04]  /*9130*/  SHF.R.U32.HI R5, RZ, 0x18, R5 ;  /* 0x00000018ff057819 */ /* 0x000fc80000011605 */
[----:B------:R-:W-:-:S05]  /*9140*/  LOP3.LUT R5, R0, 0x80, R5, 0xf8, !PT ;  /* 0x0000008000057812 */ /* 0x000fca00078ef805 */
[----:B------:R0:W-:Y:S01]  /*9150*/  STG.E.U8 desc[UR36][R2.64], R5 ;  /* 0x0000000502007986 */ /* 0x0001e2000c101124 */
[----:B------:R-:W-:Y:S05]  /*9160*/  BRA `(.L_x_9599) ;  /* 0x00000000000c7947 */ /* 0x000fea0003800000 */
.L_x_9620:
[----:B------:R-:W0:Y:S02]  /*9170*/  I2F.S16 R0, R9 ;  /* 0x0000000900007306 */ /* 0x000e240000101400 */
[----:B0-----:R-:W-:-:S05]  /*9180*/  F2FP.BF16.F32.PACK_AB R0, RZ, R0 ;  /* 0x00000000ff00723e */ /* 0x001fca00000010ff */
[----:B------:R0:W-:Y:S02]  /*9190*/  STG.E.U16 desc[UR36][R2.64], R0 ;  /* 0x0000000002007986 */ /* 0x0001e4000c101524 */
.L_x_9599:
[----:B------:R-:W-:-:S07]  /*91a0*/  VIADD R17, R17, 0x80 ;  /* 0x0000008011117836 */ /* 0x000fce0000000000 */
.L_x_9559:
[----:B------:R-:W-:Y:S05]  /*91b0*/  BSYNC.RECONVERGENT B6 ;  /* 0x0000000000067941 */ /* 0x000fea0003800200 */
.L_x_9558:
        /* <DEDUP_REMOVED lines=306> */
.L_x_9629:
        /* <DEDUP_REMOVED lines=18> */
.L_x_9633:
[----:B------:R0:W5:Y:S01]  /*a600*/  LDG.E.U8 R0, desc[UR36][R2.64] ;  /* 0x0000002402007981 */ /* 0x000162000c1e1100 */
[----:B------:R-:W-:Y:S05]  /*a610*/  BRA `(.L_x_9635) ;  /* 0x0000000c004c7947 */ /* 0x000fea0003800000 */
.L_x_9632:
        /* <DEDUP_REMOVED lines=8> */
.L_x_9637:
[----:B------:R0:W5:Y:S01]  /*a6a0*/  LDG.E.U8 R0, desc[UR36][R2.64] ;  /* 0x0000002402007981 */ /* 0x000162000c1e1100 */
[----:B------:R-:W-:Y:S05]  /*a6b0*/  BRA `(.L_x_9635) ;  /* 0x0000000c00247947 */ /* 0x000fea0003800000 */
.L_x_9636:
[----:B------:R0:W5:Y:S01]  /*a6c0*/  LDG.E.U16 R0, desc[UR36][R2.64] ;  /* 0x0000002402007981 */ /* 0x000162000c1e1500 */
[----:B------:R-:W-:Y:S05]  /*a6d0*/  BRA `(.L_x_9635) ;  /* 0x0000000c001c7947 */ /* 0x000fea0003800000 */
.L_x_9631:
        /* <DEDUP_REMOVED lines=9> */
.L_x_9639:
[----:B------:R-:W2:Y:S02]  /*a770*/  LDG.E.U16 R4, desc[UR36][R2.64] ;  /* 0x0000002402047981 */ /* 0x000ea4000c1e1500 */
[----:B--2---:R-:W-:-:S06]  /*a780*/  HADD2.F32 R4, -RZ, R4.H0_H0 ;  /* 0x20000004ff047230 */ /* 0x004fcc0000004100 */
[----:B------:R-:W0:Y:S02]  /*a790*/  F2I.FTZ.TRUNC.NTZ R4, R4 ;  /* 0x0000000400047305 */ /* 0x000e24000021f100 */
[----:B0-----:R-:W-:Y:S01]  /*a7a0*/  PRMT R0, R4, 0x7610, R0 ;  /* 0x0000761004007816 */ /* 0x001fe20000000000 */
[----:B------:R-:W-:Y:S06]  /*a7b0*/  BRA `(.L_x_9635) ;  /* 0x0000000800e47947 */ /* 0x000fec0003800000 */
.L_x_9638:
        /* <DEDUP_REMOVED lines=9> */
.L_x_9641:
[----:B------:R-:W2:Y:S02]  /*a850*/  LDG.E.U16 R2, desc[UR36][R2.64] ;  /* 0x0000002402027981 */ /* 0x000ea4000c1e1500 */
[----:B--2---:R-:W-:-:S06]  /*a860*/  HADD2.F32 R4, -RZ, R2.H0_H0 ;  /* 0x20000002ff047230 */ /* 0x004fcc0000004100 */
[----:B------:R-:W0:Y:S02]  /*a870*/  F2I.FTZ.TRUNC.NTZ R4, R4 ;  /* 0x0000000400047305 */ /* 0x000e24000021f100 */
[----:B0-----:R-:W-:Y:S01]  /*a880*/  PRMT R0, R4, 0x7610, R0 ;  /* 0x0000761004007816 */ /* 0x001fe20000000000 */
[----:B------:R-:W-:Y:S06]  /*a890*/  BRA `(.L_x_9635) ;  /* 0x0000000800ac7947 */ /* 0x000fec0003800000 */
.L_x_9640:
[----:B------:R-:W2:Y:S02]  /*a8a0*/  LDG.E.64 R2, desc[UR36][R2.64] ;  /* 0x0000002402027981 */ /* 0x000ea4000c1e1b00 */
[----:B--2---:R0:W1:Y:S01]  /*a8b0*/  F2I.F64.TRUNC R0, R2 ;  /* 0x0000000200007311 */ /* 0x004062000030d100 */
[----:B------:R-:W-:Y:S05]  /*a8c0*/  BRA `(.L_x_9635) ;  /* 0x0000000800a07947 */ /* 0x000fea0003800000 */
.L_x_9630:
        /* <DEDUP_REMOVED lines=12> */
.L_x_9644:
[----:B------:R-:W2:Y:S02]  /*a990*/  LDG.E.64 R2, desc[UR36][R2.64] ;  /* 0x0000002402027981 */ /* 0x000ea4000c1e1b00 */
[----:B--2---:R3:W4:Y:S01]  /*a9a0*/  F2I.F64.TRUNC R0, R2 ;  /* 0x0000000200007311 */ /* 0x004722000030d100 */
[----:B------:R-:W-:Y:S05]  /*a9b0*/  BRA `(.L_x_9635) ;  /* 0x0000000800647947 */ /* 0x000fea0003800000 */
.L_x_9643:
        /* <DEDUP_REMOVED lines=27> */
.L_x_9646:
        /* <DEDUP_REMOVED lines=14> */
.L_x_9645:
[----:B------:R-:W2:Y:S02]  /*ac50*/  LDG.E.U16 R4, desc[UR36][R2.64] ;  /* 0x0000002402047981 */ /* 0x000ea4000c1e1500 */
[----:B--2---:R-:W-:-:S06]  /*ac60*/  IMAD.U32 R4, R4, 0x10000, RZ ;  /* 0x0001000004047824 */ /* 0x004fcc00078e00ff */
[----:B------:R-:W0:Y:S02]  /*ac70*/  F2I.FTZ.TRUNC.NTZ R4, R4 ;  /* 0x0000000400047305 */ /* 0x000e24000021f100 */
[----:B0-----:R-:W-:Y:S01]  /*ac80*/  PRMT R0, R4, 0x7610, R0 ;  /* 0x0000761004007816 */ /* 0x001fe20000000000 */
[----:B------:R-:W-:Y:S06]  /*ac90*/  BRA `(.L_x_9635) ;  /* 0x0000000400ac7947 */ /* 0x000fec0003800000 */
.L_x_9642:
        /* <DEDUP_REMOVED lines=10> */
.L_x_9649:
        /* <DEDUP_REMOVED lines=21> */
.L_x_9653:
[----:B------:R-:W-:Y:S05]  /*ae90*/  BSYNC.RECONVERGENT B1 ;  /* 0x0000000000017941 */ /* 0x000fea0003800200 */
.L_x_9652:
[----:B------:R-:W-:Y:S01]  /*aea0*/  IMAD.SHL.U32 R0, R0, 0x100000, RZ ;  /* 0x0010000000007824 */ /* 0x000fe200078e00ff */
[----:B------:R-:W-:-:S04]  /*aeb0*/  LEA R2, R2, 0x3b800000, 0x17 ;  /* 0x3b80000002027811 */ /* 0x000fc800078eb8ff */
[----:B------:R-:W-:-:S07]  /*aec0*/  LOP3.LUT R4, R2, R0, R7, 0xfe, !PT ;  /* 0x0000000002047212 */ /* 0x000fce00078efe07 */
.L_x_9651:
[----:B------:R-:W-:Y:S05]  /*aed0*/  BSYNC.RECONVERGENT B0 ;  /* 0x0000000000007941 */ /* 0x000fea0003800200 */
.L_x_9650:
[----:B------:R-:W0:Y:S02]  /*aee0*/  F2I.FTZ.TRUNC.NTZ R4, R4 ;  /* 0x0000000400047305 */ /* 0x000e24000021f100 */
[----:B0-----:R-:W-:Y:S01]  /*aef0*/  PRMT R0, R4, 0x7610, R0 ;  /* 0x0000761004007816 */ /* 0x001fe20000000000 */
[----:B------:R-:W-:Y:S06]  /*af00*/  BRA `(.L_x_9635) ;  /* 0x0000000400107947 */ /* 0x000fec0003800000 */
.L_x_9648:
        /* <DEDUP_REMOVED lines=21> */
.L_x_9657:
[----:B------:R-:W-:Y:S05]  /*b060*/  BSYNC.RECONVERGENT B1 ;  /* 0x0000000000017941 */ /* 0x000fea0003800200 */
.L_x_9656:
[----:B------:R-:W-:Y:S02]  /*b070*/  SHF.L.U32 R0, R0, 0x15, RZ ;  /* 0x0000001500007819 */ /* 0x000fe400000006ff */
[----:B------:R-:W-:-:S04]  /*b080*/  LEA R2, R2, 0x37800000, 0x17 ;  /* 0x3780000002027811 */ /* 0x000fc800078eb8ff */
[----:B------:R-:W-:-:S07]  /*b090*/  LOP3.LUT R4, R2, R0, R7, 0xfe, !PT ;  /* 0x0000000002047212 */ /* 0x000fce00078efe07 */
.L_x_9655:
[----:B------:R-:W-:Y:S05]  /*b0a0*/  BSYNC.RECONVERGENT B0 ;  /* 0x0000000000007941 */ /* 0x000fea0003800200 */
.L_x_9654:
[----:B------:R-:W0:Y:S02]  /*b0b0*/  F2I.FTZ.TRUNC.NTZ R4, R4 ;  /* 0x0000000400047305 */ /* 0x000e24000021f100 */
[----:B0-----:R-:W-:Y:S01]  /*b0c0*/  PRMT R0, R4, 0x7610, R0 ;  /* 0x0000761004007816 */ /* 0x001fe20000000000 */
[----:B------:R-:W-:Y:S06]  /*b0d0*/  BRA `(.L_x_9635) ;  /* 0x00000000009c7947 */ /* 0x000fec0003800000 */
.L_x_9647:
        /* <DEDUP_REMOVED lines=14> */
.L_x_9661:
[----:B------:R-:W-:Y:S05]  /*b1c0*/  BSYNC.RECONVERGENT B0 ;  /* 0x0000000000007941 */ /* 0x000fea0003800200 */
.L_x_9660:
[----:B------:R-:W0:Y:S02]  /*b1d0*/  F2I.FTZ.TRUNC.NTZ R4, R4 ;  /* 0x0000000400047305 */ /* 0x000e24000021f100 */
[----:B0-----:R-:W-:Y:S01]  /*b1e0*/  PRMT R0, R4, 0x7610, R0 ;  /* 0x0000761004007816 */ /* 0x001fe20000000000 */
[----:B------:R-:W-:Y:S06]  /*b1f0*/  BRA `(.L_x_9635) ;  /* 0x0000000000547947 */ /* 0x000fec0003800000 */
.L_x_9634:
        /* <DEDUP_REMOVED lines=16> */
.L_x_9662:
[----:B------:R-:W-:Y:S01]  /*b300*/  PRMT R0, RZ, 0x7610, R0 ;  /* 0x00007610ff007816 */ /* 0x000fe20000000000 */
[----:B------:R-:W-:Y:S06]  /*b310*/  BRA `(.L_x_9635) ;  /* 0x00000000000c7947 */ /* 0x000fec0003800000 */
.L_x_9659:
[----:B------:R2:W5:Y:S01]  /*b320*/  LDG.E.U8 R0, desc[UR36][R2.64] ;  /* 0x0000002402007981 */ /* 0x000562000c1e1100 */
[----:B------:R-:W-:Y:S05]  /*b330*/  BRA `(.L_x_9635) ;  /* 0x0000000000047947 */ /* 0x000fea0003800000 */
.L_x_9658:
[----:B------:R1:W5:Y:S02]  /*b340*/  LDG.E.U8 R0, desc[UR36][R2.64] ;  /* 0x0000002402007981 */ /* 0x000364000c1e1100 */
.L_x_9635:
[----:B------:R-:W-:Y:S01]  /*b350*/  UPRMT UR4, UR42, 0x9910, URZ ;  /* 0x000099102a047896 */ /* 0x000fe200080000ff */
[C---:B012345:R-:W-:Y:S02]  /*b360*/  PRMT R2, R0.reuse, 0x8880, RZ ;  /* 0x0000888000027816 */ /* 0x07ffe400000000ff */
[----:B------:R-:W-:Y:S01]  /*b370*/  LOP3.LUT P0, RZ, R0, 0xff, RZ, 0xc0, !PT ;  /* 0x000000ff00ff7812 */ /* 0x000fe2000780c0ff */
[----:B------:R-:W-:Y:S02]  /*b380*/  UISETP.GT.AND UP0, UPT, UR4, 0x9, UPT ;  /* 0x000000090400788c */ /* 0x000fe4000bf04270 */
[----:B------:R-:W-:Y:S01]  /*b390*/  IMAD.MOV.U32 R0, RZ, RZ, R2 ;  /* 0x000000ffff007224 */ /* 0x000fe200078e0002 */
[----:B------:R-:W-:-:S04]  /*b3a0*/  SEL R3, RZ, 0x1, !P0 ;  /* 0x00000001ff037807 */ /* 0x000fc80004000000 */
[----:B------:R-:W-:-:S04]  /*b3b0*/  SHF.R.S32.HI R0, RZ, 0x7, R0 ;  /* 0x00000007ff007819 */ /* 0x000fc80000011400 */
        /* <DEDUP_REMOVED lines=12> */
.L_x_9666:
[----:B------:R-:W-:Y:S01]  /*b480*/  STG.E.U8 desc[UR36][R16.64], R5 ;  /* 0x0000000510007986 */ /* 0x000fe2000c101124 */
[----:B------:R-:W-:Y:S05]  /*b490*/  EXIT ;  /* 0x000000000000794d */ /* 0x000fea0003800000 */
.L_x_9665:
        /* <DEDUP_REMOVED lines=10> */
.L_x_9669:
[----:B------:R-:W-:-:S05]  /*b540*/  PRMT R3, R5, 0x9910, RZ ;  /* 0x0000991005037816 */ /* 0x000fca00000000ff */
[----:B------:R-:W-:Y:S01]  /*b550*/  STG.E desc[UR36][R16.64], R3 ;  /* 0x0000000310007986 */ /* 0x000fe2000c101924 */
[----:B------:R-:W-:Y:S05]  /*b560*/  EXIT ;  /* 0x000000000000794d */ /* 0x000fea0003800000 */
.L_x_9668:
[----:B------:R-:W-:Y:S01]  /*b570*/  STG.E.U16 desc[UR36][R16.64], R5 ;  /* 0x0000000510007986 */ /* 0x000fe2000c101524 */
[----:B------:R-:W-:Y:S05]  /*b580*/  EXIT ;  /* 0x000000000000794d */ /* 0x000fea0003800000 */
.L_x_9664:
        /* <DEDUP_REMOVED lines=9> */
.L_x_9671:
[----:B------:R-:W0:Y:S02]  /*b620*/  I2F.S16 R0, R5 ;  /* 0x0000000500007306 */ /* 0x000e240000101400 */
[----:B0-----:R-:W-:-:S05]  /*b630*/  F2FP.F16.F32.PACK_AB R0, RZ, R0 ;  /* 0x00000000ff00723e */ /* 0x001fca00000000ff */
[----:B------:R-:W-:Y:S01]  /*b640*/  STG.E.U16 desc[UR36][R16.64], R0 ;  /* 0x0000000010007986 */ /* 0x000fe2000c101524 */
[----:B------:R-:W-:Y:S05]  /*b650*/  EXIT ;  /* 0x000000000000794d */ /* 0x000fea0003800000 */
.L_x_9670:
        /* <DEDUP_REMOVED lines=10> */
.L_x_9673:
[----:B------:R-:W0:Y:S02]  /*b700*/  I2F.S16 R5, R5 ;  /* 0x0000000500057306 */ /* 0x000e240000101400 */
[----:B0-----:R-:W-:-:S04]  /*b710*/  F2FP.F16.F32.PACK_AB R3, RZ, R5 ;  /* 0x00000005ff03723e */ /* 0x001fc800000000ff */
[----:B------:R-:W-:-:S05]  /*b720*/  PRMT R3, R3, 0x5410, RZ ;  /* 0x0000541003037816 */ /* 0x000fca00000000ff */
[----:B------:R-:W-:Y:S01]  /*b730*/  STG.E desc[UR36][R16.64], R3 ;  /* 0x0000000310007986 */ /* 0x000fe2000c101924 */
[----:B------:R-:W-:Y:S05]  /*b740*/  EXIT ;  /* 0x000000000000794d */ /* 0x000fea0003800000 */
.L_x_9672:
[----:B------:R-:W0:Y:S02]  /*b750*/  I2F.F64.S16 R2, R5 ;  /* 0x0000000500027312 */ /* 0x000e240000101c00 */
[----:B0-----:R-:W-:Y:S01]  /*b760*/  STG.E.64 desc[UR36][R16.64], R2 ;  /* 0x0000000210007986 */ /* 0x001fe2000c101b24 */
[----:B------:R-:W-:Y:S05]  /*b770*/  EXIT ;  /* 0x000000000000794d */ /* 0x000fea0003800000 */
.L_x_9663:
        /* <DEDUP_REMOVED lines=12> */
.L_x_9677:
        /* <DEDUP_REMOVED lines=17> */
.L_x_9680:
[----:B------:R-:W-:-:S04]  /*b950*/  SHF.R.U32.HI R3, RZ, 0x18, R3 ;  /* 0x00000018ff037819 */ /* 0x000fc80000011603 */
[----:B------:R-:W-:-:S04]  /*b960*/  LOP3.LUT R0, R0, 0x80, R3, 0xf8, !PT ;  /* 0x0000008000007812 */ /* 0x000fc800078ef803 */
[----:B------:R-:W-:-:S07]  /*b970*/  PRMT R8, R0, 0x7610, R8 ;  /* 0x0000761000087816 */ /* 0x000fce0000000008 */
.L_x_9679:
[----:B------:R-:W-:Y:S05]  /*b980*/  BSYNC.RECONVERGENT B0 ;  /* 0x0000000000007941 */ /* 0x000fea0003800200 */
.L_x_9678:
[----:B------:R-:W-:Y:S01]  /*b990*/  STG.E.U8 desc[UR36][R16.64], R8 ;  /* 0x0000000810007986 */ /* 0x000fe2000c101124 */
[----:B------:R-:W-:Y:S05]  /*b9a0*/  EXIT ;  /* 0x000000000000794d */ /* 0x000fea0003800000 */
.L_x_9676:
        /* <DEDUP_REMOVED lines=17> */
.L_x_9683:
[----:B------:R-:W-:-:S04]  /*bac0*/  SHF.R.U32.HI R3, RZ, 0x18, R3 ;  /* 0x00000018ff037819 */ /* 0x000fc80000011603 */
[----:B------:R-:W-:-:S04]  /*bad0*/  LOP3.LUT R0, R0, 0x80, R3, 0xf8, !PT ;  /* 0x0000008000007812 */ /* 0x000fc800078ef803 */
[----:B------:R-:W-:-:S07]  /*bae0*/  PRMT R8, R0, 0x7610, R8 ;  /* 0x0000761000087816 */ /* 0x000fce0000000008 */
.L_x_9682:
[----:B------:R-:W-:Y:S05]  /*baf0*/  BSYNC.RECONVERGENT B0 ;  /* 0x0000000000007941 */ /* 0x000fea0003800200 */
.L_x_9681:
[----:B------:R-:W-:Y:S01]  /*bb00*/  STG.E.U8 desc[UR36][R16.64], R8 ;  /* 0x0000000810007986 */ /* 0x000fe2000c101124 */
[----:B------:R-:W-:Y:S05]  /*bb10*/  EXIT ;  /* 0x000000000000794d */ /* 0x000fea0003800000 */
.L_x_9675:
        /* <DEDUP_REMOVED lines=22> */
.L_x_9685:
[----:B------:R-:W-:-:S04]  /*bc80*/  PRMT R2, R5, 0x9910, RZ ;  /* 0x0000991005027816 */ /* 0x000fc800000000ff */
[----:B------:R-:W-:-:S05]  /*bc90*/  SHF.R.S32.HI R3, RZ, 0x1f, R2 ;  /* 0x0000001fff037819 */ /* 0x000fca0000011402 */
[----:B------:R-:W-:Y:S01]  /*bca0*/  STG.E.64 desc[UR36][R16.64], R2 ;  /* 0x0000000210007986 */ /* 0x000fe2000c101b24 */
[----:B------:R-:W-:Y:S05]  /*bcb0*/  EXIT ;  /* 0x000000000000794d */ /* 0x000fea0003800000 */
.L_x_9684:
[----:B------:R-:W-:-:S05]  /*bcc0*/  PRMT R3, R5, 0x9910, RZ ;  /* 0x0000991005037816 */ /* 0x000fca00000000ff */
[----:B------:R-:W-:Y:S01]  /*bcd0*/  STG.E desc[UR36][R16.64], R3 ;  /* 0x0000000310007986 */ /* 0x000fe2000c101924 */
[----:B------:R-:W-:Y:S05]  /*bce0*/  EXIT ;  /* 0x000000000000794d */ /* 0x000fea0003800000 */
.L_x_9674:
        /* <DEDUP_REMOVED lines=11> */
.L_x_9687:
[----:B------:R-:W0:Y:S01]  /*bda0*/  I2F.F64.S16 R4, R5 ;  /* 0x0000000500047312 */ /* 0x000e220000101c00 */
[----:B------:R-:W-:-:S05]  /*bdb0*/  CS2R R6, SRZ ;  /* 0x0000000000067805 */ /* 0x000fca000001ff00 */
[----:B0-----:R-:W-:Y:S01]  /*bdc0*/  STG.E.128 desc[UR36][R16.64], R4 ;  /* 0x0000000410007986 */ /* 0x001fe2000c101d24 */
[----:B------:R-:W-:Y:S05]  /*bdd0*/  EXIT ;  /* 0x000000000000794d */ /* 0x000fea0003800000 */
.L_x_9686:
[----:B------:R-:W-:-:S09]  /*bde0*/  UISETP.NE.AND UP0, UPT, UR4, 0xf, UPT ;  /* 0x0000000f0400788c */ /* 0x000fd2000bf05270 */
[----:B------:R-:W-:Y:S05]  /*bdf0*/  BRA.U !UP0, `(.L_x_9688) ;  /* 0x0000000108e87547 */ /* 0x000fea000b800000 */
[----:B------:R-:W-:-:S09]  /*be00*/  UISETP.NE.AND UP0, UPT, UR4, 0x17, UPT ;  /* 0x000000170400788c */ /* 0x000fd2000bf05270 */
[----:B------:R-:W-:Y:S05]  /*be10*/  BRA.U !UP0, `(.L_x_9689) ;  /* 0x0000000108907547 */ /* 0x000fea000b800000 */
[----:B------:R-:W-:-:S09]  /*be20*/  UISETP.NE.AND UP0, UPT, UR4, 0x18, UPT ;  /* 0x000000180400788c */ /* 0x000fd2000bf05270 */
[----:B------:R-:W-:Y:S05]  /*be30*/  BRA.U !UP0, `(.L_x_9690) ;  /* 0x0000000108447547 */ /* 0x000fea000b800000 */
.L_x_9667:
        /* <DEDUP_REMOVED lines=16> */
.L_x_9691:
[----:B------:R-:W-:Y:S05]  /*bf40*/  EXIT ;  /* 0x000000000000794d */ /* 0x000fea0003800000 */
.L_x_9690:
        /* <DEDUP_REMOVED lines=13> */
.L_x_9693:
[----:B------:R-:W-:Y:S05]  /*c020*/  BSYNC.RECONVERGENT B0 ;  /* 0x0000000000007941 */ /* 0x000fea0003800200 */
.L_x_9692:
[----:B------:R-:W-:-:S05]  /*c030*/  LOP3.LUT R3, R0, 0x80, R3, 0xf8, !PT ;  /* 0x0000008000037812 */ /* 0x000fca00078ef803 */
[----:B------:R-:W-:Y:S01]  /*c040*/  STG.E.U8 desc[UR36][R16.64], R3 ;  /* 0x0000000310007986 */ /* 0x000fe2000c101124 */
[----:B------:R-:W-:Y:S05]  /*c050*/  EXIT ;  /* 0x000000000000794d */ /* 0x000fea0003800000 */
.L_x_9689:
        /* <DEDUP_REMOVED lines=12> */
.L_x_9695:
[----:B------:R-:W-:Y:S01]  /*c120*/  IMAD.MOV.U32 R0, RZ, RZ, 0x7f ;  /* 0x0000007fff007424 */ /* 0x000fe200078e00ff */
[----:B------:R-:W-:-:S04]  /*c130*/  ISETP.GT.U32.AND P0, PT, R2, 0x7f800000, PT ;  /* 0x7f8000000200780c */ /* 0x000fc80003f04070 */
[----:B------:R-:W-:-:S09]  /*c140*/  SEL R0, R0, 0x7c, P0 ;  /* 0x0000007c00007807 */ /* 0x000fd20000000000 */
.L_x_9696:
[----:B------:R-:W-:Y:S05]  /*c150*/  BSYNC.RECONVERGENT B0 ;  /* 0x0000000000007941 */ /* 0x000fea0003800200 */
.L_x_9694:
[----:B------:R-:W-:-:S04]  /*c160*/  SHF.R.U32.HI R3, RZ, 0x18, R3 ;  /* 0x00000018ff037819 */ /* 0x000fc80000011603 */
[----:B------:R-:W-:-:S05]  /*c170*/  LOP3.LUT R3, R0, 0x80, R3, 0xf8, !PT ;  /* 0x0000008000037812 */ /* 0x000fca00078ef803 */
[----:B------:R-:W-:Y:S01]  /*c180*/  STG.E.U8 desc[UR36][R16.64], R3 ;  /* 0x0000000310007986 */ /* 0x000fe2000c101124 */
[----:B------:R-:W-:Y:S05]  /*c190*/  EXIT ;  /* 0x000000000000794d */ /* 0x000fea0003800000 */
.L_x_9688:
[----:B------:R-:W0:Y:S02]  /*c1a0*/  I2F.S16 R0, R5 ;  /* 0x0000000500007306 */ /* 0x000e240000101400 */
[----:B0-----:R-:W-:-:S05]  /*c1b0*/  F2FP.BF16.F32.PACK_AB R0, RZ, R0 ;  /* 0x00000000ff00723e */ /* 0x001fca00000010ff */
[----:B------:R-:W-:Y:S01]  /*c1c0*/  STG.E.U16 desc[UR36][R16.64], R0 ;  /* 0x0000000010007986 */ /* 0x000fe2000c101524 */
[----:B------:R-:W-:Y:S05]  /*c1d0*/  EXIT ;  /* 0x000000000000794d */ /* 0x000fea0003800000 */
.L_x_9697:
        /* <DEDUP_REMOVED lines=10> */
.L_x_23708:


//--------------------- .text._ZN2at6native27unrolled_elementwise_kernelIZZZNS0_16sign_kernel_cudaERNS_18TensorIteratorBaseEENKUlvE_clEvENKUlvE0_clEvEUlaE_St5arrayIPcLm2EELi4E23TrivialOffsetCalculatorILi1EjESB_NS0_6memory12LoadWithCastILi1EEENSC_13StoreWithCastILi1EEEEEviT_T0_T2_T3_T4_T5_ --------------------------
	.section	.text._ZN2at6native27unrolled_elementwise_kernelIZZZNS0_16sign_kernel_cudaERNS_18TensorIteratorBaseEENKUlvE_clEvENKUlvE0_clEvEUlaE_St5arrayIPcLm2EELi4E23TrivialOffsetCalculatorILi1EjESB_NS0_6memory12LoadWithCastILi1EEENSC_13StoreWithCastILi1EEEEEviT_T0_T2_T3_T4_T5_,"ax",@progbits
	.align	128
        .global         _ZN2at6native27unrolled_elementwise_kernelIZZZNS0_16sign_kernel_cudaERNS_18TensorIteratorBaseEENKUlvE_clEvENKUlvE0_clEvEUlaE_St5arrayIPcLm2EELi4E23TrivialOffsetCalculatorILi1EjESB_NS0_6memory12LoadWithCastILi1EEENSC_13StoreWithCastILi1EEEEEviT_T0_T2_T3_T4_T5_
        .type           _ZN2at6native27unrolled_elementwise_kernelIZZZNS0_16sign_kernel_cudaERNS_18TensorIteratorBaseEENKUlvE_clEvENKUlvE0_clEvEUlaE_St5arrayIPcLm2EELi4E23TrivialOffsetCalculatorILi1EjESB_NS0_6memory12LoadWithCastILi1EEENSC_13StoreWithCastILi1EEEEEviT_T0_T2_T3_T4_T5_,@function
        .size           _ZN2at6native27unrolled_elementwise_kernelIZZZNS0_16sign_kernel_cudaERNS_18TensorIteratorBaseEENKUlvE_clEvENKUlvE0_clEvEUlaE_St5arrayIPcLm2EELi4E23TrivialOffsetCalculatorILi1EjESB_NS0_6memory12LoadWithCastILi1EEENSC_13StoreWithCastILi1EEEEEviT_T0_T2_T3_T4_T5_,(.L_x_23709 - _ZN2at6native27unrolled_elementwise_kernelIZZZNS0_16sign_kernel_cudaERNS_18TensorIteratorBaseEENKUlvE_clEvENKUlvE0_clEvEUlaE_St5arrayIPcLm2EELi4E23TrivialOffsetCalculatorILi1EjESB_NS0_6memory12LoadWithCastILi1EEENSC_13StoreWithCastILi1EEEEEviT_T0_T2_T3_T4_T5_)
        .other          _ZN2at6native27unrolled_elementwise_kernelIZZZNS0_16sign_kernel_cudaERNS_18TensorIteratorBaseEENKUlvE_clEvENKUlvE0_clEvEUlaE_St5arrayIPcLm2EELi4E23TrivialOffsetCalculatorILi1EjESB_NS0_6memory12LoadWithCastILi1EEENSC_13StoreWithCastILi1EEEEEviT_T0_T2_T3_T4_T5_,@"STO_CUDA_ENTRY STV_DEFAULT"
_ZN2at6native27unrolled_elementwise_kernelIZZZNS0_16sign_kernel_cudaERNS_18TensorIteratorBaseEENKUlvE_clEvENKUlvE0_clEvEUlaE_St5arrayIPcLm2EELi4E23TrivialOffsetCalculatorILi1EjESB_NS0_6memory12LoadWithCastILi1EEENSC_13StoreWithCastILi1EEEEEviT_T0_T2_T3_T4_T5_:
.text._ZN2at6native27unrolled_elementwise_kernelIZZZNS0_16sign_kernel_cudaERNS_18TensorIteratorBaseEENKUlvE_clEvENKUlvE0_clEvEUlaE_St5arrayIPcLm2EELi4E23TrivialOffsetCalculatorILi1EjESB_NS0_6memory12LoadWithCastILi1EEENSC_13StoreWithCastILi1EEEEEviT_T0_T2_T3_T4_T5_:
        /* <DEDUP_REMOVED lines=31> */
.L_x_9703:
[----:B------:R3:W5:Y:S01]  /*01f0*/  LDG.E.U8 R17, desc[UR36][R4.64] ;  /* 0x0000002404117981 */ /* 0x000762000c1e1100 */
[----:B------:R-:W-:Y:S05]  /*0200*/  BRA `(.L_x_9705) ;  /* 0x0000000c00507947 */ /* 0x000fea0003800000 */
.L_x_9702:
        /* <DEDUP_REMOVED lines=8> */
.L_x_9707:
[----:B------:R1:W5:Y:S01]  /*0290*/  LDG.E.U8 R17, desc[UR36][R4.64] ;  /* 0x0000002404117981 */ /* 0x000362000c1e1100 */
[----:B------:R-:W-:Y:S05]  /*02a0*/  BRA `(.L_x_9705) ;  /* 0x0000000c00287947 */ /* 0x000fea0003800000 */
.L_x_9706:
[----:B------:R2:W5:Y:S01]  /*02b0*/  LDG.E.U16 R17, desc[UR36][R4.64] ;  /* 0x0000002404117981 */ /* 0x000562000c1e1500 */
[----:B------:R-:W-:Y:S05]  /*02c0*/  BRA `(.L_x_9705) ;  /* 0x0000000c00207947 */ /* 0x000fea0003800000 */
.L_x_9701:
        /* <DEDUP_REMOVED lines=9> */
.L_x_9709:
[----:B------:R-:W2:Y:S02]  /*0360*/  LDG.E.U16 R0, desc[UR36][R4.64] ;  /* 0x0000002404007981 */ /* 0x000ea4000c1e1500 */
[----:B--2---:R-:W-:-:S06]  /*0370*/  HADD2.F32 R0, -RZ, R0.H0_H0 ;  /* 0x20000000ff007230 */ /* 0x004fcc0000004100 */
[----:B------:R-:W0:Y:S02]  /*0380*/  F2I.FTZ.TRUNC.NTZ R0, R0 ;  /* 0x0000000000007305 */ /* 0x000e24000021f100 */
[----:B0-----:R-:W-:Y:S01]  /*0390*/  PRMT R17, R0, 0x7610, R17 ;  /* 0x0000761000117816 */ /* 0x001fe20000000011 */
[----:B------:R-:W-:Y:S06]  /*03a0*/  BRA `(.L_x_9705) ;  /* 0x0000000800e87947 */ /* 0x000fec0003800000 */
.L_x_9708:
        /* <DEDUP_REMOVED lines=9> */
.L_x_9711:
[----:B------:R-:W2:Y:S02]  /*0440*/  LDG.E.U16 R4, desc[UR36][R4.64] ;  /* 0x0000002404047981 */ /* 0x000ea4000c1e1500 */
[----:B--2---:R-:W-:-:S06]  /*0450*/  HADD2.F32 R0, -RZ, R4.H0_H0 ;  /* 0x20000004ff007230 */ /* 0x004fcc0000004100 */
[----:B------:R-:W0:Y:S02]  /*0460*/  F2I.FTZ.TRUNC.NTZ R0, R0 ;  /* 0x0000000000007305 */ /* 0x000e24000021f100 */
[----:B0-----:R-:W-:Y:S01]  /*0470*/  PRMT R17, R0, 0x7610, R17 ;  /* 0x0000761000117816 */ /* 0x001fe20000000011 */
[----:B------:R-:W-:Y:S06]  /*0480*/  BRA `(.L_x_9705) ;  /* 0x0000000800b07947 */ /* 0x000fec0003800000 */
.L_x_9710:
[----:B------:R-:W2:Y:S02]  /*0490*/  LDG.E.64 R4, desc[UR36][R4.64] ;  /* 0x0000002404047981 */ /* 0x000ea4000c1e1b00 */
[----:B--2---:R0:W1:Y:S01]  /*04a0*/  F2I.F64.TRUNC R17, R4 ;  /* 0x0000000400117311 */ /* 0x004062000030d100 */
[----:B------:R-:W-:Y:S05]  /*04b0*/  BRA `(.L_x_9705) ;  /* 0x0000000800a47947 */ /* 0x000fea0003800000 */
.L_x_9700:
        /* <DEDUP_REMOVED lines=12> */
.L_x_9714:
[----:B------:R-:W2:Y:S02]  /*0580*/  LDG.E.64 R4, desc[UR36][R4.64] ;  /* 0x0000002404047981 */ /* 0x000ea4000c1e1b00 */
[----:B--2---:R0:W1:Y:S01]  /*0590*/  F2I.F64.TRUNC R17, R4 ;  /* 0x0000000400117311 */ /* 0x004062000030d100 */
[----:B------:R-:W-:Y:S05]  /*05a0*/  BRA `(.L_x_9705) ;  /* 0x0000000800687947 */ /* 0x000fea0003800000 */
.L_x_9713:
        /* <DEDUP_REMOVED lines=27> */
.L_x_9716:
        /* <DEDUP_REMOVED lines=15> */
.L_x_9715:
[----:B------:R-:W2:Y:S02]  /*0850*/  LDG.E.U16 R0, desc[UR36][R4.64] ;  /* 0x0000002404007981 */ /* 0x000ea4000c1e1500 */
[----:B--2---:R-:W-:-:S06]  /*0860*/  IMAD.U32 R0, R0, 0x10000, RZ ;  /* 0x0001000000007824 */ /* 0x004fcc00078e00ff */
[----:B------:R-:W0:Y:S02]  /*0870*/  F2I.FTZ.TRUNC.NTZ R0, R0 ;  /* 0x0000000000007305 */ /* 0x000e24000021f100 */
[----:B0-----:R-:W-:Y:S01]  /*0880*/  PRMT R17, R0, 0x7610, R17 ;  /* 0x0000761000117816 */ /* 0x001fe20000000011 */
[----:B------:R-:W-:Y:S06]  /*0890*/  BRA `(.L_x_9705) ;  /* 0x0000000400ac7947 */ /* 0x000fec0003800000 */
.L_x_9712:
        /* <DEDUP_REMOVED lines=10> */
.L_x_9719:
        /* <DEDUP_REMOVED lines=21> */
.L_x_9723:
[----:B------:R-:W-:Y:S05]  /*0a90*/  BSYNC.RECONVERGENT B1 ;  /* 0x0000000000017941 */ /* 0x000fea0003800200 */
.L_x_9722:
[----:B------:R-:W-:Y:S01]  /*0aa0*/  IMAD.SHL.U32 R0, R0, 0x100000, RZ ;  /* 0x0010000000007824 */ /* 0x000fe200078e00ff */
[----:B------:R-:W-:-:S04]  /*0ab0*/  LEA R3, R3, 0x3b800000, 0x17 ;  /* 0x3b80000003037811 */ /* 0x000fc800078eb8ff */
[----:B------:R-:W-:-:S07]  /*0ac0*/  LOP3.LUT R0, R3, R0, R7, 0xfe, !PT ;  /* 0x0000000003007212 */ /* 0x000fce00078efe07 */
.L_x_9721:
[----:B------:R-:W-:Y:S05]  /*0ad0*/  BSYNC.RECONVERGENT B0 ;  /* 0x0000000000007941 */ /* 0x000fea0003800200 */
.L_x_9720:
[----:B------:R-:W0:Y:S02]  /*0ae0*/  F2I.FTZ.TRUNC.NTZ R0, R0 ;  /* 0x0000000000007305 */ /* 0x000e24000021f100 */
[----:B0-----:R-:W-:Y:S01]  /*0af0*/  PRMT R17, R0, 0x7610, R17 ;  /* 0x0000761000117816 */ /* 0x001fe20000000011 */
[----:B------:R-:W-:Y:S06]  /*0b00*/  BRA `(.L_x_9705) ;  /* 0x0000000400107947 */ /* 0x000fec0003800000 */
.L_x_9718:
        /* <DEDUP_REMOVED lines=21> */
.L_x_9727:
[----:B------:R-:W-:Y:S05]  /*0c60*/  BSYNC.RECONVERGENT B1 ;  /* 0x0000000000017941 */ /* 0x000fea0003800200 */
.L_x_9726:
[----:B------:R-:W-:Y:S01]  /*0c70*/  IMAD.SHL.U32 R0, R0, 0x200000, RZ ;  /* 0x0020000000007824 */ /* 0x000fe200078e00ff */
[----:B------:R-:W-:-:S04]  /*0c80*/  LEA R3, R3, 0x37800000, 0x17 ;  /* 0x3780000003037811 */ /* 0x000fc800078eb8ff */
[----:B------:R-:W-:-:S07]  /*0c90*/  LOP3.LUT R0, R3, R0, R7, 0xfe, !PT ;  /* 0x0000000003007212 */ /* 0x000fce00078efe07 */
.L_x_9725:
[----:B------:R-:W-:Y:S05]  /*0ca0*/  BSYNC.RECONVERGENT B0 ;  /* 0x0000000000007941 */ /* 0x000fea0003800200 */
.L_x_9724:
[----:B------:R-:W0:Y:S02]  /*0cb0*/  F2I.FTZ.TRUNC.NTZ R0, R0 ;  /* 0x0000000000007305 */ /* 0x000e24000021f100 */
[----:B0-----:R-:W-:Y:S01]  /*0cc0*/  PRMT R17, R0, 0x7610, R17 ;  /* 0x0000761000117816 */ /* 0x001fe20000000011 */
[----:B------:R-:W-:Y:S06]  /*0cd0*/  BRA `(.L_x_9705) ;  /* 0x00000000009c7947 */ /* 0x000fec0003800000 */
.L_x_9717:
[----:B------:R-:W-:-:S09]  /*0ce0*/  UISETP.NE.AND UP0, UPT, UR4, 0x1c, UPT ;  /* 0x0000001c0400788c */ /* 0x000fd2000bf05270 */
[----:B------:R-:W-:Y:S05]  /*0cf0*/  BRA.U !UP0, `(.L_x_9728) ;  /* 0x0000000108907547 */ /* 0x000fea000b800000 */
[----:B------:R-:W-:-:S09]  /*0d00*/  UISETP.NE.AND UP0, UPT, UR4, 0x1d, UPT ;  /* 0x0000001d0400788c */ /* 0x000fd2000bf05270 */
[----:B------:R-:W-:Y:S05]  /*0d10*/  BRA.U !UP0, `(.L_x_9729) ;  /* 0x0000000108807547 */ /* 0x000fea000b800000 */
[----:B------:R-:W-:-:S09]  /*0d20*/  UISETP.NE.AND UP0, UPT, UR4, 0x2c, UPT ;  /* 0x0000002c0400788c */ /* 0x000fd2000bf05270 */
[----:B------:R-:W-:Y:S05]  /*0d30*/  BRA.U !UP0, `(.L_x_9730) ;  /* 0x0000000108487547 */ /* 0x000fea000b800000 */
.L_x_9704:
        /* <DEDUP_REMOVED lines=16> */
.L_x_9731:
[----:B------:R-:W-:Y:S01]  /*0e40*/  PRMT R17, RZ, 0x7610, R17 ;  /* 0x00007610ff117816 */ /* 0x000fe20000000011 */
[----:B------:R-:W-:Y:S06]  /*0e50*/  BRA `(.L_x_9705) ;  /* 0x00000000003c7947 */ /* 0x000fec0003800000 */
.L_x_9730:
        /* <DEDUP_REMOVED lines=8> */
.L_x_9733:
[----:B------:R-:W-:Y:S05]  /*0ee0*/  BSYNC.RECONVERGENT B0 ;  /* 0x0000000000007941 */ /* 0x000fea0003800200 */
.L_x_9732:
[----:B------:R-:W0:Y:S02]  /*0ef0*/  F2I.FTZ.TRUNC.NTZ R0, R0 ;  /* 0x0000000000007305 */ /* 0x000e24000021f100 */
[----:B0-----:R-:W-:Y:S01]  /*0f00*/  PRMT R17, R0, 0x7610, R17 ;  /* 0x0000761000117816 */ /* 0x001fe20000000011 */
[----:B------:R-:W-:Y:S06]  /*0f10*/  BRA `(.L_x_9705) ;  /* 0x00000000000c7947 */ /* 0x000fec0003800000 */
.L_x_9729:
[----:B------:R0:W5:Y:S01]  /*0f20*/  LDG.E.U8 R17, desc[UR36][R4.64] ;  /* 0x0000002404117981 */ /* 0x000162000c1e1100 */
[----:B------:R-:W-:Y:S05]  /*0f30*/  BRA `(.L_x_9705) ;  /* 0x0000000000047947 */ /* 0x000fea0003800000 */
.L_x_9728:
[----:B------:R0:W5:Y:S02]  /*0f40*/  LDG.E.U8 R17, desc[UR36][R4.64] ;  /* 0x0000002404117981 */ /* 0x000164000c1e1100 */
.L_x_9705:
[----:B------:R-:W-:-:S07]  /*0f50*/  VIADD R25, R2, 0x80 ;  /* 0x0000008002197836 */ /* 0x000fce0000000000 */
.L_x_9699:
[----:B------:R-:W-:Y:S05]  /*0f60*/  BSYNC.RECONVERGENT B6 ;  /* 0x0000000000067941 */ /* 0x000fea0003800200 */
.L_x_9698:
        /* <DEDUP_REMOVED lines=23> */
.L_x_9739:
[----:B------:R0:W5:Y:S01]  /*10e0*/  LDG.E.U8 R16, desc[UR36][R4.64] ;  /* 0x0000002404107981 */ /* 0x000162000c1e1100 */
[----:B------:R-:W-:Y:S05]  /*10f0*/  BRA `(.L_x_9741) ;  /* 0x0000000c00507947 */ /* 0x000fea0003800000 */
.L_x_9738:
        /* <DEDUP_REMOVED lines=8> */
.L_x_9743:
[----:B------:R0:W5:Y:S01]  /*1180*/  LDG.E.U8 R16, desc[UR36][R4.64] ;  /* 0x0000002404107981 */ /* 0x000162000c1e1100 */
[----:B------:R-:W-:Y:S05]  /*1190*/  BRA `(.L_x_9741) ;  /* 0x0000000c00287947 */ /* 0x000fea0003800000 */
.L_x_9742:
[----:B------:R0:W5:Y:S01]  /*11a0*/  LDG.E.U16 R16, desc[UR36][R4.64] ;  /* 0x0000002404107981 */ /* 0x000162000c1e1500 */
[----:B------:R-:W-:Y:S05]  /*11b0*/  BRA `(.L_x_9741) ;  /* 0x0000000c00207947 */ /* 0x000fea0003800000 */
.L_x_9737:
        /* <DEDUP_REMOVED lines=9> */
.L_x_9745:
[----:B------:R-:W2:Y:S02]  /*1250*/  LDG.E.U16 R0, desc[UR36][R4.64] ;  /* 0x0000002404007981 */ /* 0x000ea4000c1e1500 */
[----:B--2---:R-:W-:-:S06]  /*1260*/  HADD2.F32 R0, -RZ, R0.H0_H0 ;  /* 0x20000000ff007230 */ /* 0x004fcc0000004100 */
[----:B------:R-:W0:Y:S02]  /*1270*/  F2I.FTZ.TRUNC.NTZ R0, R0 ;  /* 0x0000000000007305 */ /* 0x000e24000021f100 */
[----:B0-----:R-:W-:Y:S01]  /*1280*/  PRMT R16, R0, 0x7610, R16 ;  /* 0x0000761000107816 */ /* 0x001fe20000000010 */
[----:B------:R-:W-:Y:S06]  /*1290*/  BRA `(.L_x_9741) ;  /* 0x0000000800e87947 */ /* 0x000fec0003800000 */
.L_x_9744:
        /* <DEDUP_REMOVED lines=9> */
.L_x_9747:
[----:B------:R-:W2:Y:S02]  /*1330*/  LDG.E.U16 R4, desc[UR36][R4.64] ;  /* 0x0000002404047981 */ /* 0x000ea4000c1e1500 */
[----:B--2---:R-:W-:-:S06]  /*1340*/  HADD2.F32 R0, -RZ, R4.H0_H0 ;  /* 0x20000004ff007230 */ /* 0x004fcc0000004100 */
[----:B------:R-:W0:Y:S02]  /*1350*/  F2I.FTZ.TRUNC.NTZ R0, R0 ;  /* 0x0000000000007305 */ /* 0x000e24000021f100 */
[----:B0-----:R-:W-:Y:S01]  /*1360*/  PRMT R16, R0, 0x7610, R16 ;  /* 0x0000761000107816 */ /* 0x001fe20000000010 */
[----:B------:R-:W-:Y:S06]  /*1370*/  BRA `(.L_x_9741) ;  /* 0x0000000800b07947 */ /* 0x000fec0003800000 */
.L_x_9746:
[----:B------:R-:W2:Y:S02]  /*1380*/  LDG.E.64 R4, desc[UR36][R4.64] ;  /* 0x0000002404047981 */ /* 0x000ea4000c1e1b00 */
[----:B--2---:R0:W1:Y:S01]  /*1390*/  F2I.F64.TRUNC R16, R4 ;  /* 0x0000000400107311 */ /* 0x004062000030d100 */
[----:B------:R-:W-:Y:S05]  /*13a0*/  BRA `(.L_x_9741) ;  /* 0x0000000800a47947 */ /* 0x000fea0003800000 */
.L_x_9736:
        /* <DEDUP_REMOVED lines=12> */
.L_x_9750:
[----:B------:R-:W2:Y:S02]  /*1470*/  LDG.E.64 R4, desc[UR36][R4.64] ;  /* 0x0000002404047981 */ /* 0x000ea4000c1e1b00 */
[----:B--2---:R0:W1:Y:S01]  /*1480*/  F2I.F64.TRUNC R16, R4 ;  /* 0x0000000400107311 */ /* 0x004062000030d100 */
[----:B------:R-:W-:Y:S05]  /*1490*/  BRA `(.L_x_9741) ;  /* 0x0000000800687947 */ /* 0x000fea0003800000 */
.L_x_9749:
        /* <DEDUP_REMOVED lines=27> */
.L_x_9752:
        /* <DEDUP_REMOVED lines=15> */
.L_x_9751:
[----:B------:R-:W2:Y:S02]  /*1740*/  LDG.E.U16 R0, desc[UR36][R4.64] ;  /* 0x0000002404007981 */ /* 0x000ea4000c1e1500 */
[----:B--2---:R-:W-:-:S06]  /*1750*/  IMAD.U32 R0, R0, 0x10000, RZ ;  /* 0x0001000000007824 */ /* 0x004fcc00078e00ff */
[----:B------:R-:W0:Y:S02]  /*1760*/  F2I.FTZ.TRUNC.NTZ R0, R0 ;  /* 0x0000000000007305 */ /* 0x000e24000021f100 */
[----:B0-----:R-:W-:Y:S01]  /*1770*/  PRMT R16, R0, 0x7610, R16 ;  /* 0x0000761000107816 */ /* 0x001fe20000000010 */
[----:B------:R-:W-:Y:S06]  /*1780*/  BRA `(.L_x_9741) ;  /* 0x0000000400ac7947 */ /* 0x000fec0003800000 */
.L_x_9748:
        /* <DEDUP_REMOVED lines=10> */
.L_x_9755:
        /* <DEDUP_REMOVED lines=21> */
.L_x_9759:
[----:B------:R-:W-:Y:S05]  /*1980*/  BSYNC.RECONVERGENT B1 ;  /* 0x0000000000017941 */ /* 0x000fea0003800200 */
.L_x_9758:
[----:B------:R-:W-:Y:S01]  /*1990*/  IMAD.SHL.U32 R0, R0, 0x100000, RZ ;  /* 0x0010000000007824 */ /* 0x000fe200078e00ff */
[----:B------:R-:W-:-:S04]  /*19a0*/  LEA R3, R3, 0x3b800000, 0x17 ;  /* 0x3b80000003037811 */ /* 0x000fc800078eb8ff */
[----:B------:R-:W-:-:S07]  /*19b0*/  LOP3.LUT R0, R3, R0, R7, 0xfe, !PT ;  /* 0x0000000003007212 */ /* 0x000fce00078efe07 */
.L_x_9757:
[----:B------:R-:W-:Y:S05]  /*19c0*/  BSYNC.RECONVERGENT B0 ;  /* 0x0000000000007941 */ /* 0x000fea0003800200 */
.L_x_9756:
[----:B------:R-:W0:Y:S02]  /*19d0*/  F2I.FTZ.TRUNC.NTZ R0, R0 ;  /* 0x0000000000007305 */ /* 0x000e24000021f100 */
[----:B0-----:R-:W-:Y:S01]  /*19e0*/  PRMT R16, R0, 0x7610, R16 ;  /* 0x0000761000107816 */ /* 0x001fe20000000010 */
[----:B------:R-:W-:Y:S06]  /*19f0*/  BRA `(.L_x_9741) ;  /* 0x0000000400107947 */ /* 0x000fec0003800000 */
.L_x_9754:
        /* <DEDUP_REMOVED lines=21> */
.L_x_9763:
[----:B------:R-:W-:Y:S05]  /*1b50*/  BSYNC.RECONVERGENT B1 ;  /* 0x0000000000017941 */ /* 0x000fea0003800200 */
.L_x_9762:
[----:B------:R-:W-:Y:S01]  /*1b60*/  IMAD.SHL.U32 R0, R0, 0x200000, RZ ;  /* 0x0020000000007824 */ /* 0x000fe200078e00ff */
[----:B------:R-:W-:-:S04]  /*1b70*/  LEA R3, R3, 0x37800000, 0x17 ;  /* 0x3780000003037811 */ /* 0x000fc800078eb8ff */
[----:B------:R-:W-:-:S07]  /*1b80*/  LOP3.LUT R0, R3, R0, R7, 0xfe, !PT ;  /* 0x0000000003007212 */ /* 0x000fce00078efe07 */
.L_x_9761:
[----:B------:R-:W-:Y:S05]  /*1b90*/  BSYNC.RECONVERGENT B0 ;  /* 0x0000000000007941 */ /* 0x000fea0003800200 */
.L_x_9760:
[----:B------:R-:W0:Y:S02]  /*1ba0*/  F2I.FTZ.TRUNC.NTZ R0, R0 ;  /* 0x0000000000007305 */ /* 0x000e24000021f100 */
[----:B0-----:R-:W-:Y:S01]  /*1bb0*/  PRMT R16, R0, 0x7610, R16 ;  /* 0x0000761000107816 */ /* 0x001fe20000000010 */
[----:B------:R-:W-:Y:S06]  /*1bc0*/  BRA `(.L_x_9741) ;  /* 0x00000000009c7947 */ /* 0x000fec0003800000 */
.L_x_9753:
        /* <DEDUP_REMOVED lines=14> */
.L_x_9767:
[----:B------:R-:W-:Y:S05]  /*1cb0*/  BSYNC.RECONVERGENT B0 ;  /* 0x0000000000007941 */ /* 0x000fea0003800200 */
.L_x_9766:
[----:B------:R-:W0:Y:S02]  /*1cc0*/  F2I.FTZ.TRUNC.NTZ R0, R0 ;  /* 0x0000000000007305 */ /* 0x000e24000021f100 */
[----:B0-----:R-:W-:Y:S01]  /*1cd0*/  PRMT R16, R0, 0x7610, R16 ;  /* 0x0000761000107816 */ /* 0x001fe20000000010 */
[----:B------:R-:W-:Y:S06]  /*1ce0*/  BRA `(.L_x_9741) ;  /* 0x0000000000547947 */ /* 0x000fec0003800000 */
.L_x_9740:
        /* <DEDUP_REMOVED lines=16> */
.L_x_9768:
[----:B------:R-:W-:Y:S01]  /*1df0*/  PRMT R16, RZ, 0x7610, R16 ;  /* 0x00007610ff107816 */ /* 0x000fe20000000010 */
[----:B------:R-:W-:Y:S06]  /*1e00*/  BRA `(.L_x_9741) ;  /* 0x00000000000c7947 */ /* 0x000fec0003800000 */
.L_x_9765:
[----:B------:R3:W5:Y:S01]  /*1e10*/  LDG.E.U8 R16, desc[UR36][R4.64] ;  /* 0x0000002404107981 */ /* 0x000762000c1e1100 */
[----:B------:R-:W-:Y:S05]  /*1e20*/  BRA `(.L_x_9741) ;  /* 0x0000000000047947 */ /* 0x000fea0003800000 */
.L_x_9764:
[----:B------:R2:W5:Y:S02]  /*1e30*/  LDG.E.U8 R16, desc[UR36][R4.64] ;  /* 0x0000002404107981 */ /* 0x000564000c1e1100 */
.L_x_9741:
[----:B------:R-:W-:-:S07]  /*1e40*/  VIADD R25, R25, 0x80 ;  /* 0x0000008019197836 */ /* 0x000fce0000000000 */
.L_x_9735:
[----:B------:R-:W-:Y:S05]  /*1e50*/  BSYNC.RECONVERGENT B6 ;  /* 0x0000000000067941 */ /* 0x000fea0003800200 */
.L_x_9734:
        /* <DEDUP_REMOVED lines=23> */
.L_x_9774:
[----:B------:R0:W5:Y:S01]  /*1fd0*/  LDG.E.U8 R19, desc[UR36][R4.64] ;  /* 0x0000002404137981 */ /* 0x000162000c1e1100 */
[----:B------:R-:W-:Y:S05]  /*1fe0*/  BRA `(.L_x_9776) ;  /* 0x0000000c00507947 */ /* 0x000fea0003800000 */
.L_x_9773:
        /* <DEDUP_REMOVED lines=8> */
.L_x_9778:
[----:B------:R0:W5:Y:S01]  /*2070*/  LDG.E.U8 R19, desc[UR36][R4.64] ;  /* 0x0000002404137981 */ /* 0x000162000c1e1100 */
[----:B------:R-:W-:Y:S05]  /*2080*/  BRA `(.L_x_9776) ;  /* 0x0000000c00287947 */ /* 0x000fea0003800000 */
.L_x_9777:
[----:B------:R0:W5:Y:S01]  /*2090*/  LDG.E.U16 R19, desc[UR36][R4.64] ;  /* 0x0000002404137981 */ /* 0x000162000c1e1500 */
[----:B------:R-:W-:Y:S05]  /*20a0*/  BRA `(.L_x_9776) ;  /* 0x0000000c00207947 */ /* 0x000fea0003800000 */
.L_x_9772:
        /* <DEDUP_REMOVED lines=9> */
.L_x_9780:
[----:B------:R-:W2:Y:S02]  /*2140*/  LDG.E.U16 R0, desc[UR36][R4.64] ;  /* 0x0000002404007981 */ /* 0x000ea4000c1e1500 */
[----:B--2---:R-:W-:-:S06]  /*2150*/  HADD2.F32 R0, -RZ, R0.H0_H0 ;  /* 0x20000000ff007230 */ /* 0x004fcc0000004100 */
[----:B------:R-:W0:Y:S02]  /*2160*/  F2I.FTZ.TRUNC.NTZ R0, R0 ;  /* 0x0000000000007305 */ /* 0x000e24000021f100 */
[----:B0-----:R-:W-:Y:S01]  /*2170*/  PRMT R19, R0, 0x7610, R19 ;  /* 0x0000761000137816 */ /* 0x001fe20000000013 */
[----:B------:R-:W-:Y:S06]  /*2180*/  BRA `(.L_x_9776) ;  /* 0x0000000800e87947 */ /* 0x000fec0003800000 */
.L_x_9779:
        /* <DEDUP_REMOVED lines=9> */
.L_x_9782:
[----:B------:R-:W2:Y:S02]  /*2220*/  LDG.E.U16 R4, desc[UR36][R4.64] ;  /* 0x0000002404047981 */ /* 0x000ea4000c1e1500 */
[----:B--2---:R-:W-:-:S06]  /*2230*/  HADD2.F32 R0, -RZ, R4.H0_H0 ;  /* 0x20000004ff007230 */ /* 0x004fcc0000004100 */
[----:B------:R-:W0:Y:S02]  /*2240*/  F2I.FTZ.TRUNC.NTZ R0, R0 ;  /* 0x0000000000007305 */ /* 0x000e24000021f100 */
[----:B0-----:R-:W-:Y:S01]  /*2250*/  PRMT R19, R0, 0x7610, R19 ;  /* 0x0000761000137816 */ /* 0x001fe20000000013 */
[----:B------:R-:W-:Y:S06]  /*2260*/  BRA `(.L_x_9776) ;  /* 0x0000000800b07947 */ /* 0x000fec0003800000 */
.L_x_9781:
[----:B------:R-:W2:Y:S02]  /*2270*/  LDG.E.64 R4, desc[UR36][R4.64] ;  /* 0x0000002404047981 */ /* 0x000ea4000c1e1b00 */
[----:B--2---:R0:W1:Y:S01]  /*2280*/  F2I.F64.TRUNC R19, R4 ;  /* 0x0000000400137311 */ /* 0x004062000030d100 */
[----:B------:R-:W-:Y:S05]  /*2290*/  BRA `(.L_x_9776) ;  /* 0x0000000800a47947 */ /* 0x000fea0003800000 */
.L_x_9771:
        /* <DEDUP_REMOVED lines=12> */
.L_x_9785:
[----:B------:R-:W2:Y:S02]  /*2360*/  LDG.E.64 R4, desc[UR36][R4.64] ;  /* 0x0000002404047981 */ /* 0x000ea4000c1e1b00 */
[----:B--2---:R3:W4:Y:S01]  /*2370*/  F2I.F64.TRUNC R19, R4 ;  /* 0x0000000400137311 */ /* 0x004722000030d100 */
[----:B------:R-:W-:Y:S05]  /*2380*/  BRA `(.L_x_9776) ;  /* 0x0000000800687947 */ /* 0x000fea0003800000 */
.L_x_9784:
        /* <DEDUP_REMOVED lines=27> */
.L_x_9787:
        /* <DEDUP_REMOVED lines=15> */
.L_x_9786:
[----:B------:R-:W2:Y:S02]  /*2630*/  LDG.E.U16 R0, desc[UR36][R4.64] ;  /* 0x0000002404007981 */ /* 0x000ea4000c1e1500 */
[----:B--2---:R-:W-:-:S06]  /*2640*/  IMAD.U32 R0, R0, 0x10000, RZ ;  /* 0x0001000000007824 */ /* 0x004fcc00078e00ff */
[----:B------:R-:W0:Y:S02]  /*2650*/  F2I.FTZ.TRUNC.NTZ R0, R0 ;  /* 0x0000000000007305 */ /* 0x000e24000021f100 */
[----:B0-----:R-:W-:Y:S01]  /*2660*/  PRMT R19, R0, 0x7610, R19 ;  /* 0x0000761000137816 */ /* 0x001fe20000000013 */
[----:B------:R-:W-:Y:S06]  /*2670*/  BRA `(.L_x_9776) ;  /* 0x0000000400ac7947 */ /* 0x000fec0003800000 */
.L_x_9783:
        /* <DEDUP_REMOVED lines=10> */
.L_x_9790:
        /* <DEDUP_REMOVED lines=21> */
.L_x_9794:
[----:B------:R-:W-:Y:S05]  /*2870*/  BSYNC.RECONVERGENT B1 ;  /* 0x0000000000017941 */ /* 0x000fea0003800200 */
.L_x_9793:
[----:B------:R-:W-:Y:S01]  /*2880*/  IMAD.SHL.U32 R0, R0, 0x100000, RZ ;  /* 0x0010000000007824 */ /* 0x000fe200078e00ff */
[----:B------:R-:W-:-:S04]  /*2890*/  LEA R3, R3, 0x3b800000, 0x17 ;  /* 0x3b80000003037811 */ /* 0x000fc800078eb8ff */
[----:B------:R-:W-:-:S07]  /*28a0*/  LOP3.LUT R0, R3, R0, R7, 0xfe, !PT ;  /* 0x0000000003007212 */ /* 0x000fce00078efe07 */
.L_x_9792:
[----:B------:R-:W-:Y:S05]  /*28b0*/  BSYNC.RECONVERGENT B0 ;  /* 0x0000000000007941 */ /* 0x000fea0003800200 */
.L_x_9791:
[----:B------:R-:W0:Y:S02]  /*28c0*/  F2I.FTZ.TRUNC.NTZ R0, R0 ;  /* 0x0000000000007305 */ /* 0x000e24000021f100 */
[----:B0-----:R-:W-:Y:S01]  /*28d0*/  PRMT R19, R0, 0x7610, R19 ;  /* 0x0000761000137816 */ /* 0x001fe20000000013 */
[----:B------:R-:W-:Y:S06]  /*28e0*/  BRA `(.L_x_9776) ;  /* 0x0000000400107947 */ /* 0x000fec0003800000 */
.L_x_9789:
        /* <DEDUP_REMOVED lines=21> */
.L_x_9798:
[----:B------:R-:W-:Y:S05]  /*2a40*/  BSYNC.RECONVERGENT B1 ;  /* 0x0000000000017941 */ /* 0x000fea0003800200 */
.L_x_9797:
[----:B------:R-:W-:Y:S01]  /*2a50*/  IMAD.SHL.U32 R0, R0, 0x200000, RZ ;  /* 0x0020000000007824 */ /* 0x000fe200078e00ff */
[----:B------:R-:W-:-:S04]  /*2a60*/  LEA R3, R3, 0x37800000, 0x17 ;  /* 0x3780000003037811 */ /* 0x000fc800078eb8ff */
[----:B------:R-:W-:-:S07]  /*2a70*/  LOP3.LUT R0, R3, R0, R7, 0xfe, !PT ;  /* 0x0000000003007212 */ /* 0x000fce00078efe07 */
.L_x_9796:
[----:B------:R-:W-:Y:S05]  /*2a80*/  BSYNC.RECONVERGENT B0 ;  /* 0x0000000000007941 */ /* 0x000fea0003800200 */
.L_x_9795:
[----:B------:R-:W0:Y:S02]  /*2a90*/  F2I.FTZ.TRUNC.NTZ R0, R0 ;  /* 0x0000000000007305 */ /* 0x000e24000021f100 */
[----:B0-----:R-:W-:Y:S01]  /*2aa0*/  PRMT R19, R0, 0x7610, R19 ;  /* 0x0000761000137816 */ /* 0x001fe20000000013 */
[----:B------:R-:W-:Y:S06]  /*2ab0*/  BRA `(.L_x_9776) ;  /* 0x00000000009c7947 */ /* 0x000fec0003800000 */
.L_x_9788:
        /* <DEDUP_REMOVED lines=14> */
.L_x_9802:
[----:B------:R-:W-:Y:S05]  /*2ba0*/  BSYNC.RECONVERGENT B0 ;  /* 0x0000000000007941 */ /* 0x000fea0003800200 */
.L_x_9801:
[----:B------:R-:W0:Y:S02]  /*2bb0*/  F2I.FTZ.TRUNC.NTZ R0, R0 ;  /* 0x0000000000007305 */ /* 0x000e24000021f100 */
[----:B0-----:R-:W-:Y:S01]  /*2bc0*/  PRMT R19, R0, 0x7610, R19 ;  /* 0x0000761000137816 */ /* 0x001fe20000000013 */
[----:B------:R-:W-:Y:S06]  /*2bd0*/  BRA `(.L_x_9776) ;  /* 0x0000000000547947 */ /* 0x000fec0003800000 */
.L_x_9775:
        /* <DEDUP_REMOVED lines=16> */
.L_x_9803:
[----:B------:R-:W-:Y:S01]  /*2ce0*/  PRMT R19, RZ, 0x7610, R19 ;  /* 0x00007610ff137816 */ /* 0x000fe20000000013 */
[----:B------:R-:W-:Y:S06]  /*2cf0*/  BRA `(.L_x_9776) ;  /* 0x00000000000c7947 */ /* 0x000fec0003800000 */
.L_x_9800:
[----:B------:R2:W5:Y:S01]  /*2d00*/  LDG.E.U8 R19, desc[UR36][R4.64] ;  /* 0x0000002404137981 */ /* 0x000562000c1e1100 */
[----:B------:R-:W-:Y:S05]  /*2d10*/  BRA `(.L_x_9776) ;  /* 0x0000000000047947 */ /* 0x000fea0003800000 */
.L_x_9799:
[----:B------:R1:W5:Y:S02]  /*2d20*/  LDG.E.U8 R19, desc[UR36][R4.64] ;  /* 0x0000002404137981 */ /* 0x000364000c1e1100 */
.L_x_9776:
[----:B------:R-:W-:-:S07]  /*2d30*/  VIADD R25, R25, 0x80 ;  /* 0x0000008019197836 */ /* 0x000fce0000000000 */
.L_x_9770:
[----:B------:R-:W-:Y:S05]  /*2d40*/  BSYNC.RECONVERGENT B6 ;  /* 0x0000000000067941 */ /* 0x000fea0003800200 */
.L_x_9769:
        /* <DEDUP_REMOVED lines=23> */
.L_x_9809:
[----:B------:R0:W5:Y:S01]  /*2ec0*/  LDG.E.U8 R18, desc[UR36][R4.64] ;  /* 0x0000002404127981 */ /* 0x000162000c1e1100 */
[----:B------:R-:W-:Y:S05]  /*2ed0*/  BRA `(.L_x_9805) ;  /* 0x0000000c004c7947 */ /* 0x000fea0003800000 */
.L_x_9808:
        /* <DEDUP_REMOVED lines=8> */
.L_x_9812:
[----:B------:R0:W5:Y:S01]  /*2f60*/  LDG.E.U8 R18, desc[UR36][R4.64] ;  /* 0x0000002404127981 */ /* 0x000162000c1e1100 */
[----:B------:R-:W-:Y:S05]  /*2f70*/  BRA `(.L_x_9805) ;  /* 0x0000000c00247947 */ /* 0x000fea0003800000 */
.L_x_9811:
[----:B------:R0:W5:Y:S01]  /*2f80*/  LDG.E.U16 R18, desc[UR36][R4.64] ;  /* 0x0000002404127981 */ /* 0x000162000c1e1500 */
[----:B------:R-:W-:Y:S05]  /*2f90*/  BRA `(.L_x_9805) ;  /* 0x0000000c001c7947 */ /* 0x000fea0003800000 */
.L_x_9807:
        /* <DEDUP_REMOVED lines=9> */
.L_x_9814:
[----:B------:R-:W2:Y:S02]  /*3030*/  LDG.E.U16 R0, desc[UR36][R4.64] ;  /* 0x0000002404007981 */ /* 0x000ea4000c1e1500 */
[----:B--2---:R-:W-:-:S06]  /*3040*/  HADD2.F32 R0, -RZ, R0.H0_H0 ;  /* 0x20000000ff007230 */ /* 0x004fcc0000004100 */
[----:B------:R-:W0:Y:S02]  /*3050*/  F2I.FTZ.TRUNC.NTZ R0, R0 ;  /* 0x0000000000007305 */ /* 0x000e24000021f100 */
[----:B0-----:R-:W-:Y:S01]  /*3060*/  PRMT R18, R0, 0x7610, R18 ;  /* 0x0000761000127816 */ /* 0x001fe20000000012 */
[----:B------:R-:W-:Y:S06]  /*3070*/  BRA `(.L_x_9805) ;  /* 0x0000000800e47947 */ /* 0x000fec0003800000 */
.L_x_9813:
        /* <DEDUP_REMOVED lines=9> */
.L_x_9816:
[----:B------:R-:W2:Y:S02]  /*3110*/  LDG.E.U16 R4, desc[UR36][R4.64] ;  /* 0x0000002404047981 */ /* 0x000ea4000c1e1500 */
[----:B--2---:R-:W-:-:S06]  /*3120*/  HADD2.F32 R0, -RZ, R4.H0_H0 ;  /* 0x20000004ff007230 */ /* 0x004fcc0000004100 */
[----:B------:R-:W0:Y:S02]  /*3130*/  F2I.FTZ.TRUNC.NTZ R0, R0 ;  /* 0x0000000000007305 */ /* 0x000e24000021f100 */
[----:B0-----:R-:W-:Y:S01]  /*3140*/  PRMT R18, R0, 0x7610, R18 ;  /* 0x0000761000127816 */ /* 0x001fe20000000012 */
[----:B------:R-:W-:Y:S06]  /*3150*/  BRA `(.L_x_9805) ;  /* 0x0000000800ac7947 */ /* 0x000fec0003800000 */
.L_x_9815:
[----:B------:R-:W2:Y:S02]  /*3160*/  LDG.E.64 R4, desc[UR36][R4.64] ;  /* 0x0000002404047981 */ /* 0x000ea4000c1e1b00 */
[----:B--2---:R0:W1:Y:S01]  /*3170*/  F2I.F64.TRUNC R18, R4 ;  /* 0x0000000400127311 */ /* 0x004062000030d100 */
[----:B------:R-:W-:Y:S05]  /*3180*/  BRA `(.L_x_9805) ;  /* 0x0000000800a07947 */ /* 0x000fea0003800000 */
.L_x_9806:
        /* <DEDUP_REMOVED lines=12> */
.L_x_9819:
[----:B------:R-:W2:Y:S02]  /*3250*/  LDG.E.64 R4, desc[UR36][R4.64] ;  /* 0x0000002404047981 */ /* 0x000ea4000c1e1b00 */
[----:B--2---:R0:W1:Y:S01]  /*3260*/  F2I.F64.TRUNC R18, R4 ;  /* 0x0000000400127311 */ /* 0x004062000030d100 */
[----:B------:R-:W-:Y:S05]  /*3270*/  BRA `(.L_x_9805) ;  /* 0x0000000800647947 */ /* 0x000fea0003800000 */
.L_x_9818:
        /* <DEDUP_REMOVED lines=27> */
.L_x_9821:
        /* <DEDUP_REMOVED lines=15> */
.L_x_9820:
[----:B------:R-:W2:Y:S02]  /*3520*/  LDG.E.U16 R0, desc[UR36][R4.64] ;  /* 0x0000002404007981 */ /* 0x000ea4000c1e1500 */
[----:B--2---:R-:W-:-:S06]  /*3530*/  IMAD.U32 R0, R0, 0x10000, RZ ;  /* 0x0001000000007824 */ /* 0x004fcc00078e00ff */
[----:B------:R-:W0:Y:S02]  /*3540*/  F2I.FTZ.TRUNC.NTZ R0, R0 ;  /* 0x0000000000007305 */ /* 0x000e24000021f100 */
[----:B0-----:R-:W-:Y:S01]  /*3550*/  PRMT R18, R0, 0x7610, R18 ;  /* 0x0000761000127816 */ /* 0x001fe20000000012 */
[----:B------:R-:W-:Y:S06]  /*3560*/  BRA `(.L_x_9805) ;  /* 0x0000000400a87947 */ /* 0x000fec0003800000 */
.L_x_9817:
        /* <DEDUP_REMOVED lines=10> */
.L_x_9824:
        /* <DEDUP_REMOVED lines=21> */
.L_x_9828:
[----:B------:R-:W-:Y:S05]  /*3760*/  BSYNC.RECONVERGENT B1 ;  /* 0x0000000000017941 */ /* 0x000fea0003800200 */
.L_x_9827:
[----:B------:R-:W-:Y:S01]  /*3770*/  IMAD.SHL.U32 R0, R0, 0x100000, RZ ;  /* 0x0010000000007824 */ /* 0x000fe200078e00ff */
[----:B------:R-:W-:-:S04]  /*3780*/  LEA R3, R3, 0x3b800000, 0x17 ;  /* 0x3b80000003037811 */ /* 0x000fc800078eb8ff */
[----:B------:R-:W-:-:S07]  /*3790*/  LOP3.LUT R0, R3, R0, R7, 0xfe, !PT ;  /* 0x0000000003007212 */ /* 0x000fce00078efe07 */
.L_x_9826:
[----:B------:R-:W-:Y:S05]  /*37a0*/  BSYNC.RECONVERGENT B0 ;  /* 0x0000000000007941 */ /* 0x000fea0003800200 */
.L_x_9825:
[----:B------:R-:W0:Y:S02]  /*37b0*/  F2I.FTZ.TRUNC.NTZ R0, R0 ;  /* 0x0000000000007305 */ /* 0x000e24000021f100 */
[----:B0-----:R-:W-:Y:S01]  /*37c0*/  PRMT R18, R0, 0x7610, R18 ;  /* 0x0000761000127816 */ /* 0x001fe20000000012 */
[----:B------:R-:W-:Y:S06]  /*37d0*/  BRA `(.L_x_9805) ;  /* 0x00000004000c7947 */ /* 0x000fec0003800000 */
.L_x_9823:
        /* <DEDUP_REMOVED lines=21> */
.L_x_9832:
[----:B------:R-:W-:Y:S05]  /*3930*/  BSYNC.RECONVERGENT B1 ;  /* 0x0000000000017941 */ /* 0x000fea0003800200 */
.L_x_9831:
[----:B------:R-:W-:Y:S01]  /*3940*/  IMAD.SHL.U32 R0, R0, 0x200000, RZ ;  /* 0x0020000000007824 */ /* 0x000fe200078e00ff */
[----:B------:R-:W-:-:S04]  /*3950*/  LEA R3, R3, 0x37800000, 0x17 ;  /* 0x3780000003037811 */ /* 0x000fc800078eb8ff */
[----:B------:R-:W-:-:S07]  /*3960*/  LOP3.LUT R0, R3, R0, R7, 0xfe, !PT ;  /* 0x0000000003007212 */ /* 0x000fce00078efe07 */
.L_x_9830:
[----:B------:R-:W-:Y:S05]  /*3970*/  BSYNC.RECONVERGENT B0 ;  /* 0x0000000000007941 */ /* 0x000fea0003800200 */
.L_x_9829:
[----:B------:R-:W0:Y:S02]  /*3980*/  F2I.FTZ.TRUNC.NTZ R0, R0 ;  /* 0x0000000000007305 */ /* 0x000e24000021f100 */
[----:B0-----:R-:W-:Y:S01]  /*3990*/  PRMT R18, R0, 0x7610, R18 ;  /* 0x0000761000127816 */ /* 0x001fe20000000012 */
[----:B------:R-:W-:Y:S06]  /*39a0*/  BRA `(.L_x_9805) ;  /* 0x0000000000987947 */ /* 0x000fec0003800000 */
.L_x_9822:
        /* <DEDUP_REMOVED lines=14> */
.L_x_9836:
[----:B------:R-:W-:Y:S05]  /*3a90*/  BSYNC.RECONVERGENT B0 ;  /* 0x0000000000007941 */ /* 0x000fea0003800200 */
.L_x_9835:
[----:B------:R-:W0:Y:S02]  /*3aa0*/  F2I.FTZ.TRUNC.NTZ R0, R0 ;  /* 0x0000000000007305 */ /* 0x000e24000021f100 */
[----:B0-----:R-:W-:Y:S01]  /*3ab0*/  PRMT R18, R0, 0x7610, R18 ;  /* 0x0000761000127816 */ /* 0x001fe20000000012 */
[----:B------:R-:W-:Y:S06]  /*3ac0*/  BRA `(.L_x_9805) ;  /* 0x0000000000507947 */ /* 0x000fec0003800000 */
.L_x_9810:
        /* <DEDUP_REMOVED lines=16> */
.L_x_9837:
[----:B------:R-:W-:Y:S05]  /*3bd0*/  BRA `(.L_x_9805) ;  /* 0x00000000000c7947 */ /* 0x000fea0003800000 */
.L_x_9834:
[----:B------:R0:W5:Y:S01]  /*3be0*/  LDG.E.U8 R18, desc[UR36][R4.64] ;  /* 0x0000002404127981 */ /* 0x000162000c1e1100 */
[----:B------:R-:W-:Y:S05]  /*3bf0*/  BRA `(.L_x_9805) ;  /* 0x0000000000047947 */ /* 0x000fea0003800000 */
.L_x_9833:
[----:B------:R0:W5:Y:S02]  /*3c00*/  LDG.E.U8 R18, desc[UR36][R4.64] ;  /* 0x0000002404127981 */ /* 0x000164000c1e1100 */
.L_x_9805:
[----:B------:R-:W-:Y:S05]  /*3c10*/  BSYNC.RECONVERGENT B6 ;  /* 0x0000000000067941 */ /* 0x000fea0003800200 */
.L_x_9804:
[C---:B-1---5:R-:W-:Y:S01]  /*3c20*/  LOP3.LUT P0, RZ, R17.reuse, 0xff, RZ, 0xc0, !PT ;  /* 0x000000ff11ff7812 */ /* 0x062fe2000780c0ff */
[----:B------:R-:W-:Y:S01]  /*3c30*/  BSSY.RECONVERGENT B7, `(.L_x_9838) ;  /* 0x00002e3000077945 */ /* 0x000fe20003800200 */
[----:B------:R-:W-:-:S03]  /*3c40*/  PRMT R0, R17, 0x8880, RZ ;  /* 0x0000888011007816 */ /* 0x000fc600000000ff */
[----:B------:R-:W-:Y:S01]  /*3c50*/  BSSY.RELIABLE B6, `(.L_x_9839) ;  /* 0x00001f6000067945 */ /* 0x000fe20003800100 */
[C---:B----4-:R-:W-:Y:S02]  /*3c60*/  LOP3.LUT P2, RZ, R19.reuse, 0xff, RZ, 0xc0, !PT ;  /* 0x000000ff13ff7812 */ /* 0x050fe4000784c0ff */
[----:B------:R-:W-:Y:S02]  /*3c70*/  PRMT R17, R19, 0x8880, RZ ;  /* 0x0000888013117816 */ /* 0x000fe400000000ff */
[----:B------:R-:W1:Y:S01]  /*3c80*/  LDC.U8 R19, c[0x0][0x3a4] ;  /* 0x0000e900ff137b82 */ /* 0x000e620000000000 */
[----:B------:R-:W-:Y:S02]  /*3c90*/  LOP3.LUT P1, RZ, R16, 0xff, RZ, 0xc0, !PT ;  /* 0x000000ff10ff7812 */ /* 0x000fe4000782c0ff */
[----:B------:R-:W-:Y:S02]  /*3ca0*/  ISETP.GE.AND P4, PT, R2, R22, PT ;  /* 0x000000160200720c */ /* 0x000fe40003f86270 */
[----:B------:R-:W-:-:S02]  /*3cb0*/  PRMT R16, R16, 0x8880, RZ ;  /* 0x0000888010107816 */ /* 0x000fc400000000ff */
[C---:B------:R-:W-:Y:S02]  /*3cc0*/  PRMT R3, R18.reuse, 0x8880, RZ ;  /* 0x0000888012037816 */ /* 0x040fe400000000ff */
[----:B------:R-:W-:Y:S01]  /*3cd0*/  LOP3.LUT P3, RZ, R18, 0xff, RZ, 0xc0, !PT ;  /* 0x000000ff12ff7812 */ /* 0x000fe2000786c0ff */
[----:B------:R-:W-:Y:S01]  /*3ce0*/  IMAD.MOV.U32 R18, RZ, RZ, R16 ;  /* 0x000000ffff127224 */ /* 0x000fe200078e0010 */
[----:B0-23--:R-:W-:Y:S01]  /*3cf0*/  SEL R5, RZ, 0x1, !P1 ;  /* 0x00000001ff057807 */ /* 0x00dfe20004800000 */
[----:B------:R-:W-:Y:S01]  /*3d00*/  IMAD.MOV.U32 R16, RZ, RZ, R3 ;  /* 0x000000ffff107224 */ /* 0x000fe200078e0003 */
[----:B------:R-:W-:Y:S02]  /*3d10*/  SEL R3, RZ, 0x1, !P0 ;  /* 0x00000001ff037807 */ /* 0x000fe40004000000 */
[----:B------:R-:W-:Y:S02]  /*3d20*/  SEL R4, RZ, 0x1, !P2 ;  /* 0x00000001ff047807 */ /* 0x000fe40005000000 */
[----:B------:R-:W-:-:S02]  /*3d30*/  SEL R7, RZ, 0x1, !P3 ;  /* 0x00000001ff077807 */ /* 0x000fc40005800000 */
[----:B------:R-:W-:Y:S02]  /*3d40*/  SHF.R.S32.HI R0, RZ, 0x7, R0 ;  /* 0x00000007ff007819 */ /* 0x000fe40000011400 */
[----:B------:R-:W-:Y:S02]  /*3d50*/  SHF.R.S32.HI R18, RZ, 0x7, R18 ;  /* 0x00000007ff127819 */ /* 0x000fe40000011412 */
[----:B------:R-:W-:Y:S02]  /*3d60*/  SHF.R.S32.HI R17, RZ, 0x7, R17 ;  /* 0x00000007ff117819 */ /* 0x000fe40000011411 */
[----:B------:R-:W-:Y:S02]  /*3d70*/  SHF.R.S32.HI R16, RZ, 0x7, R16 ;  /* 0x00000007ff107819 */ /* 0x000fe40000011410 */
        /* <DEDUP_REMOVED lines=26> */
.L_x_9844:
[----:B------:R0:W-:Y:S01]  /*3f20*/  STG.E.U8 desc[UR36][R8.64], R3 ;  /* 0x0000000308007986 */ /* 0x0001e2000c101124 */
[----:B------:R-:W-:Y:S05]  /*3f30*/  BRA `(.L_x_9846) ;  /* 0x0000000c005c7947 */ /* 0x000fea0003800000 */
.L_x_9843:
        /* <DEDUP_REMOVED lines=11> */
.L_x_9848:
[----:B------:R-:W-:-:S05]  /*3ff0*/  PRMT R3, R3, 0x9910, RZ ;  /* 0x0000991003037816 */ /* 0x000fca00000000ff */
[----:B------:R0:W-:Y:S01]  /*4000*/  STG.E desc[UR36][R8.64], R3 ;  /* 0x0000000308007986 */ /* 0x0001e2000c101924 */
[----:B------:R-:W-:Y:S05]  /*4010*/  BRA `(.L_x_9846) ;  /* 0x0000000c00247947 */ /* 0x000fea0003800000 */
.L_x_9847:
[----:B------:R0:W-:Y:S01]  /*4020*/  STG.E.U16 desc[UR36][R8.64], R3 ;  /* 0x0000000308007986 */ /* 0x0001e2000c101524 */
[----:B------:R-:W-:Y:S05]  /*4030*/  BRA `(.L_x_9846) ;  /* 0x0000000c001c7947 */ /* 0x000fea0003800000 */
.L_x_9842:
        /* <DEDUP_REMOVED lines=9> */
.L_x_9850:
[----:B------:R-:W0:Y:S02]  /*40d0*/  I2F.S16 R0, R3 ;  /* 0x0000000300007306 */ /* 0x000e240000101400 */
[----:B0-----:R-:W-:-:S05]  /*40e0*/  F2FP.F16.F32.PACK_AB R0, RZ, R0 ;  /* 0x00000000ff00723e */ /* 0x001fca00000000ff */
[----:B------:R0:W-:Y:S01]  /*40f0*/  STG.E.U16 desc[UR36][R8.64], R0 ;  /* 0x0000000008007986 */ /* 0x0001e2000c101524 */
[----:B------:R-:W-:Y:S05]  /*4100*/  BRA `(.L_x_9846) ;  /* 0x0000000800e87947 */ /* 0x000fea0003800000 */
.L_x_9849:
        /* <DEDUP_REMOVED lines=10> */
.L_x_9852:
[----:B------:R-:W0:Y:S02]  /*41b0*/  I2F.S16 R3, R3 ;  /* 0x0000000300037306 */ /* 0x000e240000101400 */
[----:B0-----:R-:W-:-:S04]  /*41c0*/  F2FP.F16.F32.PACK_AB R3, RZ, R3 ;  /* 0x00000003ff03723e */ /* 0x001fc800000000ff */
[----:B------:R-:W-:-:S05]  /*41d0*/  PRMT R3, R3, 0x5410, RZ ;  /* 0x0000541003037816 */ /* 0x000fca00000000ff */
[----:B------:R0:W-:Y:S01]  /*41e0*/  STG.E desc[UR36][R8.64], R3 ;  /* 0x0000000308007986 */ /* 0x0001e2000c101924 */
[----:B------:R-:W-:Y:S05]  /*41f0*/  BRA `(.L_x_9846) ;  /* 0x0000000800ac7947 */ /* 0x000fea0003800000 */
.L_x_9851:
[----:B------:R-:W0:Y:S02]  /*4200*/  I2F.F64.S16 R4, R3 ;  /* 0x0000000300047312 */ /* 0x000e240000101c00 */
[----:B0-----:R0:W-:Y:S01]  /*4210*/  STG.E.64 desc[UR36][R8.64], R4 ;  /* 0x0000000408007986 */ /* 0x0011e2000c101b24 */
[----:B------:R-:W-:Y:S05]  /*4220*/  BRA `(.L_x_9846) ;  /* 0x0000000800a07947 */ /* 0x000fea0003800000 */
.L_x_9841:
        /* <DEDUP_REMOVED lines=13> */
.L_x_9855:
[----:B------:R-:W0:Y:S01]  /*4300*/  I2F.F64.S16 R4, R3 ;  /* 0x0000000300047312 */ /* 0x000e220000101c00 */
[----:B------:R-:W-:-:S05]  /*4310*/  CS2R R6, SRZ ;  /* 0x0000000000067805 */ /* 0x000fca000001ff00 */
[----:B0-----:R3:W-:Y:S01]  /*4320*/  STG.E.128 desc[UR36][R8.64], R4 ;  /* 0x0000000408007986 */ /* 0x0017e2000c101d24 */
[----:B------:R-:W-:Y:S05]  /*4330*/  BRA `(.L_x_9846) ;  /* 0x00000008005c7947 */ /* 0x000fea0003800000 */
.L_x_9854:
        /* <DEDUP_REMOVED lines=19> */
.L_x_9859:
[----:B------:R-:W-:Y:S05]  /*4470*/  BSYNC.RECONVERGENT B0 ;  /* 0x0000000000007941 */ /* 0x000fea0003800200 */
.L_x_9858:
[----:B------:R-:W-:-:S05]  /*4480*/  LOP3.LUT R5, R0, 0x80, R5, 0xf8, !PT ;  /* 0x0000008000057812 */ /* 0x000fca00078ef805 */
[----:B------:R2:W-:Y:S01]  /*4490*/  STG.E.U8 desc[UR36][R8.64], R5 ;  /* 0x0000000508007986 */ /* 0x0005e2000c101124 */
[----:B------:R-:W-:Y:S05]  /*44a0*/  BRA `(.L_x_9846) ;  /* 0x0000000800007947 */ /* 0x000fea0003800000 */
.L_x_9857:
        /* <DEDUP_REMOVED lines=15> */
.L_x_9861:
[----:B------:R-:W-:Y:S05]  /*45a0*/  BSYNC.RECONVERGENT B0 ;  /* 0x0000000000007941 */ /* 0x000fea0003800200 */
.L_x_9860:
[----:B------:R-:W-:-:S05]  /*45b0*/  LOP3.LUT R5, R0, 0x80, R5, 0xf8, !PT ;  /* 0x0000008000057812 */ /* 0x000fca00078ef805 */
[----:B------:R1:W-:Y:S01]  /*45c0*/  STG.E.U8 desc[UR36][R8.64], R5 ;  /* 0x0000000508007986 */ /* 0x0003e2000c101124 */
[----:B------:R-:W-:Y:S05]  /*45d0*/  BRA `(.L_x_9846) ;  /* 0x0000000400b47947 */ /* 0x000fea0003800000 */
.L_x_9856:
[----:B------:R-:W0:Y:S02]  /*45e0*/  I2F.S16 R0, R3 ;  /* 0x0000000300007306 */ /* 0x000e240000101400 */
[----:B0-----:R-:W-:-:S05]  /*45f0*/  F2FP.BF16.F32.PACK_AB R0, RZ, R0 ;  /* 0x00000000ff00723e */ /* 0x001fca00000010ff */
[----:B------:R0:W-:Y:S01]  /*4600*/  STG.E.U16 desc[UR36][R8.64], R0 ;  /* 0x0000000008007986 */ /* 0x0001e2000c101524 */
[----:B------:R-:W-:Y:S05]  /*4610*/  BRA `(.L_x_9846) ;  /* 0x0000000400a47947 */ /* 0x000fea0003800000 */
.L_x_9853:
        /* <DEDUP_REMOVED lines=10> */
.L_x_9864:
        /* <DEDUP_REMOVED lines=13> */
.L_x_9867:
[----:B------:R-:W-:-:S04]  /*4790*/  SHF.R.U32.HI R0, RZ, 0x14, R3 ;  /* 0x00000014ff007819 */ /* 0x000fc80000011603 */
[----:B------:R-:W-:-:S04]  /*47a0*/  LOP3.LUT R0, R0, 0x1, RZ, 0xc0, !PT ;  /* 0x0000000100007812 */ /* 0x000fc800078ec0ff */
[----:B------:R-:W-:-:S04]  /*47b0*/  IADD3 R0, PT, PT, R3, 0x487ffff, R0 ;  /* 0x0487ffff03007810 */ /* 0x000fc80007ffe000 */
[----:B------:R-:W-:-:S04]  /*47c0*/  SHF.R.U32.HI R0, RZ, 0x14, R0 ;  /* 0x00000014ff007819 */ /* 0x000fc80000011600 */
[----:B------:R-:W-:-:S07]  /*47d0*/  LOP3.LUT R0, R0, 0xff, RZ, 0xc0, !PT ;  /* 0x000000ff00007812 */ /* 0x000fce00078ec0ff */
.L_x_9868:
[----:B------:R-:W-:-:S04]  /*47e0*/  SHF.R.U32.HI R3, RZ, 0x18, R3 ;  /* 0x00000018ff037819 */ /* 0x000fc80000011603 */
[----:B------:R-:W-:-:S04]  /*47f0*/  LOP3.LUT R0, R0, 0x80, R3, 0xf8, !PT ;  /* 0x0000008000007812 */ /* 0x000fc800078ef803 */
[----:B------:R-:W-:-:S07]  /*4800*/  PRMT R4, R0, 0x7610, R4 ;  /* 0x0000761000047816 */ /* 0x000fce0000000004 */
.L_x_9866:
[----:B------:R-:W-:Y:S05]  /*4810*/  BSYNC.RECONVERGENT B0 ;  /* 0x0000000000007941 */ /* 0x000fea0003800200 */
.L_x_9865:
[----:B------:R0:W-:Y:S01]  /*4820*/  STG.E.U8 desc[UR36][R8.64], R4 ;  /* 0x0000000408007986 */ /* 0x0001e2000c101124 */
[----:B------:R-:W-:Y:S05]  /*4830*/  BRA `(.L_x_9846) ;  /* 0x00000004001c7947 */ /* 0x000fea0003800000 */
.L_x_9863:
        /* <DEDUP_REMOVED lines=13> */
.L_x_9871:
[----:B------:R-:W-:-:S04]  /*4910*/  SHF.R.U32.HI R0, RZ, 0x15, R3 ;  /* 0x00000015ff007819 */ /* 0x000fc80000011603 */
[----:B------:R-:W-:-:S04]  /*4920*/  LOP3.LUT R0, R0, 0x1, RZ, 0xc0, !PT ;  /* 0x0000000100007812 */ /* 0x000fc800078ec0ff */
[----:B------:R-:W-:-:S04]  /*4930*/  IADD3 R0, PT, PT, R3, 0x88fffff, R0 ;  /* 0x088fffff03007810 */ /* 0x000fc80007ffe000 */
[----:B------:R-:W-:-:S04]  /*4940*/  SHF.R.U32.HI R0, RZ, 0x15, R0 ;  /* 0x00000015ff007819 */ /* 0x000fc80000011600 */
[----:B------:R-:W-:-:S07]  /*4950*/  LOP3.LUT R0, R0, 0xff, RZ, 0xc0, !PT ;  /* 0x000000ff00007812 */ /* 0x000fce00078ec0ff */
.L_x_9872:
[----:B------:R-:W-:-:S04]  /*4960*/  SHF.R.U32.HI R3, RZ, 0x18, R3 ;  /* 0x00000018ff037819 */ /* 0x000fc80000011603 */
[----:B------:R-:W-:-:S04]  /*4970*/  LOP3.LUT R0, R0, 0x80, R3, 0xf8, !PT ;  /* 0x0000008000007812 */ /* 0x000fc800078ef803 */
[----:B------:R-:W-:-:S07]  /*4980*/  PRMT R4, R0, 0x7610, R4 ;  /* 0x0000761000047816 */ /* 0x000fce0000000004 */
.L_x_9870:
[----:B------:R-:W-:Y:S05]  /*4990*/  BSYNC.RECONVERGENT B0 ;  /* 0x0000000000007941 */ /* 0x000fea0003800200 */
.L_x_9869:
[----:B------:R0:W-:Y:S01]  /*49a0*/  STG.E.U8 desc[UR36][R8.64], R4 ;  /* 0x0000000408007986 */ /* 0x0001e2000c101124 */
[----:B------:R-:W-:Y:S05]  /*49b0*/  BRA `(.L_x_9846) ;  /* 0x0000000000bc7947 */ /* 0x000fea0003800000 */
.L_x_9862:
[----:B------:R-:W-:-:S13]  /*49c0*/  ISETP.NE.AND P0, PT, R0, 0x1c, PT ;  /* 0x0000001c0000780c */ /* 0x000fda0003f05270 */
[----:B------:R-:W-:Y:S05]  /*49d0*/  @!P0 BRA `(.L_x_9873) ;  /* 0x0000000000ac8947 */ /* 0x000fea0003800000 */
[----:B------:R-:W-:-:S13]  /*49e0*/  ISETP.NE.AND P0, PT, R0, 0x1d, PT ;  /* 0x0000001d0000780c */ /* 0x000fda0003f05270 */
[----:B------:R-:W-:Y:S05]  /*49f0*/  @!P0 BRA `(.L_x_9874) ;  /* 0x0000000000908947 */ /* 0x000fea0003800000 */
[----:B------:R-:W-:-:S13]  /*4a00*/  ISETP.NE.AND P0, PT, R0, 0x2c, PT ;  /* 0x0000002c0000780c */ /* 0x000fda0003f05270 */
[----:B------:R-:W-:Y:S05]  /*4a10*/  @!P0 BRA `(.L_x_9875) ;  /* 0x0000000000448947 */ /* 0x000fea0003800000 */
.L_x_9845:
        /* <DEDUP_REMOVED lines=16> */
.L_x_9876:
[----:B------:R-:W-:Y:S05]  /*4b20*/  BRA `(.L_x_9846) ;  /* 0x0000000000607947 */ /* 0x000fea0003800000 */
.L_x_9875:
        /* <DEDUP_REMOVED lines=17> */
.L_x_9874:
[----:B------:R-:W-:-:S05]  /*4c40*/  PRMT R3, R3, 0x9910, RZ ;  /* 0x0000991003037816 */ /* 0x000fca00000000ff */
[----:B------:R-:W-:-:S05]  /*4c50*/  IMAD.MOV.U32 R4, RZ, RZ, R3 ;  /* 0x000000ffff047224 */ /* 0x000fca00078e0003 */
[----:B------:R-:W-:-:S05]  /*4c60*/  SHF.R.S32.HI R5, RZ, 0x1f, R4 ;  /* 0x0000001fff057819 */ /* 0x000fca0000011404 */
[----:B------:R0:W-:Y:S01]  /*4c70*/  STG.E.64 desc[UR36][R8.64], R4 ;  /* 0x0000000408007986 */ /* 0x0001e2000c101b24 */
[----:B------:R-:W-:Y:S05]  /*4c80*/  BRA `(.L_x_9846) ;  /* 0x0000000000087947 */ /* 0x000fea0003800000 */
.L_x_9873:
[----:B------:R-:W-:-:S05]  /*4c90*/  PRMT R3, R3, 0x9910, RZ ;  /* 0x0000991003037816 */ /* 0x000fca00000000ff */
[----:B------:R0:W-:Y:S02]  /*4ca0*/  STG.E desc[UR36][R8.64], R3 ;  /* 0x0000000308007986 */ /* 0x0001e4000c101924 */
.L_x_9846:
        /* <DEDUP_REMOVED lines=23> */
.L_x_9881:
[----:B------:R0:W-:Y:S01]  /*4e20*/  STG.E.U8 desc[UR36][R8.64], R18 ;  /* 0x0000001208007986 */ /* 0x0001e2000c101124 */
[----:B------:R-:W-:Y:S05]  /*4e30*/  BRA `(.L_x_9883) ;  /* 0x0000000c004c7947 */ /* 0x000fea0003800000 */
.L_x_9880:
        /* <DEDUP_REMOVED lines=10> */
.L_x_9885:
[----:B------:R-:W-:-:S05]  /*4ee0*/  PRMT R3, R18, 0x9910, RZ ;  /* 0x0000991012037816 */ /* 0x000fca00000000ff */
[----:B------:R3:W-:Y:S01]  /*4ef0*/  STG.E desc[UR36][R8.64], R3 ;  /* 0x0000000308007986 */ /* 0x0007e2000c101924 */
[----:B------:R-:W-:Y:S05]  /*4f00*/  BRA `(.L_x_9883) ;  /* 0x0000000c00187947 */ /* 0x000fea0003800000 */
.L_x_9884:
[----:B------:R2:W-:Y:S01]  /*4f10*/  STG.E.U16 desc[UR36][R8.64], R18 ;  /* 0x0000001208007986 */ /* 0x0005e2000c101524 */
[----:B------:R-:W-:Y:S05]  /*4f20*/  BRA `(.L_x_9883) ;  /* 0x0000000c00107947 */ /* 0x000fea0003800000 */
.L_x_9879:
        /* <DEDUP_REMOVED lines=9> */
.L_x_9887:
[----:B------:R-:W0:Y:S02]  /*4fc0*/  I2F.S16 R0, R18 ;  /* 0x0000001200007306 */ /* 0x000e240000101400 */
[----:B0-----:R-:W-:-:S05]  /*4fd0*/  F2FP.F16.F32.PACK_AB R0, RZ, R0 ;  /* 0x00000000ff00723e */ /* 0x001fca00000000ff */
[----:B------:R0:W-:Y:S01]  /*4fe0*/  STG.E.U16 desc[UR36][R8.64], R0 ;  /* 0x0000000008007986 */ /* 0x0001e2000c101524 */
[----:B------:R-:W-:Y:S05]  /*4ff0*/  BRA `(.L_x_9883) ;  /* 0x0000000800dc7947 */ /* 0x000fea0003800000 */
.L_x_9886:
        /* <DEDUP_REMOVED lines=10> */
.L_x_9889:
[----:B------:R-:W0:Y:S02]  /*50a0*/  I2F.S16 R18, R18 ;  /* 0x0000001200127306 */ /* 0x000e240000101400 */
[----:B0-----:R-:W-:-:S04]  /*50b0*/  F2FP.F16.F32.PACK_AB R3, RZ, R18 ;  /* 0x00000012ff03723e */ /* 0x001fc800000000ff */
[----:B------:R-:W-:-:S05]  /*50c0*/  PRMT R3, R3, 0x5410, RZ ;  /* 0x0000541003037816 */ /* 0x000fca00000000ff */
[----:B------:R0:W-:Y:S01]  /*50d0*/  STG.E desc[UR36][R8.64], R3 ;  /* 0x0000000308007986 */ /* 0x0001e2000c101924 */
[----:B------:R-:W-:Y:S05]  /*50e0*/  BRA `(.L_x_9883) ;  /* 0x0000000800a07947 */ /* 0x000fea0003800000 */
.L_x_9888:
[----:B------:R-:W0:Y:S02]  /*50f0*/  I2F.F64.S16 R4, R18 ;  /* 0x0000001200047312 */ /* 0x000e240000101c00 */
[----:B0-----:R0:W-:Y:S01]  /*5100*/  STG.E.64 desc[UR36][R8.64], R4 ;  /* 0x0000000408007986 */ /* 0x0011e2000c101b24 */
[----:B------:R-:W-:Y:S05]  /*5110*/  BRA `(.L_x_9883) ;  /* 0x0000000800947947 */ /* 0x000fea0003800000 */
.L_x_9878:
        /* <DEDUP_REMOVED lines=12> */
.L_x_9893:
        /* <DEDUP_REMOVED lines=17> */
.L_x_9896:
[----:B------:R-:W-:-:S04]  /*52f0*/  SHF.R.U32.HI R3, RZ, 0x18, R5 ;  /* 0x00000018ff037819 */ /* 0x000fc80000011605 */
[----:B------:R-:W-:-:S04]  /*5300*/  LOP3.LUT R0, R0, 0x80, R3, 0xf8, !PT ;  /* 0x0000008000007812 */ /* 0x000fc800078ef803 */
[----:B------:R-:W-:-:S07]  /*5310*/  PRMT R4, R0, 0x7610, R4 ;  /* 0x0000761000047816 */ /* 0x000fce0000000004 */
.L_x_9895:
[----:B------:R-:W-:Y:S05]  /*5320*/  BSYNC.RECONVERGENT B0 ;  /* 0x0000000000007941 */ /* 0x000fea0003800200 */
.L_x_9894:
[----:B------:R0:W-:Y:S01]  /*5330*/  STG.E.U8 desc[UR36][R8.64], R4 ;  /* 0x0000000408007986 */ /* 0x0001e2000c101124 */
[----:B------:R-:W-:Y:S05]  /*5340*/  BRA `(.L_x_9883) ;  /* 0x0000000800087947 */ /* 0x000fea0003800000 */
.L_x_9892:
        /* <DEDUP_REMOVED lines=17> */
.L_x_9899:
[----:B------:R-:W-:-:S04]  /*5460*/  SHF.R.U32.HI R3, RZ, 0x18, R5 ;  /* 0x00000018ff037819 */ /* 0x000fc80000011605 */
[----:B------:R-:W-:-:S04]  /*5470*/  LOP3.LUT R0, R0, 0x80, R3, 0xf8, !PT ;  /* 0x0000008000007812 */ /* 0x000fc800078ef803 */
[----:B------:R-:W-:-:S07]  /*5480*/  PRMT R4, R0, 0x7610, R4 ;  /* 0x0000761000047816 */ /* 0x000fce0000000004 */
.L_x_9898:
[----:B------:R-:W-:Y:S05]  /*5490*/  BSYNC.RECONVERGENT B0 ;  /* 0x0000000000007941 */ /* 0x000fea0003800200 */
.L_x_9897:
[----:B------:R0:W-:Y:S01]  /*54a0*/  STG.E.U8 desc[UR36][R8.64], R4 ;  /* 0x0000000408007986 */ /* 0x0001e2000c101124 */
[----:B------:R-:W-:Y:S05]  /*54b0*/  BRA `(.L_x_9883) ;  /* 0x0000000400ac7947 */ /* 0x000fea0003800000 */
.L_x_9891:
        /* <DEDUP_REMOVED lines=22> */
.L_x_9901:
[----:B------:R-:W-:-:S04]  /*5620*/  PRMT R4, R18, 0x9910, RZ ;  /* 0x0000991012047816 */ /* 0x000fc800000000ff */
[----:B------:R-:W-:-:S05]  /*5630*/  SHF.R.S32.HI R5, RZ, 0x1f, R4 ;  /* 0x0000001fff057819 */ /* 0x000fca0000011404 */
[----:B------:R0:W-:Y:S01]  /*5640*/  STG.E.64 desc[UR36][R8.64], R4 ;  /* 0x0000000408007986 */ /* 0x0001e2000c101b24 */
[----:B------:R-:W-:Y:S05]  /*5650*/  BRA `(.L_x_9883) ;  /* 0x0000000400447947 */ /* 0x000fea0003800000 */
.L_x_9900:
[----:B------:R-:W-:-:S05]  /*5660*/  PRMT R3, R18, 0x9910, RZ ;  /* 0x0000991012037816 */ /* 0x000fca00000000ff */
[----:B------:R0:W-:Y:S01]  /*5670*/  STG.E desc[UR36][R8.64], R3 ;  /* 0x0000000308007986 */ /* 0x0001e2000c101924 */
[----:B------:R-:W-:Y:S05]  /*5680*/  BRA `(.L_x_9883) ;  /* 0x0000000400387947 */ /* 0x000fea0003800000 */
.L_x_9890:
        /* <DEDUP_REMOVED lines=11> */
.L_x_9903:
[----:B------:R-:W0:Y:S01]  /*5740*/  I2F.F64.S16 R4, R18 ;  /* 0x0000001200047312 */ /* 0x000e220000101c00 */
[----:B------:R-:W-:-:S05]  /*5750*/  CS2R R6, SRZ ;  /* 0x0000000000067805 */ /* 0x000fca000001ff00 */
[----:B0-----:R0:W-:Y:S01]  /*5760*/  STG.E.128 desc[UR36][R8.64], R4 ;  /* 0x0000000408007986 */ /* 0x0011e2000c101d24 */
[----:B------:R-:W-:Y:S05]  /*5770*/  BRA `(.L_x_9883) ;  /* 0x0000000000fc7947 */ /* 0x000fea0003800000 */
.L_x_9902:
[----:B------:R-:W-:-:S13]  /*5780*/  ISETP.NE.AND P0, PT, R0, 0xf, PT ;  /* 0x0000000f0000780c */ /* 0x000fda0003f05270 */
[----:B------:R-:W-:Y:S05]  /*5790*/  @!P0 BRA `(.L_x_9904) ;  /* 0x0000000000e88947 */ /* 0x000fea0003800000 */
[----:B------:R-:W-:-:S13]  /*57a0*/  ISETP.NE.AND P0, PT, R0, 0x17, PT ;  /* 0x000000170000780c */ /* 0x000fda0003f05270 */
[----:B------:R-:W-:Y:S05]  /*57b0*/  @!P0 BRA `(.L_x_9905) ;  /* 0x0000000000908947 */ /* 0x000fea0003800000 */
[----:B------:R-:W-:-:S13]  /*57c0*/  ISETP.NE.AND P0, PT, R0, 0x18, PT ;  /* 0x000000180000780c */ /* 0x000fda0003f05270 */
[----:B------:R-:W-:Y:S05]  /*57d0*/  @!P0 BRA `(.L_x_9906) ;  /* 0x0000000000448947 */ /* 0x000fea0003800000 */
.L_x_9882:
        /* <DEDUP_REMOVED lines=16> */
.L_x_9907:
[----:B------:R-:W-:Y:S05]  /*58e0*/  BRA `(.L_x_9883) ;  /* 0x0000000000a07947 */ /* 0x000fea0003800000 */
.L_x_9906:
        /* <DEDUP_REMOVED lines=13> */
.L_x_9909:
[----:B------:R-:W-:Y:S05]  /*59c0*/  BSYNC.RECONVERGENT B0 ;  /* 0x0000000000007941 */ /* 0x000fea0003800200 */
.L_x_9908:
[----:B------:R-:W-:-:S05]  /*59d0*/  LOP3.LUT R3, R0, 0x80, R3, 0xf8, !PT ;  /* 0x0000008000037812 */ /* 0x000fca00078ef803 */
[----:B------:R0:W-:Y:S01]  /*59e0*/  STG.E.U8 desc[UR36][R8.64], R3 ;  /* 0x0000000308007986 */ /* 0x0001e2000c101124 */
[----:B------:R-:W-:Y:S05]  /*59f0*/  BRA `(.L_x_9883) ;  /* 0x00000000005c7947 */ /* 0x000fea0003800000 */
.L_x_9905:
        /* <DEDUP_REMOVED lines=12> */
.L_x_9911:
[----:B------:R-:W-:Y:S01]  /*5ac0*/  IMAD.MOV.U32 R0, RZ, RZ, 0x7f ;  /* 0x0000007fff007424 */ /* 0x000fe200078e00ff */
[----:B------:R-:W-:-:S04]  /*5ad0*/  ISETP.GT.U32.AND P0, PT, R3, 0x7f800000, PT ;  /* 0x7f8000000300780c */ /* 0x000fc80003f04070 */
[----:B------:R-:W-:-:S09]  /*5ae0*/  SEL R0, R0, 0x7c, P0 ;  /* 0x0000007c00007807 */ /* 0x000fd20000000000 */
.L_x_9912:
[----:B------:R-:W-:Y:S05]  /*5af0*/  BSYNC.RECONVERGENT B0 ;  /* 0x0000000000007941 */ /* 0x000fea0003800200 */
.L_x_9910:
[----:B------:R-:W-:-:S04]  /*5b00*/  SHF.R.U32.HI R3, RZ, 0x18, R5 ;  /* 0x00000018ff037819 */ /* 0x000fc80000011605 */
[----:B------:R-:W-:-:S05]  /*5b10*/  LOP3.LUT R3, R0, 0x80, R3, 0xf8, !PT ;  /* 0x0000008000037812 */ /* 0x000fca00078ef803 */
[----:B------:R0:W-:Y:S01]  /*5b20*/  STG.E.U8 desc[UR36][R8.64], R3 ;  /* 0x0000000308007986 */ /* 0x0001e2000c101124 */
[----:B------:R-:W-:Y:S05]  /*5b30*/  BRA `(.L_x_9883) ;  /* 0x00000000000c7947 */ /* 0x000fea0003800000 */
.L_x_9904:
[----:B------:R-:W0:Y:S02]  /*5b40*/  I2F.S16 R0, R18 ;  /* 0x0000001200007306 */ /* 0x000e240000101400 */
[----:B0-----:R-:W-:-:S05]  /*5b50*/  F2FP.BF16.F32.PACK_AB R0, RZ, R0 ;  /* 0x00000000ff00723e */ /* 0x001fca00000010ff */
[----:B------:R0:W-:Y:S02]  /*5b60*/  STG.E.U16 desc[UR36][R8.64], R0 ;  /* 0x0000000008007986 */ /* 0x0001e4000c101524 */
.L_x_9883:
[----:B------:R-:W-:-:S07]  /*5b70*/  VIADD R2, R2, 0x80 ;  /* 0x0000008002027836 */ /* 0x000fce0000000000 */
.L_x_9840:
[----:B------:R-:W-:-:S13]  /*5b80*/  ISETP.GE.AND P0, PT, R2, R22, PT ;  /* 0x000000160200720c */ /* 0x000fda0003f06270 */
[----:B------:R-:W-:Y:S05]  /*5b90*/  @P0 BREAK.RELIABLE B6 ;  /* 0x0000000000060942 */ /* 0x000fea0003800100 */
[----:B------:R-:W-:Y:S05]  /*5ba0*/  @P0 BRA `(.L_x_9877) ;  /* 0x0000000c00ac0947 */ /* 0x000fea0003800000 */
[----:B------:R-:W-:Y:S05]  /*5bb0*/  BSYNC.RELIABLE B6 ;  /* 0x0000000000067941 */ /* 0x000fea0003800100 */
.L_x_9839:
        /* <DEDUP_REMOVED lines=20> */
.L_x_9916:
[----:B------:R0:W-:Y:S01]  /*5d00*/  STG.E.U8 desc[UR36][R8.64], R17 ;  /* 0x0000001108007986 */ /* 0x0001e2000c101124 */
[----:B------:R-:W-:Y:S05]  /*5d10*/  BRA `(.L_x_9918) ;  /* 0x0000000c004c7947 */ /* 0x000fea0003800000 */
.L_x_9915:
        /* <DEDUP_REMOVED lines=10> */
.L_x_9920:
[----:B------:R-:W-:-:S05]  /*5dc0*/  PRMT R3, R17, 0x9910, RZ ;  /* 0x0000991011037816 */ /* 0x000fca00000000ff */
[----:B------:R0:W-:Y:S01]  /*5dd0*/  STG.E desc[UR36][R8.64], R3 ;  /* 0x0000000308007986 */ /* 0x0001e2000c101924 */
[----:B------:R-:W-:Y:S05]  /*5de0*/  BRA `(.L_x_9918) ;  /* 0x0000000c00187947 */ /* 0x000fea0003800000 */
.L_x_9919:
[----:B------:R0:W-:Y:S01]  /*5df0*/  STG.E.U16 desc[UR36][R8.64], R17 ;  /* 0x0000001108007986 */ /* 0x0001e2000c101524 */
[----:B------:R-:W-:Y:S05]  /*5e00*/  BRA `(.L_x_9918) ;  /* 0x0000000c00107947 */ /* 0x000fea0003800000 */
.L_x_9914:
        /* <DEDUP_REMOVED lines=9> */
.L_x_9922:
[----:B------:R-:W0:Y:S02]  /*5ea0*/  I2F.S16 R0, R17 ;  /* 0x0000001100007306 */ /* 0x000e240000101400 */
[----:B0-----:R-:W-:-:S05]  /*5eb0*/  F2FP.F16.F32.PACK_AB R0, RZ, R0 ;  /* 0x00000000ff00723e */ /* 0x001fca00000000ff */
[----:B------:R0:W-:Y:S01]  /*5ec0*/  STG.E.U16 desc[UR36][R8.64], R0 ;  /* 0x0000000008007986 */ /* 0x0001e2000c101524 */
[----:B------:R-:W-:Y:S05]  /*5ed0*/  BRA `(.L_x_9918) ;  /* 0x0000000800dc7947 */ /* 0x000fea0003800000 */
.L_x_9921:
        /* <DEDUP_REMOVED lines=10> */
.L_x_9924:
[----:B------:R-:W0:Y:S02]  /*5f80*/  I2F.S16 R17, R17 ;  /* 0x0000001100117306 */ /* 0x000e240000101400 */
[----:B0-----:R-:W-:-:S04]  /*5f90*/  F2FP.F16.F32.PACK_AB R3, RZ, R17 ;  /* 0x00000011ff03723e */ /* 0x001fc800000000ff */
[----:B------:R-:W-:-:S05]  /*5fa0*/  PRMT R3, R3, 0x5410, RZ ;  /* 0x0000541003037816 */ /* 0x000fca00000000ff */
[----:B------:R0:W-:Y:S01]  /*5fb0*/  STG.E desc[UR36][R8.64], R3 ;  /* 0x0000000308007986 */ /* 0x0001e2000c101924 */
[----:B------:R-:W-:Y:S05]  /*5fc0*/  BRA `(.L_x_9918) ;  /* 0x0000000800a07947 */ /* 0x000fea0003800000 */
.L_x_9923:
[----:B------:R-:W0:Y:S02]  /*5fd0*/  I2F.F64.S16 R4, R17 ;  /* 0x0000001100047312 */ /* 0x000e240000101c00 */
[----:B0-----:R0:W-:Y:S01]  /*5fe0*/  STG.E.64 desc[UR36][R8.64], R4 ;  /* 0x0000000408007986 */ /* 0x0011e2000c101b24 */
[----:B------:R-:W-:Y:S05]  /*5ff0*/  BRA `(.L_x_9918) ;  /* 0x0000000800947947 */ /* 0x000fea0003800000 */
.L_x_9913:
        /* <DEDUP_REMOVED lines=12> */
.L_x_9928:
        /* <DEDUP_REMOVED lines=17> */
.L_x_9931:
[----:B------:R-:W-:-:S04]  /*61d0*/  SHF.R.U32.HI R3, RZ, 0x18, R17 ;  /* 0x00000018ff037819 */ /* 0x000fc80000011611 */
[----:B------:R-:W-:-:S04]  /*61e0*/  LOP3.LUT R0, R0, 0x80, R3, 0xf8, !PT ;  /* 0x0000008000007812 */ /* 0x000fc800078ef803 */
[----:B------:R-:W-:-:S07]  /*61f0*/  PRMT R4, R0, 0x7610, R4 ;  /* 0x0000761000047816 */ /* 0x000fce0000000004 */
.L_x_9930:
[----:B------:R-:W-:Y:S05]  /*6200*/  BSYNC.RECONVERGENT B0 ;  /* 0x0000000000007941 */ /* 0x000fea0003800200 */
.L_x_9929:
[----:B------:R0:W-:Y:S01]  /*6210*/  STG.E.U8 desc[UR36][R8.64], R4 ;  /* 0x0000000408007986 */ /* 0x0001e2000c101124 */
[----:B------:R-:W-:Y:S05]  /*6220*/  BRA `(.L_x_9918) ;  /* 0x0000000800087947 */ /* 0x000fea0003800000 */
.L_x_9927:
        /* <DEDUP_REMOVED lines=17> */
.L_x_9934:
[----:B------:R-:W-:-:S04]  /*6340*/  SHF.R.U32.HI R3, RZ, 0x18, R17 ;  /* 0x00000018ff037819 */ /* 0x000fc80000011611 */
[----:B------:R-:W-:-:S04]  /*6350*/  LOP3.LUT R0, R0, 0x80, R3, 0xf8, !PT ;  /* 0x0000008000007812 */ /* 0x000fc800078ef803 */
[----:B------:R-:W-:-:S07]  /*6360*/  PRMT R4, R0, 0x7610, R4 ;  /* 0x0000761000047816 */ /* 0x000fce0000000004 */
.L_x_9933:
[----:B------:R-:W-:Y:S05]  /*6370*/  BSYNC.RECONVERGENT B0 ;  /* 0x0000000000007941 */ /* 0x000fea0003800200 */
.L_x_9932:
[----:B------:R0:W-:Y:S01]  /*6380*/  STG.E.U8 desc[UR36][R8.64], R4 ;  /* 0x0000000408007986 */ /* 0x0001e2000c101124 */
[----:B------:R-:W-:Y:S05]  /*6390*/  BRA `(.L_x_9918) ;  /* 0x0000000400ac7947 */ /* 0x000fea0003800000 */
.L_x_9926:
        /* <DEDUP_REMOVED lines=22> */
.L_x_9936:
[----:B------:R-:W-:-:S04]  /*6500*/  PRMT R4, R17, 0x9910, RZ ;  /* 0x0000991011047816 */ /* 0x000fc800000000ff */
[----:B------:R-:W-:-:S05]  /*6510*/  SHF.R.S32.HI R5, RZ, 0x1f, R4 ;  /* 0x0000001fff057819 */ /* 0x000fca0000011404 */
[----:B------:R0:W-:Y:S01]  /*6520*/  STG.E.64 desc[UR36][R8.64], R4 ;  /* 0x0000000408007986 */ /* 0x0001e2000c101b24 */
[----:B------:R-:W-:Y:S05]  /*6530*/  BRA `(.L_x_9918) ;  /* 0x0000000400447947 */ /* 0x000fea0003800000 */
.L_x_9935:
[----:B------:R-:W-:-:S05]  /*6540*/  PRMT R3, R17, 0x9910, RZ ;  /* 0x0000991011037816 */ /* 0x000fca00000000ff */
[----:B------:R0:W-:Y:S01]  /*6550*/  STG.E desc[UR36][R8.64], R3 ;  /* 0x0000000308007986 */ /* 0x0001e2000c101924 */
[----:B------:R-:W-:Y:S05]  /*6560*/  BRA `(.L_x_9918) ;  /* 0x0000000400387947 */ /* 0x000fea0003800000 */
.L_x_9925:
        /* <DEDUP_REMOVED lines=11> */
.L_x_9938:
[----:B------:R-:W0:Y:S01]  /*6620*/  I2F.F64.S16 R4, R17 ;  /* 0x0000001100047312 */ /* 0x000e220000101c00 */
[----:B------:R-:W-:-:S05]  /*6630*/  CS2R R6, SRZ ;  /* 0x0000000000067805 */ /* 0x000fca000001ff00 */
[----:B0-----:R4:W-:Y:S01]  /*6640*/  STG.E.128 desc[UR36][R8.64], R4 ;  /* 0x0000000408007986 */ /* 0x0019e2000c101d24 */
[----:B------:R-:W-:Y:S05]  /*6650*/  BRA `(.L_x_9918) ;  /* 0x0000000000fc7947 */ /* 0x000fea0003800000 */
.L_x_9937:
[----:B------:R-:W-:-:S13]  /*6660*/  ISETP.NE.AND P0, PT, R0, 0xf, PT ;  /* 0x0000000f0000780c */ /* 0x000fda0003f05270 */
[----:B------:R-:W-:Y:S05]  /*6670*/  @!P0 BRA `(.L_x_9939) ;  /* 0x0000000000e88947 */ /* 0x000fea0003800000 */
[----:B------:R-:W-:-:S13]  /*6680*/  ISETP.NE.AND P0, PT, R0, 0x17, PT ;  /* 0x000000170000780c */ /* 0x000fda0003f05270 */
[----:B------:R-:W-:Y:S05]  /*6690*/  @!P0 BRA `(.L_x_9940) ;  /* 0x0000000000908947 */ /* 0x000fea0003800000 */
[----:B------:R-:W-:-:S13]  /*66a0*/  ISETP.NE.AND P0, PT, R0, 0x18, PT ;  /* 0x000000180000780c */ /* 0x000fda0003f05270 */
[----:B------:R-:W-:Y:S05]  /*66b0*/  @!P0 BRA `(.L_x_9941) ;  /* 0x0000000000448947 */ /* 0x000fea0003800000 */
.L_x_9917:
        /* <DEDUP_REMOVED lines=16> */
.L_x_9942:
[----:B------:R-:W-:Y:S05]  /*67c0*/  BRA `(.L_x_9918) ;  /* 0x0000000000a07947 */ /* 0x000fea0003800000 */
.L_x_9941:
        /* <DEDUP_REMOVED lines=13> */
.L_x_9944:
[----:B------:R-:W-:Y:S05]  /*68a0*/  BSYNC.RECONVERGENT B0 ;  /* 0x0000000000007941 */ /* 0x000fea0003800200 */
.L_x_9943:
[----:B------:R-:W-:-:S05]  /*68b0*/  LOP3.LUT R3, R0, 0x80, R3, 0xf8, !PT ;  /* 0x0000008000037812 */ /* 0x000fca00078ef803 */
[----:B------:R2:W-:Y:S01]  /*68c0*/  STG.E.U8 desc[UR36][R8.64], R3 ;  /* 0x0000000308007986 */ /* 0x0005e2000c101124 */
[----:B------:R-:W-:Y:S05]  /*68d0*/  BRA `(.L_x_9918) ;  /* 0x00000000005c7947 */ /* 0x000fea0003800000 */
.L_x_9940:
        /* <DEDUP_REMOVED lines=12> */
.L_x_9946:
[----:B------:R-:W-:Y:S01]  /*69a0*/  IMAD.MOV.U32 R0, RZ, RZ, 0x7f ;  /* 0x0000007fff007424 */ /* 0x000fe200078e00ff */
[----:B------:R-:W-:-:S04]  /*69b0*/  ISETP.GT.U32.AND P0, PT, R3, 0x7f800000, PT ;  /* 0x7f8000000300780c */ /* 0x000fc80003f04070 */
[----:B------:R-:W-:-:S09]  /*69c0*/  SEL R0, R0, 0x7c, P0 ;  /* 0x0000007c00007807 */ /* 0x000fd20000000000 */
.L_x_9947:
[----:B------:R-:W-:Y:S05]  /*69d0*/  BSYNC.RECONVERGENT B0 ;  /* 0x0000000000007941 */ /* 0x000fea0003800200 */
.L_x_9945:
[----:B------:R-:W-:-:S04]  /*69e0*/  SHF.R.U32.HI R3, RZ, 0x18, R17 ;  /* 0x00000018ff037819 */ /* 0x000fc80000011611 */
[----:B------:R-:W-:-:S05]  /*69f0*/  LOP3.LUT R3, R0, 0x80, R3, 0xf8, !PT ;  /* 0x0000008000037812 */ /* 0x000fca00078ef803 */
[----:B------:R1:W-:Y:S01]  /*6a00*/  STG.E.U8 desc[UR36][R8.64], R3 ;  /* 0x0000000308007986 */ /* 0x0003e2000c101124 */
[----:B------:R-:W-:Y:S05]  /*6a10*/  BRA `(.L_x_9918) ;  /* 0x00000000000c7947 */ /* 0x000fea0003800000 */
.L_x_9939:
[----:B------:R-:W0:Y:S02]  /*6a20*/  I2F.S16 R0, R17 ;  /* 0x0000001100007306 */ /* 0x000e240000101400 */
[----:B0-----:R-:W-:-:S05]  /*6a30*/  F2FP.BF16.F32.PACK_AB R0, RZ, R0 ;  /* 0x00000000ff00723e */ /* 0x001fca00000010ff */
[----:B------:R0:W-:Y:S02]  /*6a40*/  STG.E.U16 desc[UR36][R8.64], R0 ;  /* 0x0000000008007986 */ /* 0x0001e4000c101524 */
.L_x_9918:
[----:B------:R-:W-:-:S07]  /*6a50*/  VIADD R2, R2, 0x80 ;  /* 0x0000008002027836 */ /* 0x000fce0000000000 */
.L_x_9877:
[----:B------:R-:W-:Y:S05]  /*6a60*/  BSYNC.RECONVERGENT B7 ;  /* 0x0000000000077941 */ /* 0x000fea0003800200 */
.L_x_9838:
        /* <DEDUP_REMOVED lines=21> */
.L_x_9951:
[----:B------:R-:W-:Y:S01]  /*6bc0*/  STG.E.U8 desc[UR36][R2.64], R16 ;  /* 0x0000001002007986 */ /* 0x000fe2000c101124 */
[----:B------:R-:W-:Y:S05]  /*6bd0*/  EXIT ;  /* 0x000000000000794d */ /* 0x000fea0003800000 */
.L_x_9950:
        /* <DEDUP_REMOVED lines=10> */
.L_x_9954:
[----:B------:R-:W-:-:S05]  /*6c80*/  PRMT R5, R16, 0x9910, RZ ;  /* 0x0000991010057816 */ /* 0x000fca00000000ff */
[----:B------:R-:W-:Y:S01]  /*6c90*/  STG.E desc[UR36][R2.64], R5 ;  /* 0x0000000502007986 */ /* 0x000fe2000c101924 */
[----:B------:R-:W-:Y:S05]  /*6ca0*/  EXIT ;  /* 0x000000000000794d */ /* 0x000fea0003800000 */
.L_x_9953:
[----:B------:R-:W-:Y:S01]  /*6cb0*/  STG.E.U16 desc[UR36][R2.64], R16 ;  /* 0x0000001002007986 */ /* 0x000fe2000c101524 */
[----:B------:R-:W-:Y:S05]  /*6cc0*/  EXIT ;  /* 0x000000000000794d */ /* 0x000fea0003800000 */
.L_x_9949:
        /* <DEDUP_REMOVED lines=9> */
.L_x_9956:
[----:B------:R-:W0:Y:S02]  /*6d60*/  I2F.S16 R0, R16 ;  /* 0x0000001000007306 */ /* 0x000e240000101400 */
[----:B0-----:R-:W-:-:S05]  /*6d70*/  F2FP.F16.F32.PACK_AB R0, RZ, R0 ;  /* 0x00000000ff00723e */ /* 0x001fca00000000ff */
[----:B------:R-:W-:Y:S01]  /*6d80*/  STG.E.U16 desc[UR36][R2.64], R0 ;  /* 0x0000000002007986 */ /* 0x000fe2000c101524 */
[----:B------:R-:W-:Y:S05]  /*6d90*/  EXIT ;  /* 0x000000000000794d */ /* 0x000fea0003800000 */
.L_x_9955:
        /* <DEDUP_REMOVED lines=10> */
.L_x_9958:
[----:B------:R-:W0:Y:S02]  /*6e40*/  I2F.S16 R16, R16 ;  /* 0x0000001000107306 */ /* 0x000e240000101400 */
[----:B0-----:R-:W-:-:S04]  /*6e50*/  F2FP.F16.F32.PACK_AB R5, RZ, R16 ;  /* 0x00000010ff05723e */ /* 0x001fc800000000ff */
[----:B------:R-:W-:-:S05]  /*6e60*/  PRMT R5, R5, 0x5410, RZ ;  /* 0x0000541005057816 */ /* 0x000fca00000000ff */
[----:B------:R-:W-:Y:S01]  /*6e70*/  STG.E desc[UR36][R2.64], R5 ;  /* 0x0000000502007986 */ /* 0x000fe2000c101924 */
[----:B------:R-:W-:Y:S05]  /*6e80*/  EXIT ;  /* 0x000000000000794d */ /* 0x000fea0003800000 */
.L_x_9957:
[----:B------:R-:W0:Y:S02]  /*6e90*/  I2F.F64.S16 R16, R16 ;  /* 0x0000001000107312 */ /* 0x000e240000101c00 */
[----:B0-----:R-:W-:Y:S01]  /*6ea0*/  STG.E.64 desc[UR36][R2.64], R16 ;  /* 0x0000001002007986 */ /* 0x001fe2000c101b24 */
[----:B------:R-:W-:Y:S05]  /*6eb0*/  EXIT ;  /* 0x000000000000794d */ /* 0x000fea0003800000 */
.L_x_9948:
        /* <DEDUP_REMOVED lines=12> */
.L_x_9962:
        /* <DEDUP_REMOVED lines=18> */
.L_x_9965:
[----:B------:R-:W-:-:S04]  /*70a0*/  SHF.R.U32.HI R5, RZ, 0x18, R5 ;  /* 0x00000018ff057819 */ /* 0x000fc80000011605 */
[----:B------:R-:W-:-:S07]  /*70b0*/  LOP3.LUT R0, R0, 0x80, R5, 0xf8, !PT ;  /* 0x0000008000007812 */ /* 0x000fce00078ef805 */
.L_x_9964:
[----:B------:R-:W-:Y:S05]  /*70c0*/  BSYNC.RECONVERGENT B0 ;  /* 0x0000000000007941 */ /* 0x000fea0003800200 */
.L_x_9963:
[----:B------:R-:W-:Y:S01]  /*70d0*/  STG.E.U8 desc[UR36][R2.64], R0 ;  /* 0x0000000002007986 */ /* 0x000fe2000c101124 */
[----:B------:R-:W-:Y:S05]  /*70e0*/  EXIT ;  /* 0x000000000000794d */ /* 0x000fea0003800000 */
.L_x_9961:
        /* <DEDUP_REMOVED lines=18> */
.L_x_9968:
[----:B------:R-:W-:-:S04]  /*7210*/  SHF.R.U32.HI R5, RZ, 0x18, R5 ;  /* 0x00000018ff057819 */ /* 0x000fc80000011605 */
[----:B------:R-:W-:-:S07]  /*7220*/  LOP3.LUT R0, R0, 0x80, R5, 0xf8, !PT ;  /* 0x0000008000007812 */ /* 0x000fce00078ef805 */
.L_x_9967:
[----:B------:R-:W-:Y:S05]  /*7230*/  BSYNC.RECONVERGENT B0 ;  /* 0x0000000000007941 */ /* 0x000fea0003800200 */
.L_x_9966:
[----:B------:R-:W-:Y:S01]  /*7240*/  STG.E.U8 desc[UR36][R2.64], R0 ;  /* 0x0000000002007986 */ /* 0x000fe2000c101124 */
[----:B------:R-:W-:Y:S05]  /*7250*/  EXIT ;  /* 0x000000000000794d */ /* 0x000fea0003800000 */
.L_x_9960:
        /* <DEDUP_REMOVED lines=22> */
.L_x_9970:
[----:B------:R-:W-:-:S04]  /*73c0*/  PRMT R4, R16, 0x9910, RZ ;  /* 0x0000991010047816 */ /* 0x000fc800000000ff */
[----:B------:R-:W-:-:S05]  /*73d0*/  SHF.R.S32.HI R5, RZ, 0x1f, R4 ;  /* 0x0000001fff057819 */ /* 0x000fca0000011404 */
[----:B------:R-:W-:Y:S01]  /*73e0*/  STG.E.64 desc[UR36][R2.64], R4 ;  /* 0x0000000402007986 */ /* 0x000fe2000c101b24 */
[----:B------:R-:W-:Y:S05]  /*73f0*/  EXIT ;  /* 0x000000000000794d */ /* 0x000fea0003800000 */
.L_x_9969:
[----:B------:R-:W-:-:S05]  /*7400*/  PRMT R5, R16, 0x9910, RZ ;  /* 0x0000991010057816 */ /* 0x000fca00000000ff */
[----:B------:R-:W-:Y:S01]  /*7410*/  STG.E desc[UR36][R2.64], R5 ;  /* 0x0000000502007986 */ /* 0x000fe2000c101924 */
[----:B------:R-:W-:Y:S05]  /*7420*/  EXIT ;  /* 0x000000000000794d */ /* 0x000fea0003800000 */
.L_x_9959:
        /* <DEDUP_REMOVED lines=11> */
.L_x_9972:
[----:B------:R-:W0:Y:S01]  /*74e0*/  I2F.F64.S16 R16, R16 ;  /* 0x0000001000107312 */ /* 0x000e220000101c00 */
[----:B------:R-:W-:-:S05]  /*74f0*/  CS2R R18, SRZ ;  /* 0x0000000000127805 */ /* 0x000fca000001ff00 */
[----:B0-----:R-:W-:Y:S01]  /*7500*/  STG.E.128 desc[UR36][R2.64], R16 ;  /* 0x0000001002007986 */ /* 0x001fe2000c101d24 */
[----:B------:R-:W-:Y:S05]  /*7510*/  EXIT ;  /* 0x000000000000794d */ /* 0x000fea0003800000 */
.L_x_9971:
[----:B------:R-:W-:-:S13]  /*7520*/  ISETP.NE.AND P0, PT, R0, 0xf, PT ;  /* 0x0000000f0000780c */ /* 0x000fda0003f05270 */
[----:B------:R-:W-:Y:S05]  /*7530*/  @!P0 BRA `(.L_x_9973) ;  /* 0x0000000000e88947 */ /* 0x000fea0003800000 */
[----:B------:R-:W-:-:S13]  /*7540*/  ISETP.NE.AND P0, PT, R0, 0x17, PT ;  /* 0x000000170000780c */ /* 0x000fda0003f05270 */
[----:B------:R-:W-:Y:S05]  /*7550*/  @!P0 BRA `(.L_x_9974) ;  /* 0x0000000000908947 */ /* 0x000fea0003800000 */
[----:B------:R-:W-:-:S13]  /*7560*/  ISETP.NE.AND P0, PT, R0, 0x18, PT ;  /* 0x000000180000780c */ /* 0x000fda0003f05270 */
[----:B------:R-:W-:Y:S05]  /*7570*/  @!P0 BRA `(.L_x_9975) ;  /* 0x0000000000448947 */ /* 0x000fea0003800000 */
.L_x_9952:
        /* <DEDUP_REMOVED lines=16> */
.L_x_9976:
[----:B------:R-:W-:Y:S05]  /*7680*/  EXIT ;  /* 0x000000000000794d */ /* 0x000fea0003800000 */
.L_x_9975:
        /* <DEDUP_REMOVED lines=13> */
.L_x_9978:
[----:B------:R-:W-:Y:S05]  /*7760*/  BSYNC.RECONVERGENT B0 ;  /* 0x0000000000007941 */ /* 0x000fea0003800200 */
.L_x_9977:
[----:B------:R-:W-:-:S05]  /*7770*/  LOP3.LUT R5, R0, 0x80, R5, 0xf8, !PT ;  /* 0x0000008000057812 */ /* 0x000fca00078ef805 */
[----:B------:R-:W-:Y:S01]  /*7780*/  STG.E.U8 desc[UR36][R2.64], R5 ;  /* 0x0000000502007986 */ /* 0x000fe2000c101124 */
[----:B------:R-:W-:Y:S05]  /*7790*/  EXIT ;  /* 0x000000000000794d */ /* 0x000fea0003800000 */
.L_x_9974:
        /* <DEDUP_REMOVED lines=12> */
.L_x_9980:
[----:B------:R-:W-:Y:S01]  /*7860*/  IMAD.MOV.U32 R0, RZ, RZ, 0x7f ;  /* 0x0000007fff007424 */ /* 0x000fe200078e00ff */
[----:B------:R-:W-:-:S04]  /*7870*/  ISETP.GT.U32.AND P0, PT, R4, 0x7f800000, PT ;  /* 0x7f8000000400780c */ /* 0x000fc80003f04070 */
[----:B------:R-:W-:-:S09]  /*7880*/  SEL R0, R0, 0x7c, P0 ;  /* 0x0000007c00007807 */ /* 0x000fd20000000000 */
.L_x_9981:
[----:B------:R-:W-:Y:S05]  /*7890*/  BSYNC.RECONVERGENT B0 ;  /* 0x0000000000007941 */ /* 0x000fea0003800200 */
.L_x_9979:
[----:B------:R-:W-:-:S04]  /*78a0*/  SHF.R.U32.HI R5, RZ, 0x18, R5 ;  /* 0x00000018ff057819 */ /* 0x000fc80000011605 */
[----:B------:R-:W-:-:S05]  /*78b0*/  LOP3.LUT R5, R0, 0x80, R5, 0xf8, !PT ;  /* 0x0000008000057812 */ /* 0x000fca00078ef805 */
[----:B------:R-:W-:Y:S01]  /*78c0*/  STG.E.U8 desc[UR36][R2.64], R5 ;  /* 0x0000000502007986 */ /* 0x000fe2000c101124 */
[----:B------:R-:W-:Y:S05]  /*78d0*/  EXIT ;  /* 0x000000000000794d */ /* 0x000fea0003800000 */
.L_x_9973:
[----:B------:R-:W0:Y:S02]  /*78e0*/  I2F.S16 R0, R16 ;  /* 0x0000001000007306 */ /* 0x000e240000101400 */
[----:B0-----:R-:W-:-:S05]  /*78f0*/  F2FP.BF16.F32.PACK_AB R0, RZ, R0 ;  /* 0x00000000ff00723e */ /* 0x001fca00000010ff */
[----:B------:R-:W-:Y:S01]  /*7900*/  STG.E.U16 desc[UR36][R2.64], R0 ;  /* 0x0000000002007986 */ /* 0x000fe2000c101524 */
[----:B------:R-:W-:Y:S05]  /*7910*/  EXIT ;  /* 0x000000000000794d */ /* 0x000fea0003800000 */
.L_x_9982:
        /* <DEDUP_REMOVED lines=14> */
.L_x_23709:


//--------------------- .text._ZN2at6native18elementwise_kernelILi128ELi4EZNS0_22gpu_kernel_impl_nocastIZZZNS0_16sign_kernel_cudaERNS_18TensorIteratorBaseEENKUlvE_clEvENKUlvE0_clEvEUlaE_EEvS4_RKT_EUliE_EEviT1_ --------------------------
	.section	.text._ZN2at6native18elementwise_kernelILi128ELi4EZNS0_22gpu_kernel_impl_nocastIZZZNS0_16sign_kernel_cudaERNS_18TensorIteratorBaseEENKUlvE_clEvENKUlvE0_clEvEUlaE_EEvS4_RKT_EUliE_EEviT1_,"ax",@progbits
	.align	128
        .global         _ZN2at6native18elementwise_kernelILi128ELi4EZNS0_22gpu_kernel_impl_nocastIZZZNS0_16sign_kernel_cudaERNS_18TensorIteratorBaseEENKUlvE_clEvENKUlvE0_clEvEUlaE_EEvS4_RKT_EUliE_EEviT1_
        .type           _ZN2at6native18elementwise_kernelILi128ELi4EZNS0_22gpu_kernel_impl_nocastIZZZNS0_16sign_kernel_cudaERNS_18TensorIteratorBaseEENKUlvE_clEvENKUlvE0_clEvEUlaE_EEvS4_RKT_EUliE_EEviT1_,@function
        .size           _ZN2at6native18elementwise_kernelILi128ELi4EZNS0_22gpu_kernel_impl_nocastIZZZNS0_16sign_kernel_cudaERNS_18TensorIteratorBaseEENKUlvE_clEvENKUlvE0_clEvEUlaE_EEvS4_RKT_EUliE_EEviT1_,(.L_x_23710 - _ZN2at6native18elementwise_kernelILi128ELi4EZNS0_22gpu_kernel_impl_nocastIZZZNS0_16sign_kernel_cudaERNS_18TensorIteratorBaseEENKUlvE_clEvENKUlvE0_clEvEUlaE_EEvS4_RKT_EUliE_EEviT1_)
        .other          _ZN2at6native18elementwise_kernelILi128ELi4EZNS0_22gpu_kernel_impl_nocastIZZZNS0_16sign_kernel_cudaERNS_18TensorIteratorBaseEENKUlvE_clEvENKUlvE0_clEvEUlaE_EEvS4_RKT_EUliE_EEviT1_,@"STO_CUDA_ENTRY STV_DEFAULT"
_ZN2at6native18elementwise_kernelILi128ELi4EZNS0_22gpu_kernel_impl_nocastIZZZNS0_16sign_kernel_cudaERNS_18TensorIteratorBaseEENKUlvE_clEvENKUlvE0_clEvEUlaE_EEvS4_RKT_EUliE_EEviT1_:
.text._ZN2at6native18elementwise_kernelILi128ELi4EZNS0_22gpu_kernel_impl_nocastIZZZNS0_16sign_kernel_cudaERNS_18TensorIteratorBaseEENKUlvE_clEvENKUlvE0_clEvEUlaE_EEvS4_RKT_EUliE_EEviT1_:
        /* <DEDUP_REMOVED lines=17> */
[----:B------:R-:W-:Y:S02]  /*0110*/  IADD3 R3, PT, PT, R3, 0x80, RZ ;  /* 0x0000008003037810 */ /* 0x000fe40007ffe0ff */
[----:B--2---:R-:W-:-:S02]  /*0120*/  PRMT R0, R4, 0x8880, RZ ;  /* 0x0000888004007816 */ /* 0x004fc400000000ff */
[----:B------:R-:W-:Y:S02]  /*0130*/  ISETP.NE.AND P0, PT, R4, RZ, PT ;  /* 0x000000ff0400720c */ /* 0x000fe40003f05270 */
[----:B------:R-:W-:Y:S02]  /*0140*/  PRMT R0, R0, 0x7710, RZ ;  /* 0x0000771000007816 */ /* 0x000fe400000000ff */
[----:B------:R-:W-:Y:S02]  /*0150*/  SEL R9, RZ, 0x1, !P0 ;  /* 0x00000001ff097807 */ /* 0x000fe40004000000 */
[----:B------:R-:W-:Y:S02]  /*0160*/  SHF.R.U32.HI R0, RZ, 0x7, R0 ;  /* 0x00000007ff007819 */ /* 0x000fe40000011600 */
[----:B------:R-:W-:Y:S02]  /*0170*/  ISETP.GE.AND P0, PT, R3, UR4, PT ;  /* 0x0000000403007c0c */ /* 0x000fe4000bf06270 */
[----:B------:R-:W-:-:S05]  /*0180*/  LOP3.LUT R9, R0, R9, RZ, 0xfc, !PT ;  /* 0x0000000900097212 */ /* 0x000fca00078efcff */
[----:B0-----:R0:W-:Y:S06]  /*0190*/  STG.E.U8 desc[UR6][R6.64], R9 ;  /* 0x0000000906007986 */ /* 0x0011ec000c101106 */
[----:B------:R-:W-:Y:S05]  /*01a0*/  @P0 BREAK.RELIABLE B1 ;  /* 0x0000000000010942 */ /* 0x000fea0003800100 */
[----:B------:R-:W-:Y:S05]  /*01b0*/  @P0 BRA `(.L_x_9987) ;  /* 0x0000000000680947 */ /* 0x000fea0003800000 */
[----:B------:R-:W1:Y:S02]  /*01c0*/  LDC.64 R4, c[0x0][0x588] ;  /* 0x00016200ff047b82 */ /* 0x000e640000000a00 */
[----:B-1----:R-:W2:Y:S06]  /*01d0*/  LDG.E.U8 R4, desc[UR6][R4.64] ;  /* 0x0000000604047981 */ /* 0x002eac000c1e1100 */
[----:B0-----:R-:W0:Y:S01]  /*01e0*/  LDC.64 R6, c[0x0][0x580] ;  /* 0x00016000ff067b82 */ /* 0x001e220000000a00 */
[----:B------:R-:W-:Y:S02]  /*01f0*/  IADD3 R3, PT, PT, R3, 0x80, RZ ;  /* 0x0000008003037810 */ /* 0x000fe40007ffe0ff */
[----:B--2---:R-:W-:-:S02]  /*0200*/  PRMT R0, R4, 0x8880, RZ ;  /* 0x0000888004007816 */ /* 0x004fc400000000ff */
[----:B------:R-:W-:Y:S02]  /*0210*/  ISETP.NE.AND P0, PT, R4, RZ, PT ;  /* 0x000000ff0400720c */ /* 0x000fe40003f05270 */
[----:B------:R-:W-:Y:S02]  /*0220*/  PRMT R0, R0, 0x7710, RZ ;  /* 0x0000771000007816 */ /* 0x000fe400000000ff */
[----:B------:R-:W-:Y:S02]  /*0230*/  SEL R9, RZ, 0x1, !P0 ;  /* 0x00000001ff097807 */ /* 0x000fe40004000000 */
[----:B------:R-:W-:-:S04]  /*0240*/  SHF.R.U32.HI R0, RZ, 0x7, R0 ;  /* 0x00000007ff007819 */ /* 0x000fc80000011600 */
[----:B------:R-:W-:-:S05]  /*0250*/  LOP3.LUT R9, R0, R9, RZ, 0xfc, !PT ;  /* 0x0000000900097212 */ /* 0x000fca00078efcff */
[----:B0-----:R0:W-:Y:S02]  /*0260*/  STG.E.U8 desc[UR6][R6.64], R9 ;  /* 0x0000000906007986 */ /* 0x0011e4000c101106 */
.L_x_9986:
[----:B------:R-:W-:-:S13]  /*0270*/  ISETP.GE.AND P0, PT, R3, UR4, PT ;  /* 0x0000000403007c0c */ /* 0x000fda000bf06270 */
[----:B------:R-:W-:Y:S05]  /*0280*/  @P0 BREAK.RELIABLE B1 ;  /* 0x0000000000010942 */ /* 0x000fea0003800100 */
[----:B------:R-:W-:Y:S05]  /*0290*/  @P0 BRA `(.L_x_9987) ;  /* 0x0000000000300947 */ /* 0x000fea0003800000 */
[----:B------:R-:W-:Y:S05]  /*02a0*/  BSYNC.RELIABLE B1 ;  /* 0x0000000000017941 */ /* 0x000fea0003800100 */
.L_x_9985:
        /* <DEDUP_REMOVED lines=11> */
.L_x_9987:
[----:B------:R-:W-:Y:S05]  /*0360*/  BSYNC.RECONVERGENT B0 ;  /* 0x0000000000007941 */ /* 0x000fea0003800200 */
.L_x_9984:
[----:B------:R-:W-:Y:S05]  /*0370*/  WARPSYNC.ALL ;  /* 0x0000000000007948 */ /* 0x000fea0003800000 */
[----:B------:R-:W-:-:S13]  /*0380*/  ISETP.GE.AND P0, PT, R3, UR4, PT ;  /* 0x0000000403007c0c */ /* 0x000fda000bf06270 */
[----:B------:R-:W-:Y:S05]  /*0390*/  @P0 EXIT ;  /* 0x000000000000094d */ /* 0x000fea0003800000 */
[----:B------:R-:W2:Y:S02]  /*03a0*/  LDC.64 R2, c[0x0][0x588] ;  /* 0x00016200ff027b82 */ /* 0x000ea40000000a00 */
[----:B--2---:R-:W2:Y:S06]  /*03b0*/  LDG.E.U8 R2, desc[UR6][R2.64] ;  /* 0x0000000602027981 */ /* 0x004eac000c1e1100 */
[----:B------:R-:W3:Y:S01]  /*03c0*/  LDC.64 R4, c[0x0][0x580] ;  /* 0x00016000ff047b82 */ /* 0x000ee20000000a00 */
[C---:B--2---:R-:W-:Y:S02]  /*03d0*/  PRMT R0, R2.reuse, 0x8880, RZ ;  /* 0x0000888002007816 */ /* 0x044fe400000000ff */
[----:B------:R-:W-:-:S02]  /*03e0*/  ISETP.NE.AND P0, PT, R2, RZ, PT ;  /* 0x000000ff0200720c */ /* 0x000fc40003f05270 */
[----:B------:R-:W-:Y:S02]  /*03f0*/  PRMT R0, R0, 0x7710, RZ ;  /* 0x0000771000007816 */ /* 0x000fe400000000ff */
[----:B01----:R-:W-:Y:S02]  /*0400*/  SEL R7, RZ, 0x1, !P0 ;  /* 0x00000001ff077807 */ /* 0x003fe40004000000 */
[----:B------:R-:W-:-:S04]  /*0410*/  SHF.R.U32.HI R0, RZ, 0x7, R0 ;  /* 0x00000007ff007819 */ /* 0x000fc80000011600 */
[----:B------:R-:W-:-:S05]  /*0420*/  LOP3.LUT R7, R0, R7, RZ, 0xfc, !PT ;  /* 0x0000000700077212 */ /* 0x000fca00078efcff */
[----:B---3--:R-:W-:Y:S01]  /*0430*/  STG.E.U8 desc[UR6][R4.64], R7 ;  /* 0x0000000704007986 */ /* 0x008fe2000c101106 */
[----:B------:R-:W-:Y:S05]  /*0440*/  EXIT ;  /* 0x000000000000794d */ /* 0x000fea0003800000 */
.L_x_9983:
        /* <DEDUP_REMOVED lines=294> */
[----:B------:R-:W-:-:S05]  /*16b0*/  @P0 MOV R10, RZ ;  /* 0x000000ff000a0202 */ /* 0x000fca0000000f00 */
[----:B------:R-:W1:Y:S01]  /*16c0*/  @P0 LDC.64 R8, c[0x0][0x578] ;  /* 0x00015e00ff080b82 */ /* 0x000e620000000a00 */
[--C-:B------:R-:W-:Y:S02]  /*16d0*/  IMAD.MOV R13, RZ, RZ, -R11.reuse ;  /* 0x000000ffff0d7224 */ /* 0x100fe400078e0a0b */
        /* <DEDUP_REMOVED lines=9> */
.L_x_9991:
[----:B------:R-:W0:Y:S02]  /*1770*/  LDCU.128 UR8, c[0x0][0x580] ;  /* 0x0000b000ff0877ac */ /* 0x000e240008000c00 */
[----:B0-----:R-:W-:-:S04]  /*1780*/  IADD3 R6, P0, PT, R4, UR10, RZ ;  /* 0x0000000a04067c10 */ /* 0x001fc8000ff1e0ff */
[----:B------:R-:W-:-:S05]  /*1790*/  IADD3.X R7, PT, PT, RZ, UR11, RZ, P0, !PT ;  /* 0x0000000bff077c10 */ /* 0x000fca00087fe4ff */
[----:B------:R-:W2:Y:S01]  /*17a0*/  LDG.E.U8 R6, desc[UR6][R6.64] ;  /* 0x0000000606067981 */ /* 0x000ea2000c1e1100 */
[----:B------:R-:W-:Y:S02]  /*17b0*/  IADD3 R4, P1, PT, R5, UR8, RZ ;  /* 0x0000000805047c10 */ /* 0x000fe4000ff3e0ff */
[----:B------:R-:W-:Y:S02]  /*17c0*/  IADD3 R3, PT, PT, R3, 0x80, RZ ;  /* 0x0000008003037810 */ /* 0x000fe40007ffe0ff */
[----:B------:R-:W-:Y:S02]  /*17d0*/  IADD3.X R5, PT, PT, RZ, UR9, RZ, P1, !PT ;  /* 0x00000009ff057c10 */ /* 0x000fe40008ffe4ff */
[C---:B--2---:R-:W-:Y:S02]  /*17e0*/  PRMT R8, R6.reuse, 0x8880, RZ ;  /* 0x0000888006087816 */ /* 0x044fe400000000ff */
[----:B------:R-:W-:Y:S02]  /*17f0*/  ISETP.NE.AND P0, PT, R6, RZ, PT ;  /* 0x000000ff0600720c */ /* 0x000fe40003f05270 */
[----:B------:R-:W-:-:S02]  /*1800*/  PRMT R8, R8, 0x7710, RZ ;  /* 0x0000771008087816 */ /* 0x000fc400000000ff */
[----:B------:R-:W-:Y:S02]  /*1810*/  SEL R9, RZ, 0x1, !P0 ;  /* 0x00000001ff097807 */ /* 0x000fe40004000000 */
[----:B------:R-:W-:Y:S02]  /*1820*/  SHF.R.U32.HI R8, RZ, 0x7, R8 ;  /* 0x00000007ff087819 */ /* 0x000fe40000011608 */
[----:B------:R-:W-:Y:S02]  /*1830*/  ISETP.GE.AND P0, PT, R3, UR4, PT ;  /* 0x0000000403007c0c */ /* 0x000fe4000bf06270 */
[----:B------:R-:W-:-:S05]  /*1840*/  LOP3.LUT R9, R8, R9, RZ, 0xfc, !PT ;  /* 0x0000000908097212 */ /* 0x000fca00078efcff */
[----:B------:R0:W-:Y:S06]  /*1850*/  STG.E.U8 desc[UR6][R4.64], R9 ;  /* 0x0000000904007986 */ /* 0x0001ec000c101106 */
        /* <DEDUP_REMOVED lines=300> */
.L_x_9993:
        /* <DEDUP_REMOVED lines=11> */
[----:B------:R-:W-:-:S04]  /*2bd0*/  SHF.R.U32.HI R8, RZ, 0x7, R8 ;  /* 0x00000007ff087819 */ /* 0x000fc80000011608 */
[----:B------:R-:W-:-:S05]  /*2be0*/  LOP3.LUT R9, R8, R9, RZ, 0xfc, !PT ;  /* 0x0000000908097212 */ /* 0x000fca00078efcff */
[----:B------:R0:W-:Y:S02]  /*2bf0*/  STG.E.U8 desc[UR6][R4.64], R9 ;  /* 0x0000000904007986 */ /* 0x0001e4000c101106 */
.L_x_9990:
[----:B------:R-:W-:-:S13]  /*2c00*/  ISETP.GE.AND P0, PT, R3, UR4, PT ;  /* 0x0000000403007c0c */ /* 0x000fda000bf06270 */
[----:B------:R-:W-:Y:S05]  /*2c10*/  @P0 BREAK.RELIABLE B1 ;  /* 0x0000000000010942 */ /* 0x000fea0003800100 */
[----:B------:R-:W-:Y:S05]  /*2c20*/  @P0 BRA `(.L_x_9992) ;  /* 0x0000001000e40947 */ /* 0x000fea0003800000 */
[----:B------:R-:W-:Y:S05]  /*2c30*/  BSYNC.RELIABLE B1 ;  /* 0x0000000000017941 */ /* 0x000fea0003800100 */
.L_x_9989:
[----:B------:R-:W1:Y:S01]  /*2c40*/  LDCU.64 UR8, c[0x0][0x390] ;  /* 0x00007200ff0877ac */ /* 0x000e620008000a00 */
[----:B0-----:R-:W-:Y:S02]  /*2c50*/  HFMA2 R4, -RZ, RZ, 0, 0 ;  /* 0x00000000ff047431 */ /* 0x001fe400000001ff */
        /* <DEDUP_REMOVED lines=296> */
.L_x_9994:
[----:B------:R-:W0:Y:S02]  /*3ee0*/  LDCU.128 UR8, c[0x0][0x580] ;  /* 0x0000b000ff0877ac */ /* 0x000e240008000c00 */
[----:B0-----:R-:W-:-:S04]  /*3ef0*/  IADD3 R6, P0, PT, R4, UR10, RZ ;  /* 0x0000000a04067c10 */ /* 0x001fc8000ff1e0ff */
[----:B------:R-:W-:-:S05]  /*3f00*/  IADD3.X R7, PT, PT, RZ, UR11, RZ, P0, !PT ;  /* 0x0000000bff077c10 */ /* 0x000fca00087fe4ff */
[----:B------:R-:W2:Y:S01]  /*3f10*/  LDG.E.U8 R6, desc[UR6][R6.64] ;  /* 0x0000000606067981 */ /* 0x000ea2000c1e1100 */
[----:B------:R-:W-:Y:S01]  /*3f20*/  IADD3 R4, P1, PT, R5, UR8, RZ ;  /* 0x0000000805047c10 */ /* 0x000fe2000ff3e0ff */
[----:B------:R-:W-:-:S03]  /*3f30*/  VIADD R3, R3, 0x80 ;  /* 0x0000008003037836 */ /* 0x000fc60000000000 */
[----:B------:R-:W-:Y:S02]  /*3f40*/  IADD3.X R5, PT, PT, RZ, UR9, RZ, P1, !PT ;  /* 0x00000009ff057c10 */ /* 0x000fe40008ffe4ff */
[C---:B--2---:R-:W-:Y:S02]  /*3f50*/  PRMT R8, R6.reuse, 0x8880, RZ ;  /* 0x0000888006087816 */ /* 0x044fe400000000ff */
[----:B------:R-:W-:Y:S02]  /*3f60*/  ISETP.NE.AND P0, PT, R6, RZ, PT ;  /* 0x000000ff0600720c */ /* 0x000fe40003f05270 */
[----:B------:R-:W-:Y:S02]  /*3f70*/  PRMT R8, R8, 0x7710, RZ ;  /* 0x0000771008087816 */ /* 0x000fe400000000ff */
[----:B------:R-:W-:Y:S02]  /*3f80*/  SEL R9, RZ, 0x1, !P0 ;  /* 0x00000001ff097807 */ /* 0x000fe40004000000 */
[----:B------:R-:W-:-:S04]  /*3f90*/  SHF.R.U32.HI R8, RZ, 0x7, R8 ;  /* 0x00000007ff087819 */ /* 0x000fc80000011608 */
[----:B------:R-:W-:-:S05]  /*3fa0*/  LOP3.LUT R9, R8, R9, RZ, 0xfc, !PT ;  /* 0x0000000908097212 */ /* 0x000fca00078efcff */
[----:B------:R1:W-:Y:S02]  /*3fb0*/  STG.E.U8 desc[UR6][R4.64], R9 ;  /* 0x0000000904007986 */ /* 0x0003e4000c101106 */
.L_x_9992:
[----:B------:R-:W-:Y:S05]  /*3fc0*/  BSYNC.RECONVERGENT B0 ;  /* 0x0000000000007941 */ /* 0x000fea0003800200 */
.L_x_9988:
        /* <DEDUP_REMOVED lines=301> */
.L_x_9995:
[----:B------:R-:W0:Y:S02]  /*52a0*/  LDCU.128 UR8, c[0x0][0x580] ;  /* 0x0000b000ff0877ac */ /* 0x000e240008000c00 */
[----:B0-----:R-:W-:-:S04]  /*52b0*/  IADD3 R4, P0, PT, R2, UR10, RZ ;  /* 0x0000000a02047c10 */ /* 0x001fc8000ff1e0ff */
[----:B------:R-:W-:-:S05]  /*52c0*/  IADD3.X R5, PT, PT, RZ, UR11, RZ, P0, !PT ;  /* 0x0000000bff057c10 */ /* 0x000fca00087fe4ff */
[----:B------:R-:W2:Y:S01]  /*52d0*/  LDG.E.U8 R4, desc[UR6][R4.64] ;  /* 0x0000000604047981 */ /* 0x000ea2000c1e1100 */
[----:B------:R-:W-:-:S04]  /*52e0*/  IADD3 R2, P1, PT, R3, UR8, RZ ;  /* 0x0000000803027c10 */ /* 0x000fc8000ff3e0ff */
[----:B------:R-:W-:Y:S02]  /*52f0*/  IADD3.X R3, PT, PT, RZ, UR9, RZ, P1, !PT ;  /* 0x00000009ff037c10 */ /* 0x000fe40008ffe4ff */
[C---:B--2---:R-:W-:Y:S02]  /*5300*/  PRMT R0, R4.reuse, 0x8880, RZ ;  /* 0x0000888004007816 */ /* 0x044fe400000000ff */
[----:B------:R-:W-:Y:S02]  /*5310*/  ISETP.NE.AND P0, PT, R4, RZ, PT ;  /* 0x000000ff0400720c */ /* 0x000fe40003f05270 */
[----:B------:R-:W-:Y:S02]  /*5320*/  PRMT R0, R0, 0x7710, RZ ;  /* 0x0000771000007816 */ /* 0x000fe400000000ff */
[----:B------:R-:W-:Y:S02]  /*5330*/  SEL R7, RZ, 0x1, !P0 ;  /* 0x00000001ff077807 */ /* 0x000fe40004000000 */
[----:B------:R-:W-:-:S04]  /*5340*/  SHF.R.U32.HI R0, RZ, 0x7, R0 ;  /* 0x00000007ff007819 */ /* 0x000fc80000011600 */
[----:B------:R-:W-:-:S05]  /*5350*/  LOP3.LUT R7, R0, R7, RZ, 0xfc, !PT ;  /* 0x0000000700077212 */ /* 0x000fca00078efcff */
[----:B------:R-:W-:Y:S01]  /*5360*/  STG.E.U8 desc[UR6][R2.64], R7 ;  /* 0x0000000702007986 */ /* 0x000fe2000c101106 */
[----:B------:R-:W-:Y:S05]  /*5370*/  EXIT ;  /* 0x000000000000794d */ /* 0x000fea0003800000 */
.L_x_9996:
        /* <DEDUP_REMOVED lines=16> */
.L_x_23710:


//--------------------- .text._ZN2at6native27unrolled_elementwise_kernelIZZZNS0_16sign_kernel_cudaERNS_18TensorIteratorBaseEENKUlvE_clEvENKUlvE0_clEvEUlaE_St5arrayIPcLm2EELi4E23TrivialOffsetCalculatorILi1EjESB_NS0_6memory15LoadWithoutCastENSC_16StoreWithoutCastEEEviT_T0_T2_T3_T4_T5_ --------------------------
	.section	.text._ZN2at6native27unrolled_elementwise_kernelIZZZNS0_16sign_kernel_cudaERNS_18TensorIteratorBaseEENKUlvE_clEvENKUlvE0_clEvEUlaE_St5arrayIPcLm2EELi4E23TrivialOffsetCalculatorILi1EjESB_NS0_6memory15LoadWithoutCastENSC_16StoreWithoutCastEEEviT_T0_T2_T3_T4_T5_,"ax",@progbits
	.align	128
        .global         _ZN2at6native27unrolled_elementwise_kernelIZZZNS0_16sign_kernel_cudaERNS_18TensorIteratorBaseEENKUlvE_clEvENKUlvE0_clEvEUlaE_St5arrayIPcLm2EELi4E23TrivialOffsetCalculatorILi1EjESB_NS0_6memory15LoadWithoutCastENSC_16StoreWithoutCastEEEviT_T0_T2_T3_T4_T5_
        .type           _ZN2at6native27unrolled_elementwise_kernelIZZZNS0_16sign_kernel_cudaERNS_18TensorIteratorBaseEENKUlvE_clEvENKUlvE0_clEvEUlaE_St5arrayIPcLm2EELi4E23TrivialOffsetCalculatorILi1EjESB_NS0_6memory15LoadWithoutCastENSC_16StoreWithoutCastEEEviT_T0_T2_T3_T4_T5_,@function
        .size           _ZN2at6native27unrolled_elementwise_kernelIZZZNS0_16sign_kernel_cudaERNS_18TensorIteratorBaseEENKUlvE_clEvENKUlvE0_clEvEUlaE_St5arrayIPcLm2EELi4E23TrivialOffsetCalculatorILi1EjESB_NS0_6memory15LoadWithoutCastENSC_16StoreWithoutCastEEEviT_T0_T2_T3_T4_T5_,(.L_x_23711 - _ZN2at6native27unrolled_elementwise_kernelIZZZNS0_16sign_kernel_cudaERNS_18TensorIteratorBaseEENKUlvE_clEvENKUlvE0_clEvEUlaE_St5arrayIPcLm2EELi4E23TrivialOffsetCalculatorILi1EjESB_NS0_6memory15LoadWithoutCastENSC_16StoreWithoutCastEEEviT_T0_T2_T3_T4_T5_)
        .other          _ZN2at6native27unrolled_elementwise_kernelIZZZNS0_16sign_kernel_cudaERNS_18TensorIteratorBaseEENKUlvE_clEvENKUlvE0_clEvEUlaE_St5arrayIPcLm2EELi4E23TrivialOffsetCalculatorILi1EjESB_NS0_6memory15LoadWithoutCastENSC_16StoreWithoutCastEEEviT_T0_T2_T3_T4_T5_,@"STO_CUDA_ENTRY STV_DEFAULT"
_ZN2at6native27unrolled_elementwise_kernelIZZZNS0_16sign_kernel_cudaERNS_18TensorIteratorBaseEENKUlvE_clEvENKUlvE0_clEvEUlaE_St5arrayIPcLm2EELi4E23TrivialOffsetCalculatorILi1EjESB_NS0_6memory15LoadWithoutCastENSC_16StoreWithoutCastEEEviT_T0_T2_T3_T4_T5_:
.text._ZN2at6native27unrolled_elementwise_kernelIZZZNS0_16sign_kernel_cudaERNS_18TensorIteratorBaseEENKUlvE_clEvENKUlvE0_clEvEUlaE_St5arrayIPcLm2EELi4E23TrivialOffsetCalculatorILi1EjESB_NS0_6memory15LoadWithoutCastENSC_16StoreWithoutCastEEEviT_T0_T2_T3_T4_T5_:
        /* <DEDUP_REMOVED lines=15> */
[----:B------:R-:W-:Y:S02]  /*00f0*/  ISETP.GE.AND P1, PT, R13, R2, PT ;  /* 0x000000020d00720c */ /* 0x000fe40003f26270 */
[----:B0-----:R-:W-:Y:S02]  /*0100*/  @!P3 IADD3 R10, P4, PT, R11, R16, RZ ;  /* 0x000000100b0ab210 */ /* 0x001fe40007f9e0ff */
[----:B------:R-:W-:-:S03]  /*0110*/  PRMT R16, RZ, 0x7610, R16 ;  /* 0x00007610ff107816 */ /* 0x000fc60000000010 */
[----:B------:R-:W-:-:S05]  /*0120*/  @!P3 IMAD.X R11, RZ, RZ, R17, P4 ;  /* 0x000000ffff0bb224 */ /* 0x000fca00020e0611 */
[----:B-1----:R0:W5:Y:S01]  /*0130*/  @!P3 LDG.E.U8 R16, desc[UR4][R10.64] ;  /* 0x000000040a10b981 */ /* 0x002162000c1e1100 */
[----:B------:R-:W-:Y:S01]  /*0140*/  @!P1 IMAD R19, R0, 0x200, R13 ;  /* 0x0000020000139824 */ /* 0x000fe200078e020d */
[----:B------:R-:W1:Y:S01]  /*0150*/  @!P1 LDC.64 R8, c[0x0][0x390] ;  /* 0x0000e400ff089b82 */ /* 0x000e620000000a00 */
[----:B------:R-:W-:Y:S01]  /*0160*/  @!P1 VIADD R13, R13, 0x80 ;  /* 0x000000800d0d9836 */ /* 0x000fe20000000000 */
[----:B--2---:R-:W-:-:S04]  /*0170*/  @!P2 IADD3 R4, P5, PT, R15, R4, RZ ;  /* 0x000000040f04a210 */ /* 0x004fc80007fbe0ff */
[----:B------:R-:W-:-:S13]  /*0180*/  ISETP.GE.AND P0, PT, R13, R2, PT ;  /* 0x000000020d00720c */ /* 0x000fda0003f06270 */
[----:B------:R-:W2:Y:S01]  /*0190*/  @!P0 LDC.64 R6, c[0x0][0x390] ;  /* 0x0000e400ff068b82 */ /* 0x000ea20000000a00 */
[----:B------:R-:W-:Y:S01]  /*01a0*/  @!P0 IMAD R13, R0, 0x200, R13 ;  /* 0x00000200000d8824 */ /* 0x000fe200078e020d */
[----:B-1----:R-:W-:Y:S01]  /*01b0*/  @!P1 IADD3 R8, P4, PT, R19, R8, RZ ;  /* 0x0000000813089210 */ /* 0x002fe20007f9e0ff */
[----:B------:R-:W-:Y:S01]  /*01c0*/  @!P2 IMAD.X R5, RZ, RZ, R5, P5 ;  /* 0x000000ffff05a224 */ /* 0x000fe200028e0605 */
[----:B------:R-:W-:-:S03]  /*01d0*/  PRMT R14, RZ, 0x7610, R14 ;  /* 0x00007610ff0e7816 */ /* 0x000fc6000000000e */
[----:B------:R-:W-:-:S03]  /*01e0*/  @!P1 IMAD.X R9, RZ, RZ, R9, P4 ;  /* 0x000000ffff099224 */ /* 0x000fc600020e0609 */
[----:B------:R0:W5:Y:S01]  /*01f0*/  @!P2 LDG.E.U8 R14, desc[UR4][R4.64] ;  /* 0x00000004040ea981 */ /* 0x000162000c1e1100 */
[----:B--2---:R-:W-:-:S05]  /*0200*/  @!P0 IADD3 R12, P3, PT, R13, R6, RZ ;  /* 0x000000060d0c8210 */ /* 0x004fca0007f7e0ff */
[--C-:B------:R-:W-:Y:S01]  /*0210*/  @!P0 IMAD.X R13, RZ, RZ, R7.reuse, P3 ;  /* 0x000000ffff0d8224 */ /* 0x100fe200018e0607 */
[----:B------:R-:W-:-:S06]  /*0220*/  PRMT R7, RZ, 0x7610, R7 ;  /* 0x00007610ff077816 */ /* 0x000fcc0000000007 */
[----:B------:R0:W5:Y:S01]  /*0230*/  @!P1 LDG.E.U8 R7, desc[UR4][R8.64] ;  /* 0x0000000408079981 */ /* 0x000162000c1e1100 */
[----:B------:R-:W-:-:S06]  /*0240*/  PRMT R6, RZ, 0x7610, R6 ;  /* 0x00007610ff067816 */ /* 0x000fcc0000000006 */
[----:B------:R0:W5:Y:S01]  /*0250*/  @!P0 LDG.E.U8 R6, desc[UR4][R12.64] ;  /* 0x000000040c068981 */ /* 0x000162000c1e1100 */
[----:B------:R-:W-:Y:S01]  /*0260*/  ISETP.GE.AND P0, PT, R3, R2, PT ;  /* 0x000000020300720c */ /* 0x000fe20003f06270 */
[----:B------:R-:W-:Y:S04]  /*0270*/  BSSY.RECONVERGENT B0, `(.L_x_9997) ;  /* 0x000002d000007945 */ /* 0x000fe80003800200 */
[----:B------:R-:W-:Y:S08]  /*0280*/  BSSY.RELIABLE B1, `(.L_x_9998) ;  /* 0x000001f000017945 */ /* 0x000ff00003800100 */
[----:B0-----:R-:W-:Y:S05]  /*0290*/  @P0 BRA `(.L_x_9999) ;  /* 0x0000000000680947 */ /* 0x001fea0003800000 */
[----:B------:R-:W0:Y:S01]  /*02a0*/  LDCU.64 UR6, c[0x0][0x388] ;  /* 0x00007100ff0677ac */ /* 0x000e220008000a00 */
[----:B------:R-:W-:Y:S01]  /*02b0*/  IMAD R4, R0, 0x200, R3 ;  /* 0x0000020000047824 */ /* 0x000fe200078e0203 */
[C---:B-----5:R-:W-:Y:S01]  /*02c0*/  PRMT R8, R16.reuse, 0x8880, RZ ;  /* 0x0000888010087816 */ /* 0x060fe200000000ff */
[----:B------:R-:W-:Y:S01]  /*02d0*/  VIADD R3, R3, 0x80 ;  /* 0x0000008003037836 */ /* 0x000fe20000000000 */
[----:B------:R-:W-:Y:S02]  /*02e0*/  LOP3.LUT P0, RZ, R16, 0xff, RZ, 0xc0, !PT ;  /* 0x000000ff10ff7812 */ /* 0x000fe4000780c0ff */
[----:B------:R-:W-:Y:S02]  /*02f0*/  SHF.R.S32.HI R8, RZ, 0x7, R8 ;  /* 0x00000007ff087819 */ /* 0x000fe40000011408 */
[----:B------:R-:W-:Y:S02]  /*0300*/  SEL R9, RZ, 0x1, !P0 ;  /* 0x00000001ff097807 */ /* 0x000fe40004000000 */
[----:B------:R-:W-:-:S02]  /*0310*/  ISETP.GE.AND P0, PT, R3, R2, PT ;  /* 0x000000020300720c */ /* 0x000fc40003f06270 */
[----:B------:R-:W-:Y:S02]  /*0320*/  LOP3.LUT R9, R8, R9, RZ, 0xfc, !PT ;  /* 0x0000000908097212 */ /* 0x000fe400078efcff */
[----:B0-----:R-:W-:-:S05]  /*0330*/  IADD3 R4, P1, PT, R4, UR6, RZ ;  /* 0x0000000604047c10 */ /* 0x001fca000ff3e0ff */
[----:B------:R-:W-:-:S04]  /*0340*/  IMAD.X R5, RZ, RZ, UR7, P1 ;  /* 0x00000007ff057e24 */ /* 0x000fc800088e06ff */
[----:B------:R-:W-:Y:S05]  /*0350*/  @P0 BREAK.RELIABLE B1 ;  /* 0x0000000000010942 */ /* 0x000fea0003800100 */
[----:B------:R0:W-:Y:S01]  /*0360*/  STG.E.U8 desc[UR4][R4.64], R9 ;  /* 0x0000000904007986 */ /* 0x0001e2000c101104 */
[----:B------:R-:W-:Y:S05]  /*0370*/  @P0 BRA `(.L_x_10000) ;  /* 0x0000000000700947 */ /* 0x000fea0003800000 */
[----:B------:R-:W1:Y:S01]  /*0380*/  LDCU.64 UR6, c[0x0][0x388] ;  /* 0x00007100ff0677ac */ /* 0x000e620008000a00 */
[----:B0-----:R-:W-:Y:S01]  /*0390*/  PRMT R5, R14, 0x8880, RZ ;  /* 0x000088800e057816 */ /* 0x001fe200000000ff */
[----:B------:R-:W-:Y:S01]  /*03a0*/  IMAD R4, R0, 0x200, R3 ;  /* 0x0000020000047824 */ /* 0x000fe200078e0203 */
[----:B------:R-:W-:Y:S01]  /*03b0*/  LOP3.LUT P0, RZ, R14, 0xff, RZ, 0xc0, !PT ;  /* 0x000000ff0eff7812 */ /* 0x000fe2000780c0ff */
[----:B------:R-:W-:Y:S01]  /*03c0*/  VIADD R3, R3, 0x80 ;  /* 0x0000008003037836 */ /* 0x000fe20000000000 */
[----:B------:R-:W-:Y:S02]  /*03d0*/  PRMT R5, R5, 0x7710, RZ ;  /* 0x0000771005057816 */ /* 0x000fe400000000ff */
[----:B------:R-:W-:Y:S02]  /*03e0*/  SEL R8, RZ, 0x1, !P0 ;  /* 0x00000001ff087807 */ /* 0x000fe40004000000 */
[----:B------:R-:W-:-:S04]  /*03f0*/  SHF.R.U32.HI R9, RZ, 0x7, R5 ;  /* 0x00000007ff097819 */ /* 0x000fc80000011605 */
[----:B------:R-:W-:Y:S02]  /*0400*/  LOP3.LUT R9, R9, R8, RZ, 0xfc, !PT ;  /* 0x0000000809097212 */ /* 0x000fe400078efcff */
[----:B-1----:R-:W-:-:S05]  /*0410*/  IADD3 R4, P1, PT, R4, UR6, RZ ;  /* 0x0000000604047c10 */ /* 0x002fca000ff3e0ff */
[----:B------:R-:W-:-:S05]  /*0420*/  IMAD.X R5, RZ, RZ, UR7, P1 ;  /* 0x00000007ff057e24 */ /* 0x000fca00088e06ff */
[----:B------:R0:W-:Y:S03]  /*0430*/  STG.E.U8 desc[UR4][R4.64], R9 ;  /* 0x0000000904007986 */ /* 0x0001e6000c101104 */
.L_x_9999:
[----:B------:R-:W-:-:S13]  /*0440*/  ISETP.GE.AND P0, PT, R3, R2, PT ;  /* 0x000000020300720c */ /* 0x000fda0003f06270 */
[----:B------:R-:W-:Y:S05]  /*0450*/  @P0 BREAK.RELIABLE B1 ;  /* 0x0000000000010942 */ /* 0x000fea0003800100 */
[----:B------:R-:W-:Y:S05]  /*0460*/  @P0 BRA `(.L_x_10000) ;  /* 0x0000000000340947 */ /* 0x000fea0003800000 */
[----:B------:R-:W-:Y:S05]  /*0470*/  BSYNC.RELIABLE B1 ;  /* 0x0000000000017941 */ /* 0x000fea0003800100 */
.L_x_9998:
[----:B------:R-:W1:Y:S01]  /*0480*/  LDCU.64 UR6, c[0x0][0x388] ;  /* 0x00007100ff0677ac */ /* 0x000e620008000a00 */
[C---:B0----5:R-:W-:Y:S01]  /*0490*/  PRMT R5, R7.reuse, 0x8880, RZ ;  /* 0x0000888007057816 */ /* 0x061fe200000000ff */
        /* <DEDUP_REMOVED lines=10> */
.L_x_10000:
[----:B------:R-:W-:Y:S05]  /*0540*/  BSYNC.RECONVERGENT B0 ;  /* 0x0000000000007941 */ /* 0x000fea0003800200 */
.L_x_9997:
[----:B------:R-:W-:Y:S05]  /*0550*/  WARPSYNC.ALL ;  /* 0x0000000000007948 */ /* 0x000fea0003800000 */
[----:B------:R-:W-:-:S13]  /*0560*/  ISETP.GE.AND P0, PT, R3, R2, PT ;  /* 0x000000020300720c */ /* 0x000fda0003f06270 */
[----:B------:R-:W-:Y:S05]  /*0570*/  @P0 EXIT ;  /* 0x000000000000094d */ /* 0x000fea0003800000 */
[----:B------:R-:W2:Y:S01]  /*0580*/  LDCU.64 UR6, c[0x0][0x388] ;  /* 0x00007100ff0677ac */ /* 0x000ea20008000a00 */
[----:B-----5:R-:W-:Y:S01]  /*0590*/  PRMT R2, R6, 0x8880, RZ ;  /* 0x0000888006027816 */ /* 0x020fe200000000ff */
[----:B------:R-:W-:Y:S01]  /*05a0*/  IMAD R3, R0, 0x200, R3 ;  /* 0x0000020000037824 */ /* 0x000fe200078e0203 */
[----:B------:R-:W-:Y:S02]  /*05b0*/  LOP3.LUT P0, RZ, R6, 0xff, RZ, 0xc0, !PT ;  /* 0x000000ff06ff7812 */ /* 0x000fe4000780c0ff */
[----:B------:R-:W-:Y:S02]  /*05c0*/  PRMT R0, R2, 0x7710, RZ ;  /* 0x0000771002007816 */ /* 0x000fe400000000ff */
[----:B01----:R-:W-:Y:S02]  /*05d0*/  SEL R4, RZ, 0x1, !P0 ;  /* 0x00000001ff047807 */ /* 0x003fe40004000000 */
[----:B------:R-:W-:-:S04]  /*05e0*/  SHF.R.U32.HI R5, RZ, 0x7, R0 ;  /* 0x00000007ff057819 */ /* 0x000fc80000011600 */
[----:B------:R-:W-:Y:S02]  /*05f0*/  LOP3.LUT R5, R5, R4, RZ, 0xfc, !PT ;  /* 0x0000000405057212 */ /* 0x000fe400078efcff */
[----:B--2---:R-:W-:-:S05]  /*0600*/  IADD3 R2, P1, PT, R3, UR6, RZ ;  /* 0x0000000603027c10 */ /* 0x004fca000ff3e0ff */
[----:B------:R-:W-:-:S05]  /*0610*/  IMAD.X R3, RZ, RZ, UR7, P1 ;  /* 0x00000007ff037e24 */ /* 0x000fca00088e06ff */
[----:B------:R-:W-:Y:S01]  /*0620*/  STG.E.U8 desc[UR4][R2.64], R5 ;  /* 0x0000000502007986 */ /* 0x000fe2000c101104 */
[----:B------:R-:W-:Y:S05]  /*0630*/  EXIT ;  /* 0x000000000000794d */ /* 0x000fea0003800000 */
.L_x_10001:
        /* <DEDUP_REMOVED lines=12> */
.L_x_23711:


//--------------------- .text._ZN2at6native29vectorized_elementwise_kernelILi2EZZZNS0_16sign_kernel_cudaERNS_18TensorIteratorBaseEENKUlvE_clEvENKUlvE0_clEvEUlaE_St5arrayIPcLm2EEEEviT0_T1_ --------------------------
	.section	.text._ZN2at6native29vectorized_elementwise_kernelILi2EZZZNS0_16sign_kernel_cudaERNS_18TensorIteratorBaseEENKUlvE_clEvENKUlvE0_clEvEUlaE_St5arrayIPcLm2EEEEviT0_T1_,"ax",@progbits
	.align	128
        .global         _ZN2at6native29vectorized_elementwise_kernelILi2EZZZNS0_16sign_kernel_cudaERNS_18TensorIteratorBaseEENKUlvE_clEvENKUlvE0_clEvEUlaE_St5arrayIPcLm2EEEEviT0_T1_
        .type           _ZN2at6native29vectorized_elementwise_kernelILi2EZZZNS0_16sign_kernel_cudaERNS_18TensorIteratorBaseEENKUlvE_clEvENKUlvE0_clEvEUlaE_St5arrayIPcLm2EEEEviT0_T1_,@function
        .size           _ZN2at6native29vectorized_elementwise_kernelILi2EZZZNS0_16sign_kernel_cudaERNS_18TensorIteratorBaseEENKUlvE_clEvENKUlvE0_clEvEUlaE_St5arrayIPcLm2EEEEviT0_T1_,(.L_x_23712 - _ZN2at6native29vectorized_elementwise_kernelILi2EZZZNS0_16sign_kernel_cudaERNS_18TensorIteratorBaseEENKUlvE_clEvENKUlvE0_clEvEUlaE_St5arrayIPcLm2EEEEviT0_T1_)
        .other          _ZN2at6native29vectorized_elementwise_kernelILi2EZZZNS0_16sign_kernel_cudaERNS_18TensorIteratorBaseEENKUlvE_clEvENKUlvE0_clEvEUlaE_St5arrayIPcLm2EEEEviT0_T1_,@"STO_CUDA_ENTRY STV_DEFAULT"
_ZN2at6native29vectorized_elementwise_kernelILi2EZZZNS0_16sign_kernel_cudaERNS_18TensorIteratorBaseEENKUlvE_clEvENKUlvE0_clEvEUlaE_St5arrayIPcLm2EEEEviT0_T1_:
.text._ZN2at6native29vectorized_elementwise_kernelILi2EZZZNS0_16sign_kernel_cudaERNS_18TensorIteratorBaseEENKUlvE_clEvENKUlvE0_clEvEUlaE_St5arrayIPcLm2EEEEviT0_T1_:
        /* <DEDUP_REMOVED lines=9> */
[----:B------:R-:W-:Y:S02]  /*0090*/  PRMT R20, RZ, 0x7610, R20 ;  /* 0x00007610ff147816 */ /* 0x000fe40000000014 */
[----:B0-----:R-:W-:Y:S01]  /*00a0*/  ISETP.GE.U32.AND P6, PT, R15, UR5, PT ;  /* 0x000000050f007c0c */ /* 0x001fe2000bfc6070 */
[----:B------:R-:W-:-:S12]  /*00b0*/  IMAD.MOV.U32 R0, RZ, RZ, R15 ;  /* 0x000000ffff007224 */ /* 0x000fd800078e000f */
[C---:B------:R-:W-:Y:S01]  /*00c0*/  @!P6 VIADD R15, R0.reuse, 0x80 ;  /* 0x00000080000fe836 */ /* 0x040fe20000000000 */
[----:B------:R-:W0:Y:S01]  /*00d0*/  @!P6 LDC.64 R4, c[0x0][0x390] ;  /* 0x0000e400ff04eb82 */ /* 0x000e220000000a00 */
[----:B------:R-:W-:-:S03]  /*00e0*/  @!P6 VIADD R9, R0, UR4 ;  /* 0x000000040009ec36 */ /* 0x000fc60008000000 */
[----:B------:R-:W-:-:S13]  /*00f0*/  ISETP.GE.U32.AND P5, PT, R15, UR5, PT ;  /* 0x000000050f007c0c */ /* 0x000fda000bfa6070 */
[C---:B------:R-:W-:Y:S01]  /*0100*/  @!P5 VIADD R3, R15.reuse, UR4 ;  /* 0x000000040f03dc36 */ /* 0x040fe20008000000 */
[----:B------:R-:W1:Y:S01]  /*0110*/  @!P5 LDC.64 R22, c[0x0][0x390] ;  /* 0x0000e400ff16db82 */ /* 0x000e620000000a00 */
[----:B------:R-:W-:-:S05]  /*0120*/  @!P5 VIADD R15, R15, 0x80 ;  /* 0x000000800f0fd836 */ /* 0x000fca0000000000 */
[----:B------:R-:W-:Y:S02]  /*0130*/  ISETP.GE.U32.AND P4, PT, R15, UR5, PT ;  /* 0x000000050f007c0c */ /* 0x000fe4000bf86070 */
[----:B0-----:R-:W-:-:S05]  /*0140*/  @!P6 IADD3 R8, P0, PT, R9, R4, RZ ;  /* 0x000000040908e210 */ /* 0x001fca0007f1e0ff */
[----:B------:R-:W-:-:S05]  /*0150*/  @!P6 IMAD.X R9, RZ, RZ, R5, P0 ;  /* 0x000000ffff09e224 */ /* 0x000fca00000e0605 */
[----:B------:R0:W5:Y:S01]  /*0160*/  @!P6 LDG.E.U8 R20, desc[UR8][R8.64] ;  /* 0x000000080814e981 */ /* 0x000162000c1e1100 */
[C---:B------:R-:W-:Y:S01]  /*0170*/  @!P4 VIADD R27, R15.reuse, UR4 ;  /* 0x000000040f1bcc36 */ /* 0x040fe20008000000 */
[----:B------:R-:W2:Y:S01]  /*0180*/  @!P4 LDC.64 R10, c[0x0][0x390] ;  /* 0x0000e400ff0acb82 */ /* 0x000ea20000000a00 */
[----:B------:R-:W-:-:S05]  /*0190*/  @!P4 VIADD R15, R15, 0x80 ;  /* 0x000000800f0fc836 */ /* 0x000fca0000000000 */
[----:B------:R-:W-:-:S13]  /*01a0*/  ISETP.GE.U32.AND P3, PT, R15, UR5, PT ;  /* 0x000000050f007c0c */ /* 0x000fda000bf66070 */
[----:B------:R-:W-:Y:S01]  /*01b0*/  @!P3 VIADD R25, R15, UR4 ;  /* 0x000000040f19bc36 */ /* 0x000fe20008000000 */
[----:B-1----:R-:W-:Y:S01]  /*01c0*/  @!P5 IADD3 R22, P6, PT, R3, R22, RZ ;  /* 0x000000160316d210 */ /* 0x002fe20007fde0ff */
[----:B------:R-:W-:Y:S01]  /*01d0*/  @!P3 VIADD R15, R15, 0x80 ;  /* 0x000000800f0fb836 */ /* 0x000fe20000000000 */
[----:B------:R-:W1:Y:S04]  /*01e0*/  @!P3 LDC.64 R12, c[0x0][0x390] ;  /* 0x0000e400ff0cbb82 */ /* 0x000e680000000a00 */
[----:B------:R-:W-:-:S13]  /*01f0*/  ISETP.GE.U32.AND P2, PT, R15, UR5, PT ;  /* 0x000000050f007c0c */ /* 0x000fda000bf46070 */
[C---:B------:R-:W-:Y:S01]  /*0200*/  @!P2 VIADD R21, R15.reuse, UR4 ;  /* 0x000000040f15ac36 */ /* 0x040fe20008000000 */
[----:B------:R-:W3:Y:S01]  /*0210*/  @!P2 LDC.64 R2, c[0x0][0x390] ;  /* 0x0000e400ff02ab82 */ /* 0x000ee20000000a00 */
[----:B------:R-:W-:-:S05]  /*0220*/  @!P2 VIADD R15, R15, 0x80 ;  /* 0x000000800f0fa836 */ /* 0x000fca0000000000 */
[----:B------:R-:W-:-:S13]  /*0230*/  ISETP.GE.U32.AND P1, PT, R15, UR5, PT ;  /* 0x000000050f007c0c */ /* 0x000fda000bf26070 */
[C---:B------:R-:W-:Y:S01]  /*0240*/  @!P1 VIADD R19, R15.reuse, UR4 ;  /* 0x000000040f139c36 */ /* 0x040fe20008000000 */
[----:B------:R-:W-:Y:S01]  /*0250*/  PRMT R14, RZ, 0x7610, R14 ;  /* 0x00007610ff0e7816 */ /* 0x000fe2000000000e */
[----:B------:R-:W-:Y:S01]  /*0260*/  @!P1 VIADD R15, R15, 0x80 ;  /* 0x000000800f0f9836 */ /* 0x000fe20000000000 */
[----:B------:R-:W4:Y:S04]  /*0270*/  @!P1 LDC.64 R4, c[0x0][0x390] ;  /* 0x0000e400ff049b82 */ /* 0x000f280000000a00 */
[----:B------:R-:W-:Y:S01]  /*0280*/  ISETP.GE.U32.AND P0, PT, R15, UR5, PT ;  /* 0x000000050f007c0c */ /* 0x000fe2000bf06070 */
[----:B------:R-:W-:-:S05]  /*0290*/  @!P5 IMAD.X R23, RZ, RZ, R23, P6 ;  /* 0x000000ffff17d224 */ /* 0x000fca00030e0617 */
[----:B------:R-:W5:Y:S07]  /*02a0*/  @!P5 LDG.E.U8 R14, desc[UR8][R22.64] ;  /* 0x00000008160ed981 */ /* 0x000f6e000c1e1100 */
[C---:B------:R-:W-:Y:S01]  /*02b0*/  @!P0 VIADD R17, R15.reuse, UR4 ;  /* 0x000000040f118c36 */ /* 0x040fe20008000000 */
[----:B------:R-:W-:Y:S01]  /*02c0*/  PRMT R16, RZ, 0x7610, R16 ;  /* 0x00007610ff107816 */ /* 0x000fe20000000010 */
[----:B------:R-:W-:Y:S01]  /*02d0*/  @!P0 VIADD R15, R15, 0x80 ;  /* 0x000000800f0f8836 */ /* 0x000fe20000000000 */
[----:B------:R-:W-:Y:S01]  /*02e0*/  PRMT R18, RZ, 0x7610, R18 ;  /* 0x00007610ff127816 */ /* 0x000fe20000000012 */
[----:B------:R-:W4:Y:S03]  /*02f0*/  @!P0 LDC.64 R6, c[0x0][0x390] ;  /* 0x0000e400ff068b82 */ /* 0x000f260000000a00 */
[----:B------:R-:W-:-:S02]  /*0300*/  ISETP.GE.U32.AND P6, PT, R15, UR5, PT ;  /* 0x000000050f007c0c */ /* 0x000fc4000bfc6070 */
[----:B--2---:R-:W-:-:S11]  /*0310*/  @!P4 IADD3 R10, P5, PT, R27, R10, RZ ;  /* 0x0000000a1b0ac210 */ /* 0x004fd60007fbe0ff */
[----:B0-----:R-:W0:Y:S01]  /*0320*/  @!P6 LDC.64 R8, c[0x0][0x390] ;  /* 0x0000e400ff08eb82 */ /* 0x001e220000000a00 */
[----:B------:R-:W-:Y:S01]  /*0330*/  @!P4 IMAD.X R11, RZ, RZ, R11, P5 ;  /* 0x000000ffff0bc224 */ /* 0x000fe200028e060b */
[----:B-1----:R-:W-:-:S04]  /*0340*/  @!P3 IADD3 R12, P5, PT, R25, R12, RZ ;  /* 0x0000000c190cb210 */ /* 0x002fc80007fbe0ff */
[----:B------:R1:W5:Y:S01]  /*0350*/  @!P4 LDG.E.U8 R16, desc[UR8][R10.64] ;  /* 0x000000080a10c981 */ /* 0x000362000c1e1100 */
[----:B---3--:R-:W-:Y:S01]  /*0360*/  @!P2 IADD3 R2, P4, PT, R21, R2, RZ ;  /* 0x000000021502a210 */ /* 0x008fe20007f9e0ff */
[----:B------:R-:W-:Y:S01]  /*0370*/  @!P3 IMAD.X R13, RZ, RZ, R13, P5 ;  /* 0x000000ffff0db224 */ /* 0x000fe200028e060d */
[----:B------:R-:W-:Y:S01]  /*0380*/  PRMT R21, RZ, 0x7610, R21 ;  /* 0x00007610ff157816 */ /* 0x000fe20000000015 */
[----:B------:R-:W-:Y:S02]  /*0390*/  @!P6 VIADD R15, R15, UR4 ;  /* 0x000000040f0fec36 */ /* 0x000fe40008000000 */
[----:B------:R-:W-:Y:S01]  /*03a0*/  @!P2 IMAD.X R3, RZ, RZ, R3, P4 ;  /* 0x000000ffff03a224 */ /* 0x000fe200020e0603 */
[----:B------:R2:W5:Y:S01]  /*03b0*/  @!P3 LDG.E.U8 R18, desc[UR8][R12.64] ;  /* 0x000000080c12b981 */ /* 0x000562000c1e1100 */
[----:B----4-:R-:W-:-:S03]  /*03c0*/  @!P1 IADD3 R4, P3, PT, R19, R4, RZ ;  /* 0x0000000413049210 */ /* 0x010fc60007f7e0ff */
[----:B------:R2:W5:Y:S01]  /*03d0*/  @!P2 LDG.E.U8 R21, desc[UR8][R2.64] ;  /* 0x000000080215a981 */ /* 0x000562000c1e1100 */
[----:B-1----:R-:W-:Y:S01]  /*03e0*/  PRMT R10, RZ, 0x7610, R10 ;  /* 0x00007610ff0a7816 */ /* 0x002fe2000000000a */
[----:B------:R-:W-:Y:S01]  /*03f0*/  @!P1 IMAD.X R5, RZ, RZ, R5, P3 ;  /* 0x000000ffff059224 */ /* 0x000fe200018e0605 */
[----:B0-----:R-:W-:Y:S02]  /*0400*/  @!P6 IADD3 R8, P2, PT, R15, R8, RZ ;  /* 0x000000080f08e210 */ /* 0x001fe40007f5e0ff */
[----:B------:R-:W-:-:S03]  /*0410*/  PRMT R15, RZ, 0x7610, R15 ;  /* 0x00007610ff0f7816 */ /* 0x000fc6000000000f */
[----:B------:R-:W-:-:S03]  /*0420*/  @!P6 IMAD.X R9, RZ, RZ, R9, P2 ;  /* 0x000000ffff09e224 */ /* 0x000fc600010e0609 */
[----:B------:R2:W5:Y:S04]  /*0430*/  @!P1 LDG.E.U8 R15, desc[UR8][R4.64] ;  /* 0x00000008040f9981 */ /* 0x000568000c1e1100 */
[----:B------:R2:W5:Y:S01]  /*0440*/  @!P6 LDG.E.U8 R10, desc[UR8][R8.64] ;  /* 0x00000008080ae981 */ /* 0x000562000c1e1100 */
[----:B------:R-:W-:Y:S02]  /*0450*/  @!P0 IADD3 R6, P4, PT, R17, R6, RZ ;  /* 0x0000000611068210 */ /* 0x000fe40007f9e0ff */
[----:B------:R-:W-:-:S03]  /*0460*/  PRMT R11, RZ, 0x7610, R11 ;  /* 0x00007610ff0b7816 */ /* 0x000fc6000000000b */
[----:B------:R-:W-:-:S05]  /*0470*/  @!P0 IMAD.X R7, RZ, RZ, R7, P4 ;  /* 0x000000ffff078224 */ /* 0x000fca00020e0607 */
[----:B------:R2:W5:Y:S01]  /*0480*/  @!P0 LDG.E.U8 R11, desc[UR8][R6.64] ;  /* 0x00000008060b8981 */ /* 0x000562000c1e1100 */
[----:B------:R-:W-:Y:S01]  /*0490*/  ISETP.GE.U32.AND P0, PT, R0, UR5, PT ;  /* 0x0000000500007c0c */ /* 0x000fe2000bf06070 */
[----:B------:R-:W-:Y:S04]  /*04a0*/  BSSY.RECONVERGENT B0, `(.L_x_10003) ;  /* 0x0000065000007945 */ /* 0x000fe80003800200 */
[----:B------:R-:W-:Y:S08]  /*04b0*/  BSSY.RELIABLE B1, `(.L_x_10004) ;  /* 0x0000057000017945 */ /* 0x000ff00003800100 */
[----:B--2---:R-:W-:Y:S05]  /*04c0*/  @P0 BRA `(.L_x_10005) ;  /* 0x0000000000640947 */ /* 0x004fea0003800000 */
[----:B------:R-:W0:Y:S01]  /*04d0*/  LDCU.64 UR6, c[0x0][0x388] ;  /* 0x00007100ff0677ac */ /* 0x000e220008000a00 */
[----:B------:R-:W-:Y:S01]  /*04e0*/  VIADD R2, R0, UR4 ;  /* 0x0000000400027c36 */ /* 0x000fe20008000000 */
[----:B-----5:R-:W-:Y:S01]  /*04f0*/  PRMT R4, R20, 0x8880, RZ ;  /* 0x0000888014047816 */ /* 0x020fe200000000ff */
[----:B------:R-:W-:Y:S01]  /*0500*/  VIADD R0, R0, 0x80 ;  /* 0x0000008000007836 */ /* 0x000fe20000000000 */
[----:B------:R-:W-:Y:S02]  /*0510*/  LOP3.LUT P0, RZ, R20, 0xff, RZ, 0xc0, !PT ;  /* 0x000000ff14ff7812 */ /* 0x000fe4000780c0ff */
[----:B------:R-:W-:Y:S02]  /*0520*/  SHF.R.S32.HI R4, RZ, 0x7, R4 ;  /* 0x00000007ff047819 */ /* 0x000fe40000011404 */
[----:B------:R-:W-:Y:S02]  /*0530*/  SEL R5, RZ, 0x1, !P0 ;  /* 0x00000001ff057807 */ /* 0x000fe40004000000 */
[----:B------:R-:W-:-:S02]  /*0540*/  ISETP.GE.U32.AND P0, PT, R0, UR5, PT ;  /* 0x0000000500007c0c */ /* 0x000fc4000bf06070 */
[----:B------:R-:W-:Y:S02]  /*0550*/  LOP3.LUT R5, R4, R5, RZ, 0xfc, !PT ;  /* 0x0000000504057212 */ /* 0x000fe400078efcff */
[----:B0-----:R-:W-:-:S05]  /*0560*/  IADD3 R2, P1, PT, R2, UR6, RZ ;  /* 0x0000000602027c10 */ /* 0x001fca000ff3e0ff */
[----:B------:R-:W-:-:S05]  /*0570*/  IMAD.X R3, RZ, RZ, UR7, P1 ;  /* 0x00000007ff037e24 */ /* 0x000fca00088e06ff */
[----:B------:R0:W-:Y:S01]  /*0580*/  STG.E.U8 desc[UR8][R2.64], R5 ;  /* 0x0000000502007986 */ /* 0x0001e2000c101108 */
[----:B------:R-:W-:Y:S05]  /*0590*/  @P0 BRA `(.L_x_10006) ;  /* 0x0000000000680947 */ /* 0x000fea0003800000 */
[----:B------:R-:W1:Y:S01]  /*05a0*/  LDCU.64 UR6, c[0x0][0x388] ;  /* 0x00007100ff0677ac */ /* 0x000e620008000a00 */
[----:B0-----:R-:W-:Y:S01]  /*05b0*/  PRMT R3, R14, 0x8880, RZ ;  /* 0x000088800e037816 */ /* 0x001fe200000000ff */
[----:B------:R-:W-:Y:S01]  /*05c0*/  VIADD R2, R0, UR4 ;  /* 0x0000000400027c36 */ /* 0x000fe20008000000 */
        /* <DEDUP_REMOVED lines=9> */
.L_x_10005:
[----:B------:R-:W-:-:S13]  /*0660*/  ISETP.GE.U32.AND P0, PT, R0, UR5, PT ;  /* 0x0000000500007c0c */ /* 0x000fda000bf06070 */
[----:B------:R-:W-:Y:S05]  /*0670*/  @P0 BRA `(.L_x_10007) ;  /* 0x0000000000680947 */ /* 0x000fea0003800000 */
[----:B------:R-:W1:Y:S01]  /*0680*/  LDCU.64 UR6, c[0x0][0x388] ;  /* 0x00007100ff0677ac */ /* 0x000e620008000a00 */
[----:B0----5:R-:W-:Y:S01]  /*0690*/  PRMT R3, R16, 0x8880, RZ ;  /* 0x0000888010037816 */ /* 0x021fe200000000ff */
        /* <DEDUP_REMOVED lines=10> */
.L_x_10006:
[----:B------:R-:W-:-:S13]  /*0740*/  ISETP.GE.U32.AND P0, PT, R0, UR5, PT ;  /* 0x0000000500007c0c */ /* 0x000fda000bf06070 */
[----:B------:R-:W-:Y:S05]  /*0750*/  @P0 BRA `(.L_x_10008) ;  /* 0x0000000000680947 */ /* 0x000fea0003800000 */
[----:B------:R-:W2:Y:S01]  /*0760*/  LDCU.64 UR6, c[0x0][0x388] ;  /* 0x00007100ff0677ac */ /* 0x000ea20008000a00 */
[----:B01----:R-:W-:Y:S01]  /*0770*/  PRMT R3, R18, 0x8880, RZ ;  /* 0x0000888012037816 */ /* 0x003fe200000000ff */
[----:B------:R-:W-:Y:S01]  /*0780*/  VIADD R2, R0, UR4 ;  /* 0x0000000400027c36 */ /* 0x000fe20008000000 */
[----:B------:R-:W-:Y:S01]  /*0790*/  LOP3.LUT P0, RZ, R18, 0xff, RZ, 0xc0, !PT ;  /* 0x000000ff12ff7812 */ /* 0x000fe2000780c0ff */
[----:B------:R-:W-:Y:S01]  /*07a0*/  VIADD R0, R0, 0x80 ;  /* 0x0000008000007836 */ /* 0x000fe20000000000 */
[----:B------:R-:W-:Y:S02]  /*07b0*/  PRMT R3, R3, 0x7710, RZ ;  /* 0x0000771003037816 */ /* 0x000fe400000000ff */
[----:B------:R-:W-:Y:S02]  /*07c0*/  SEL R4, RZ, 0x1, !P0 ;  /* 0x00000001ff047807 */ /* 0x000fe40004000000 */
[----:B------:R-:W-:-:S04]  /*07d0*/  SHF.R.U32.HI R5, RZ, 0x7, R3 ;  /* 0x00000007ff057819 */ /* 0x000fc80000011603 */
[----:B------:R-:W-:Y:S02]  /*07e0*/  LOP3.LUT R5, R5, R4, RZ, 0xfc, !PT ;  /* 0x0000000405057212 */ /* 0x000fe400078efcff */
[----:B--2---:R-:W-:-:S05]  /*07f0*/  IADD3 R2, P1, PT, R2, UR6, RZ ;  /* 0x0000000602027c10 */ /* 0x004fca000ff3e0ff */
[----:B------:R-:W-:-:S05]  /*0800*/  IMAD.X R3, RZ, RZ, UR7, P1 ;  /* 0x00000007ff037e24 */ /* 0x000fca00088e06ff */
[----:B------:R1:W-:Y:S03]  /*0810*/  STG.E.U8 desc[UR8][R2.64], R5 ;  /* 0x0000000502007986 */ /* 0x0003e6000c101108 */
.L_x_10007:
[----:B------:R-:W-:-:S13]  /*0820*/  ISETP.GE.U32.AND P0, PT, R0, UR5, PT ;  /* 0x0000000500007c0c */ /* 0x000fda000bf06070 */
[----:B------:R-:W-:Y:S05]  /*0830*/  @P0 BRA `(.L_x_10009) ;  /* 0x00000000006c0947 */ /* 0x000fea0003800000 */
[----:B------:R-:W2:Y:S01]  /*0840*/  LDCU.64 UR6, c[0x0][0x388] ;  /* 0x00007100ff0677ac */ /* 0x000ea20008000a00 */
[C---:B01---5:R-:W-:Y:S01]  /*0850*/  PRMT R3, R21.reuse, 0x8880, RZ ;  /* 0x0000888015037816 */ /* 0x063fe200000000ff */
[C---:B------:R-:W-:Y:S01]  /*0860*/  VIADD R2, R0.reuse, UR4 ;  /* 0x0000000400027c36 */ /* 0x040fe20008000000 */
        /* <DEDUP_REMOVED lines=9> */
.L_x_10008:
[----:B------:R-:W-:-:S13]  /*0900*/  ISETP.GE.U32.AND P0, PT, R0, UR5, PT ;  /* 0x0000000500007c0c */ /* 0x000fda000bf06070 */
[----:B------:R-:W-:Y:S05]  /*0910*/  @P0 BREAK.RELIABLE B1 ;  /* 0x0000000000010942 */ /* 0x000fea0003800100 */
[----:B------:R-:W-:Y:S05]  /*0920*/  @P0 BRA `(.L_x_10010) ;  /* 0x0000000000700947 */ /* 0x000fea0003800000 */
[----:B------:R-:W3:Y:S01]  /*0930*/  LDCU.64 UR6, c[0x0][0x388] ;  /* 0x00007100ff0677ac */ /* 0x000ee20008000a00 */
[C---:B012---:R-:W-:Y:S01]  /*0940*/  PRMT R3, R15.reuse, 0x8880, RZ ;  /* 0x000088800f037816 */ /* 0x047fe200000000ff */
[C---:B------:R-:W-:Y:S01]  /*0950*/  VIADD R2, R0.reuse, UR4 ;  /* 0x0000000400027c36 */ /* 0x040fe20008000000 */
[----:B------:R-:W-:Y:S01]  /*0960*/  LOP3.LUT P0, RZ, R15, 0xff, RZ, 0xc0, !PT ;  /* 0x000000ff0fff7812 */ /* 0x000fe2000780c0ff */
[----:B------:R-:W-:Y:S01]  /*0970*/  VIADD R0, R0, 0x80 ;  /* 0x0000008000007836 */ /* 0x000fe20000000000 */
[----:B------:R-:W-:Y:S02]  /*0980*/  PRMT R3, R3, 0x7710, RZ ;  /* 0x0000771003037816 */ /* 0x000fe400000000ff */
[----:B------:R-:W-:Y:S02]  /*0990*/  SEL R4, RZ, 0x1, !P0 ;  /* 0x00000001ff047807 */ /* 0x000fe40004000000 */
[----:B------:R-:W-:-:S04]  /*09a0*/  SHF.R.U32.HI R5, RZ, 0x7, R3 ;  /* 0x00000007ff057819 */ /* 0x000fc80000011603 */
[----:B------:R-:W-:Y:S02]  /*09b0*/  LOP3.LUT R5, R5, R4, RZ, 0xfc, !PT ;  /* 0x0000000405057212 */ /* 0x000fe400078efcff */
[----:B---3--:R-:W-:-:S05]  /*09c0*/  IADD3 R2, P1, PT, R2, UR6, RZ ;  /* 0x0000000602027c10 */ /* 0x008fca000ff3e0ff */
[----:B------:R-:W-:-:S05]  /*09d0*/  IMAD.X R3, RZ, RZ, UR7, P1 ;  /* 0x00000007ff037e24 */ /* 0x000fca00088e06ff */
[----:B------:R2:W-:Y:S03]  /*09e0*/  STG.E.U8 desc[UR8][R2.64], R5 ;  /* 0x0000000502007986 */ /* 0x0005e6000c101108 */
.L_x_10009:
[----:B------:R-:W-:-:S13]  /*09f0*/  ISETP.GE.U32.AND P0, PT, R0, UR5, PT ;  /* 0x0000000500007c0c */ /* 0x000fda000bf06070 */
[----:B------:R-:W-:Y:S05]  /*0a00*/  @P0 BREAK.RELIABLE B1 ;  /* 0x0000000000010942 */ /* 0x000fea0003800100 */
[----:B------:R-:W-:Y:S05]  /*0a10*/  @P0 BRA `(.L_x_10010) ;  /* 0x0000000000340947 */ /* 0x000fea0003800000 */
[----:B------:R-:W-:Y:S05]  /*0a20*/  BSYNC.RELIABLE B1 ;  /* 0x0000000000017941 */ /* 0x000fea0003800100 */
.L_x_10004:
[----:B------:R-:W3:Y:S01]  /*0a30*/  LDCU.64 UR6, c[0x0][0x388] ;  /* 0x00007100ff0677ac */ /* 0x000ee20008000a00 */
[C---:B012--5:R-:W-:Y:S01]  /*0a40*/  PRMT R3, R11.reuse, 0x8880, RZ ;  /* 0x000088800b037816 */ /* 0x067fe200000000ff */
        /* <DEDUP_REMOVED lines=10> */
.L_x_10010:
[----:B------:R-:W-:Y:S05]  /*0af0*/  BSYNC.RECONVERGENT B0 ;  /* 0x0000000000007941 */ /* 0x000fea0003800200 */
.L_x_10003:
[----:B------:R-:W-:Y:S05]  /*0b00*/  WARPSYNC.ALL ;  /* 0x0000000000007948 */ /* 0x000fea0003800000 */
[----:B------:R-:W-:-:S13]  /*0b10*/  ISETP.GE.U32.AND P0, PT, R0, UR5, PT ;  /* 0x0000000500007c0c */ /* 0x000fda000bf06070 */
[----:B------:R-:W-:Y:S05]  /*0b20*/  @P0 EXIT ;  /* 0x000000000000094d */ /* 0x000fea0003800000 */
[----:B------:R-:W4:Y:S01]  /*0b30*/  LDCU.64 UR6, c[0x0][0x388] ;  /* 0x00007100ff0677ac */ /* 0x000f220008000a00 */
[----:B0123-5:R-:W-:Y:S01]  /*0b40*/  PRMT R3, R10, 0x8880, RZ ;  /* 0x000088800a037816 */ /* 0x02ffe200000000ff */
[----:B------:R-:W-:Y:S01]  /*0b50*/  VIADD R0, R0, UR4 ;  /* 0x0000000400007c36 */ /* 0x000fe20008000000 */
[----:B------:R-:W-:Y:S02]  /*0b60*/  LOP3.LUT P0, RZ, R10, 0xff, RZ, 0xc0, !PT ;  /* 0x000000ff0aff7812 */ /* 0x000fe4000780c0ff */
[----:B------:R-:W-:-:S04]  /*0b70*/  PRMT R3, R3, 0x7710, RZ ;  /* 0x0000771003037816 */ /* 0x000fc800000000ff */
[----:B------:R-:W-:Y:S02]  /*0b80*/  SHF.R.U32.HI R5, RZ, 0x7, R3 ;  /* 0x00000007ff057819 */ /* 0x000fe40000011603 */
[----:B----4-:R-:W-:Y:S02]  /*0b90*/  IADD3 R2, P1, PT, R0, UR6, RZ ;  /* 0x0000000600027c10 */ /* 0x010fe4000ff3e0ff */
[----:B------:R-:W-:-:S03]  /*0ba0*/  SEL R0, RZ, 0x1, !P0 ;  /* 0x00000001ff007807 */ /* 0x000fc60004000000 */
[----:B------:R-:W-:Y:S01]  /*0bb0*/  IMAD.X R3, RZ, RZ, UR7, P1 ;  /* 0x00000007ff037e24 */ /* 0x000fe200088e06ff */
[----:B------:R-:W-:-:S05]  /*0bc0*/  LOP3.LUT R5, R5, R0, RZ, 0xfc, !PT ;  /* 0x0000000005057212 */ /* 0x000fca00078efcff */
[----:B------:R-:W-:Y:S01]  /*0bd0*/  STG.E.U8 desc[UR8][R2.64], R5 ;  /* 0x0000000502007986 */ /* 0x000fe2000c101108 */
[----:B------:R-:W-:Y:S05]  /*0be0*/  EXIT ;  /* 0x000000000000794d */ /* 0x000fea0003800000 */
.L_x_10002:
        /* <DEDUP_REMOVED lines=21> */
[----:B------:R-:W-:-:S02]  /*0d40*/  ISETP.NE.AND P0, PT, R4, RZ, PT ;  /* 0x000000ff0400720c */ /* 0x000fc40003f05270 */
[C---:B------:R-:W-:Y:S02]  /*0d50*/  PRMT R4, R11.reuse, 0x8880, RZ ;  /* 0x000088800b047816 */ /* 0x040fe400000000ff */
[----:B------:R-:W-:Y:S02]  /*0d60*/  ISETP.NE.AND P1, PT, R8, RZ, PT ;  /* 0x000000ff0800720c */ /* 0x000fe40003f25270 */
[----:B-1----:R-:W-:Y:S02]  /*0d70*/  PRMT R6, R11, 0x9991, RZ ;  /* 0x000099910b067816 */ /* 0x002fe400000000ff */
[----:B------:R-:W-:Y:S02]  /*0d80*/  ISETP.NE.AND P2, PT, R9, RZ, PT ;  /* 0x000000ff0900720c */ /* 0x000fe40003f45270 */
[----:B------:R-:W-:Y:S02]  /*0d90*/  ISETP.NE.AND P3, PT, R10, RZ, PT ;  /* 0x000000ff0a00720c */ /* 0x000fe40003f65270 */
[----:B------:R-:W-:-:S02]  /*0da0*/  PRMT R8, R12, 0x8880, RZ ;  /* 0x000088800c087816 */ /* 0x000fc400000000ff */
[----:B------:R-:W-:Y:S02]  /*0db0*/  PRMT R10, R12, 0x9991, RZ ;  /* 0x000099910c0a7816 */ /* 0x000fe400000000ff */
[----:B------:R-:W-:Y:S02]  /*0dc0*/  SHF.R.S32.HI R4, RZ, 0x7, R4 ;  /* 0x00000007ff047819 */ /* 0x000fe40000011404 */
[----:B------:R-:W-:Y:S02]  /*0dd0*/  SEL R7, RZ, 0x1, !P0 ;  /* 0x00000001ff077807 */ /* 0x000fe40004000000 */
[----:B------:R-:W-:Y:S02]  /*0de0*/  SHF.R.S32.HI R6, RZ, 0x7, R6 ;  /* 0x00000007ff067819 */ /* 0x000fe40000011406 */
[----:B------:R-:W-:Y:S02]  /*0df0*/  SEL R9, RZ, 0x1, !P1 ;  /* 0x00000001ff097807 */ /* 0x000fe40004800000 */
[----:B------:R-:W-:-:S02]  /*0e00*/  SHF.R.S32.HI R8, RZ, 0x7, R8 ;  /* 0x00000007ff087819 */ /* 0x000fc40000011408 */
[----:B------:R-:W-:Y:S02]  /*0e10*/  SEL R11, RZ, 0x1, !P2 ;  /* 0x00000001ff0b7807 */ /* 0x000fe40005000000 */
[----:B------:R-:W-:Y:S02]  /*0e20*/  SHF.R.S32.HI R10, RZ, 0x7, R10 ;  /* 0x00000007ff0a7819 */ /* 0x000fe4000001140a */
[----:B------:R-:W-:Y:S02]  /*0e30*/  SEL R13, RZ, 0x1, !P3 ;  /* 0x00000001ff0d7807 */ /* 0x000fe40005800000 */
[----:B------:R-:W-:Y:S02]  /*0e40*/  LOP3.LUT R4, R4, R7, RZ, 0xfc, !PT ;  /* 0x0000000704047212 */ /* 0x000fe400078efcff */
[----:B------:R-:W-:Y:S02]  /*0e50*/  LOP3.LUT R7, R6, R9, RZ, 0xfc, !PT ;  /* 0x0000000906077212 */ /* 0x000fe400078efcff */
[----:B------:R-:W-:-:S02]  /*0e60*/  LOP3.LUT R6, R8, R11, RZ, 0xfc, !PT ;  /* 0x0000000b08067212 */ /* 0x000fc400078efcff */
[----:B------:R-:W-:Y:S02]  /*0e70*/  LOP3.LUT R9, R10, R13, RZ, 0xfc, !PT ;  /* 0x0000000d0a097212 */ /* 0x000fe400078efcff */
[C---:B----4-:R-:W-:Y:S02]  /*0e80*/  PRMT R8, R0.reuse, 0x7770, RZ ;  /* 0x0000777000087816 */ /* 0x050fe400000000ff */
[----:B------:R-:W-:Y:S02]  /*0e90*/  PRMT R10, R0, 0x7771, RZ ;  /* 0x00007771000a7816 */ /* 0x000fe400000000ff */
[----:B-----5:R-:W-:Y:S02]  /*0ea0*/  PRMT R11, R5, 0x7770, RZ ;  /* 0x00007770050b7816 */ /* 0x020fe400000000ff */
[----:B------:R-:W-:Y:S02]  /*0eb0*/  ISETP.NE.AND P0, PT, R8, RZ, PT ;  /* 0x000000ff0800720c */ /* 0x000fe40003f05270 */
[----:B------:R-:W-:-:S02]  /*0ec0*/  ISETP.NE.AND P1, PT, R10, RZ, PT ;  /* 0x000000ff0a00720c */ /* 0x000fc40003f25270 */
[C---:B------:R-:W-:Y:S02]  /*0ed0*/  PRMT R8, R0.reuse, 0x8880, RZ ;  /* 0x0000888000087816 */ /* 0x040fe400000000ff */
[----:B------:R-:W-:Y:S02]  /*0ee0*/  ISETP.NE.AND P2, PT, R11, RZ, PT ;  /* 0x000000ff0b00720c */ /* 0x000fe40003f45270 */
[----:B------:R-:W-:Y:S01]  /*0ef0*/  PRMT R10, R0, 0x9991, RZ ;  /* 0x00009991000a7816 */ /* 0x000fe200000000ff */
[----:B------:R-:W-:Y:S01]  /*0f00*/  IMAD.MOV.U32 R0, RZ, RZ, R8 ;  /* 0x000000ffff007224 */ /* 0x000fe200078e0008 */
[C---:B------:R-:W-:Y:S02]  /*0f10*/  PRMT R11, R5.reuse, 0x8880, RZ ;  /* 0x00008880050b7816 */ /* 0x040fe400000000ff */
[----:B------:R-:W-:Y:S01]  /*0f20*/  PRMT R12, R5, 0x7771, RZ ;  /* 0x00007771050c7816 */ /* 0x000fe200000000ff */
[----:B------:R-:W-:Y:S01]  /*0f30*/  IMAD.MOV.U32 R8, RZ, RZ, R10 ;  /* 0x000000ffff087224 */ /* 0x000fe200078e000a */
[----:B------:R-:W-:Y:S01]  /*0f40*/  SHF.R.S32.HI R0, RZ, 0x7, R0 ;  /* 0x00000007ff007819 */ /* 0x000fe20000011400 */
[----:B------:R-:W-:Y:S01]  /*0f50*/  IMAD.MOV.U32 R10, RZ, RZ, R11 ;  /* 0x000000ffff0a7224 */ /* 0x000fe200078e000b */
[----:B------:R-:W-:-:S02]  /*0f60*/  ISETP.NE.AND P3, PT, R12, RZ, PT ;  /* 0x000000ff0c00720c */ /* 0x000fc40003f65270 */
[----:B------:R-:W-:Y:S02]  /*0f70*/  PRMT R12, R5, 0x9991, RZ ;  /* 0x00009991050c7816 */ /* 0x000fe400000000ff */
[----:B------:R-:W-:Y:S02]  /*0f80*/  SHF.R.S32.HI R8, RZ, 0x7, R8 ;  /* 0x00000007ff087819 */ /* 0x000fe40000011408 */
[----:B------:R-:W-:Y:S02]  /*0f90*/  SEL R5, RZ, 0x1, !P0 ;  /* 0x00000001ff057807 */ /* 0x000fe40004000000 */
[----:B------:R-:W-:Y:S02]  /*0fa0*/  SEL R11, RZ, 0x1, !P1 ;  /* 0x00000001ff0b7807 */ /* 0x000fe40004800000 */
[----:B------:R-:W-:Y:S02]  /*0fb0*/  SHF.R.S32.HI R10, RZ, 0x7, R10 ;  /* 0x00000007ff0a7819 */ /* 0x000fe4000001140a */
[----:B------:R-:W-:-:S02]  /*0fc0*/  SHF.R.S32.HI R12, RZ, 0x7, R12 ;  /* 0x00000007ff0c7819 */ /* 0x000fc4000001140c */
[----:B------:R-:W-:Y:S02]  /*0fd0*/  SEL R13, RZ, 0x1, !P2 ;  /* 0x00000001ff0d7807 */ /* 0x000fe40005000000 */
[----:B------:R-:W-:Y:S02]  /*0fe0*/  SEL R15, RZ, 0x1, !P3 ;  /* 0x00000001ff0f7807 */ /* 0x000fe40005800000 */
[----:B------:R-:W-:Y:S02]  /*0ff0*/  LOP3.LUT R0, R0, R5, RZ, 0xfc, !PT ;  /* 0x0000000500007212 */ /* 0x000fe400078efcff */
[----:B------:R-:W-:Y:S02]  /*1000*/  LOP3.LUT R11, R8, R11, RZ, 0xfc, !PT ;  /* 0x0000000b080b7212 */ /* 0x000fe400078efcff */
[----:B------:R-:W-:Y:S02]  /*1010*/  LOP3.LUT R10, R10, R13, RZ, 0xfc, !PT ;  /* 0x0000000d0a0a7212 */ /* 0x000fe400078efcff */
[----:B------:R-:W-:-:S02]  /*1020*/  LOP3.LUT R15, R12, R15, RZ, 0xfc, !PT ;  /* 0x0000000f0c0f7212 */ /* 0x000fc400078efcff */
        /* <DEDUP_REMOVED lines=9> */
.L_x_10011:
        /* <DEDUP_REMOVED lines=12> */
.L_x_23712:


//--------------------- .text._ZN2at6native29vectorized_elementwise_kernelILi4EZZZNS0_16sign_kernel_cudaERNS_18TensorIteratorBaseEENKUlvE_clEvENKUlvE0_clEvEUlaE_St5arrayIPcLm2EEEEviT0_T1_ --------------------------
	.section	.text._ZN2at6native29vectorized_elementwise_kernelILi4EZZZNS0_16sign_kernel_cudaERNS_18TensorIteratorBaseEENKUlvE_clEvENKUlvE0_clEvEUlaE_St5arrayIPcLm2EEEEviT0_T1_,"ax",@progbits
	.align	128
        .global         _ZN2at6native29vectorized_elementwise_kernelILi4EZZZNS0_16sign_kernel_cudaERNS_18TensorIteratorBaseEENKUlvE_clEvENKUlvE0_clEvEUlaE_St5arrayIPcLm2EEEEviT0_T1_
        .type           _ZN2at6native29vectorized_elementwise_kernelILi4EZZZNS0_16sign_kernel_cudaERNS_18TensorIteratorBaseEENKUlvE_clEvENKUlvE0_clEvEUlaE_St5arrayIPcLm2EEEEviT0_T1_,@function
        .size           _ZN2at6native29vectorized_elementwise_kernelILi4EZZZNS0_16sign_kernel_cudaERNS_18TensorIteratorBaseEENKUlvE_clEvENKUlvE0_clEvEUlaE_St5arrayIPcLm2EEEEviT0_T1_,(.L_x_23713 - _ZN2at6native29vectorized_elementwise_kernelILi4EZZZNS0_16sign_kernel_cudaERNS_18TensorIteratorBaseEENKUlvE_clEvENKUlvE0_clEvEUlaE_St5arrayIPcLm2EEEEviT0_T1_)
        .other          _ZN2at6native29vectorized_elementwise_kernelILi4EZZZNS0_16sign_kernel_cudaERNS_18TensorIteratorBaseEENKUlvE_clEvENKUlvE0_clEvEUlaE_St5arrayIPcLm2EEEEviT0_T1_,@"STO_CUDA_ENTRY STV_DEFAULT"
_ZN2at6native29vectorized_elementwise_kernelILi4EZZZNS0_16sign_kernel_cudaERNS_18TensorIteratorBaseEENKUlvE_clEvENKUlvE0_clEvEUlaE_St5arrayIPcLm2EEEEviT0_T1_:
.text._ZN2at6native29vectorized_elementwise_kernelILi4EZZZNS0_16sign_kernel_cudaERNS_18TensorIteratorBaseEENKUlvE_clEvENKUlvE0_clEvEUlaE_St5arrayIPcLm2EEEEviT0_T1_:
        /* <DEDUP_REMOVED lines=102> */
.L_x_10015:
        /* <DEDUP_REMOVED lines=14> */
.L_x_10016:
        /* <DEDUP_REMOVED lines=14> */
.L_x_10017:
        /* <DEDUP_REMOVED lines=14> */
.L_x_10018:
        /* <DEDUP_REMOVED lines=15> */
.L_x_10019:
[----:B------:R-:W-:-:S13]  /*09f0*/  ISETP.GE.U32.AND P0, PT, R0, UR5, PT ;  /* 0x0000000500007c0c */ /* 0x000fda000bf06070 */
[----:B------:R-:W-:Y:S05]  /*0a00*/  @P0 BREAK.RELIABLE B1 ;  /* 0x0000000000010942 */ /* 0x000fea0003800100 */
[----:B------:R-:W-:Y:S05]  /*0a10*/  @P0 BRA `(.L_x_10020) ;  /* 0x0000000000340947 */ /* 0x000fea0003800000 */
[----:B------:R-:W-:Y:S05]  /*0a20*/  BSYNC.RELIABLE B1 ;  /* 0x0000000000017941 */ /* 0x000fea0003800100 */
.L_x_10014:
        /* <DEDUP_REMOVED lines=12> */
.L_x_10020:
[----:B------:R-:W-:Y:S05]  /*0af0*/  BSYNC.RECONVERGENT B0 ;  /* 0x0000000000007941 */ /* 0x000fea0003800200 */
.L_x_10013:
        /* <DEDUP_REMOVED lines=15> */
.L_x_10012:
        /* <DEDUP_REMOVED lines=9> */
[----:B------:R1:W3:Y:S01]  /*0c80*/  LDG.E R5, desc[UR8][R2.64+0x200] ;  /* 0x0002000802057981 */ /* 0x0002e2000c1e1900 */
[----:B0-----:R-:W-:-:S04]  /*0c90*/  UIADD3 UR6, UP0, UPT, UR4, UR6, URZ ;  /* 0x0000000604067290 */ /* 0x001fc8000ff1e0ff */
[----:B------:R-:W-:Y:S01]  /*0ca0*/  UIADD3.X UR7, UPT, UPT, URZ, UR7, URZ, UP0, !UPT ;  /* 0x00000007ff077290 */ /* 0x000fe200087fe4ff */
[C---:B--2---:R-:W-:Y:S02]  /*0cb0*/  PRMT R6, R4.reuse, 0x7770, RZ ;  /* 0x0000777004067816 */ /* 0x044fe400000000ff */
[----:B------:R-:W-:Y:S02]  /*0cc0*/  PRMT R8, R4, 0x7772, RZ ;  /* 0x0000777204087816 */ /* 0x000fe400000000ff */
[----:B------:R-:W-:Y:S02]  /*0cd0*/  ISETP.NE.AND P0, PT, R6, RZ, PT ;  /* 0x000000ff0600720c */ /* 0x000fe40003f05270 */
[----:B------:R-:W-:Y:S02]  /*0ce0*/  ISETP.NE.AND P2, PT, R8, RZ, PT ;  /* 0x000000ff0800720c */ /* 0x000fe40003f45270 */
[C---:B------:R-:W-:Y:S02]  /*0cf0*/  PRMT R7, R4.reuse, 0x7771, RZ ;  /* 0x0000777104077816 */ /* 0x040fe400000000ff */
[----:B------:R-:W-:-:S02]  /*0d00*/  PRMT R9, R4, 0x7773, RZ ;  /* 0x0000777304097816 */ /* 0x000fc400000000ff */
[----:B------:R-:W-:Y:S02]  /*0d10*/  SGXT R6, R4, 0x8 ;  /* 0x000000080406781a */ /* 0x000fe40000000200 */
[--C-:B-1----:R-:W-:Y:S02]  /*0d20*/  SHF.R.S32.HI R3, RZ, 0x8, R4.reuse ;  /* 0x00000008ff037819 */ /* 0x102fe40000011404 */
[--C-:B------:R-:W-:Y:S02]  /*0d30*/  SHF.R.S32.HI R8, RZ, 0x10, R4.reuse ;  /* 0x00000010ff087819 */ /* 0x100fe40000011404 */
[----:B------:R-:W-:Y:S02]  /*0d40*/  SHF.R.S32.HI R4, RZ, 0x18, R4 ;  /* 0x00000018ff047819 */ /* 0x000fe40000011404 */
[----:B------:R-:W-:Y:S02]  /*0d50*/  ISETP.NE.AND P1, PT, R7, RZ, PT ;  /* 0x000000ff0700720c */ /* 0x000fe40003f25270 */
[----:B------:R-:W-:-:S02]  /*0d60*/  SHF.R.S32.HI R2, RZ, 0x7, R6 ;  /* 0x00000007ff027819 */ /* 0x000fc40000011406 */
[----:B------:R-:W-:Y:S02]  /*0d70*/  SEL R7, RZ, 0x1, !P0 ;  /* 0x00000001ff077807 */ /* 0x000fe40004000000 */
[----:B------:R-:W-:Y:S02]  /*0d80*/  SGXT R6, R4, 0x8 ;  /* 0x000000080406781a */ /* 0x000fe40000000200 */
[----:B------:R-:W-:Y:S02]  /*0d90*/  SGXT R4, R8, 0x8 ;  /* 0x000000080804781a */ /* 0x000fe40000000200 */
[----:B------:R-:W-:Y:S02]  /*0da0*/  SGXT R3, R3, 0x8 ;  /* 0x000000080303781a */ /* 0x000fe40000000200 */
[----:B------:R-:W-:Y:S02]  /*0db0*/  ISETP.NE.AND P3, PT, R9, RZ, PT ;  /* 0x000000ff0900720c */ /* 0x000fe40003f65270 */
[----:B------:R-:W-:-:S02]  /*0dc0*/  LOP3.LUT R2, R2, 0xffff, R7, 0xc8, !PT ;  /* 0x0000ffff02027812 */ /* 0x000fc400078ec807 */
[----:B------:R-:W-:Y:S02]  /*0dd0*/  SHF.R.S32.HI R7, RZ, 0x7, R4 ;  /* 0x00000007ff077819 */ /* 0x000fe40000011404 */
[----:B------:R-:W-:Y:S02]  /*0de0*/  SHF.R.S32.HI R3, RZ, 0x7, R3 ;  /* 0x00000007ff037819 */ /* 0x000fe40000011403 */
[----:B------:R-:W-:Y:S02]  /*0df0*/  SHF.R.S32.HI R8, RZ, 0x7, R6 ;  /* 0x00000007ff087819 */ /* 0x000fe40000011406 */
[----:B------:R-:W-:Y:S02]  /*0e00*/  SEL R4, RZ, 0x1, !P1 ;  /* 0x00000001ff047807 */ /* 0x000fe40004800000 */
[----:B------:R-:W-:Y:S02]  /*0e10*/  SEL R9, RZ, 0x1, !P3 ;  /* 0x00000001ff097807 */ /* 0x000fe40005800000 */
[----:B------:R-:W-:-:S02]  /*0e20*/  SEL R6, RZ, 0x1, !P2 ;  /* 0x00000001ff067807 */ /* 0x000fc40005000000 */
[----:B------:R-:W-:Y:S02]  /*0e30*/  LOP3.LUT R3, R3, 0xffff, R4, 0xc8, !PT ;  /* 0x0000ffff03037812 */ /* 0x000fe400078ec804 */
[----:B------:R-:W-:Y:S02]  /*0e40*/  LOP3.LUT R4, R8, 0xffff, R9, 0xc8, !PT ;  /* 0x0000ffff08047812 */ /* 0x000fe400078ec809 */
[----:B------:R-:W-:Y:S02]  /*0e50*/  LOP3.LUT R7, R7, 0xffff, R6, 0xc8, !PT ;  /* 0x0000ffff07077812 */ /* 0x000fe400078ec806 */
[C---:B---3--:R-:W-:Y:S02]  /*0e60*/  PRMT R6, R5.reuse, 0x7771, RZ ;  /* 0x0000777105067816 */ /* 0x048fe400000000ff */
[C---:B------:R-:W-:Y:S02]  /*0e70*/  PRMT R9, R5.reuse, 0x7773, RZ ;  /* 0x0000777305097816 */ /* 0x040fe400000000ff */
[----:B------:R-:W-:-:S02]  /*0e80*/  PRMT R8, R5, 0x7772, RZ ;  /* 0x0000777205087816 */ /* 0x000fc400000000ff */
[----:B------:R-:W-:Y:S02]  /*0e90*/  ISETP.NE.AND P1, PT, R6, RZ, PT ;  /* 0x000000ff0600720c */ /* 0x000fe40003f25270 */
[----:B------:R-:W-:Y:S02]  /*0ea0*/  ISETP.NE.AND P3, PT, R9, RZ, PT ;  /* 0x000000ff0900720c */ /* 0x000fe40003f65270 */
[----:B------:R-:W-:Y:S02]  /*0eb0*/  ISETP.NE.AND P2, PT, R8, RZ, PT ;  /* 0x000000ff0800720c */ /* 0x000fe40003f45270 */
[--C-:B------:R-:W-:Y:S02]  /*0ec0*/  SHF.R.S32.HI R6, RZ, 0x8, R5.reuse ;  /* 0x00000008ff067819 */ /* 0x100fe40000011405 */
[----:B------:R-:W-:Y:S02]  /*0ed0*/  SHF.R.S32.HI R9, RZ, 0x18, R5 ;  /* 0x00000018ff097819 */ /* 0x000fe40000011405 */
[----:B------:R-:W-:-:S02]  /*0ee0*/  PRMT R10, R5, 0x7770, RZ ;  /* 0x00007770050a7816 */ /* 0x000fc400000000ff */
[----:B------:R-:W-:Y:S02]  /*0ef0*/  SHF.R.S32.HI R8, RZ, 0x10, R5 ;  /* 0x00000010ff087819 */ /* 0x000fe40000011405 */
[----:B------:R-:W-:Y:S02]  /*0f00*/  SGXT R6, R6, 0x8 ;  /* 0x000000080606781a */ /* 0x000fe40000000200 */
[----:B------:R-:W-:Y:S02]  /*0f10*/  SGXT R9, R9, 0x8 ;  /* 0x000000080909781a */ /* 0x000fe40000000200 */
[----:B------:R-:W-:Y:S02]  /*0f20*/  ISETP.NE.AND P0, PT, R10, RZ, PT ;  /* 0x000000ff0a00720c */ /* 0x000fe40003f05270 */
[----:B------:R-:W-:Y:S02]  /*0f30*/  SGXT R5, R5, 0x8 ;  /* 0x000000080505781a */ /* 0x000fe40000000200 */
[----:B------:R-:W-:-:S02]  /*0f40*/  SGXT R8, R8, 0x8 ;  /* 0x000000080808781a */ /* 0x000fc40000000200 */
[----:B------:R-:W-:Y:S02]  /*0f50*/  SHF.R.S32.HI R10, RZ, 0x7, R6 ;  /* 0x00000007ff0a7819 */ /* 0x000fe40000011406 */
[----:B------:R-:W-:Y:S02]  /*0f60*/  SHF.R.S32.HI R12, RZ, 0x7, R9 ;  /* 0x00000007ff0c7819 */ /* 0x000fe40000011409 */
[----:B------:R-:W-:Y:S02]  /*0f70*/  SHF.R.S32.HI R5, RZ, 0x7, R5 ;  /* 0x00000007ff057819 */ /* 0x000fe40000011405 */
[----:B------:R-:W-:Y:S02]  /*0f80*/  SHF.R.S32.HI R8, RZ, 0x7, R8 ;  /* 0x00000007ff087819 */ /* 0x000fe40000011408 */
[----:B------:R-:W-:Y:S02]  /*0f90*/  SEL R6, RZ, 0x1, !P0 ;  /* 0x00000001ff067807 */ /* 0x000fe40004000000 */
[----:B------:R-:W-:-:S02]  /*0fa0*/  SEL R9, RZ, 0x1, !P1 ;  /* 0x00000001ff097807 */ /* 0x000fc40004800000 */
[----:B------:R-:W-:Y:S02]  /*0fb0*/  SEL R13, RZ, 0x1, !P3 ;  /* 0x00000001ff0d7807 */ /* 0x000fe40005800000 */
[----:B------:R-:W-:Y:S02]  /*0fc0*/  SEL R11, RZ, 0x1, !P2 ;  /* 0x00000001ff0b7807 */ /* 0x000fe40005000000 */
[----:B------:R-:W-:Y:S02]  /*0fd0*/  LOP3.LUT R15, R5, 0xffff, R6, 0xc8, !PT ;  /* 0x0000ffff050f7812 */ /* 0x000fe400078ec806 */
[----:B------:R-:W-:Y:S01]  /*0fe0*/  LOP3.LUT R10, R10, 0xffff, R9, 0xc8, !PT ;  /* 0x0000ffff0a0a7812 */ /* 0x000fe200078ec809 */
[----:B------:R-:W-:Y:S01]  /*0ff0*/  IMAD.U32 R9, RZ, RZ, UR7 ;  /* 0x00000007ff097e24 */ /* 0x000fe2000f8e00ff */
[----:B------:R-:W-:Y:S02]  /*1000*/  LOP3.LUT R12, R12, 0xffff, R13, 0xc8, !PT ;  /* 0x0000ffff0c0c7812 */ /* 0x000fe400078ec80d */
[----:B------:R-:W-:Y:S01]  /*1010*/  LOP3.LUT R11, R8, 0xffff, R11, 0xc8, !PT ;  /* 0x0000ffff080b7812 */ /* 0x000fe200078ec80b */
[----:B------:R-:W-:Y:S01]  /*1020*/  IMAD.U32 R8, RZ, RZ, UR6 ;  /* 0x00000006ff087e24 */ /* 0x000fe2000f8e00ff */
        /* <DEDUP_REMOVED lines=10> */
.L_x_10021:
        /* <DEDUP_REMOVED lines=11> */
.L_x_23713:


//--------------------- .text._ZN2at6native29vectorized_elementwise_kernelILi8EZZZNS0_16sign_kernel_cudaERNS_18TensorIteratorBaseEENKUlvE_clEvENKUlvE0_clEvEUlaE_St5arrayIPcLm2EEEEviT0_T1_ --------------------------
	.section	.text._ZN2at6native29vectorized_elementwise_kernelILi8EZZZNS0_16sign_kernel_cudaERNS_18TensorIteratorBaseEENKUlvE_clEvENKUlvE0_clEvEUlaE_St5arrayIPcLm2EEEEviT0_T1_,"ax",@progbits
	.align	128
        .global         _ZN2at6native29vectorized_elementwise_kernelILi8EZZZNS0_16sign_kernel_cudaERNS_18TensorIteratorBaseEENKUlvE_clEvENKUlvE0_clEvEUlaE_St5arrayIPcLm2EEEEviT0_T1_
        .type           _ZN2at6native29vectorized_elementwise_kernelILi8EZZZNS0_16sign_kernel_cudaERNS_18TensorIteratorBaseEENKUlvE_clEvENKUlvE0_clEvEUlaE_St5arrayIPcLm2EEEEviT0_T1_,@function
        .size           _ZN2at6native29vectorized_elementwise_kernelILi8EZZZNS0_16sign_kernel_cudaERNS_18TensorIteratorBaseEENKUlvE_clEvENKUlvE0_clEvEUlaE_St5arrayIPcLm2EEEEviT0_T1_,(.L_x_23714 - _ZN2at6native29vectorized_elementwise_kernelILi8EZZZNS0_16sign_kernel_cudaERNS_18TensorIteratorBaseEENKUlvE_clEvENKUlvE0_clEvEUlaE_St5arrayIPcLm2EEEEviT0_T1_)
        .other          _ZN2at6native29vectorized_elementwise_kernelILi8EZZZNS0_16sign_kernel_cudaERNS_18TensorIteratorBaseEENKUlvE_clEvENKUlvE0_clEvEUlaE_St5arrayIPcLm2EEEEviT0_T1_,@"STO_CUDA_ENTRY STV_DEFAULT"
_ZN2at6native29vectorized_elementwise_kernelILi8EZZZNS0_16sign_kernel_cudaERNS_18TensorIteratorBaseEENKUlvE_clEvENKUlvE0_clEvEUlaE_St5arrayIPcLm2EEEEviT0_T1_:
.text._ZN2at6native29vectorized_elementwise_kernelILi8EZZZNS0_16sign_kernel_cudaERNS_18TensorIteratorBaseEENKUlvE_clEvENKUlvE0_clEvEUlaE_St5arrayIPcLm2EEEEviT0_T1_:
        /* <DEDUP_REMOVED lines=102> */
.L_x_10025:
        /* <DEDUP_REMOVED lines=14> */
.L_x_10026:
        /* <DEDUP_REMOVED lines=14> */
.L_x_10027:
        /* <DEDUP_REMOVED lines=14> */
.L_x_10028:
        /* <DEDUP_REMOVED lines=15> */
.L_x_10029:
[----:B------:R-:W-:-:S13]  /*09f0*/  ISETP.GE.U32.AND P0, PT, R0, UR5, PT ;  /* 0x0000000500007c0c */ /* 0x000fda000bf06070 */
[----:B------:R-:W-:Y:S05]  /*0a00*/  @P0 BREAK.RELIABLE B1 ;  /* 0x0000000000010942 */ /* 0x000fea0003800100 */
[----:B------:R-:W-:Y:S05]  /*0a10*/  @P0 BRA `(.L_x_10030) ;  /* 0x0000000000340947 */ /* 0x000fea0003800000 */
[----:B------:R-:W-:Y:S05]  /*0a20*/  BSYNC.RELIABLE B1 ;  /* 0x0000000000017941 */ /* 0x000fea0003800100 */
.L_x_10024:
        /* <DEDUP_REMOVED lines=12> */
.L_x_10030:
[----:B------:R-:W-:Y:S05]  /*0af0*/  BSYNC.RECONVERGENT B0 ;  /* 0x0000000000007941 */ /* 0x000fea0003800200 */
.L_x_10023:
        /* <DEDUP_REMOVED lines=15> */
.L_x_10022:
        /* <DEDUP_REMOVED lines=12> */
[----:B------:R-:W-:Y:S02]  /*0cb0*/  PRMT R6, R2, 0x7770, RZ ;  /* 0x0000777002067816 */ /* 0x000fe400000000ff */
[----:B------:R-:W-:Y:S02]  /*0cc0*/  ISETP.NE.AND P4, PT, R4, RZ, PT ;  /* 0x000000ff0400720c */ /* 0x000fe40003f85270 */
[----:B------:R-:W-:Y:S02]  /*0cd0*/  ISETP.NE.AND P6, PT, R6, RZ, PT ;  /* 0x000000ff0600720c */ /* 0x000fe40003fc5270 */
[----:B------:R-:W-:Y:S02]  /*0ce0*/  PRMT R4, R3, 0x7771, RZ ;  /* 0x0000777103047816 */ /* 0x000fe400000000ff */
[----:B------:R-:W-:-:S02]  /*0cf0*/  PRMT R5, R2, 0x7771, RZ ;  /* 0x0000777102057816 */ /* 0x000fc400000000ff */
[----:B------:R-:W-:Y:S02]  /*0d00*/  PRMT R6, R2, 0x7772, RZ ;  /* 0x0000777202067816 */ /* 0x000fe400000000ff */
[----:B------:R-:W-:Y:S02]  /*0d10*/  ISETP.NE.AND P1, PT, R4, RZ, PT ;  /* 0x000000ff0400720c */ /* 0x000fe40003f25270 */
[----:B------:R-:W-:Y:S02]  /*0d20*/  ISETP.NE.AND P5, PT, R5, RZ, PT ;  /* 0x000000ff0500720c */ /* 0x000fe40003fa5270 */
[----:B------:R-:W-:Y:S02]  /*0d30*/  ISETP.NE.AND P3, PT, R6, RZ, PT ;  /* 0x000000ff0600720c */ /* 0x000fe40003f65270 */
[C---:B------:R-:W-:Y:S02]  /*0d40*/  PRMT R4, R3.reuse, 0x7772, RZ ;  /* 0x0000777203047816 */ /* 0x040fe400000000ff */
[----:B------:R-:W-:-:S02]  /*0d50*/  PRMT R5, R3, 0x7770, RZ ;  /* 0x0000777003057816 */ /* 0x000fc400000000ff */
[----:B------:R-:W-:Y:S02]  /*0d60*/  PRMT R6, R3, 0x7773, RZ ;  /* 0x0000777303067816 */ /* 0x000fe400000000ff */
[----:B------:R-:W-:Y:S02]  /*0d70*/  SEL R7, RZ, 0x1, !P6 ;  /* 0x00000001ff077807 */ /* 0x000fe40007000000 */
[----:B------:R-:W-:Y:S02]  /*0d80*/  ISETP.NE.AND P6, PT, R4, RZ, PT ;  /* 0x000000ff0400720c */ /* 0x000fe40003fc5270 */
[----:B------:R-:W-:Y:S02]  /*0d90*/  ISETP.NE.AND P2, PT, R5, RZ, PT ;  /* 0x000000ff0500720c */ /* 0x000fe40003f45270 */
[----:B------:R-:W-:Y:S02]  /*0da0*/  ISETP.NE.AND P0, PT, R6, RZ, PT ;  /* 0x000000ff0600720c */ /* 0x000fe40003f05270 */
[----:B------:R-:W-:-:S02]  /*0db0*/  SGXT R4, R2, 0x8 ;  /* 0x000000080204781a */ /* 0x000fc40000000200 */
[--C-:B------:R-:W-:Y:S02]  /*0dc0*/  SHF.R.S32.HI R5, RZ, 0x8, R2.reuse ;  /* 0x00000008ff057819 */ /* 0x100fe40000011402 */
[--C-:B------:R-:W-:Y:S02]  /*0dd0*/  SHF.R.S32.HI R6, RZ, 0x18, R2.reuse ;  /* 0x00000018ff067819 */ /* 0x100fe40000011402 */
[----:B------:R-:W-:Y:S02]  /*0de0*/  SHF.R.S32.HI R8, RZ, 0x10, R2 ;  /* 0x00000010ff087819 */ /* 0x000fe40000011402 */
[----:B------:R-:W-:Y:S02]  /*0df0*/  SHF.R.S32.HI R2, RZ, 0x7, R4 ;  /* 0x00000007ff027819 */ /* 0x000fe40000011404 */
[----:B------:R-:W-:Y:S02]  /*0e00*/  SGXT R4, R5, 0x8 ;  /* 0x000000080504781a */ /* 0x000fe40000000200 */
[----:B------:R-:W-:-:S02]  /*0e10*/  SGXT R6, R6, 0x8 ;  /* 0x000000080606781a */ /* 0x000fc40000000200 */
[----:B------:R-:W-:Y:S02]  /*0e20*/  SGXT R5, R8, 0x8 ;  /* 0x000000080805781a */ /* 0x000fe40000000200 */
[----:B------:R-:W-:Y:S02]  /*0e30*/  SHF.R.S32.HI R8, RZ, 0x7, R6 ;  /* 0x00000007ff087819 */ /* 0x000fe40000011406 */
[----:B------:R-:W-:Y:S02]  /*0e40*/  SHF.R.S32.HI R6, RZ, 0x7, R5 ;  /* 0x00000007ff067819 */ /* 0x000fe40000011405 */
[----:B------:R-:W-:Y:S02]  /*0e50*/  LOP3.LUT R2, R2, 0xffff, R7, 0xc8, !PT ;  /* 0x0000ffff02027812 */ /* 0x000fe400078ec807 */
[----:B------:R-:W-:Y:S02]  /*0e60*/  SHF.R.S32.HI R4, RZ, 0x7, R4 ;  /* 0x00000007ff047819 */ /* 0x000fe40000011404 */
[----:B------:R-:W-:-:S02]  /*0e70*/  SEL R5, RZ, 0x1, !P5 ;  /* 0x00000001ff057807 */ /* 0x000fc40006800000 */
[----:B------:R-:W-:Y:S02]  /*0e80*/  SEL R9, RZ, 0x1, !P4 ;  /* 0x00000001ff097807 */ /* 0x000fe40006000000 */
[----:B------:R-:W-:Y:S02]  /*0e90*/  SEL R7, RZ, 0x1, !P3 ;  /* 0x00000001ff077807 */ /* 0x000fe40005800000 */
[----:B------:R-:W-:Y:S02]  /*0ea0*/  LOP3.LUT R5, R4, 0xffff, R5, 0xc8, !PT ;  /* 0x0000ffff04057812 */ /* 0x000fe400078ec805 */
[----:B------:R-:W-:Y:S02]  /*0eb0*/  LOP3.LUT R4, R8, 0xffff, R9, 0xc8, !PT ;  /* 0x0000ffff08047812 */ /* 0x000fe400078ec809 */
[----:B------:R-:W-:Y:S02]  /*0ec0*/  LOP3.LUT R13, R6, 0xffff, R7, 0xc8, !PT ;  /* 0x0000ffff060d7812 */ /* 0x000fe400078ec807 */
[----:B------:R-:W-:-:S02]  /*0ed0*/  SHF.R.S32.HI R6, RZ, 0x8, R3 ;  /* 0x00000008ff067819 */ /* 0x000fc40000011403 */
[--C-:B------:R-:W-:Y:S02]  /*0ee0*/  SHF.R.S32.HI R8, RZ, 0x18, R3.reuse ;  /* 0x00000018ff087819 */ /* 0x100fe40000011403 */
[----:B------:R-:W-:Y:S02]  /*0ef0*/  SHF.R.S32.HI R7, RZ, 0x10, R3 ;  /* 0x00000010ff077819 */ /* 0x000fe40000011403 */
[----:B------:R-:W-:Y:S02]  /*0f00*/  SGXT R6, R6, 0x8 ;  /* 0x000000080606781a */ /* 0x000fe40000000200 */
[----:B------:R-:W-:Y:S02]  /*0f10*/  SGXT R8, R8, 0x8 ;  /* 0x000000080808781a */ /* 0x000fe40000000200 */
        /* <DEDUP_REMOVED lines=10> */
[----:B------:R-:W-:Y:S01]  /*0fc0*/  LOP3.LUT R3, R3, 0xffff, R6, 0xc8, !PT ;  /* 0x0000ffff03037812 */ /* 0x000fe200078ec806 */
[----:B------:R-:W-:Y:S01]  /*0fd0*/  IMAD.U32 R6, RZ, RZ, UR6 ;  /* 0x00000006ff067e24 */ /* 0x000fe2000f8e00ff */
[----:B------:R-:W-:Y:S02]  /*0fe0*/  LOP3.LUT R8, R9, 0xffff, R8, 0xc8, !PT ;  /* 0x0000ffff09087812 */ /* 0x000fe400078ec808 */
[----:B------:R-:W-:Y:S02]  /*0ff0*/  LOP3.LUT R11, R11, 0xffff, R12, 0xc8, !PT ;  /* 0x0000ffff0b0b7812 */ /* 0x000fe400078ec80c */
[----:B------:R-:W-:Y:S01]  /*1000*/  LOP3.LUT R10, R7, 0xffff, R10, 0xc8, !PT ;  /* 0x0000ffff070a7812 */ /* 0x000fe200078ec80a */
[----:B------:R-:W-:Y:S01]  /*1010*/  IMAD.U32 R7, RZ, RZ, UR7 ;  /* 0x00000007ff077e24 */ /* 0x000fe2000f8e00ff */
[----:B------:R-:W-:-:S02]  /*1020*/  PRMT R9, R2, 0x3340, R5 ;  /* 0x0000334002097816 */ /* 0x000fc40000000005 */
[----:B------:R-:W-:Y:S02]  /*1030*/  PRMT R4, R13, 0x3340, R4 ;  /* 0x000033400d047816 */ /* 0x000fe40000000004 */
[----:B------:R-:W-:Y:S01]  /*1040*/  PRMT R5, R3, 0x3340, R8 ;  /* 0x0000334003057816 */ /* 0x000fe20000000008 */
[----:B------:R-:W-:Y:S01]  /*1050*/  IMAD.WIDE.U32 R2, R0, 0x8, R6 ;  /* 0x0000000800027825 */ /* 0x000fe200078e0006 */
[----:B------:R-:W-:Y:S02]  /*1060*/  PRMT R10, R10, 0x3340, R11 ;  /* 0x000033400a0a7816 */ /* 0x000fe4000000000b */
[----:B------:R-:W-:Y:S02]  /*1070*/  PRMT R4, R9, 0x5410, R4 ;  /* 0x0000541009047816 */ /* 0x000fe40000000004 */
[----:B------:R-:W-:-:S05]  /*1080*/  PRMT R5, R5, 0x5410, R10 ;  /* 0x0000541005057816 */ /* 0x000fca000000000a */
[----:B------:R-:W-:Y:S01]  /*1090*/  STG.E.64 desc[UR8][R2.64], R4 ;  /* 0x0000000402007986 */ /* 0x000fe2000c101b08 */
[----:B------:R-:W-:Y:S05]  /*10a0*/  EXIT ;  /* 0x000000000000794d */ /* 0x000fea0003800000 */
.L_x_10031:
        /* <DEDUP_REMOVED lines=13> */
.L_x_23714:


//--------------------- .text._ZN2at6native18elementwise_kernelILi128ELi4EZNS0_15gpu_kernel_implIZZZNS0_16sign_kernel_cudaERNS_18TensorIteratorBaseEENKUlvE_clEvENKUlvE_clEvEUlhE_EEvS4_RKT_EUliE_EEviT1_ --------------------------
	.section	.text._ZN2at6native18elementwise_kernelILi128ELi4EZNS0_15gpu_kernel_implIZZZNS0_16sign_kernel_cudaERNS_18TensorIteratorBaseEENKUlvE_clEvENKUlvE_clEvEUlhE_EEvS4_RKT_EUliE_EEviT1_,"ax",@progbits
	.align	128
        .global         _ZN2at6native18elementwise_kernelILi128ELi4EZNS0_15gpu_kernel_implIZZZNS0_16sign_kernel_cudaERNS_18TensorIteratorBaseEENKUlvE_clEvENKUlvE_clEvEUlhE_EEvS4_RKT_EUliE_EEviT1_
        .type           _ZN2at6native18elementwise_kernelILi128ELi4EZNS0_15gpu_kernel_implIZZZNS0_16sign_kernel_cudaERNS_18TensorIteratorBaseEENKUlvE_clEvENKUlvE_clEvEUlhE_EEvS4_RKT_EUliE_EEviT1_,@function
        .size           _ZN2at6native18elementwise_kernelILi128ELi4EZNS0_15gpu_kernel_implIZZZNS0_16sign_kernel_cudaERNS_18TensorIteratorBaseEENKUlvE_clEvENKUlvE_clEvEUlhE_EEvS4_RKT_EUliE_EEviT1_,(.L_x_23715 - _ZN2at6native18elementwise_kernelILi128ELi4EZNS0_15gpu_kernel_implIZZZNS0_16sign_kernel_cudaERNS_18TensorIteratorBaseEENKUlvE_clEvENKUlvE_clEvEUlhE_EEvS4_RKT_EUliE_EEviT1_)
        .other          _ZN2at6native18elementwise_kernelILi128ELi4EZNS0_15gpu_kernel_implIZZZNS0_16sign_kernel_cudaERNS_18TensorIteratorBaseEENKUlvE_clEvENKUlvE_clEvEUlhE_EEvS4_RKT_EUliE_EEviT1_,@"STO_CUDA_ENTRY STV_DEFAULT"
_ZN2at6native18elementwise_kernelILi128ELi4EZNS0_15gpu_kernel_implIZZZNS0_16sign_kernel_cudaERNS_18TensorIteratorBaseEENKUlvE_clEvENKUlvE_clEvEUlhE_EEvS4_RKT_EUliE_EEviT1_:
.text._ZN2at6native18elementwise_kernelILi128ELi4EZNS0_15gpu_kernel_implIZZZNS0_16sign_kernel_cudaERNS_18TensorIteratorBaseEENKUlvE_clEvENKUlvE_clEvEUlhE_EEvS4_RKT_EUliE_EEviT1_:
        /* <DEDUP_REMOVED lines=319> */
.L_x_10034:
        /* <DEDUP_REMOVED lines=16> */
.L_x_10038:
[----:B------:R0:W5:Y:S01]  /*14f0*/  LDG.E.U8 R0, desc[UR36][R4.64] ;  /* 0x0000002404007981 */ /* 0x000162000c1e1100 */
[----:B------:R-:W-:Y:S05]  /*1500*/  BRA `(.L_x_10040) ;  /* 0x0000000c005c7947 */ /* 0x000fea0003800000 */
.L_x_10037:
        /* <DEDUP_REMOVED lines=8> */
.L_x_10042:
[----:B------:R3:W5:Y:S01]  /*1590*/  LDG.E.U8 R0, desc[UR36][R4.64] ;  /* 0x0000002404007981 */ /* 0x000762000c1e1100 */
[----:B------:R-:W-:Y:S05]  /*15a0*/  BRA `(.L_x_10040) ;  /* 0x0000000c00347947 */ /* 0x000fea0003800000 */
.L_x_10041:
[----:B------:R0:W5:Y:S01]  /*15b0*/  LDG.E.U16 R0, desc[UR36][R4.64] ;  /* 0x0000002404007981 */ /* 0x000162000c1e1500 */
[----:B------:R-:W-:Y:S05]  /*15c0*/  BRA `(.L_x_10040) ;  /* 0x0000000c002c7947 */ /* 0x000fea0003800000 */
.L_x_10036:
[----:B------:R-:W-:-:S09]  /*15d0*/  UISETP.GT.AND UP0, UPT, UR4, 0x6, UPT ;  /* 0x000000060400788c */ /* 0x000fd2000bf04270 */
[----:B------:R-:W-:Y:S05]  /*15e0*/  BRA.U UP0, `(.L_x_10043) ;  /* 0x0000000100347547 */ /* 0x000fea000b800000 */
[----:B------:R-:W-:-:S09]  /*15f0*/  UISETP.NE.AND UP0, UPT, UR4, 0x5, UPT ;  /* 0x000000050400788c */ /* 0x000fd2000bf05270 */
[----:B------:R-:W-:Y:S05]  /*1600*/  BRA.U !UP0, `(.L_x_10044) ;  /* 0x0000000108187547 */ /* 0x000fea000b800000 */
[----:B------:R-:W-:-:S09]  /*1610*/  UISETP.NE.AND UP0, UPT, UR4, 0x6, UPT ;  /* 0x000000060400788c */ /* 0x000fd2000bf05270 */
[----:B------:R-:W-:Y:S05]  /*1620*/  BRA.U UP0, `(.L_x_10039) ;  /* 0x0000000900907547 */ /* 0x000fea000b800000 */
[----:B------:R-:W2:Y:S02]  /*1630*/  LDG.E R2, desc[UR36][R4.64] ;  /* 0x0000002404027981 */ /* 0x000ea4000c1e1900 */
[----:B--2---:R-:W0:Y:S02]  /*1640*/  F2I.S64.TRUNC R2, R2 ;  /* 0x0000000200027311 */ /* 0x004e24000020d900 */
[----:B0-----:R-:W-:Y:S01]  /*1650*/  PRMT R0, R2, 0x7610, R0 ;  /* 0x0000761002007816 */ /* 0x001fe20000000000 */
[----:B------:R-:W-:Y:S06]  /*1660*/  BRA `(.L_x_10040) ;  /* 0x0000000c00047947 */ /* 0x000fec0003800000 */
.L_x_10044:
[----:B------:R-:W2:Y:S02]  /*1670*/  LDG.E.U16 R2, desc[UR36][R4.64] ;  /* 0x0000002404027981 */ /* 0x000ea4000c1e1500 */
[----:B--2---:R-:W-:-:S06]  /*1680*/  HADD2.F32 R2, -RZ, R2.H0_H0 ;  /* 0x20000002ff027230 */ /* 0x004fcc0000004100 */
[----:B------:R-:W0:Y:S02]  /*1690*/  F2I.S64.TRUNC R2, R2 ;  /* 0x0000000200027311 */ /* 0x000e24000020d900 */
[----:B0-----:R-:W-:Y:S01]  /*16a0*/  PRMT R0, R2, 0x7610, R0 ;  /* 0x0000761002007816 */ /* 0x001fe20000000000 */
[----:B------:R-:W-:Y:S06]  /*16b0*/  BRA `(.L_x_10040) ;  /* 0x0000000800f07947 */ /* 0x000fec0003800000 */
.L_x_10043:
[----:B------:R-:W-:-:S09]  /*16c0*/  UISETP.NE.AND UP0, UPT, UR4, 0x7, UPT ;  /* 0x000000070400788c */ /* 0x000fd2000bf05270 */
[----:B------:R-:W-:Y:S05]  /*16d0*/  BRA.U !UP0, `(.L_x_10045) ;  /* 0x0000000108347547 */ /* 0x000fea000b800000 */
        /* <DEDUP_REMOVED lines=8> */
.L_x_10046:
[----:B------:R-:W2:Y:S02]  /*1760*/  LDG.E.U16 R4, desc[UR36][R4.64] ;  /* 0x0000002404047981 */ /* 0x000ea4000c1e1500 */
[----:B--2---:R-:W-:-:S06]  /*1770*/  HADD2.F32 R2, -RZ, R4.H0_H0 ;  /* 0x20000004ff027230 */ /* 0x004fcc0000004100 */
[----:B------:R-:W0:Y:S02]  /*1780*/  F2I.S64.TRUNC R2, R2 ;  /* 0x0000000200027311 */ /* 0x000e24000020d900 */
[----:B0-----:R-:W-:Y:S01]  /*1790*/  PRMT R0, R2, 0x7610, R0 ;  /* 0x0000761002007816 */ /* 0x001fe20000000000 */
[----:B------:R-:W-:Y:S06]  /*17a0*/  BRA `(.L_x_10040) ;  /* 0x0000000800b47947 */ /* 0x000fec0003800000 */
.L_x_10045:
[----:B------:R-:W2:Y:S02]  /*17b0*/  LDG.E.64 R2, desc[UR36][R4.64] ;  /* 0x0000002404027981 */ /* 0x000ea4000c1e1b00 */
[----:B--2---:R-:W0:Y:S02]  /*17c0*/  F2I.S64.F64.TRUNC R2, R2 ;  /* 0x0000000200027311 */ /* 0x004e24000030d900 */
[----:B0-----:R-:W-:Y:S01]  /*17d0*/  PRMT R0, R2, 0x7610, R0 ;  /* 0x0000761002007816 */ /* 0x001fe20000000000 */
[----:B------:R-:W-:Y:S06]  /*17e0*/  BRA `(.L_x_10040) ;  /* 0x0000000800a47947 */ /* 0x000fec0003800000 */
.L_x_10035:
        /* <DEDUP_REMOVED lines=12> */
.L_x_10049:
[----:B------:R-:W2:Y:S02]  /*18b0*/  LDG.E.64 R4, desc[UR36][R4.64] ;  /* 0x0000002404047981 */ /* 0x000ea4000c1e1b00 */
[----:B--2---:R-:W0:Y:S02]  /*18c0*/  F2I.S64.F64.TRUNC R2, R4 ;  /* 0x0000000400027311 */ /* 0x004e24000030d900 */
[----:B0-----:R-:W-:Y:S01]  /*18d0*/  PRMT R0, R2, 0x7610, R0 ;  /* 0x0000761002007816 */ /* 0x001fe20000000000 */
[----:B------:R-:W-:Y:S06]  /*18e0*/  BRA `(.L_x_10040) ;  /* 0x0000000800647947 */ /* 0x000fec0003800000 */
.L_x_10048:
        /* <DEDUP_REMOVED lines=24> */
[----:B------:R-:W0:Y:S02]  /*1a70*/  F2I.S64.TRUNC R2, R3 ;  /* 0x0000000300027311 */ /* 0x000e24000020d900 */
[----:B0-----:R-:W-:Y:S01]  /*1a80*/  PRMT R0, R2, 0x7610, R0 ;  /* 0x0000761002007816 */ /* 0x001fe20000000000 */
[----:B------:R-:W-:Y:S06]  /*1a90*/  BRA `(.L_x_10040) ;  /* 0x0000000400f87947 */ /* 0x000fec0003800000 */
.L_x_10051:
        /* <DEDUP_REMOVED lines=11> */
[----:B------:R-:W0:Y:S02]  /*1b50*/  F2I.S64.TRUNC R2, R3 ;  /* 0x0000000300027311 */ /* 0x000e24000020d900 */
[----:B0-----:R-:W-:Y:S01]  /*1b60*/  PRMT R0, R2, 0x7610, R0 ;  /* 0x0000761002007816 */ /* 0x001fe20000000000 */
[----:B------:R-:W-:Y:S06]  /*1b70*/  BRA `(.L_x_10040) ;  /* 0x0000000400c07947 */ /* 0x000fec0003800000 */
.L_x_10050:
[----:B------:R-:W2:Y:S02]  /*1b80*/  LDG.E.U16 R2, desc[UR36][R4.64] ;  /* 0x0000002404027981 */ /* 0x000ea4000c1e1500 */
[----:B--2---:R-:W-:-:S06]  /*1b90*/  IMAD.U32 R2, R2, 0x10000, RZ ;  /* 0x0001000002027824 */ /* 0x004fcc00078e00ff */
[----:B------:R-:W0:Y:S02]  /*1ba0*/  F2I.S64.TRUNC R2, R2 ;  /* 0x0000000200027311 */ /* 0x000e24000020d900 */
[----:B0-----:R-:W-:Y:S01]  /*1bb0*/  PRMT R0, R2, 0x7610, R0 ;  /* 0x0000761002007816 */ /* 0x001fe20000000000 */
[----:B------:R-:W-:Y:S06]  /*1bc0*/  BRA `(.L_x_10040) ;  /* 0x0000000400ac7947 */ /* 0x000fec0003800000 */
.L_x_10047:
        /* <DEDUP_REMOVED lines=10> */
.L_x_10054:
        /* <DEDUP_REMOVED lines=21> */
.L_x_10058:
[----:B------:R-:W-:Y:S05]  /*1dc0*/  BSYNC.RECONVERGENT B1 ;  /* 0x0000000000017941 */ /* 0x000fea0003800200 */
.L_x_10057:
[----:B------:R-:W-:Y:S01]  /*1dd0*/  IMAD.SHL.U32 R0, R0, 0x100000, RZ ;  /* 0x0010000000007824 */ /* 0x000fe200078e00ff */
[----:B------:R-:W-:-:S04]  /*1de0*/  LEA R2, R2, 0x3b800000, 0x17 ;  /* 0x3b80000002027811 */ /* 0x000fc800078eb8ff */
[----:B------:R-:W-:-:S07]  /*1df0*/  LOP3.LUT R2, R2, R0, R7, 0xfe, !PT ;  /* 0x0000000002027212 */ /* 0x000fce00078efe07 */
.L_x_10056:
[----:B------:R-:W-:Y:S05]  /*1e00*/  BSYNC.RECONVERGENT B0 ;  /* 0x0000000000007941 */ /* 0x000fea0003800200 */
.L_x_10055:
[----:B------:R-:W0:Y:S02]  /*1e10*/  F2I.S64.TRUNC R2, R2 ;  /* 0x0000000200027311 */ /* 0x000e24000020d900 */
[----:B0-----:R-:W-:Y:S01]  /*1e20*/  PRMT R0, R2, 0x7610, R0 ;  /* 0x0000761002007816 */ /* 0x001fe20000000000 */
[----:B------:R-:W-:Y:S06]  /*1e30*/  BRA `(.L_x_10040) ;  /* 0x0000000400107947 */ /* 0x000fec0003800000 */
.L_x_10053:
        /* <DEDUP_REMOVED lines=21> */
.L_x_10062:
[----:B------:R-:W-:Y:S05]  /*1f90*/  BSYNC.RECONVERGENT B1 ;  /* 0x0000000000017941 */ /* 0x000fea0003800200 */
.L_x_10061:
[----:B------:R-:W-:Y:S01]  /*1fa0*/  IMAD.SHL.U32 R0, R0, 0x200000, RZ ;  /* 0x0020000000007824 */ /* 0x000fe200078e00ff */
[----:B------:R-:W-:-:S04]  /*1fb0*/  LEA R2, R2, 0x37800000, 0x17 ;  /* 0x3780000002027811 */ /* 0x000fc800078eb8ff */
[----:B------:R-:W-:-:S07]  /*1fc0*/  LOP3.LUT R2, R2, R0, R7, 0xfe, !PT ;  /* 0x0000000002027212 */ /* 0x000fce00078efe07 */
.L_x_10060:
[----:B------:R-:W-:Y:S05]  /*1fd0*/  BSYNC.RECONVERGENT B0 ;  /* 0x0000000000007941 */ /* 0x000fea0003800200 */
.L_x_10059:
[----:B------:R-:W0:Y:S02]  /*1fe0*/  F2I.S64.TRUNC R2, R2 ;  /* 0x0000000200027311 */ /* 0x000e24000020d900 */
[----:B0-----:R-:W-:Y:S01]  /*1ff0*/  PRMT R0, R2, 0x7610, R0 ;  /* 0x0000761002007816 */ /* 0x001fe20000000000 */
[----:B------:R-:W-:Y:S06]  /*2000*/  BRA `(.L_x_10040) ;  /* 0x00000000009c7947 */ /* 0x000fec0003800000 */
.L_x_10052:
[----:B------:R-:W-:-:S09]  /*2010*/  UISETP.NE.AND UP0, UPT, UR4, 0x1c, UPT ;  /* 0x0000001c0400788c */ /* 0x000fd2000bf05270 */
[----:B------:R-:W-:Y:S05]  /*2020*/  BRA.U !UP0, `(.L_x_10063) ;  /* 0x0000000108907547 */ /* 0x000fea000b800000 */
[----:B------:R-:W-:-:S09]  /*2030*/  UISETP.NE.AND UP0, UPT, UR4, 0x1d, UPT ;  /* 0x0000001d0400788c */ /* 0x000fd2000bf05270 */
[----:B------:R-:W-:Y:S05]  /*2040*/  BRA.U !UP0, `(.L_x_10064) ;  /* 0x0000000108807547 */ /* 0x000fea000b800000 */
[----:B------:R-:W-:-:S09]  /*2050*/  UISETP.NE.AND UP0, UPT, UR4, 0x2c, UPT ;  /* 0x0000002c0400788c */ /* 0x000fd2000bf05270 */
[----:B------:R-:W-:Y:S05]  /*2060*/  BRA.U !UP0, `(.L_x_10065) ;  /* 0x0000000108487547 */ /* 0x000fea000b800000 */
.L_x_10039:
        /* <DEDUP_REMOVED lines=12> */
[----:B---3--:R-:W-:Y:S02]  /*2130*/  IMAD.U32 R10, RZ, RZ, UR8 ;  /* 0x00000008ff0a7e24 */ /* 0x008fe4000f8e00ff */
[----:B------:R-:W-:-:S07]  /*2140*/  IMAD.U32 R11, RZ, RZ, UR9 ;  /* 0x00000009ff0b7e24 */ /* 0x000fce000f8e00ff */
[----:B------:R-:W-:-:S07]  /*2150*/  LEPC R20, `(.L_x_10066) ;  /* 0x000000001014794e */ /* 0x000fce0000000000 */
[----:B--2---:R-:W-:Y:S05]  /*2160*/  CALL.ABS.NOINC R2 ;  /* 0x0000000002007343 */ /* 0x004fea0003c00000 */
.L_x_10066:
[----:B------:R-:W-:Y:S01]  /*2170*/  PRMT R0, RZ, 0x7610, R0 ;  /* 0x00007610ff007816 */ /* 0x000fe20000000000 */
[----:B------:R-:W-:Y:S06]  /*2180*/  BRA `(.L_x_10040) ;  /* 0x00000000003c7947 */ /* 0x000fec0003800000 */
.L_x_10065:
        /* <DEDUP_REMOVED lines=8> */
.L_x_10068:
[----:B------:R-:W-:Y:S05]  /*2210*/  BSYNC.RECONVERGENT B0 ;  /* 0x0000000000007941 */ /* 0x000fea0003800200 */
.L_x_10067:
[----:B------:R-:W0:Y:S02]  /*2220*/  F2I.S64.TRUNC R2, R2 ;  /* 0x0000000200027311 */ /* 0x000e24000020d900 */
[----:B0-----:R-:W-:Y:S01]  /*2230*/  PRMT R0, R2, 0x7610, R0 ;  /* 0x0000761002007816 */ /* 0x001fe20000000000 */
[----:B------:R-:W-:Y:S06]  /*2240*/  BRA `(.L_x_10040) ;  /* 0x00000000000c7947 */ /* 0x000fec0003800000 */
.L_x_10064:
[----:B------:R2:W5:Y:S01]  /*2250*/  LDG.E.U8 R0, desc[UR36][R4.64] ;  /* 0x0000002404007981 */ /* 0x000562000c1e1100 */
[----:B------:R-:W-:Y:S05]  /*2260*/  BRA `(.L_x_10040) ;  /* 0x0000000000047947 */ /* 0x000fea0003800000 */
.L_x_10063:
[----:B------:R1:W5:Y:S02]  /*2270*/  LDG.E.U8 R0, desc[UR36][R4.64] ;  /* 0x0000002404007981 */ /* 0x000364000c1e1100 */
.L_x_10040:
[----:B------:R-:W0:Y:S01]  /*2280*/  LDCU.64 UR6, c[0x0][0x580] ;  /* 0x0000b000ff0677ac */ /* 0x000e220008000a00 */
[----:B-----5:R-:W-:Y:S01]  /*2290*/  LOP3.LUT P0, R0, R0, 0xff, RZ, 0xc0, !PT ;  /* 0x000000ff00007812 */ /* 0x020fe2000780c0ff */
[----:B------:R-:W-:Y:S01]  /*22a0*/  BSSY.RECONVERGENT B6, `(.L_x_10069) ;  /* 0x00000e9000067945 */ /* 0x000fe20003800200 */
[----:B------:R-:W-:Y:S02]  /*22b0*/  UPRMT UR4, UR42, 0x9910, URZ ;  /* 0x000099102a047896 */ /* 0x000fe400080000ff */
[----:B01234-:R-:W-:Y:S02]  /*22c0*/  SEL R5, RZ, 0x1, !P0 ;  /* 0x00000001ff057807 */ /* 0x01ffe40004000000 */
        /* <DEDUP_REMOVED lines=14> */
.L_x_10073:
[----:B------:R3:W-:Y:S01]  /*23b0*/  STG.E.U8 desc[UR36][R2.64], R5 ;  /* 0x0000000502007986 */ /* 0x0007e2000c101124 */
[----:B------:R-:W-:Y:S05]  /*23c0*/  BRA `(.L_x_10075) ;  /* 0x0000000c00587947 */ /* 0x000fea0003800000 */
.L_x_10072:
[----:B------:R-:W-:-:S09]  /*23d0*/  UISETP.NE.AND UP0, UPT, UR4, 0x2, UPT ;  /* 0x000000020400788c */ /* 0x000fd2000bf05270 */
[----:B------:R-:W-:Y:S05]  /*23e0*/  BRA.U !UP0, `(.L_x_10076) ;  /* 0x0000000108347547 */ /* 0x000fea000b800000 */
[----:B------:R-:W-:-:S09]  /*23f0*/  UISETP.NE.AND UP0, UPT, UR4, 0x3, UPT ;  /* 0x000000030400788c */ /* 0x000fd2000bf05270 */
[----:B------:R-:W-:Y:S05]  /*2400*/  BRA.U !UP0, `(.L_x_10077) ;  /* 0x00000001081c7547 */ /* 0x000fea000b800000 */
[----:B------:R-:W-:-:S09]  /*2410*/  UISETP.NE.AND UP0, UPT, UR4, 0x4, UPT ;  /* 0x000000040400788c */ /* 0x000fd2000bf05270 */
[----:B------:R-:W-:Y:S05]  /*2420*/  BRA.U UP0, `(.L_x_10074) ;  /* 0x00000009009c7547 */ /* 0x000fea000b800000 */
[----:B------:R-:W-:Y:S01]  /*2430*/  ISETP.NE.AND P0, PT, R0, RZ, PT ;  /* 0x000000ff0000720c */ /* 0x000fe20003f05270 */
[----:B------:R-:W-:-:S03]  /*2440*/  IMAD.MOV.U32 R5, RZ, RZ, RZ ;  /* 0x000000ffff057224 */ /* 0x000fc600078e00ff */
[----:B------:R-:W-:-:S05]  /*2450*/  SEL R4, RZ, 0x1, !P0 ;  /* 0x00000001ff047807 */ /* 0x000fca0004000000 */
[----:B------:R0:W-:Y:S01]  /*2460*/  STG.E.64 desc[UR36][R2.64], R4 ;  /* 0x0000000402007986 */ /* 0x0001e2000c101b24 */
[----:B------:R-:W-:Y:S05]  /*2470*/  BRA `(.L_x_10075) ;  /* 0x0000000c002c7947 */ /* 0x000fea0003800000 */
.L_x_10077:
[----:B------:R-:W-:-:S04]  /*2480*/  ISETP.NE.AND P0, PT, R0, RZ, PT ;  /* 0x000000ff0000720c */ /* 0x000fc80003f05270 */
[----:B------:R-:W-:-:S05]  /*2490*/  SEL R5, RZ, 0x1, !P0 ;  /* 0x00000001ff057807 */ /* 0x000fca0004000000 */
[----:B------:R1:W-:Y:S01]  /*24a0*/  STG.E desc[UR36][R2.64], R5 ;  /* 0x0000000502007986 */ /* 0x0003e2000c101924 */
[----:B------:R-:W-:Y:S05]  /*24b0*/  BRA `(.L_x_10075) ;  /* 0x0000000c001c7947 */ /* 0x000fea0003800000 */
.L_x_10076:
[----:B------:R2:W-:Y:S01]  /*24c0*/  STG.E.U16 desc[UR36][R2.64], R5 ;  /* 0x0000000502007986 */ /* 0x0005e2000c101524 */
[----:B------:R-:W-:Y:S05]  /*24d0*/  BRA `(.L_x_10075) ;  /* 0x0000000c00147947 */ /* 0x000fea0003800000 */
.L_x_10071:
[----:B------:R-:W-:-:S09]  /*24e0*/  UISETP.GT.AND UP0, UPT, UR4, 0x6, UPT ;  /* 0x000000060400788c */ /* 0x000fd2000bf04270 */
[----:B------:R-:W-:Y:S05]  /*24f0*/  BRA.U UP0, `(.L_x_10078) ;  /* 0x0000000100347547 */ /* 0x000fea000b800000 */
[----:B------:R-:W-:-:S09]  /*2500*/  UISETP.NE.AND UP0, UPT, UR4, 0x5, UPT ;  /* 0x000000050400788c */ /* 0x000fd2000bf05270 */
[----:B------:R-:W-:Y:S05]  /*2510*/  BRA.U !UP0, `(.L_x_10079) ;  /* 0x0000000108187547 */ /* 0x000fea000b800000 */
[----:B------:R-:W-:-:S09]  /*2520*/  UISETP.NE.AND UP0, UPT, UR4, 0x6, UPT ;  /* 0x000000060400788c */ /* 0x000fd2000bf05270 */
[----:B------:R-:W-:Y:S05]  /*2530*/  BRA.U UP0, `(.L_x_10074) ;  /* 0x0000000900587547 */ /* 0x000fea000b800000 */
[----:B------:R-:W-:-:S04]  /*2540*/  ISETP.NE.AND P0, PT, R0, RZ, PT ;  /* 0x000000ff0000720c */ /* 0x000fc80003f05270 */
[----:B------:R-:W-:-:S05]  /*2550*/  FSEL R5, RZ, 1, !P0 ;  /* 0x3f800000ff057808 */ /* 0x000fca0004000000 */
[----:B------:R0:W-:Y:S01]  /*2560*/  STG.E desc[UR36][R2.64], R5 ;  /* 0x0000000502007986 */ /* 0x0001e2000c101924 */
[----:B------:R-:W-:Y:S05]  /*2570*/  BRA `(.L_x_10075) ;  /* 0x0000000800ec7947 */ /* 0x000fea0003800000 */
.L_x_10079:
[----:B------:R-:W-:-:S04]  /*2580*/  ISETP.NE.AND P0, PT, R0, RZ, PT ;  /* 0x000000ff0000720c */ /* 0x000fc80003f05270 */
[----:B------:R-:W-:-:S04]  /*2590*/  FSEL R0, RZ, 1, !P0 ;  /* 0x3f800000ff007808 */ /* 0x000fc80004000000 */
[----:B------:R-:W-:-:S05]  /*25a0*/  F2FP.F16.F32.PACK_AB R0, RZ, R0 ;  /* 0x00000000ff00723e */ /* 0x000fca00000000ff */
[----:B------:R0:W-:Y:S01]  /*25b0*/  STG.E.U16 desc[UR36][R2.64], R0 ;  /* 0x0000000002007986 */ /* 0x0001e2000c101524 */
[----:B------:R-:W-:Y:S05]  /*25c0*/  BRA `(.L_x_10075) ;  /* 0x0000000800d87947 */ /* 0x000fea0003800000 */
.L_x_10078:
        /* <DEDUP_REMOVED lines=8> */
[----:B------:R-:W-:-:S05]  /*2650*/  FSEL R4, RZ, 1, !P0 ;  /* 0x3f800000ff047808 */ /* 0x000fca0004000000 */
[----:B------:R0:W-:Y:S01]  /*2660*/  STG.E.64 desc[UR36][R2.64], R4 ;  /* 0x0000000402007986 */ /* 0x0001e2000c101b24 */
[----:B------:R-:W-:Y:S05]  /*2670*/  BRA `(.L_x_10075) ;  /* 0x0000000800ac7947 */ /* 0x000fea0003800000 */
.L_x_10081:
[----:B------:R-:W-:-:S04]  /*2680*/  ISETP.NE.AND P0, PT, R0, RZ, PT ;  /* 0x000000ff0000720c */ /* 0x000fc80003f05270 */
[----:B------:R-:W-:-:S04]  /*2690*/  FSEL R0, RZ, 1, !P0 ;  /* 0x3f800000ff007808 */ /* 0x000fc80004000000 */
[----:B------:R-:W-:-:S04]  /*26a0*/  F2FP.F16.F32.PACK_AB R5, RZ, R0 ;  /* 0x00000000ff05723e */ /* 0x000fc800000000ff */
[----:B------:R-:W-:-:S05]  /*26b0*/  PRMT R5, R5, 0x5410, RZ ;  /* 0x0000541005057816 */ /* 0x000fca00000000ff */
[----:B------:R0:W-:Y:S01]  /*26c0*/  STG.E desc[UR36][R2.64], R5 ;  /* 0x0000000502007986 */ /* 0x0001e2000c101924 */
[----:B------:R-:W-:Y:S05]  /*26d0*/  BRA `(.L_x_10075) ;  /* 0x0000000800947947 */ /* 0x000fea0003800000 */
.L_x_10080:
[----:B------:R-:W-:Y:S01]  /*26e0*/  ISETP.NE.AND P0, PT, R0, RZ, PT ;  /* 0x000000ff0000720c */ /* 0x000fe20003f05270 */
[----:B------:R-:W-:-:S03]  /*26f0*/  IMAD.MOV.U32 R4, RZ, RZ, RZ ;  /* 0x000000ffff047224 */ /* 0x000fc600078e00ff */
[----:B------:R-:W-:-:S05]  /*2700*/  FSEL R5, RZ, 1.875, !P0 ;  /* 0x3ff00000ff057808 */ /* 0x000fca0004000000 */
[----:B------:R0:W-:Y:S01]  /*2710*/  STG.E.64 desc[UR36][R2.64], R4 ;  /* 0x0000000402007986 */ /* 0x0001e2000c101b24 */
[----:B------:R-:W-:Y:S05]  /*2720*/  BRA `(.L_x_10075) ;  /* 0x0000000800807947 */ /* 0x000fea0003800000 */
.L_x_10070:
        /* <DEDUP_REMOVED lines=10> */
.L_x_10084:
[----:B------:R-:W-:Y:S02]  /*27d0*/  ISETP.NE.AND P0, PT, R0, RZ, PT ;  /* 0x000000ff0000720c */ /* 0x000fe40003f05270 */
[----:B------:R-:W-:Y:S02]  /*27e0*/  CS2R R6, SRZ ;  /* 0x0000000000067805 */ /* 0x000fe4000001ff00 */
[----:B------:R-:W-:Y:S02]  /*27f0*/  MOV R4, RZ ;  /* 0x000000ff00047202 */ /* 0x000fe40000000f00 */
[----:B------:R-:W-:-:S05]  /*2800*/  FSEL R5, RZ, 1.875, !P0 ;  /* 0x3ff00000ff057808 */ /* 0x000fca0004000000 */
[----:B------:R0:W-:Y:S01]  /*2810*/  STG.E.128 desc[UR36][R2.64], R4 ;  /* 0x0000000402007986 */ /* 0x0001e2000c101d24 */
[----:B------:R-:W-:Y:S05]  /*2820*/  BRA `(.L_x_10075) ;  /* 0x0000000800407947 */ /* 0x000fea0003800000 */
.L_x_10083:
[----:B------:R-:W-:-:S09]  /*2830*/  UISETP.NE.AND UP0, UPT, UR4, 0xf, UPT ;  /* 0x0000000f0400788c */ /* 0x000fd2000bf05270 */
[----:B------:R-:W-:Y:S05]  /*2840*/  BRA.U !UP0, `(.L_x_10085) ;  /* 0x0000000108907547 */ /* 0x000fea000b800000 */
[----:B------:R-:W-:-:S09]  /*2850*/  UISETP.NE.AND UP0, UPT, UR4, 0x17, UPT ;  /* 0x000000170400788c */ /* 0x000fd2000bf05270 */
[----:B------:R-:W-:Y:S05]  /*2860*/  BRA.U !UP0, `(.L_x_10086) ;  /* 0x0000000108447547 */ /* 0x000fea000b800000 */
[----:B------:R-:W-:-:S09]  /*2870*/  UISETP.NE.AND UP0, UPT, UR4, 0x18, UPT ;  /* 0x000000180400788c */ /* 0x000fd2000bf05270 */
[----:B------:R-:W-:Y:S05]  /*2880*/  BRA.U UP0, `(.L_x_10074) ;  /* 0x0000000500847547 */ /* 0x000fea000b800000 */
[----:B------:R-:W-:Y:S01]  /*2890*/  ISETP.NE.AND P0, PT, R0, RZ, PT ;  /* 0x000000ff0000720c */ /* 0x000fe20003f05270 */
[----:B------:R-:W-:Y:S01]  /*28a0*/  BSSY.RECONVERGENT B0, `(.L_x_10087) ;  /* 0x000000b000007945 */ /* 0x000fe20003800200 */
[----:B------:R-:W-:Y:S02]  /*28b0*/  IMAD.MOV.U32 R5, RZ, RZ, 0x7f ;  /* 0x0000007fff057424 */ /* 0x000fe400078e00ff */
[----:B------:R-:W-:-:S04]  /*28c0*/  FSEL R7, RZ, 1, !P0 ;  /* 0x3f800000ff077808 */ /* 0x000fc80004000000 */
[----:B------:R-:W-:-:S13]  /*28d0*/  ISETP.GT.U32.AND P0, PT, R7, 0x43efffff, PT ;  /* 0x43efffff0700780c */ /* 0x000fda0003f04070 */
[----:B------:R-:W-:Y:S05]  /*28e0*/  @P0 BRA `(.L_x_10088) ;  /* 0x0000000000180947 */ /* 0x000fea0003800000 */
[----:B------:R-:W-:-:S13]  /*28f0*/  ISETP.GT.U32.AND P0, PT, R7, 0x3c7fffff, PT ;  /* 0x3c7fffff0700780c */ /* 0x000fda0003f04070 */
[----:B------:R-:W-:Y:S01]  /*2900*/  @P0 SHF.R.U32.HI R0, RZ, 0x14, R7 ;  /* 0x00000014ff000819 */ /* 0x000fe20000011607 */
[----:B------:R-:W-:-:S03]  /*2910*/  @!P0 FADD.FTZ R5, R7, 16384 ;  /* 0x4680000007058421 */ /* 0x000fc60000010000 */
[----:B------:R-:W-:-:S04]  /*2920*/  @P0 LOP3.LUT R0, R0, 0x1, RZ, 0xc0, !PT ;  /* 0x0000000100000812 */ /* 0x000fc800078ec0ff */
[----:B------:R-:W-:-:S04]  /*2930*/  @P0 IADD3 R0, PT, PT, R7, 0x407ffff, R0 ;  /* 0x0407ffff07000810 */ /* 0x000fc80007ffe000 */
[----:B------:R-:W-:-:S07]  /*2940*/  @P0 SHF.R.U32.HI R5, RZ, 0x14, R0 ;  /* 0x00000014ff050819 */ /* 0x000fce0000011600 */
.L_x_10088:
[----:B------:R-:W-:Y:S05]  /*2950*/  BSYNC.RECONVERGENT B0 ;  /* 0x0000000000007941 */ /* 0x000fea0003800200 */
.L_x_10087:
[----:B------:R0:W-:Y:S01]  /*2960*/  STG.E.U8 desc[UR36][R2.64], R5 ;  /* 0x0000000502007986 */ /* 0x0001e2000c101124 */
[----:B------:R-:W-:Y:S05]  /*2970*/  BRA `(.L_x_10075) ;  /* 0x0000000400ec7947 */ /* 0x000fea0003800000 */
.L_x_10086:
[----:B------:R-:W-:-:S04]  /*2980*/  ISETP.NE.AND P0, PT, R0, RZ, PT ;  /* 0x000000ff0000720c */ /* 0x000fc80003f05270 */
[----:B------:R-:W-:-:S04]  /*2990*/  FSEL R7, RZ, 1, !P0 ;  /* 0x3f800000ff077808 */ /* 0x000fc80004000000 */
[----:B------:R-:W-:-:S13]  /*29a0*/  ISETP.GE.U32.AND P1, PT, R7, 0x47800000, PT ;  /* 0x478000000700780c */ /* 0x000fda0003f26070 */
        /* <DEDUP_REMOVED lines=14> */
.L_x_10085:
[----:B------:R-:W-:-:S04]  /*2a90*/  ISETP.NE.AND P0, PT, R0, RZ, PT ;  /* 0x000000ff0000720c */ /* 0x000fc80003f05270 */
[----:B------:R-:W-:-:S04]  /*2aa0*/  FSEL R0, RZ, 1, !P0 ;  /* 0x3f800000ff007808 */ /* 0x000fc80004000000 */
[----:B------:R-:W-:-:S05]  /*2ab0*/  F2FP.BF16.F32.PACK_AB R0, RZ, R0 ;  /* 0x00000000ff00723e */ /* 0x000fca00000010ff */
[----:B------:R0:W-:Y:S01]  /*2ac0*/  STG.E.U16 desc[UR36][R2.64], R0 ;  /* 0x0000000002007986 */ /* 0x0001e2000c101524 */
[----:B------:R-:W-:Y:S05]  /*2ad0*/  BRA `(.L_x_10075) ;  /* 0x0000000400947947 */ /* 0x000fea0003800000 */
.L_x_10082:
        /* <DEDUP_REMOVED lines=10> */
.L_x_10091:
[----:B------:R-:W-:Y:S01]  /*2b80*/  ISETP.NE.AND P0, PT, R0, RZ, PT ;  /* 0x000000ff0000720c */ /* 0x000fe20003f05270 */
[----:B------:R-:W-:Y:S01]  /*2b90*/  BSSY.RECONVERGENT B0, `(.L_x_10092) ;  /* 0x0000012000007945 */ /* 0x000fe20003800200 */
[----:B------:R-:W-:Y:S02]  /*2ba0*/  IMAD.MOV.U32 R0, RZ, RZ, 0x80 ;  /* 0x00000080ff007424 */ /* 0x000fe400078e00ff */
[----:B------:R-:W-:-:S04]  /*2bb0*/  FSEL R5, RZ, 1, !P0 ;  /* 0x3f800000ff057808 */ /* 0x000fc80004000000 */
        /* <DEDUP_REMOVED lines=9> */
.L_x_10094:
[----:B------:R-:W-:-:S04]  /*2c50*/  SHF.R.U32.HI R0, RZ, 0x14, R5 ;  /* 0x00000014ff007819 */ /* 0x000fc80000011605 */
[----:B------:R-:W-:-:S04]  /*2c60*/  LOP3.LUT R0, R0, 0x1, RZ, 0xc0, !PT ;  /* 0x0000000100007812 */ /* 0x000fc800078ec0ff */
[----:B------:R-:W-:-:S04]  /*2c70*/  IADD3 R0, PT, PT, R5, 0x487ffff, R0 ;  /* 0x0487ffff05007810 */ /* 0x000fc80007ffe000 */
[----:B------:R-:W-:-:S04]  /*2c80*/  SHF.R.U32.HI R0, RZ, 0x14, R0 ;  /* 0x00000014ff007819 */ /* 0x000fc80000011600 */
[----:B------:R-:W-:-:S07]  /*2c90*/  LOP3.LUT R4, R0, 0xff, RZ, 0xc0, !PT ;  /* 0x000000ff00047812 */ /* 0x000fce00078ec0ff */
.L_x_10095:
[----:B------:R-:W-:-:S07]  /*2ca0*/  PRMT R0, R4, 0x7610, R0 ;  /* 0x0000761004007816 */ /* 0x000fce0000000000 */
.L_x_10093:
[----:B------:R-:W-:Y:S05]  /*2cb0*/  BSYNC.RECONVERGENT B0 ;  /* 0x0000000000007941 */ /* 0x000fea0003800200 */
.L_x_10092:
[----:B------:R0:W-:Y:S01]  /*2cc0*/  STG.E.U8 desc[UR36][R2.64], R0 ;  /* 0x0000000002007986 */ /* 0x0001e2000c101124 */
[----:B------:R-:W-:Y:S05]  /*2cd0*/  BRA `(.L_x_10075) ;  /* 0x0000000400147947 */ /* 0x000fea0003800000 */
.L_x_10090:
        /* <DEDUP_REMOVED lines=13> */
.L_x_10098:
[----:B------:R-:W-:-:S04]  /*2db0*/  SHF.R.U32.HI R0, RZ, 0x15, R5 ;  /* 0x00000015ff007819 */ /* 0x000fc80000011605 */
[----:B------:R-:W-:-:S04]  /*2dc0*/  LOP3.LUT R0, R0, 0x1, RZ, 0xc0, !PT ;  /* 0x0000000100007812 */ /* 0x000fc800078ec0ff */
[----:B------:R-:W-:-:S04]  /*2dd0*/  IADD3 R0, PT, PT, R5, 0x88fffff, R0 ;  /* 0x088fffff05007810 */ /* 0x000fc80007ffe000 */
[----:B------:R-:W-:-:S04]  /*2de0*/  SHF.R.U32.HI R0, RZ, 0x15, R0 ;  /* 0x00000015ff007819 */ /* 0x000fc80000011600 */
[----:B------:R-:W-:-:S07]  /*2df0*/  LOP3.LUT R4, R0, 0xff, RZ, 0xc0, !PT ;  /* 0x000000ff00047812 */ /* 0x000fce00078ec0ff */
.L_x_10099:
[----:B------:R-:W-:-:S07]  /*2e00*/  PRMT R0, R4, 0x7610, R0 ;  /* 0x0000761004007816 */ /* 0x000fce0000000000 */
.L_x_10097:
[----:B------:R-:W-:Y:S05]  /*2e10*/  BSYNC.RECONVERGENT B0 ;  /* 0x0000000000007941 */ /* 0x000fea0003800200 */
.L_x_10096:
[----:B------:R0:W-:Y:S01]  /*2e20*/  STG.E.U8 desc[UR36][R2.64], R0 ;  /* 0x0000000002007986 */ /* 0x0001e2000c101124 */
[----:B------:R-:W-:Y:S05]  /*2e30*/  BRA `(.L_x_10075) ;  /* 0x0000000000bc7947 */ /* 0x000fea0003800000 */
.L_x_10089:
[----:B------:R-:W-:-:S09]  /*2e40*/  UISETP.NE.AND UP0, UPT, UR4, 0x1c, UPT ;  /* 0x0000001c0400788c */ /* 0x000fd2000bf05270 */
[----:B------:R-:W-:Y:S05]  /*2e50*/  BRA.U !UP0, `(.L_x_10100) ;  /* 0x0000000108a87547 */ /* 0x000fea000b800000 */
[----:B------:R-:W-:-:S09]  /*2e60*/  UISETP.NE.AND UP0, UPT, UR4, 0x1d, UPT ;  /* 0x0000001d0400788c */ /* 0x000fd2000bf05270 */
[----:B------:R-:W-:Y:S05]  /*2e70*/  BRA.U !UP0, `(.L_x_10101) ;  /* 0x00000001088c7547 */ /* 0x000fea000b800000 */
[----:B------:R-:W-:-:S09]  /*2e80*/  UISETP.NE.AND UP0, UPT, UR4, 0x2c, UPT ;  /* 0x0000002c0400788c */ /* 0x000fd2000bf05270 */
[----:B------:R-:W-:Y:S05]  /*2e90*/  BRA.U !UP0, `(.L_x_10102) ;  /* 0x0000000108447547 */ /* 0x000fea000b800000 */
.L_x_10074:
        /* <DEDUP_REMOVED lines=8> */
[----:B0-----:R-:W-:Y:S01]  /*2f20*/  MOV R4, UR6 ;  /* 0x0000000600047c02 */ /* 0x001fe20008000f00 */
[----:B------:R-:W-:-:S02]  /*2f30*/  IMAD.U32 R5, RZ, RZ, UR7 ;  /* 0x00000007ff057e24 */ /* 0x000fc4000f8e00ff */
[----:B---3--:R-:W-:Y:S02]  /*2f40*/  IMAD.U32 R6, RZ, RZ, UR8 ;  /* 0x00000008ff067e24 */ /* 0x008fe4000f8e00ff */
[----:B------:R-:W-:Y:S02]  /*2f50*/  IMAD.U32 R7, RZ, RZ, UR9 ;  /* 0x00000009ff077e24 */ /* 0x000fe4000f8e00ff */
[----:B----4-:R-:W-:Y:S01]  /*2f60*/  IMAD.U32 R10, RZ, RZ, UR4 ;  /* 0x00000004ff0a7e24 */ /* 0x010fe2000f8e00ff */
[----:B-1----:R-:W-:-:S07]  /*2f70*/  MOV R11, UR5 ;  /* 0x00000005000b7c02 */ /* 0x002fce0008000f00 */
[----:B------:R-:W-:-:S07]  /*2f80*/  LEPC R20, `(.L_x_10103) ;  /* 0x000000001014794e */ /* 0x000fce0000000000 */
[----:B--2---:R-:W-:Y:S05]  /*2f90*/  CALL.ABS.NOINC R2 ;  /* 0x0000000002007343 */ /* 0x004fea0003c00000 */
.L_x_10103:
[----:B------:R-:W-:Y:S05]  /*2fa0*/  BRA `(.L_x_10075) ;  /* 0x0000000000607947 */ /* 0x000fea0003800000 */
.L_x_10102:
[----:B------:R-:W-:-:S04]  /*2fb0*/  ISETP.NE.AND P0, PT, R0, RZ, PT ;  /* 0x000000ff0000720c */ /* 0x000fc80003f05270 */
[----:B------:R-:W-:-:S04]  /*2fc0*/  FSEL R5, RZ, 1, !P0 ;  /* 0x3f800000ff057808 */ /* 0x000fc80004000000 */
[----:B------:R-:W-:-:S04]  /*2fd0*/  SHF.R.U32.HI R4, RZ, 0x17, R5 ;  /* 0x00000017ff047819 */ /* 0x000fc80000011605 */
        /* <DEDUP_REMOVED lines=13> */
.L_x_10101:
[----:B------:R-:W-:Y:S01]  /*30b0*/  ISETP.NE.AND P0, PT, R0, RZ, PT ;  /* 0x000000ff0000720c */ /* 0x000fe20003f05270 */
[----:B------:R-:W-:-:S03]  /*30c0*/  IMAD.MOV.U32 R5, RZ, RZ, RZ ;  /* 0x000000ffff057224 */ /* 0x000fc600078e00ff */
[----:B------:R-:W-:-:S05]  /*30d0*/  SEL R4, RZ, 0x1, !P0 ;  /* 0x00000001ff047807 */ /* 0x000fca0004000000 */
[----:B------:R0:W-:Y:S01]  /*30e0*/  STG.E.64 desc[UR36][R2.64], R4 ;  /* 0x0000000402007986 */ /* 0x0001e2000c101b24 */
[----:B------:R-:W-:Y:S05]  /*30f0*/  BRA `(.L_x_10075) ;  /* 0x00000000000c7947 */ /* 0x000fea0003800000 */
.L_x_10100:
[----:B------:R-:W-:-:S04]  /*3100*/  ISETP.NE.AND P0, PT, R0, RZ, PT ;  /* 0x000000ff0000720c */ /* 0x000fc80003f05270 */
[----:B------:R-:W-:-:S05]  /*3110*/  SEL R5, RZ, 0x1, !P0 ;  /* 0x00000001ff057807 */ /* 0x000fca0004000000 */
[----:B------:R0:W-:Y:S04]  /*3120*/  STG.E desc[UR36][R2.64], R5 ;  /* 0x0000000502007986 */ /* 0x0001e8000c101924 */
.L_x_10075:
[----:B------:R-:W-:Y:S05]  /*3130*/  BSYNC.RECONVERGENT B6 ;  /* 0x0000000000067941 */ /* 0x000fea0003800200 */
.L_x_10069:
[----:B------:R-:W-:-:S07]  /*3140*/  VIADD R17, R17, 0x80 ;  /* 0x0000008011117836 */ /* 0x000fce0000000000 */
.L_x_10033:
[----:B------:R-:W-:Y:S05]  /*3150*/  BSYNC.RECONVERGENT B7 ;  /* 0x0000000000077941 */ /* 0x000fea0003800200 */
.L_x_10032:
        /* <DEDUP_REMOVED lines=307> */
.L_x_10106:
[----:B------:R-:W0:Y:S01]  /*4490*/  LDCU.64 UR6, c[0x0][0x588] ;  /* 0x0000b100ff0677ac */ /* 0x000e220008000a00 */
[----:B------:R-:W-:-:S04]  /*44a0*/  UPRMT UR4, UR41, 0x9910, URZ ;  /* 0x0000991029047896 */ /* 0x000fc800080000ff */
[----:B------:R-:W-:Y:S01]  /*44b0*/  UISETP.GT.AND UP0, UPT, UR4, 0x9, UPT ;  /* 0x000000090400788c */ /* 0x000fe2000bf04270 */
[----:B0-----:R-:W-:-:S05]  /*44c0*/  IADD3 R4, P0, PT, R0, UR6, RZ ;  /* 0x0000000600047c10 */ /* 0x001fca000ff1e0ff */
[----:B-1234-:R-:W-:-:S03]  /*44d0*/  IMAD.X R5, RZ, RZ, UR7, P0 ;  /* 0x00000007ff057e24 */ /* 0x01efc600080e06ff */
        /* <DEDUP_REMOVED lines=11> */
.L_x_10110:
[----:B------:R4:W5:Y:S01]  /*4590*/  LDG.E.U8 R0, desc[UR36][R4.64] ;  /* 0x0000002404007981 */ /* 0x000962000c1e1100 */
[----:B------:R-:W-:Y:S05]  /*45a0*/  BRA `(.L_x_10112) ;  /* 0x0000000c005c7947 */ /* 0x000fea0003800000 */
.L_x_10109:
        /* <DEDUP_REMOVED lines=8> */
.L_x_10114:
[----:B------:R0:W5:Y:S01]  /*4630*/  LDG.E.U8 R0, desc[UR36][R4.64] ;  /* 0x0000002404007981 */ /* 0x000162000c1e1100 */
[----:B------:R-:W-:Y:S05]  /*4640*/  BRA `(.L_x_10112) ;  /* 0x0000000c00347947 */ /* 0x000fea0003800000 */
.L_x_10113:
[----:B------:R0:W5:Y:S01]  /*4650*/  LDG.E.U16 R0, desc[UR36][R4.64] ;  /* 0x0000002404007981 */ /* 0x000162000c1e1500 */
[----:B------:R-:W-:Y:S05]  /*4660*/  BRA `(.L_x_10112) ;  /* 0x0000000c002c7947 */ /* 0x000fea0003800000 */
.L_x_10108:
        /* <DEDUP_REMOVED lines=10> */
.L_x_10116:
[----:B------:R-:W2:Y:S02]  /*4710*/  LDG.E.U16 R2, desc[UR36][R4.64] ;  /* 0x0000002404027981 */ /* 0x000ea4000c1e1500 */
[----:B--2---:R-:W-:-:S06]  /*4720*/  HADD2.F32 R2, -RZ, R2.H0_H0 ;  /* 0x20000002ff027230 */ /* 0x004fcc0000004100 */
[----:B------:R-:W0:Y:S02]  /*4730*/  F2I.S64.TRUNC R2, R2 ;  /* 0x0000000200027311 */ /* 0x000e24000020d900 */
[----:B0-----:R-:W-:Y:S01]  /*4740*/  PRMT R0, R2, 0x7610, R0 ;  /* 0x0000761002007816 */ /* 0x001fe20000000000 */
[----:B------:R-:W-:Y:S06]  /*4750*/  BRA `(.L_x_10112) ;  /* 0x0000000800f07947 */ /* 0x000fec0003800000 */
.L_x_10115:
        /* <DEDUP_REMOVED lines=10> */
.L_x_10118:
[----:B------:R-:W2:Y:S02]  /*4800*/  LDG.E.U16 R4, desc[UR36][R4.64] ;  /* 0x0000002404047981 */ /* 0x000ea4000c1e1500 */
[----:B--2---:R-:W-:-:S06]  /*4810*/  HADD2.F32 R2, -RZ, R4.H0_H0 ;  /* 0x20000004ff027230 */ /* 0x004fcc0000004100 */
[----:B------:R-:W0:Y:S02]  /*4820*/  F2I.S64.TRUNC R2, R2 ;  /* 0x0000000200027311 */ /* 0x000e24000020d900 */
[----:B0-----:R-:W-:Y:S01]  /*4830*/  PRMT R0, R2, 0x7610, R0 ;  /* 0x0000761002007816 */ /* 0x001fe20000000000 */
[----:B------:R-:W-:Y:S06]  /*4840*/  BRA `(.L_x_10112) ;  /* 0x0000000800b47947 */ /* 0x000fec0003800000 */
.L_x_10117:
[----:B------:R-:W2:Y:S02]  /*4850*/  LDG.E.64 R2, desc[UR36][R4.64] ;  /* 0x0000002404027981 */ /* 0x000ea4000c1e1b00 */
[----:B--2---:R-:W0:Y:S02]  /*4860*/  F2I.S64.F64.TRUNC R2, R2 ;  /* 0x0000000200027311 */ /* 0x004e24000030d900 */
[----:B0-----:R-:W-:Y:S01]  /*4870*/  PRMT R0, R2, 0x7610, R0 ;  /* 0x0000761002007816 */ /* 0x001fe20000000000 */
[----:B------:R-:W-:Y:S06]  /*4880*/  BRA `(.L_x_10112) ;  /* 0x0000000800a47947 */ /* 0x000fec0003800000 */
.L_x_10107:
        /* <DEDUP_REMOVED lines=12> */
.L_x_10121:
[----:B------:R-:W2:Y:S02]  /*4950*/  LDG.E.64 R4, desc[UR36][R4.64] ;  /* 0x0000002404047981 */ /* 0x000ea4000c1e1b00 */
[----:B--2---:R-:W0:Y:S02]  /*4960*/  F2I.S64.F64.TRUNC R2, R4 ;  /* 0x0000000400027311 */ /* 0x004e24000030d900 */
[----:B0-----:R-:W-:Y:S01]  /*4970*/  PRMT R0, R2, 0x7610, R0 ;  /* 0x0000761002007816 */ /* 0x001fe20000000000 */
[----:B------:R-:W-:Y:S06]  /*4980*/  BRA `(.L_x_10112) ;  /* 0x0000000800647947 */ /* 0x000fec0003800000 */
.L_x_10120:
        /* <DEDUP_REMOVED lines=24> */
[----:B------:R-:W0:Y:S02]  /*4b10*/  F2I.S64.TRUNC R2, R3 ;  /* 0x0000000300027311 */ /* 0x000e24000020d900 */
[----:B0-----:R-:W-:Y:S01]  /*4b20*/  PRMT R0, R2, 0x7610, R0 ;  /* 0x0000761002007816 */ /* 0x001fe20000000000 */
[----:B------:R-:W-:Y:S06]  /*4b30*/  BRA `(.L_x_10112) ;  /* 0x0000000400f87947 */ /* 0x000fec0003800000 */
.L_x_10123:
        /* <DEDUP_REMOVED lines=11> */
[----:B------:R-:W0:Y:S02]  /*4bf0*/  F2I.S64.TRUNC R2, R3 ;  /* 0x0000000300027311 */ /* 0x000e24000020d900 */
[----:B0-----:R-:W-:Y:S01]  /*4c00*/  PRMT R0, R2, 0x7610, R0 ;  /* 0x0000761002007816 */ /* 0x001fe20000000000 */
[----:B------:R-:W-:Y:S06]  /*4c10*/  BRA `(.L_x_10112) ;  /* 0x0000000400c07947 */ /* 0x000fec0003800000 */
.L_x_10122:
[----:B------:R-:W2:Y:S02]  /*4c20*/  LDG.E.U16 R2, desc[UR36][R4.64] ;  /* 0x0000002404027981 */ /* 0x000ea4000c1e1500 */
[----:B--2---:R-:W-:-:S06]  /*4c30*/  IMAD.U32 R2, R2, 0x10000, RZ ;  /* 0x0001000002027824 */ /* 0x004fcc00078e00ff */
[----:B------:R-:W0:Y:S02]  /*4c40*/  F2I.S64.TRUNC R2, R2 ;  /* 0x0000000200027311 */ /* 0x000e24000020d900 */
[----:B0-----:R-:W-:Y:S01]  /*4c50*/  PRMT R0, R2, 0x7610, R0 ;  /* 0x0000761002007816 */ /* 0x001fe20000000000 */
[----:B------:R-:W-:Y:S06]  /*4c60*/  BRA `(.L_x_10112) ;  /* 0x0000000400ac7947 */ /* 0x000fec0003800000 */
.L_x_10119:
        /* <DEDUP_REMOVED lines=10> */
.L_x_10126:
        /* <DEDUP_REMOVED lines=21> */
.L_x_10130:
[----:B------:R-:W-:Y:S05]  /*4e60*/  BSYNC.RECONVERGENT B1 ;  /* 0x0000000000017941 */ /* 0x000fea0003800200 */
.L_x_10129:
[----:B------:R-:W-:Y:S01]  /*4e70*/  IMAD.SHL.U32 R0, R0, 0x100000, RZ ;  /* 0x0010000000007824 */ /* 0x000fe200078e00ff */
[----:B------:R-:W-:-:S04]  /*4e80*/  LEA R2, R2, 0x3b800000, 0x17 ;  /* 0x3b80000002027811 */ /* 0x000fc800078eb8ff */
[----:B------:R-:W-:-:S07]  /*4e90*/  LOP3.LUT R2, R2, R0, R7, 0xfe, !PT ;  /* 0x0000000002027212 */ /* 0x000fce00078efe07 */
.L_x_10128:
[----:B------:R-:W-:Y:S05]  /*4ea0*/  BSYNC.RECONVERGENT B0 ;  /* 0x0000000000007941 */ /* 0x000fea0003800200 */
.L_x_10127:
[----:B------:R-:W0:Y:S02]  /*4eb0*/  F2I.S64.TRUNC R2, R2 ;  /* 0x0000000200027311 */ /* 0x000e24000020d900 */
[----:B0-----:R-:W-:Y:S01]  /*4ec0*/  PRMT R0, R2, 0x7610, R0 ;  /* 0x0000761002007816 */ /* 0x001fe20000000000 */
[----:B------:R-:W-:Y:S06]  /*4ed0*/  BRA `(.L_x_10112) ;  /* 0x0000000400107947 */ /* 0x000fec0003800000 */
.L_x_10125:
        /* <DEDUP_REMOVED lines=21> */
.L_x_10134:
[----:B------:R-:W-:Y:S05]  /*5030*/  BSYNC.RECONVERGENT B1 ;  /* 0x0000000000017941 */ /* 0x000fea0003800200 */
.L_x_10133:
[----:B------:R-:W-:Y:S01]  /*5040*/  IMAD.SHL.U32 R0, R0, 0x200000, RZ ;  /* 0x0020000000007824 */ /* 0x000fe200078e00ff */
[----:B------:R-:W-:-:S04]  /*5050*/  LEA R2, R2, 0x37800000, 0x17 ;  /* 0x3780000002027811 */ /* 0x000fc800078eb8ff */
[----:B------:R-:W-:-:S07]  /*5060*/  LOP3.LUT R2, R2, R0, R7, 0xfe, !PT ;  /* 0x0000000002027212 */ /* 0x000fce00078efe07 */
.L_x_10132:
[----:B------:R-:W-:Y:S05]  /*5070*/  BSYNC.RECONVERGENT B0 ;  /* 0x0000000000007941 */ /* 0x000fea0003800200 */
.L_x_10131:
[----:B------:R-:W0:Y:S02]  /*5080*/  F2I.S64.TRUNC R2, R2 ;  /* 0x0000000200027311 */ /* 0x000e24000020d900 */
[----:B0-----:R-:W-:Y:S01]  /*5090*/  PRMT R0, R2, 0x7610, R0 ;  /* 0x0000761002007816 */ /* 0x001fe20000000000 */
[----:B------:R-:W-:Y:S06]  /*50a0*/  BRA `(.L_x_10112) ;  /* 0x00000000009c7947 */ /* 0x000fec0003800000 */
.L_x_10124:
        /* <DEDUP_REMOVED lines=14> */
.L_x_10138:
[----:B------:R-:W-:Y:S05]  /*5190*/  BSYNC.RECONVERGENT B0 ;  /* 0x0000000000007941 */ /* 0x000fea0003800200 */
.L_x_10137:
[----:B------:R-:W0:Y:S02]  /*51a0*/  F2I.S64.TRUNC R2, R2 ;  /* 0x0000000200027311 */ /* 0x000e24000020d900 */
[----:B0-----:R-:W-:Y:S01]  /*51b0*/  PRMT R0, R2, 0x7610, R0 ;  /* 0x0000761002007816 */ /* 0x001fe20000000000 */
[----:B------:R-:W-:Y:S06]  /*51c0*/  BRA `(.L_x_10112) ;  /* 0x0000000000547947 */ /* 0x000fec0003800000 */
.L_x_10111:
        /* <DEDUP_REMOVED lines=16> */
.L_x_10139:
[----:B------:R-:W-:Y:S01]  /*52d0*/  PRMT R0, RZ, 0x7610, R0 ;  /* 0x00007610ff007816 */ /* 0x000fe20000000000 */
[----:B------:R-:W-:Y:S06]  /*52e0*/  BRA `(.L_x_10112) ;  /* 0x00000000000c7947 */ /* 0x000fec0003800000 */
.L_x_10136:
[----:B------:R1:W5:Y:S01]  /*52f0*/  LDG.E.U8 R0, desc[UR36][R4.64] ;  /* 0x0000002404007981 */ /* 0x000362000c1e1100 */
[----:B------:R-:W-:Y:S05]  /*5300*/  BRA `(.L_x_10112) ;  /* 0x0000000000047947 */ /* 0x000fea0003800000 */
.L_x_10135:
[----:B------:R2:W5:Y:S02]  /*5310*/  LDG.E.U8 R0, desc[UR36][R4.64] ;  /* 0x0000002404007981 */ /* 0x000564000c1e1100 */
.L_x_10112:
        /* <DEDUP_REMOVED lines=19> */
.L_x_10144:
[----:B------:R0:W-:Y:S01]  /*5450*/  STG.E.U8 desc[UR36][R2.64], R5 ;  /* 0x0000000502007986 */ /* 0x0001e2000c101124 */
[----:B------:R-:W-:Y:S05]  /*5460*/  BRA `(.L_x_10146) ;  /* 0x0000000c00547947 */ /* 0x000fea0003800000 */
.L_x_10143:
        /* <DEDUP_REMOVED lines=11> */
.L_x_10148:
[----:B------:R-:W-:-:S04]  /*5520*/  ISETP.NE.AND P0, PT, R0, RZ, PT ;  /* 0x000000ff0000720c */ /* 0x000fc80003f05270 */
[----:B------:R-:W-:-:S05]  /*5530*/  SEL R5, RZ, 0x1, !P0 ;  /* 0x00000001ff057807 */ /* 0x000fca0004000000 */
[----:B------:R0:W-:Y:S01]  /*5540*/  STG.E desc[UR36][R2.64], R5 ;  /* 0x0000000502007986 */ /* 0x0001e2000c101924 */
[----:B------:R-:W-:Y:S05]  /*5550*/  BRA `(.L_x_10146) ;  /* 0x0000000c00187947 */ /* 0x000fea0003800000 */
.L_x_10147:
[----:B------:R0:W-:Y:S01]  /*5560*/  STG.E.U16 desc[UR36][R2.64], R5 ;  /* 0x0000000502007986 */ /* 0x0001e2000c101524 */
[----:B------:R-:W-:Y:S05]  /*5570*/  BRA `(.L_x_10146) ;  /* 0x0000000c00107947 */ /* 0x000fea0003800000 */
.L_x_10142:
        /* <DEDUP_REMOVED lines=10> */
.L_x_10150:
[----:B------:R-:W-:-:S04]  /*5620*/  ISETP.NE.AND P0, PT, R0, RZ, PT ;  /* 0x000000ff0000720c */ /* 0x000fc80003f05270 */
[----:B------:R-:W-:-:S04]  /*5630*/  FSEL R0, RZ, 1, !P0 ;  /* 0x3f800000ff007808 */ /* 0x000fc80004000000 */
[----:B------:R-:W-:-:S05]  /*5640*/  F2FP.F16.F32.PACK_AB R0, RZ, R0 ;  /* 0x00000000ff00723e */ /* 0x000fca00000000ff */
[----:B------:R0:W-:Y:S01]  /*5650*/  STG.E.U16 desc[UR36][R2.64], R0 ;  /* 0x0000000002007986 */ /* 0x0001e2000c101524 */
[----:B------:R-:W-:Y:S05]  /*5660*/  BRA `(.L_x_10146) ;  /* 0x0000000800d47947 */ /* 0x000fea0003800000 */
.L_x_10149:
[----:B------:R-:W-:-:S09]  /*5670*/  UISETP.NE.AND UP0, UPT, UR4, 0x7, UPT ;  /* 0x000000070400788c */ /* 0x000fd2000bf05270 */
[----:B------:R-:W-:Y:S05]  /*5680*/  BRA.U !UP0, `(.L_x_10151) ;  /* 0x00000001083c7547 */ /* 0x000fea000b800000 */
[----:B------:R-:W-:-:S09]  /*5690*/  UISETP.NE.AND UP0, UPT, UR4, 0x8, UPT ;  /* 0x000000080400788c */ /* 0x000fd2000bf05270 */
[----:B------:R-:W-:Y:S05]  /*56a0*/  BRA.U !UP0, `(.L_x_10152) ;  /* 0x00000001081c7547 */ /* 0x000fea000b800000 */
[----:B------:R-:W-:-:S09]  /*56b0*/  UISETP.NE.AND UP0, UPT, UR4, 0x9, UPT ;  /* 0x000000090400788c */ /* 0x000fd2000bf05270 */
[----:B------:R-:W-:Y:S05]  /*56c0*/  BRA.U UP0, `(.L_x_10145) ;  /* 0x0000000500e47547 */ /* 0x000fea000b800000 */
[----:B------:R-:W-:Y:S02]  /*56d0*/  ISETP.NE.AND P0, PT, R0, RZ, PT ;  /* 0x000000ff0000720c */ /* 0x000fe40003f05270 */
[----:B------:R-:W-:Y:S02]  /*56e0*/  MOV R5, RZ ;  /* 0x000000ff00057202 */ /* 0x000fe40000000f00 */
[----:B------:R-:W-:-:S05]  /*56f0*/  FSEL R4, RZ, 1, !P0 ;  /* 0x3f800000ff047808 */ /* 0x000fca0004000000 */
[----:B------:R0:W-:Y:S01]  /*5700*/  STG.E.64 desc[UR36][R2.64], R4 ;  /* 0x0000000402007986 */ /* 0x0001e2000c101b24 */
[----:B------:R-:W-:Y:S05]  /*5710*/  BRA `(.L_x_10146) ;  /* 0x0000000800a87947 */ /* 0x000fea0003800000 */
.L_x_10152:
[----:B------:R-:W-:-:S04]  /*5720*/  ISETP.NE.AND P0, PT, R0, RZ, PT ;  /* 0x000000ff0000720c */ /* 0x000fc80003f05270 */
[----:B------:R-:W-:-:S04]  /*5730*/  FSEL R0, RZ, 1, !P0 ;  /* 0x3f800000ff007808 */ /* 0x000fc80004000000 */
[----:B------:R-:W-:-:S04]  /*5740*/  F2FP.F16.F32.PACK_AB R5, RZ, R0 ;  /* 0x00000000ff05723e */ /* 0x000fc800000000ff */
[----:B------:R-:W-:-:S05]  /*5750*/  PRMT R5, R5, 0x5410, RZ ;  /* 0x0000541005057816 */ /* 0x000fca00000000ff */
[----:B------:R0:W-:Y:S01]  /*5760*/  STG.E desc[UR36][R2.64], R5 ;  /* 0x0000000502007986 */ /* 0x0001e2000c101924 */
[----:B------:R-:W-:Y:S05]  /*5770*/  BRA `(.L_x_10146) ;  /* 0x0000000800907947 */ /* 0x000fea0003800000 */
.L_x_10151:
[----:B------:R-:W-:Y:S01]  /*5780*/  ISETP.NE.AND P0, PT, R0, RZ, PT ;  /* 0x000000ff0000720c */ /* 0x000fe20003f05270 */
[----:B------:R-:W-:-:S03]  /*5790*/  IMAD.MOV.U32 R4, RZ, RZ, RZ ;  /* 0x000000ffff047224 */ /* 0x000fc600078e00ff */
[----:B------:R-:W-:-:S05]  /*57a0*/  FSEL R5, RZ, 1.875, !P0 ;  /* 0x3ff00000ff057808 */ /* 0x000fca0004000000 */
[----:B------:R0:W-:Y:S01]  /*57b0*/  STG.E.64 desc[UR36][R2.64], R4 ;  /* 0x0000000402007986 */ /* 0x0001e2000c101b24 */
[----:B------:R-:W-:Y:S05]  /*57c0*/  BRA `(.L_x_10146) ;  /* 0x00000008007c7947 */ /* 0x000fea0003800000 */
.L_x_10141:
        /* <DEDUP_REMOVED lines=12> */
.L_x_10156:
[----:B------:R-:W-:Y:S01]  /*5890*/  ISETP.NE.AND P0, PT, R0, RZ, PT ;  /* 0x000000ff0000720c */ /* 0x000fe20003f05270 */
[----:B------:R-:W-:Y:S01]  /*58a0*/  BSSY.RECONVERGENT B0, `(.L_x_10157) ;  /* 0x0000011000007945 */ /* 0x000fe20003800200 */
[----:B------:R-:W-:Y:S02]  /*58b0*/  IMAD.MOV.U32 R0, RZ, RZ, 0x80 ;  /* 0x00000080ff007424 */ /* 0x000fe400078e00ff */
[----:B------:R-:W-:-:S04]  /*58c0*/  FSEL R5, RZ, 1, !P0 ;  /* 0x3f800000ff057808 */ /* 0x000fc80004000000 */
        /* <DEDUP_REMOVED lines=14> */
.L_x_10158:
[----:B------:R-:W-:Y:S05]  /*59b0*/  BSYNC.RECONVERGENT B0 ;  /* 0x0000000000007941 */ /* 0x000fea0003800200 */
.L_x_10157:
[----:B------:R0:W-:Y:S01]  /*59c0*/  STG.E.U8 desc[UR36][R2.64], R0 ;  /* 0x0000000002007986 */ /* 0x0001e2000c101124 */
[----:B------:R-:W-:Y:S05]  /*59d0*/  BRA `(.L_x_10146) ;  /* 0x0000000400f87947 */ /* 0x000fea0003800000 */
.L_x_10155:
[----:B------:R-:W-:Y:S01]  /*59e0*/  ISETP.NE.AND P0, PT, R0, RZ, PT ;  /* 0x000000ff0000720c */ /* 0x000fe20003f05270 */
[----:B------:R-:W-:Y:S01]  /*59f0*/  BSSY.RECONVERGENT B0, `(.L_x_10159) ;  /* 0x0000011000007945 */ /* 0x000fe20003800200 */
[----:B------:R-:W-:Y:S02]  /*5a00*/  HFMA2 R0, -RZ, RZ, 0, 7.62939453125e-06 ;  /* 0x00000080ff007431 */ /* 0x000fe400000001ff */
        /* <DEDUP_REMOVED lines=15> */
.L_x_10160:
[----:B------:R-:W-:Y:S05]  /*5b00*/  BSYNC.RECONVERGENT B0 ;  /* 0x0000000000007941 */ /* 0x000fea0003800200 */
.L_x_10159:
[----:B------:R0:W-:Y:S01]  /*5b10*/  STG.E.U8 desc[UR36][R2.64], R0 ;  /* 0x0000000002007986 */ /* 0x0001e2000c101124 */
[----:B------:R-:W-:Y:S05]  /*5b20*/  BRA `(.L_x_10146) ;  /* 0x0000000400a47947 */ /* 0x000fea0003800000 */
.L_x_10154:
[----:B------:R-:W-:-:S09]  /*5b30*/  UISETP.NE.AND UP0, UPT, UR4, 0x1c, UPT ;  /* 0x0000001c0400788c */ /* 0x000fd2000bf05270 */
[----:B------:R-:W-:Y:S05]  /*5b40*/  BRA.U !UP0, `(.L_x_10161) ;  /* 0x0000000108647547 */ /* 0x000fea000b800000 */
[----:B------:R-:W-:-:S09]  /*5b50*/  UISETP.NE.AND UP0, UPT, UR4, 0x1d, UPT ;  /* 0x0000001d0400788c */ /* 0x000fd2000bf05270 */
[----:B------:R-:W-:Y:S05]  /*5b60*/  BRA.U !UP0, `(.L_x_10162) ;  /* 0x0000000108487547 */ /* 0x000fea000b800000 */
[----:B------:R-:W-:-:S09]  /*5b70*/  UISETP.NE.AND UP0, UPT, UR4, 0x2c, UPT ;  /* 0x0000002c0400788c */ /* 0x000fd2000bf05270 */
[----:B------:R-:W-:Y:S05]  /*5b80*/  BRA.U UP0, `(.L_x_10145) ;  /* 0x0000000100b47547 */ /* 0x000fea000b800000 */
        /* <DEDUP_REMOVED lines=16> */
.L_x_10162:
[----:B------:R-:W-:Y:S01]  /*5c90*/  ISETP.NE.AND P0, PT, R0, RZ, PT ;  /* 0x000000ff0000720c */ /* 0x000fe20003f05270 */
[----:B------:R-:W-:-:S03]  /*5ca0*/  IMAD.MOV.U32 R5, RZ, RZ, RZ ;  /* 0x000000ffff057224 */ /* 0x000fc600078e00ff */
[----:B------:R-:W-:-:S05]  /*5cb0*/  SEL R4, RZ, 0x1, !P0 ;  /* 0x00000001ff047807 */ /* 0x000fca0004000000 */
[----:B------:R0:W-:Y:S01]  /*5cc0*/  STG.E.64 desc[UR36][R2.64], R4 ;  /* 0x0000000402007986 */ /* 0x0001e2000c101b24 */
[----:B------:R-:W-:Y:S05]  /*5cd0*/  BRA `(.L_x_10146) ;  /* 0x0000000400387947 */ /* 0x000fea0003800000 */
.L_x_10161:
[----:B------:R-:W-:-:S04]  /*5ce0*/  ISETP.NE.AND P0, PT, R0, RZ, PT ;  /* 0x000000ff0000720c */ /* 0x000fc80003f05270 */
[----:B------:R-:W-:-:S05]  /*5cf0*/  SEL R5, RZ, 0x1, !P0 ;  /* 0x00000001ff057807 */ /* 0x000fca0004000000 */
[----:B------:R0:W-:Y:S01]  /*5d00*/  STG.E desc[UR36][R2.64], R5 ;  /* 0x0000000502007986 */ /* 0x0001e2000c101924 */
[----:B------:R-:W-:Y:S05]  /*5d10*/  BRA `(.L_x_10146) ;  /* 0x0000000400287947 */ /* 0x000fea0003800000 */
.L_x_10153:
        /* <DEDUP_REMOVED lines=8> */
.L_x_10164:
[----:B------:R-:W-:Y:S02]  /*5da0*/  ISETP.NE.AND P0, PT, R0, RZ, PT ;  /* 0x000000ff0000720c */ /* 0x000fe40003f05270 */
[----:B------:R-:W-:Y:S01]  /*5db0*/  CS2R R6, SRZ ;  /* 0x0000000000067805 */ /* 0x000fe2000001ff00 */
[----:B------:R-:W-:Y:S01]  /*5dc0*/  IMAD.MOV.U32 R4, RZ, RZ, RZ ;  /* 0x000000ffff047224 */ /* 0x000fe200078e00ff */
[----:B------:R-:W-:-:S05]  /*5dd0*/  FSEL R5, RZ, 1.875, !P0 ;  /* 0x3ff00000ff057808 */ /* 0x000fca0004000000 */
[----:B------:R4:W-:Y:S01]  /*5de0*/  STG.E.128 desc[UR36][R2.64], R4 ;  /* 0x0000000402007986 */ /* 0x0009e2000c101d24 */
[----:B------:R-:W-:Y:S05]  /*5df0*/  BRA `(.L_x_10146) ;  /* 0x0000000000f07947 */ /* 0x000fea0003800000 */
.L_x_10163:
[----:B------:R-:W-:-:S09]  /*5e00*/  UISETP.NE.AND UP0, UPT, UR4, 0xf, UPT ;  /* 0x0000000f0400788c */ /* 0x000fd2000bf05270 */
[----:B------:R-:W-:Y:S05]  /*5e10*/  BRA.U !UP0, `(.L_x_10165) ;  /* 0x0000000108d87547 */ /* 0x000fea000b800000 */
[----:B------:R-:W-:-:S09]  /*5e20*/  UISETP.NE.AND UP0, UPT, UR4, 0x17, UPT ;  /* 0x000000170400788c */ /* 0x000fd2000bf05270 */
[----:B------:R-:W-:Y:S05]  /*5e30*/  BRA.U !UP0, `(.L_x_10166) ;  /* 0x0000000108887547 */ /* 0x000fea000b800000 */
[----:B------:R-:W-:-:S09]  /*5e40*/  UISETP.NE.AND UP0, UPT, UR4, 0x18, UPT ;  /* 0x000000180400788c */ /* 0x000fd2000bf05270 */
[----:B------:R-:W-:Y:S05]  /*5e50*/  BRA.U !UP0, `(.L_x_10167) ;  /* 0x0000000108447547 */ /* 0x000fea000b800000 */
.L_x_10145:
        /* <DEDUP_REMOVED lines=16> */
.L_x_10168:
[----:B------:R-:W-:Y:S05]  /*5f60*/  BRA `(.L_x_10146) ;  /* 0x0000000000947947 */ /* 0x000fea0003800000 */
.L_x_10167:
        /* <DEDUP_REMOVED lines=12> */
.L_x_10170:
[----:B------:R-:W-:Y:S05]  /*6030*/  BSYNC.RECONVERGENT B0 ;  /* 0x0000000000007941 */ /* 0x000fea0003800200 */
.L_x_10169:
[----:B------:R3:W-:Y:S01]  /*6040*/  STG.E.U8 desc[UR36][R2.64], R5 ;  /* 0x0000000502007986 */ /* 0x0007e2000c101124 */
[----:B------:R-:W-:Y:S05]  /*6050*/  BRA `(.L_x_10146) ;  /* 0x0000000000587947 */ /* 0x000fea0003800000 */
.L_x_10166:
[----:B------:R-:W-:-:S04]  /*6060*/  ISETP.NE.AND P0, PT, R0, RZ, PT ;  /* 0x000000ff0000720c */ /* 0x000fc80003f05270 */
[----:B------:R-:W-:-:S04]  /*6070*/  FSEL R7, RZ, 1, !P0 ;  /* 0x3f800000ff077808 */ /* 0x000fc80004000000 */
[----:B------:R-:W-:-:S13]  /*6080*/  ISETP.GT.U32.AND P0, PT, R7, 0x477fffff, PT ;  /* 0x477fffff0700780c */ /* 0x000fda0003f04070 */
        /* <DEDUP_REMOVED lines=10> */
.L_x_10171:
[----:B------:R-:W-:Y:S01]  /*6130*/  IMAD.MOV.U32 R5, RZ, RZ, 0x7f ;  /* 0x0000007fff057424 */ /* 0x000fe200078e00ff */
[----:B------:R-:W-:-:S04]  /*6140*/  ISETP.GT.U32.AND P0, PT, R7, 0x7f800000, PT ;  /* 0x7f8000000700780c */ /* 0x000fc80003f04070 */
[----:B------:R-:W-:-:S05]  /*6150*/  SEL R5, R5, 0x7c, P0 ;  /* 0x0000007c05057807 */ /* 0x000fca0000000000 */
[----:B------:R2:W-:Y:S01]  /*6160*/  STG.E.U8 desc[UR36][R2.64], R5 ;  /* 0x0000000502007986 */ /* 0x0005e2000c101124 */
[----:B------:R-:W-:Y:S05]  /*6170*/  BRA `(.L_x_10146) ;  /* 0x0000000000107947 */ /* 0x000fea0003800000 */
.L_x_10165:
[----:B------:R-:W-:-:S04]  /*6180*/  ISETP.NE.AND P0, PT, R0, RZ, PT ;  /* 0x000000ff0000720c */ /* 0x000fc80003f05270 */
[----:B------:R-:W-:-:S04]  /*6190*/  FSEL R0, RZ, 1, !P0 ;  /* 0x3f800000ff007808 */ /* 0x000fc80004000000 */
[----:B------:R-:W-:-:S05]  /*61a0*/  F2FP.BF16.F32.PACK_AB R0, RZ, R0 ;  /* 0x00000000ff00723e */ /* 0x000fca00000010ff */
[----:B------:R0:W-:Y:S02]  /*61b0*/  STG.E.U16 desc[UR36][R2.64], R0 ;  /* 0x0000000002007986 */ /* 0x0001e4000c101524 */
.L_x_10146:
[----:B------:R-:W-:Y:S05]  /*61c0*/  BSYNC.RECONVERGENT B6 ;  /* 0x0000000000067941 */ /* 0x000fea0003800200 */
.L_x_10140:
[----:B------:R-:W-:-:S07]  /*61d0*/  VIADD R17, R17, 0x80 ;  /* 0x0000008011117836 */ /* 0x000fce0000000000 */
.L_x_10105:
[----:B------:R-:W-:Y:S05]  /*61e0*/  BSYNC.RECONVERGENT B7 ;  /* 0x0000000000077941 */ /* 0x000fea0003800200 */
.L_x_10104:
        /* <DEDUP_REMOVED lines=307> */
.L_x_10174:
        /* <DEDUP_REMOVED lines=16> */
.L_x_10178:
[----:B------:R0:W5:Y:S01]  /*7620*/  LDG.E.U8 R0, desc[UR36][R4.64] ;  /* 0x0000002404007981 */ /* 0x000162000c1e1100 */
[----:B------:R-:W-:Y:S05]  /*7630*/  BRA `(.L_x_10180) ;  /* 0x0000000c005c7947 */ /* 0x000fea0003800000 */
.L_x_10177:
        /* <DEDUP_REMOVED lines=8> */
.L_x_10182:
[----:B------:R3:W5:Y:S01]  /*76c0*/  LDG.E.U8 R0, desc[UR36][R4.64] ;  /* 0x0000002404007981 */ /* 0x000762000c1e1100 */
[----:B------:R-:W-:Y:S05]  /*76d0*/  BRA `(.L_x_10180) ;  /* 0x0000000c00347947 */ /* 0x000fea0003800000 */
.L_x_10181:
[----:B------:R2:W5:Y:S01]  /*76e0*/  LDG.E.U16 R0, desc[UR36][R4.64] ;  /* 0x0000002404007981 */ /* 0x000562000c1e1500 */
[----:B------:R-:W-:Y:S05]  /*76f0*/  BRA `(.L_x_10180) ;  /* 0x0000000c002c7947 */ /* 0x000fea0003800000 */
.L_x_10176:
        /* <DEDUP_REMOVED lines=10> */
.L_x_10184:
[----:B------:R-:W2:Y:S02]  /*77a0*/  LDG.E.U16 R2, desc[UR36][R4.64] ;  /* 0x0000002404027981 */ /* 0x000ea4000c1e1500 */
[----:B--2---:R-:W-:-:S06]  /*77b0*/  HADD2.F32 R2, -RZ, R2.H0_H0 ;  /* 0x20000002ff027230 */ /* 0x004fcc0000004100 */
[----:B------:R-:W0:Y:S02]  /*77c0*/  F2I.S64.TRUNC R2, R2 ;  /* 0x0000000200027311 */ /* 0x000e24000020d900 */
[----:B0-----:R-:W-:Y:S01]  /*77d0*/  PRMT R0, R2, 0x7610, R0 ;  /* 0x0000761002007816 */ /* 0x001fe20000000000 */
[----:B------:R-:W-:Y:S06]  /*77e0*/  BRA `(.L_x_10180) ;  /* 0x0000000800f07947 */ /* 0x000fec0003800000 */
.L_x_10183:
        /* <DEDUP_REMOVED lines=10> */
.L_x_10186:
[----:B------:R-:W2:Y:S02]  /*7890*/  LDG.E.U16 R4, desc[UR36][R4.64] ;  /* 0x0000002404047981 */ /* 0x000ea4000c1e1500 */
[----:B--2---:R-:W-:-:S06]  /*78a0*/  HADD2.F32 R2, -RZ, R4.H0_H0 ;  /* 0x20000004ff027230 */ /* 0x004fcc0000004100 */
[----:B------:R-:W0:Y:S02]  /*78b0*/  F2I.S64.TRUNC R2, R2 ;  /* 0x0000000200027311 */ /* 0x000e24000020d900 */
[----:B0-----:R-:W-:Y:S01]  /*78c0*/  PRMT R0, R2, 0x7610, R0 ;  /* 0x0000761002007816 */ /* 0x001fe20000000000 */
[----:B------:R-:W-:Y:S06]  /*78d0*/  BRA `(.L_x_10180) ;  /* 0x0000000800b47947 */ /* 0x000fec0003800000 */
.L_x_10185:
[----:B------:R-:W2:Y:S02]  /*78e0*/  LDG.E.64 R2, desc[UR36][R4.64] ;  /* 0x0000002404027981 */ /* 0x000ea4000c1e1b00 */
[----:B--2---:R-:W0:Y:S02]  /*78f0*/  F2I.S64.F64.TRUNC R2, R2 ;  /* 0x0000000200027311 */ /* 0x004e24000030d900 */
[----:B0-----:R-:W-:Y:S01]  /*7900*/  PRMT R0, R2, 0x7610, R0 ;  /* 0x0000761002007816 */ /* 0x001fe20000000000 */
[----:B------:R-:W-:Y:S06]  /*7910*/  BRA `(.L_x_10180) ;  /* 0x0000000800a47947 */ /* 0x000fec0003800000 */
.L_x_10175:
        /* <DEDUP_REMOVED lines=12> */
.L_x_10189:
[----:B------:R-:W2:Y:S02]  /*79e0*/  LDG.E.64 R4, desc[UR36][R4.64] ;  /* 0x0000002404047981 */ /* 0x000ea4000c1e1b00 */
[----:B--2---:R-:W0:Y:S02]  /*79f0*/  F2I.S64.F64.TRUNC R2, R4 ;  /* 0x0000000400027311 */ /* 0x004e24000030d900 */
[----:B0-----:R-:W-:Y:S01]  /*7a00*/  PRMT R0, R2, 0x7610, R0 ;  /* 0x0000761002007816 */ /* 0x001fe20000000000 */
[----:B------:R-:W-:Y:S06]  /*7a10*/  BRA `(.L_x_10180) ;  /* 0x0000000800647947 */ /* 0x000fec0003800000 */
.L_x_10188:
        /* <DEDUP_REMOVED lines=27> */
.L_x_10191:
        /* <DEDUP_REMOVED lines=14> */
.L_x_10190:
[----:B------:R-:W2:Y:S02]  /*7cb0*/  LDG.E.U16 R2, desc[UR36][R4.64] ;  /* 0x0000002404027981 */ /* 0x000ea4000c1e1500 */
[----:B--2---:R-:W-:-:S06]  /*7cc0*/  IMAD.U32 R2, R2, 0x10000, RZ ;  /* 0x0001000002027824 */ /* 0x004fcc00078e00ff */
[----:B------:R-:W0:Y:S02]  /*7cd0*/  F2I.S64.TRUNC R2, R2 ;  /* 0x0000000200027311 */ /* 0x000e24000020d900 */
[----:B0-----:R-:W-:Y:S01]  /*7ce0*/  PRMT R0, R2, 0x7610, R0 ;  /* 0x0000761002007816 */ /* 0x001fe20000000000 */
[----:B------:R-:W-:Y:S06]  /*7cf0*/  BRA `(.L_x_10180) ;  /* 0x0000000400ac7947 */ /* 0x000fec0003800000 */
.L_x_10187:
        /* <DEDUP_REMOVED lines=10> */
.L_x_10194:
        /* <DEDUP_REMOVED lines=21> */
.L_x_10198:
[----:B------:R-:W-:Y:S05]  /*7ef0*/  BSYNC.RECONVERGENT B1 ;  /* 0x0000000000017941 */ /* 0x000fea0003800200 */
.L_x_10197:
[----:B------:R-:W-:Y:S01]  /*7f00*/  IMAD.SHL.U32 R0, R0, 0x100000, RZ ;  /* 0x0010000000007824 */ /* 0x000fe200078e00ff */
[----:B------:R-:W-:-:S04]  /*7f10*/  LEA R2, R2, 0x3b800000, 0x17 ;  /* 0x3b80000002027811 */ /* 0x000fc800078eb8ff */
[----:B------:R-:W-:-:S07]  /*7f20*/  LOP3.LUT R2, R2, R0, R7, 0xfe, !PT ;  /* 0x0000000002027212 */ /* 0x000fce00078efe07 */
.L_x_10196:
[----:B------:R-:W-:Y:S05]  /*7f30*/  BSYNC.RECONVERGENT B0 ;  /* 0x0000000000007941 */ /* 0x000fea0003800200 */
.L_x_10195:
[----:B------:R-:W0:Y:S02]  /*7f40*/  F2I.S64.TRUNC R2, R2 ;  /* 0x0000000200027311 */ /* 0x000e24000020d900 */
[----:B0-----:R-:W-:Y:S01]  /*7f50*/  PRMT R0, R2, 0x7610, R0 ;  /* 0x0000761002007816 */ /* 0x001fe20000000000 */
[----:B------:R-:W-:Y:S06]  /*7f60*/  BRA `(.L_x_10180) ;  /* 0x0000000400107947 */ /* 0x000fec0003800000 */
.L_x_10193:
        /* <DEDUP_REMOVED lines=21> */
.L_x_10202:
[----:B------:R-:W-:Y:S05]  /*80c0*/  BSYNC.RECONVERGENT B1 ;  /* 0x0000000000017941 */ /* 0x000fea0003800200 */
.L_x_10201:
[----:B------:R-:W-:Y:S02]  /*80d0*/  SHF.L.U32 R0, R0, 0x15, RZ ;  /* 0x0000001500007819 */ /* 0x000fe400000006ff */
[----:B------:R-:W-:-:S04]  /*80e0*/  LEA R2, R2, 0x37800000, 0x17 ;  /* 0x3780000002027811 */ /* 0x000fc800078eb8ff */
[----:B------:R-:W-:-:S07]  /*80f0*/  LOP3.LUT R2, R2, R0, R7, 0xfe, !PT ;  /* 0x0000000002027212 */ /* 0x000fce00078efe07 */
.L_x_10200:
[----:B------:R-:W-:Y:S05]  /*8100*/  BSYNC.RECONVERGENT B0 ;  /* 0x0000000000007941 */ /* 0x000fea0003800200 */
.L_x_10199:
[----:B------:R-:W0:Y:S02]  /*8110*/  F2I.S64.TRUNC R2, R2 ;  /* 0x0000000200027311 */ /* 0x000e24000020d900 */
[----:B0-----:R-:W-:Y:S01]  /*8120*/  PRMT R0, R2, 0x7610, R0 ;  /* 0x0000761002007816 */ /* 0x001fe20000000000 */
[----:B------:R-:W-:Y:S06]  /*8130*/  BRA `(.L_x_10180) ;  /* 0x00000000009c7947 */ /* 0x000fec0003800000 */
.L_x_10192:
        /* <DEDUP_REMOVED lines=14> */
.L_x_10206:
[----:B------:R-:W-:Y:S05]  /*8220*/  BSYNC.RECONVERGENT B0 ;  /* 0x0000000000007941 */ /* 0x000fea0003800200 */
.L_x_10205:
[----:B------:R-:W0:Y:S02]  /*8230*/  F2I.S64.TRUNC R2, R2 ;  /* 0x0000000200027311 */ /* 0x000e24000020d900 */
[----:B0-----:R-:W-:Y:S01]  /*8240*/  PRMT R0, R2, 0x7610, R0 ;  /* 0x0000761002007816 */ /* 0x001fe20000000000 */
[----:B------:R-:W-:Y:S06]  /*8250*/  BRA `(.L_x_10180) ;  /* 0x0000000000547947 */ /* 0x000fec0003800000 */
.L_x_10179:
        /* <DEDUP_REMOVED lines=16> */
.L_x_10207:
[----:B------:R-:W-:Y:S01]  /*8360*/  PRMT R0, RZ, 0x7610, R0 ;  /* 0x00007610ff007816 */ /* 0x000fe20000000000 */
[----:B------:R-:W-:Y:S06]  /*8370*/  BRA `(.L_x_10180) ;  /* 0x00000000000c7947 */ /* 0x000fec0003800000 */
.L_x_10204:
[----:B------:R0:W5:Y:S01]  /*8380*/  LDG.E.U8 R0, desc[UR36][R4.64] ;  /* 0x0000002404007981 */ /* 0x000162000c1e1100 */
[----:B------:R-:W-:Y:S05]  /*8390*/  BRA `(.L_x_10180) ;  /* 0x0000000000047947 */ /* 0x000fea0003800000 */
.L_x_10203:
[----:B------:R0:W5:Y:S02]  /*83a0*/  LDG.E.U8 R0, desc[UR36][R4.64] ;  /* 0x0000002404007981 */ /* 0x000164000c1e1100 */
.L_x_10180:
        /* <DEDUP_REMOVED lines=19> */
.L_x_10212:
[----:B------:R0:W-:Y:S01]  /*84e0*/  STG.E.U8 desc[UR36][R2.64], R5 ;  /* 0x0000000502007986 */ /* 0x0001e2000c101124 */
[----:B------:R-:W-:Y:S05]  /*84f0*/  BRA `(.L_x_10214) ;  /* 0x0000000c00547947 */ /* 0x000fea0003800000 */
.L_x_10211:
        /* <DEDUP_REMOVED lines=11> */
.L_x_10216:
[----:B------:R-:W-:-:S04]  /*85b0*/  ISETP.NE.AND P0, PT, R0, RZ, PT ;  /* 0x000000ff0000720c */ /* 0x000fc80003f05270 */
[----:B------:R-:W-:-:S05]  /*85c0*/  SEL R5, RZ, 0x1, !P0 ;  /* 0x00000001ff057807 */ /* 0x000fca0004000000 */
[----:B------:R0:W-:Y:S01]  /*85d0*/  STG.E desc[UR36][R2.64], R5 ;  /* 0x0000000502007986 */ /* 0x0001e2000c101924 */
[----:B------:R-:W-:Y:S05]  /*85e0*/  BRA `(.L_x_10214) ;  /* 0x0000000c00187947 */ /* 0x000fea0003800000 */
.L_x_10215:
[----:B------:R0:W-:Y:S01]  /*85f0*/  STG.E.U16 desc[UR36][R2.64], R5 ;  /* 0x0000000502007986 */ /* 0x0001e2000c101524 */
[----:B------:R-:W-:Y:S05]  /*8600*/  BRA `(.L_x_10214) ;  /* 0x0000000c00107947 */ /* 0x000fea0003800000 */
.L_x_10210:
        /* <DEDUP_REMOVED lines=10> */
.L_x_10218:
[----:B------:R-:W-:-:S04]  /*86b0*/  ISETP.NE.AND P0, PT, R0, RZ, PT ;  /* 0x000000ff0000720c */ /* 0x000fc80003f05270 */
[----:B------:R-:W-:-:S04]  /*86c0*/  FSEL R0, RZ, 1, !P0 ;  /* 0x3f800000ff007808 */ /* 0x000fc80004000000 */
[----:B------:R-:W-:-:S05]  /*86d0*/  F2FP.F16.F32.PACK_AB R0, RZ, R0 ;  /* 0x00000000ff00723e */ /* 0x000fca00000000ff */
[----:B------:R0:W-:Y:S01]  /*86e0*/  STG.E.U16 desc[UR36][R2.64], R0 ;  /* 0x0000000002007986 */ /* 0x0001e2000c101524 */
[----:B------:R-:W-:Y:S05]  /*86f0*/  BRA `(.L_x_10214) ;  /* 0x0000000800d47947 */ /* 0x000fea0003800000 */
.L_x_10217:
        /* <DEDUP_REMOVED lines=11> */
.L_x_10220:
[----:B------:R-:W-:-:S04]  /*87b0*/  ISETP.NE.AND P0, PT, R0, RZ, PT ;  /* 0x000000ff0000720c */ /* 0x000fc80003f05270 */
[----:B------:R-:W-:-:S04]  /*87c0*/  FSEL R0, RZ, 1, !P0 ;  /* 0x3f800000ff007808 */ /* 0x000fc80004000000 */
[----:B------:R-:W-:-:S04]  /*87d0*/  F2FP.F16.F32.PACK_AB R5, RZ, R0 ;  /* 0x00000000ff05723e */ /* 0x000fc800000000ff */
[----:B------:R-:W-:-:S05]  /*87e0*/  PRMT R5, R5, 0x5410, RZ ;  /* 0x0000541005057816 */ /* 0x000fca00000000ff */
[----:B------:R0:W-:Y:S01]  /*87f0*/  STG.E desc[UR36][R2.64], R5 ;  /* 0x0000000502007986 */ /* 0x0001e2000c101924 */
[----:B------:R-:W-:Y:S05]  /*8800*/  BRA `(.L_x_10214) ;  /* 0x0000000800907947 */ /* 0x000fea0003800000 */
.L_x_10219:
[----:B------:R-:W-:Y:S02]  /*8810*/  ISETP.NE.AND P0, PT, R0, RZ, PT ;  /* 0x000000ff0000720c */ /* 0x000fe40003f05270 */
[----:B------:R-:W-:Y:S02]  /*8820*/  MOV R4, RZ ;  /* 0x000000ff00047202 */ /* 0x000fe40000000f00 */
[----:B------:R-:W-:-:S05]  /*8830*/  FSEL R5, RZ, 1.875, !P0 ;  /* 0x3ff00000ff057808 */ /* 0x000fca0004000000 */
[----:B------:R0:W-:Y:S01]  /*8840*/  STG.E.64 desc[UR36][R2.64], R4 ;  /* 0x0000000402007986 */ /* 0x0001e2000c101b24 */
[----:B------:R-:W-:Y:S05]  /*8850*/  BRA `(.L_x_10214) ;  /* 0x00000008007c7947 */ /* 0x000fea0003800000 */
.L_x_10209:
        /* <DEDUP_REMOVED lines=12> */
.L_x_10224:
        /* <DEDUP_REMOVED lines=18> */
.L_x_10226:
[----:B------:R-:W-:Y:S05]  /*8a40*/  BSYNC.RECONVERGENT B0 ;  /* 0x0000000000007941 */ /* 0x000fea0003800200 */
.L_x_10225:
[----:B------:R0:W-:Y:S01]  /*8a50*/  STG.E.U8 desc[UR36][R2.64], R0 ;  /* 0x0000000002007986 */ /* 0x0001e2000c101124 */
[----:B------:R-:W-:Y:S05]  /*8a60*/  BRA `(.L_x_10214) ;  /* 0x0000000400f87947 */ /* 0x000fea0003800000 */
.L_x_10223:
        /* <DEDUP_REMOVED lines=18> */
.L_x_10228:
[----:B------:R-:W-:Y:S05]  /*8b90*/  BSYNC.RECONVERGENT B0 ;  /* 0x0000000000007941 */ /* 0x000fea0003800200 */
.L_x_10227:
[----:B------:R0:W-:Y:S01]  /*8ba0*/  STG.E.U8 desc[UR36][R2.64], R0 ;  /* 0x0000000002007986 */ /* 0x0001e2000c101124 */
[----:B------:R-:W-:Y:S05]  /*8bb0*/  BRA `(.L_x_10214) ;  /* 0x0000000400a47947 */ /* 0x000fea0003800000 */
.L_x_10222:
        /* <DEDUP_REMOVED lines=22> */
.L_x_10230:
[----:B------:R-:W-:Y:S01]  /*8d20*/  ISETP.NE.AND P0, PT, R0, RZ, PT ;  /* 0x000000ff0000720c */ /* 0x000fe20003f05270 */
[----:B------:R-:W-:-:S03]  /*8d30*/  IMAD.MOV.U32 R5, RZ, RZ, RZ ;  /* 0x000000ffff057224 */ /* 0x000fc600078e00ff */
[----:B------:R-:W-:-:S05]  /*8d40*/  SEL R4, RZ, 0x1, !P0 ;  /* 0x00000001ff047807 */ /* 0x000fca0004000000 */
[----:B------:R0:W-:Y:S01]  /*8d50*/  STG.E.64 desc[UR36][R2.64], R4 ;  /* 0x0000000402007986 */ /* 0x0001e2000c101b24 */
[----:B------:R-:W-:Y:S05]  /*8d60*/  BRA `(.L_x_10214) ;  /* 0x0000000400387947 */ /* 0x000fea0003800000 */
.L_x_10229:
[----:B------:R-:W-:-:S04]  /*8d70*/  ISETP.NE.AND P0, PT, R0, RZ, PT ;  /* 0x000000ff0000720c */ /* 0x000fc80003f05270 */
[----:B------:R-:W-:-:S05]  /*8d80*/  SEL R5, RZ, 0x1, !P0 ;  /* 0x00000001ff057807 */ /* 0x000fca0004000000 */
[----:B------:R0:W-:Y:S01]  /*8d90*/  STG.E desc[UR36][R2.64], R5 ;  /* 0x0000000502007986 */ /* 0x0001e2000c101924 */
[----:B------:R-:W-:Y:S05]  /*8da0*/  BRA `(.L_x_10214) ;  /* 0x0000000400287947 */ /* 0x000fea0003800000 */
.L_x_10221:
        /* <DEDUP_REMOVED lines=8> */
.L_x_10232:
[----:B------:R-:W-:Y:S02]  /*8e30*/  ISETP.NE.AND P0, PT, R0, RZ, PT ;  /* 0x000000ff0000720c */ /* 0x000fe40003f05270 */
[----:B------:R-:W-:Y:S01]  /*8e40*/  CS2R R6, SRZ ;  /* 0x0000000000067805 */ /* 0x000fe2000001ff00 */
[----:B------:R-:W-:Y:S01]  /*8e50*/  IMAD.MOV.U32 R4, RZ, RZ, RZ ;  /* 0x000000ffff047224 */ /* 0x000fe200078e00ff */
[----:B------:R-:W-:-:S05]  /*8e60*/  FSEL R5, RZ, 1.875, !P0 ;  /* 0x3ff00000ff057808 */ /* 0x000fca0004000000 */
[----:B------:R4:W-:Y:S01]  /*8e70*/  STG.E.128 desc[UR36][R2.64], R4 ;  /* 0x0000000402007986 */ /* 0x0009e2000c101d24 */
[----:B------:R-:W-:Y:S05]  /*8e80*/  BRA `(.L_x_10214) ;  /* 0x0000000000f07947 */ /* 0x000fea0003800000 */
.L_x_10231:
[----:B------:R-:W-:-:S09]  /*8e90*/  UISETP.NE.AND UP0, UPT, UR4, 0xf, UPT ;  /* 0x0000000f0400788c */ /* 0x000fd2000bf05270 */
[----:B------:R-:W-:Y:S05]  /*8ea0*/  BRA.U !UP0, `(.L_x_10233) ;  /* 0x0000000108d87547 */ /* 0x000fea000b800000 */
[----:B------:R-:W-:-:S09]  /*8eb0*/  UISETP.NE.AND UP0, UPT, UR4, 0x17, UPT ;  /* 0x000000170400788c */ /* 0x000fd2000bf05270 */
[----:B------:R-:W-:Y:S05]  /*8ec0*/  BRA.U !UP0, `(.L_x_10234) ;  /* 0x0000000108887547 */ /* 0x000fea000b800000 */
[----:B------:R-:W-:-:S09]  /*8ed0*/  UISETP.NE.AND UP0, UPT, UR4, 0x18, UPT ;  /* 0x000000180400788c */ /* 0x000fd2000bf05270 */
[----:B------:R-:W-:Y:S05]  /*8ee0*/  BRA.U !UP0, `(.L_x_10235) ;  /* 0x0000000108447547 */ /* 0x000fea000b800000 */
.L_x_10213:
        /* <DEDUP_REMOVED lines=16> */
.L_x_10236:
[----:B------:R-:W-:Y:S05]  /*8ff0*/  BRA `(.L_x_10214) ;  /* 0x0000000000947947 */ /* 0x000fea0003800000 */
.L_x_10235:
[----:B------:R-:W-:Y:S01]  /*9000*/  ISETP.NE.AND P0, PT, R0, RZ, PT ;  /* 0x000000ff0000720c */ /* 0x000fe20003f05270 */
[----:B------:R-:W-:Y:S01]  /*9010*/  BSSY.RECONVERGENT B0, `(.L_x_10237) ;  /* 0x000000b000007945 */ /* 0x000fe20003800200 */
[----:B------:R-:W-:Y:S02]  /*9020*/  HFMA2 R5, -RZ, RZ, 0, 7.569789886474609375e-06 ;  /* 0x0000007fff057431 */ /* 0x000fe400000001ff */
        /* <DEDUP_REMOVED lines=9> */
.L_x_10238:
[----:B------:R-:W-:Y:S05]  /*90c0*/  BSYNC.RECONVERGENT B0 ;  /* 0x0000000000007941 */ /* 0x000fea0003800200 */
.L_x_10237:
[----:B------:R3:W-:Y:S01]  /*90d0*/  STG.E.U8 desc[UR36][R2.64], R5 ;  /* 0x0000000502007986 */ /* 0x0007e2000c101124 */
[----:B------:R-:W-:Y:S05]  /*90e0*/  BRA `(.L_x_10214) ;  /* 0x0000000000587947 */ /* 0x000fea0003800000 */
.L_x_10234:
        /* <DEDUP_REMOVED lines=13> */
.L_x_10239:
[----:B------:R-:W-:Y:S01]  /*91c0*/  IMAD.MOV.U32 R5, RZ, RZ, 0x7f ;  /* 0x0000007fff057424 */ /* 0x000fe200078e00ff */
[----:B------:R-:W-:-:S04]  /*91d0*/  ISETP.GT.U32.AND P0, PT, R7, 0x7f800000, PT ;  /* 0x7f8000000700780c */ /* 0x000fc80003f04070 */
[----:B------:R-:W-:-:S05]  /*91e0*/  SEL R5, R5, 0x7c, P0 ;  /* 0x0000007c05057807 */ /* 0x000fca0000000000 */
[----:B------:R2:W-:Y:S01]  /*91f0*/  STG.E.U8 desc[UR36][R2.64], R5 ;  /* 0x0000000502007986 */ /* 0x0005e2000c101124 */
[----:B------:R-:W-:Y:S05]  /*9200*/  BRA `(.L_x_10214) ;  /* 0x0000000000107947 */ /* 0x000fea0003800000 */
.L_x_10233:
[----:B------:R-:W-:-:S04]  /*9210*/  ISETP.NE.AND P0, PT, R0, RZ, PT ;  /* 0x000000ff0000720c */ /* 0x000fc80003f05270 */
[----:B------:R-:W-:-:S04]  /*9220*/  FSEL R0, RZ, 1, !P0 ;  /* 0x3f800000ff007808 */ /* 0x000fc80004000000 */
[----:B------:R-:W-:-:S05]  /*9230*/  F2FP.BF16.F32.PACK_AB R0, RZ, R0 ;  /* 0x00000000ff00723e */ /* 0x000fca00000010ff */
[----:B------:R0:W-:Y:S02]  /*9240*/  STG.E.U16 desc[UR36][R2.64], R0 ;  /* 0x0000000002007986 */ /* 0x0001e4000c101524 */
.L_x_10214:
[----:B------:R-:W-:Y:S05]  /*9250*/  BSYNC.RECONVERGENT B6 ;  /* 0x0000000000067941 */ /* 0x000fea0003800200 */
.L_x_10208:
[----:B------:R-:W-:-:S07]  /*9260*/  VIADD R17, R17, 0x80 ;  /* 0x0000008011117836 */ /* 0x000fce0000000000 */
.L_x_10173:
[----:B------:R-:W-:Y:S05]  /*9270*/  BSYNC.RECONVERGENT B7 ;  /* 0x0000000000077941 */ /* 0x000fea0003800200 */
.L_x_10172:
[----:B------:R-:W5:Y:S02]  /*9280*/  LDCU UR4, c[0x0][0x380] ;  /* 0x00007000ff0477ac */ /* 0x000f640008000800 */
[----:B-----5:R-:W-:-:S13]  /*9290*/  ISETP.GE.AND P0, PT, R17, UR4, PT ;  /* 0x0000000411007c0c */ /* 0x020fda000bf06270 */
[----:B------:R-:W-:Y:S05]  /*92a0*/  @P0 EXIT ;  /* 0x000000000000094d */ /* 0x000fea0003800000 */
        /* <DEDUP_REMOVED lines=303> */
.L_x_10240:
[----:B------:R-:W0:Y:S01]  /*a5a0*/  LDCU.128 UR8, c[0x0][0x580] ;  /* 0x0000b000ff0877ac */ /* 0x000e220008000c00 */
[----:B------:R-:W-:-:S04]  /*a5b0*/  UPRMT UR4, UR41, 0x9910, URZ ;  /* 0x0000991029047896 */ /* 0x000fc800080000ff */
[----:B------:R-:W-:Y:S01]  /*a5c0*/  UISETP.GT.AND UP0, UPT, UR4, 0x9, UPT ;  /* 0x000000090400788c */ /* 0x000fe2000bf04270 */
[----:B0-----:R-:W-:Y:S02]  /*a5d0*/  IADD3 R16, P0, PT, R16, UR8, RZ ;  /* 0x0000000810107c10 */ /* 0x001fe4000ff1e0ff */
[----:B----4-:R-:W-:-:S03]  /*a5e0*/  IADD3 R4, P1, PT, R0, UR10, RZ ;  /* 0x0000000a00047c10 */ /* 0x010fc6000ff3e0ff */
[----:B------:R-:W-:Y:S01]  /*a5f0*/  IMAD.X R17, RZ, RZ, UR9, P0 ;  /* 0x00000009ff117e24 */ /* 0x000fe200080e06ff */
[----:B-123--:R-:W-:Y:S02]  /*a600*/  IADD3.X R5, PT, PT, RZ, UR11, RZ, P1, !PT ;  /* 0x0000000bff057c10 */ /* 0x00efe40008ffe4ff */
        /* <DEDUP_REMOVED lines=11> */
.L_x_10244:
[----:B------:R4:W5:Y:S01]  /*a6c0*/  LDG.E.U8 R0, desc[UR36][R4.64] ;  /* 0x0000002404007981 */ /* 0x000962000c1e1100 */
[----:B------:R-:W-:Y:S05]  /*a6d0*/  BRA `(.L_x_10246) ;  /* 0x0000000c005c7947 */ /* 0x000fea0003800000 */
.L_x_10243:
        /* <DEDUP_REMOVED lines=8> */
.L_x_10248:
[----:B------:R2:W5:Y:S01]  /*a760*/  LDG.E.U8 R0, desc[UR36][R4.64] ;  /* 0x0000002404007981 */ /* 0x000562000c1e1100 */
[----:B------:R-:W-:Y:S05]  /*a770*/  BRA `(.L_x_10246) ;  /* 0x0000000c00347947 */ /* 0x000fea0003800000 */
.L_x_10247:
[----:B------:R0:W5:Y:S01]  /*a780*/  LDG.E.U16 R0, desc[UR36][R4.64] ;  /* 0x0000002404007981 */ /* 0x000162000c1e1500 */
[----:B------:R-:W-:Y:S05]  /*a790*/  BRA `(.L_x_10246) ;  /* 0x0000000c002c7947 */ /* 0x000fea0003800000 */
.L_x_10242:
        /* <DEDUP_REMOVED lines=10> */
.L_x_10250:
[----:B------:R-:W2:Y:S02]  /*a840*/  LDG.E.U16 R2, desc[UR36][R4.64] ;  /* 0x0000002404027981 */ /* 0x000ea4000c1e1500 */
[----:B--2---:R-:W-:-:S06]  /*a850*/  HADD2.F32 R2, -RZ, R2.H0_H0 ;  /* 0x20000002ff027230 */ /* 0x004fcc0000004100 */
[----:B------:R-:W0:Y:S02]  /*a860*/  F2I.S64.TRUNC R2, R2 ;  /* 0x0000000200027311 */ /* 0x000e24000020d900 */
[----:B0-----:R-:W-:Y:S01]  /*a870*/  PRMT R0, R2, 0x7610, R0 ;  /* 0x0000761002007816 */ /* 0x001fe20000000000 */
[----:B------:R-:W-:Y:S06]  /*a880*/  BRA `(.L_x_10246) ;  /* 0x0000000800f07947 */ /* 0x000fec0003800000 */
.L_x_10249:
        /* <DEDUP_REMOVED lines=10> */
.L_x_10252:
[----:B------:R-:W2:Y:S02]  /*a930*/  LDG.E.U16 R4, desc[UR36][R4.64] ;  /* 0x0000002404047981 */ /* 0x000ea4000c1e1500 */
[----:B--2---:R-:W-:-:S06]  /*a940*/  HADD2.F32 R2, -RZ, R4.H0_H0 ;  /* 0x20000004ff027230 */ /* 0x004fcc0000004100 */
[----:B------:R-:W0:Y:S02]  /*a950*/  F2I.S64.TRUNC R2, R2 ;  /* 0x0000000200027311 */ /* 0x000e24000020d900 */
[----:B0-----:R-:W-:Y:S01]  /*a960*/  PRMT R0, R2, 0x7610, R0 ;  /* 0x0000761002007816 */ /* 0x001fe20000000000 */
[----:B------:R-:W-:Y:S06]  /*a970*/  BRA `(.L_x_10246) ;  /* 0x0000000800b47947 */ /* 0x000fec0003800000 */
.L_x_10251:
[----:B------:R-:W2:Y:S02]  /*a980*/  LDG.E.64 R2, desc[UR36][R4.64] ;  /* 0x0000002404027981 */ /* 0x000ea4000c1e1b00 */
[----:B--2---:R-:W0:Y:S02]  /*a990*/  F2I.S64.F64.TRUNC R2, R2 ;  /* 0x0000000200027311 */ /* 0x004e24000030d900 */
[----:B0-----:R-:W-:Y:S01]  /*a9a0*/  PRMT R0, R2, 0x7610, R0 ;  /* 0x0000761002007816 */ /* 0x001fe20000000000 */
[----:B------:R-:W-:Y:S06]  /*a9b0*/  BRA `(.L_x_10246) ;  /* 0x0000000800a47947 */ /* 0x000fec0003800000 */
.L_x_10241:
        /* <DEDUP_REMOVED lines=12> */
.L_x_10255:
[----:B------:R-:W2:Y:S02]  /*aa80*/  LDG.E.64 R4, desc[UR36][R4.64] ;  /* 0x0000002404047981 */ /* 0x000ea4000c1e1b00 */
[----:B--2---:R-:W0:Y:S02]  /*aa90*/  F2I.S64.F64.TRUNC R2, R4 ;  /* 0x0000000400027311 */ /* 0x004e24000030d900 */
[----:B0-----:R-:W-:Y:S01]  /*aaa0*/  PRMT R0, R2, 0x7610, R0 ;  /* 0x0000761002007816 */ /* 0x001fe20000000000 */
[----:B------:R-:W-:Y:S06]  /*aab0*/  BRA `(.L_x_10246) ;  /* 0x0000000800647947 */ /* 0x000fec0003800000 */
.L_x_10254:
        /* <DEDUP_REMOVED lines=27> */
.L_x_10257:
        /* <DEDUP_REMOVED lines=14> */
.L_x_10256:
[----:B------:R-:W2:Y:S02]  /*ad50*/  LDG.E.U16 R2, desc[UR36][R4.64] ;  /* 0x0000002404027981 */ /* 0x000ea4000c1e1500 */
[----:B--2---:R-:W-:-:S06]  /*ad60*/  IMAD.U32 R2, R2, 0x10000, RZ ;  /* 0x0001000002027824 */ /* 0x004fcc00078e00ff */
[----:B------:R-:W0:Y:S02]  /*ad70*/  F2I.S64.TRUNC R2, R2 ;  /* 0x0000000200027311 */ /* 0x000e24000020d900 */
[----:B0-----:R-:W-:Y:S01]  /*ad80*/  PRMT R0, R2, 0x7610, R0 ;  /* 0x0000761002007816 */ /* 0x001fe20000000000 */
[----:B------:R-:W-:Y:S06]  /*ad90*/  BRA `(.L_x_10246) ;  /* 0x0000000400ac7947 */ /* 0x000fec0003800000 */
.L_x_10253:
        /* <DEDUP_REMOVED lines=10> */
.L_x_10260:
        /* <DEDUP_REMOVED lines=21> */
.L_x_10264:
[----:B------:R-:W-:Y:S05]  /*af90*/  BSYNC.RECONVERGENT B1 ;  /* 0x0000000000017941 */ /* 0x000fea0003800200 */
.L_x_10263:
[----:B------:R-:W-:Y:S01]  /*afa0*/  IMAD.SHL.U32 R0, R0, 0x100000, RZ ;  /* 0x0010000000007824 */ /* 0x000fe200078e00ff */
[----:B------:R-:W-:-:S04]  /*afb0*/  LEA R2, R2, 0x3b800000, 0x17 ;  /* 0x3b80000002027811 */ /* 0x000fc800078eb8ff */
[----:B------:R-:W-:-:S07]  /*afc0*/  LOP3.LUT R2, R2, R0, R7, 0xfe, !PT ;  /* 0x0000000002027212 */ /* 0x000fce00078efe07 */
.L_x_10262:
[----:B------:R-:W-:Y:S05]  /*afd0*/  BSYNC.RECONVERGENT B0 ;  /* 0x0000000000007941 */ /* 0x000fea0003800200 */
.L_x_10261:
[----:B------:R-:W0:Y:S02]  /*afe0*/  F2I.S64.TRUNC R2, R2 ;  /* 0x0000000200027311 */ /* 0x000e24000020d900 */
[----:B0-----:R-:W-:Y:S01]  /*aff0*/  PRMT R0, R2, 0x7610, R0 ;  /* 0x0000761002007816 */ /* 0x001fe20000000000 */
[----:B------:R-:W-:Y:S06]  /*b000*/  BRA `(.L_x_10246) ;  /* 0x0000000400107947 */ /* 0x000fec0003800000 */
.L_x_10259:
        /* <DEDUP_REMOVED lines=21> */
.L_x_10268:
[----:B------:R-:W-:Y:S05]  /*b160*/  BSYNC.RECONVERGENT B1 ;  /* 0x0000000000017941 */ /* 0x000fea0003800200 */
.L_x_10267:
[----:B------:R-:W-:Y:S02]  /*b170*/  SHF.L.U32 R0, R0, 0x15, RZ ;  /* 0x0000001500007819 */ /* 0x000fe400000006ff */
[----:B------:R-:W-:-:S04]  /*b180*/  LEA R2, R2, 0x37800000, 0x17 ;  /* 0x3780000002027811 */ /* 0x000fc800078eb8ff */
[----:B------:R-:W-:-:S07]  /*b190*/  LOP3.LUT R2, R2, R0, R7, 0xfe, !PT ;  /* 0x0000000002027212 */ /* 0x000fce00078efe07 */
.L_x_10266:
[----:B------:R-:W-:Y:S05]  /*b1a0*/  BSYNC.RECONVERGENT B0 ;  /* 0x0000000000007941 */ /* 0x000fea0003800200 */
.L_x_10265:
[----:B------:R-:W0:Y:S02]  /*b1b0*/  F2I.S64.TRUNC R2, R2 ;  /* 0x0000000200027311 */ /* 0x000e24000020d900 */
[----:B0-----:R-:W-:Y:S01]  /*b1c0*/  PRMT R0, R2, 0x7610, R0 ;  /* 0x0000761002007816 */ /* 0x001fe20000000000 */
[----:B------:R-:W-:Y:S06]  /*b1d0*/  BRA `(.L_x_10246) ;  /* 0x00000000009c7947 */ /* 0x000fec0003800000 */
.L_x_10258:
        /* <DEDUP_REMOVED lines=14> */
.L_x_10272:
[----:B------:R-:W-:Y:S05]  /*b2c0*/  BSYNC.RECONVERGENT B0 ;  /* 0x0000000000007941 */ /* 0x000fea0003800200 */
.L_x_10271:
[----:B------:R-:W0:Y:S02]  /*b2d0*/  F2I.S64.TRUNC R2, R2 ;  /* 0x0000000200027311 */ /* 0x000e24000020d900 */
[----:B0-----:R-:W-:Y:S01]  /*b2e0*/  PRMT R0, R2, 0x7610, R0 ;  /* 0x0000761002007816 */ /* 0x001fe20000000000 */
[----:B------:R-:W-:Y:S06]  /*b2f0*/  BRA `(.L_x_10246) ;  /* 0x0000000000547947 */ /* 0x000fec0003800000 */
.L_x_10245:
        /* <DEDUP_REMOVED lines=16> */
.L_x_10273:
[----:B------:R-:W-:Y:S01]  /*b400*/  PRMT R0, RZ, 0x7610, R0 ;  /* 0x00007610ff007816 */ /* 0x000fe20000000000 */
[----:B------:R-:W-:Y:S06]  /*b410*/  BRA `(.L_x_10246) ;  /* 0x00000000000c7947 */ /* 0x000fec0003800000 */
.L_x_10270:
[----:B------:R0:W5:Y:S01]  /*b420*/  LDG.E.U8 R0, desc[UR36][R4.64] ;  /* 0x0000002404007981 */ /* 0x000162000c1e1100 */
[----:B------:R-:W-:Y:S05]  /*b430*/  BRA `(.L_x_10246) ;  /* 0x0000000000047947 */ /* 0x000fea0003800000 */
.L_x_10269:
[----:B------:R0:W5:Y:S02]  /*b440*/  LDG.E.U8 R0, desc[UR36][R4.64] ;  /* 0x0000002404007981 */ /* 0x000164000c1e1100 */
.L_x_10246:
[----:B------:R-:W-:Y:S01]  /*b450*/  UPRMT UR4, UR42, 0x9910, URZ ;  /* 0x000099102a047896 */ /* 0x000fe200080000ff */
[----:B-----5:R-:W-:-:S03]  /*b460*/  LOP3.LUT P0, R0, R0, 0xff, RZ, 0xc0, !PT ;  /* 0x000000ff00007812 */ /* 0x020fc6000780c0ff */
[----:B------:R-:W-:Y:S01]  /*b470*/  UISETP.GT.AND UP0, UPT, UR4, 0x9, UPT ;  /* 0x000000090400788c */ /* 0x000fe2000bf04270 */
[----:B------:R-:W-:-:S08]  /*b480*/  SEL R3, RZ, 0x1, !P0 ;  /* 0x00000001ff037807 */ /* 0x000fd00004000000 */
        /* <DEDUP_REMOVED lines=11> */
.L_x_10277:
[----:B------:R-:W-:Y:S01]  /*b540*/  STG.E.U8 desc[UR36][R16.64], R3 ;  /* 0x0000000310007986 */ /* 0x000fe2000c101124 */
[----:B------:R-:W-:Y:S05]  /*b550*/  EXIT ;  /* 0x000000000000794d */ /* 0x000fea0003800000 */
.L_x_10276:
        /* <DEDUP_REMOVED lines=9> */
[----:B------:R-:W-:Y:S01]  /*b5f0*/  STG.E.64 desc[UR36][R16.64], R2 ;  /* 0x0000000210007986 */ /* 0x000fe2000c101b24 */
[----:B------:R-:W-:Y:S05]  /*b600*/  EXIT ;  /* 0x000000000000794d */ /* 0x000fea0003800000 */
.L_x_10280:
[----:B------:R-:W-:-:S04]  /*b610*/  ISETP.NE.AND P0, PT, R0, RZ, PT ;  /* 0x000000ff0000720c */ /* 0x000fc80003f05270 */
[----:B------:R-:W-:-:S05]  /*b620*/  SEL R3, RZ, 0x1, !P0 ;  /* 0x00000001ff037807 */ /* 0x000fca0004000000 */
[----:B------:R-:W-:Y:S01]  /*b630*/  STG.E desc[UR36][R16.64], R3 ;  /* 0x0000000310007986 */ /* 0x000fe2000c101924 */
[----:B------:R-:W-:Y:S05]  /*b640*/  EXIT ;  /* 0x000000000000794d */ /* 0x000fea0003800000 */
.L_x_10279:
[----:B------:R-:W-:Y:S01]  /*b650*/  STG.E.U16 desc[UR36][R16.64], R3 ;  /* 0x0000000310007986 */ /* 0x000fe2000c101524 */
[----:B------:R-:W-:Y:S05]  /*b660*/  EXIT ;  /* 0x000000000000794d */ /* 0x000fea0003800000 */
.L_x_10275:
        /* <DEDUP_REMOVED lines=8> */
[----:B------:R-:W-:Y:S01]  /*b6f0*/  STG.E desc[UR36][R16.64], R3 ;  /* 0x0000000310007986 */ /* 0x000fe2000c101924 */
[----:B------:R-:W-:Y:S05]  /*b700*/  EXIT ;  /* 0x000000000000794d */ /* 0x000fea0003800000 */
.L_x_10282:
[----:B------:R-:W-:-:S04]  /*b710*/  ISETP.NE.AND P0, PT, R0, RZ, PT ;  /* 0x000000ff0000720c */ /* 0x000fc80003f05270 */
[----:B------:R-:W-:-:S04]  /*b720*/  FSEL R0, RZ, 1, !P0 ;  /* 0x3f800000ff007808 */ /* 0x000fc80004000000 */
[----:B------:R-:W-:-:S05]  /*b730*/  F2FP.F16.F32.PACK_AB R0, RZ, R0 ;  /* 0x00000000ff00723e */ /* 0x000fca00000000ff */
[----:B------:R-:W-:Y:S01]  /*b740*/  STG.E.U16 desc[UR36][R16.64], R0 ;  /* 0x0000000010007986 */ /* 0x000fe2000c101524 */
[----:B------:R-:W-:Y:S05]  /*b750*/  EXIT ;  /* 0x000000000000794d */ /* 0x000fea0003800000 */
.L_x_10281:
        /* <DEDUP_REMOVED lines=9> */
[----:B------:R-:W-:Y:S01]  /*b7f0*/  STG.E.64 desc[UR36][R16.64], R2 ;  /* 0x0000000210007986 */ /* 0x000fe2000c101b24 */
[----:B------:R-:W-:Y:S05]  /*b800*/  EXIT ;  /* 0x000000000000794d */ /* 0x000fea0003800000 */
.L_x_10284:
[----:B------:R-:W-:-:S04]  /*b810*/  ISETP.NE.AND P0, PT, R0, RZ, PT ;  /* 0x000000ff0000720c */ /* 0x000fc80003f05270 */
[----:B------:R-:W-:-:S04]  /*b820*/  FSEL R0, RZ, 1, !P0 ;  /* 0x3f800000ff007808 */ /* 0x000fc80004000000 */
[----:B------:R-:W-:-:S04]  /*b830*/  F2FP.F16.F32.PACK_AB R3, RZ, R0 ;  /* 0x00000000ff03723e */ /* 0x000fc800000000ff */
[----:B------:R-:W-:-:S05]  /*b840*/  PRMT R3, R3, 0x5410, RZ ;  /* 0x0000541003037816 */ /* 0x000fca00000000ff */
[----:B------:R-:W-:Y:S01]  /*b850*/  STG.E desc[UR36][R16.64], R3 ;  /* 0x0000000310007986 */ /* 0x000fe2000c101924 */
[----:B------:R-:W-:Y:S05]  /*b860*/  EXIT ;  /* 0x000000000000794d */ /* 0x000fea0003800000 */
.L_x_10283:
[----:B------:R-:W-:Y:S01]  /*b870*/  ISETP.NE.AND P0, PT, R0, RZ, PT ;  /* 0x000000ff0000720c */ /* 0x000fe20003f05270 */
[----:B------:R-:W-:-:S03]  /*b880*/  IMAD.MOV.U32 R2, RZ, RZ, RZ ;  /* 0x000000ffff027224 */ /* 0x000fc600078e00ff */
[----:B------:R-:W-:-:S05]  /*b890*/  FSEL R3, RZ, 1.875, !P0 ;  /* 0x3ff00000ff037808 */ /* 0x000fca0004000000 */
[----:B------:R-:W-:Y:S01]  /*b8a0*/  STG.E.64 desc[UR36][R16.64], R2 ;  /* 0x0000000210007986 */ /* 0x000fe2000c101b24 */
[----:B------:R-:W-:Y:S05]  /*b8b0*/  EXIT ;  /* 0x000000000000794d */ /* 0x000fea0003800000 */
.L_x_10274:
        /* <DEDUP_REMOVED lines=12> */
.L_x_10288:
[----:B------:R-:W-:Y:S01]  /*b980*/  ISETP.NE.AND P0, PT, R0, RZ, PT ;  /* 0x000000ff0000720c */ /* 0x000fe20003f05270 */
[----:B------:R-:W-:Y:S01]  /*b990*/  BSSY.RECONVERGENT B0, `(.L_x_10289) ;  /* 0x0000011000007945 */ /* 0x000fe20003800200 */
[----:B------:R-:W-:Y:S02]  /*b9a0*/  MOV R8, 0x80 ;  /* 0x0000008000087802 */ /* 0x000fe40000000f00 */
        /* <DEDUP_REMOVED lines=14> */
.L_x_10291:
[----:B------:R-:W-:-:S07]  /*ba90*/  PRMT R8, R0, 0x7610, R8 ;  /* 0x0000761000087816 */ /* 0x000fce0000000008 */
.L_x_10290:
[----:B------:R-:W-:Y:S05]  /*baa0*/  BSYNC.RECONVERGENT B0 ;  /* 0x0000000000007941 */ /* 0x000fea0003800200 */
.L_x_10289:
[----:B------:R-:W-:Y:S01]  /*bab0*/  STG.E.U8 desc[UR36][R16.64], R8 ;  /* 0x0000000810007986 */ /* 0x000fe2000c101124 */
[----:B------:R-:W-:Y:S05]  /*bac0*/  EXIT ;  /* 0x000000000000794d */ /* 0x000fea0003800000 */
.L_x_10287:
        /* <DEDUP_REMOVED lines=17> */
.L_x_10294:
[----:B------:R-:W-:-:S07]  /*bbe0*/  PRMT R8, R0, 0x7610, R8 ;  /* 0x0000761000087816 */ /* 0x000fce0000000008 */
.L_x_10293:
[----:B------:R-:W-:Y:S05]  /*bbf0*/  BSYNC.RECONVERGENT B0 ;  /* 0x0000000000007941 */ /* 0x000fea0003800200 */
.L_x_10292:
[----:B------:R-:W-:Y:S01]  /*bc00*/  STG.E.U8 desc[UR36][R16.64], R8 ;  /* 0x0000000810007986 */ /* 0x000fe2000c101124 */
[----:B------:R-:W-:Y:S05]  /*bc10*/  EXIT ;  /* 0x000000000000794d */ /* 0x000fea0003800000 */
.L_x_10286:
        /* <DEDUP_REMOVED lines=22> */
.L_x_10296:
[----:B------:R-:W-:Y:S01]  /*bd80*/  ISETP.NE.AND P0, PT, R0, RZ, PT ;  /* 0x000000ff0000720c */ /* 0x000fe20003f05270 */
[----:B------:R-:W-:-:S03]  /*bd90*/  IMAD.MOV.U32 R3, RZ, RZ, RZ ;  /* 0x000000ffff037224 */ /* 0x000fc600078e00ff */
[----:B------:R-:W-:-:S05]  /*bda0*/  SEL R2, RZ, 0x1, !P0 ;  /* 0x00000001ff027807 */ /* 0x000fca0004000000 */
[----:B------:R-:W-:Y:S01]  /*bdb0*/  STG.E.64 desc[UR36][R16.64], R2 ;  /* 0x0000000210007986 */ /* 0x000fe2000c101b24 */
[----:B------:R-:W-:Y:S05]  /*bdc0*/  EXIT ;  /* 0x000000000000794d */ /* 0x000fea0003800000 */
.L_x_10295:
[----:B------:R-:W-:-:S04]  /*bdd0*/  ISETP.NE.AND P0, PT, R0, RZ, PT ;  /* 0x000000ff0000720c */ /* 0x000fc80003f05270 */
[----:B------:R-:W-:-:S05]  /*bde0*/  SEL R3, RZ, 0x1, !P0 ;  /* 0x00000001ff037807 */ /* 0x000fca0004000000 */
[----:B------:R-:W-:Y:S01]  /*bdf0*/  STG.E desc[UR36][R16.64], R3 ;  /* 0x0000000310007986 */ /* 0x000fe2000c101924 */
[----:B------:R-:W-:Y:S05]  /*be00*/  EXIT ;  /* 0x000000000000794d */ /* 0x000fea0003800000 */
.L_x_10285:
        /* <DEDUP_REMOVED lines=8> */
.L_x_10298:
[----:B------:R-:W-:Y:S02]  /*be90*/  ISETP.NE.AND P0, PT, R0, RZ, PT ;  /* 0x000000ff0000720c */ /* 0x000fe40003f05270 */
[----:B------:R-:W-:Y:S01]  /*bea0*/  CS2R R6, SRZ ;  /* 0x0000000000067805 */ /* 0x000fe2000001ff00 */
[----:B01234-:R-:W-:Y:S01]  /*beb0*/  IMAD.MOV.U32 R4, RZ, RZ, RZ ;  /* 0x000000ffff047224 */ /* 0x01ffe200078e00ff */
[----:B------:R-:W-:-:S05]  /*bec0*/  FSEL R5, RZ, 1.875, !P0 ;  /* 0x3ff00000ff057808 */ /* 0x000fca0004000000 */
[----:B------:R-:W-:Y:S01]  /*bed0*/  STG.E.128 desc[UR36][R16.64], R4 ;  /* 0x0000000410007986 */ /* 0x000fe2000c101d24 */
[----:B------:R-:W-:Y:S05]  /*bee0*/  EXIT ;  /* 0x000000000000794d */ /* 0x000fea0003800000 */
.L_x_10297:
[----:B------:R-:W-:-:S09]  /*bef0*/  UISETP.NE.AND UP0, UPT, UR4, 0xf, UPT ;  /* 0x0000000f0400788c */ /* 0x000fd2000bf05270 */
[----:B------:R-:W-:Y:S05]  /*bf00*/  BRA.U !UP0, `(.L_x_10299) ;  /* 0x0000000108dc7547 */ /* 0x000fea000b800000 */
[----:B------:R-:W-:-:S09]  /*bf10*/  UISETP.NE.AND UP0, UPT, UR4, 0x17, UPT ;  /* 0x000000170400788c */ /* 0x000fd2000bf05270 */
[----:B------:R-:W-:Y:S05]  /*bf20*/  BRA.U !UP0, `(.L_x_10300) ;  /* 0x0000000108887547 */ /* 0x000fea000b800000 */
[----:B------:R-:W-:-:S09]  /*bf30*/  UISETP.NE.AND UP0, UPT, UR4, 0x18, UPT ;  /* 0x000000180400788c */ /* 0x000fd2000bf05270 */
[----:B------:R-:W-:Y:S05]  /*bf40*/  BRA.U !UP0, `(.L_x_10301) ;  /* 0x0000000108447547 */ /* 0x000fea000b800000 */
.L_x_10278:
[----:B------:R-:W-:Y:S01]  /*bf50*/  MOV R0, 0x0 ;  /* 0x0000000000007802 */ /* 0x000fe20000000f00 */
[----:B------:R-:W0:Y:S01]  /*bf60*/  LDCU.64 UR4, c[0x4][0x198] ;  /* 0x01003300ff0477ac */ /* 0x000e220008000a00 */
[----:B------:R-:W-:Y:S02]  /*bf70*/  HFMA2 R13, -RZ, RZ, 0, 0 ;  /* 0x00000000ff0d7431 */ /* 0x000fe400000001ff */
[----:B------:R-:W-:Y:S01]  /*bf80*/  IMAD.MOV.U32 R8, RZ, RZ, 0x65 ;  /* 0x00000065ff087424 */ /* 0x000fe200078e00ff */
[----:B------:R0:W0:Y:S01]  /*bf90*/  LDC.64 R2, c[0x4][R0] ;  /* 0x0100000000027b82 */ /* 0x0000220000000a00 */
[----:B------:R-:W5:Y:S01]  /*bfa0*/  LDCU.64 UR6, c[0x4][0x1a0] ;  /* 0x01003400ff0677ac */ /* 0x000f620008000a00 */
[----:B------:R-:W-:Y:S01]  /*bfb0*/  IMAD.MOV.U32 R12, RZ, RZ, 0x1 ;  /* 0x00000001ff0c7424 */ /* 0x000fe200078e00ff */
[----:B------:R-:W5:Y:S01]  /*bfc0*/  LDCU.64 UR8, c[0x4][0x70] ;  /* 0x01000e00ff0877ac */ /* 0x000f620008000a00 */
[----:B01234-:R-:W-:Y:S01]  /*bfd0*/  MOV R4, UR4 ;  /* 0x0000000400047c02 */ /* 0x01ffe20008000f00 */
[----:B------:R-:W-:-:S02]  /*bfe0*/  IMAD.U32 R5, RZ, RZ, UR5 ;  /* 0x00000005ff057e24 */ /* 0x000fc4000f8e00ff */
[----:B-----5:R-:W-:Y:S02]  /*bff0*/  IMAD.U32 R6, RZ, RZ, UR6 ;  /* 0x00000006ff067e24 */ /* 0x020fe4000f8e00ff */
[----:B------:R-:W-:Y:S01]  /*c000*/  IMAD.U32 R7, RZ, RZ, UR7 ;  /* 0x00000007ff077e24 */ /* 0x000fe2000f8e00ff */
[----:B------:R-:W-:Y:S01]  /*c010*/  MOV R10, UR8 ;  /* 0x00000008000a7c02 */ /* 0x000fe20008000f00 */
[----:B------:R-:W-:-:S07]  /*c020*/  IMAD.U32 R11, RZ, RZ, UR9 ;  /* 0x00000009ff0b7e24 */ /* 0x000fce000f8e00ff */
[----:B------:R-:W-:-:S07]  /*c030*/  LEPC R20, `(.L_x_10302) ;  /* 0x000000001014794e */ /* 0x000fce0000000000 */
[----:B------:R-:W-:Y:S05]  /*c040*/  CALL.ABS.NOINC R2 ;  /* 0x0000000002007343 */ /* 0x000fea0003c00000 */
.L_x_10302:
[----:B------:R-:W-:Y:S05]  /*c050*/  EXIT ;  /* 0x000000000000794d */ /* 0x000fea0003800000 */
.L_x_10301:
[----:B------:R-:W-:Y:S01]  /*c060*/  ISETP.NE.AND P0, PT, R0, RZ, PT ;  /* 0x000000ff0000720c */ /* 0x000fe20003f05270 */
[----:B------:R-:W-:Y:S01]  /*c070*/  BSSY.RECONVERGENT B0, `(.L_x_10303) ;  /* 0x000000b000007945 */ /* 0x000fe20003800200 */
[----:B------:R-:W-:Y:S02]  /*c080*/  IMAD.MOV.U32 R3, RZ, RZ, 0x7f ;  /* 0x0000007fff037424 */ /* 0x000fe400078e00ff */
[----:B01234-:R-:W-:-:S04]  /*c090*/  FSEL R5, RZ, 1, !P0 ;  /* 0x3f800000ff057808 */ /* 0x01ffc80004000000 */
        /* <DEDUP_REMOVED lines=8> */
.L_x_10304:
[----:B------:R-:W-:Y:S05]  /*c120*/  BSYNC.RECONVERGENT B0 ;  /* 0x0000000000007941 */ /* 0x000fea0003800200 */
.L_x_10303:
[----:B------:R-:W-:Y:S01]  /*c130*/  STG.E.U8 desc[UR36][R16.64], R3 ;  /* 0x0000000310007986 */ /* 0x000fe2000c101124 */
[----:B------:R-:W-:Y:S05]  /*c140*/  EXIT ;  /* 0x000000000000794d */ /* 0x000fea0003800000 */
.L_x_10300:
[----:B------:R-:W-:-:S04]  /*c150*/  ISETP.NE.AND P0, PT, R0, RZ, PT ;  /* 0x000000ff0000720c */ /* 0x000fc80003f05270 */
[----:B01234-:R-:W-:-:S04]  /*c160*/  FSEL R5, RZ, 1, !P0 ;  /* 0x3f800000ff057808 */ /* 0x01ffc80004000000 */
[----:B------:R-:W-:-:S13]  /*c170*/  ISETP.GT.U32.AND P0, PT, R5, 0x477fffff, PT ;  /* 0x477fffff0500780c */ /* 0x000fda0003f04070 */
        /* <DEDUP_REMOVED lines=11> */
.L_x_10305:
[----:B------:R-:W-:Y:S01]  /*c230*/  IMAD.MOV.U32 R3, RZ, RZ, 0x7f ;  /* 0x0000007fff037424 */ /* 0x000fe200078e00ff */
[----:B------:R-:W-:-:S04]  /*c240*/  ISETP.GT.U32.AND P0, PT, R5, 0x7f800000, PT ;  /* 0x7f8000000500780c */ /* 0x000fc80003f04070 */
[----:B------:R-:W-:-:S05]  /*c250*/  SEL R3, R3, 0x7c, P0 ;  /* 0x0000007c03037807 */ /* 0x000fca0000000000 */
[----:B------:R-:W-:Y:S01]  /*c260*/  STG.E.U8 desc[UR36][R16.64], R3 ;  /* 0x0000000310007986 */ /* 0x000fe2000c101124 */
[----:B------:R-:W-:Y:S05]  /*c270*/  EXIT ;  /* 0x000000000000794d */ /* 0x000fea0003800000 */
.L_x_10299:
[----:B------:R-:W-:-:S04]  /*c280*/  ISETP.NE.AND P0, PT, R0, RZ, PT ;  /* 0x000000ff0000720c */ /* 0x000fc80003f05270 */
[----:B------:R-:W-:-:S04]  /*c290*/  FSEL R0, RZ, 1, !P0 ;  /* 0x3f800000ff007808 */ /* 0x000fc80004000000 */
[----:B------:R-:W-:-:S05]  /*c2a0*/  F2FP.BF16.F32.PACK_AB R0, RZ, R0 ;  /* 0x00000000ff00723e */ /* 0x000fca00000010ff */
[----:B------:R-:W-:Y:S01]  /*c2b0*/  STG.E.U16 desc[UR36][R16.64], R0 ;  /* 0x0000000010007986 */ /* 0x000fe2000c101524 */
[----:B------:R-:W-:Y:S05]  /*c2c0*/  EXIT ;  /* 0x000000000000794d */ /* 0x000fea0003800000 */
.L_x_10306:
        /* <DEDUP_REMOVED lines=11> */
.L_x_23715:


//--------------------- .text._ZN2at6native27unrolled_elementwise_kernelIZZZNS0_16sign_kernel_cudaERNS_18TensorIteratorBaseEENKUlvE_clEvENKUlvE_clEvEUlhE_St5arrayIPcLm2EELi4E23TrivialOffsetCalculatorILi1EjESB_NS0_6memory12LoadWithCastILi1EEENSC_13StoreWithCastILi1EEEEEviT_T0_T2_T3_T4_T5_ --------------------------
	.section	.text._ZN2at6native27unrolled_elementwise_kernelIZZZNS0_16sign_kernel_cudaERNS_18TensorIteratorBaseEENKUlvE_clEvENKUlvE_clEvEUlhE_St5arrayIPcLm2EELi4E23TrivialOffsetCalculatorILi1EjESB_NS0_6memory12LoadWithCastILi1EEENSC_13StoreWithCastILi1EEEEEviT_T0_T2_T3_T4_T5_,"ax",@progbits
	.align	128
        .global         _ZN2at6native27unrolled_elementwise_kernelIZZZNS0_16sign_kernel_cudaERNS_18TensorIteratorBaseEENKUlvE_clEvENKUlvE_clEvEUlhE_St5arrayIPcLm2EELi4E23TrivialOffsetCalculatorILi1EjESB_NS0_6memory12LoadWithCastILi1EEENSC_13StoreWithCastILi1EEEEEviT_T0_T2_T3_T4_T5_
        .type           _ZN2at6native27unrolled_elementwise_kernelIZZZNS0_16sign_kernel_cudaERNS_18TensorIteratorBaseEENKUlvE_clEvENKUlvE_clEvEUlhE_St5arrayIPcLm2EELi4E23TrivialOffsetCalculatorILi1EjESB_NS0_6memory12LoadWithCastILi1EEENSC_13StoreWithCastILi1EEEEEviT_T0_T2_T3_T4_T5_,@function
        .size           _ZN2at6native27unrolled_elementwise_kernelIZZZNS0_16sign_kernel_cudaERNS_18TensorIteratorBaseEENKUlvE_clEvENKUlvE_clEvEUlhE_St5arrayIPcLm2EELi4E23TrivialOffsetCalculatorILi1EjESB_NS0_6memory12LoadWithCastILi1EEENSC_13StoreWithCastILi1EEEEEviT_T0_T2_T3_T4_T5_,(.L_x_23716 - _ZN2at6native27unrolled_elementwise_kernelIZZZNS0_16sign_kernel_cudaERNS_18TensorIteratorBaseEENKUlvE_clEvENKUlvE_clEvEUlhE_St5arrayIPcLm2EELi4E23TrivialOffsetCalculatorILi1EjESB_NS0_6memory12LoadWithCastILi1EEENSC_13StoreWithCastILi1EEEEEviT_T0_T2_T3_T4_T5_)
        .other          _ZN2at6native27unrolled_elementwise_kernelIZZZNS0_16sign_kernel_cudaERNS_18TensorIteratorBaseEENKUlvE_clEvENKUlvE_clEvEUlhE_St5arrayIPcLm2EELi4E23TrivialOffsetCalculatorILi1EjESB_NS0_6memory12LoadWithCastILi1EEENSC_13StoreWithCastILi1EEEEEviT_T0_T2_T3_T4_T5_,@"STO_CUDA_ENTRY STV_DEFAULT"
_ZN2at6native27unrolled_elementwise_kernelIZZZNS0_16sign_kernel_cudaERNS_18TensorIteratorBaseEENKUlvE_clEvENKUlvE_clEvEUlhE_St5arrayIPcLm2EELi4E23TrivialOffsetCalculatorILi1EjESB_NS0_6memory12LoadWithCastILi1EEENSC_13StoreWithCastILi1EEEEEviT_T0_T2_T3_T4_T5_:
.text._ZN2at6native27unrolled_elementwise_kernelIZZZNS0_16sign_kernel_cudaERNS_18TensorIteratorBaseEENKUlvE_clEvENKUlvE_clEvEUlhE_St5arrayIPcLm2EELi4E23TrivialOffsetCalculatorILi1EjESB_NS0_6memory12LoadWithCastILi1EEENSC_13StoreWithCastILi1EEEEEviT_T0_T2_T3_T4_T5_:
[----:B------:R-:W0:Y:S01]  /*0000*/  LDC R1, c[0x0][0x37c] ;  /* 0x0000df00ff017b82 */ /* 0x000e220000000800 */
[----:B------:R-:W1:Y:S07]  /*0010*/  S2R R23, SR_CTAID.X ;  /* 0x0000000000177919 */ /* 0x000e6e0000002500 */
[----:B------:R-:W1:Y:S01]  /*0020*/  LDC R0, c[0x0][0x380] ;  /* 0x0000e000ff007b82 */ /* 0x000e620000000800 */
[----:B------:R-:W-:Y:S01]  /*0030*/  PLOP3.LUT P1, PT, PT, PT, PT, 0x8, 0x80 ;  /* 0x000000000080781c */ /* 0x000fe20003f2e170 */
[----:B------:R-:W2:Y:S01]  /*0040*/  LDCU.64 UR36, c[0x0][0x358] ;  /* 0x00006b00ff2477ac */ /* 0x000ea20008000a00 */
[----:B------:R-:W3:Y:S01]  /*0050*/  S2R R18, SR_TID.X ;  /* 0x0000000000127919 */ /* 0x000ee20000002100 */
[----:B------:R-:W-:Y:S01]  /*0060*/  BSSY.RECONVERGENT B6, `(.L_x_10307) ;  /* 0x00000f7000067945 */ /* 0x000fe20003800200 */
[----:B------:R-:W-:Y:S01]  /*0070*/  P2R R16, PR, RZ, 0x2 ;  /* 0x00000002ff107803 */ /* 0x000fe20000000000 */
        /* <DEDUP_REMOVED lines=24> */
.L_x_10312:
[----:B------:R3:W5:Y:S01]  /*0200*/  LDG.E.U8 R0, desc[UR36][R6.64] ;  /* 0x0000002406007981 */ /* 0x000762000c1e1100 */
[----:B------:R-:W-:Y:S05]  /*0210*/  BRA `(.L_x_10314) ;  /* 0x0000000c00607947 */ /* 0x000fea0003800000 */
.L_x_10311:
        /* <DEDUP_REMOVED lines=8> */
.L_x_10316:
[----:B------:R1:W5:Y:S01]  /*02a0*/  LDG.E.U8 R0, desc[UR36][R6.64] ;  /* 0x0000002406007981 */ /* 0x000362000c1e1100 */
[----:B------:R-:W-:Y:S05]  /*02b0*/  BRA `(.L_x_10314) ;  /* 0x0000000c00387947 */ /* 0x000fea0003800000 */
.L_x_10315:
[----:B------:R2:W5:Y:S01]  /*02c0*/  LDG.E.U16 R0, desc[UR36][R6.64] ;  /* 0x0000002406007981 */ /* 0x000562000c1e1500 */
[----:B------:R-:W-:Y:S05]  /*02d0*/  BRA `(.L_x_10314) ;  /* 0x0000000c00307947 */ /* 0x000fea0003800000 */
.L_x_10310:
        /* <DEDUP_REMOVED lines=10> */
.L_x_10318:
[----:B------:R-:W2:Y:S02]  /*0380*/  LDG.E.U16 R4, desc[UR36][R6.64] ;  /* 0x0000002406047981 */ /* 0x000ea4000c1e1500 */
[----:B--2---:R-:W-:-:S06]  /*0390*/  HADD2.F32 R4, -RZ, R4.H0_H0 ;  /* 0x20000004ff047230 */ /* 0x004fcc0000004100 */
[----:B------:R-:W0:Y:S02]  /*03a0*/  F2I.S64.TRUNC R4, R4 ;  /* 0x0000000400047311 */ /* 0x000e24000020d900 */
[----:B0-----:R-:W-:Y:S01]  /*03b0*/  PRMT R0, R4, 0x7610, R0 ;  /* 0x0000761004007816 */ /* 0x001fe20000000000 */
[----:B------:R-:W-:Y:S06]  /*03c0*/  BRA `(.L_x_10314) ;  /* 0x0000000800f47947 */ /* 0x000fec0003800000 */
.L_x_10317:
        /* <DEDUP_REMOVED lines=10> */
.L_x_10320:
[----:B------:R-:W2:Y:S02]  /*0470*/  LDG.E.U16 R6, desc[UR36][R6.64] ;  /* 0x0000002406067981 */ /* 0x000ea4000c1e1500 */
[----:B--2---:R-:W-:-:S06]  /*0480*/  HADD2.F32 R4, -RZ, R6.H0_H0 ;  /* 0x20000006ff047230 */ /* 0x004fcc0000004100 */
[----:B------:R-:W0:Y:S02]  /*0490*/  F2I.S64.TRUNC R4, R4 ;  /* 0x0000000400047311 */ /* 0x000e24000020d900 */
[----:B0-----:R-:W-:Y:S01]  /*04a0*/  PRMT R0, R4, 0x7610, R0 ;  /* 0x0000761004007816 */ /* 0x001fe20000000000 */
[----:B------:R-:W-:Y:S06]  /*04b0*/  BRA `(.L_x_10314) ;  /* 0x0000000800b87947 */ /* 0x000fec0003800000 */
.L_x_10319:
[----:B------:R-:W2:Y:S02]  /*04c0*/  LDG.E.64 R4, desc[UR36][R6.64] ;  /* 0x0000002406047981 */ /* 0x000ea4000c1e1b00 */
[----:B--2---:R-:W0:Y:S02]  /*04d0*/  F2I.S64.F64.TRUNC R4, R4 ;  /* 0x0000000400047311 */ /* 0x004e24000030d900 */
[----:B0-----:R-:W-:Y:S01]  /*04e0*/  PRMT R0, R4, 0x7610, R0 ;  /* 0x0000761004007816 */ /* 0x001fe20000000000 */
[----:B------:R-:W-:Y:S06]  /*04f0*/  BRA `(.L_x_10314) ;  /* 0x0000000800a87947 */ /* 0x000fec0003800000 */
.L_x_10309:
        /* <DEDUP_REMOVED lines=12> */
.L_x_10323:
[----:B------:R-:W2:Y:S02]  /*05c0*/  LDG.E.64 R6, desc[UR36][R6.64] ;  /* 0x0000002406067981 */ /* 0x000ea4000c1e1b00 */
[----:B--2---:R-:W0:Y:S02]  /*05d0*/  F2I.S64.F64.TRUNC R4, R6 ;  /* 0x0000000600047311 */ /* 0x004e24000030d900 */
[----:B0-----:R-:W-:Y:S01]  /*05e0*/  PRMT R0, R4, 0x7610, R0 ;  /* 0x0000761004007816 */ /* 0x001fe20000000000 */
[----:B------:R-:W-:Y:S06]  /*05f0*/  BRA `(.L_x_10314) ;  /* 0x0000000800687947 */ /* 0x000fec0003800000 */
.L_x_10322:
        /* <DEDUP_REMOVED lines=25> */
[----:B0-----:R-:W-:Y:S01]  /*0790*/  PRMT R0, R4, 0x7610, R0 ;  /* 0x0000761004007816 */ /* 0x001fe20000000000 */
[----:B------:R-:W-:Y:S06]  /*07a0*/  BRA `(.L_x_10314) ;  /* 0x0000000400fc7947 */ /* 0x000fec0003800000 */
.L_x_10325:
        /* <DEDUP_REMOVED lines=13> */
[----:B0-----:R-:W-:Y:S01]  /*0880*/  PRMT R0, R4, 0x7610, R0 ;  /* 0x0000761004007816 */ /* 0x001fe20000000000 */
[----:B------:R-:W-:Y:S06]  /*0890*/  BRA `(.L_x_10314) ;  /* 0x0000000400c07947 */ /* 0x000fec0003800000 */
.L_x_10324:
[----:B------:R-:W2:Y:S02]  /*08a0*/  LDG.E.U16 R4, desc[UR36][R6.64] ;  /* 0x0000002406047981 */ /* 0x000ea4000c1e1500 */
[----:B--2---:R-:W-:-:S06]  /*08b0*/  IMAD.U32 R4, R4, 0x10000, RZ ;  /* 0x0001000004047824 */ /* 0x004fcc00078e00ff */
[----:B------:R-:W0:Y:S02]  /*08c0*/  F2I.S64.TRUNC R4, R4 ;  /* 0x0000000400047311 */ /* 0x000e24000020d900 */
[----:B0-----:R-:W-:Y:S01]  /*08d0*/  PRMT R0, R4, 0x7610, R0 ;  /* 0x0000761004007816 */ /* 0x001fe20000000000 */
[----:B------:R-:W-:Y:S06]  /*08e0*/  BRA `(.L_x_10314) ;  /* 0x0000000400ac7947 */ /* 0x000fec0003800000 */
.L_x_10321:
        /* <DEDUP_REMOVED lines=10> */
.L_x_10328:
        /* <DEDUP_REMOVED lines=21> */
.L_x_10332:
[----:B------:R-:W-:Y:S05]  /*0ae0*/  BSYNC.RECONVERGENT B1 ;  /* 0x0000000000017941 */ /* 0x000fea0003800200 */
.L_x_10331:
[----:B------:R-:W-:Y:S01]  /*0af0*/  IMAD.SHL.U32 R0, R0, 0x100000, RZ ;  /* 0x0010000000007824 */ /* 0x000fe200078e00ff */
[----:B------:R-:W-:-:S04]  /*0b00*/  LEA R3, R3, 0x3b800000, 0x17 ;  /* 0x3b80000003037811 */ /* 0x000fc800078eb8ff */
[----:B------:R-:W-:-:S07]  /*0b10*/  LOP3.LUT R4, R3, R0, R7, 0xfe, !PT ;  /* 0x0000000003047212 */ /* 0x000fce00078efe07 */
.L_x_10330:
[----:B------:R-:W-:Y:S05]  /*0b20*/  BSYNC.RECONVERGENT B0 ;  /* 0x0000000000007941 */ /* 0x000fea0003800200 */
.L_x_10329:
[----:B------:R-:W0:Y:S02]  /*0b30*/  F2I.S64.TRUNC R4, R4 ;  /* 0x0000000400047311 */ /* 0x000e24000020d900 */
[----:B0-----:R-:W-:Y:S01]  /*0b40*/  PRMT R0, R4, 0x7610, R0 ;  /* 0x0000761004007816 */ /* 0x001fe20000000000 */
[----:B------:R-:W-:Y:S06]  /*0b50*/  BRA `(.L_x_10314) ;  /* 0x0000000400107947 */ /* 0x000fec0003800000 */
.L_x_10327:
        /* <DEDUP_REMOVED lines=21> */
.L_x_10336:
[----:B------:R-:W-:Y:S05]  /*0cb0*/  BSYNC.RECONVERGENT B1 ;  /* 0x0000000000017941 */ /* 0x000fea0003800200 */
.L_x_10335:
[----:B------:R-:W-:Y:S01]  /*0cc0*/  IMAD.SHL.U32 R0, R0, 0x200000, RZ ;  /* 0x0020000000007824 */ /* 0x000fe200078e00ff */
[----:B------:R-:W-:-:S04]  /*0cd0*/  LEA R3, R3, 0x37800000, 0x17 ;  /* 0x3780000003037811 */ /* 0x000fc800078eb8ff */
[----:B------:R-:W-:-:S07]  /*0ce0*/  LOP3.LUT R4, R3, R0, R7, 0xfe, !PT ;  /* 0x0000000003047212 */ /* 0x000fce00078efe07 */
.L_x_10334:
[----:B------:R-:W-:Y:S05]  /*0cf0*/  BSYNC.RECONVERGENT B0 ;  /* 0x0000000000007941 */ /* 0x000fea0003800200 */
.L_x_10333:
[----:B------:R-:W0:Y:S02]  /*0d00*/  F2I.S64.TRUNC R4, R4 ;  /* 0x0000000400047311 */ /* 0x000e24000020d900 */
[----:B0-----:R-:W-:Y:S01]  /*0d10*/  PRMT R0, R4, 0x7610, R0 ;  /* 0x0000761004007816 */ /* 0x001fe20000000000 */
[----:B------:R-:W-:Y:S06]  /*0d20*/  BRA `(.L_x_10314) ;  /* 0x00000000009c7947 */ /* 0x000fec0003800000 */
.L_x_10326:
[----:B------:R-:W-:-:S09]  /*0d30*/  UISETP.NE.AND UP0, UPT, UR4, 0x1c, UPT ;  /* 0x0000001c0400788c */ /* 0x000fd2000bf05270 */
[----:B------:R-:W-:Y:S05]  /*0d40*/  BRA.U !UP0, `(.L_x_10337) ;  /* 0x0000000108907547 */ /* 0x000fea000b800000 */
[----:B------:R-:W-:-:S09]  /*0d50*/  UISETP.NE.AND UP0, UPT, UR4, 0x1d, UPT ;  /* 0x0000001d0400788c */ /* 0x000fd2000bf05270 */
[----:B------:R-:W-:Y:S05]  /*0d60*/  BRA.U !UP0, `(.L_x_10338) ;  /* 0x0000000108807547 */ /* 0x000fea000b800000 */
[----:B------:R-:W-:-:S09]  /*0d70*/  UISETP.NE.AND UP0, UPT, UR4, 0x2c, UPT ;  /* 0x0000002c0400788c */ /* 0x000fd2000bf05270 */
[----:B------:R-:W-:Y:S05]  /*0d80*/  BRA.U !UP0, `(.L_x_10339) ;  /* 0x0000000108487547 */ /* 0x000fea000b800000 */
.L_x_10313:
        /* <DEDUP_REMOVED lines=16> */
.L_x_10340:
[----:B------:R-:W-:Y:S01]  /*0e90*/  PRMT R0, RZ, 0x7610, R0 ;  /* 0x00007610ff007816 */ /* 0x000fe20000000000 */
[----:B------:R-:W-:Y:S06]  /*0ea0*/  BRA `(.L_x_10314) ;  /* 0x00000000003c7947 */ /* 0x000fec0003800000 */
.L_x_10339:
        /* <DEDUP_REMOVED lines=8> */
.L_x_10342:
[----:B------:R-:W-:Y:S05]  /*0f30*/  BSYNC.RECONVERGENT B0 ;  /* 0x0000000000007941 */ /* 0x000fea0003800200 */
.L_x_10341:
[----:B------:R-:W0:Y:S02]  /*0f40*/  F2I.S64.TRUNC R4, R4 ;  /* 0x0000000400047311 */ /* 0x000e24000020d900 */
[----:B0-----:R-:W-:Y:S01]  /*0f50*/  PRMT R0, R4, 0x7610, R0 ;  /* 0x0000761004007816 */ /* 0x001fe20000000000 */
[----:B------:R-:W-:Y:S06]  /*0f60*/  BRA `(.L_x_10314) ;  /* 0x00000000000c7947 */ /* 0x000fec0003800000 */
.L_x_10338:
[----:B------:R0:W5:Y:S01]  /*0f70*/  LDG.E.U8 R0, desc[UR36][R6.64] ;  /* 0x0000002406007981 */ /* 0x000162000c1e1100 */
[----:B------:R-:W-:Y:S05]  /*0f80*/  BRA `(.L_x_10314) ;  /* 0x0000000000047947 */ /* 0x000fea0003800000 */
.L_x_10337:
[----:B------:R0:W5:Y:S02]  /*0f90*/  LDG.E.U8 R0, desc[UR36][R6.64] ;  /* 0x0000002406007981 */ /* 0x000164000c1e1100 */
.L_x_10314:
[----:B-----5:R-:W-:Y:S01]  /*0fa0*/  LOP3.LUT P0, RZ, R0, 0xff, RZ, 0xc0, !PT ;  /* 0x000000ff00ff7812 */ /* 0x020fe2000780c0ff */
[----:B------:R-:W-:-:S03]  /*0fb0*/  VIADD R18, R2, 0x80 ;  /* 0x0000008002127836 */ /* 0x000fc60000000000 */
[----:B------:R-:W-:-:S09]  /*0fc0*/  P2R R16, PR, RZ, 0x1 ;  /* 0x00000001ff107803 */ /* 0x000fd20000000000 */
.L_x_10308:
[----:B------:R-:W-:Y:S05]  /*0fd0*/  BSYNC.RECONVERGENT B6 ;  /* 0x0000000000067941 */ /* 0x000fea0003800200 */
.L_x_10307:
[----:B------:R-:W-:Y:S01]  /*0fe0*/  ISETP.GE.AND P0, PT, R18, R19, PT ;  /* 0x000000131200720c */ /* 0x000fe20003f06270 */
[----:B------:R-:W-:Y:S01]  /*0ff0*/  BSSY.RECONVERGENT B6, `(.L_x_10343) ;  /* 0x00000f4000067945 */ /* 0x000fe20003800200 */
[----:B------:R-:W-:-:S04]  /*1000*/  PLOP3.LUT P1, PT, PT, PT, PT, 0x8, 0x80 ;  /* 0x000000000080781c */ /* 0x000fc80003f2e170 */
[----:B------:R-:W-:-:S07]  /*1010*/  P2R R17, PR, RZ, 0x2 ;  /* 0x00000002ff117803 */ /* 0x000fce0000000000 */
        /* <DEDUP_REMOVED lines=20> */
.L_x_10348:
[----:B------:R0:W5:Y:S01]  /*1160*/  LDG.E.U8 R0, desc[UR36][R6.64] ;  /* 0x0000002406007981 */ /* 0x000162000c1e1100 */
[----:B------:R-:W-:Y:S05]  /*1170*/  BRA `(.L_x_10350) ;  /* 0x0000000c00607947 */ /* 0x000fea0003800000 */
.L_x_10347:
        /* <DEDUP_REMOVED lines=8> */
.L_x_10352:
[----:B------:R4:W5:Y:S01]  /*1200*/  LDG.E.U8 R0, desc[UR36][R6.64] ;  /* 0x0000002406007981 */ /* 0x000962000c1e1100 */
[----:B------:R-:W-:Y:S05]  /*1210*/  BRA `(.L_x_10350) ;  /* 0x0000000c00387947 */ /* 0x000fea0003800000 */
.L_x_10351:
[----:B------:R0:W5:Y:S01]  /*1220*/  LDG.E.U16 R0, desc[UR36][R6.64] ;  /* 0x0000002406007981 */ /* 0x000162000c1e1500 */
[----:B------:R-:W-:Y:S05]  /*1230*/  BRA `(.L_x_10350) ;  /* 0x0000000c00307947 */ /* 0x000fea0003800000 */
.L_x_10346:
        /* <DEDUP_REMOVED lines=10> */
.L_x_10354:
[----:B------:R-:W2:Y:S02]  /*12e0*/  LDG.E.U16 R4, desc[UR36][R6.64] ;  /* 0x0000002406047981 */ /* 0x000ea4000c1e1500 */
[----:B--2---:R-:W-:-:S06]  /*12f0*/  HADD2.F32 R4, -RZ, R4.H0_H0 ;  /* 0x20000004ff047230 */ /* 0x004fcc0000004100 */
[----:B------:R-:W0:Y:S02]  /*1300*/  F2I.S64.TRUNC R4, R4 ;  /* 0x0000000400047311 */ /* 0x000e24000020d900 */
[----:B0-----:R-:W-:Y:S01]  /*1310*/  PRMT R0, R4, 0x7610, R0 ;  /* 0x0000761004007816 */ /* 0x001fe20000000000 */
[----:B------:R-:W-:Y:S06]  /*1320*/  BRA `(.L_x_10350) ;  /* 0x0000000800f47947 */ /* 0x000fec0003800000 */
.L_x_10353:
        /* <DEDUP_REMOVED lines=10> */
.L_x_10356:
[----:B------:R-:W2:Y:S02]  /*13d0*/  LDG.E.U16 R6, desc[UR36][R6.64] ;  /* 0x0000002406067981 */ /* 0x000ea4000c1e1500 */
[----:B--2---:R-:W-:-:S06]  /*13e0*/  HADD2.F32 R4, -RZ, R6.H0_H0 ;  /* 0x20000006ff047230 */ /* 0x004fcc0000004100 */
[----:B------:R-:W0:Y:S02]  /*13f0*/  F2I.S64.TRUNC R4, R4 ;  /* 0x0000000400047311 */ /* 0x000e24000020d900 */
[----:B0-----:R-:W-:Y:S01]  /*1400*/  PRMT R0, R4, 0x7610, R0 ;  /* 0x0000761004007816 */ /* 0x001fe20000000000 */
[----:B------:R-:W-:Y:S06]  /*1410*/  BRA `(.L_x_10350) ;  /* 0x0000000800b87947 */ /* 0x000fec0003800000 */
.L_x_10355:
[----:B------:R-:W2:Y:S02]  /*1420*/  LDG.E.64 R4, desc[UR36][R6.64] ;  /* 0x0000002406047981 */ /* 0x000ea4000c1e1b00 */
[----:B--2---:R-:W0:Y:S02]  /*1430*/  F2I.S64.F64.TRUNC R4, R4 ;  /* 0x0000000400047311 */ /* 0x004e24000030d900 */
[----:B0-----:R-:W-:Y:S01]  /*1440*/  PRMT R0, R4, 0x7610, R0 ;  /* 0x0000761004007816 */ /* 0x001fe20000000000 */
[----:B------:R-:W-:Y:S06]  /*1450*/  BRA `(.L_x_10350) ;  /* 0x0000000800a87947 */ /* 0x000fec0003800000 */
.L_x_10345:
        /* <DEDUP_REMOVED lines=12> */
.L_x_10359:
[----:B------:R-:W2:Y:S02]  /*1520*/  LDG.E.64 R6, desc[UR36][R6.64] ;  /* 0x0000002406067981 */ /* 0x000ea4000c1e1b00 */
[----:B--2---:R-:W0:Y:S02]  /*1530*/  F2I.S64.F64.TRUNC R4, R6 ;  /* 0x0000000600047311 */ /* 0x004e24000030d900 */
[----:B0-----:R-:W-:Y:S01]  /*1540*/  PRMT R0, R4, 0x7610, R0 ;  /* 0x0000761004007816 */ /* 0x001fe20000000000 */
[----:B------:R-:W-:Y:S06]  /*1550*/  BRA `(.L_x_10350) ;  /* 0x0000000800687947 */ /* 0x000fec0003800000 */
.L_x_10358:
        /* <DEDUP_REMOVED lines=27> */
.L_x_10361:
        /* <DEDUP_REMOVED lines=12> */
[----:B------:R-:W0:Y:S02]  /*17d0*/  F2I.S64.TRUNC R4, R3 ;  /* 0x0000000300047311 */ /* 0x000e24000020d900 */
[----:B0-----:R-:W-:Y:S01]  /*17e0*/  PRMT R0, R4, 0x7610, R0 ;  /* 0x0000761004007816 */ /* 0x001fe20000000000 */
[----:B------:R-:W-:Y:S06]  /*17f0*/  BRA `(.L_x_10350) ;  /* 0x0000000400c07947 */ /* 0x000fec0003800000 */
.L_x_10360:
[----:B------:R-:W2:Y:S02]  /*1800*/  LDG.E.U16 R4, desc[UR36][R6.64] ;  /* 0x0000002406047981 */ /* 0x000ea4000c1e1500 */
[----:B--2---:R-:W-:-:S06]  /*1810*/  IMAD.U32 R4, R4, 0x10000, RZ ;  /* 0x0001000004047824 */ /* 0x004fcc00078e00ff */
[----:B------:R-:W0:Y:S02]  /*1820*/  F2I.S64.TRUNC R4, R4 ;  /* 0x0000000400047311 */ /* 0x000e24000020d900 */
[----:B0-----:R-:W-:Y:S01]  /*1830*/  PRMT R0, R4, 0x7610, R0 ;  /* 0x0000761004007816 */ /* 0x001fe20000000000 */
[----:B------:R-:W-:Y:S06]  /*1840*/  BRA `(.L_x_10350) ;  /* 0x0000000400ac7947 */ /* 0x000fec0003800000 */
.L_x_10357:
        /* <DEDUP_REMOVED lines=10> */
.L_x_10364:
        /* <DEDUP_REMOVED lines=21> */
.L_x_10368:
[----:B------:R-:W-:Y:S05]  /*1a40*/  BSYNC.RECONVERGENT B1 ;  /* 0x0000000000017941 */ /* 0x000fea0003800200 */
.L_x_10367:
[----:B------:R-:W-:Y:S01]  /*1a50*/  IMAD.SHL.U32 R0, R0, 0x100000, RZ ;  /* 0x0010000000007824 */ /* 0x000fe200078e00ff */
[----:B------:R-:W-:-:S04]  /*1a60*/  LEA R3, R3, 0x3b800000, 0x17 ;  /* 0x3b80000003037811 */ /* 0x000fc800078eb8ff */
[----:B------:R-:W-:-:S07]  /*1a70*/  LOP3.LUT R4, R3, R0, R7, 0xfe, !PT ;  /* 0x0000000003047212 */ /* 0x000fce00078efe07 */
.L_x_10366:
[----:B------:R-:W-:Y:S05]  /*1a80*/  BSYNC.RECONVERGENT B0 ;  /* 0x0000000000007941 */ /* 0x000fea0003800200 */
.L_x_10365:
[----:B------:R-:W0:Y:S02]  /*1a90*/  F2I.S64.TRUNC R4, R4 ;  /* 0x0000000400047311 */ /* 0x000e24000020d900 */
[----:B0-----:R-:W-:Y:S01]  /*1aa0*/  PRMT R0, R4, 0x7610, R0 ;  /* 0x0000761004007816 */ /* 0x001fe20000000000 */
[----:B------:R-:W-:Y:S06]  /*1ab0*/  BRA `(.L_x_10350) ;  /* 0x0000000400107947 */ /* 0x000fec0003800000 */
.L_x_10363:
        /* <DEDUP_REMOVED lines=21> */
.L_x_10372:
[----:B------:R-:W-:Y:S05]  /*1c10*/  BSYNC.RECONVERGENT B1 ;  /* 0x0000000000017941 */ /* 0x000fea0003800200 */
.L_x_10371:
[----:B------:R-:W-:Y:S01]  /*1c20*/  IMAD.SHL.U32 R0, R0, 0x200000, RZ ;  /* 0x0020000000007824 */ /* 0x000fe200078e00ff */
[----:B------:R-:W-:-:S04]  /*1c30*/  LEA R3, R3, 0x37800000, 0x17 ;  /* 0x3780000003037811 */ /* 0x000fc800078eb8ff */
[----:B------:R-:W-:-:S07]  /*1c40*/  LOP3.LUT R4, R3, R0, R7, 0xfe, !PT ;  /* 0x0000000003047212 */ /* 0x000fce00078efe07 */
.L_x_10370:
[----:B------:R-:W-:Y:S05]  /*1c50*/  BSYNC.RECONVERGENT B0 ;  /* 0x0000000000007941 */ /* 0x000fea0003800200 */
.L_x_10369:
[----:B------:R-:W0:Y:S02]  /*1c60*/  F2I.S64.TRUNC R4, R4 ;  /* 0x0000000400047311 */ /* 0x000e24000020d900 */
[----:B0-----:R-:W-:Y:S01]  /*1c70*/  PRMT R0, R4, 0x7610, R0 ;  /* 0x0000761004007816 */ /* 0x001fe20000000000 */
[----:B------:R-:W-:Y:S06]  /*1c80*/  BRA `(.L_x_10350) ;  /* 0x00000000009c7947 */ /* 0x000fec0003800000 */
.L_x_10362:
        /* <DEDUP_REMOVED lines=14> */
.L_x_10376:
[----:B------:R-:W-:Y:S05]  /*1d70*/  BSYNC.RECONVERGENT B0 ;  /* 0x0000000000007941 */ /* 0x000fea0003800200 */
.L_x_10375:
[----:B------:R-:W0:Y:S02]  /*1d80*/  F2I.S64.TRUNC R4, R4 ;  /* 0x0000000400047311 */ /* 0x000e24000020d900 */
[----:B0-----:R-:W-:Y:S01]  /*1d90*/  PRMT R0, R4, 0x7610, R0 ;  /* 0x0000761004007816 */ /* 0x001fe20000000000 */
[----:B------:R-:W-:Y:S06]  /*1da0*/  BRA `(.L_x_10350) ;  /* 0x0000000000547947 */ /* 0x000fec0003800000 */
.L_x_10349:
        /* <DEDUP_REMOVED lines=16> */
.L_x_10377:
[----:B------:R-:W-:Y:S01]  /*1eb0*/  PRMT R0, RZ, 0x7610, R0 ;  /* 0x00007610ff007816 */ /* 0x000fe20000000000 */
[----:B------:R-:W-:Y:S06]  /*1ec0*/  BRA `(.L_x_10350) ;  /* 0x00000000000c7947 */ /* 0x000fec0003800000 */
.L_x_10374:
[----:B------:R1:W5:Y:S01]  /*1ed0*/  LDG.E.U8 R0, desc[UR36][R6.64] ;  /* 0x0000002406007981 */ /* 0x000362000c1e1100 */
[----:B------:R-:W-:Y:S05]  /*1ee0*/  BRA `(.L_x_10350) ;  /* 0x0000000000047947 */ /* 0x000fea0003800000 */
.L_x_10373:
[----:B------:R0:W5:Y:S02]  /*1ef0*/  LDG.E.U8 R0, desc[UR36][R6.64] ;  /* 0x0000002406007981 */ /* 0x000164000c1e1100 */
.L_x_10350:
[----:B-----5:R-:W-:Y:S01]  /*1f00*/  LOP3.LUT P0, RZ, R0, 0xff, RZ, 0xc0, !PT ;  /* 0x000000ff00ff7812 */ /* 0x020fe2000780c0ff */
[----:B------:R-:W-:-:S03]  /*1f10*/  VIADD R18, R18, 0x80 ;  /* 0x0000008012127836 */ /* 0x000fc60000000000 */
[----:B------:R-:W-:-:S09]  /*1f20*/  P2R R17, PR, RZ, 0x1 ;  /* 0x00000001ff117803 */ /* 0x000fd20000000000 */
.L_x_10344:
[----:B------:R-:W-:Y:S05]  /*1f30*/  BSYNC.RECONVERGENT B6 ;  /* 0x0000000000067941 */ /* 0x000fea0003800200 */
.L_x_10343:
        /* <DEDUP_REMOVED lines=24> */
.L_x_10383:
[----:B------:R0:W5:Y:S01]  /*20c0*/  LDG.E.U8 R0, desc[UR36][R6.64] ;  /* 0x0000002406007981 */ /* 0x000162000c1e1100 */
[----:B------:R-:W-:Y:S05]  /*20d0*/  BRA `(.L_x_10385) ;  /* 0x0000000c00607947 */ /* 0x000fea0003800000 */
.L_x_10382:
        /* <DEDUP_REMOVED lines=8> */
.L_x_10387:
[----:B------:R3:W5:Y:S01]  /*2160*/  LDG.E.U8 R0, desc[UR36][R6.64] ;  /* 0x0000002406007981 */ /* 0x000762000c1e1100 */
[----:B------:R-:W-:Y:S05]  /*2170*/  BRA `(.L_x_10385) ;  /* 0x0000000c00387947 */ /* 0x000fea0003800000 */
.L_x_10386:
[----:B------:R0:W5:Y:S01]  /*2180*/  LDG.E.U16 R0, desc[UR36][R6.64] ;  /* 0x0000002406007981 */ /* 0x000162000c1e1500 */
[----:B------:R-:W-:Y:S05]  /*2190*/  BRA `(.L_x_10385) ;  /* 0x0000000c00307947 */ /* 0x000fea0003800000 */
.L_x_10381:
        /* <DEDUP_REMOVED lines=10> */
.L_x_10389:
[----:B------:R-:W2:Y:S02]  /*2240*/  LDG.E.U16 R4, desc[UR36][R6.64] ;  /* 0x0000002406047981 */ /* 0x000ea4000c1e1500 */
[----:B--2---:R-:W-:-:S06]  /*2250*/  HADD2.F32 R4, -RZ, R4.H0_H0 ;  /* 0x20000004ff047230 */ /* 0x004fcc0000004100 */
[----:B------:R-:W0:Y:S02]  /*2260*/  F2I.S64.TRUNC R4, R4 ;  /* 0x0000000400047311 */ /* 0x000e24000020d900 */
[----:B0-----:R-:W-:Y:S01]  /*2270*/  PRMT R0, R4, 0x7610, R0 ;  /* 0x0000761004007816 */ /* 0x001fe20000000000 */
[----:B------:R-:W-:Y:S06]  /*2280*/  BRA `(.L_x_10385) ;  /* 0x0000000800f47947 */ /* 0x000fec0003800000 */
.L_x_10388:
        /* <DEDUP_REMOVED lines=10> */
.L_x_10391:
[----:B------:R-:W2:Y:S02]  /*2330*/  LDG.E.U16 R6, desc[UR36][R6.64] ;  /* 0x0000002406067981 */ /* 0x000ea4000c1e1500 */
[----:B--2---:R-:W-:-:S06]  /*2340*/  HADD2.F32 R4, -RZ, R6.H0_H0 ;  /* 0x20000006ff047230 */ /* 0x004fcc0000004100 */
[----:B------:R-:W0:Y:S02]  /*2350*/  F2I.S64.TRUNC R4, R4 ;  /* 0x0000000400047311 */ /* 0x000e24000020d900 */
[----:B0-----:R-:W-:Y:S01]  /*2360*/  PRMT R0, R4, 0x7610, R0 ;  /* 0x0000761004007816 */ /* 0x001fe20000000000 */
[----:B------:R-:W-:Y:S06]  /*2370*/  BRA `(.L_x_10385) ;  /* 0x0000000800b87947 */ /* 0x000fec0003800000 */
.L_x_10390:
[----:B------:R-:W2:Y:S02]  /*2380*/  LDG.E.64 R4, desc[UR36][R6.64] ;  /* 0x0000002406047981 */ /* 0x000ea4000c1e1b00 */
[----:B--2---:R-:W0:Y:S02]  /*2390*/  F2I.S64.F64.TRUNC R4, R4 ;  /* 0x0000000400047311 */ /* 0x004e24000030d900 */
[----:B0-----:R-:W-:Y:S01]  /*23a0*/  PRMT R0, R4, 0x7610, R0 ;  /* 0x0000761004007816 */ /* 0x001fe20000000000 */
[----:B------:R-:W-:Y:S06]  /*23b0*/  BRA `(.L_x_10385) ;  /* 0x0000000800a87947 */ /* 0x000fec0003800000 */
.L_x_10380:
        /* <DEDUP_REMOVED lines=12> */
.L_x_10394:
[----:B------:R-:W2:Y:S02]  /*2480*/  LDG.E.64 R6, desc[UR36][R6.64] ;  /* 0x0000002406067981 */ /* 0x000ea4000c1e1b00 */
[----:B--2---:R-:W0:Y:S02]  /*2490*/  F2I.S64.F64.TRUNC R4, R6 ;  /* 0x0000000600047311 */ /* 0x004e24000030d900 */
[----:B0-----:R-:W-:Y:S01]  /*24a0*/  PRMT R0, R4, 0x7610, R0 ;  /* 0x0000761004007816 */ /* 0x001fe20000000000 */
[----:B------:R-:W-:Y:S06]  /*24b0*/  BRA `(.L_x_10385) ;  /* 0x0000000800687947 */ /* 0x000fec0003800000 */
.L_x_10393:
        /* <DEDUP_REMOVED lines=27> */
.L_x_10396:
        /* <DEDUP_REMOVED lines=15> */
.L_x_10395:
[----:B------:R-:W2:Y:S02]  /*2760*/  LDG.E.U16 R4, desc[UR36][R6.64] ;  /* 0x0000002406047981 */ /* 0x000ea4000c1e1500 */
[----:B--2---:R-:W-:-:S06]  /*2770*/  IMAD.U32 R4, R4, 0x10000, RZ ;  /* 0x0001000004047824 */ /* 0x004fcc00078e00ff */
[----:B------:R-:W0:Y:S02]  /*2780*/  F2I.S64.TRUNC R4, R4 ;  /* 0x0000000400047311 */ /* 0x000e24000020d900 */
[----:B0-----:R-:W-:Y:S01]  /*2790*/  PRMT R0, R4, 0x7610, R0 ;  /* 0x0000761004007816 */ /* 0x001fe20000000000 */
[----:B------:R-:W-:Y:S06]  /*27a0*/  BRA `(.L_x_10385) ;  /* 0x0000000400ac7947 */ /* 0x000fec0003800000 */
.L_x_10392:
        /* <DEDUP_REMOVED lines=10> */
.L_x_10399:
        /* <DEDUP_REMOVED lines=21> */
.L_x_10403:
[----:B------:R-:W-:Y:S05]  /*29a0*/  BSYNC.RECONVERGENT B1 ;  /* 0x0000000000017941 */ /* 0x000fea0003800200 */
.L_x_10402:
[----:B------:R-:W-:Y:S01]  /*29b0*/  IMAD.SHL.U32 R0, R0, 0x100000, RZ ;  /* 0x0010000000007824 */ /* 0x000fe200078e00ff */
[----:B------:R-:W-:-:S04]  /*29c0*/  LEA R3, R3, 0x3b800000, 0x17 ;  /* 0x3b80000003037811 */ /* 0x000fc800078eb8ff */
[----:B------:R-:W-:-:S07]  /*29d0*/  LOP3.LUT R4, R3, R0, R7, 0xfe, !PT ;  /* 0x0000000003047212 */ /* 0x000fce00078efe07 */
.L_x_10401:
[----:B------:R-:W-:Y:S05]  /*29e0*/  BSYNC.RECONVERGENT B0 ;  /* 0x0000000000007941 */ /* 0x000fea0003800200 */
.L_x_10400:
[----:B------:R-:W0:Y:S02]  /*29f0*/  F2I.S64.TRUNC R4, R4 ;  /* 0x0000000400047311 */ /* 0x000e24000020d900 */
[----:B0-----:R-:W-:Y:S01]  /*2a00*/  PRMT R0, R4, 0x7610, R0 ;  /* 0x0000761004007816 */ /* 0x001fe20000000000 */
[----:B------:R-:W-:Y:S06]  /*2a10*/  BRA `(.L_x_10385) ;  /* 0x0000000400107947 */ /* 0x000fec0003800000 */
.L_x_10398:
        /* <DEDUP_REMOVED lines=21> */
.L_x_10407:
[----:B------:R-:W-:Y:S05]  /*2b70*/  BSYNC.RECONVERGENT B1 ;  /* 0x0000000000017941 */ /* 0x000fea0003800200 */
.L_x_10406:
[----:B------:R-:W-:Y:S01]  /*2b80*/  IMAD.SHL.U32 R0, R0, 0x200000, RZ ;  /* 0x0020000000007824 */ /* 0x000fe200078e00ff */
[----:B------:R-:W-:-:S04]  /*2b90*/  LEA R3, R3, 0x37800000, 0x17 ;  /* 0x3780000003037811 */ /* 0x000fc800078eb8ff */
[----:B------:R-:W-:-:S07]  /*2ba0*/  LOP3.LUT R4, R3, R0, R7, 0xfe, !PT ;  /* 0x0000000003047212 */ /* 0x000fce00078efe07 */
.L_x_10405:
[----:B------:R-:W-:Y:S05]  /*2bb0*/  BSYNC.RECONVERGENT B0 ;  /* 0x0000000000007941 */ /* 0x000fea0003800200 */
.L_x_10404:
[----:B------:R-:W0:Y:S02]  /*2bc0*/  F2I.S64.TRUNC R4, R4 ;  /* 0x0000000400047311 */ /* 0x000e24000020d900 */
[----:B0-----:R-:W-:Y:S01]  /*2bd0*/  PRMT R0, R4, 0x7610, R0 ;  /* 0x0000761004007816 */ /* 0x001fe20000000000 */
[----:B------:R-:W-:Y:S06]  /*2be0*/  BRA `(.L_x_10385) ;  /* 0x00000000009c7947 */ /* 0x000fec0003800000 */
.L_x_10397:
        /* <DEDUP_REMOVED lines=14> */
.L_x_10411:
[----:B------:R-:W-:Y:S05]  /*2cd0*/  BSYNC.RECONVERGENT B0 ;  /* 0x0000000000007941 */ /* 0x000fea0003800200 */
.L_x_10410:
[----:B------:R-:W0:Y:S02]  /*2ce0*/  F2I.S64.TRUNC R4, R4 ;  /* 0x0000000400047311 */ /* 0x000e24000020d900 */
[----:B0-----:R-:W-:Y:S01]  /*2cf0*/  PRMT R0, R4, 0x7610, R0 ;  /* 0x0000761004007816 */ /* 0x001fe20000000000 */
[----:B------:R-:W-:Y:S06]  /*2d00*/  BRA `(.L_x_10385) ;  /* 0x0000000000547947 */ /* 0x000fec0003800000 */
.L_x_10384:
        /* <DEDUP_REMOVED lines=16> */
.L_x_10412:
[----:B------:R-:W-:Y:S01]  /*2e10*/  PRMT R0, RZ, 0x7610, R0 ;  /* 0x00007610ff007816 */ /* 0x000fe20000000000 */
[----:B------:R-:W-:Y:S06]  /*2e20*/  BRA `(.L_x_10385) ;  /* 0x00000000000c7947 */ /* 0x000fec0003800000 */
.L_x_10409:
[----:B------:R2:W5:Y:S01]  /*2e30*/  LDG.E.U8 R0, desc[UR36][R6.64] ;  /* 0x0000002406007981 */ /* 0x000562000c1e1100 */
[----:B------:R-:W-:Y:S05]  /*2e40*/  BRA `(.L_x_10385) ;  /* 0x0000000000047947 */ /* 0x000fea0003800000 */
.L_x_10408:
[----:B------:R1:W5:Y:S02]  /*2e50*/  LDG.E.U8 R0, desc[UR36][R6.64] ;  /* 0x0000002406007981 */ /* 0x000364000c1e1100 */
.L_x_10385:
[----:B-----5:R-:W-:Y:S01]  /*2e60*/  LOP3.LUT P0, RZ, R0, 0xff, RZ, 0xc0, !PT ;  /* 0x000000ff00ff7812 */ /* 0x020fe2000780c0ff */
[----:B------:R-:W-:-:S03]  /*2e70*/  VIADD R18, R18, 0x80 ;  /* 0x0000008012127836 */ /* 0x000fc60000000000 */
[----:B------:R-:W-:-:S09]  /*2e80*/  P2R R22, PR, RZ, 0x1 ;  /* 0x00000001ff167803 */ /* 0x000fd20000000000 */
.L_x_10379:
[----:B------:R-:W-:Y:S05]  /*2e90*/  BSYNC.RECONVERGENT B6 ;  /* 0x0000000000067941 */ /* 0x000fea0003800200 */
.L_x_10378:
[----:B------:R-:W-:Y:S01]  /*2ea0*/  ISETP.GE.AND P1, PT, R18, R19, PT ;  /* 0x000000131200720c */ /* 0x000fe20003f26270 */
[----:B------:R-:W-:Y:S01]  /*2eb0*/  BSSY.RECONVERGENT B6, `(.L_x_10413) ;  /* 0x00000f1000067945 */ /* 0x000fe20003800200 */
[----:B------:R-:W-:-:S11]  /*2ec0*/  PLOP3.LUT P0, PT, PT, PT, PT, 0x8, 0x80 ;  /* 0x000000000080781c */ /* 0x000fd60003f0e170 */
        /* <DEDUP_REMOVED lines=20> */
.L_x_10418:
[----:B------:R0:W5:Y:S01]  /*3010*/  LDG.E.U8 R0, desc[UR36][R6.64] ;  /* 0x0000002406007981 */ /* 0x000162000c1e1100 */
[----:B------:R-:W-:Y:S05]  /*3020*/  BRA `(.L_x_10420) ;  /* 0x0000000c00607947 */ /* 0x000fea0003800000 */
.L_x_10417:
        /* <DEDUP_REMOVED lines=8> */
.L_x_10422:
[----:B------:R4:W5:Y:S01]  /*30b0*/  LDG.E.U8 R0, desc[UR36][R6.64] ;  /* 0x0000002406007981 */ /* 0x000962000c1e1100 */
[----:B------:R-:W-:Y:S05]  /*30c0*/  BRA `(.L_x_10420) ;  /* 0x0000000c00387947 */ /* 0x000fea0003800000 */
.L_x_10421:
[----:B------:R3:W5:Y:S01]  /*30d0*/  LDG.E.U16 R0, desc[UR36][R6.64] ;  /* 0x0000002406007981 */ /* 0x000762000c1e1500 */
[----:B------:R-:W-:Y:S05]  /*30e0*/  BRA `(.L_x_10420) ;  /* 0x0000000c00307947 */ /* 0x000fea0003800000 */
.L_x_10416:
        /* <DEDUP_REMOVED lines=10> */
.L_x_10424:
[----:B------:R-:W2:Y:S02]  /*3190*/  LDG.E.U16 R4, desc[UR36][R6.64] ;  /* 0x0000002406047981 */ /* 0x000ea4000c1e1500 */
[----:B--2---:R-:W-:-:S06]  /*31a0*/  HADD2.F32 R4, -RZ, R4.H0_H0 ;  /* 0x20000004ff047230 */ /* 0x004fcc0000004100 */
[----:B------:R-:W0:Y:S02]  /*31b0*/  F2I.S64.TRUNC R4, R4 ;  /* 0x0000000400047311 */ /* 0x000e24000020d900 */
[----:B0-----:R-:W-:Y:S01]  /*31c0*/  PRMT R0, R4, 0x7610, R0 ;  /* 0x0000761004007816 */ /* 0x001fe20000000000 */
[----:B------:R-:W-:Y:S06]  /*31d0*/  BRA `(.L_x_10420) ;  /* 0x0000000800f47947 */ /* 0x000fec0003800000 */
.L_x_10423:
        /* <DEDUP_REMOVED lines=10> */
.L_x_10426:
[----:B------:R-:W2:Y:S02]  /*3280*/  LDG.E.U16 R6, desc[UR36][R6.64] ;  /* 0x0000002406067981 */ /* 0x000ea4000c1e1500 */
[----:B--2---:R-:W-:-:S06]  /*3290*/  HADD2.F32 R4, -RZ, R6.H0_H0 ;  /* 0x20000006ff047230 */ /* 0x004fcc0000004100 */
[----:B------:R-:W0:Y:S02]  /*32a0*/  F2I.S64.TRUNC R4, R4 ;  /* 0x0000000400047311 */ /* 0x000e24000020d900 */
[----:B0-----:R-:W-:Y:S01]  /*32b0*/  PRMT R0, R4, 0x7610, R0 ;  /* 0x0000761004007816 */ /* 0x001fe20000000000 */
[----:B------:R-:W-:Y:S06]  /*32c0*/  BRA `(.L_x_10420) ;  /* 0x0000000800b87947 */ /* 0x000fec0003800000 */
.L_x_10425:
[----:B------:R-:W2:Y:S02]  /*32d0*/  LDG.E.64 R4, desc[UR36][R6.64] ;  /* 0x0000002406047981 */ /* 0x000ea4000c1e1b00 */
[----:B--2---:R-:W0:Y:S02]  /*32e0*/  F2I.S64.F64.TRUNC R4, R4 ;  /* 0x0000000400047311 */ /* 0x004e24000030d900 */
[----:B0-----:R-:W-:Y:S01]  /*32f0*/  PRMT R0, R4, 0x7610, R0 ;  /* 0x0000761004007816 */ /* 0x001fe20000000000 */
[----:B------:R-:W-:Y:S06]  /*3300*/  BRA `(.L_x_10420) ;  /* 0x0000000800a87947 */ /* 0x000fec0003800000 */
.L_x_10415:
        /* <DEDUP_REMOVED lines=12> */
.L_x_10429:
[----:B------:R-:W2:Y:S02]  /*33d0*/  LDG.E.64 R6, desc[UR36][R6.64] ;  /* 0x0000002406067981 */ /* 0x000ea4000c1e1b00 */
[----:B--2---:R-:W0:Y:S02]  /*33e0*/  F2I.S64.F64.TRUNC R4, R6 ;  /* 0x0000000600047311 */ /* 0x004e24000030d900 */
[----:B0-----:R-:W-:Y:S01]  /*33f0*/  PRMT R0, R4, 0x7610, R0 ;  /* 0x0000761004007816 */ /* 0x001fe20000000000 */
[----:B------:R-:W-:Y:S06]  /*3400*/  BRA `(.L_x_10420) ;  /* 0x0000000800687947 */ /* 0x000fec0003800000 */
.L_x_10428:
        /* <DEDUP_REMOVED lines=27> */
.L_x_10431:
        /* <DEDUP_REMOVED lines=15> */
.L_x_10430:
[----:B------:R-:W2:Y:S02]  /*36b0*/  LDG.E.U16 R4, desc[UR36][R6.64] ;  /* 0x0000002406047981 */ /* 0x000ea4000c1e1500 */
[----:B--2---:R-:W-:-:S06]  /*36c0*/  IMAD.U32 R4, R4, 0x10000, RZ ;  /* 0x0001000004047824 */ /* 0x004fcc00078e00ff */
[----:B------:R-:W0:Y:S02]  /*36d0*/  F2I.S64.TRUNC R4, R4 ;  /* 0x0000000400047311 */ /* 0x000e24000020d900 */
[----:B0-----:R-:W-:Y:S01]  /*36e0*/  PRMT R0, R4, 0x7610, R0 ;  /* 0x0000761004007816 */ /* 0x001fe20000000000 */
[----:B------:R-:W-:Y:S06]  /*36f0*/  BRA `(.L_x_10420) ;  /* 0x0000000400ac7947 */ /* 0x000fec0003800000 */
.L_x_10427:
        /* <DEDUP_REMOVED lines=10> */
.L_x_10434:
        /* <DEDUP_REMOVED lines=21> */
.L_x_10438:
[----:B------:R-:W-:Y:S05]  /*38f0*/  BSYNC.RECONVERGENT B1 ;  /* 0x0000000000017941 */ /* 0x000fea0003800200 */
.L_x_10437:
[----:B------:R-:W-:Y:S01]  /*3900*/  IMAD.SHL.U32 R0, R0, 0x100000, RZ ;  /* 0x0010000000007824 */ /* 0x000fe200078e00ff */
[----:B------:R-:W-:-:S04]  /*3910*/  LEA R3, R3, 0x3b800000, 0x17 ;  /* 0x3b80000003037811 */ /* 0x000fc800078eb8ff */
[----:B------:R-:W-:-:S07]  /*3920*/  LOP3.LUT R4, R3, R0, R7, 0xfe, !PT ;  /* 0x0000000003047212 */ /* 0x000fce00078efe07 */
.L_x_10436:
[----:B------:R-:W-:Y:S05]  /*3930*/  BSYNC.RECONVERGENT B0 ;  /* 0x0000000000007941 */ /* 0x000fea0003800200 */
.L_x_10435:
[----:B------:R-:W0:Y:S02]  /*3940*/  F2I.S64.TRUNC R4, R4 ;  /* 0x0000000400047311 */ /* 0x000e24000020d900 */
[----:B0-----:R-:W-:Y:S01]  /*3950*/  PRMT R0, R4, 0x7610, R0 ;  /* 0x0000761004007816 */ /* 0x001fe20000000000 */
[----:B------:R-:W-:Y:S06]  /*3960*/  BRA `(.L_x_10420) ;  /* 0x0000000400107947 */ /* 0x000fec0003800000 */
.L_x_10433:
        /* <DEDUP_REMOVED lines=21> */
.L_x_10442:
[----:B------:R-:W-:Y:S05]  /*3ac0*/  BSYNC.RECONVERGENT B1 ;  /* 0x0000000000017941 */ /* 0x000fea0003800200 */
.L_x_10441:
[----:B------:R-:W-:Y:S01]  /*3ad0*/  IMAD.SHL.U32 R0, R0, 0x200000, RZ ;  /* 0x0020000000007824 */ /* 0x000fe200078e00ff */
[----:B------:R-:W-:-:S04]  /*3ae0*/  LEA R3, R3, 0x37800000, 0x17 ;  /* 0x3780000003037811 */ /* 0x000fc800078eb8ff */
[----:B------:R-:W-:-:S07]  /*3af0*/  LOP3.LUT R4, R3, R0, R7, 0xfe, !PT ;  /* 0x0000000003047212 */ /* 0x000fce00078efe07 */
.L_x_10440:
[----:B------:R-:W-:Y:S05]  /*3b00*/  BSYNC.RECONVERGENT B0 ;  /* 0x0000000000007941 */ /* 0x000fea0003800200 */
.L_x_10439:
[----:B------:R-:W0:Y:S02]  /*3b10*/  F2I.S64.TRUNC R4, R4 ;  /* 0x0000000400047311 */ /* 0x000e24000020d900 */
[----:B0-----:R-:W-:Y:S01]  /*3b20*/  PRMT R0, R4, 0x7610, R0 ;  /* 0x0000761004007816 */ /* 0x001fe20000000000 */
[----:B------:R-:W-:Y:S06]  /*3b30*/  BRA `(.L_x_10420) ;  /* 0x00000000009c7947 */ /* 0x000fec0003800000 */
.L_x_10432:
        /* <DEDUP_REMOVED lines=14> */
.L_x_10446:
[----:B------:R-:W-:Y:S05]  /*3c20*/  BSYNC.RECONVERGENT B0 ;  /* 0x0000000000007941 */ /* 0x000fea0003800200 */
.L_x_10445:
[----:B------:R-:W0:Y:S02]  /*3c30*/  F2I.S64.TRUNC R4, R4 ;  /* 0x0000000400047311 */ /* 0x000e24000020d900 */
[----:B0-----:R-:W-:Y:S01]  /*3c40*/  PRMT R0, R4, 0x7610, R0 ;  /* 0x0000761004007816 */ /* 0x001fe20000000000 */
[----:B------:R-:W-:Y:S06]  /*3c50*/  BRA `(.L_x_10420) ;  /* 0x0000000000547947 */ /* 0x000fec0003800000 */
.L_x_10419:
        /* <DEDUP_REMOVED lines=16> */
.L_x_10447:
[----:B------:R-:W-:Y:S01]  /*3d60*/  PRMT R0, RZ, 0x7610, R0 ;  /* 0x00007610ff007816 */ /* 0x000fe20000000000 */
[----:B------:R-:W-:Y:S06]  /*3d70*/  BRA `(.L_x_10420) ;  /* 0x00000000000c7947 */ /* 0x000fec0003800000 */
.L_x_10444:
[----:B------:R2:W5:Y:S01]  /*3d80*/  LDG.E.U8 R0, desc[UR36][R6.64] ;  /* 0x0000002406007981 */ /* 0x000562000c1e1100 */
[----:B------:R-:W-:Y:S05]  /*3d90*/  BRA `(.L_x_10420) ;  /* 0x0000000000047947 */ /* 0x000fea0003800000 */
.L_x_10443:
[----:B------:R1:W5:Y:S02]  /*3da0*/  LDG.E.U8 R0, desc[UR36][R6.64] ;  /* 0x0000002406007981 */ /* 0x000364000c1e1100 */
.L_x_10420:
[----:B-----5:R-:W-:-:S13]  /*3db0*/  LOP3.LUT P0, RZ, R0, 0xff, RZ, 0xc0, !PT ;  /* 0x000000ff00ff7812 */ /* 0x020fda000780c0ff */
.L_x_10414:
[----:B------:R-:W-:Y:S05]  /*3dc0*/  BSYNC.RECONVERGENT B6 ;  /* 0x0000000000067941 */ /* 0x000fea0003800200 */
.L_x_10413:
[----:B------:R-:W-:Y:S01]  /*3dd0*/  ISETP.NE.AND P3, PT, R17, RZ, PT ;  /* 0x000000ff1100720c */ /* 0x000fe20003f65270 */
[----:B------:R-:W-:Y:S01]  /*3de0*/  BSSY.RECONVERGENT B8, `(.L_x_10448) ;  /* 0x00002a1000087945 */ /* 0x000fe20003800200 */
[----:B------:R-:W0:Y:S01]  /*3df0*/  LDC.U8 R17, c[0x0][0x3a4] ;  /* 0x0000e900ff117b82 */ /* 0x000e220000000000 */
[----:B------:R-:W-:Y:S02]  /*3e00*/  ISETP.GE.AND P1, PT, R2, R19, PT ;  /* 0x000000130200720c */ /* 0x000fe40003f26270 */
[----:B------:R-:W-:Y:S01]  /*3e10*/  BSSY.RELIABLE B7, `(.L_x_10449) ;  /* 0x00001c3000077945 */ /* 0x000fe20003800100 */
[----:B------:R-:W-:Y:S02]  /*3e20*/  ISETP.NE.AND P4, PT, R16, RZ, PT ;  /* 0x000000ff1000720c */ /* 0x000fe40003f85270 */
[----:B------:R-:W-:Y:S02]  /*3e30*/  ISETP.NE.AND P2, PT, R22, RZ, PT ;  /* 0x000000ff1600720c */ /* 0x000fe40003f45270 */
[----:B------:R-:W-:-:S02]  /*3e40*/  SEL R11, RZ, 0x1, !P4 ;  /* 0x00000001ff0b7807 */ /* 0x000fc40006000000 */
[----:B------:R-:W-:Y:S02]  /*3e50*/  SEL R22, RZ, 0x1, !P3 ;  /* 0x00000001ff167807 */ /* 0x000fe40005800000 */
[----:B------:R-:W-:Y:S02]  /*3e60*/  SEL R18, RZ, 0x1, !P2 ;  /* 0x00000001ff127807 */ /* 0x000fe40005000000 */
[----:B------:R-:W-:Y:S01]  /*3e70*/  SEL R16, RZ, 0x1, !P0 ;  /* 0x00000001ff107807 */ /* 0x000fe20004000000 */
[----:B------:R-:W-:Y:S06]  /*3e80*/  @P1 BRA `(.L_x_10450) ;  /* 0x0000001800e01947 */ /* 0x000fec0003800000 */
[----:B------:R-:W5:Y:S01]  /*3e90*/  LDCU UR4, c[0x0][0x3a8] ;  /* 0x00007500ff0477ac */ /* 0x000f620008000800 */
[----:B------:R-:W1:Y:S01]  /*3ea0*/  LDC.64 R8, c[0x0][0x388] ;  /* 0x0000e200ff087b82 */ /* 0x000e620000000a00 */
[----:B------:R-:W-:Y:S01]  /*3eb0*/  IMAD R0, R23, 0x200, R2 ;  /* 0x0000020017007824 */ /* 0x000fe200078e0202 */
[----:B0-----:R-:W-:Y:S01]  /*3ec0*/  PRMT R4, R17, 0x9910, RZ ;  /* 0x0000991011047816 */ /* 0x001fe200000000ff */
[----:B------:R-:W-:Y:S01]  /*3ed0*/  BSSY.RECONVERGENT B6, `(.L_x_10451) ;  /* 0x00000d6000067945 */ /* 0x000fe20003800200 */
[----:B------:R-:W-:Y:S02]  /*3ee0*/  VIADD R2, R2, 0x80 ;  /* 0x0000008002027836 */ /* 0x000fe40000000000 */
[----:B-----5:R-:W-:Y:S02]  /*3ef0*/  IMAD R3, R0, UR4, RZ ;  /* 0x0000000400037c24 */ /* 0x020fe4000f8e02ff */
        /* <DEDUP_REMOVED lines=15> */
.L_x_10455:
[----:B------:R0:W-:Y:S01]  /*3ff0*/  STG.E.U8 desc[UR36][R8.64], R11 ;  /* 0x0000000b08007986 */ /* 0x0001e2000c101124 */
[----:B------:R-:W-:Y:S05]  /*4000*/  BRA `(.L_x_10457) ;  /* 0x0000000c00087947 */ /* 0x000fea0003800000 */
.L_x_10454:
        /* <DEDUP_REMOVED lines=10> */
.L_x_10459:
[----:B------:R0:W-:Y:S01]  /*40b0*/  STG.E desc[UR36][R8.64], R11 ;  /* 0x0000000b08007986 */ /* 0x0001e2000c101924 */
[----:B------:R-:W-:Y:S05]  /*40c0*/  BRA `(.L_x_10457) ;  /* 0x0000000800d87947 */ /* 0x000fea0003800000 */
.L_x_10458:
[----:B------:R0:W-:Y:S01]  /*40d0*/  STG.E.U16 desc[UR36][R8.64], R11 ;  /* 0x0000000b08007986 */ /* 0x0001e2000c101524 */
[----:B------:R-:W-:Y:S05]  /*40e0*/  BRA `(.L_x_10457) ;  /* 0x0000000800d07947 */ /* 0x000fea0003800000 */
.L_x_10453:
        /* <DEDUP_REMOVED lines=9> */
.L_x_10461:
[----:B------:R-:W0:Y:S02]  /*4180*/  I2F.U16 R0, R11 ;  /* 0x0000000b00007306 */ /* 0x000e240000101000 */
[----:B0-----:R-:W-:-:S05]  /*4190*/  F2FP.F16.F32.PACK_AB R0, RZ, R0 ;  /* 0x00000000ff00723e */ /* 0x001fca00000000ff */
[----:B------:R0:W-:Y:S01]  /*41a0*/  STG.E.U16 desc[UR36][R8.64], R0 ;  /* 0x0000000008007986 */ /* 0x0001e2000c101524 */
[----:B------:R-:W-:Y:S05]  /*41b0*/  BRA `(.L_x_10457) ;  /* 0x00000008009c7947 */ /* 0x000fea0003800000 */
.L_x_10460:
        /* <DEDUP_REMOVED lines=10> */
.L_x_10463:
[----:B------:R-:W0:Y:S02]  /*4260*/  I2F.U16 R11, R11 ;  /* 0x0000000b000b7306 */ /* 0x000e240000101000 */
[----:B0-----:R-:W-:-:S04]  /*4270*/  F2FP.F16.F32.PACK_AB R3, RZ, R11 ;  /* 0x0000000bff03723e */ /* 0x001fc800000000ff */
[----:B------:R-:W-:-:S05]  /*4280*/  PRMT R3, R3, 0x5410, RZ ;  /* 0x0000541003037816 */ /* 0x000fca00000000ff */
[----:B------:R0:W-:Y:S01]  /*4290*/  STG.E desc[UR36][R8.64], R3 ;  /* 0x0000000308007986 */ /* 0x0001e2000c101924 */
[----:B------:R-:W-:Y:S05]  /*42a0*/  BRA `(.L_x_10457) ;  /* 0x0000000800607947 */ /* 0x000fea0003800000 */
.L_x_10462:
[----:B------:R-:W0:Y:S02]  /*42b0*/  I2F.F64.U16 R4, R11 ;  /* 0x0000000b00047312 */ /* 0x000e240000101800 */
[----:B0-----:R0:W-:Y:S01]  /*42c0*/  STG.E.64 desc[UR36][R8.64], R4 ;  /* 0x0000000408007986 */ /* 0x0011e2000c101b24 */
[----:B------:R-:W-:Y:S05]  /*42d0*/  BRA `(.L_x_10457) ;  /* 0x0000000800547947 */ /* 0x000fea0003800000 */
.L_x_10452:
        /* <DEDUP_REMOVED lines=10> */
.L_x_10466:
[----:B------:R-:W0:Y:S01]  /*4380*/  I2F.F64.U16 R4, R11 ;  /* 0x0000000b00047312 */ /* 0x000e220000101800 */
[----:B--234-:R-:W-:-:S05]  /*4390*/  CS2R R6, SRZ ;  /* 0x0000000000067805 */ /* 0x01cfca000001ff00 */
[----:B0-----:R0:W-:Y:S01]  /*43a0*/  STG.E.128 desc[UR36][R8.64], R4 ;  /* 0x0000000408007986 */ /* 0x0011e2000c101d24 */
[----:B------:R-:W-:Y:S05]  /*43b0*/  BRA `(.L_x_10457) ;  /* 0x00000008001c7947 */ /* 0x000fea0003800000 */
.L_x_10465:
[----:B------:R-:W-:-:S13]  /*43c0*/  ISETP.NE.AND P0, PT, R0, 0xf, PT ;  /* 0x0000000f0000780c */ /* 0x000fda0003f05270 */
[----:B------:R-:W-:Y:S05]  /*43d0*/  @!P0 BRA `(.L_x_10467) ;  /* 0x0000000000888947 */ /* 0x000fea0003800000 */
[----:B------:R-:W-:-:S13]  /*43e0*/  ISETP.NE.AND P0, PT, R0, 0x17, PT ;  /* 0x000000170000780c */ /* 0x000fda0003f05270 */
[----:B------:R-:W-:Y:S05]  /*43f0*/  @!P0 BRA `(.L_x_10468) ;  /* 0x0000000000408947 */ /* 0x000fea0003800000 */
[----:B------:R-:W-:-:S13]  /*4400*/  ISETP.NE.AND P0, PT, R0, 0x18, PT ;  /* 0x000000180000780c */ /* 0x000fda0003f05270 */
[----:B------:R-:W-:Y:S05]  /*4410*/  @P0 BRA `(.L_x_10456) ;  /* 0x0000000400700947 */ /* 0x000fea0003800000 */
        /* <DEDUP_REMOVED lines=11> */
.L_x_10470:
[----:B------:R-:W-:Y:S05]  /*44d0*/  BSYNC.RECONVERGENT B0 ;  /* 0x0000000000007941 */ /* 0x000fea0003800200 */
.L_x_10469:
[----:B------:R0:W-:Y:S01]  /*44e0*/  STG.E.U8 desc[UR36][R8.64], R3 ;  /* 0x0000000308007986 */ /* 0x0001e2000c101124 */
[----:B------:R-:W-:Y:S05]  /*44f0*/  BRA `(.L_x_10457) ;  /* 0x0000000400cc7947 */ /* 0x000fea0003800000 */
.L_x_10468:
        /* <DEDUP_REMOVED lines=16> */
.L_x_10467:
[----:B------:R-:W0:Y:S02]  /*4600*/  I2F.U16 R0, R11 ;  /* 0x0000000b00007306 */ /* 0x000e240000101000 */
[----:B0-----:R-:W-:-:S05]  /*4610*/  F2FP.BF16.F32.PACK_AB R0, RZ, R0 ;  /* 0x00000000ff00723e */ /* 0x001fca00000010ff */
[----:B------:R0:W-:Y:S01]  /*4620*/  STG.E.U16 desc[UR36][R8.64], R0 ;  /* 0x0000000008007986 */ /* 0x0001e2000c101524 */
[----:B------:R-:W-:Y:S05]  /*4630*/  BRA `(.L_x_10457) ;  /* 0x00000004007c7947 */ /* 0x000fea0003800000 */
.L_x_10464:
        /* <DEDUP_REMOVED lines=10> */
.L_x_10473:
[----:B------:R-:W0:Y:S01]  /*46e0*/  I2F.U16 R11, R11 ;  /* 0x0000000b000b7306 */ /* 0x000e220000101000 */
        /* <DEDUP_REMOVED lines=11> */
.L_x_10476:
[----:B------:R-:W-:-:S04]  /*47a0*/  SHF.R.U32.HI R0, RZ, 0x14, R11 ;  /* 0x00000014ff007819 */ /* 0x000fc8000001160b */
[----:B------:R-:W-:-:S04]  /*47b0*/  LOP3.LUT R0, R0, 0x1, RZ, 0xc0, !PT ;  /* 0x0000000100007812 */ /* 0x000fc800078ec0ff */
[----:B------:R-:W-:-:S04]  /*47c0*/  IADD3 R0, PT, PT, R11, 0x487ffff, R0 ;  /* 0x0487ffff0b007810 */ /* 0x000fc80007ffe000 */
[----:B------:R-:W-:-:S04]  /*47d0*/  SHF.R.U32.HI R0, RZ, 0x14, R0 ;  /* 0x00000014ff007819 */ /* 0x000fc80000011600 */
[----:B------:R-:W-:-:S07]  /*47e0*/  LOP3.LUT R0, R0, 0xff, RZ, 0xc0, !PT ;  /* 0x000000ff00007812 */ /* 0x000fce00078ec0ff */
.L_x_10477:
[----:B------:R-:W-:-:S07]  /*47f0*/  PRMT R4, R0, 0x7610, R4 ;  /* 0x0000761000047816 */ /* 0x000fce0000000004 */
.L_x_10475:
[----:B------:R-:W-:Y:S05]  /*4800*/  BSYNC.RECONVERGENT B0 ;  /* 0x0000000000007941 */ /* 0x000fea0003800200 */
.L_x_10474:
[----:B------:R0:W-:Y:S01]  /*4810*/  STG.E.U8 desc[UR36][R8.64], R4 ;  /* 0x0000000408007986 */ /* 0x0001e2000c101124 */
[----:B------:R-:W-:Y:S05]  /*4820*/  BRA `(.L_x_10457) ;  /* 0x0000000400007947 */ /* 0x000fea0003800000 */
.L_x_10472:
        /* <DEDUP_REMOVED lines=12> */
.L_x_10480:
[----:B------:R-:W-:-:S04]  /*48f0*/  SHF.R.U32.HI R0, RZ, 0x15, R11 ;  /* 0x00000015ff007819 */ /* 0x000fc8000001160b */
[----:B------:R-:W-:-:S04]  /*4900*/  LOP3.LUT R0, R0, 0x1, RZ, 0xc0, !PT ;  /* 0x0000000100007812 */ /* 0x000fc800078ec0ff */
[----:B------:R-:W-:-:S04]  /*4910*/  IADD3 R0, PT, PT, R11, 0x88fffff, R0 ;  /* 0x088fffff0b007810 */ /* 0x000fc80007ffe000 */
[----:B------:R-:W-:-:S04]  /*4920*/  SHF.R.U32.HI R0, RZ, 0x15, R0 ;  /* 0x00000015ff007819 */ /* 0x000fc80000011600 */
[----:B------:R-:W-:-:S07]  /*4930*/  LOP3.LUT R0, R0, 0xff, RZ, 0xc0, !PT ;  /* 0x000000ff00007812 */ /* 0x000fce00078ec0ff */
.L_x_10481:
[----:B------:R-:W-:-:S07]  /*4940*/  PRMT R4, R0, 0x7610, R4 ;  /* 0x0000761000047816 */ /* 0x000fce0000000004 */
.L_x_10479:
[----:B------:R-:W-:Y:S05]  /*4950*/  BSYNC.RECONVERGENT B0 ;  /* 0x0000000000007941 */ /* 0x000fea0003800200 */
.L_x_10478:
[----:B------:R0:W-:Y:S01]  /*4960*/  STG.E.U8 desc[UR36][R8.64], R4 ;  /* 0x0000000408007986 */ /* 0x0001e2000c101124 */
[----:B------:R-:W-:Y:S05]  /*4970*/  BRA `(.L_x_10457) ;  /* 0x0000000000ac7947 */ /* 0x000fea0003800000 */
.L_x_10471:
[----:B------:R-:W-:-:S13]  /*4980*/  ISETP.NE.AND P0, PT, R0, 0x1c, PT ;  /* 0x0000001c0000780c */ /* 0x000fda0003f05270 */
[----:B------:R-:W-:Y:S05]  /*4990*/  @!P0 BRA `(.L_x_10482) ;  /* 0x0000000000a08947 */ /* 0x000fea0003800000 */
[----:B------:R-:W-:-:S13]  /*49a0*/  ISETP.NE.AND P0, PT, R0, 0x1d, PT ;  /* 0x0000001d0000780c */ /* 0x000fda0003f05270 */
[----:B------:R-:W-:Y:S05]  /*49b0*/  @!P0 BRA `(.L_x_10483) ;  /* 0x0000000000888947 */ /* 0x000fea0003800000 */
[----:B------:R-:W-:-:S13]  /*49c0*/  ISETP.NE.AND P0, PT, R0, 0x2c, PT ;  /* 0x0000002c0000780c */ /* 0x000fda0003f05270 */
[----:B------:R-:W-:Y:S05]  /*49d0*/  @!P0 BRA `(.L_x_10484) ;  /* 0x0000000000448947 */ /* 0x000fea0003800000 */
.L_x_10456:
[----:B------:R-:W-:Y:S01]  /*49e0*/  MOV R14, 0x0 ;  /* 0x00000000000e7802 */ /* 0x000fe20000000f00 */
[----:B------:R-:W0:Y:S01]  /*49f0*/  LDCU.64 UR6, c[0x4][0x198] ;  /* 0x01003300ff0677ac */ /* 0x000e220008000a00 */
[----:B------:R-:W-:Y:S02]  /*4a00*/  IMAD.MOV.U32 R8, RZ, RZ, 0x65 ;  /* 0x00000065ff087424 */ /* 0x000fe400078e00ff */
[----:B------:R-:W-:Y:S01]  /*4a10*/  IMAD.MOV.U32 R12, RZ, RZ, 0x1 ;  /* 0x00000001ff0c7424 */ /* 0x000fe200078e00ff */
[----:B------:R-:W2:Y:S01]  /*4a20*/  LDCU.64 UR8, c[0x4][0x1a0] ;  /* 0x01003400ff0877ac */ /* 0x000ea20008000a00 */
[----:B------:R-:W1:Y:S01]  /*4a30*/  LDC.64 R14, c[0x4][R14] ;  /* 0x010000000e0e7b82 */ /* 0x000e620000000a00 */
[----:B------:R-:W-:Y:S01]  /*4a40*/  IMAD.MOV.U32 R13, RZ, RZ, RZ ;  /* 0x000000ffff0d7224 */ /* 0x000fe200078e00ff */
[----:B------:R-:W5:Y:S01]  /*4a50*/  LDCU.64 UR4, c[0x4][0x70] ;  /* 0x01000e00ff0477ac */ /* 0x000f620008000a00 */
[----:B0-----:R-:W-:Y:S02]  /*4a60*/  IMAD.U32 R4, RZ, RZ, UR6 ;  /* 0x00000006ff047e24 */ /* 0x001fe4000f8e00ff */
[----:B------:R-:W-:-:S02]  /*4a70*/  IMAD.U32 R5, RZ, RZ, UR7 ;  /* 0x00000007ff057e24 */ /* 0x000fc4000f8e00ff */
[----:B--234-:R-:W-:Y:S02]  /*4a80*/  IMAD.U32 R6, RZ, RZ, UR8 ;  /* 0x00000008ff067e24 */ /* 0x01cfe4000f8e00ff */
[----:B------:R-:W-:Y:S02]  /*4a90*/  IMAD.U32 R7, RZ, RZ, UR9 ;  /* 0x00000009ff077e24 */ /* 0x000fe4000f8e00ff */
[----:B-----5:R-:W-:Y:S02]  /*4aa0*/  IMAD.U32 R10, RZ, RZ, UR4 ;  /* 0x00000004ff0a7e24 */ /* 0x020fe4000f8e00ff */
[----:B------:R-:W-:-:S07]  /*4ab0*/  IMAD.U32 R11, RZ, RZ, UR5 ;  /* 0x00000005ff0b7e24 */ /* 0x000fce000f8e00ff */
[----:B------:R-:W-:-:S07]  /*4ac0*/  LEPC R20, `(.L_x_10485) ;  /* 0x000000001014794e */ /* 0x000fce0000000000 */
[----:B-1----:R-:W-:Y:S05]  /*4ad0*/  CALL.ABS.NOINC R14 ;  /* 0x000000000e007343 */ /* 0x002fea0003c00000 */
.L_x_10485:
[----:B------:R-:W-:Y:S05]  /*4ae0*/  BRA `(.L_x_10457) ;  /* 0x0000000000507947 */ /* 0x000fea0003800000 */
.L_x_10484:
        /* <DEDUP_REMOVED lines=15> */
.L_x_10483:
[----:B------:R-:W-:Y:S02]  /*4be0*/  IMAD.MOV.U32 R4, RZ, RZ, R11 ;  /* 0x000000ffff047224 */ /* 0x000fe400078e000b */
[----:B------:R-:W-:-:S05]  /*4bf0*/  IMAD.MOV.U32 R5, RZ, RZ, RZ ;  /* 0x000000ffff057224 */ /* 0x000fca00078e00ff */
[----:B------:R0:W-:Y:S01]  /*4c00*/  STG.E.64 desc[UR36][R8.64], R4 ;  /* 0x0000000408007986 */ /* 0x0001e2000c101b24 */
[----:B------:R-:W-:Y:S05]  /*4c10*/  BRA `(.L_x_10457) ;  /* 0x0000000000047947 */ /* 0x000fea0003800000 */
.L_x_10482:
[----:B------:R0:W-:Y:S02]  /*4c20*/  STG.E desc[UR36][R8.64], R11 ;  /* 0x0000000b08007986 */ /* 0x0001e4000c101924 */
.L_x_10457:
[----:B------:R-:W-:Y:S05]  /*4c30*/  BSYNC.RECONVERGENT B6 ;  /* 0x0000000000067941 */ /* 0x000fea0003800200 */
.L_x_10451:
[----:B------:R-:W-:-:S13]  /*4c40*/  ISETP.GE.AND P0, PT, R2, R19, PT ;  /* 0x000000130200720c */ /* 0x000fda0003f06270 */
[----:B------:R-:W-:Y:S05]  /*4c50*/  @P0 BREAK.RELIABLE B7 ;  /* 0x0000000000070942 */ /* 0x000fea0003800100 */
[----:B------:R-:W-:Y:S05]  /*4c60*/  @P0 BRA `(.L_x_10486) ;  /* 0x0000001800e00947 */ /* 0x000fea0003800000 */
[----:B------:R-:W5:Y:S01]  /*4c70*/  LDCU UR4, c[0x0][0x3a8] ;  /* 0x00007500ff0477ac */ /* 0x000f620008000800 */
[----:B01----:R-:W0:Y:S01]  /*4c80*/  LDC.64 R8, c[0x0][0x388] ;  /* 0x0000e200ff087b82 */ /* 0x003e220000000a00 */
        /* <DEDUP_REMOVED lines=19> */
.L_x_10491:
[----:B------:R0:W-:Y:S01]  /*4dc0*/  STG.E.U8 desc[UR36][R8.64], R22 ;  /* 0x0000001608007986 */ /* 0x0001e2000c101124 */
[----:B------:R-:W-:Y:S05]  /*4dd0*/  BRA `(.L_x_10493) ;  /* 0x0000000c00047947 */ /* 0x000fea0003800000 */
.L_x_10490:
        /* <DEDUP_REMOVED lines=10> */
.L_x_10495:
[----:B------:R0:W-:Y:S01]  /*4e80*/  STG.E desc[UR36][R8.64], R22 ;  /* 0x0000001608007986 */ /* 0x0001e2000c101924 */
[----:B------:R-:W-:Y:S05]  /*4e90*/  BRA `(.L_x_10493) ;  /* 0x0000000800d47947 */ /* 0x000fea0003800000 */
.L_x_10494:
[----:B------:R0:W-:Y:S01]  /*4ea0*/  STG.E.U16 desc[UR36][R8.64], R22 ;  /* 0x0000001608007986 */ /* 0x0001e2000c101524 */
[----:B------:R-:W-:Y:S05]  /*4eb0*/  BRA `(.L_x_10493) ;  /* 0x0000000800cc7947 */ /* 0x000fea0003800000 */
.L_x_10489:
        /* <DEDUP_REMOVED lines=9> */
.L_x_10497:
[----:B------:R-:W0:Y:S02]  /*4f50*/  I2F.U16 R0, R22 ;  /* 0x0000001600007306 */ /* 0x000e240000101000 */
[----:B0-----:R-:W-:-:S05]  /*4f60*/  F2FP.F16.F32.PACK_AB R0, RZ, R0 ;  /* 0x00000000ff00723e */ /* 0x001fca00000000ff */
[----:B------:R0:W-:Y:S01]  /*4f70*/  STG.E.U16 desc[UR36][R8.64], R0 ;  /* 0x0000000008007986 */ /* 0x0001e2000c101524 */
[----:B------:R-:W-:Y:S05]  /*4f80*/  BRA `(.L_x_10493) ;  /* 0x0000000800987947 */ /* 0x000fea0003800000 */
.L_x_10496:
        /* <DEDUP_REMOVED lines=10> */
.L_x_10499:
[----:B------:R-:W0:Y:S02]  /*5030*/  I2F.U16 R22, R22 ;  /* 0x0000001600167306 */ /* 0x000e240000101000 */
[----:B0-----:R-:W-:-:S04]  /*5040*/  F2FP.F16.F32.PACK_AB R3, RZ, R22 ;  /* 0x00000016ff03723e */ /* 0x001fc800000000ff */
[----:B------:R-:W-:-:S05]  /*5050*/  PRMT R3, R3, 0x5410, RZ ;  /* 0x0000541003037816 */ /* 0x000fca00000000ff */
[----:B------:R0:W-:Y:S01]  /*5060*/  STG.E desc[UR36][R8.64], R3 ;  /* 0x0000000308007986 */ /* 0x0001e2000c101924 */
[----:B------:R-:W-:Y:S05]  /*5070*/  BRA `(.L_x_10493) ;  /* 0x00000008005c7947 */ /* 0x000fea0003800000 */
.L_x_10498:
[----:B------:R-:W0:Y:S02]  /*5080*/  I2F.F64.U16 R4, R22 ;  /* 0x0000001600047312 */ /* 0x000e240000101800 */
[----:B0-----:R0:W-:Y:S01]  /*5090*/  STG.E.64 desc[UR36][R8.64], R4 ;  /* 0x0000000408007986 */ /* 0x0011e2000c101b24 */
[----:B------:R-:W-:Y:S05]  /*50a0*/  BRA `(.L_x_10493) ;  /* 0x0000000800507947 */ /* 0x000fea0003800000 */
.L_x_10488:
        /* <DEDUP_REMOVED lines=12> */
.L_x_10503:
        /* <DEDUP_REMOVED lines=16> */
.L_x_10506:
[----:B------:R-:W-:-:S07]  /*5270*/  PRMT R4, R0, 0x7610, R4 ;  /* 0x0000761000047816 */ /* 0x000fce0000000004 */
.L_x_10505:
[----:B------:R-:W-:Y:S05]  /*5280*/  BSYNC.RECONVERGENT B0 ;  /* 0x0000000000007941 */ /* 0x000fea0003800200 */
.L_x_10504:
[----:B------:R0:W-:Y:S01]  /*5290*/  STG.E.U8 desc[UR36][R8.64], R4 ;  /* 0x0000000408007986 */ /* 0x0001e2000c101124 */
[----:B------:R-:W-:Y:S05]  /*52a0*/  BRA `(.L_x_10493) ;  /* 0x0000000400d07947 */ /* 0x000fea0003800000 */
.L_x_10502:
        /* <DEDUP_REMOVED lines=16> */
.L_x_10509:
[----:B------:R-:W-:-:S07]  /*53b0*/  PRMT R4, R0, 0x7610, R4 ;  /* 0x0000761000047816 */ /* 0x000fce0000000004 */
.L_x_10508:
[----:B------:R-:W-:Y:S05]  /*53c0*/  BSYNC.RECONVERGENT B0 ;  /* 0x0000000000007941 */ /* 0x000fea0003800200 */
.L_x_10507:
[----:B------:R0:W-:Y:S01]  /*53d0*/  STG.E.U8 desc[UR36][R8.64], R4 ;  /* 0x0000000408007986 */ /* 0x0001e2000c101124 */
[----:B------:R-:W-:Y:S05]  /*53e0*/  BRA `(.L_x_10493) ;  /* 0x0000000400807947 */ /* 0x000fea0003800000 */
.L_x_10501:
        /* <DEDUP_REMOVED lines=21> */
.L_x_10511:
[----:B------:R-:W-:Y:S02]  /*5540*/  IMAD.MOV.U32 R4, RZ, RZ, R22 ;  /* 0x000000ffff047224 */ /* 0x000fe400078e0016 */
[----:B------:R-:W-:-:S05]  /*5550*/  IMAD.MOV.U32 R5, RZ, RZ, RZ ;  /* 0x000000ffff057224 */ /* 0x000fca00078e00ff */
[----:B------:R0:W-:Y:S01]  /*5560*/  STG.E.64 desc[UR36][R8.64], R4 ;  /* 0x0000000408007986 */ /* 0x0001e2000c101b24 */
[----:B------:R-:W-:Y:S05]  /*5570*/  BRA `(.L_x_10493) ;  /* 0x00000004001c7947 */ /* 0x000fea0003800000 */
.L_x_10510:
[----:B------:R0:W-:Y:S01]  /*5580*/  STG.E desc[UR36][R8.64], R22 ;  /* 0x0000001608007986 */ /* 0x0001e2000c101924 */
[----:B------:R-:W-:Y:S05]  /*5590*/  BRA `(.L_x_10493) ;  /* 0x0000000400147947 */ /* 0x000fea0003800000 */
.L_x_10500:
        /* <DEDUP_REMOVED lines=8> */
.L_x_10513:
[----:B------:R-:W0:Y:S01]  /*5620*/  I2F.F64.U16 R4, R22 ;  /* 0x0000001600047312 */ /* 0x000e220000101800 */
[----:B--234-:R-:W-:-:S05]  /*5630*/  CS2R R6, SRZ ;  /* 0x0000000000067805 */ /* 0x01cfca000001ff00 */
[----:B0-----:R0:W-:Y:S01]  /*5640*/  STG.E.128 desc[UR36][R8.64], R4 ;  /* 0x0000000408007986 */ /* 0x0011e2000c101d24 */
[----:B------:R-:W-:Y:S05]  /*5650*/  BRA `(.L_x_10493) ;  /* 0x0000000000e47947 */ /* 0x000fea0003800000 */
.L_x_10512:
[----:B------:R-:W-:-:S13]  /*5660*/  ISETP.NE.AND P0, PT, R0, 0xf, PT ;  /* 0x0000000f0000780c */ /* 0x000fda0003f05270 */
[----:B------:R-:W-:Y:S05]  /*5670*/  @!P0 BRA `(.L_x_10514) ;  /* 0x0000000000d08947 */ /* 0x000fea0003800000 */
[----:B------:R-:W-:-:S13]  /*5680*/  ISETP.NE.AND P0, PT, R0, 0x17, PT ;  /* 0x000000170000780c */ /* 0x000fda0003f05270 */
[----:B------:R-:W-:Y:S05]  /*5690*/  @!P0 BRA `(.L_x_10515) ;  /* 0x0000000000848947 */ /* 0x000fea0003800000 */
[----:B------:R-:W-:-:S13]  /*56a0*/  ISETP.NE.AND P0, PT, R0, 0x18, PT ;  /* 0x000000180000780c */ /* 0x000fda0003f05270 */
[----:B------:R-:W-:Y:S05]  /*56b0*/  @!P0 BRA `(.L_x_10516) ;  /* 0x0000000000448947 */ /* 0x000fea0003800000 */
.L_x_10492:
        /* <DEDUP_REMOVED lines=16> */
.L_x_10517:
[----:B------:R-:W-:Y:S05]  /*57c0*/  BRA `(.L_x_10493) ;  /* 0x0000000000887947 */ /* 0x000fea0003800000 */
.L_x_10516:
        /* <DEDUP_REMOVED lines=11> */
.L_x_10519:
[----:B------:R-:W-:Y:S05]  /*5880*/  BSYNC.RECONVERGENT B0 ;  /* 0x0000000000007941 */ /* 0x000fea0003800200 */
.L_x_10518:
[----:B------:R0:W-:Y:S01]  /*5890*/  STG.E.U8 desc[UR36][R8.64], R3 ;  /* 0x0000000308007986 */ /* 0x0001e2000c101124 */
[----:B------:R-:W-:Y:S05]  /*58a0*/  BRA `(.L_x_10493) ;  /* 0x0000000000507947 */ /* 0x000fea0003800000 */
.L_x_10515:
[----:B------:R-:W0:Y:S02]  /*58b0*/  I2F.U16 R5, R22 ;  /* 0x0000001600057306 */ /* 0x000e240000101000 */
        /* <DEDUP_REMOVED lines=11> */
.L_x_10520:
[----:B------:R-:W-:Y:S01]  /*5970*/  IMAD.MOV.U32 R3, RZ, RZ, 0x7f ;  /* 0x0000007fff037424 */ /* 0x000fe200078e00ff */
[----:B------:R-:W-:-:S04]  /*5980*/  ISETP.GT.U32.AND P0, PT, R5, 0x7f800000, PT ;  /* 0x7f8000000500780c */ /* 0x000fc80003f04070 */
[----:B------:R-:W-:-:S05]  /*5990*/  SEL R3, R3, 0x7c, P0 ;  /* 0x0000007c03037807 */ /* 0x000fca0000000000 */
[----:B------:R0:W-:Y:S01]  /*59a0*/  STG.E.U8 desc[UR36][R8.64], R3 ;  /* 0x0000000308007986 */ /* 0x0001e2000c101124 */
[----:B------:R-:W-:Y:S05]  /*59b0*/  BRA `(.L_x_10493) ;  /* 0x00000000000c7947 */ /* 0x000fea0003800000 */
.L_x_10514:
[----:B------:R-:W0:Y:S02]  /*59c0*/  I2F.U16 R0, R22 ;  /* 0x0000001600007306 */ /* 0x000e240000101000 */
[----:B0-----:R-:W-:-:S05]  /*59d0*/  F2FP.BF16.F32.PACK_AB R0, RZ, R0 ;  /* 0x00000000ff00723e */ /* 0x001fca00000010ff */
[----:B------:R0:W-:Y:S02]  /*59e0*/  STG.E.U16 desc[UR36][R8.64], R0 ;  /* 0x0000000008007986 */ /* 0x0001e4000c101524 */
.L_x_10493:
[----:B------:R-:W-:Y:S05]  /*59f0*/  BSYNC.RECONVERGENT B6 ;  /* 0x0000000000067941 */ /* 0x000fea0003800200 */
.L_x_10487:
[----:B------:R-:W-:-:S07]  /*5a00*/  VIADD R2, R2, 0x80 ;  /* 0x0000008002027836 */ /* 0x000fce0000000000 */
.L_x_10450:
[----:B------:R-:W-:-:S13]  /*5a10*/  ISETP.GE.AND P0, PT, R2, R19, PT ;  /* 0x000000130200720c */ /* 0x000fda0003f06270 */
[----:B------:R-:W-:Y:S05]  /*5a20*/  @P0 BREAK.RELIABLE B7 ;  /* 0x0000000000070942 */ /* 0x000fea0003800100 */
[----:B------:R-:W-:Y:S05]  /*5a30*/  @P0 BRA `(.L_x_10486) ;  /* 0x0000000c006c0947 */ /* 0x000fea0003800000 */
[----:B------:R-:W-:Y:S05]  /*5a40*/  BSYNC.RELIABLE B7 ;  /* 0x0000000000077941 */ /* 0x000fea0003800100 */
.L_x_10449:
        /* <DEDUP_REMOVED lines=21> */
.L_x_10525:
[----:B------:R0:W-:Y:S01]  /*5ba0*/  STG.E.U8 desc[UR36][R8.64], R18 ;  /* 0x0000001208007986 */ /* 0x0001e2000c101124 */
[----:B------:R-:W-:Y:S05]  /*5bb0*/  BRA `(.L_x_10527) ;  /* 0x0000000c00047947 */ /* 0x000fea0003800000 */
.L_x_10524:
        /* <DEDUP_REMOVED lines=10> */
.L_x_10529:
[----:B------:R0:W-:Y:S01]  /*5c60*/  STG.E desc[UR36][R8.64], R18 ;  /* 0x0000001208007986 */ /* 0x0001e2000c101924 */
[----:B------:R-:W-:Y:S05]  /*5c70*/  BRA `(.L_x_10527) ;  /* 0x0000000800d47947 */ /* 0x000fea0003800000 */
.L_x_10528:
[----:B------:R0:W-:Y:S01]  /*5c80*/  STG.E.U16 desc[UR36][R8.64], R18 ;  /* 0x0000001208007986 */ /* 0x0001e2000c101524 */
[----:B------:R-:W-:Y:S05]  /*5c90*/  BRA `(.L_x_10527) ;  /* 0x0000000800cc7947 */ /* 0x000fea0003800000 */
.L_x_10523:
        /* <DEDUP_REMOVED lines=9> */
.L_x_10531:
[----:B------:R-:W0:Y:S02]  /*5d30*/  I2F.U16 R0, R18 ;  /* 0x0000001200007306 */ /* 0x000e240000101000 */
[----:B0-----:R-:W-:-:S05]  /*5d40*/  F2FP.F16.F32.PACK_AB R0, RZ, R0 ;  /* 0x00000000ff00723e */ /* 0x001fca00000000ff */
[----:B------:R0:W-:Y:S01]  /*5d50*/  STG.E.U16 desc[UR36][R8.64], R0 ;  /* 0x0000000008007986 */ /* 0x0001e2000c101524 */
[----:B------:R-:W-:Y:S05]  /*5d60*/  BRA `(.L_x_10527) ;  /* 0x0000000800987947 */ /* 0x000fea0003800000 */
.L_x_10530:
        /* <DEDUP_REMOVED lines=10> */
.L_x_10533:
[----:B------:R-:W0:Y:S02]  /*5e10*/  I2F.U16 R18, R18 ;  /* 0x0000001200127306 */ /* 0x000e240000101000 */
[----:B0-----:R-:W-:-:S04]  /*5e20*/  F2FP.F16.F32.PACK_AB R3, RZ, R18 ;  /* 0x00000012ff03723e */ /* 0x001fc800000000ff */
[----:B------:R-:W-:-:S05]  /*5e30*/  PRMT R3, R3, 0x5410, RZ ;  /* 0x0000541003037816 */ /* 0x000fca00000000ff */
[----:B------:R0:W-:Y:S01]  /*5e40*/  STG.E desc[UR36][R8.64], R3 ;  /* 0x0000000308007986 */ /* 0x0001e2000c101924 */
[----:B------:R-:W-:Y:S05]  /*5e50*/  BRA `(.L_x_10527) ;  /* 0x00000008005c7947 */ /* 0x000fea0003800000 */
.L_x_10532:
[----:B------:R-:W0:Y:S02]  /*5e60*/  I2F.F64.U16 R4, R18 ;  /* 0x0000001200047312 */ /* 0x000e240000101800 */
[----:B0-----:R0:W-:Y:S01]  /*5e70*/  STG.E.64 desc[UR36][R8.64], R4 ;  /* 0x0000000408007986 */ /* 0x0011e2000c101b24 */
[----:B------:R-:W-:Y:S05]  /*5e80*/  BRA `(.L_x_10527) ;  /* 0x0000000800507947 */ /* 0x000fea0003800000 */
.L_x_10522:
        /* <DEDUP_REMOVED lines=12> */
.L_x_10537:
        /* <DEDUP_REMOVED lines=16> */
.L_x_10540:
[----:B------:R-:W-:-:S07]  /*6050*/  PRMT R4, R0, 0x7610, R4 ;  /* 0x0000761000047816 */ /* 0x000fce0000000004 */
.L_x_10539:
[----:B------:R-:W-:Y:S05]  /*6060*/  BSYNC.RECONVERGENT B0 ;  /* 0x0000000000007941 */ /* 0x000fea0003800200 */
.L_x_10538:
[----:B------:R0:W-:Y:S01]  /*6070*/  STG.E.U8 desc[UR36][R8.64], R4 ;  /* 0x0000000408007986 */ /* 0x0001e2000c101124 */
[----:B------:R-:W-:Y:S05]  /*6080*/  BRA `(.L_x_10527) ;  /* 0x0000000400d07947 */ /* 0x000fea0003800000 */
.L_x_10536:
        /* <DEDUP_REMOVED lines=16> */
.L_x_10543:
[----:B------:R-:W-:-:S07]  /*6190*/  PRMT R4, R0, 0x7610, R4 ;  /* 0x0000761000047816 */ /* 0x000fce0000000004 */
.L_x_10542:
[----:B------:R-:W-:Y:S05]  /*61a0*/  BSYNC.RECONVERGENT B0 ;  /* 0x0000000000007941 */ /* 0x000fea0003800200 */
.L_x_10541:
[----:B------:R0:W-:Y:S01]  /*61b0*/  STG.E.U8 desc[UR36][R8.64], R4 ;  /* 0x0000000408007986 */ /* 0x0001e2000c101124 */
[----:B------:R-:W-:Y:S05]  /*61c0*/  BRA `(.L_x_10527) ;  /* 0x0000000400807947 */ /* 0x000fea0003800000 */
.L_x_10535:
        /* <DEDUP_REMOVED lines=21> */
.L_x_10545:
[----:B------:R-:W-:Y:S02]  /*6320*/  IMAD.MOV.U32 R4, RZ, RZ, R18 ;  /* 0x000000ffff047224 */ /* 0x000fe400078e0012 */
[----:B------:R-:W-:-:S05]  /*6330*/  IMAD.MOV.U32 R5, RZ, RZ, RZ ;  /* 0x000000ffff057224 */ /* 0x000fca00078e00ff */
[----:B------:R0:W-:Y:S01]  /*6340*/  STG.E.64 desc[UR36][R8.64], R4 ;  /* 0x0000000408007986 */ /* 0x0001e2000c101b24 */
[----:B------:R-:W-:Y:S05]  /*6350*/  BRA `(.L_x_10527) ;  /* 0x00000004001c7947 */ /* 0x000fea0003800000 */
.L_x_10544:
[----:B------:R0:W-:Y:S01]  /*6360*/  STG.E desc[UR36][R8.64], R18 ;  /* 0x0000001208007986 */ /* 0x0001e2000c101924 */
[----:B------:R-:W-:Y:S05]  /*6370*/  BRA `(.L_x_10527) ;  /* 0x0000000400147947 */ /* 0x000fea0003800000 */
.L_x_10534:
        /* <DEDUP_REMOVED lines=8> */
.L_x_10547:
[----:B------:R-:W0:Y:S01]  /*6400*/  I2F.F64.U16 R4, R18 ;  /* 0x0000001200047312 */ /* 0x000e220000101800 */
[----:B--234-:R-:W-:-:S05]  /*6410*/  CS2R R6, SRZ ;  /* 0x0000000000067805 */ /* 0x01cfca000001ff00 */
[----:B0-----:R0:W-:Y:S01]  /*6420*/  STG.E.128 desc[UR36][R8.64], R4 ;  /* 0x0000000408007986 */ /* 0x0011e2000c101d24 */
[----:B------:R-:W-:Y:S05]  /*6430*/  BRA `(.L_x_10527) ;  /* 0x0000000000e47947 */ /* 0x000fea0003800000 */
.L_x_10546:
[----:B------:R-:W-:-:S13]  /*6440*/  ISETP.NE.AND P0, PT, R0, 0xf, PT ;  /* 0x0000000f0000780c */ /* 0x000fda0003f05270 */
[----:B------:R-:W-:Y:S05]  /*6450*/  @!P0 BRA `(.L_x_10548) ;  /* 0x0000000000d08947 */ /* 0x000fea0003800000 */
[----:B------:R-:W-:-:S13]  /*6460*/  ISETP.NE.AND P0, PT, R0, 0x17, PT ;  /* 0x000000170000780c */ /* 0x000fda0003f05270 */
[----:B------:R-:W-:Y:S05]  /*6470*/  @!P0 BRA `(.L_x_10549) ;  /* 0x0000000000848947 */ /* 0x000fea0003800000 */
[----:B------:R-:W-:-:S13]  /*6480*/  ISETP.NE.AND P0, PT, R0, 0x18, PT ;  /* 0x000000180000780c */ /* 0x000fda0003f05270 */
[----:B------:R-:W-:Y:S05]  /*6490*/  @!P0 BRA `(.L_x_10550) ;  /* 0x0000000000448947 */ /* 0x000fea0003800000 */
.L_x_10526:
        /* <DEDUP_REMOVED lines=16> */
.L_x_10551:
[----:B------:R-:W-:Y:S05]  /*65a0*/  BRA `(.L_x_10527) ;  /* 0x0000000000887947 */ /* 0x000fea0003800000 */
.L_x_10550:
        /* <DEDUP_REMOVED lines=11> */
.L_x_10553:
[----:B------:R-:W-:Y:S05]  /*6660*/  BSYNC.RECONVERGENT B0 ;  /* 0x0000000000007941 */ /* 0x000fea0003800200 */
.L_x_10552:
[----:B------:R0:W-:Y:S01]  /*6670*/  STG.E.U8 desc[UR36][R8.64], R3 ;  /* 0x0000000308007986 */ /* 0x0001e2000c101124 */
[----:B------:R-:W-:Y:S05]  /*6680*/  BRA `(.L_x_10527) ;  /* 0x0000000000507947 */ /* 0x000fea0003800000 */
.L_x_10549:
        /* <DEDUP_REMOVED lines=12> */
.L_x_10554:
[----:B------:R-:W-:Y:S01]  /*6750*/  IMAD.MOV.U32 R3, RZ, RZ, 0x7f ;  /* 0x0000007fff037424 */ /* 0x000fe200078e00ff */
[----:B------:R-:W-:-:S04]  /*6760*/  ISETP.GT.U32.AND P0, PT, R5, 0x7f800000, PT ;  /* 0x7f8000000500780c */ /* 0x000fc80003f04070 */
[----:B------:R-:W-:-:S05]  /*6770*/  SEL R3, R3, 0x7c, P0 ;  /* 0x0000007c03037807 */ /* 0x000fca0000000000 */
[----:B------:R0:W-:Y:S01]  /*6780*/  STG.E.U8 desc[UR36][R8.64], R3 ;  /* 0x0000000308007986 */ /* 0x0001e2000c101124 */
[----:B------:R-:W-:Y:S05]  /*6790*/  BRA `(.L_x_10527) ;  /* 0x00000000000c7947 */ /* 0x000fea0003800000 */
.L_x_10548:
[----:B------:R-:W0:Y:S02]  /*67a0*/  I2F.U16 R0, R18 ;  /* 0x0000001200007306 */ /* 0x000e240000101000 */
[----:B0-----:R-:W-:-:S05]  /*67b0*/  F2FP.BF16.F32.PACK_AB R0, RZ, R0 ;  /* 0x00000000ff00723e */ /* 0x001fca00000010ff */
[----:B------:R0:W-:Y:S02]  /*67c0*/  STG.E.U16 desc[UR36][R8.64], R0 ;  /* 0x0000000008007986 */ /* 0x0001e4000c101524 */
.L_x_10527:
[----:B------:R-:W-:Y:S05]  /*67d0*/  BSYNC.RECONVERGENT B6 ;  /* 0x0000000000067941 */ /* 0x000fea0003800200 */
.L_x_10521:
[----:B------:R-:W-:-:S07]  /*67e0*/  VIADD R2, R2, 0x80 ;  /* 0x0000008002027836 */ /* 0x000fce0000000000 */
.L_x_10486:
[----:B------:R-:W-:Y:S05]  /*67f0*/  BSYNC.RECONVERGENT B8 ;  /* 0x0000000000087941 */ /* 0x000fea0003800200 */
.L_x_10448:
[----:B------:R-:W-:-:S13]  /*6800*/  ISETP.GE.AND P0, PT, R2, R19, PT ;  /* 0x000000130200720c */ /* 0x000fda0003f06270 */
[----:B------:R-:W-:Y:S05]  /*6810*/  @P0 EXIT ;  /* 0x000000000000094d */ /* 0x000fea0003800000 */
[----:B0-----:R-:W0:Y:S01]  /*6820*/  LDC.64 R4, c[0x0][0x388] ;  /* 0x0000e200ff047b82 */ /* 0x001e220000000a00 */
        /* <DEDUP_REMOVED lines=18> */
.L_x_10558:
[----:B------:R-:W-:Y:S01]  /*6950*/  STG.E.U8 desc[UR36][R2.64], R16 ;  /* 0x0000001002007986 */ /* 0x000fe2000c101124 */
[----:B------:R-:W-:Y:S05]  /*6960*/  EXIT ;  /* 0x000000000000794d */ /* 0x000fea0003800000 */
.L_x_10557:
        /* <DEDUP_REMOVED lines=9> */
.L_x_10561:
[----:B------:R-:W-:Y:S01]  /*6a00*/  STG.E desc[UR36][R2.64], R16 ;  /* 0x0000001002007986 */ /* 0x000fe2000c101924 */
[----:B------:R-:W-:Y:S05]  /*6a10*/  EXIT ;  /* 0x000000000000794d */ /* 0x000fea0003800000 */
.L_x_10560:
[----:B------:R-:W-:Y:S01]  /*6a20*/  STG.E.U16 desc[UR36][R2.64], R16 ;  /* 0x0000001002007986 */ /* 0x000fe2000c101524 */
[----:B------:R-:W-:Y:S05]  /*6a30*/  EXIT ;  /* 0x000000000000794d */ /* 0x000fea0003800000 */
.L_x_10556:
        /* <DEDUP_REMOVED lines=9> */
.L_x_10563:
[----:B------:R-:W0:Y:S02]  /*6ad0*/  I2F.U16 R0, R16 ;  /* 0x0000001000007306 */ /* 0x000e240000101000 */
[----:B0-----:R-:W-:-:S05]  /*6ae0*/  F2FP.F16.F32.PACK_AB R0, RZ, R0 ;  /* 0x00000000ff00723e */ /* 0x001fca00000000ff */
[----:B------:R-:W-:Y:S01]  /*6af0*/  STG.E.U16 desc[UR36][R2.64], R0 ;  /* 0x0000000002007986 */ /* 0x000fe2000c101524 */
[----:B------:R-:W-:Y:S05]  /*6b00*/  EXIT ;  /* 0x000000000000794d */ /* 0x000fea0003800000 */
.L_x_10562:
        /* <DEDUP_REMOVED lines=10> */
.L_x_10565:
[----:B------:R-:W0:Y:S02]  /*6bb0*/  I2F.U16 R16, R16 ;  /* 0x0000001000107306 */ /* 0x000e240000101000 */
[----:B0-----:R-:W-:-:S04]  /*6bc0*/  F2FP.F16.F32.PACK_AB R5, RZ, R16 ;  /* 0x00000010ff05723e */ /* 0x001fc800000000ff */
[----:B------:R-:W-:-:S05]  /*6bd0*/  PRMT R5, R5, 0x5410, RZ ;  /* 0x0000541005057816 */ /* 0x000fca00000000ff */
[----:B------:R-:W-:Y:S01]  /*6be0*/  STG.E desc[UR36][R2.64], R5 ;  /* 0x0000000502007986 */ /* 0x000fe2000c101924 */
[----:B------:R-:W-:Y:S05]  /*6bf0*/  EXIT ;  /* 0x000000000000794d */ /* 0x000fea0003800000 */
.L_x_10564:
[----:B------:R-:W0:Y:S02]  /*6c00*/  I2F.F64.U16 R16, R16 ;  /* 0x0000001000107312 */ /* 0x000e240000101800 */
[----:B0-----:R-:W-:Y:S01]  /*6c10*/  STG.E.64 desc[UR36][R2.64], R16 ;  /* 0x0000001002007986 */ /* 0x001fe2000c101b24 */
[----:B------:R-:W-:Y:S05]  /*6c20*/  EXIT ;  /* 0x000000000000794d */ /* 0x000fea0003800000 */
.L_x_10555:
        /* <DEDUP_REMOVED lines=12> */
.L_x_10569:
        /* <DEDUP_REMOVED lines=17> */
.L_x_10571:
[----:B------:R-:W-:Y:S05]  /*6e00*/  BSYNC.RECONVERGENT B0 ;  /* 0x0000000000007941 */ /* 0x000fea0003800200 */
.L_x_10570:
[----:B------:R-:W-:Y:S01]  /*6e10*/  STG.E.U8 desc[UR36][R2.64], R0 ;  /* 0x0000000002007986 */ /* 0x000fe2000c101124 */
[----:B------:R-:W-:Y:S05]  /*6e20*/  EXIT ;  /* 0x000000000000794d */ /* 0x000fea0003800000 */
.L_x_10568:
        /* <DEDUP_REMOVED lines=17> */
.L_x_10573:
[----:B------:R-:W-:Y:S05]  /*6f40*/  BSYNC.RECONVERGENT B0 ;  /* 0x0000000000007941 */ /* 0x000fea0003800200 */
.L_x_10572:
[----:B------:R-:W-:Y:S01]  /*6f50*/  STG.E.U8 desc[UR36][R2.64], R0 ;  /* 0x0000000002007986 */ /* 0x000fe2000c101124 */
[----:B------:R-:W-:Y:S05]  /*6f60*/  EXIT ;  /* 0x000000000000794d */ /* 0x000fea0003800000 */
.L_x_10567:
        /* <DEDUP_REMOVED lines=21> */
.L_x_10575:
[----:B------:R-:W-:-:S05]  /*70c0*/  IMAD.MOV.U32 R17, RZ, RZ, RZ ;  /* 0x000000ffff117224 */ /* 0x000fca00078e00ff */
[----:B------:R-:W-:Y:S01]  /*70d0*/  STG.E.64 desc[UR36][R2.64], R16 ;  /* 0x0000001002007986 */ /* 0x000fe2000c101b24 */
[----:B------:R-:W-:Y:S05]  /*70e0*/  EXIT ;  /* 0x000000000000794d */ /* 0x000fea0003800000 */
.L_x_10574:
[----:B------:R-:W-:Y:S01]  /*70f0*/  STG.E desc[UR36][R2.64], R16 ;  /* 0x0000001002007986 */ /* 0x000fe2000c101924 */
[----:B------:R-:W-:Y:S05]  /*7100*/  EXIT ;  /* 0x000000000000794d */ /* 0x000fea0003800000 */
.L_x_10566:
        /* <DEDUP_REMOVED lines=8> */
.L_x_10577:
[----:B------:R-:W0:Y:S01]  /*7190*/  I2F.F64.U16 R16, R16 ;  /* 0x0000001000107312 */ /* 0x000e220000101800 */
[----:B------:R-:W-:-:S05]  /*71a0*/  CS2R R18, SRZ ;  /* 0x0000000000127805 */ /* 0x000fca000001ff00 */
[----:B0-----:R-:W-:Y:S01]  /*71b0*/  STG.E.128 desc[UR36][R2.64], R16 ;  /* 0x0000001002007986 */ /* 0x001fe2000c101d24 */
[----:B------:R-:W-:Y:S05]  /*71c0*/  EXIT ;  /* 0x000000000000794d */ /* 0x000fea0003800000 */
.L_x_10576:
[----:B------:R-:W-:-:S13]  /*71d0*/  ISETP.NE.AND P0, PT, R0, 0xf, PT ;  /* 0x0000000f0000780c */ /* 0x000fda0003f05270 */
[----:B------:R-:W-:Y:S05]  /*71e0*/  @!P0 BRA `(.L_x_10578) ;  /* 0x0000000000d48947 */ /* 0x000fea0003800000 */
[----:B------:R-:W-:-:S13]  /*71f0*/  ISETP.NE.AND P0, PT, R0, 0x17, PT ;  /* 0x000000170000780c */ /* 0x000fda0003f05270 */
[----:B------:R-:W-:Y:S05]  /*7200*/  @!P0 BRA `(.L_x_10579) ;  /* 0x0000000000848947 */ /* 0x000fea0003800000 */
[----:B------:R-:W-:-:S13]  /*7210*/  ISETP.NE.AND P0, PT, R0, 0x18, PT ;  /* 0x000000180000780c */ /* 0x000fda0003f05270 */
[----:B------:R-:W-:Y:S05]  /*7220*/  @!P0 BRA `(.L_x_10580) ;  /* 0x0000000000448947 */ /* 0x000fea0003800000 */
.L_x_10559:
[----:B------:R-:W-:Y:S01]  /*7230*/  MOV R0, 0x0 ;  /* 0x0000000000007802 */ /* 0x000fe20000000f00 */
[----:B------:R-:W0:Y:S01]  /*7240*/  LDCU.64 UR4, c[0x4][0x198] ;  /* 0x01003300ff0477ac */ /* 0x000e220008000a00 */
[----:B------:R-:W-:Y:S02]  /*7250*/  IMAD.MOV.U32 R8, RZ, RZ, 0x65 ;  /* 0x00000065ff087424 */ /* 0x000fe400078e00ff */
[----:B------:R1:W1:Y:S01]  /*7260*/  LDC.64 R2, c[0x4][R0] ;  /* 0x0100000000027b82 */ /* 0x0002620000000a00 */
[----:B------:R-:W2:Y:S01]  /*7270*/  LDCU.64 UR6, c[0x4][0x1a0] ;  /* 0x01003400ff0677ac */ /* 0x000ea20008000a00 */
[----:B------:R-:W-:Y:S02]  /*7280*/  IMAD.MOV.U32 R12, RZ, RZ, 0x1 ;  /* 0x00000001ff0c7424 */ /* 0x000fe400078e00ff */
[----:B------:R-:W-:Y:S01]  /*7290*/  IMAD.MOV.U32 R13, RZ, RZ, RZ ;  /* 0x000000ffff0d7224 */ /* 0x000fe200078e00ff */
[----:B------:R-:W5:Y:S01]  /*72a0*/  LDCU.64 UR8, c[0x4][0x70] ;  /* 0x01000e00ff0877ac */ /* 0x000f620008000a00 */
[----:B0-----:R-:W-:-:S02]  /*72b0*/  IMAD.U32 R4, RZ, RZ, UR4 ;  /* 0x00000004ff047e24 */ /* 0x001fc4000f8e00ff */
[----:B------:R-:W-:Y:S02]  /*72c0*/  IMAD.U32 R5, RZ, RZ, UR5 ;  /* 0x00000005ff057e24 */ /* 0x000fe4000f8e00ff */
[----:B--234-:R-:W-:Y:S02]  /*72d0*/  IMAD.U32 R6, RZ, RZ, UR6 ;  /* 0x00000006ff067e24 */ /* 0x01cfe4000f8e00ff */
[----:B------:R-:W-:Y:S02]  /*72e0*/  IMAD.U32 R7, RZ, RZ, UR7 ;  /* 0x00000007ff077e24 */ /* 0x000fe4000f8e00ff */
[----:B-----5:R-:W-:Y:S02]  /*72f0*/  IMAD.U32 R10, RZ, RZ, UR8 ;  /* 0x00000008ff0a7e24 */ /* 0x020fe4000f8e00ff */
[----:B------:R-:W-:-:S07]  /*7300*/  IMAD.U32 R11, RZ, RZ, UR9 ;  /* 0x00000009ff0b7e24 */ /* 0x000fce000f8e00ff */
[----:B------:R-:W-:-:S07]  /*7310*/  LEPC R20, `(.L_x_10581) ;  /* 0x000000001014794e */ /* 0x000fce0000000000 */
[----:B-1----:R-:W-:Y:S05]  /*7320*/  CALL.ABS.NOINC R2 ;  /* 0x0000000002007343 */ /* 0x002fea0003c00000 */
.L_x_10581:
[----:B------:R-:W-:Y:S05]  /*7330*/  EXIT ;  /* 0x000000000000794d */ /* 0x000fea0003800000 */
.L_x_10580:
[----:B--234-:R-:W0:Y:S01]  /*7340*/  I2F.U16 R7, R16 ;  /* 0x0000001000077306 */ /* 0x01ce220000101000 */
        /* <DEDUP_REMOVED lines=10> */
.L_x_10583:
[----:B------:R-:W-:Y:S05]  /*73f0*/  BSYNC.RECONVERGENT B0 ;  /* 0x0000000000007941 */ /* 0x000fea0003800200 */
.L_x_10582:
[----:B------:R-:W-:Y:S01]  /*7400*/  STG.E.U8 desc[UR36][R2.64], R5 ;  /* 0x0000000502007986 */ /* 0x000fe2000c101124 */
[----:B------:R-:W-:Y:S05]  /*7410*/  EXIT ;  /* 0x000000000000794d */ /* 0x000fea0003800000 */
.L_x_10579:
[----:B--234-:R-:W0:Y:S02]  /*7420*/  I2F.U16 R7, R16 ;  /* 0x0000001000077306 */ /* 0x01ce240000101000 */
        /* <DEDUP_REMOVED lines=12> */
.L_x_10584:
[----:B------:R-:W-:Y:S01]  /*74f0*/  IMAD.MOV.U32 R5, RZ, RZ, 0x7f ;  /* 0x0000007fff057424 */ /* 0x000fe200078e00ff */
[----:B------:R-:W-:-:S04]  /*7500*/  ISETP.GT.U32.AND P0, PT, R7, 0x7f800000, PT ;  /* 0x7f8000000700780c */ /* 0x000fc80003f04070 */
[----:B------:R-:W-:-:S05]  /*7510*/  SEL R5, R5, 0x7c, P0 ;  /* 0x0000007c05057807 */ /* 0x000fca0000000000 */
[----:B------:R-:W-:Y:S01]  /*7520*/  STG.E.U8 desc[UR36][R2.64], R5 ;  /* 0x0000000502007986 */ /* 0x000fe2000c101124 */
[----:B------:R-:W-:Y:S05]  /*7530*/  EXIT ;  /* 0x000000000000794d */ /* 0x000fea0003800000 */
.L_x_10578:
[----:B------:R-:W0:Y:S02]  /*7540*/  I2F.U16 R0, R16 ;  /* 0x0000001000007306 */ /* 0x000e240000101000 */
[----:B0-----:R-:W-:-:S05]  /*7550*/  F2FP.BF16.F32.PACK_AB R0, RZ, R0 ;  /* 0x00000000ff00723e */ /* 0x001fca00000010ff */
[----:B------:R-:W-:Y:S01]  /*7560*/  STG.E.U16 desc[UR36][R2.64], R0 ;  /* 0x0000000002007986 */ /* 0x000fe2000c101524 */
[----:B------:R-:W-:Y:S05]  /*7570*/  EXIT ;  /* 0x000000000000794d */ /* 0x000fea0003800000 */
.L_x_10585:
        /* <DEDUP_REMOVED lines=16> */
.L_x_23716:


//--------------------- .text._ZN2at6native18elementwise_kernelILi128ELi4EZNS0_22gpu_kernel_impl_nocastIZZZNS0_16sign_kernel_cudaERNS_18TensorIteratorBaseEENKUlvE_clEvENKUlvE_clEvEUlhE_EEvS4_RKT_EUliE_EEviT1_ --------------------------
	.section	.text._ZN2at6native18elementwise_kernelILi128ELi4EZNS0_22gpu_kernel_impl_nocastIZZZNS0_16sign_kernel_cudaERNS_18TensorIteratorBaseEENKUlvE_clEvENKUlvE_clEvEUlhE_EEvS4_RKT_EUliE_EEviT1_,"ax",@progbits
	.align	128
        .global         _ZN2at6native18elementwise_kernelILi128ELi4EZNS0_22gpu_kernel_impl_nocastIZZZNS0_16sign_kernel_cudaERNS_18TensorIteratorBaseEENKUlvE_clEvENKUlvE_clEvEUlhE_EEvS4_RKT_EUliE_EEviT1_
        .type           _ZN2at6native18elementwise_kernelILi128ELi4EZNS0_22gpu_kernel_impl_nocastIZZZNS0_16sign_kernel_cudaERNS_18TensorIteratorBaseEENKUlvE_clEvENKUlvE_clEvEUlhE_EEvS4_RKT_EUliE_EEviT1_,@function
        .size           _ZN2at6native18elementwise_kernelILi128ELi4EZNS0_22gpu_kernel_impl_nocastIZZZNS0_16sign_kernel_cudaERNS_18TensorIteratorBaseEENKUlvE_clEvENKUlvE_clEvEUlhE_EEvS4_RKT_EUliE_EEviT1_,(.L_x_23717 - _ZN2at6native18elementwise_kernelILi128ELi4EZNS0_22gpu_kernel_impl_nocastIZZZNS0_16sign_kernel_cudaERNS_18TensorIteratorBaseEENKUlvE_clEvENKUlvE_clEvEUlhE_EEvS4_RKT_EUliE_EEviT1_)
        .other          _ZN2at6native18elementwise_kernelILi128ELi4EZNS0_22gpu_kernel_impl_nocastIZZZNS0_16sign_kernel_cudaERNS_18TensorIteratorBaseEENKUlvE_clEvENKUlvE_clEvEUlhE_EEvS4_RKT_EUliE_EEviT1_,@"STO_CUDA_ENTRY STV_DEFAULT"
_ZN2at6native18elementwise_kernelILi128ELi4EZNS0_22gpu_kernel_impl_nocastIZZZNS0_16sign_kernel_cudaERNS_18TensorIteratorBaseEENKUlvE_clEvENKUlvE_clEvEUlhE_EEvS4_RKT_EUliE_EEviT1_:
.text._ZN2at6native18elementwise_kernelILi128ELi4EZNS0_22gpu_kernel_impl_nocastIZZZNS0_16sign_kernel_cudaERNS_18TensorIteratorBaseEENKUlvE_clEvENKUlvE_clEvEUlhE_EEvS4_RKT_EUliE_EEviT1_:
        /* <DEDUP_REMOVED lines=18> */
[----:B--2---:R-:W-:-:S04]  /*0120*/  ISETP.NE.AND P0, PT, R4, RZ, PT ;  /* 0x000000ff0400720c */ /* 0x004fc80003f05270 */
[----:B------:R-:W-:Y:S02]  /*0130*/  SEL R9, RZ, 0x1, !P0 ;  /* 0x00000001ff097807 */ /* 0x000fe40004000000 */
[----:B------:R-:W-:-:S03]  /*0140*/  ISETP.GE.AND P0, PT, R3, UR4, PT ;  /* 0x0000000403007c0c */ /* 0x000fc6000bf06270 */
[----:B0-----:R0:W-:Y:S10]  /*0150*/  STG.E.U8 desc[UR6][R6.64], R9 ;  /* 0x0000000906007986 */ /* 0x0011f4000c101106 */
[----:B------:R-:W-:Y:S05]  /*0160*/  @P0 BREAK.RELIABLE B1 ;  /* 0x0000000000010942 */ /* 0x000fea0003800100 */
[----:B------:R-:W-:Y:S05]  /*0170*/  @P0 BRA `(.L_x_10590) ;  /* 0x0000000000480947 */ /* 0x000fea0003800000 */
[----:B------:R-:W1:Y:S02]  /*0180*/  LDC.64 R4, c[0x0][0x588] ;  /* 0x00016200ff047b82 */ /* 0x000e640000000a00 */
[----:B-1----:R-:W2:Y:S06]  /*0190*/  LDG.E.U8 R4, desc[UR6][R4.64] ;  /* 0x0000000604047981 */ /* 0x002eac000c1e1100 */
[----:B0-----:R-:W0:Y:S01]  /*01a0*/  LDC.64 R6, c[0x0][0x580] ;  /* 0x00016000ff067b82 */ /* 0x001e220000000a00 */
[----:B------:R-:W-:Y:S02]  /*01b0*/  IADD3 R3, PT, PT, R3, 0x80, RZ ;  /* 0x0000008003037810 */ /* 0x000fe40007ffe0ff */
[----:B--2---:R-:W-:-:S04]  /*01c0*/  ISETP.NE.AND P0, PT, R4, RZ, PT ;  /* 0x000000ff0400720c */ /* 0x004fc80003f05270 */
[----:B------:R-:W-:-:S05]  /*01d0*/  SEL R9, RZ, 0x1, !P0 ;  /* 0x00000001ff097807 */ /* 0x000fca0004000000 */
[----:B0-----:R0:W-:Y:S04]  /*01e0*/  STG.E.U8 desc[UR6][R6.64], R9 ;  /* 0x0000000906007986 */ /* 0x0011e8000c101106 */
.L_x_10589:
[----:B------:R-:W-:-:S13]  /*01f0*/  ISETP.GE.AND P0, PT, R3, UR4, PT ;  /* 0x0000000403007c0c */ /* 0x000fda000bf06270 */
[----:B------:R-:W-:Y:S05]  /*0200*/  @P0 BREAK.RELIABLE B1 ;  /* 0x0000000000010942 */ /* 0x000fea0003800100 */
[----:B------:R-:W-:Y:S05]  /*0210*/  @P0 BRA `(.L_x_10590) ;  /* 0x0000000000200947 */ /* 0x000fea0003800000 */
[----:B------:R-:W-:Y:S05]  /*0220*/  BSYNC.RELIABLE B1 ;  /* 0x0000000000017941 */ /* 0x000fea0003800100 */
.L_x_10588:
[----:B------:R-:W1:Y:S02]  /*0230*/  LDC.64 R4, c[0x0][0x588] ;  /* 0x00016200ff047b82 */ /* 0x000e640000000a00 */
[----:B-1----:R-:W2:Y:S06]  /*0240*/  LDG.E.U8 R4, desc[UR6][R4.64] ;  /* 0x0000000604047981 */ /* 0x002eac000c1e1100 */
[----:B0-----:R-:W0:Y:S01]  /*0250*/  LDC.64 R6, c[0x0][0x580] ;  /* 0x00016000ff067b82 */ /* 0x001e220000000a00 */
[----:B------:R-:W-:Y:S02]  /*0260*/  IADD3 R3, PT, PT, R3, 0x80, RZ ;  /* 0x0000008003037810 */ /* 0x000fe40007ffe0ff */
[----:B--2---:R-:W-:-:S04]  /*0270*/  ISETP.NE.AND P0, PT, R4, RZ, PT ;  /* 0x000000ff0400720c */ /* 0x004fc80003f05270 */
[----:B------:R-:W-:-:S05]  /*0280*/  SEL R9, RZ, 0x1, !P0 ;  /* 0x00000001ff097807 */ /* 0x000fca0004000000 */
[----:B0-----:R1:W-:Y:S04]  /*0290*/  STG.E.U8 desc[UR6][R6.64], R9 ;  /* 0x0000000906007986 */ /* 0x0013e8000c101106 */
.L_x_10590:
[----:B------:R-:W-:Y:S05]  /*02a0*/  BSYNC.RECONVERGENT B0 ;  /* 0x0000000000007941 */ /* 0x000fea0003800200 */
.L_x_10587:
[----:B------:R-:W-:Y:S05]  /*02b0*/  WARPSYNC.ALL ;  /* 0x0000000000007948 */ /* 0x000fea0003800000 */
[----:B------:R-:W-:-:S13]  /*02c0*/  ISETP.GE.AND P0, PT, R3, UR4, PT ;  /* 0x0000000403007c0c */ /* 0x000fda000bf06270 */
[----:B------:R-:W-:Y:S05]  /*02d0*/  @P0 EXIT ;  /* 0x000000000000094d */ /* 0x000fea0003800000 */
[----:B------:R-:W2:Y:S02]  /*02e0*/  LDC.64 R2, c[0x0][0x588] ;  /* 0x00016200ff027b82 */ /* 0x000ea40000000a00 */
[----:B--2---:R-:W2:Y:S06]  /*02f0*/  LDG.E.U8 R2, desc[UR6][R2.64] ;  /* 0x0000000602027981 */ /* 0x004eac000c1e1100 */
[----:B------:R-:W3:Y:S01]  /*0300*/  LDC.64 R4, c[0x0][0x580] ;  /* 0x00016000ff047b82 */ /* 0x000ee20000000a00 */
[----:B--2---:R-:W-:-:S04]  /*0310*/  ISETP.NE.AND P0, PT, R2, RZ, PT ;  /* 0x000000ff0200720c */ /* 0x004fc80003f05270 */
[----:B01----:R-:W-:-:S05]  /*0320*/  SEL R7, RZ, 0x1, !P0 ;  /* 0x00000001ff077807 */ /* 0x003fca0004000000 */
[----:B---3--:R-:W-:Y:S01]  /*0330*/  STG.E.U8 desc[UR6][R4.64], R7 ;  /* 0x0000000704007986 */ /* 0x008fe2000c101106 */
[----:B------:R-:W-:Y:S05]  /*0340*/  EXIT ;  /* 0x000000000000794d */ /* 0x000fea0003800000 */
.L_x_10586:
        /* <DEDUP_REMOVED lines=306> */
.L_x_10594:
[----:B------:R-:W0:Y:S02]  /*1670*/  LDCU.128 UR8, c[0x0][0x580] ;  /* 0x0000b000ff0877ac */ /* 0x000e240008000c00 */
[----:B0-----:R-:W-:-:S04]  /*1680*/  IADD3 R6, P0, PT, R4, UR10, RZ ;  /* 0x0000000a04067c10 */ /* 0x001fc8000ff1e0ff */
[----:B------:R-:W-:-:S05]  /*1690*/  IADD3.X R7, PT, PT, RZ, UR11, RZ, P0, !PT ;  /* 0x0000000bff077c10 */ /* 0x000fca00087fe4ff */
[----:B------:R-:W2:Y:S01]  /*16a0*/  LDG.E.U8 R6, desc[UR6][R6.64] ;  /* 0x0000000606067981 */ /* 0x000ea2000c1e1100 */
[----:B------:R-:W-:Y:S02]  /*16b0*/  IADD3 R4, P1, PT, R5, UR8, RZ ;  /* 0x0000000805047c10 */ /* 0x000fe4000ff3e0ff */
[----:B------:R-:W-:Y:S02]  /*16c0*/  IADD3 R3, PT, PT, R3, 0x80, RZ ;  /* 0x0000008003037810 */ /* 0x000fe40007ffe0ff */
[----:B------:R-:W-:Y:S02]  /*16d0*/  IADD3.X R5, PT, PT, RZ, UR9, RZ, P1, !PT ;  /* 0x00000009ff057c10 */ /* 0x000fe40008ffe4ff */
[----:B--2---:R-:W-:-:S04]  /*16e0*/  ISETP.NE.AND P0, PT, R6, RZ, PT ;  /* 0x000000ff0600720c */ /* 0x004fc80003f05270 */
[----:B------:R-:W-:Y:S02]  /*16f0*/  SEL R9, RZ, 0x1, !P0 ;  /* 0x00000001ff097807 */ /* 0x000fe40004000000 */
[----:B------:R-:W-:-:S03]  /*1700*/  ISETP.GE.AND P0, PT, R3, UR4, PT ;  /* 0x0000000403007c0c */ /* 0x000fc6000bf06270 */
[----:B------:R0:W-:Y:S10]  /*1710*/  STG.E.U8 desc[UR6][R4.64], R9 ;  /* 0x0000000904007986 */ /* 0x0001f4000c101106 */
        /* <DEDUP_REMOVED lines=300> */
.L_x_10596:
[----:B------:R-:W0:Y:S02]  /*29e0*/  LDCU.128 UR8, c[0x0][0x580] ;  /* 0x0000b000ff0877ac */ /* 0x000e240008000c00 */
[----:B0-----:R-:W-:-:S04]  /*29f0*/  IADD3 R6, P0, PT, R4, UR10, RZ ;  /* 0x0000000a04067c10 */ /* 0x001fc8000ff1e0ff */
[----:B------:R-:W-:-:S05]  /*2a00*/  IADD3.X R7, PT, PT, RZ, UR11, RZ, P0, !PT ;  /* 0x0000000bff077c10 */ /* 0x000fca00087fe4ff */
[----:B------:R-:W2:Y:S01]  /*2a10*/  LDG.E.U8 R6, desc[UR6][R6.64] ;  /* 0x0000000606067981 */ /* 0x000ea2000c1e1100 */
[----:B------:R-:W-:Y:S01]  /*2a20*/  IADD3 R4, P1, PT, R5, UR8, RZ ;  /* 0x0000000805047c10 */ /* 0x000fe2000ff3e0ff */
[----:B------:R-:W-:-:S03]  /*2a30*/  VIADD R3, R3, 0x80 ;  /* 0x0000008003037836 */ /* 0x000fc60000000000 */
[----:B------:R-:W-:Y:S02]  /*2a40*/  IADD3.X R5, PT, PT, RZ, UR9, RZ, P1, !PT ;  /* 0x00000009ff057c10 */ /* 0x000fe40008ffe4ff */
[----:B--2---:R-:W-:-:S04]  /*2a50*/  ISETP.NE.AND P0, PT, R6, RZ, PT ;  /* 0x000000ff0600720c */ /* 0x004fc80003f05270 */
[----:B------:R-:W-:-:S05]  /*2a60*/  SEL R9, RZ, 0x1, !P0 ;  /* 0x00000001ff097807 */ /* 0x000fca0004000000 */
[----:B------:R0:W-:Y:S04]  /*2a70*/  STG.E.U8 desc[UR6][R4.64], R9 ;  /* 0x0000000904007986 */ /* 0x0001e8000c101106 */
.L_x_10593:
[----:B------:R-:W-:-:S13]  /*2a80*/  ISETP.GE.AND P0, PT, R3, UR4, PT ;  /* 0x0000000403007c0c */ /* 0x000fda000bf06270 */
[----:B------:R-:W-:Y:S05]  /*2a90*/  @P0 BREAK.RELIABLE B1 ;  /* 0x0000000000010942 */ /* 0x000fea0003800100 */
[----:B------:R-:W-:Y:S05]  /*2aa0*/  @P0 BRA `(.L_x_10595) ;  /* 0x0000001000d40947 */ /* 0x000fea0003800000 */
[----:B------:R-:W-:Y:S05]  /*2ab0*/  BSYNC.RELIABLE B1 ;  /* 0x0000000000017941 */ /* 0x000fea0003800100 */
.L_x_10592:
        /* <DEDUP_REMOVED lines=298> */
.L_x_10597:
        /* <DEDUP_REMOVED lines=10> */
.L_x_10595:
[----:B------:R-:W-:Y:S05]  /*3e00*/  BSYNC.RECONVERGENT B0 ;  /* 0x0000000000007941 */ /* 0x000fea0003800200 */
.L_x_10591:
        /* <DEDUP_REMOVED lines=301> */
.L_x_10598:
[----:B------:R-:W0:Y:S02]  /*50e0*/  LDCU.128 UR8, c[0x0][0x580] ;  /* 0x0000b000ff0877ac */ /* 0x000e240008000c00 */
[----:B0-----:R-:W-:-:S04]  /*50f0*/  IADD3 R4, P0, PT, R2, UR10, RZ ;  /* 0x0000000a02047c10 */ /* 0x001fc8000ff1e0ff */
[----:B------:R-:W-:-:S05]  /*5100*/  IADD3.X R5, PT, PT, RZ, UR11, RZ, P0, !PT ;  /* 0x0000000bff057c10 */ /* 0x000fca00087fe4ff */
[----:B------:R-:W2:Y:S01]  /*5110*/  LDG.E.U8 R4, desc[UR6][R4.64] ;  /* 0x0000000604047981 */ /* 0x000ea2000c1e1100 */
[----:B------:R-:W-:-:S04]  /*5120*/  IADD3 R2, P1, PT, R3, UR8, RZ ;  /* 0x0000000803027c10 */ /* 0x000fc8000ff3e0ff */
[----:B------:R-:W-:Y:S02]  /*5130*/  IADD3.X R3, PT, PT, RZ, UR9, RZ, P1, !PT ;  /* 0x00000009ff037c10 */ /* 0x000fe40008ffe4ff */
[----:B--2---:R-:W-:-:S04]  /*5140*/  ISETP.NE.AND P0, PT, R4, RZ, PT ;  /* 0x000000ff0400720c */ /* 0x004fc80003f05270 */
[----:B------:R-:W-:-:S05]  /*5150*/  SEL R7, RZ, 0x1, !P0 ;  /* 0x00000001ff077807 */ /* 0x000fca0004000000 */
[----:B------:R-:W-:Y:S01]  /*5160*/  STG.E.U8 desc[UR6][R2.64], R7 ;  /* 0x0000000702007986 */ /* 0x000fe2000c101106 */
[----:B------:R-:W-:Y:S05]  /*5170*/  EXIT ;  /* 0x000000000000794d */ /* 0x000fea0003800000 */
.L_x_10599:
        /* <DEDUP_REMOVED lines=16> */
.L_x_23717:


//--------------------- .text._ZN2at6native27unrolled_elementwise_kernelIZZZNS0_16sign_kernel_cudaERNS_18TensorIteratorBaseEENKUlvE_clEvENKUlvE_clEvEUlhE_St5arrayIPcLm2EELi4E23TrivialOffsetCalculatorILi1EjESB_NS0_6memory15LoadWithoutCastENSC_16StoreWithoutCastEEEviT_T0_T2_T3_T4_T5_ --------------------------
	.section	.text._ZN2at6native27unrolled_elementwise_kernelIZZZNS0_16sign_kernel_cudaERNS_18TensorIteratorBaseEENKUlvE_clEvENKUlvE_clEvEUlhE_St5arrayIPcLm2EELi4E23TrivialOffsetCalculatorILi1EjESB_NS0_6memory15LoadWithoutCastENSC_16StoreWithoutCastEEEviT_T0_T2_T3_T4_T5_,"ax",@progbits
	.align	128
        .global         _ZN2at6native27unrolled_elementwise_kernelIZZZNS0_16sign_kernel_cudaERNS_18TensorIteratorBaseEENKUlvE_clEvENKUlvE_clEvEUlhE_St5arrayIPcLm2EELi4E23TrivialOffsetCalculatorILi1EjESB_NS0_6memory15LoadWithoutCastENSC_16StoreWithoutCastEEEviT_T0_T2_T3_T4_T5_
        .type           _ZN2at6native27unrolled_elementwise_kernelIZZZNS0_16sign_kernel_cudaERNS_18TensorIteratorBaseEENKUlvE_clEvENKUlvE_clEvEUlhE_St5arrayIPcLm2EELi4E23TrivialOffsetCalculatorILi1EjESB_NS0_6memory15LoadWithoutCastENSC_16StoreWithoutCastEEEviT_T0_T2_T3_T4_T5_,@function
        .size           _ZN2at6native27unrolled_elementwise_kernelIZZZNS0_16sign_kernel_cudaERNS_18TensorIteratorBaseEENKUlvE_clEvENKUlvE_clEvEUlhE_St5arrayIPcLm2EELi4E23TrivialOffsetCalculatorILi1EjESB_NS0_6memory15LoadWithoutCastENSC_16StoreWithoutCastEEEviT_T0_T2_T3_T4_T5_,(.L_x_23718 - _ZN2at6native27unrolled_elementwise_kernelIZZZNS0_16sign_kernel_cudaERNS_18TensorIteratorBaseEENKUlvE_clEvENKUlvE_clEvEUlhE_St5arrayIPcLm2EELi4E23TrivialOffsetCalculatorILi1EjESB_NS0_6memory15LoadWithoutCastENSC_16StoreWithoutCastEEEviT_T0_T2_T3_T4_T5_)
        .other          _ZN2at6native27unrolled_elementwise_kernelIZZZNS0_16sign_kernel_cudaERNS_18TensorIteratorBaseEENKUlvE_clEvENKUlvE_clEvEUlhE_St5arrayIPcLm2EELi4E23TrivialOffsetCalculatorILi1EjESB_NS0_6memory15LoadWithoutCastENSC_16StoreWithoutCastEEEviT_T0_T2_T3_T4_T5_,@"STO_CUDA_ENTRY STV_DEFAULT"
_ZN2at6native27unrolled_elementwise_kernelIZZZNS0_16sign_kernel_cudaERNS_18TensorIteratorBaseEENKUlvE_clEvENKUlvE_clEvEUlhE_St5arrayIPcLm2EELi4E23TrivialOffsetCalculatorILi1EjESB_NS0_6memory15LoadWithoutCastENSC_16StoreWithoutCastEEEviT_T0_T2_T3_T4_T5_:
.text._ZN2at6native27unrolled_elementwise_kernelIZZZNS0_16sign_kernel_cudaERNS_18TensorIteratorBaseEENKUlvE_clEvENKUlvE_clEvEUlhE_St5arrayIPcLm2EELi4E23TrivialOffsetCalculatorILi1EjESB_NS0_6memory15LoadWithoutCastENSC_16StoreWithoutCastEEEviT_T0_T2_T3_T4_T5_:
        /* <DEDUP_REMOVED lines=16> */
[----:B0-----:R-:W-:-:S05]  /*0100*/  @!P2 IADD3 R10, P6, PT, R15, R10, RZ ;  /* 0x0000000a0f0aa210 */ /* 0x001fca0007fde0ff */
[----:B------:R-:W-:-:S05]  /*0110*/  @!P2 IMAD.X R11, RZ, RZ, R11, P6 ;  /* 0x000000ffff0ba224 */ /* 0x000fca00030e060b */
[----:B-1----:R-:W3:Y:S01]  /*0120*/  @!P2 LDG.E.U8 R10, desc[UR4][R10.64] ;  /* 0x000000040a0aa981 */ /* 0x002ee2000c1e1100 */
[----:B------:R-:W-:Y:S01]  /*0130*/  @!P1 IMAD R19, R0, 0x200, R13 ;  /* 0x0000020000139824 */ /* 0x000fe200078e020d */
[----:B------:R-:W0:Y:S01]  /*0140*/  @!P1 LDC.64 R8, c[0x0][0x390] ;  /* 0x0000e400ff089b82 */ /* 0x000e220000000a00 */
[----:B------:R-:W-:Y:S01]  /*0150*/  @!P1 VIADD R13, R13, 0x80 ;  /* 0x000000800d0d9836 */ /* 0x000fe20000000000 */
[----:B--2---:R-:W-:-:S04]  /*0160*/  @!P3 IADD3 R6, P5, PT, R17, R6, RZ ;  /* 0x000000061106b210 */ /* 0x004fc80007fbe0ff */
[----:B------:R-:W-:Y:S01]  /*0170*/  ISETP.GE.AND P0, PT, R13, R4, PT ;  /* 0x000000040d00720c */ /* 0x000fe20003f06270 */
[----:B------:R-:W-:-:S05]  /*0180*/  @!P3 IMAD.X R7, RZ, RZ, R7, P5 ;  /* 0x000000ffff07b224 */ /* 0x000fca00028e0607 */
[----:B------:R-:W2:Y:S07]  /*0190*/  @!P3 LDG.E.U8 R6, desc[UR4][R6.64] ;  /* 0x000000040606b981 */ /* 0x000eae000c1e1100 */
[----:B------:R-:W1:Y:S01]  /*01a0*/  @!P0 LDC.64 R2, c[0x0][0x390] ;  /* 0x0000e400ff028b82 */ /* 0x000e620000000a00 */
[----:B------:R-:W-:Y:S01]  /*01b0*/  @!P0 IMAD R13, R0, 0x200, R13 ;  /* 0x00000200000d8824 */ /* 0x000fe200078e020d */
[----:B0-----:R-:W-:-:S05]  /*01c0*/  @!P1 IADD3 R8, P4, PT, R19, R8, RZ ;  /* 0x0000000813089210 */ /* 0x001fca0007f9e0ff */
[----:B------:R-:W-:-:S05]  /*01d0*/  @!P1 IMAD.X R9, RZ, RZ, R9, P4 ;  /* 0x000000ffff099224 */ /* 0x000fca00020e0609 */
[----:B------:R-:W4:Y:S01]  /*01e0*/  @!P1 LDG.E.U8 R8, desc[UR4][R8.64] ;  /* 0x0000000408089981 */ /* 0x000f22000c1e1100 */
[----:B-1----:R-:W-:-:S05]  /*01f0*/  @!P0 IADD3 R2, P6, PT, R13, R2, RZ ;  /* 0x000000020d028210 */ /* 0x002fca0007fde0ff */
[----:B------:R-:W-:-:S05]  /*0200*/  @!P0 IMAD.X R3, RZ, RZ, R3, P6 ;  /* 0x000000ffff038224 */ /* 0x000fca00030e0603 */
[----:B------:R-:W5:Y:S01]  /*0210*/  @!P0 LDG.E.U8 R2, desc[UR4][R2.64] ;  /* 0x0000000402028981 */ /* 0x000f62000c1e1100 */
[----:B------:R-:W-:Y:S01]  /*0220*/  ISETP.GE.AND P4, PT, R5, R4, PT ;  /* 0x000000040500720c */ /* 0x000fe20003f86270 */
[----:B------:R-:W-:Y:S04]  /*0230*/  BSSY.RECONVERGENT B0, `(.L_x_10600) ;  /* 0x0000022000007945 */ /* 0x000fe80003800200 */
[----:B------:R-:W-:Y:S01]  /*0240*/  BSSY.RELIABLE B1, `(.L_x_10601) ;  /* 0x0000019000017945 */ /* 0x000fe20003800100 */
[----:B---3--:R-:W-:-:S04]  /*0250*/  ISETP.NE.AND P2, PT, R10, RZ, !P2 ;  /* 0x000000ff0a00720c */ /* 0x008fc80005745270 */
[----:B------:R-:W-:Y:S02]  /*0260*/  SEL R13, RZ, 0x1, !P2 ;  /* 0x00000001ff0d7807 */ /* 0x000fe40005000000 */
[----:B--2---:R-:W-:-:S04]  /*0270*/  ISETP.NE.AND P3, PT, R6, RZ, !P3 ;  /* 0x000000ff0600720c */ /* 0x004fc80005f65270 */
[----:B------:R-:W-:Y:S02]  /*0280*/  SEL R11, RZ, 0x1, !P3 ;  /* 0x00000001ff0b7807 */ /* 0x000fe40005800000 */
[----:B----4-:R-:W-:-:S04]  /*0290*/  ISETP.NE.AND P1, PT, R8, RZ, !P1 ;  /* 0x000000ff0800720c */ /* 0x010fc80004f25270 */
[----:B------:R-:W-:Y:S02]  /*02a0*/  SEL R15, RZ, 0x1, !P1 ;  /* 0x00000001ff0f7807 */ /* 0x000fe40004800000 */
[----:B-----5:R-:W-:-:S04]  /*02b0*/  ISETP.NE.AND P0, PT, R2, RZ, !P0 ;  /* 0x000000ff0200720c */ /* 0x020fc80004705270 */
[----:B------:R-:W-:Y:S01]  /*02c0*/  SEL R7, RZ, 0x1, !P0 ;  /* 0x00000001ff077807 */ /* 0x000fe20004000000 */
[----:B------:R-:W-:Y:S08]  /*02d0*/  @P4 BRA `(.L_x_10602) ;  /* 0x00000000003c4947 */ /* 0x000ff00003800000 */
        /* <DEDUP_REMOVED lines=15> */
.L_x_10602:
[----:B------:R-:W-:Y:S05]  /*03d0*/  BSYNC.RELIABLE B1 ;  /* 0x0000000000017941 */ /* 0x000fea0003800100 */
.L_x_10601:
[----:B------:R-:W-:-:S13]  /*03e0*/  ISETP.GE.AND P0, PT, R5, R4, PT ;  /* 0x000000040500720c */ /* 0x000fda0003f06270 */
[----:B------:R-:W1:Y:S01]  /*03f0*/  @!P0 LDC.64 R8, c[0x0][0x388] ;  /* 0x0000e200ff088b82 */ /* 0x000e620000000a00 */
[----:B0-----:R-:W-:Y:S02]  /*0400*/  @!P0 IMAD R3, R0, 0x200, R5 ;  /* 0x0000020000038824 */ /* 0x001fe400078e0205 */
[----:B------:R-:W-:-:S03]  /*0410*/  @!P0 VIADD R5, R5, 0x80 ;  /* 0x0000008005058836 */ /* 0x000fc60000000000 */
[----:B-1----:R-:W-:-:S05]  /*0420*/  @!P0 IADD3 R2, P1, PT, R3, R8, RZ ;  /* 0x0000000803028210 */ /* 0x002fca0007f3e0ff */
[----:B------:R-:W-:-:S05]  /*0430*/  @!P0 IMAD.X R3, RZ, RZ, R9, P1 ;  /* 0x000000ffff038224 */ /* 0x000fca00008e0609 */
[----:B------:R1:W-:Y:S03]  /*0440*/  @!P0 STG.E.U8 desc[UR4][R2.64], R15 ;  /* 0x0000000f02008986 */ /* 0x0003e6000c101104 */
.L_x_10603:
[----:B------:R-:W-:Y:S05]  /*0450*/  BSYNC.RECONVERGENT B0 ;  /* 0x0000000000007941 */ /* 0x000fea0003800200 */
.L_x_10600:
[----:B------:R-:W-:Y:S05]  /*0460*/  WARPSYNC.ALL ;  /* 0x0000000000007948 */ /* 0x000fea0003800000 */
[----:B------:R-:W-:-:S13]  /*0470*/  ISETP.GE.AND P0, PT, R5, R4, PT ;  /* 0x000000040500720c */ /* 0x000fda0003f06270 */
[----:B------:R-:W-:Y:S05]  /*0480*/  @P0 EXIT ;  /* 0x000000000000094d */ /* 0x000fea0003800000 */
[----:B------:R-:W0:Y:S01]  /*0490*/  LDCU.64 UR6, c[0x0][0x388] ;  /* 0x00007100ff0677ac */ /* 0x000e220008000a00 */
[----:B------:R-:W-:-:S05]  /*04a0*/  IMAD R0, R0, 0x200, R5 ;  /* 0x0000020000007824 */ /* 0x000fca00078e0205 */
[----:B01----:R-:W-:-:S05]  /*04b0*/  IADD3 R2, P0, PT, R0, UR6, RZ ;  /* 0x0000000600027c10 */ /* 0x003fca000ff1e0ff */
[----:B------:R-:W-:-:S05]  /*04c0*/  IMAD.X R3, RZ, RZ, UR7, P0 ;  /* 0x00000007ff037e24 */ /* 0x000fca00080e06ff */
[----:B------:R-:W-:Y:S01]  /*04d0*/  STG.E.U8 desc[UR4][R2.64], R7 ;  /* 0x0000000702007986 */ /* 0x000fe2000c101104 */
[----:B------:R-:W-:Y:S05]  /*04e0*/  EXIT ;  /* 0x000000000000794d */ /* 0x000fea0003800000 */
.L_x_10604:
        /* <DEDUP_REMOVED lines=9> */
.L_x_23718:


//--------------------- .text._ZN2at6native29vectorized_elementwise_kernelILi2EZZZNS0_16sign_kernel_cudaERNS_18TensorIteratorBaseEENKUlvE_clEvENKUlvE_clEvEUlhE_St5arrayIPcLm2EEEEviT0_T1_ --------------------------
	.section	.text._ZN2at6native29vectorized_elementwise_kernelILi2EZZZNS0_16sign_kernel_cudaERNS_18TensorIteratorBaseEENKUlvE_clEvENKUlvE_clEvEUlhE_St5arrayIPcLm2EEEEviT0_T1_,"ax",@progbits
	.align	128
        .global         _ZN2at6native29vectorized_elementwise_kernelILi2EZZZNS0_16sign_kernel_cudaERNS_18TensorIteratorBaseEENKUlvE_clEvENKUlvE_clEvEUlhE_St5arrayIPcLm2EEEEviT0_T1_
        .type           _ZN2at6native29vectorized_elementwise_kernelILi2EZZZNS0_16sign_kernel_cudaERNS_18TensorIteratorBaseEENKUlvE_clEvENKUlvE_clEvEUlhE_St5arrayIPcLm2EEEEviT0_T1_,@function
        .size           _ZN2at6native29vectorized_elementwise_kernelILi2EZZZNS0_16sign_kernel_cudaERNS_18TensorIteratorBaseEENKUlvE_clEvENKUlvE_clEvEUlhE_St5arrayIPcLm2EEEEviT0_T1_,(.L_x_23719 - _ZN2at6native29vectorized_elementwise_kernelILi2EZZZNS0_16sign_kernel_cudaERNS_18TensorIteratorBaseEENKUlvE_clEvENKUlvE_clEvEUlhE_St5arrayIPcLm2EEEEviT0_T1_)
        .other          _ZN2at6native29vectorized_elementwise_kernelILi2EZZZNS0_16sign_kernel_cudaERNS_18TensorIteratorBaseEENKUlvE_clEvENKUlvE_clEvEUlhE_St5arrayIPcLm2EEEEviT0_T1_,@"STO_CUDA_ENTRY STV_DEFAULT"
_ZN2at6native29vectorized_elementwise_kernelILi2EZZZNS0_16sign_kernel_cudaERNS_18TensorIteratorBaseEENKUlvE_clEvENKUlvE_clEvEUlhE_St5arrayIPcLm2EEEEviT0_T1_:
.text._ZN2at6native29vectorized_elementwise_kernelILi2EZZZNS0_16sign_kernel_cudaERNS_18TensorIteratorBaseEENKUlvE_clEvENKUlvE_clEvEUlhE_St5arrayIPcLm2EEEEviT0_T1_:
        /* <DEDUP_REMOVED lines=10> */
[----:B------:R-:W-:-:S03]  /*00a0*/  IMAD.MOV.U32 R0, RZ, RZ, R14 ;  /* 0x000000ffff007224 */ /* 0x000fc600078e000e */
[----:B------:R-:W-:-:S09]  /*00b0*/  P2R R18, PR, RZ, 0x40 ;  /* 0x00000040ff127803 */ /* 0x000fd20000000000 */
[C---:B------:R-:W-:Y:S01]  /*00c0*/  @!P6 VIADD R14, R0.reuse, 0x80 ;  /* 0x00000080000ee836 */ /* 0x040fe20000000000 */
[----:B------:R-:W0:Y:S01]  /*00d0*/  @!P6 LDC.64 R16, c[0x0][0x390] ;  /* 0x0000e400ff10eb82 */ /* 0x000e220000000a00 */
[----:B------:R-:W-:-:S03]  /*00e0*/  @!P6 VIADD R5, R0, UR4 ;  /* 0x000000040005ec36 */ /* 0x000fc60008000000 */
[----:B------:R-:W-:-:S04]  /*00f0*/  ISETP.GE.U32.AND P5, PT, R14, UR5, PT ;  /* 0x000000050e007c0c */ /* 0x000fc8000bfa6070 */
[----:B------:R-:W-:-:S09]  /*0100*/  P2R R19, PR, RZ, 0x20 ;  /* 0x00000020ff137803 */ /* 0x000fd20000000000 */
[C---:B------:R-:W-:Y:S01]  /*0110*/  @!P5 VIADD R15, R14.reuse, UR4 ;  /* 0x000000040e0fdc36 */ /* 0x040fe20008000000 */
[----:B------:R-:W1:Y:S01]  /*0120*/  @!P5 LDC.64 R2, c[0x0][0x390] ;  /* 0x0000e400ff02db82 */ /* 0x000e620000000a00 */
[----:B------:R-:W-:-:S05]  /*0130*/  @!P5 VIADD R14, R14, 0x80 ;  /* 0x000000800e0ed836 */ /* 0x000fca0000000000 */
[----:B------:R-:W-:Y:S02]  /*0140*/  ISETP.GE.U32.AND P1, PT, R14, UR5, PT ;  /* 0x000000050e007c0c */ /* 0x000fe4000bf26070 */
[----:B0-----:R-:W-:-:S05]  /*0150*/  @!P6 IADD3 R4, P2, PT, R5, R16, RZ ;  /* 0x000000100504e210 */ /* 0x001fca0007f5e0ff */
[----:B------:R-:W-:-:S06]  /*0160*/  @!P6 IMAD.X R5, RZ, RZ, R17, P2 ;  /* 0x000000ffff05e224 */ /* 0x000fcc00010e0611 */
[C---:B------:R-:W-:Y:S01]  /*0170*/  @!P1 VIADD R21, R14.reuse, UR4 ;  /* 0x000000040e159c36 */ /* 0x040fe20008000000 */
[----:B------:R-:W0:Y:S01]  /*0180*/  @!P1 LDC.64 R6, c[0x0][0x390] ;  /* 0x0000e400ff069b82 */ /* 0x000e220000000a00 */
[----:B------:R-:W-:Y:S01]  /*0190*/  @!P1 VIADD R14, R14, 0x80 ;  /* 0x000000800e0e9836 */ /* 0x000fe20000000000 */
[----:B-1----:R-:W-:-:S04]  /*01a0*/  @!P5 IADD3 R2, P2, PT, R15, R2, RZ ;  /* 0x000000020f02d210 */ /* 0x002fc80007f5e0ff */
[----:B------:R-:W-:Y:S01]  /*01b0*/  ISETP.GE.U32.AND P0, PT, R14, UR5, PT ;  /* 0x000000050e007c0c */ /* 0x000fe2000bf06070 */
[----:B------:R-:W-:-:S12]  /*01c0*/  @!P5 IMAD.X R3, RZ, RZ, R3, P2 ;  /* 0x000000ffff03d224 */ /* 0x000fd800010e0603 */
[C---:B------:R-:W-:Y:S01]  /*01d0*/  @!P0 VIADD R23, R14.reuse, UR4 ;  /* 0x000000040e178c36 */ /* 0x040fe20008000000 */
[----:B------:R-:W1:Y:S01]  /*01e0*/  @!P0 LDC.64 R8, c[0x0][0x390] ;  /* 0x0000e400ff088b82 */ /* 0x000e620000000a00 */
[----:B------:R-:W-:Y:S01]  /*01f0*/  @!P0 VIADD R14, R14, 0x80 ;  /* 0x000000800e0e8836 */ /* 0x000fe20000000000 */
[----:B0-----:R-:W-:-:S04]  /*0200*/  @!P1 IADD3 R6, P2, PT, R21, R6, RZ ;  /* 0x0000000615069210 */ /* 0x001fc80007f5e0ff */
[----:B------:R-:W-:Y:S01]  /*0210*/  ISETP.GE.U32.AND P4, PT, R14, UR5, PT ;  /* 0x000000050e007c0c */ /* 0x000fe2000bf86070 */
[----:B------:R-:W-:-:S05]  /*0220*/  @!P1 IMAD.X R7, RZ, RZ, R7, P2 ;  /* 0x000000ffff079224 */ /* 0x000fca00010e0607 */
[----:B------:R0:W2:Y:S07]  /*0230*/  @!P1 LDG.E.U8 R6, desc[UR8][R6.64] ;  /* 0x0000000806069981 */ /* 0x0000ae000c1e1100 */
[C---:B------:R-:W-:Y:S01]  /*0240*/  @!P4 VIADD R25, R14.reuse, UR4 ;  /* 0x000000040e19cc36 */ /* 0x040fe20008000000 */
[----:B------:R-:W3:Y:S01]  /*0250*/  @!P4 LDC.64 R12, c[0x0][0x390] ;  /* 0x0000e400ff0ccb82 */ /* 0x000ee20000000a00 */
[----:B------:R-:W-:Y:S01]  /*0260*/  @!P4 VIADD R14, R14, 0x80 ;  /* 0x000000800e0ec836 */ /* 0x000fe20000000000 */
[----:B-1----:R-:W-:-:S04]  /*0270*/  @!P0 IADD3 R8, P2, PT, R23, R8, RZ ;  /* 0x0000000817088210 */ /* 0x002fc80007f5e0ff */
[----:B------:R-:W-:Y:S01]  /*0280*/  ISETP.GE.U32.AND P3, PT, R14, UR5, PT ;  /* 0x000000050e007c0c */ /* 0x000fe2000bf66070 */
[----:B------:R-:W-:-:S05]  /*0290*/  @!P0 IMAD.X R9, RZ, RZ, R9, P2 ;  /* 0x000000ffff098224 */ /* 0x000fca00010e0609 */
[----:B------:R-:W4:Y:S07]  /*02a0*/  @!P0 LDG.E.U8 R8, desc[UR8][R8.64] ;  /* 0x0000000808088981 */ /* 0x000f2e000c1e1100 */
[----:B------:R-:W1:Y:S01]  /*02b0*/  @!P3 LDC.64 R10, c[0x0][0x390] ;  /* 0x0000e400ff0abb82 */ /* 0x000e620000000a00 */
[C---:B------:R-:W-:Y:S02]  /*02c0*/  @!P3 VIADD R15, R14.reuse, UR4 ;  /* 0x000000040e0fbc36 */ /* 0x040fe40008000000 */
[----:B------:R-:W-:Y:S01]  /*02d0*/  @!P3 VIADD R14, R14, 0x80 ;  /* 0x000000800e0eb836 */ /* 0x000fe20000000000 */
[----:B---3--:R-:W-:-:S05]  /*02e0*/  @!P4 IADD3 R12, P2, PT, R25, R12, RZ ;  /* 0x0000000c190cc210 */ /* 0x008fca0007f5e0ff */
[----:B------:R-:W-:-:S05]  /*02f0*/  @!P4 IMAD.X R13, RZ, RZ, R13, P2 ;  /* 0x000000ffff0dc224 */ /* 0x000fca00010e060d */
[----:B------:R-:W3:Y:S01]  /*0300*/  @!P4 LDG.E.U8 R12, desc[UR8][R12.64] ;  /* 0x000000080c0cc981 */ /* 0x000ee2000c1e1100 */
[----:B-1----:R-:W-:-:S05]  /*0310*/  @!P3 IADD3 R10, P2, PT, R15, R10, RZ ;  /* 0x0000000a0f0ab210 */ /* 0x002fca0007f5e0ff */
[----:B------:R-:W-:Y:S01]  /*0320*/  @!P3 IMAD.X R11, RZ, RZ, R11, P2 ;  /* 0x000000ffff0bb224 */ /* 0x000fe200010e060b */
[----:B------:R-:W-:-:S04]  /*0330*/  ISETP.GE.U32.AND P2, PT, R14, UR5, PT ;  /* 0x000000050e007c0c */ /* 0x000fc8000bf46070 */
[----:B------:R-:W5:Y:S09]  /*0340*/  @!P3 LDG.E.U8 R10, desc[UR8][R10.64] ;  /* 0x000000080a0ab981 */ /* 0x000f72000c1e1100 */
[----:B------:R-:W1:Y:S01]  /*0350*/  @!P2 LDC.64 R20, c[0x0][0x390] ;  /* 0x0000e400ff14ab82 */ /* 0x000e620000000a00 */
[----:B------:R-:W-:-:S02]  /*0360*/  @!P2 VIADD R17, R14, UR4 ;  /* 0x000000040e11ac36 */ /* 0x000fc40008000000 */
[----:B------:R-:W-:-:S05]  /*0370*/  @!P2 VIADD R14, R14, 0x80 ;  /* 0x000000800e0ea836 */ /* 0x000fca0000000000 */
[----:B------:R-:W-:-:S04]  /*0380*/  ISETP.GE.U32.AND P5, PT, R14, UR5, PT ;  /* 0x000000050e007c0c */ /* 0x000fc8000bfa6070 */
[----:B------:R-:W-:-:S09]  /*0390*/  P2R R22, PR, RZ, 0x20 ;  /* 0x00000020ff167803 */ /* 0x000fd20000000000 */
[----:B------:R-:W-:Y:S01]  /*03a0*/  @!P5 VIADD R15, R14, UR4 ;  /* 0x000000040e0fdc36 */ /* 0x000fe20008000000 */
[----:B-1----:R-:W-:-:S05]  /*03b0*/  @!P2 IADD3 R16, P6, PT, R17, R20, RZ ;  /* 0x000000141110a210 */ /* 0x002fca0007fde0ff */
[----:B------:R-:W-:Y:S02]  /*03c0*/  @!P2 IMAD.X R17, RZ, RZ, R21, P6 ;  /* 0x000000ffff11a224 */ /* 0x000fe400030e0615 */
[----:B------:R-:W1:Y:S03]  /*03d0*/  @!P5 LDC.64 R20, c[0x0][0x390] ;  /* 0x0000e400ff14db82 */ /* 0x000e660000000a00 */
[----:B------:R-:W5:Y:S01]  /*03e0*/  @!P2 LDG.E.U8 R16, desc[UR8][R16.64] ;  /* 0x000000081010a981 */ /* 0x000f62000c1e1100 */
[----:B-1----:R-:W-:-:S05]  /*03f0*/  @!P5 IADD3 R14, P6, PT, R15, R20, RZ ;  /* 0x000000140f0ed210 */ /* 0x002fca0007fde0ff */
[----:B------:R-:W-:Y:S01]  /*0400*/  @!P5 IMAD.X R15, RZ, RZ, R21, P6 ;  /* 0x000000ffff0fd224 */ /* 0x000fe200030e0615 */
[----:B------:R-:W-:Y:S02]  /*0410*/  ISETP.NE.AND P6, PT, R18, RZ, PT ;  /* 0x000000ff1200720c */ /* 0x000fe40003fc5270 */
[----:B------:R-:W-:-:S11]  /*0420*/  ISETP.NE.AND P5, PT, R19, RZ, PT ;  /* 0x000000ff1300720c */ /* 0x000fd60003fa5270 */
[----:B------:R-:W2:Y:S04]  /*0430*/  @!P6 LDG.E.U8 R4, desc[UR8][R4.64] ;  /* 0x000000080404e981 */ /* 0x000ea8000c1e1100 */
[----:B------:R-:W4:Y:S01]  /*0440*/  @!P5 LDG.E.U8 R2, desc[UR8][R2.64] ;  /* 0x000000080202d981 */ /* 0x000f22000c1e1100 */
[----:B--2---:R-:W-:-:S04]  /*0450*/  ISETP.NE.AND P6, PT, R4, RZ, !P6 ;  /* 0x000000ff0400720c */ /* 0x004fc800077c5270 */
[----:B------:R-:W-:Y:S02]  /*0460*/  SEL R18, RZ, 0x1, !P6 ;  /* 0x00000001ff127807 */ /* 0x000fe40007000000 */
[----:B------:R-:W-:-:S13]  /*0470*/  ISETP.NE.AND P6, PT, R22, RZ, PT ;  /* 0x000000ff1600720c */ /* 0x000fda0003fc5270 */
[----:B------:R1:W2:Y:S01]  /*0480*/  @!P6 LDG.E.U8 R14, desc[UR8][R14.64] ;  /* 0x000000080e0ee981 */ /* 0x0002a2000c1e1100 */
[----:B----4-:R-:W-:-:S04]  /*0490*/  ISETP.NE.AND P5, PT, R2, RZ, !P5 ;  /* 0x000000ff0200720c */ /* 0x010fc80006fa5270 */
[----:B0-----:R-:W-:Y:S02]  /*04a0*/  SEL R7, RZ, 0x1, !P5 ;  /* 0x00000001ff077807 */ /* 0x001fe40006800000 */
[----:B------:R-:W-:Y:S01]  /*04b0*/  ISETP.GE.U32.AND P5, PT, R0, UR5, PT ;  /* 0x0000000500007c0c */ /* 0x000fe2000bfa6070 */
[----:B------:R-:W-:Y:S01]  /*04c0*/  BSSY.RECONVERGENT B0, `(.L_x_10606) ;  /* 0x0000046000007945 */ /* 0x000fe20003800200 */
[----:B------:R-:W-:-:S03]  /*04d0*/  ISETP.NE.AND P1, PT, R6, RZ, !P1 ;  /* 0x000000ff0600720c */ /* 0x000fc60004f25270 */
[----:B------:R-:W-:Y:S01]  /*04e0*/  BSSY.RELIABLE B1, `(.L_x_10607) ;  /* 0x000003c000017945 */ /* 0x000fe20003800100 */
[----:B------:R-:W-:Y:S02]  /*04f0*/  ISETP.NE.AND P0, PT, R8, RZ, !P0 ;  /* 0x000000ff0800720c */ /* 0x000fe40004705270 */
[----:B---3--:R-:W-:Y:S02]  /*0500*/  ISETP.NE.AND P4, PT, R12, RZ, !P4 ;  /* 0x000000ff0c00720c */ /* 0x008fe40006785270 */
[----:B-----5:R-:W-:Y:S02]  /*0510*/  ISETP.NE.AND P3, PT, R10, RZ, !P3 ;  /* 0x000000ff0a00720c */ /* 0x020fe40005f65270 */
[----:B------:R-:W-:Y:S02]  /*0520*/  ISETP.NE.AND P2, PT, R16, RZ, !P2 ;  /* 0x000000ff1000720c */ /* 0x000fe40005745270 */
[----:B------:R-:W-:Y:S02]  /*0530*/  SEL R9, RZ, 0x1, !P1 ;  /* 0x00000001ff097807 */ /* 0x000fe40004800000 */
[----:B------:R-:W-:-:S02]  /*0540*/  SEL R11, RZ, 0x1, !P0 ;  /* 0x00000001ff0b7807 */ /* 0x000fc40004000000 */
[----:B------:R-:W-:Y:S02]  /*0550*/  SEL R13, RZ, 0x1, !P4 ;  /* 0x00000001ff0d7807 */ /* 0x000fe40006000000 */
[----:B-1----:R-:W-:Y:S02]  /*0560*/  SEL R15, RZ, 0x1, !P3 ;  /* 0x00000001ff0f7807 */ /* 0x002fe40005800000 */
[----:B------:R-:W-:Y:S02]  /*0570*/  SEL R3, RZ, 0x1, !P2 ;  /* 0x00000001ff037807 */ /* 0x000fe40005000000 */
[----:B--2---:R-:W-:-:S04]  /*0580*/  ISETP.NE.AND P6, PT, R14, RZ, !P6 ;  /* 0x000000ff0e00720c */ /* 0x004fc800077c5270 */
[----:B------:R-:W-:Y:S01]  /*0590*/  SEL R2, RZ, 0x1, !P6 ;  /* 0x00000001ff027807 */ /* 0x000fe20007000000 */
[----:B------:R-:W-:Y:S08]  /*05a0*/  @P5 BRA `(.L_x_10608) ;  /* 0x0000000000385947 */ /* 0x000ff00003800000 */
        /* <DEDUP_REMOVED lines=14> */
.L_x_10608:
[----:B------:R-:W-:-:S13]  /*0690*/  ISETP.GE.U32.AND P0, PT, R0, UR5, PT ;  /* 0x0000000500007c0c */ /* 0x000fda000bf06070 */
[----:B------:R-:W-:Y:S05]  /*06a0*/  @P0 BRA `(.L_x_10610) ;  /* 0x0000000000380947 */ /* 0x000fea0003800000 */
[----:B------:R-:W1:Y:S01]  /*06b0*/  LDCU.64 UR6, c[0x0][0x388] ;  /* 0x00007100ff0677ac */ /* 0x000e620008000a00 */
[C---:B0-----:R-:W-:Y:S02]  /*06c0*/  VIADD R4, R0.reuse, UR4 ;  /* 0x0000000400047c36 */ /* 0x041fe40008000000 */
[----:B------:R-:W-:-:S03]  /*06d0*/  VIADD R0, R0, 0x80 ;  /* 0x0000008000007836 */ /* 0x000fc60000000000 */
[----:B-1----:R-:W-:-:S05]  /*06e0*/  IADD3 R4, P0, PT, R4, UR6, RZ ;  /* 0x0000000604047c10 */ /* 0x002fca000ff1e0ff */
[----:B------:R-:W-:-:S05]  /*06f0*/  IMAD.X R5, RZ, RZ, UR7, P0 ;  /* 0x00000007ff057e24 */ /* 0x000fca00080e06ff */
[----:B------:R1:W-:Y:S03]  /*0700*/  STG.E.U8 desc[UR8][R4.64], R9 ;  /* 0x0000000904007986 */ /* 0x0003e6000c101108 */
.L_x_10609:
[----:B------:R-:W-:-:S13]  /*0710*/  ISETP.GE.U32.AND P0, PT, R0, UR5, PT ;  /* 0x0000000500007c0c */ /* 0x000fda000bf06070 */
[----:B------:R-:W-:Y:S05]  /*0720*/  @P0 BRA `(.L_x_10611) ;  /* 0x0000000000380947 */ /* 0x000fea0003800000 */
[----:B------:R-:W2:Y:S01]  /*0730*/  LDCU.64 UR6, c[0x0][0x388] ;  /* 0x00007100ff0677ac */ /* 0x000ea20008000a00 */
[C---:B01----:R-:W-:Y:S02]  /*0740*/  VIADD R4, R0.reuse, UR4 ;  /* 0x0000000400047c36 */ /* 0x043fe40008000000 */
[----:B------:R-:W-:-:S03]  /*0750*/  VIADD R0, R0, 0x80 ;  /* 0x0000008000007836 */ /* 0x000fc60000000000 */
[----:B--2---:R-:W-:-:S05]  /*0760*/  IADD3 R4, P0, PT, R4, UR6, RZ ;  /* 0x0000000604047c10 */ /* 0x004fca000ff1e0ff */
[----:B------:R-:W-:-:S05]  /*0770*/  IMAD.X R5, RZ, RZ, UR7, P0 ;  /* 0x00000007ff057e24 */ /* 0x000fca00080e06ff */
[----:B------:R1:W-:Y:S03]  /*0780*/  STG.E.U8 desc[UR8][R4.64], R11 ;  /* 0x0000000b04007986 */ /* 0x0003e6000c101108 */
.L_x_10610:
        /* <DEDUP_REMOVED lines=8> */
.L_x_10611:
[----:B------:R-:W-:-:S13]  /*0810*/  ISETP.GE.U32.AND P0, PT, R0, UR5, PT ;  /* 0x0000000500007c0c */ /* 0x000fda000bf06070 */
[----:B------:R-:W-:Y:S05]  /*0820*/  @P0 BREAK.RELIABLE B1 ;  /* 0x0000000000010942 */ /* 0x000fea0003800100 */
[----:B------:R-:W-:Y:S05]  /*0830*/  @P0 BRA `(.L_x_10613) ;  /* 0x0000000000380947 */ /* 0x000fea0003800000 */
[----:B------:R-:W3:Y:S01]  /*0840*/  LDCU.64 UR6, c[0x0][0x388] ;  /* 0x00007100ff0677ac */ /* 0x000ee20008000a00 */
[C---:B012---:R-:W-:Y:S02]  /*0850*/  VIADD R4, R0.reuse, UR4 ;  /* 0x0000000400047c36 */ /* 0x047fe40008000000 */
[----:B------:R-:W-:-:S03]  /*0860*/  VIADD R0, R0, 0x80 ;  /* 0x0000008000007836 */ /* 0x000fc60000000000 */
[----:B---3--:R-:W-:-:S05]  /*0870*/  IADD3 R4, P0, PT, R4, UR6, RZ ;  /* 0x0000000604047c10 */ /* 0x008fca000ff1e0ff */
[----:B------:R-:W-:-:S05]  /*0880*/  IMAD.X R5, RZ, RZ, UR7, P0 ;  /* 0x00000007ff057e24 */ /* 0x000fca00080e06ff */
[----:B------:R2:W-:Y:S03]  /*0890*/  STG.E.U8 desc[UR8][R4.64], R15 ;  /* 0x0000000f04007986 */ /* 0x0005e6000c101108 */
.L_x_10612:
[----:B------:R-:W-:Y:S05]  /*08a0*/  BSYNC.RELIABLE B1 ;  /* 0x0000000000017941 */ /* 0x000fea0003800100 */
.L_x_10607:
[----:B------:R-:W-:-:S13]  /*08b0*/  ISETP.GE.U32.AND P0, PT, R0, UR5, PT ;  /* 0x0000000500007c0c */ /* 0x000fda000bf06070 */
[----:B0-----:R-:W0:Y:S01]  /*08c0*/  @!P0 LDC.64 R6, c[0x0][0x388] ;  /* 0x0000e200ff068b82 */ /* 0x001e220000000a00 */
[C---:B-12---:R-:W-:Y:S02]  /*08d0*/  @!P0 VIADD R5, R0.reuse, UR4 ;  /* 0x0000000400058c36 */ /* 0x046fe40008000000 */
[----:B------:R-:W-:-:S03]  /*08e0*/  @!P0 VIADD R0, R0, 0x80 ;  /* 0x0000008000008836 */ /* 0x000fc60000000000 */
[----:B0-----:R-:W-:-:S05]  /*08f0*/  @!P0 IADD3 R4, P1, PT, R5, R6, RZ ;  /* 0x0000000605048210 */ /* 0x001fca0007f3e0ff */
[----:B------:R-:W-:-:S05]  /*0900*/  @!P0 IMAD.X R5, RZ, RZ, R7, P1 ;  /* 0x000000ffff058224 */ /* 0x000fca00008e0607 */
[----:B------:R3:W-:Y:S03]  /*0910*/  @!P0 STG.E.U8 desc[UR8][R4.64], R3 ;  /* 0x0000000304008986 */ /* 0x0007e6000c101108 */
.L_x_10613:
[----:B------:R-:W-:Y:S05]  /*0920*/  BSYNC.RECONVERGENT B0 ;  /* 0x0000000000007941 */ /* 0x000fea0003800200 */
.L_x_10606:
[----:B------:R-:W-:Y:S05]  /*0930*/  WARPSYNC.ALL ;  /* 0x0000000000007948 */ /* 0x000fea0003800000 */
[----:B------:R-:W-:-:S13]  /*0940*/  ISETP.GE.U32.AND P0, PT, R0, UR5, PT ;  /* 0x0000000500007c0c */ /* 0x000fda000bf06070 */
[----:B------:R-:W-:Y:S05]  /*0950*/  @P0 EXIT ;  /* 0x000000000000094d */ /* 0x000fea0003800000 */
[----:B------:R-:W0:Y:S01]  /*0960*/  LDCU.64 UR6, c[0x0][0x388] ;  /* 0x00007100ff0677ac */ /* 0x000e220008000a00 */
[----:B------:R-:W-:-:S05]  /*0970*/  VIADD R0, R0, UR4 ;  /* 0x0000000400007c36 */ /* 0x000fca0008000000 */
[----:B0123--:R-:W-:-:S05]  /*0980*/  IADD3 R4, P0, PT, R0, UR6, RZ ;  /* 0x0000000600047c10 */ /* 0x00ffca000ff1e0ff */
[----:B------:R-:W-:-:S05]  /*0990*/  IMAD.X R5, RZ, RZ, UR7, P0 ;  /* 0x00000007ff057e24 */ /* 0x000fca00080e06ff */
[----:B------:R-:W-:Y:S01]  /*09a0*/  STG.E.U8 desc[UR8][R4.64], R2 ;  /* 0x0000000204007986 */ /* 0x000fe2000c101108 */
[----:B------:R-:W-:Y:S05]  /*09b0*/  EXIT ;  /* 0x000000000000794d */ /* 0x000fea0003800000 */
.L_x_10605:
        /* <DEDUP_REMOVED lines=19> */
[----:B------:R-:W-:Y:S02]  /*0af0*/  ISETP.NE.AND P6, PT, R0, RZ, PT ;  /* 0x000000ff0000720c */ /* 0x000fe40003fc5270 */
[----:B---3--:R-:W-:Y:S02]  /*0b00*/  PRMT R0, R8, 0x7771, RZ ;  /* 0x0000777108007816 */ /* 0x008fe400000000ff */
[----:B----4-:R-:W-:-:S02]  /*0b10*/  PRMT R4, R9, 0x7770, RZ ;  /* 0x0000777009047816 */ /* 0x010fc400000000ff */
[----:B------:R-:W-:Y:S02]  /*0b20*/  ISETP.NE.AND P3, PT, R0, RZ, PT ;  /* 0x000000ff0000720c */ /* 0x000fe40003f65270 */
[----:B------:R-:W-:Y:S02]  /*0b30*/  PRMT R0, R9, 0x7771, RZ ;  /* 0x0000777109007816 */ /* 0x000fe400000000ff */
[----:B------:R-:W-:Y:S02]  /*0b40*/  ISETP.NE.AND P2, PT, R4, RZ, PT ;  /* 0x000000ff0400720c */ /* 0x000fe40003f45270 */
[----:B------:R-:W-:Y:S02]  /*0b50*/  PRMT R7, R8, 0x7770, RZ ;  /* 0x0000777008077816 */ /* 0x000fe400000000ff */
[C---:B-----5:R-:W-:Y:S02]  /*0b60*/  PRMT R5, R10.reuse, 0x7770, RZ ;  /* 0x000077700a057816 */ /* 0x060fe400000000ff */
[----:B------:R-:W-:-:S02]  /*0b70*/  PRMT R4, R10, 0x7771, RZ ;  /* 0x000077710a047816 */ /* 0x000fc400000000ff */
[----:B------:R-:W-:Y:S02]  /*0b80*/  ISETP.NE.AND P1, PT, R0, RZ, PT ;  /* 0x000000ff0000720c */ /* 0x000fe40003f25270 */
[----:B------:R-:W-:Y:S02]  /*0b90*/  SEL R0, RZ, 0x1, !P6 ;  /* 0x00000001ff007807 */ /* 0x000fe40007000000 */
[----:B------:R-:W-:Y:S02]  /*0ba0*/  ISETP.NE.AND P5, PT, R6, RZ, PT ;  /* 0x000000ff0600720c */ /* 0x000fe40003fa5270 */
[----:B------:R-:W-:Y:S02]  /*0bb0*/  ISETP.NE.AND P4, PT, R7, RZ, PT ;  /* 0x000000ff0700720c */ /* 0x000fe40003f85270 */
[----:B------:R-:W-:Y:S02]  /*0bc0*/  ISETP.NE.AND P0, PT, R5, RZ, PT ;  /* 0x000000ff0500720c */ /* 0x000fe40003f05270 */
[----:B------:R-:W-:-:S02]  /*0bd0*/  ISETP.NE.AND P6, PT, R4, RZ, PT ;  /* 0x000000ff0400720c */ /* 0x000fc40003fc5270 */
[----:B------:R-:W-:Y:S02]  /*0be0*/  SEL R5, RZ, 0x1, !P5 ;  /* 0x00000001ff057807 */ /* 0x000fe40006800000 */
[----:B------:R-:W-:Y:S02]  /*0bf0*/  SEL R4, RZ, 0x1, !P4 ;  /* 0x00000001ff047807 */ /* 0x000fe40006000000 */
[----:B------:R-:W-:Y:S02]  /*0c00*/  SEL R7, RZ, 0x1, !P3 ;  /* 0x00000001ff077807 */ /* 0x000fe40005800000 */
[----:B------:R-:W-:Y:S02]  /*0c10*/  SEL R6, RZ, 0x1, !P2 ;  /* 0x00000001ff067807 */ /* 0x000fe40005000000 */
[----:B------:R-:W-:Y:S02]  /*0c20*/  SEL R9, RZ, 0x1, !P1 ;  /* 0x00000001ff097807 */ /* 0x000fe40004800000 */
[----:B------:R-:W-:-:S02]  /*0c30*/  SEL R8, RZ, 0x1, !P0 ;  /* 0x00000001ff087807 */ /* 0x000fc40004000000 */
[----:B------:R-:W-:Y:S02]  /*0c40*/  SEL R11, RZ, 0x1, !P6 ;  /* 0x00000001ff0b7807 */ /* 0x000fe40007000000 */
        /* <DEDUP_REMOVED lines=9> */
.L_x_10614:
        /* <DEDUP_REMOVED lines=10> */
.L_x_23719:


//--------------------- .text._ZN2at6native29vectorized_elementwise_kernelILi4EZZZNS0_16sign_kernel_cudaERNS_18TensorIteratorBaseEENKUlvE_clEvENKUlvE_clEvEUlhE_St5arrayIPcLm2EEEEviT0_T1_ --------------------------
	.section	.text._ZN2at6native29vectorized_elementwise_kernelILi4EZZZNS0_16sign_kernel_cudaERNS_18TensorIteratorBaseEENKUlvE_clEvENKUlvE_clEvEUlhE_St5arrayIPcLm2EEEEviT0_T1_,"ax",@progbits
	.align	128
        .global         _ZN2at6native29vectorized_elementwise_kernelILi4EZZZNS0_16sign_kernel_cudaERNS_18TensorIteratorBaseEENKUlvE_clEvENKUlvE_clEvEUlhE_St5arrayIPcLm2EEEEviT0_T1_
        .type           _ZN2at6native29vectorized_elementwise_kernelILi4EZZZNS0_16sign_kernel_cudaERNS_18TensorIteratorBaseEENKUlvE_clEvENKUlvE_clEvEUlhE_St5arrayIPcLm2EEEEviT0_T1_,@function
        .size           _ZN2at6native29vectorized_elementwise_kernelILi4EZZZNS0_16sign_kernel_cudaERNS_18TensorIteratorBaseEENKUlvE_clEvENKUlvE_clEvEUlhE_St5arrayIPcLm2EEEEviT0_T1_,(.L_x_23720 - _ZN2at6native29vectorized_elementwise_kernelILi4EZZZNS0_16sign_kernel_cudaERNS_18TensorIteratorBaseEENKUlvE_clEvENKUlvE_clEvEUlhE_St5arrayIPcLm2EEEEviT0_T1_)
        .other          _ZN2at6native29vectorized_elementwise_kernelILi4EZZZNS0_16sign_kernel_cudaERNS_18TensorIteratorBaseEENKUlvE_clEvENKUlvE_clEvEUlhE_St5arrayIPcLm2EEEEviT0_T1_,@"STO_CUDA_ENTRY STV_DEFAULT"
_ZN2at6native29vectorized_elementwise_kernelILi4EZZZNS0_16sign_kernel_cudaERNS_18TensorIteratorBaseEENKUlvE_clEvENKUlvE_clEvEUlhE_St5arrayIPcLm2EEEEviT0_T1_:
.text._ZN2at6native29vectorized_elementwise_kernelILi4EZZZNS0_16sign_kernel_cudaERNS_18TensorIteratorBaseEENKUlvE_clEvENKUlvE_clEvEUlhE_St5arrayIPcLm2EEEEviT0_T1_:
        /* <DEDUP_REMOVED lines=105> */
.L_x_10618:
        /* <DEDUP_REMOVED lines=8> */
.L_x_10619:
        /* <DEDUP_REMOVED lines=8> */
.L_x_10620:
        /* <DEDUP_REMOVED lines=8> */
.L_x_10621:
        /* <DEDUP_REMOVED lines=9> */
.L_x_10622:
[----:B------:R-:W-:Y:S05]  /*08a0*/  BSYNC.RELIABLE B1 ;  /* 0x0000000000017941 */ /* 0x000fea0003800100 */
.L_x_10617:
[----:B------:R-:W-:-:S13]  /*08b0*/  ISETP.GE.U32.AND P0, PT, R0, UR5, PT ;  /* 0x0000000500007c0c */ /* 0x000fda000bf06070 */
[----:B0-----:R-:W0:Y:S01]  /*08c0*/  @!P0 LDC.64 R6, c[0x0][0x388] ;  /* 0x0000e200ff068b82 */ /* 0x001e220000000a00 */
[C---:B-12---:R-:W-:Y:S02]  /*08d0*/  @!P0 VIADD R5, R0.reuse, UR4 ;  /* 0x0000000400058c36 */ /* 0x046fe40008000000 */
[----:B------:R-:W-:-:S03]  /*08e0*/  @!P0 VIADD R0, R0, 0x80 ;  /* 0x0000008000008836 */ /* 0x000fc60000000000 */
[----:B0-----:R-:W-:-:S05]  /*08f0*/  @!P0 IADD3 R4, P1, PT, R5, R6, RZ ;  /* 0x0000000605048210 */ /* 0x001fca0007f3e0ff */
[----:B------:R-:W-:-:S05]  /*0900*/  @!P0 IMAD.X R5, RZ, RZ, R7, P1 ;  /* 0x000000ffff058224 */ /* 0x000fca00008e0607 */
[----:B------:R3:W-:Y:S03]  /*0910*/  @!P0 STG.E.U8 desc[UR8][R4.64], R3 ;  /* 0x0000000304008986 */ /* 0x0007e6000c101108 */
.L_x_10623:
[----:B------:R-:W-:Y:S05]  /*0920*/  BSYNC.RECONVERGENT B0 ;  /* 0x0000000000007941 */ /* 0x000fea0003800200 */
.L_x_10616:
        /* <DEDUP_REMOVED lines=9> */
.L_x_10615:
        /* <DEDUP_REMOVED lines=11> */
[----:B------:R-:W-:-:S06]  /*0a70*/  UIADD3.X UR7, UPT, UPT, URZ, UR7, URZ, UP0, !UPT ;  /* 0x00000007ff077290 */ /* 0x000fcc00087fe4ff */
[----:B-1----:R-:W-:Y:S01]  /*0a80*/  IMAD.U32 R3, RZ, RZ, UR7 ;  /* 0x00000007ff037e24 */ /* 0x002fe2000f8e00ff */
[C---:B--2---:R-:W-:Y:S02]  /*0a90*/  PRMT R4, R0.reuse, 0x7770, RZ ;  /* 0x0000777000047816 */ /* 0x044fe400000000ff */
[----:B------:R-:W-:Y:S02]  /*0aa0*/  PRMT R5, R0, 0x7771, RZ ;  /* 0x0000777100057816 */ /* 0x000fe400000000ff */
[----:B------:R-:W-:Y:S02]  /*0ab0*/  ISETP.NE.AND P6, PT, R4, RZ, PT ;  /* 0x000000ff0400720c */ /* 0x000fe40003fc5270 */
[C---:B------:R-:W-:Y:S02]  /*0ac0*/  PRMT R4, R0.reuse, 0x7772, RZ ;  /* 0x0000777200047816 */ /* 0x040fe400000000ff */
[----:B------:R-:W-:Y:S02]  /*0ad0*/  PRMT R0, R0, 0x7773, RZ ;  /* 0x0000777300007816 */ /* 0x000fe400000000ff */
[----:B------:R-:W-:-:S02]  /*0ae0*/  ISETP.NE.AND P5, PT, R5, RZ, PT ;  /* 0x000000ff0500720c */ /* 0x000fc40003fa5270 */
[----:B------:R-:W-:Y:S02]  /*0af0*/  ISETP.NE.AND P4, PT, R0, RZ, PT ;  /* 0x000000ff0000720c */ /* 0x000fe40003f85270 */
[C---:B---3--:R-:W-:Y:S02]  /*0b00*/  PRMT R5, R6.reuse, 0x7770, RZ ;  /* 0x0000777006057816 */ /* 0x048fe400000000ff */
[C---:B------:R-:W-:Y:S02]  /*0b10*/  PRMT R0, R6.reuse, 0x7771, RZ ;  /* 0x0000777106007816 */ /* 0x040fe400000000ff */
[C---:B------:R-:W-:Y:S02]  /*0b20*/  PRMT R2, R6.reuse, 0x7772, RZ ;  /* 0x0000777206027816 */ /* 0x040fe400000000ff */
[----:B------:R-:W-:Y:S02]  /*0b30*/  PRMT R6, R6, 0x7773, RZ ;  /* 0x0000777306067816 */ /* 0x000fe400000000ff */
[----:B------:R-:W-:-:S02]  /*0b40*/  SEL R7, RZ, 0x1, !P6 ;  /* 0x00000001ff077807 */ /* 0x000fc40007000000 */
[----:B------:R-:W-:Y:S02]  /*0b50*/  ISETP.NE.AND P3, PT, R4, RZ, PT ;  /* 0x000000ff0400720c */ /* 0x000fe40003f65270 */
[----:B------:R-:W-:Y:S02]  /*0b60*/  ISETP.NE.AND P2, PT, R5, RZ, PT ;  /* 0x000000ff0500720c */ /* 0x000fe40003f45270 */
[----:B------:R-:W-:Y:S02]  /*0b70*/  ISETP.NE.AND P1, PT, R0, RZ, PT ;  /* 0x000000ff0000720c */ /* 0x000fe40003f25270 */
[----:B------:R-:W-:Y:S01]  /*0b80*/  ISETP.NE.AND P0, PT, R2, RZ, PT ;  /* 0x000000ff0200720c */ /* 0x000fe20003f05270 */
[----:B------:R-:W-:Y:S01]  /*0b90*/  IMAD.U32 R2, RZ, RZ, UR6 ;  /* 0x00000006ff027e24 */ /* 0x000fe2000f8e00ff */
[----:B------:R-:W-:Y:S02]  /*0ba0*/  ISETP.NE.AND P6, PT, R6, RZ, PT ;  /* 0x000000ff0600720c */ /* 0x000fe40003fc5270 */
[----:B------:R-:W-:Y:S01]  /*0bb0*/  SEL R4, RZ, 0x1, !P5 ;  /* 0x00000001ff047807 */ /* 0x000fe20006800000 */
[----:B------:R-:W-:Y:S01]  /*0bc0*/  IMAD.WIDE.U32 R2, R13, 0x4, R2 ;  /* 0x000000040d027825 */ /* 0x000fe200078e0002 */
[----:B------:R-:W-:-:S02]  /*0bd0*/  SEL R0, RZ, 0x1, !P4 ;  /* 0x00000001ff007807 */ /* 0x000fc40006000000 */
[----:B------:R-:W-:Y:S02]  /*0be0*/  SEL R5, RZ, 0x1, !P3 ;  /* 0x00000001ff057807 */ /* 0x000fe40005800000 */
[----:B------:R-:W-:Y:S02]  /*0bf0*/  SEL R11, RZ, 0x1, !P2 ;  /* 0x00000001ff0b7807 */ /* 0x000fe40005000000 */
[----:B------:R-:W-:Y:S02]  /*0c00*/  SEL R8, RZ, 0x1, !P1 ;  /* 0x00000001ff087807 */ /* 0x000fe40004800000 */
[----:B------:R-:W-:Y:S02]  /*0c10*/  SEL R6, RZ, 0x1, !P6 ;  /* 0x00000001ff067807 */ /* 0x000fe40007000000 */
[----:B------:R-:W-:Y:S02]  /*0c20*/  SEL R9, RZ, 0x1, !P0 ;  /* 0x00000001ff097807 */ /* 0x000fe40004000000 */
[----:B------:R-:W-:-:S02]  /*0c30*/  PRMT R7, R7, 0x3340, R4 ;  /* 0x0000334007077816 */ /* 0x000fc40000000004 */
        /* <DEDUP_REMOVED lines=8> */
.L_x_10624:
        /* <DEDUP_REMOVED lines=12> */
.L_x_23720:


//--------------------- .text._ZN2at6native29vectorized_elementwise_kernelILi8EZZZNS0_16sign_kernel_cudaERNS_18TensorIteratorBaseEENKUlvE_clEvENKUlvE_clEvEUlhE_St5arrayIPcLm2EEEEviT0_T1_ --------------------------
	.section	.text._ZN2at6native29vectorized_elementwise_kernelILi8EZZZNS0_16sign_kernel_cudaERNS_18TensorIteratorBaseEENKUlvE_clEvENKUlvE_clEvEUlhE_St5arrayIPcLm2EEEEviT0_T1_,"ax",@progbits
	.align	128
        .global         _ZN2at6native29vectorized_elementwise_kernelILi8EZZZNS0_16sign_kernel_cudaERNS_18TensorIteratorBaseEENKUlvE_clEvENKUlvE_clEvEUlhE_St5arrayIPcLm2EEEEviT0_T1_
        .type           _ZN2at6native29vectorized_elementwise_kernelILi8EZZZNS0_16sign_kernel_cudaERNS_18TensorIteratorBaseEENKUlvE_clEvENKUlvE_clEvEUlhE_St5arrayIPcLm2EEEEviT0_T1_,@function
        .size           _ZN2at6native29vectorized_elementwise_kernelILi8EZZZNS0_16sign_kernel_cudaERNS_18TensorIteratorBaseEENKUlvE_clEvENKUlvE_clEvEUlhE_St5arrayIPcLm2EEEEviT0_T1_,(.L_x_23721 - _ZN2at6native29vectorized_elementwise_kernelILi8EZZZNS0_16sign_kernel_cudaERNS_18TensorIteratorBaseEENKUlvE_clEvENKUlvE_clEvEUlhE_St5arrayIPcLm2EEEEviT0_T1_)
        .other          _ZN2at6native29vectorized_elementwise_kernelILi8EZZZNS0_16sign_kernel_cudaERNS_18TensorIteratorBaseEENKUlvE_clEvENKUlvE_clEvEUlhE_St5arrayIPcLm2EEEEviT0_T1_,@"STO_CUDA_ENTRY STV_DEFAULT"
_ZN2at6native29vectorized_elementwise_kernelILi8EZZZNS0_16sign_kernel_cudaERNS_18TensorIteratorBaseEENKUlvE_clEvENKUlvE_clEvEUlhE_St5arrayIPcLm2EEEEviT0_T1_:
.text._ZN2at6native29vectorized_elementwise_kernelILi8EZZZNS0_16sign_kernel_cudaERNS_18TensorIteratorBaseEENKUlvE_clEvENKUlvE_clEvEUlhE_St5arrayIPcLm2EEEEviT0_T1_:
        /* <DEDUP_REMOVED lines=105> */
.L_x_10628:
        /* <DEDUP_REMOVED lines=8> */
.L_x_10629:
        /* <DEDUP_REMOVED lines=8> */
.L_x_10630:
        /* <DEDUP_REMOVED lines=8> */
.L_x_10631:
        /* <DEDUP_REMOVED lines=9> */
.L_x_10632:
[----:B------:R-:W-:Y:S05]  /*08a0*/  BSYNC.RELIABLE B1 ;  /* 0x0000000000017941 */ /* 0x000fea0003800100 */
.L_x_10627:
[----:B------:R-:W-:-:S13]  /*08b0*/  ISETP.GE.U32.AND P0, PT, R0, UR5, PT ;  /* 0x0000000500007c0c */ /* 0x000fda000bf06070 */
[----:B0-----:R-:W0:Y:S01]  /*08c0*/  @!P0 LDC.64 R6, c[0x0][0x388] ;  /* 0x0000e200ff068b82 */ /* 0x001e220000000a00 */
[C---:B-12---:R-:W-:Y:S02]  /*08d0*/  @!P0 VIADD R5, R0.reuse, UR4 ;  /* 0x0000000400058c36 */ /* 0x046fe40008000000 */
[----:B------:R-:W-:-:S03]  /*08e0*/  @!P0 VIADD R0, R0, 0x80 ;  /* 0x0000008000008836 */ /* 0x000fc60000000000 */
[----:B0-----:R-:W-:-:S05]  /*08f0*/  @!P0 IADD3 R4, P1, PT, R5, R6, RZ ;  /* 0x0000000605048210 */ /* 0x001fca0007f3e0ff */
[----:B------:R-:W-:-:S05]  /*0900*/  @!P0 IMAD.X R5, RZ, RZ, R7, P1 ;  /* 0x000000ffff058224 */ /* 0x000fca00008e0607 */
[----:B------:R3:W-:Y:S03]  /*0910*/  @!P0 STG.E.U8 desc[UR8][R4.64], R3 ;  /* 0x0000000304008986 */ /* 0x0007e6000c101108 */
.L_x_10633:
[----:B------:R-:W-:Y:S05]  /*0920*/  BSYNC.RECONVERGENT B0 ;  /* 0x0000000000007941 */ /* 0x000fea0003800200 */
.L_x_10626:
        /* <DEDUP_REMOVED lines=9> */
.L_x_10625:
        /* <DEDUP_REMOVED lines=13> */
[----:B------:R-:W-:Y:S02]  /*0a90*/  ISETP.NE.AND P6, PT, R0, RZ, PT ;  /* 0x000000ff0000720c */ /* 0x000fe40003fc5270 */
[C---:B------:R-:W-:Y:S02]  /*0aa0*/  PRMT R0, R3.reuse, 0x7771, RZ ;  /* 0x0000777103007816 */ /* 0x040fe400000000ff */
[----:B------:R-:W-:Y:S02]  /*0ab0*/  PRMT R5, R3, 0x7770, RZ ;  /* 0x0000777003057816 */ /* 0x000fe400000000ff */
[----:B------:R-:W-:-:S02]  /*0ac0*/  ISETP.NE.AND P2, PT, R0, RZ, PT ;  /* 0x000000ff0000720c */ /* 0x000fc40003f45270 */
[----:B------:R-:W-:Y:S02]  /*0ad0*/  ISETP.NE.AND P0, PT, R4, RZ, PT ;  /* 0x000000ff0400720c */ /* 0x000fe40003f05270 */
[C---:B------:R-:W-:Y:S02]  /*0ae0*/  PRMT R0, R2.reuse, 0x7772, RZ ;  /* 0x0000777202007816 */ /* 0x040fe400000000ff */
[C---:B------:R-:W-:Y:S02]  /*0af0*/  PRMT R4, R2.reuse, 0x7773, RZ ;  /* 0x0000777302047816 */ /* 0x040fe400000000ff */
[C---:B------:R-:W-:Y:S02]  /*0b00*/  PRMT R3, R2.reuse, 0x7770, RZ ;  /* 0x0000777002037816 */ /* 0x040fe400000000ff */
[----:B------:R-:W-:Y:S02]  /*0b10*/  PRMT R2, R2, 0x7771, RZ ;  /* 0x0000777102027816 */ /* 0x000fe400000000ff */
[----:B------:R-:W-:-:S02]  /*0b20*/  ISETP.NE.AND P4, PT, R0, RZ, PT ;  /* 0x000000ff0000720c */ /* 0x000fc40003f85270 */
[----:B------:R-:W-:Y:S02]  /*0b30*/  SEL R0, RZ, 0x1, !P6 ;  /* 0x00000001ff007807 */ /* 0x000fe40007000000 */
[----:B------:R-:W-:Y:S02]  /*0b40*/  ISETP.NE.AND P1, PT, R5, RZ, PT ;  /* 0x000000ff0500720c */ /* 0x000fe40003f25270 */
[----:B------:R-:W-:Y:S02]  /*0b50*/  ISETP.NE.AND P3, PT, R4, RZ, PT ;  /* 0x000000ff0400720c */ /* 0x000fe40003f65270 */
[----:B------:R-:W-:Y:S01]  /*0b60*/  ISETP.NE.AND P5, PT, R3, RZ, PT ;  /* 0x000000ff0300720c */ /* 0x000fe20003fa5270 */
[----:B------:R-:W-:Y:S01]  /*0b70*/  IMAD.U32 R3, RZ, RZ, UR7 ;  /* 0x00000007ff037e24 */ /* 0x000fe2000f8e00ff */
[----:B------:R-:W-:Y:S01]  /*0b80*/  ISETP.NE.AND P6, PT, R2, RZ, PT ;  /* 0x000000ff0200720c */ /* 0x000fe20003fc5270 */
[----:B------:R-:W-:Y:S01]  /*0b90*/  IMAD.U32 R2, RZ, RZ, UR6 ;  /* 0x00000006ff027e24 */ /* 0x000fe2000f8e00ff */
[----:B------:R-:W-:-:S02]  /*0ba0*/  SEL R5, RZ, 0x1, !P0 ;  /* 0x00000001ff057807 */ /* 0x000fc40004000000 */
[----:B------:R-:W-:Y:S01]  /*0bb0*/  SEL R4, RZ, 0x1, !P2 ;  /* 0x00000001ff047807 */ /* 0x000fe20005000000 */
[----:B------:R-:W-:Y:S01]  /*0bc0*/  IMAD.WIDE.U32 R2, R13, 0x8, R2 ;  /* 0x000000080d027825 */ /* 0x000fe200078e0002 */
[----:B------:R-:W-:Y:S02]  /*0bd0*/  SEL R7, RZ, 0x1, !P1 ;  /* 0x00000001ff077807 */ /* 0x000fe40004800000 */
[----:B------:R-:W-:Y:S02]  /*0be0*/  SEL R6, RZ, 0x1, !P3 ;  /* 0x00000001ff067807 */ /* 0x000fe40005800000 */
[----:B------:R-:W-:Y:S02]  /*0bf0*/  SEL R9, RZ, 0x1, !P4 ;  /* 0x00000001ff097807 */ /* 0x000fe40006000000 */
[----:B------:R-:W-:Y:S02]  /*0c00*/  SEL R8, RZ, 0x1, !P6 ;  /* 0x00000001ff087807 */ /* 0x000fe40007000000 */
[----:B------:R-:W-:-:S02]  /*0c10*/  SEL R11, RZ, 0x1, !P5 ;  /* 0x00000001ff0b7807 */ /* 0x000fc40006800000 */
        /* <DEDUP_REMOVED lines=8> */
.L_x_10634:
        /* <DEDUP_REMOVED lines=14> */
.L_x_23721:


//--------------------- .text._ZN2at6native18elementwise_kernelILi128ELi4EZNS0_15gpu_kernel_implIZNS0_16sign_kernel_cudaERNS_18TensorIteratorBaseEEUlbE_EEvS4_RKT_EUliE_EEviT1_ --------------------------
	.section	.text._ZN2at6native18elementwise_kernelILi128ELi4EZNS0_15gpu_kernel_implIZNS0_16sign_kernel_cudaERNS_18TensorIteratorBaseEEUlbE_EEvS4_RKT_EUliE_EEviT1_,"ax",@progbits
	.align	128
        .global         _ZN2at6native18elementwise_kernelILi128ELi4EZNS0_15gpu_kernel_implIZNS0_16sign_kernel_cudaERNS_18TensorIteratorBaseEEUlbE_EEvS4_RKT_EUliE_EEviT1_
        .type           _ZN2at6native18elementwise_kernelILi128ELi4EZNS0_15gpu_kernel_implIZNS0_16sign_kernel_cudaERNS_18TensorIteratorBaseEEUlbE_EEvS4_RKT_EUliE_EEviT1_,@function
        .size           _ZN2at6native18elementwise_kernelILi128ELi4EZNS0_15gpu_kernel_implIZNS0_16sign_kernel_cudaERNS_18TensorIteratorBaseEEUlbE_EEvS4_RKT_EUliE_EEviT1_,(.L_x_23722 - _ZN2at6native18elementwise_kernelILi128ELi4EZNS0_15gpu_kernel_implIZNS0_16sign_kernel_cudaERNS_18TensorIteratorBaseEEUlbE_EEvS4_RKT_EUliE_EEviT1_)
        .other          _ZN2at6native18elementwise_kernelILi128ELi4EZNS0_15gpu_kernel_implIZNS0_16sign_kernel_cudaERNS_18TensorIteratorBaseEEUlbE_EEvS4_RKT_EUliE_EEviT1_,@"STO_CUDA_ENTRY STV_DEFAULT"
_ZN2at6native18elementwise_kernelILi128ELi4EZNS0_15gpu_kernel_implIZNS0_16sign_kernel_cudaERNS_18TensorIteratorBaseEEUlbE_EEvS4_RKT_EUliE_EEviT1_:
.text._ZN2at6native18elementwise_kernelILi128ELi4EZNS0_15gpu_kernel_implIZNS0_16sign_kernel_cudaERNS_18TensorIteratorBaseEEUlbE_EEvS4_RKT_EUliE_EEviT1_:
        /* <DEDUP_REMOVED lines=319> */
.L_x_10637:
        /* <DEDUP_REMOVED lines=15> */
[----:B------:R-:W2:Y:S02]  /*14e0*/  LDG.E.U8 R2, desc[UR36][R2.64] ;  /* 0x0000002402027981 */ /* 0x000ea4000c1e1100 */
[----:B--2---:R-:W-:Y:S01]  /*14f0*/  ISETP.NE.AND P0, PT, R2, RZ, PT ;  /* 0x000000ff0200720c */ /* 0x004fe20003f05270 */
[----:B------:R-:W-:-:S12]  /*1500*/  BRA `(.L_x_10644) ;  /* 0x00000008003c7947 */ /* 0x000fd80003800000 */
.L_x_10642:
[----:B------:R-:W2:Y:S02]  /*1510*/  LDG.E.U8 R2, desc[UR36][R2.64] ;  /* 0x0000002402027981 */ /* 0x000ea4000c1e1100 */
[----:B--2---:R-:W-:Y:S01]  /*1520*/  ISETP.NE.AND P0, PT, R2, RZ, PT ;  /* 0x000000ff0200720c */ /* 0x004fe20003f05270 */
[----:B------:R-:W-:-:S12]  /*1530*/  BRA `(.L_x_10644) ;  /* 0x0000000800307947 */ /* 0x000fd80003800000 */
.L_x_10641:
[----:B------:R-:W-:-:S09]  /*1540*/  UISETP.NE.AND UP0, UPT, UR4, 0x2, UPT ;  /* 0x000000020400788c */ /* 0x000fd2000bf05270 */
[----:B------:R-:W-:Y:S05]  /*1550*/  BRA.U !UP0, `(.L_x_10645) ;  /* 0x00000001082c7547 */ /* 0x000fea000b800000 */
[----:B------:R-:W-:-:S09]  /*1560*/  UISETP.NE.AND UP0, UPT, UR4, 0x3, UPT ;  /* 0x000000030400788c */ /* 0x000fd2000bf05270 */
[----:B------:R-:W-:Y:S05]  /*1570*/  BRA.U !UP0, `(.L_x_10646) ;  /* 0x0000000108187547 */ /* 0x000fea000b800000 */
[----:B------:R-:W-:-:S09]  /*1580*/  UISETP.NE.AND UP0, UPT, UR4, 0x4, UPT ;  /* 0x000000040400788c */ /* 0x000fd2000bf05270 */
[----:B------:R-:W-:Y:S05]  /*1590*/  BRA.U UP0, `(.L_x_10643) ;  /* 0x0000000500ac7547 */ /* 0x000fea000b800000 */
[----:B------:R-:W2:Y:S02]  /*15a0*/  LDG.E.64 R2, desc[UR36][R2.64] ;  /* 0x0000002402027981 */ /* 0x000ea4000c1e1b00 */
[----:B--2---:R-:W-:-:S04]  /*15b0*/  ISETP.NE.U32.AND P0, PT, R2, RZ, PT ;  /* 0x000000ff0200720c */ /* 0x004fc80003f05070 */
[----:B------:R-:W-:Y:S01]  /*15c0*/  ISETP.NE.AND.EX P0, PT, R3, RZ, PT, P0 ;  /* 0x000000ff0300720c */ /* 0x000fe20003f05300 */
[----:B------:R-:W-:-:S12]  /*15d0*/  BRA `(.L_x_10644) ;  /* 0x0000000800087947 */ /* 0x000fd80003800000 */
.L_x_10646:
[----:B------:R-:W2:Y:S02]  /*15e0*/  LDG.E R2, desc[UR36][R2.64] ;  /* 0x0000002402027981 */ /* 0x000ea4000c1e1900 */
[----:B--2---:R-:W-:Y:S01]  /*15f0*/  ISETP.NE.AND P0, PT, R2, RZ, PT ;  /* 0x000000ff0200720c */ /* 0x004fe20003f05270 */
[----:B------:R-:W-:-:S12]  /*1600*/  BRA `(.L_x_10644) ;  /* 0x0000000400fc7947 */ /* 0x000fd80003800000 */
.L_x_10645:
[----:B------:R-:W2:Y:S02]  /*1610*/  LDG.E.U16 R2, desc[UR36][R2.64] ;  /* 0x0000002402027981 */ /* 0x000ea4000c1e1500 */
[----:B--2---:R-:W-:Y:S01]  /*1620*/  ISETP.NE.AND P0, PT, R2, RZ, PT ;  /* 0x000000ff0200720c */ /* 0x004fe20003f05270 */
[----:B------:R-:W-:-:S12]  /*1630*/  BRA `(.L_x_10644) ;  /* 0x0000000400f07947 */ /* 0x000fd80003800000 */
.L_x_10640:
[----:B------:R-:W-:-:S09]  /*1640*/  UISETP.GT.AND UP0, UPT, UR4, 0x6, UPT ;  /* 0x000000060400788c */ /* 0x000fd2000bf04270 */
[----:B------:R-:W-:Y:S05]  /*1650*/  BRA.U UP0, `(.L_x_10647) ;  /* 0x00000001002c7547 */ /* 0x000fea000b800000 */
[----:B------:R-:W-:-:S09]  /*1660*/  UISETP.NE.AND UP0, UPT, UR4, 0x5, UPT ;  /* 0x000000050400788c */ /* 0x000fd2000bf05270 */
[----:B------:R-:W-:Y:S05]  /*1670*/  BRA.U !UP0, `(.L_x_10648) ;  /* 0x0000000108147547 */ /* 0x000fea000b800000 */
[----:B------:R-:W-:-:S09]  /*1680*/  UISETP.NE.AND UP0, UPT, UR4, 0x6, UPT ;  /* 0x000000060400788c */ /* 0x000fd2000bf05270 */
[----:B------:R-:W-:Y:S05]  /*1690*/  BRA.U UP0, `(.L_x_10643) ;  /* 0x00000005006c7547 */ /* 0x000fea000b800000 */
[----:B------:R-:W2:Y:S02]  /*16a0*/  LDG.E R2, desc[UR36][R2.64] ;  /* 0x0000002402027981 */ /* 0x000ea4000c1e1900 */
[----:B--2---:R-:W-:Y:S01]  /*16b0*/  FSETP.NEU.FTZ.AND P0, PT, R2, RZ, PT ;  /* 0x000000ff0200720b */ /* 0x004fe20003f1d000 */
[----:B------:R-:W-:-:S12]  /*16c0*/  BRA `(.L_x_10644) ;  /* 0x0000000400cc7947 */ /* 0x000fd80003800000 */
.L_x_10648:
[----:B------:R-:W2:Y:S02]  /*16d0*/  LDG.E.U16 R0, desc[UR36][R2.64] ;  /* 0x0000002402007981 */ /* 0x000ea4000c1e1500 */
[----:B--2---:R-:W-:-:S05]  /*16e0*/  HADD2.F32 R0, -RZ, R0.H0_H0 ;  /* 0x20000000ff007230 */ /* 0x004fca0000004100 */
[----:B------:R-:W-:Y:S01]  /*16f0*/  FSETP.NEU.FTZ.AND P0, PT, R0, RZ, PT ;  /* 0x000000ff0000720b */ /* 0x000fe20003f1d000 */
[----:B------:R-:W-:-:S12]  /*1700*/  BRA `(.L_x_10644) ;  /* 0x0000000400bc7947 */ /* 0x000fd80003800000 */
.L_x_10647:
[----:B------:R-:W-:-:S09]  /*1710*/  UISETP.NE.AND UP0, UPT, UR4, 0x7, UPT ;  /* 0x000000070400788c */ /* 0x000fd2000bf05270 */
[----:B------:R-:W-:Y:S05]  /*1720*/  BRA.U !UP0, `(.L_x_10649) ;  /* 0x0000000108447547 */ /* 0x000fea000b800000 */
[----:B------:R-:W-:-:S09]  /*1730*/  UISETP.NE.AND UP0, UPT, UR4, 0x8, UPT ;  /* 0x000000080400788c */ /* 0x000fd2000bf05270 */
[----:B------:R-:W-:Y:S05]  /*1740*/  BRA.U !UP0, `(.L_x_10650) ;  /* 0x00000001081c7547 */ /* 0x000fea000b800000 */
[----:B------:R-:W-:-:S09]  /*1750*/  UISETP.NE.AND UP0, UPT, UR4, 0x9, UPT ;  /* 0x000000090400788c */ /* 0x000fd2000bf05270 */
[----:B------:R-:W-:Y:S05]  /*1760*/  BRA.U UP0, `(.L_x_10643) ;  /* 0x0000000500387547 */ /* 0x000fea000b800000 */
[----:B------:R-:W2:Y:S02]  /*1770*/  LDG.E.64 R2, desc[UR36][R2.64] ;  /* 0x0000002402027981 */ /* 0x000ea4000c1e1b00 */
[----:B--2---:R-:W-:Y:S02]  /*1780*/  FSETP.NEU.FTZ.AND P0, PT, R2, RZ, PT ;  /* 0x000000ff0200720b */ /* 0x004fe40003f1d000 */
[----:B------:R-:W-:-:S04]  /*1790*/  FSETP.NEU.FTZ.AND P1, PT, R3, RZ, PT ;  /* 0x000000ff0300720b */ /* 0x000fc80003f3d000 */
[----:B------:R-:W-:Y:S01]  /*17a0*/  PLOP3.LUT P0, PT, P0, P1, PT, 0xf8, 0x8f ;  /* 0x00000000008f781c */ /* 0x000fe20000703f70 */
[----:B------:R-:W-:-:S12]  /*17b0*/  BRA `(.L_x_10644) ;  /* 0x0000000400907947 */ /* 0x000fd80003800000 */
.L_x_10650:
[----:B------:R-:W2:Y:S01]  /*17c0*/  LDG.E R2, desc[UR36][R2.64] ;  /* 0x0000002402027981 */ /* 0x000ea2000c1e1900 */
[----:B------:R-:W-:Y:S01]  /*17d0*/  PLOP3.LUT P0, PT, PT, PT, PT, 0x80, 0x8 ;  /* 0x000000000008781c */ /* 0x000fe20003f0f070 */
[----:B--2---:R-:W-:-:S05]  /*17e0*/  HADD2.F32 R0, -RZ, R2.H0_H0 ;  /* 0x20000002ff007230 */ /* 0x004fca0000004100 */
[----:B------:R-:W-:-:S13]  /*17f0*/  FSETP.NEU.FTZ.AND P1, PT, R0, RZ, PT ;  /* 0x000000ff0000720b */ /* 0x000fda0003f3d000 */
[----:B------:R-:W-:Y:S05]  /*1800*/  @P1 BRA `(.L_x_10644) ;  /* 0x00000004007c1947 */ /* 0x000fea0003800000 */
[----:B------:R-:W-:-:S05]  /*1810*/  HADD2.F32 R0, -RZ, R2.H1_H1 ;  /* 0x30000002ff007230 */ /* 0x000fca0000004100 */
[----:B------:R-:W-:Y:S01]  /*1820*/  FSETP.NEU.FTZ.AND P0, PT, R0, RZ, PT ;  /* 0x000000ff0000720b */ /* 0x000fe20003f1d000 */
[----:B------:R-:W-:-:S12]  /*1830*/  BRA `(.L_x_10644) ;  /* 0x0000000400707947 */ /* 0x000fd80003800000 */
.L_x_10649:
[----:B------:R-:W2:Y:S02]  /*1840*/  LDG.E.64 R2, desc[UR36][R2.64] ;  /* 0x0000002402027981 */ /* 0x000ea4000c1e1b00 */
[----:B--2---:R-:W-:Y:S01]  /*1850*/  DSETP.NEU.AND P0, PT, R2, RZ, PT ;  /* 0x000000ff0200722a */ /* 0x004fe20003f0d000 */
[----:B------:R-:W-:-:S13]  /*1860*/  BRA `(.L_x_10644) ;  /* 0x0000000400647947 */ /* 0x000fda0003800000 */
.L_x_10639:
        /* <DEDUP_REMOVED lines=9> */
[----:B--2---:R-:W-:Y:S01]  /*1900*/  ISETP.NE.AND P0, PT, R2, RZ, PT ;  /* 0x000000ff0200720c */ /* 0x004fe20003f05270 */
[----:B------:R-:W-:-:S12]  /*1910*/  BRA `(.L_x_10644) ;  /* 0x0000000400387947 */ /* 0x000fd80003800000 */
.L_x_10653:
[----:B------:R-:W2:Y:S02]  /*1920*/  LDG.E.128 R4, desc[UR36][R2.64] ;  /* 0x0000002402047981 */ /* 0x000ea4000c1e1d00 */
[----:B--2---:R-:W-:-:S06]  /*1930*/  DSETP.NEU.AND P0, PT, R6, RZ, PT ;  /* 0x000000ff0600722a */ /* 0x004fcc0003f0d000 */
[----:B------:R-:W-:Y:S01]  /*1940*/  DSETP.NEU.OR P0, PT, R4, RZ, P0 ;  /* 0x000000ff0400722a */ /* 0x000fe2000070d400 */
[----:B------:R-:W-:-:S13]  /*1950*/  BRA `(.L_x_10644) ;  /* 0x0000000400287947 */ /* 0x000fda0003800000 */
.L_x_10652:
[----:B------:R-:W-:-:S09]  /*1960*/  UISETP.NE.AND UP0, UPT, UR4, 0xf, UPT ;  /* 0x0000000f0400788c */ /* 0x000fd2000bf05270 */
[----:B------:R-:W-:Y:S05]  /*1970*/  BRA.U !UP0, `(.L_x_10654) ;  /* 0x0000000108487547 */ /* 0x000fea000b800000 */
[----:B------:R-:W-:-:S09]  /*1980*/  UISETP.NE.AND UP0, UPT, UR4, 0x17, UPT ;  /* 0x000000170400788c */ /* 0x000fd2000bf05270 */
[----:B------:R-:W-:Y:S05]  /*1990*/  BRA.U !UP0, `(.L_x_10655) ;  /* 0x0000000108147547 */ /* 0x000fea000b800000 */
[----:B------:R-:W-:-:S09]  /*19a0*/  UISETP.NE.AND UP0, UPT, UR4, 0x18, UPT ;  /* 0x000000180400788c */ /* 0x000fd2000bf05270 */
[----:B------:R-:W-:Y:S05]  /*19b0*/  BRA.U UP0, `(.L_x_10643) ;  /* 0x0000000100a47547 */ /* 0x000fea000b800000 */
[----:B------:R-:W2:Y:S02]  /*19c0*/  LDG.E.U8 R2, desc[UR36][R2.64] ;  /* 0x0000002402027981 */ /* 0x000ea4000c1e1100 */
[----:B--2---:R-:W-:Y:S01]  /*19d0*/  LOP3.LUT P0, RZ, R2, 0x7f, RZ, 0xc0, !PT ;  /* 0x0000007f02ff7812 */ /* 0x004fe2000780c0ff */
[----:B------:R-:W-:-:S12]  /*19e0*/  BRA `(.L_x_10644) ;  /* 0x0000000400047947 */ /* 0x000fd80003800000 */
.L_x_10655:
[----:B------:R-:W2:Y:S02]  /*19f0*/  LDG.E.U8 R0, desc[UR36][R2.64] ;  /* 0x0000002402007981 */ /* 0x000ea4000c1e1100 */
[----:B--2---:R-:W-:-:S04]  /*1a00*/  SHF.L.U32 R4, R0, 0x19, RZ ;  /* 0x0000001900047819 */ /* 0x004fc800000006ff */
[----:B------:R-:W-:-:S13]  /*1a10*/  ISETP.GT.U32.AND P0, PT, R4, 0x7ffffff, PT ;  /* 0x07ffffff0400780c */ /* 0x000fda0003f04070 */
[----:B------:R-:W-:Y:S01]  /*1a20*/  @!P0 IMAD.SHL.U32 R0, R0, 0x100, RZ ;  /* 0x0000010000008824 */ /* 0x000fe200078e00ff */
[----:B------:R-:W-:-:S04]  /*1a30*/  @P0 LEA.HI R4, R4, 0x70000000, RZ, 0x1c ;  /* 0x7000000004040811 */ /* 0x000fc800078fe0ff */
[----:B------:R-:W-:-:S04]  /*1a40*/  @!P0 LOP3.LUT R0, R0, 0x7f00, RZ, 0xc0, !PT ;  /* 0x00007f0000008812 */ /* 0x000fc800078ec0ff */
[----:B------:R-:W-:-:S05]  /*1a50*/  @!P0 LOP3.LUT R0, R0, 0x3f000000, RZ, 0xfc, !PT ;  /* 0x3f00000000008812 */ /* 0x000fca00078efcff */
[----:B------:R-:W-:Y:S01]  /*1a60*/  @!P0 FADD.FTZ R0, R0, -0.5 ;  /* 0xbf00000000008421 */ /* 0x000fe20000010000 */
[----:B------:R-:W-:-:S05]  /*1a70*/  @P0 FMUL.FTZ R0, R4, 1.9259299443872358531e-34 ;  /* 0x0780000004000820 */ /* 0x000fca0000410000 */
[----:B------:R-:W-:Y:S01]  /*1a80*/  LOP3.LUT P0, RZ, R0, 0x7fffffff, RZ, 0xc0, !PT ;  /* 0x7fffffff00ff7812 */ /* 0x000fe2000780c0ff */
[----:B------:R-:W-:-:S12]  /*1a90*/  BRA `(.L_x_10644) ;  /* 0x0000000000d87947 */ /* 0x000fd80003800000 */
.L_x_10654:
[----:B------:R-:W2:Y:S02]  /*1aa0*/  LDG.E.U16 R0, desc[UR36][R2.64] ;  /* 0x0000002402007981 */ /* 0x000ea4000c1e1500 */
[----:B--2---:R-:W-:-:S05]  /*1ab0*/  IMAD.U32 R0, R0, 0x10000, RZ ;  /* 0x0001000000007824 */ /* 0x004fca00078e00ff */
[----:B------:R-:W-:Y:S01]  /*1ac0*/  FSETP.NEU.FTZ.AND P0, PT, R0, RZ, PT ;  /* 0x000000ff0000720b */ /* 0x000fe20003f1d000 */
[----:B------:R-:W-:-:S12]  /*1ad0*/  BRA `(.L_x_10644) ;  /* 0x0000000000c87947 */ /* 0x000fd80003800000 */
.L_x_10651:
        /* <DEDUP_REMOVED lines=9> */
[----:B--2---:R-:W-:Y:S01]  /*1b70*/  ISETP.NE.AND P0, PT, R2, RZ, PT ;  /* 0x000000ff0200720c */ /* 0x004fe20003f05270 */
[----:B------:R-:W-:-:S12]  /*1b80*/  BRA `(.L_x_10644) ;  /* 0x00000000009c7947 */ /* 0x000fd80003800000 */
.L_x_10658:
[----:B------:R-:W2:Y:S02]  /*1b90*/  LDG.E.U8 R2, desc[UR36][R2.64] ;  /* 0x0000002402027981 */ /* 0x000ea4000c1e1100 */
[----:B--2---:R-:W-:Y:S01]  /*1ba0*/  ISETP.NE.AND P0, PT, R2, RZ, PT ;  /* 0x000000ff0200720c */ /* 0x004fe20003f05270 */
[----:B------:R-:W-:-:S12]  /*1bb0*/  BRA `(.L_x_10644) ;  /* 0x0000000000907947 */ /* 0x000fd80003800000 */
.L_x_10657:
[----:B------:R-:W2:Y:S02]  /*1bc0*/  LDG.E.U8 R2, desc[UR36][R2.64] ;  /* 0x0000002402027981 */ /* 0x000ea4000c1e1100 */
[----:B--2---:R-:W-:Y:S01]  /*1bd0*/  ISETP.NE.AND P0, PT, R2, RZ, PT ;  /* 0x000000ff0200720c */ /* 0x004fe20003f05270 */
[----:B------:R-:W-:-:S12]  /*1be0*/  BRA `(.L_x_10644) ;  /* 0x0000000000847947 */ /* 0x000fd80003800000 */
.L_x_10656:
[----:B------:R-:W-:-:S09]  /*1bf0*/  UISETP.NE.AND UP0, UPT, UR4, 0x1c, UPT ;  /* 0x0000001c0400788c */ /* 0x000fd2000bf05270 */
[----:B------:R-:W-:Y:S05]  /*1c00*/  BRA.U !UP0, `(.L_x_10659) ;  /* 0x0000000108747547 */ /* 0x000fea000b800000 */
[----:B------:R-:W-:-:S09]  /*1c10*/  UISETP.NE.AND UP0, UPT, UR4, 0x1d, UPT ;  /* 0x0000001d0400788c */ /* 0x000fd2000bf05270 */
[----:B------:R-:W-:Y:S05]  /*1c20*/  BRA.U !UP0, `(.L_x_10660) ;  /* 0x00000001085c7547 */ /* 0x000fea000b800000 */
[----:B------:R-:W-:-:S09]  /*1c30*/  UISETP.NE.AND UP0, UPT, UR4, 0x2c, UPT ;  /* 0x0000002c0400788c */ /* 0x000fd2000bf05270 */
[----:B------:R-:W-:Y:S05]  /*1c40*/  BRA.U !UP0, `(.L_x_10661) ;  /* 0x0000000108487547 */ /* 0x000fea000b800000 */
.L_x_10643:
        /* <DEDUP_REMOVED lines=16> */
.L_x_10662:
[----:B------:R-:W-:Y:S01]  /*1d50*/  PLOP3.LUT P0, PT, PT, PT, PT, 0x8, 0x80 ;  /* 0x000000000080781c */ /* 0x000fe20003f0e170 */
[----:B------:R-:W-:-:S12]  /*1d60*/  BRA `(.L_x_10644) ;  /* 0x0000000000247947 */ /* 0x000fd80003800000 */
.L_x_10661:
[----:B------:R-:W2:Y:S02]  /*1d70*/  LDG.E.U8 R2, desc[UR36][R2.64] ;  /* 0x0000002402027981 */ /* 0x000ea4000c1e1100 */
[----:B--2---:R-:W-:Y:S01]  /*1d80*/  ISETP.NE.AND P0, PT, R2, RZ, PT ;  /* 0x000000ff0200720c */ /* 0x004fe20003f05270 */
[----:B------:R-:W-:-:S12]  /*1d90*/  BRA `(.L_x_10644) ;  /* 0x0000000000187947 */ /* 0x000fd80003800000 */
.L_x_10660:
[----:B------:R-:W2:Y:S02]  /*1da0*/  LDG.E.64 R2, desc[UR36][R2.64] ;  /* 0x0000002402027981 */ /* 0x000ea4000c1e1b00 */
[----:B--2---:R-:W-:-:S04]  /*1db0*/  ISETP.NE.U32.AND P0, PT, R2, RZ, PT ;  /* 0x000000ff0200720c */ /* 0x004fc80003f05070 */
[----:B------:R-:W-:Y:S01]  /*1dc0*/  ISETP.NE.AND.EX P0, PT, R3, RZ, PT, P0 ;  /* 0x000000ff0300720c */ /* 0x000fe20003f05300 */
[----:B------:R-:W-:-:S12]  /*1dd0*/  BRA `(.L_x_10644) ;  /* 0x0000000000087947 */ /* 0x000fd80003800000 */
.L_x_10659:
[----:B------:R-:W2:Y:S02]  /*1de0*/  LDG.E R2, desc[UR36][R2.64] ;  /* 0x0000002402027981 */ /* 0x000ea4000c1e1900 */
[----:B--2---:R-:W-:-:S13]  /*1df0*/  ISETP.NE.AND P0, PT, R2, RZ, PT ;  /* 0x000000ff0200720c */ /* 0x004fda0003f05270 */
.L_x_10644:
[----:B------:R-:W-:Y:S05]  /*1e00*/  BSYNC.RECONVERGENT B6 ;  /* 0x0000000000067941 */ /* 0x000fea0003800200 */
.L_x_10638:
[----:B------:R-:W0:Y:S01]  /*1e10*/  LDCU.64 UR6, c[0x0][0x580] ;  /* 0x0000b000ff0677ac */ /* 0x000e220008000a00 */
[----:B------:R-:W-:Y:S01]  /*1e20*/  BSSY.RECONVERGENT B6, `(.L_x_10663) ;  /* 0x00000d3000067945 */ /* 0x000fe20003800200 */
[----:B------:R-:W-:Y:S01]  /*1e30*/  SEL R4, RZ, 0x1, !P0 ;  /* 0x00000001ff047807 */ /* 0x000fe20004000000 */
        /* <DEDUP_REMOVED lines=15> */
.L_x_10667:
[----:B------:R0:W-:Y:S01]  /*1f30*/  STG.E.U8 desc[UR36][R2.64], R4 ;  /* 0x0000000402007986 */ /* 0x0001e2000c101124 */
[----:B------:R-:W-:Y:S05]  /*1f40*/  BRA `(.L_x_10669) ;  /* 0x0000000c00007947 */ /* 0x000fea0003800000 */
.L_x_10666:
        /* <DEDUP_REMOVED lines=9> */
.L_x_10671:
[----:B------:R0:W-:Y:S01]  /*1fe0*/  STG.E desc[UR36][R2.64], R4 ;  /* 0x0000000402007986 */ /* 0x0001e2000c101924 */
[----:B------:R-:W-:Y:S05]  /*1ff0*/  BRA `(.L_x_10669) ;  /* 0x0000000800d47947 */ /* 0x000fea0003800000 */
.L_x_10670:
[----:B------:R0:W-:Y:S01]  /*2000*/  STG.E.U16 desc[UR36][R2.64], R4 ;  /* 0x0000000402007986 */ /* 0x0001e2000c101524 */
[----:B------:R-:W-:Y:S05]  /*2010*/  BRA `(.L_x_10669) ;  /* 0x0000000800cc7947 */ /* 0x000fea0003800000 */
.L_x_10665:
[----:B------:R-:W-:-:S09]  /*2020*/  UISETP.GT.AND UP0, UPT, UR4, 0x6, UPT ;  /* 0x000000060400788c */ /* 0x000fd2000bf04270 */
[----:B------:R-:W-:Y:S05]  /*2030*/  BRA.U UP0, `(.L_x_10672) ;  /* 0x00000001002c7547 */ /* 0x000fea000b800000 */
[----:B------:R-:W-:-:S09]  /*2040*/  UISETP.NE.AND UP0, UPT, UR4, 0x5, UPT ;  /* 0x000000050400788c */ /* 0x000fd2000bf05270 */
[----:B------:R-:W-:Y:S05]  /*2050*/  BRA.U !UP0, `(.L_x_10673) ;  /* 0x0000000108147547 */ /* 0x000fea000b800000 */
[----:B------:R-:W-:-:S09]  /*2060*/  UISETP.NE.AND UP0, UPT, UR4, 0x6, UPT ;  /* 0x000000060400788c */ /* 0x000fd2000bf05270 */
[----:B------:R-:W-:Y:S05]  /*2070*/  BRA.U UP0, `(.L_x_10668) ;  /* 0x0000000900247547 */ /* 0x000fea000b800000 */
[----:B------:R-:W-:-:S05]  /*2080*/  I2FP.F32.U32 R5, R4 ;  /* 0x0000000400057245 */ /* 0x000fca0000201000 */
[----:B------:R0:W-:Y:S01]  /*2090*/  STG.E desc[UR36][R2.64], R5 ;  /* 0x0000000502007986 */ /* 0x0001e2000c101924 */
[----:B------:R-:W-:Y:S05]  /*20a0*/  BRA `(.L_x_10669) ;  /* 0x0000000800a87947 */ /* 0x000fea0003800000 */
.L_x_10673:
[----:B------:R-:W-:-:S04]  /*20b0*/  I2FP.F32.U32 R0, R4 ;  /* 0x0000000400007245 */ /* 0x000fc80000201000 */
[----:B------:R-:W-:-:S05]  /*20c0*/  F2FP.F16.F32.PACK_AB R0, RZ, R0 ;  /* 0x00000000ff00723e */ /* 0x000fca00000000ff */
[----:B------:R0:W-:Y:S01]  /*20d0*/  STG.E.U16 desc[UR36][R2.64], R0 ;  /* 0x0000000002007986 */ /* 0x0001e2000c101524 */
[----:B------:R-:W-:Y:S05]  /*20e0*/  BRA `(.L_x_10669) ;  /* 0x0000000800987947 */ /* 0x000fea0003800000 */
.L_x_10672:
[----:B------:R-:W-:-:S09]  /*20f0*/  UISETP.NE.AND UP0, UPT, UR4, 0x7, UPT ;  /* 0x000000070400788c */ /* 0x000fd2000bf05270 */
[----:B------:R-:W-:Y:S05]  /*2100*/  BRA.U !UP0, `(.L_x_10674) ;  /* 0x0000000108347547 */ /* 0x000fea000b800000 */
[----:B------:R-:W-:-:S09]  /*2110*/  UISETP.NE.AND UP0, UPT, UR4, 0x8, UPT ;  /* 0x000000080400788c */ /* 0x000fd2000bf05270 */
[----:B------:R-:W-:Y:S05]  /*2120*/  BRA.U !UP0, `(.L_x_10675) ;  /* 0x0000000108187547 */ /* 0x000fea000b800000 */
[----:B------:R-:W-:-:S09]  /*2130*/  UISETP.NE.AND UP0, UPT, UR4, 0x9, UPT ;  /* 0x000000090400788c */ /* 0x000fd2000bf05270 */
[----:B------:R-:W-:Y:S05]  /*2140*/  BRA.U UP0, `(.L_x_10668) ;  /* 0x0000000500f07547 */ /* 0x000fea000b800000 */
[----:B------:R-:W-:Y:S01]  /*2150*/  I2FP.F32.U32 R4, R4 ;  /* 0x0000000400047245 */ /* 0x000fe20000201000 */
[----:B------:R-:W-:-:S05]  /*2160*/  IMAD.MOV.U32 R5, RZ, RZ, RZ ;  /* 0x000000ffff057224 */ /* 0x000fca00078e00ff */
[----:B------:R0:W-:Y:S01]  /*2170*/  STG.E.64 desc[UR36][R2.64], R4 ;  /* 0x0000000402007986 */ /* 0x0001e2000c101b24 */
[----:B------:R-:W-:Y:S05]  /*2180*/  BRA `(.L_x_10669) ;  /* 0x0000000800707947 */ /* 0x000fea0003800000 */
.L_x_10675:
[----:B------:R-:W-:-:S04]  /*2190*/  I2FP.F32.U32 R4, R4 ;  /* 0x0000000400047245 */ /* 0x000fc80000201000 */
[----:B------:R-:W-:-:S04]  /*21a0*/  F2FP.F16.F32.PACK_AB R5, RZ, R4 ;  /* 0x00000004ff05723e */ /* 0x000fc800000000ff */
[----:B------:R-:W-:-:S05]  /*21b0*/  PRMT R5, R5, 0x5410, RZ ;  /* 0x0000541005057816 */ /* 0x000fca00000000ff */
[----:B------:R0:W-:Y:S01]  /*21c0*/  STG.E desc[UR36][R2.64], R5 ;  /* 0x0000000502007986 */ /* 0x0001e2000c101924 */
[----:B------:R-:W-:Y:S05]  /*21d0*/  BRA `(.L_x_10669) ;  /* 0x00000008005c7947 */ /* 0x000fea0003800000 */
.L_x_10674:
[----:B------:R-:W0:Y:S02]  /*21e0*/  I2F.F64.U32 R4, R4 ;  /* 0x0000000400047312 */ /* 0x000e240000201800 */
[----:B0-----:R0:W-:Y:S01]  /*21f0*/  STG.E.64 desc[UR36][R2.64], R4 ;  /* 0x0000000402007986 */ /* 0x0011e2000c101b24 */
[----:B------:R-:W-:Y:S05]  /*2200*/  BRA `(.L_x_10669) ;  /* 0x0000000800507947 */ /* 0x000fea0003800000 */
.L_x_10664:
        /* <DEDUP_REMOVED lines=10> */
.L_x_10678:
[----:B------:R-:W0:Y:S01]  /*22b0*/  I2F.F64.U32 R4, R4 ;  /* 0x0000000400047312 */ /* 0x000e220000201800 */
[----:B------:R-:W-:-:S05]  /*22c0*/  CS2R R6, SRZ ;  /* 0x0000000000067805 */ /* 0x000fca000001ff00 */
[----:B0-----:R0:W-:Y:S01]  /*22d0*/  STG.E.128 desc[UR36][R2.64], R4 ;  /* 0x0000000402007986 */ /* 0x0011e2000c101d24 */
[----:B------:R-:W-:Y:S05]  /*22e0*/  BRA `(.L_x_10669) ;  /* 0x0000000800187947 */ /* 0x000fea0003800000 */
.L_x_10677:
[----:B------:R-:W-:-:S09]  /*22f0*/  UISETP.NE.AND UP0, UPT, UR4, 0xf, UPT ;  /* 0x0000000f0400788c */ /* 0x000fd2000bf05270 */
[----:B------:R-:W-:Y:S05]  /*2300*/  BRA.U !UP0, `(.L_x_10679) ;  /* 0x0000000108887547 */ /* 0x000fea000b800000 */
[----:B------:R-:W-:-:S09]  /*2310*/  UISETP.NE.AND UP0, UPT, UR4, 0x17, UPT ;  /* 0x000000170400788c */ /* 0x000fd2000bf05270 */
[----:B------:R-:W-:Y:S05]  /*2320*/  BRA.U !UP0, `(.L_x_10680) ;  /* 0x0000000108407547 */ /* 0x000fea000b800000 */
[----:B------:R-:W-:-:S09]  /*2330*/  UISETP.NE.AND UP0, UPT, UR4, 0x18, UPT ;  /* 0x000000180400788c */ /* 0x000fd2000bf05270 */
[----:B------:R-:W-:Y:S05]  /*2340*/  BRA.U UP0, `(.L_x_10668) ;  /* 0x0000000500707547 */ /* 0x000fea000b800000 */
[----:B------:R-:W-:Y:S01]  /*2350*/  I2FP.F32.U32 R7, R4 ;  /* 0x0000000400077245 */ /* 0x000fe20000201000 */
[----:B------:R-:W-:Y:S01]  /*2360*/  BSSY.RECONVERGENT B0, `(.L_x_10681) ;  /* 0x000000a000007945 */ /* 0x000fe20003800200 */
[----:B------:R-:W-:Y:S02]  /*2370*/  HFMA2 R5, -RZ, RZ, 0, 7.569789886474609375e-06 ;  /* 0x0000007fff057431 */ /* 0x000fe400000001ff */
        /* <DEDUP_REMOVED lines=8> */
.L_x_10682:
[----:B------:R-:W-:Y:S05]  /*2400*/  BSYNC.RECONVERGENT B0 ;  /* 0x0000000000007941 */ /* 0x000fea0003800200 */
.L_x_10681:
[----:B------:R0:W-:Y:S01]  /*2410*/  STG.E.U8 desc[UR36][R2.64], R5 ;  /* 0x0000000502007986 */ /* 0x0001e2000c101124 */
[----:B------:R-:W-:Y:S05]  /*2420*/  BRA `(.L_x_10669) ;  /* 0x0000000400c87947 */ /* 0x000fea0003800000 */
.L_x_10680:
[----:B------:R-:W-:-:S04]  /*2430*/  I2FP.F32.U32 R7, R4 ;  /* 0x0000000400077245 */ /* 0x000fc80000201000 */
        /* <DEDUP_REMOVED lines=15> */
.L_x_10679:
[----:B------:R-:W-:-:S04]  /*2530*/  I2FP.F32.U32 R0, R4 ;  /* 0x0000000400007245 */ /* 0x000fc80000201000 */
[----:B------:R-:W-:-:S05]  /*2540*/  F2FP.BF16.F32.PACK_AB R0, RZ, R0 ;  /* 0x00000000ff00723e */ /* 0x000fca00000010ff */
[----:B------:R0:W-:Y:S01]  /*2550*/  STG.E.U16 desc[UR36][R2.64], R0 ;  /* 0x0000000002007986 */ /* 0x0001e2000c101524 */
[----:B------:R-:W-:Y:S05]  /*2560*/  BRA `(.L_x_10669) ;  /* 0x0000000400787947 */ /* 0x000fea0003800000 */
.L_x_10676:
        /* <DEDUP_REMOVED lines=10> */
.L_x_10685:
[----:B------:R-:W-:Y:S01]  /*2610*/  I2FP.F32.U32 R5, R4 ;  /* 0x0000000400057245 */ /* 0x000fe20000201000 */
        /* <DEDUP_REMOVED lines=11> */
.L_x_10688:
[----:B------:R-:W-:-:S04]  /*26d0*/  SHF.R.U32.HI R0, RZ, 0x14, R5 ;  /* 0x00000014ff007819 */ /* 0x000fc80000011605 */
[----:B------:R-:W-:-:S04]  /*26e0*/  LOP3.LUT R0, R0, 0x1, RZ, 0xc0, !PT ;  /* 0x0000000100007812 */ /* 0x000fc800078ec0ff */
[----:B------:R-:W-:-:S04]  /*26f0*/  IADD3 R0, PT, PT, R5, 0x487ffff, R0 ;  /* 0x0487ffff05007810 */ /* 0x000fc80007ffe000 */
[----:B------:R-:W-:-:S04]  /*2700*/  SHF.R.U32.HI R0, RZ, 0x14, R0 ;  /* 0x00000014ff007819 */ /* 0x000fc80000011600 */
[----:B------:R-:W-:-:S07]  /*2710*/  LOP3.LUT R4, R0, 0xff, RZ, 0xc0, !PT ;  /* 0x000000ff00047812 */ /* 0x000fce00078ec0ff */
.L_x_10689:
[----:B------:R-:W-:-:S07]  /*2720*/  PRMT R0, R4, 0x7610, R0 ;  /* 0x0000761004007816 */ /* 0x000fce0000000000 */
.L_x_10687:
[----:B------:R-:W-:Y:S05]  /*2730*/  BSYNC.RECONVERGENT B0 ;  /* 0x0000000000007941 */ /* 0x000fea0003800200 */
.L_x_10686:
[----:B------:R1:W-:Y:S01]  /*2740*/  STG.E.U8 desc[UR36][R2.64], R0 ;  /* 0x0000000002007986 */ /* 0x0003e2000c101124 */
[----:B------:R-:W-:Y:S05]  /*2750*/  BRA `(.L_x_10669) ;  /* 0x0000000000fc7947 */ /* 0x000fea0003800000 */
.L_x_10684:
[----:B------:R-:W-:Y:S01]  /*2760*/  I2FP.F32.U32 R5, R4 ;  /* 0x0000000400057245 */ /* 0x000fe20000201000 */
[----:B------:R-:W-:Y:S01]  /*2770*/  BSSY.RECONVERGENT B0, `(.L_x_10690) ;  /* 0x0000011000007945 */ /* 0x000fe20003800200 */
[----:B------:R-:W-:Y:S02]  /*2780*/  MOV R0, 0x80 ;  /* 0x0000008000007802 */ /* 0x000fe40000000f00 */
        /* <DEDUP_REMOVED lines=9> */
.L_x_10692:
[----:B------:R-:W-:-:S04]  /*2820*/  SHF.R.U32.HI R0, RZ, 0x15, R5 ;  /* 0x00000015ff007819 */ /* 0x000fc80000011605 */
[----:B------:R-:W-:-:S04]  /*2830*/  LOP3.LUT R0, R0, 0x1, RZ, 0xc0, !PT ;  /* 0x0000000100007812 */ /* 0x000fc800078ec0ff */
[----:B------:R-:W-:-:S04]  /*2840*/  IADD3 R0, PT, PT, R5, 0x88fffff, R0 ;  /* 0x088fffff05007810 */ /* 0x000fc80007ffe000 */
[----:B------:R-:W-:-:S04]  /*2850*/  SHF.R.U32.HI R0, RZ, 0x15, R0 ;  /* 0x00000015ff007819 */ /* 0x000fc80000011600 */
[----:B------:R-:W-:-:S07]  /*2860*/  LOP3.LUT R4, R0, 0xff, RZ, 0xc0, !PT ;  /* 0x000000ff00047812 */ /* 0x000fce00078ec0ff */
.L_x_10693:
[----:B------:R-:W-:-:S07]  /*2870*/  PRMT R0, R4, 0x7610, R0 ;  /* 0x0000761004007816 */ /* 0x000fce0000000000 */
.L_x_10691:
[----:B------:R-:W-:Y:S05]  /*2880*/  BSYNC.RECONVERGENT B0 ;  /* 0x0000000000007941 */ /* 0x000fea0003800200 */
.L_x_10690:
[----:B------:R0:W-:Y:S01]  /*2890*/  STG.E.U8 desc[UR36][R2.64], R0 ;  /* 0x0000000002007986 */ /* 0x0001e2000c101124 */
[----:B------:R-:W-:Y:S05]  /*28a0*/  BRA `(.L_x_10669) ;  /* 0x0000000000a87947 */ /* 0x000fea0003800000 */
.L_x_10683:
[----:B------:R-:W-:-:S09]  /*28b0*/  UISETP.NE.AND UP0, UPT, UR4, 0x1c, UPT ;  /* 0x0000001c0400788c */ /* 0x000fd2000bf05270 */
[----:B------:R-:W-:Y:S05]  /*28c0*/  BRA.U !UP0, `(.L_x_10694) ;  /* 0x00000001089c7547 */ /* 0x000fea000b800000 */
[----:B------:R-:W-:-:S09]  /*28d0*/  UISETP.NE.AND UP0, UPT, UR4, 0x1d, UPT ;  /* 0x0000001d0400788c */ /* 0x000fd2000bf05270 */
[----:B------:R-:W-:Y:S05]  /*28e0*/  BRA.U !UP0, `(.L_x_10695) ;  /* 0x0000000108887547 */ /* 0x000fea000b800000 */
[----:B------:R-:W-:-:S09]  /*28f0*/  UISETP.NE.AND UP0, UPT, UR4, 0x2c, UPT ;  /* 0x0000002c0400788c */ /* 0x000fd2000bf05270 */
[----:B------:R-:W-:Y:S05]  /*2900*/  BRA.U !UP0, `(.L_x_10696) ;  /* 0x0000000108447547 */ /* 0x000fea000b800000 */
.L_x_10668:
        /* <DEDUP_REMOVED lines=16> */
.L_x_10697:
[----:B------:R-:W-:Y:S05]  /*2a10*/  BRA `(.L_x_10669) ;  /* 0x00000000004c7947 */ /* 0x000fea0003800000 */
.L_x_10696:
[----:B------:R-:W-:-:S04]  /*2a20*/  I2FP.F32.U32 R5, R4 ;  /* 0x0000000400057245 */ /* 0x000fc80000201000 */
        /* <DEDUP_REMOVED lines=14> */
.L_x_10695:
[----:B------:R-:W-:-:S05]  /*2b10*/  IMAD.MOV.U32 R5, RZ, RZ, RZ ;  /* 0x000000ffff057224 */ /* 0x000fca00078e00ff */
[----:B------:R0:W-:Y:S01]  /*2b20*/  STG.E.64 desc[UR36][R2.64], R4 ;  /* 0x0000000402007986 */ /* 0x0001e2000c101b24 */
[----:B------:R-:W-:Y:S05]  /*2b30*/  BRA `(.L_x_10669) ;  /* 0x0000000000047947 */ /* 0x000fea0003800000 */
.L_x_10694:
[----:B------:R3:W-:Y:S02]  /*2b40*/  STG.E desc[UR36][R2.64], R4 ;  /* 0x0000000402007986 */ /* 0x0007e4000c101924 */
.L_x_10669:
[----:B------:R-:W-:Y:S05]  /*2b50*/  BSYNC.RECONVERGENT B6 ;  /* 0x0000000000067941 */ /* 0x000fea0003800200 */
.L_x_10663:
[----:B------:R-:W-:-:S07]  /*2b60*/  IADD3 R17, PT, PT, R17, 0x80, RZ ;  /* 0x0000008011117810 */ /* 0x000fce0007ffe0ff */
.L_x_10636:
[----:B------:R-:W-:Y:S05]  /*2b70*/  BSYNC.RECONVERGENT B7 ;  /* 0x0000000000077941 */ /* 0x000fea0003800200 */
.L_x_10635:
[----:B------:R-:W5:Y:S01]  /*2b80*/  LDCU UR4, c[0x0][0x380] ;  /* 0x00007000ff0477ac */ /* 0x000f620008000800 */
[----:B------:R-:W-:Y:S01]  /*2b90*/  BSSY.RECONVERGENT B7, `(.L_x_10698) ;  /* 0x00002a9000077945 */ /* 0x000fe20003800200 */
[----:B-----5:R-:W-:-:S13]  /*2ba0*/  ISETP.GE.AND P0, PT, R17, UR4, PT ;  /* 0x0000000411007c0c */ /* 0x020fda000bf06270 */
[----:B------:R-:W-:Y:S05]  /*2bb0*/  @P0 BRA `(.L_x_10699) ;  /* 0x0000002800980947 */ /* 0x000fea0003800000 */
[----:B------:R-:W5:Y:S01]  /*2bc0*/  LDCU UR4, c[0x0][0x388] ;  /* 0x00007100ff0477ac */ /* 0x000f620008000800 */
[----:B01----:R-:W-:Y:S02]  /*2bd0*/  IMAD.MOV.U32 R0, RZ, RZ, RZ ;  /* 0x000000ffff007224 */ /* 0x003fe400078e00ff */
[----:B------:R-:W-:Y:S01]  /*2be0*/  IMAD.MOV.U32 R16, RZ, RZ, RZ ;  /* 0x000000ffff107224 */ /* 0x000fe200078e00ff */
[----:B-----5:R-:W-:-:S09]  /*2bf0*/  UISETP.NE.AND UP0, UPT, UR4, URZ, UPT ;  /* 0x000000ff0400728c */ /* 0x020fd2000bf05270 */
[----:B------:R-:W-:Y:S05]  /*2c00*/  BRA.U !UP0, `(.L_x_10700) ;  /* 0x0000001108a87547 */ /* 0x000fea000b800000 */
[----:B------:R-:W2:Y:S01]  /*2c10*/  LDCU.64 UR4, c[0x0][0x390] ;  /* 0x00007200ff0477ac */ /* 0x000ea20008000a00 */
[----:B------:R-:W-:Y:S01]  /*2c20*/  HFMA2 R16, -RZ, RZ, 0, 0 ;  /* 0x00000000ff107431 */ /* 0x000fe200000001ff */
[----:B------:R-:W0:Y:S01]  /*2c30*/  LDCU UR6, c[0x0][0x38c] ;  /* 0x00007180ff0677ac */ /* 0x000e220008000800 */
[----:B------:R-:W1:Y:S01]  /*2c40*/  LDCU.64 UR8, c[0x0][0x4b8] ;  /* 0x00009700ff0877ac */ /* 0x000e620008000a00 */
[----:B------:R-:W-:Y:S02]  /*2c50*/  UISETP.NE.AND UP0, UPT, UR40, URZ, UPT ;  /* 0x000000ff2800728c */ /* 0x000fe4000bf05270 */
[----:B--234-:R-:W-:-:S05]  /*2c60*/  IMAD.HI.U32 R2, R17, UR4, R16 ;  /* 0x0000000411027c27 */ /* 0x01cfca000f8e0010 */
[----:B------:R-:W-:-:S05]  /*2c70*/  SHF.R.U32.HI R3, RZ, UR5, R2 ;  /* 0x00000005ff037c19 */ /* 0x000fca0008011602 */
[----:B------:R-:W-:-:S04]  /*2c80*/  IMAD.MOV R0, RZ, RZ, -R3 ;  /* 0x000000ffff007224 */ /* 0x000fc800078e0a03 */
[----:B0-----:R-:W-:-:S04]  /*2c90*/  IMAD R0, R0, UR6, R17 ;  /* 0x0000000600007c24 */ /* 0x001fc8000f8e0211 */
[C---:B-1----:R-:W-:Y:S02]  /*2ca0*/  IMAD R16, R0.reuse, UR8, RZ ;  /* 0x0000000800107c24 */ /* 0x042fe4000f8e02ff */
        /* <DEDUP_REMOVED lines=288> */
.L_x_10700:
[----:B------:R-:W2:Y:S01]  /*3eb0*/  LDCU.64 UR6, c[0x0][0x588] ;  /* 0x0000b100ff0677ac */ /* 0x000ea20008000a00 */
[----:B------:R-:W-:Y:S01]  /*3ec0*/  BSSY.RECONVERGENT B6, `(.L_x_10701) ;  /* 0x00000a0000067945 */ /* 0x000fe20003800200 */
[----:B------:R-:W-:-:S04]  /*3ed0*/  UPRMT UR4, UR41, 0x9910, URZ ;  /* 0x0000991029047896 */ /* 0x000fc800080000ff */
[----:B------:R-:W-:Y:S01]  /*3ee0*/  UISETP.GT.AND UP0, UPT, UR4, 0x9, UPT ;  /* 0x000000090400788c */ /* 0x000fe2000bf04270 */
[----:B--234-:R-:W-:-:S05]  /*3ef0*/  IADD3 R2, P0, PT, R0, UR6, RZ ;  /* 0x0000000600027c10 */ /* 0x01cfca000ff1e0ff */
        /* <DEDUP_REMOVED lines=13> */
.L_x_10705:
[----:B------:R-:W2:Y:S02]  /*3fd0*/  LDG.E.U8 R2, desc[UR36][R2.64] ;  /* 0x0000002402027981 */ /* 0x000ea4000c1e1100 */
[----:B--2---:R-:W-:Y:S01]  /*3fe0*/  ISETP.NE.AND P0, PT, R2, RZ, PT ;  /* 0x000000ff0200720c */ /* 0x004fe20003f05270 */
[----:B------:R-:W-:-:S12]  /*3ff0*/  BRA `(.L_x_10707) ;  /* 0x0000000800307947 */ /* 0x000fd80003800000 */
.L_x_10704:
        /* <DEDUP_REMOVED lines=10> */
.L_x_10709:
[----:B------:R-:W2:Y:S02]  /*40a0*/  LDG.E R2, desc[UR36][R2.64] ;  /* 0x0000002402027981 */ /* 0x000ea4000c1e1900 */
[----:B--2---:R-:W-:Y:S01]  /*40b0*/  ISETP.NE.AND P0, PT, R2, RZ, PT ;  /* 0x000000ff0200720c */ /* 0x004fe20003f05270 */
[----:B------:R-:W-:-:S12]  /*40c0*/  BRA `(.L_x_10707) ;  /* 0x0000000400fc7947 */ /* 0x000fd80003800000 */
.L_x_10708:
[----:B------:R-:W2:Y:S02]  /*40d0*/  LDG.E.U16 R2, desc[UR36][R2.64] ;  /* 0x0000002402027981 */ /* 0x000ea4000c1e1500 */
[----:B--2---:R-:W-:Y:S01]  /*40e0*/  ISETP.NE.AND P0, PT, R2, RZ, PT ;  /* 0x000000ff0200720c */ /* 0x004fe20003f05270 */
[----:B------:R-:W-:-:S12]  /*40f0*/  BRA `(.L_x_10707) ;  /* 0x0000000400f07947 */ /* 0x000fd80003800000 */
.L_x_10703:
        /* <DEDUP_REMOVED lines=9> */
.L_x_10711:
[----:B------:R-:W2:Y:S02]  /*4190*/  LDG.E.U16 R0, desc[UR36][R2.64] ;  /* 0x0000002402007981 */ /* 0x000ea4000c1e1500 */
[----:B--2---:R-:W-:-:S05]  /*41a0*/  HADD2.F32 R0, -RZ, R0.H0_H0 ;  /* 0x20000000ff007230 */ /* 0x004fca0000004100 */
[----:B------:R-:W-:Y:S01]  /*41b0*/  FSETP.NEU.FTZ.AND P0, PT, R0, RZ, PT ;  /* 0x000000ff0000720b */ /* 0x000fe20003f1d000 */
[----:B------:R-:W-:-:S12]  /*41c0*/  BRA `(.L_x_10707) ;  /* 0x0000000400bc7947 */ /* 0x000fd80003800000 */
.L_x_10710:
        /* <DEDUP_REMOVED lines=11> */
.L_x_10713:
        /* <DEDUP_REMOVED lines=8> */
.L_x_10712:
[----:B------:R-:W2:Y:S02]  /*4300*/  LDG.E.64 R2, desc[UR36][R2.64] ;  /* 0x0000002402027981 */ /* 0x000ea4000c1e1b00 */
[----:B--2---:R-:W-:Y:S01]  /*4310*/  DSETP.NEU.AND P0, PT, R2, RZ, PT ;  /* 0x000000ff0200722a */ /* 0x004fe20003f0d000 */
[----:B------:R-:W-:-:S13]  /*4320*/  BRA `(.L_x_10707) ;  /* 0x0000000400647947 */ /* 0x000fda0003800000 */
.L_x_10702:
        /* <DEDUP_REMOVED lines=11> */
.L_x_10716:
[----:B------:R-:W2:Y:S02]  /*43e0*/  LDG.E.128 R4, desc[UR36][R2.64] ;  /* 0x0000002402047981 */ /* 0x000ea4000c1e1d00 */
[----:B--2---:R-:W-:-:S06]  /*43f0*/  DSETP.NEU.AND P0, PT, R6, RZ, PT ;  /* 0x000000ff0600722a */ /* 0x004fcc0003f0d000 */
[----:B------:R-:W-:Y:S01]  /*4400*/  DSETP.NEU.OR P0, PT, R4, RZ, P0 ;  /* 0x000000ff0400722a */ /* 0x000fe2000070d400 */
[----:B------:R-:W-:-:S13]  /*4410*/  BRA `(.L_x_10707) ;  /* 0x0000000400287947 */ /* 0x000fda0003800000 */
.L_x_10715:
        /* <DEDUP_REMOVED lines=9> */
.L_x_10718:
[----:B------:R-:W2:Y:S02]  /*44b0*/  LDG.E.U8 R2, desc[UR36][R2.64] ;  /* 0x0000002402027981 */ /* 0x000ea4000c1e1100 */
[----:B--2---:R-:W-:-:S04]  /*44c0*/  SHF.L.U32 R0, R2, 0x19, RZ ;  /* 0x0000001902007819 */ /* 0x004fc800000006ff */
[----:B------:R-:W-:-:S13]  /*44d0*/  ISETP.GE.U32.AND P0, PT, R0, 0x8000000, PT ;  /* 0x080000000000780c */ /* 0x000fda0003f06070 */
[----:B------:R-:W-:Y:S01]  /*44e0*/  @!P0 IMAD.SHL.U32 R4, R2, 0x100, RZ ;  /* 0x0000010002048824 */ /* 0x000fe200078e00ff */
[----:B------:R-:W-:-:S04]  /*44f0*/  @P0 LEA.HI R0, R0, 0x70000000, RZ, 0x1c ;  /* 0x7000000000000811 */ /* 0x000fc800078fe0ff */
[----:B------:R-:W-:Y:S01]  /*4500*/  @!P0 LOP3.LUT R4, R4, 0x7f00, RZ, 0xc0, !PT ;  /* 0x00007f0004048812 */ /* 0x000fe200078ec0ff */
[----:B------:R-:W-:-:S03]  /*4510*/  @P0 FMUL.FTZ R0, R0, 1.9259299443872358531e-34 ;  /* 0x0780000000000820 */ /* 0x000fc60000410000 */
[----:B------:R-:W-:-:S05]  /*4520*/  @!P0 LOP3.LUT R4, R4, 0x3f000000, RZ, 0xfc, !PT ;  /* 0x3f00000004048812 */ /* 0x000fca00078efcff */
[----:B------:R-:W-:-:S05]  /*4530*/  @!P0 FADD.FTZ R0, R4, -0.5 ;  /* 0xbf00000004008421 */ /* 0x000fca0000010000 */
[----:B------:R-:W-:Y:S01]  /*4540*/  LOP3.LUT P0, RZ, R0, 0x7fffffff, RZ, 0xc0, !PT ;  /* 0x7fffffff00ff7812 */ /* 0x000fe2000780c0ff */
[----:B------:R-:W-:-:S12]  /*4550*/  BRA `(.L_x_10707) ;  /* 0x0000000000d87947 */ /* 0x000fd80003800000 */
.L_x_10717:
[----:B------:R-:W2:Y:S02]  /*4560*/  LDG.E.U16 R0, desc[UR36][R2.64] ;  /* 0x0000002402007981 */ /* 0x000ea4000c1e1500 */
[----:B--2---:R-:W-:-:S04]  /*4570*/  SHF.L.U32 R0, R0, 0x10, RZ ;  /* 0x0000001000007819 */ /* 0x004fc800000006ff */
[----:B------:R-:W-:Y:S01]  /*4580*/  FSETP.NEU.FTZ.AND P0, PT, R0, RZ, PT ;  /* 0x000000ff0000720b */ /* 0x000fe20003f1d000 */
[----:B------:R-:W-:-:S12]  /*4590*/  BRA `(.L_x_10707) ;  /* 0x0000000000c87947 */ /* 0x000fd80003800000 */
.L_x_10714:
        /* <DEDUP_REMOVED lines=11> */
.L_x_10721:
[----:B------:R-:W2:Y:S02]  /*4650*/  LDG.E.U8 R2, desc[UR36][R2.64] ;  /* 0x0000002402027981 */ /* 0x000ea4000c1e1100 */
[----:B--2---:R-:W-:Y:S01]  /*4660*/  ISETP.NE.AND P0, PT, R2, RZ, PT ;  /* 0x000000ff0200720c */ /* 0x004fe20003f05270 */
[----:B------:R-:W-:-:S12]  /*4670*/  BRA `(.L_x_10707) ;  /* 0x0000000000907947 */ /* 0x000fd80003800000 */
.L_x_10720:
[----:B------:R-:W2:Y:S02]  /*4680*/  LDG.E.U8 R2, desc[UR36][R2.64] ;  /* 0x0000002402027981 */ /* 0x000ea4000c1e1100 */
[----:B--2---:R-:W-:Y:S01]  /*4690*/  ISETP.NE.AND P0, PT, R2, RZ, PT ;  /* 0x000000ff0200720c */ /* 0x004fe20003f05270 */
[----:B------:R-:W-:-:S12]  /*46a0*/  BRA `(.L_x_10707) ;  /* 0x0000000000847947 */ /* 0x000fd80003800000 */
.L_x_10719:
[----:B------:R-:W-:-:S09]  /*46b0*/  UISETP.NE.AND UP0, UPT, UR4, 0x1c, UPT ;  /* 0x0000001c0400788c */ /* 0x000fd2000bf05270 */
[----:B------:R-:W-:Y:S05]  /*46c0*/  BRA.U !UP0, `(.L_x_10722) ;  /* 0x0000000108747547 */ /* 0x000fea000b800000 */
[----:B------:R-:W-:-:S09]  /*46d0*/  UISETP.NE.AND UP0, UPT, UR4, 0x1d, UPT ;  /* 0x0000001d0400788c */ /* 0x000fd2000bf05270 */
[----:B------:R-:W-:Y:S05]  /*46e0*/  BRA.U !UP0, `(.L_x_10723) ;  /* 0x00000001085c7547 */ /* 0x000fea000b800000 */
[----:B------:R-:W-:-:S09]  /*46f0*/  UISETP.NE.AND UP0, UPT, UR4, 0x2c, UPT ;  /* 0x0000002c0400788c */ /* 0x000fd2000bf05270 */
[----:B------:R-:W-:Y:S05]  /*4700*/  BRA.U UP0, `(.L_x_10706) ;  /* 0x00000001000c7547 */ /* 0x000fea000b800000 */
[----:B------:R-:W2:Y:S02]  /*4710*/  LDG.E.U8 R2, desc[UR36][R2.64] ;  /* 0x0000002402027981 */ /* 0x000ea4000c1e1100 */
[----:B--2---:R-:W-:Y:S01]  /*4720*/  ISETP.NE.AND P0, PT, R2, RZ, PT ;  /* 0x000000ff0200720c */ /* 0x004fe20003f05270 */
[----:B------:R-:W-:-:S12]  /*4730*/  BRA `(.L_x_10707) ;  /* 0x0000000000607947 */ /* 0x000fd80003800000 */
.L_x_10706:
        /* <DEDUP_REMOVED lines=16> */
.L_x_10724:
[----:B------:R-:W-:Y:S01]  /*4840*/  PLOP3.LUT P0, PT, PT, PT, PT, 0x8, 0x80 ;  /* 0x000000000080781c */ /* 0x000fe20003f0e170 */
[----:B------:R-:W-:-:S12]  /*4850*/  BRA `(.L_x_10707) ;  /* 0x0000000000187947 */ /* 0x000fd80003800000 */
.L_x_10723:
[----:B------:R-:W2:Y:S02]  /*4860*/  LDG.E.64 R2, desc[UR36][R2.64] ;  /* 0x0000002402027981 */ /* 0x000ea4000c1e1b00 */
[----:B--2---:R-:W-:-:S04]  /*4870*/  ISETP.NE.U32.AND P0, PT, R2, RZ, PT ;  /* 0x000000ff0200720c */ /* 0x004fc80003f05070 */
[----:B------:R-:W-:Y:S01]  /*4880*/  ISETP.NE.AND.EX P0, PT, R3, RZ, PT, P0 ;  /* 0x000000ff0300720c */ /* 0x000fe20003f05300 */
[----:B------:R-:W-:-:S12]  /*4890*/  BRA `(.L_x_10707) ;  /* 0x0000000000087947 */ /* 0x000fd80003800000 */
.L_x_10722:
[----:B------:R-:W2:Y:S02]  /*48a0*/  LDG.E R2, desc[UR36][R2.64] ;  /* 0x0000002402027981 */ /* 0x000ea4000c1e1900 */
[----:B--2---:R-:W-:-:S13]  /*48b0*/  ISETP.NE.AND P0, PT, R2, RZ, PT ;  /* 0x000000ff0200720c */ /* 0x004fda0003f05270 */
.L_x_10707:
[----:B------:R-:W-:Y:S05]  /*48c0*/  BSYNC.RECONVERGENT B6 ;  /* 0x0000000000067941 */ /* 0x000fea0003800200 */
.L_x_10701:
        /* <DEDUP_REMOVED lines=18> */
.L_x_10729:
[----:B------:R0:W-:Y:S01]  /*49f0*/  STG.E.U8 desc[UR36][R2.64], R4 ;  /* 0x0000000402007986 */ /* 0x0001e2000c101124 */
[----:B------:R-:W-:Y:S05]  /*4a00*/  BRA `(.L_x_10731) ;  /* 0x0000000800fc7947 */ /* 0x000fea0003800000 */
.L_x_10728:
        /* <DEDUP_REMOVED lines=9> */
.L_x_10733:
[----:B------:R0:W-:Y:S01]  /*4aa0*/  STG.E desc[UR36][R2.64], R4 ;  /* 0x0000000402007986 */ /* 0x0001e2000c101924 */
[----:B------:R-:W-:Y:S05]  /*4ab0*/  BRA `(.L_x_10731) ;  /* 0x0000000800d07947 */ /* 0x000fea0003800000 */
.L_x_10732:
[----:B------:R0:W-:Y:S01]  /*4ac0*/  STG.E.U16 desc[UR36][R2.64], R4 ;  /* 0x0000000402007986 */ /* 0x0001e2000c101524 */
[----:B------:R-:W-:Y:S05]  /*4ad0*/  BRA `(.L_x_10731) ;  /* 0x0000000800c87947 */ /* 0x000fea0003800000 */
.L_x_10727:
        /* <DEDUP_REMOVED lines=9> */
.L_x_10735:
[----:B------:R-:W-:-:S04]  /*4b70*/  I2FP.F32.U32 R0, R4 ;  /* 0x0000000400007245 */ /* 0x000fc80000201000 */
[----:B------:R-:W-:-:S05]  /*4b80*/  F2FP.F16.F32.PACK_AB R0, RZ, R0 ;  /* 0x00000000ff00723e */ /* 0x000fca00000000ff */
[----:B------:R3:W-:Y:S01]  /*4b90*/  STG.E.U16 desc[UR36][R2.64], R0 ;  /* 0x0000000002007986 */ /* 0x0007e2000c101524 */
[----:B------:R-:W-:Y:S05]  /*4ba0*/  BRA `(.L_x_10731) ;  /* 0x0000000800947947 */ /* 0x000fea0003800000 */
.L_x_10734:
[----:B------:R-:W-:-:S09]  /*4bb0*/  UISETP.NE.AND UP0, UPT, UR4, 0x7, UPT ;  /* 0x000000070400788c */ /* 0x000fd2000bf05270 */
[----:B------:R-:W-:Y:S05]  /*4bc0*/  BRA.U !UP0, `(.L_x_10736) ;  /* 0x0000000108347547 */ /* 0x000fea000b800000 */
[----:B------:R-:W-:-:S09]  /*4bd0*/  UISETP.NE.AND UP0, UPT, UR4, 0x8, UPT ;  /* 0x000000080400788c */ /* 0x000fd2000bf05270 */
[----:B------:R-:W-:Y:S05]  /*4be0*/  BRA.U !UP0, `(.L_x_10737) ;  /* 0x0000000108187547 */ /* 0x000fea000b800000 */
[----:B------:R-:W-:-:S09]  /*4bf0*/  UISETP.NE.AND UP0, UPT, UR4, 0x9, UPT ;  /* 0x000000090400788c */ /* 0x000fd2000bf05270 */
[----:B------:R-:W-:Y:S05]  /*4c00*/  BRA.U UP0, `(.L_x_10730) ;  /* 0x0000000500b07547 */ /* 0x000fea000b800000 */
[----:B------:R-:W-:Y:S01]  /*4c10*/  HFMA2 R5, -RZ, RZ, 0, 0 ;  /* 0x00000000ff057431 */ /* 0x000fe200000001ff */
[----:B------:R-:W-:-:S05]  /*4c20*/  I2FP.F32.U32 R4, R4 ;  /* 0x0000000400047245 */ /* 0x000fca0000201000 */
[----:B------:R1:W-:Y:S01]  /*4c30*/  STG.E.64 desc[UR36][R2.64], R4 ;  /* 0x0000000402007986 */ /* 0x0003e2000c101b24 */
[----:B------:R-:W-:Y:S05]  /*4c40*/  BRA `(.L_x_10731) ;  /* 0x00000008006c7947 */ /* 0x000fea0003800000 */
.L_x_10737:
[----:B------:R-:W-:-:S04]  /*4c50*/  I2FP.F32.U32 R4, R4 ;  /* 0x0000000400047245 */ /* 0x000fc80000201000 */
[----:B------:R-:W-:-:S04]  /*4c60*/  F2FP.F16.F32.PACK_AB R5, RZ, R4 ;  /* 0x00000004ff05723e */ /* 0x000fc800000000ff */
[----:B------:R-:W-:-:S05]  /*4c70*/  PRMT R5, R5, 0x5410, RZ ;  /* 0x0000541005057816 */ /* 0x000fca00000000ff */
[----:B------:R0:W-:Y:S01]  /*4c80*/  STG.E desc[UR36][R2.64], R5 ;  /* 0x0000000502007986 */ /* 0x0001e2000c101924 */
[----:B------:R-:W-:Y:S05]  /*4c90*/  BRA `(.L_x_10731) ;  /* 0x0000000800587947 */ /* 0x000fea0003800000 */
.L_x_10736:
[----:B------:R-:W0:Y:S02]  /*4ca0*/  I2F.F64.U32 R4, R4 ;  /* 0x0000000400047312 */ /* 0x000e240000201800 */
[----:B0-----:R2:W-:Y:S01]  /*4cb0*/  STG.E.64 desc[UR36][R2.64], R4 ;  /* 0x0000000402007986 */ /* 0x0015e2000c101b24 */
[----:B------:R-:W-:Y:S05]  /*4cc0*/  BRA `(.L_x_10731) ;  /* 0x00000008004c7947 */ /* 0x000fea0003800000 */
.L_x_10726:
        /* <DEDUP_REMOVED lines=12> */
.L_x_10741:
[----:B------:R-:W-:Y:S01]  /*4d90*/  I2FP.F32.U32 R5, R4 ;  /* 0x0000000400057245 */ /* 0x000fe20000201000 */
        /* <DEDUP_REMOVED lines=16> */
.L_x_10743:
[----:B------:R-:W-:Y:S05]  /*4ea0*/  BSYNC.RECONVERGENT B0 ;  /* 0x0000000000007941 */ /* 0x000fea0003800200 */
.L_x_10742:
[----:B------:R0:W-:Y:S01]  /*4eb0*/  STG.E.U8 desc[UR36][R2.64], R0 ;  /* 0x0000000002007986 */ /* 0x0001e2000c101124 */
[----:B------:R-:W-:Y:S05]  /*4ec0*/  BRA `(.L_x_10731) ;  /* 0x0000000400cc7947 */ /* 0x000fea0003800000 */
.L_x_10740:
        /* <DEDUP_REMOVED lines=17> */
.L_x_10745:
[----:B------:R-:W-:Y:S05]  /*4fe0*/  BSYNC.RECONVERGENT B0 ;  /* 0x0000000000007941 */ /* 0x000fea0003800200 */
.L_x_10744:
[----:B------:R0:W-:Y:S01]  /*4ff0*/  STG.E.U8 desc[UR36][R2.64], R0 ;  /* 0x0000000002007986 */ /* 0x0001e2000c101124 */
[----:B------:R-:W-:Y:S05]  /*5000*/  BRA `(.L_x_10731) ;  /* 0x00000004007c7947 */ /* 0x000fea0003800000 */
.L_x_10739:
[----:B------:R-:W-:-:S09]  /*5010*/  UISETP.NE.AND UP0, UPT, UR4, 0x1c, UPT ;  /* 0x0000001c0400788c */ /* 0x000fd2000bf05270 */
[----:B------:R-:W-:Y:S05]  /*5020*/  BRA.U !UP0, `(.L_x_10746) ;  /* 0x0000000108587547 */ /* 0x000fea000b800000 */
[----:B------:R-:W-:-:S09]  /*5030*/  UISETP.NE.AND UP0, UPT, UR4, 0x1d, UPT ;  /* 0x0000001d0400788c */ /* 0x000fd2000bf05270 */
[----:B------:R-:W-:Y:S05]  /*5040*/  BRA.U !UP0, `(.L_x_10747) ;  /* 0x0000000108447547 */ /* 0x000fea000b800000 */
[----:B------:R-:W-:-:S09]  /*5050*/  UISETP.NE.AND UP0, UPT, UR4, 0x2c, UPT ;  /* 0x0000002c0400788c */ /* 0x000fd2000bf05270 */
[----:B------:R-:W-:Y:S05]  /*5060*/  BRA.U UP0, `(.L_x_10730) ;  /* 0x0000000100987547 */ /* 0x000fea000b800000 */
[----:B------:R-:W-:-:S04]  /*5070*/  I2FP.F32.U32 R5, R4 ;  /* 0x0000000400057245 */ /* 0x000fc80000201000 */
        /* <DEDUP_REMOVED lines=10> */
[----:B------:R-:W-:-:S05]  /*5120*/  @!P0 IMAD.MOV R0, RZ, RZ, R4 ;  /* 0x000000ffff008224 */ /* 0x000fca00078e0204 */
[----:B------:R-:W-:-:S05]  /*5130*/  @P1 MOV R5, R0 ;  /* 0x0000000000051202 */ /* 0x000fca0000000f00 */
[----:B------:R0:W-:Y:S01]  /*5140*/  STG.E.U8 desc[UR36][R2.64], R5 ;  /* 0x0000000502007986 */ /* 0x0001e2000c101124 */
[----:B------:R-:W-:Y:S05]  /*5150*/  BRA `(.L_x_10731) ;  /* 0x0000000400287947 */ /* 0x000fea0003800000 */
.L_x_10747:
[----:B------:R-:W-:-:S05]  /*5160*/  IMAD.MOV.U32 R5, RZ, RZ, RZ ;  /* 0x000000ffff057224 */ /* 0x000fca00078e00ff */
[----:B------:R0:W-:Y:S01]  /*5170*/  STG.E.64 desc[UR36][R2.64], R4 ;  /* 0x0000000402007986 */ /* 0x0001e2000c101b24 */
[----:B------:R-:W-:Y:S05]  /*5180*/  BRA `(.L_x_10731) ;  /* 0x00000004001c7947 */ /* 0x000fea0003800000 */
.L_x_10746:
[----:B------:R0:W-:Y:S01]  /*5190*/  STG.E desc[UR36][R2.64], R4 ;  /* 0x0000000402007986 */ /* 0x0001e2000c101924 */
[----:B------:R-:W-:Y:S05]  /*51a0*/  BRA `(.L_x_10731) ;  /* 0x0000000400147947 */ /* 0x000fea0003800000 */
.L_x_10738:
        /* <DEDUP_REMOVED lines=8> */
.L_x_10749:
[----:B------:R-:W0:Y:S01]  /*5230*/  I2F.F64.U32 R4, R4 ;  /* 0x0000000400047312 */ /* 0x000e220000201800 */
[----:B------:R-:W-:-:S05]  /*5240*/  CS2R R6, SRZ ;  /* 0x0000000000067805 */ /* 0x000fca000001ff00 */
[----:B0-----:R0:W-:Y:S01]  /*5250*/  STG.E.128 desc[UR36][R2.64], R4 ;  /* 0x0000000402007986 */ /* 0x0011e2000c101d24 */
[----:B------:R-:W-:Y:S05]  /*5260*/  BRA `(.L_x_10731) ;  /* 0x0000000000e47947 */ /* 0x000fea0003800000 */
.L_x_10748:
[----:B------:R-:W-:-:S09]  /*5270*/  UISETP.NE.AND UP0, UPT, UR4, 0xf, UPT ;  /* 0x0000000f0400788c */ /* 0x000fd2000bf05270 */
[----:B------:R-:W-:Y:S05]  /*5280*/  BRA.U !UP0, `(.L_x_10750) ;  /* 0x0000000108d07547 */ /* 0x000fea000b800000 */
[----:B------:R-:W-:-:S09]  /*5290*/  UISETP.NE.AND UP0, UPT, UR4, 0x17, UPT ;  /* 0x000000170400788c */ /* 0x000fd2000bf05270 */
[----:B------:R-:W-:Y:S05]  /*52a0*/  BRA.U !UP0, `(.L_x_10751) ;  /* 0x0000000108847547 */ /* 0x000fea000b800000 */
[----:B------:R-:W-:-:S09]  /*52b0*/  UISETP.NE.AND UP0, UPT, UR4, 0x18, UPT ;  /* 0x000000180400788c */ /* 0x000fd2000bf05270 */
[----:B------:R-:W-:Y:S05]  /*52c0*/  BRA.U !UP0, `(.L_x_10752) ;  /* 0x0000000108447547 */ /* 0x000fea000b800000 */
.L_x_10730:
        /* <DEDUP_REMOVED lines=16> */
.L_x_10753:
[----:B------:R-:W-:Y:S05]  /*53d0*/  BRA `(.L_x_10731) ;  /* 0x0000000000887947 */ /* 0x000fea0003800000 */
.L_x_10752:
        /* <DEDUP_REMOVED lines=11> */
.L_x_10755:
[----:B------:R-:W-:Y:S05]  /*5490*/  BSYNC.RECONVERGENT B0 ;  /* 0x0000000000007941 */ /* 0x000fea0003800200 */
.L_x_10754:
[----:B------:R0:W-:Y:S01]  /*54a0*/  STG.E.U8 desc[UR36][R2.64], R5 ;  /* 0x0000000502007986 */ /* 0x0001e2000c101124 */
[----:B------:R-:W-:Y:S05]  /*54b0*/  BRA `(.L_x_10731) ;  /* 0x0000000000507947 */ /* 0x000fea0003800000 */
.L_x_10751:
[----:B------:R-:W-:-:S04]  /*54c0*/  I2FP.F32.U32 R7, R4 ;  /* 0x0000000400077245 */ /* 0x000fc80000201000 */
        /* <DEDUP_REMOVED lines=11> */
.L_x_10756:
[----:B------:R-:W-:Y:S01]  /*5580*/  HFMA2 R5, -RZ, RZ, 0, 7.569789886474609375e-06 ;  /* 0x0000007fff057431 */ /* 0x000fe200000001ff */
[----:B------:R-:W-:-:S04]  /*5590*/  ISETP.GT.U32.AND P0, PT, R7, 0x7f800000, PT ;  /* 0x7f8000000700780c */ /* 0x000fc80003f04070 */
[----:B------:R-:W-:-:S05]  /*55a0*/  SEL R5, R5, 0x7c, P0 ;  /* 0x0000007c05057807 */ /* 0x000fca0000000000 */
[----:B------:R0:W-:Y:S01]  /*55b0*/  STG.E.U8 desc[UR36][R2.64], R5 ;  /* 0x0000000502007986 */ /* 0x0001e2000c101124 */
[----:B------:R-:W-:Y:S05]  /*55c0*/  BRA `(.L_x_10731) ;  /* 0x00000000000c7947 */ /* 0x000fea0003800000 */
.L_x_10750:
[----:B------:R-:W-:-:S04]  /*55d0*/  I2FP.F32.U32 R0, R4 ;  /* 0x0000000400007245 */ /* 0x000fc80000201000 */
[----:B------:R-:W-:-:S05]  /*55e0*/  F2FP.BF16.F32.PACK_AB R0, RZ, R0 ;  /* 0x00000000ff00723e */ /* 0x000fca00000010ff */
[----:B------:R0:W-:Y:S02]  /*55f0*/  STG.E.U16 desc[UR36][R2.64], R0 ;  /* 0x0000000002007986 */ /* 0x0001e4000c101524 */
.L_x_10731:
[----:B------:R-:W-:Y:S05]  /*5600*/  BSYNC.RECONVERGENT B6 ;  /* 0x0000000000067941 */ /* 0x000fea0003800200 */
.L_x_10725:
[----:B------:R-:W-:-:S07]  /*5610*/  VIADD R17, R17, 0x80 ;  /* 0x0000008011117836 */ /* 0x000fce0000000000 */
.L_x_10699:
[----:B------:R-:W-:Y:S05]  /*5620*/  BSYNC.RECONVERGENT B7 ;  /* 0x0000000000077941 */ /* 0x000fea0003800200 */
.L_x_10698:
[----:B------:R-:W5:Y:S01]  /*5630*/  LDCU UR4, c[0x0][0x380] ;  /* 0x00007000ff0477ac */ /* 0x000f620008000800 */
[----:B------:R-:W-:Y:S01]  /*5640*/  BSSY.RECONVERGENT B7, `(.L_x_10757) ;  /* 0x00002a9000077945 */ /* 0x000fe20003800200 */
[----:B-----5:R-:W-:-:S13]  /*5650*/  ISETP.GE.AND P0, PT, R17, UR4, PT ;  /* 0x0000000411007c0c */ /* 0x020fda000bf06270 */
[----:B------:R-:W-:Y:S05]  /*5660*/  @P0 BRA `(.L_x_10758) ;  /* 0x0000002800980947 */ /* 0x000fea0003800000 */
[----:B------:R-:W5:Y:S01]  /*5670*/  LDCU UR4, c[0x0][0x388] ;  /* 0x00007100ff0477ac */ /* 0x000f620008000800 */
[----:B01-3--:R-:W-:Y:S01]  /*5680*/  MOV R0, RZ ;  /* 0x000000ff00007202 */ /* 0x00bfe20000000f00 */
        /* <DEDUP_REMOVED lines=8> */
[----:B--2-4-:R-:W-:-:S05]  /*5710*/  IMAD.HI.U32 R2, R17, UR4, R16 ;  /* 0x0000000411027c27 */ /* 0x014fca000f8e0010 */
[----:B------:R-:W-:-:S05]  /*5720*/  SHF.R.U32.HI R3, RZ, UR5, R2 ;  /* 0x00000005ff037c19 */ /* 0x000fca0008011602 */
[----:B------:R-:W-:-:S04]  /*5730*/  IMAD.MOV R0, RZ, RZ, -R3 ;  /* 0x000000ffff007224 */ /* 0x000fc800078e0a03 */
[----:B0-----:R-:W-:-:S04]  /*5740*/  IMAD R0, R0, UR6, R17 ;  /* 0x0000000600007c24 */ /* 0x001fc8000f8e0211 */
[C---:B-1----:R-:W-:Y:S02]  /*5750*/  IMAD R16, R0.reuse, UR8, RZ ;  /* 0x0000000800107c24 */ /* 0x042fe4000f8e02ff */
        /* <DEDUP_REMOVED lines=288> */
.L_x_10759:
[----:B------:R-:W2:Y:S01]  /*6960*/  LDCU.64 UR6, c[0x0][0x588] ;  /* 0x0000b100ff0677ac */ /* 0x000ea20008000a00 */
[----:B------:R-:W-:Y:S01]  /*6970*/  BSSY.RECONVERGENT B6, `(.L_x_10760) ;  /* 0x00000a0000067945 */ /* 0x000fe20003800200 */
        /* <DEDUP_REMOVED lines=16> */
.L_x_10764:
[----:B------:R-:W2:Y:S02]  /*6a80*/  LDG.E.U8 R2, desc[UR36][R2.64] ;  /* 0x0000002402027981 */ /* 0x000ea4000c1e1100 */
[----:B--2---:R-:W-:Y:S01]  /*6a90*/  ISETP.NE.AND P0, PT, R2, RZ, PT ;  /* 0x000000ff0200720c */ /* 0x004fe20003f05270 */
[----:B------:R-:W-:-:S12]  /*6aa0*/  BRA `(.L_x_10766) ;  /* 0x0000000800307947 */ /* 0x000fd80003800000 */
.L_x_10763:
        /* <DEDUP_REMOVED lines=10> */
.L_x_10768:
[----:B------:R-:W2:Y:S02]  /*6b50*/  LDG.E R2, desc[UR36][R2.64] ;  /* 0x0000002402027981 */ /* 0x000ea4000c1e1900 */
[----:B--2---:R-:W-:Y:S01]  /*6b60*/  ISETP.NE.AND P0, PT, R2, RZ, PT ;  /* 0x000000ff0200720c */ /* 0x004fe20003f05270 */
[----:B------:R-:W-:-:S12]  /*6b70*/  BRA `(.L_x_10766) ;  /* 0x0000000400fc7947 */ /* 0x000fd80003800000 */
.L_x_10767:
[----:B------:R-:W2:Y:S02]  /*6b80*/  LDG.E.U16 R2, desc[UR36][R2.64] ;  /* 0x0000002402027981 */ /* 0x000ea4000c1e1500 */
[----:B--2---:R-:W-:Y:S01]  /*6b90*/  ISETP.NE.AND P0, PT, R2, RZ, PT ;  /* 0x000000ff0200720c */ /* 0x004fe20003f05270 */
[----:B------:R-:W-:-:S12]  /*6ba0*/  BRA `(.L_x_10766) ;  /* 0x0000000400f07947 */ /* 0x000fd80003800000 */
.L_x_10762:
        /* <DEDUP_REMOVED lines=9> */
.L_x_10770:
[----:B------:R-:W2:Y:S02]  /*6c40*/  LDG.E.U16 R0, desc[UR36][R2.64] ;  /* 0x0000002402007981 */ /* 0x000ea4000c1e1500 */
[----:B--2---:R-:W-:-:S05]  /*6c50*/  HADD2.F32 R0, -RZ, R0.H0_H0 ;  /* 0x20000000ff007230 */ /* 0x004fca0000004100 */
[----:B------:R-:W-:Y:S01]  /*6c60*/  FSETP.NEU.FTZ.AND P0, PT, R0, RZ, PT ;  /* 0x000000ff0000720b */ /* 0x000fe20003f1d000 */
[----:B------:R-:W-:-:S12]  /*6c70*/  BRA `(.L_x_10766) ;  /* 0x0000000400bc7947 */ /* 0x000fd80003800000 */
.L_x_10769:
        /* <DEDUP_REMOVED lines=11> */
.L_x_10772:
        /* <DEDUP_REMOVED lines=8> */
.L_x_10771:
[----:B------:R-:W2:Y:S02]  /*6db0*/  LDG.E.64 R2, desc[UR36][R2.64] ;  /* 0x0000002402027981 */ /* 0x000ea4000c1e1b00 */
[----:B--2---:R-:W-:Y:S01]  /*6dc0*/  DSETP.NEU.AND P0, PT, R2, RZ, PT ;  /* 0x000000ff0200722a */ /* 0x004fe20003f0d000 */
[----:B------:R-:W-:-:S13]  /*6dd0*/  BRA `(.L_x_10766) ;  /* 0x0000000400647947 */ /* 0x000fda0003800000 */
.L_x_10761:
        /* <DEDUP_REMOVED lines=11> */
.L_x_10775:
[----:B------:R-:W2:Y:S02]  /*6e90*/  LDG.E.128 R4, desc[UR36][R2.64] ;  /* 0x0000002402047981 */ /* 0x000ea4000c1e1d00 */
[----:B--2---:R-:W-:-:S06]  /*6ea0*/  DSETP.NEU.AND P0, PT, R6, RZ, PT ;  /* 0x000000ff0600722a */ /* 0x004fcc0003f0d000 */
[----:B------:R-:W-:Y:S01]  /*6eb0*/  DSETP.NEU.OR P0, PT, R4, RZ, P0 ;  /* 0x000000ff0400722a */ /* 0x000fe2000070d400 */
[----:B------:R-:W-:-:S13]  /*6ec0*/  BRA `(.L_x_10766) ;  /* 0x0000000400287947 */ /* 0x000fda0003800000 */
.L_x_10774:
        /* <DEDUP_REMOVED lines=9> */
.L_x_10777:
[----:B------:R-:W2:Y:S02]  /*6f60*/  LDG.E.U8 R2, desc[UR36][R2.64] ;  /* 0x0000002402027981 */ /* 0x000ea4000c1e1100 */
[----:B--2---:R-:W-:-:S05]  /*6f70*/  IMAD.SHL.U32 R0, R2, 0x2000000, RZ ;  /* 0x0200000002007824 */ /* 0x004fca00078e00ff */
[----:B------:R-:W-:-:S13]  /*6f80*/  ISETP.GE.U32.AND P0, PT, R0, 0x8000000, PT ;  /* 0x080000000000780c */ /* 0x000fda0003f06070 */
[----:B------:R-:W-:Y:S02]  /*6f90*/  @!P0 SHF.L.U32 R4, R2, 0x8, RZ ;  /* 0x0000000802048819 */ /* 0x000fe400000006ff */
[----:B------:R-:W-:Y:S02]  /*6fa0*/  @P0 LEA.HI R0, R0, 0x70000000, RZ, 0x1c ;  /* 0x7000000000000811 */ /* 0x000fe400078fe0ff */
[----:B------:R-:W-:-:S03]  /*6fb0*/  @!P0 LOP3.LUT R4, R4, 0x7f00, RZ, 0xc0, !PT ;  /* 0x00007f0004048812 */ /* 0x000fc600078ec0ff */
[----:B------:R-:W-:Y:S01]  /*6fc0*/  @P0 FMUL.FTZ R0, R0, 1.9259299443872358531e-34 ;  /* 0x0780000000000820 */ /* 0x000fe20000410000 */
[----:B------:R-:W-:-:S05]  /*6fd0*/  @!P0 LOP3.LUT R4, R4, 0x3f000000, RZ, 0xfc, !PT ;  /* 0x3f00000004048812 */ /* 0x000fca00078efcff */
[----:B------:R-:W-:-:S05]  /*6fe0*/  @!P0 FADD.FTZ R0, R4, -0.5 ;  /* 0xbf00000004008421 */ /* 0x000fca0000010000 */
[----:B------:R-:W-:Y:S01]  /*6ff0*/  LOP3.LUT P0, RZ, R0, 0x7fffffff, RZ, 0xc0, !PT ;  /* 0x7fffffff00ff7812 */ /* 0x000fe2000780c0ff */
[----:B------:R-:W-:-:S12]  /*7000*/  BRA `(.L_x_10766) ;  /* 0x0000000000d87947 */ /* 0x000fd80003800000 */
.L_x_10776:
[----:B------:R-:W2:Y:S02]  /*7010*/  LDG.E.U16 R0, desc[UR36][R2.64] ;  /* 0x0000002402007981 */ /* 0x000ea4000c1e1500 */
[----:B--2---:R-:W-:-:S05]  /*7020*/  IMAD.U32 R0, R0, 0x10000, RZ ;  /* 0x0001000000007824 */ /* 0x004fca00078e00ff */
[----:B------:R-:W-:Y:S01]  /*7030*/  FSETP.NEU.FTZ.AND P0, PT, R0, RZ, PT ;  /* 0x000000ff0000720b */ /* 0x000fe20003f1d000 */
[----:B------:R-:W-:-:S12]  /*7040*/  BRA `(.L_x_10766) ;  /* 0x0000000000c87947 */ /* 0x000fd80003800000 */
.L_x_10773:
        /* <DEDUP_REMOVED lines=11> */
.L_x_10780:
[----:B------:R-:W2:Y:S02]  /*7100*/  LDG.E.U8 R2, desc[UR36][R2.64] ;  /* 0x0000002402027981 */ /* 0x000ea4000c1e1100 */
[----:B--2---:R-:W-:Y:S01]  /*7110*/  ISETP.NE.AND P0, PT, R2, RZ, PT ;  /* 0x000000ff0200720c */ /* 0x004fe20003f05270 */
[----:B------:R-:W-:-:S12]  /*7120*/  BRA `(.L_x_10766) ;  /* 0x0000000000907947 */ /* 0x000fd80003800000 */
.L_x_10779:
[----:B------:R-:W2:Y:S02]  /*7130*/  LDG.E.U8 R2, desc[UR36][R2.64] ;  /* 0x0000002402027981 */ /* 0x000ea4000c1e1100 */
[----:B--2---:R-:W-:Y:S01]  /*7140*/  ISETP.NE.AND P0, PT, R2, RZ, PT ;  /* 0x000000ff0200720c */ /* 0x004fe20003f05270 */
[----:B------:R-:W-:-:S12]  /*7150*/  BRA `(.L_x_10766) ;  /* 0x0000000000847947 */ /* 0x000fd80003800000 */
.L_x_10778:
        /* <DEDUP_REMOVED lines=9> */
.L_x_10765:
        /* <DEDUP_REMOVED lines=16> */
.L_x_10783:
[----:B------:R-:W-:Y:S01]  /*72f0*/  PLOP3.LUT P0, PT, PT, PT, PT, 0x8, 0x80 ;  /* 0x000000000080781c */ /* 0x000fe20003f0e170 */
[----:B------:R-:W-:-:S12]  /*7300*/  BRA `(.L_x_10766) ;  /* 0x0000000000187947 */ /* 0x000fd80003800000 */
.L_x_10782:
[----:B------:R-:W2:Y:S02]  /*7310*/  LDG.E.64 R2, desc[UR36][R2.64] ;  /* 0x0000002402027981 */ /* 0x000ea4000c1e1b00 */
[----:B--2---:R-:W-:-:S04]  /*7320*/  ISETP.NE.U32.AND P0, PT, R2, RZ, PT ;  /* 0x000000ff0200720c */ /* 0x004fc80003f05070 */
[----:B------:R-:W-:Y:S01]  /*7330*/  ISETP.NE.AND.EX P0, PT, R3, RZ, PT, P0 ;  /* 0x000000ff0300720c */ /* 0x000fe20003f05300 */
[----:B------:R-:W-:-:S12]  /*7340*/  BRA `(.L_x_10766) ;  /* 0x0000000000087947 */ /* 0x000fd80003800000 */
.L_x_10781:
[----:B------:R-:W2:Y:S02]  /*7350*/  LDG.E R2, desc[UR36][R2.64] ;  /* 0x0000002402027981 */ /* 0x000ea4000c1e1900 */
[----:B--2---:R-:W-:-:S13]  /*7360*/  ISETP.NE.AND P0, PT, R2, RZ, PT ;  /* 0x000000ff0200720c */ /* 0x004fda0003f05270 */
.L_x_10766:
[----:B------:R-:W-:Y:S05]  /*7370*/  BSYNC.RECONVERGENT B6 ;  /* 0x0000000000067941 */ /* 0x000fea0003800200 */
.L_x_10760:
[----:B------:R-:W0:Y:S01]  /*7380*/  LDCU.64 UR6, c[0x0][0x580] ;  /* 0x0000b000ff0677ac */ /* 0x000e220008000a00 */
[----:B------:R-:W-:Y:S01]  /*7390*/  BSSY.RECONVERGENT B6, `(.L_x_10784) ;  /* 0x00000d2000067945 */ /* 0x000fe20003800200 */
[----:B------:R-:W-:Y:S01]  /*73a0*/  SEL R4, RZ, 0x1, !P0 ;  /* 0x00000001ff047807 */ /* 0x000fe20004000000 */
        /* <DEDUP_REMOVED lines=15> */
.L_x_10788:
[----:B------:R0:W-:Y:S01]  /*74a0*/  STG.E.U8 desc[UR36][R2.64], R4 ;  /* 0x0000000402007986 */ /* 0x0001e2000c101124 */
[----:B------:R-:W-:Y:S05]  /*74b0*/  BRA `(.L_x_10790) ;  /* 0x0000000800fc7947 */ /* 0x000fea0003800000 */
.L_x_10787:
        /* <DEDUP_REMOVED lines=9> */
.L_x_10792:
[----:B------:R0:W-:Y:S01]  /*7550*/  STG.E desc[UR36][R2.64], R4 ;  /* 0x0000000402007986 */ /* 0x0001e2000c101924 */
[----:B------:R-:W-:Y:S05]  /*7560*/  BRA `(.L_x_10790) ;  /* 0x0000000800d07947 */ /* 0x000fea0003800000 */
.L_x_10791:
[----:B------:R0:W-:Y:S01]  /*7570*/  STG.E.U16 desc[UR36][R2.64], R4 ;  /* 0x0000000402007986 */ /* 0x0001e2000c101524 */
[----:B------:R-:W-:Y:S05]  /*7580*/  BRA `(.L_x_10790) ;  /* 0x0000000800c87947 */ /* 0x000fea0003800000 */
.L_x_10786:
        /* <DEDUP_REMOVED lines=9> */
.L_x_10794:
[----:B------:R-:W-:-:S04]  /*7620*/  I2FP.F32.U32 R0, R4 ;  /* 0x0000000400007245 */ /* 0x000fc80000201000 */
[----:B------:R-:W-:-:S05]  /*7630*/  F2FP.F16.F32.PACK_AB R0, RZ, R0 ;  /* 0x00000000ff00723e */ /* 0x000fca00000000ff */
[----:B------:R0:W-:Y:S01]  /*7640*/  STG.E.U16 desc[UR36][R2.64], R0 ;  /* 0x0000000002007986 */ /* 0x0001e2000c101524 */
[----:B------:R-:W-:Y:S05]  /*7650*/  BRA `(.L_x_10790) ;  /* 0x0000000800947947 */ /* 0x000fea0003800000 */
.L_x_10793:
        /* <DEDUP_REMOVED lines=10> */
.L_x_10796:
[----:B------:R-:W-:-:S04]  /*7700*/  I2FP.F32.U32 R4, R4 ;  /* 0x0000000400047245 */ /* 0x000fc80000201000 */
[----:B------:R-:W-:-:S04]  /*7710*/  F2FP.F16.F32.PACK_AB R5, RZ, R4 ;  /* 0x00000004ff05723e */ /* 0x000fc800000000ff */
[----:B------:R-:W-:-:S05]  /*7720*/  PRMT R5, R5, 0x5410, RZ ;  /* 0x0000541005057816 */ /* 0x000fca00000000ff */
[----:B------:R0:W-:Y:S01]  /*7730*/  STG.E desc[UR36][R2.64], R5 ;  /* 0x0000000502007986 */ /* 0x0001e2000c101924 */
[----:B------:R-:W-:Y:S05]  /*7740*/  BRA `(.L_x_10790) ;  /* 0x0000000800587947 */ /* 0x000fea0003800000 */
.L_x_10795:
[----:B------:R-:W0:Y:S02]  /*7750*/  I2F.F64.U32 R4, R4 ;  /* 0x0000000400047312 */ /* 0x000e240000201800 */
[----:B0-----:R0:W-:Y:S01]  /*7760*/  STG.E.64 desc[UR36][R2.64], R4 ;  /* 0x0000000402007986 */ /* 0x0011e2000c101b24 */
[----:B------:R-:W-:Y:S05]  /*7770*/  BRA `(.L_x_10790) ;  /* 0x00000008004c7947 */ /* 0x000fea0003800000 */
.L_x_10785:
        /* <DEDUP_REMOVED lines=12> */
.L_x_10800:
[----:B------:R-:W-:Y:S01]  /*7840*/  I2FP.F32.U32 R5, R4 ;  /* 0x0000000400057245 */ /* 0x000fe20000201000 */
[----:B------:R-:W-:Y:S01]  /*7850*/  BSSY.RECONVERGENT B0, `(.L_x_10801) ;  /* 0x0000010000007945 */ /* 0x000fe20003800200 */
[----:B------:R-:W-:Y:S02]  /*7860*/  MOV R0, 0x80 ;  /* 0x0000008000007802 */ /* 0x000fe40000000f00 */
        /* <DEDUP_REMOVED lines=14> */
.L_x_10802:
[----:B------:R-:W-:Y:S05]  /*7950*/  BSYNC.RECONVERGENT B0 ;  /* 0x0000000000007941 */ /* 0x000fea0003800200 */
.L_x_10801:
[----:B------:R0:W-:Y:S01]  /*7960*/  STG.E.U8 desc[UR36][R2.64], R0 ;  /* 0x0000000002007986 */ /* 0x0001e2000c101124 */
[----:B------:R-:W-:Y:S05]  /*7970*/  BRA `(.L_x_10790) ;  /* 0x0000000400cc7947 */ /* 0x000fea0003800000 */
.L_x_10799:
[----:B------:R-:W-:Y:S01]  /*7980*/  I2FP.F32.U32 R5, R4 ;  /* 0x0000000400057245 */ /* 0x000fe20000201000 */
        /* <DEDUP_REMOVED lines=16> */
.L_x_10804:
[----:B------:R-:W-:Y:S05]  /*7a90*/  BSYNC.RECONVERGENT B0 ;  /* 0x0000000000007941 */ /* 0x000fea0003800200 */
.L_x_10803:
[----:B------:R0:W-:Y:S01]  /*7aa0*/  STG.E.U8 desc[UR36][R2.64], R0 ;  /* 0x0000000002007986 */ /* 0x0001e2000c101124 */
[----:B------:R-:W-:Y:S05]  /*7ab0*/  BRA `(.L_x_10790) ;  /* 0x00000004007c7947 */ /* 0x000fea0003800000 */
.L_x_10798:
        /* <DEDUP_REMOVED lines=21> */
.L_x_10806:
[----:B------:R-:W-:-:S05]  /*7c10*/  MOV R5, RZ ;  /* 0x000000ff00057202 */ /* 0x000fca0000000f00 */
[----:B------:R0:W-:Y:S01]  /*7c20*/  STG.E.64 desc[UR36][R2.64], R4 ;  /* 0x0000000402007986 */ /* 0x0001e2000c101b24 */
[----:B------:R-:W-:Y:S05]  /*7c30*/  BRA `(.L_x_10790) ;  /* 0x00000004001c7947 */ /* 0x000fea0003800000 */
.L_x_10805:
[----:B------:R0:W-:Y:S01]  /*7c40*/  STG.E desc[UR36][R2.64], R4 ;  /* 0x0000000402007986 */ /* 0x0001e2000c101924 */
[----:B------:R-:W-:Y:S05]  /*7c50*/  BRA `(.L_x_10790) ;  /* 0x0000000400147947 */ /* 0x000fea0003800000 */
.L_x_10797:
        /* <DEDUP_REMOVED lines=8> */
.L_x_10808:
[----:B------:R-:W0:Y:S01]  /*7ce0*/  I2F.F64.U32 R4, R4 ;  /* 0x0000000400047312 */ /* 0x000e220000201800 */
[----:B------:R-:W-:-:S05]  /*7cf0*/  CS2R R6, SRZ ;  /* 0x0000000000067805 */ /* 0x000fca000001ff00 */
[----:B0-----:R0:W-:Y:S01]  /*7d00*/  STG.E.128 desc[UR36][R2.64], R4 ;  /* 0x0000000402007986 */ /* 0x0011e2000c101d24 */
[----:B------:R-:W-:Y:S05]  /*7d10*/  BRA `(.L_x_10790) ;  /* 0x0000000000e47947 */ /* 0x000fea0003800000 */
.L_x_10807:
[----:B------:R-:W-:-:S09]  /*7d20*/  UISETP.NE.AND UP0, UPT, UR4, 0xf, UPT ;  /* 0x0000000f0400788c */ /* 0x000fd2000bf05270 */
[----:B------:R-:W-:Y:S05]  /*7d30*/  BRA.U !UP0, `(.L_x_10809) ;  /* 0x0000000108d07547 */ /* 0x000fea000b800000 */
[----:B------:R-:W-:-:S09]  /*7d40*/  UISETP.NE.AND UP0, UPT, UR4, 0x17, UPT ;  /* 0x000000170400788c */ /* 0x000fd2000bf05270 */
[----:B------:R-:W-:Y:S05]  /*7d50*/  BRA.U !UP0, `(.L_x_10810) ;  /* 0x0000000108847547 */ /* 0x000fea000b800000 */
[----:B------:R-:W-:-:S09]  /*7d60*/  UISETP.NE.AND UP0, UPT, UR4, 0x18, UPT ;  /* 0x000000180400788c */ /* 0x000fd2000bf05270 */
[----:B------:R-:W-:Y:S05]  /*7d70*/  BRA.U !UP0, `(.L_x_10811) ;  /* 0x0000000108447547 */ /* 0x000fea000b800000 */
.L_x_10789:
        /* <DEDUP_REMOVED lines=16> */
.L_x_10812:
[----:B------:R-:W-:Y:S05]  /*7e80*/  BRA `(.L_x_10790) ;  /* 0x0000000000887947 */ /* 0x000fea0003800000 */
.L_x_10811:
        /* <DEDUP_REMOVED lines=11> */
.L_x_10814:
[----:B------:R-:W-:Y:S05]  /*7f40*/  BSYNC.RECONVERGENT B0 ;  /* 0x0000000000007941 */ /* 0x000fea0003800200 */
.L_x_10813:
[----:B------:R3:W-:Y:S01]  /*7f50*/  STG.E.U8 desc[UR36][R2.64], R5 ;  /* 0x0000000502007986 */ /* 0x0007e2000c101124 */
[----:B------:R-:W-:Y:S05]  /*7f60*/  BRA `(.L_x_10790) ;  /* 0x0000000000507947 */ /* 0x000fea0003800000 */
.L_x_10810:
        /* <DEDUP_REMOVED lines=12> */
.L_x_10815:
[----:B------:R-:W-:Y:S01]  /*8030*/  IMAD.MOV.U32 R5, RZ, RZ, 0x7f ;  /* 0x0000007fff057424 */ /* 0x000fe200078e00ff */
[----:B------:R-:W-:-:S04]  /*8040*/  ISETP.GT.U32.AND P0, PT, R7, 0x7f800000, PT ;  /* 0x7f8000000700780c */ /* 0x000fc80003f04070 */
[----:B------:R-:W-:-:S05]  /*8050*/  SEL R5, R5, 0x7c, P0 ;  /* 0x0000007c05057807 */ /* 0x000fca0000000000 */
[----:B------:R1:W-:Y:S01]  /*8060*/  STG.E.U8 desc[UR36][R2.64], R5 ;  /* 0x0000000502007986 */ /* 0x0003e2000c101124 */
[----:B------:R-:W-:Y:S05]  /*8070*/  BRA `(.L_x_10790) ;  /* 0x00000000000c7947 */ /* 0x000fea0003800000 */
.L_x_10809:
[----:B------:R-:W-:-:S04]  /*8080*/  I2FP.F32.U32 R0, R4 ;  /* 0x0000000400007245 */ /* 0x000fc80000201000 */
[----:B------:R-:W-:-:S05]  /*8090*/  F2FP.BF16.F32.PACK_AB R0, RZ, R0 ;  /* 0x00000000ff00723e */ /* 0x000fca00000010ff */
[----:B------:R0:W-:Y:S02]  /*80a0*/  STG.E.U16 desc[UR36][R2.64], R0 ;  /* 0x0000000002007986 */ /* 0x0001e4000c101524 */
.L_x_10790:
[----:B------:R-:W-:Y:S05]  /*80b0*/  BSYNC.RECONVERGENT B6 ;  /* 0x0000000000067941 */ /* 0x000fea0003800200 */
.L_x_10784:
[----:B------:R-:W-:-:S07]  /*80c0*/  IADD3 R17, PT, PT, R17, 0x80, RZ ;  /* 0x0000008011117810 */ /* 0x000fce0007ffe0ff */
.L_x_10758:
[----:B------:R-:W-:Y:S05]  /*80d0*/  BSYNC.RECONVERGENT B7 ;  /* 0x0000000000077941 */ /* 0x000fea0003800200 */
.L_x_10757:
[----:B------:R-:W5:Y:S02]  /*80e0*/  LDCU UR4, c[0x0][0x380] ;  /* 0x00007000ff0477ac */ /* 0x000f640008000800 */
[----:B-----5:R-:W-:-:S13]  /*80f0*/  ISETP.GE.AND P0, PT, R17, UR4, PT ;  /* 0x0000000411007c0c */ /* 0x020fda000bf06270 */
[----:B------:R-:W-:Y:S05]  /*8100*/  @P0 EXIT ;  /* 0x000000000000094d */ /* 0x000fea0003800000 */
[----:B------:R-:W5:Y:S01]  /*8110*/  LDCU UR4, c[0x0][0x388] ;  /* 0x00007100ff0477ac */ /* 0x000f620008000800 */
[----:B------:R-:W-:Y:S02]  /*8120*/  HFMA2 R16, -RZ, RZ, 0, 0 ;  /* 0x00000000ff107431 */ /* 0x000fe400000001ff */
[----:B01-3--:R-:W-:Y:S01]  /*8130*/  IMAD.MOV.U32 R0, RZ, RZ, RZ ;  /* 0x000000ffff007224 */ /* 0x00bfe200078e00ff */
[----:B-----5:R-:W-:-:S09]  /*8140*/  UISETP.NE.AND UP0, UPT, UR4, URZ, UPT ;  /* 0x000000ff0400728c */ /* 0x020fd2000bf05270 */
[----:B------:R-:W-:Y:S05]  /*8150*/  BRA.U !UP0, `(.L_x_10816) ;  /* 0x0000001108a87547 */ /* 0x000fea000b800000 */
[----:B------:R-:W2:Y:S01]  /*8160*/  LDCU.64 UR4, c[0x0][0x390] ;  /* 0x00007200ff0477ac */ /* 0x000ea20008000a00 */
[----:B------:R-:W-:Y:S01]  /*8170*/  IMAD.MOV.U32 R16, RZ, RZ, RZ ;  /* 0x000000ffff107224 */ /* 0x000fe200078e00ff */
[----:B------:R-:W0:Y:S01]  /*8180*/  LDCU UR6, c[0x0][0x38c] ;  /* 0x00007180ff0677ac */ /* 0x000e220008000800 */
[----:B------:R-:W1:Y:S01]  /*8190*/  LDCU.64 UR8, c[0x0][0x4b8] ;  /* 0x00009700ff0877ac */ /* 0x000e620008000a00 */
[----:B------:R-:W-:Y:S01]  /*81a0*/  UISETP.NE.AND UP0, UPT, UR40, URZ, UPT ;  /* 0x000000ff2800728c */ /* 0x000fe2000bf05270 */
[----:B--2-4-:R-:W-:-:S05]  /*81b0*/  IMAD.HI.U32 R2, R17, UR4, R16 ;  /* 0x0000000411027c27 */ /* 0x014fca000f8e0010 */
[----:B------:R-:W-:-:S04]  /*81c0*/  SHF.R.U32.HI R3, RZ, UR5, R2 ;  /* 0x00000005ff037c19 */ /* 0x000fc80008011602 */
[----:B------:R-:W-:-:S05]  /*81d0*/  IADD3 R0, PT, PT, -R3, RZ, RZ ;  /* 0x000000ff03007210 */ /* 0x000fca0007ffe1ff */
        /* <DEDUP_REMOVED lines=290> */
.L_x_10816:
[----:B------:R-:W0:Y:S01]  /*9400*/  LDCU.128 UR8, c[0x0][0x580] ;  /* 0x0000b000ff0877ac */ /* 0x000e220008000c00 */
[----:B------:R-:W-:Y:S01]  /*9410*/  BSSY.RECONVERGENT B6, `(.L_x_10817) ;  /* 0x00000a2000067945 */ /* 0x000fe20003800200 */
[----:B------:R-:W-:-:S04]  /*9420*/  UPRMT UR4, UR41, 0x9910, URZ ;  /* 0x0000991029047896 */ /* 0x000fc800080000ff */
[----:B------:R-:W-:Y:S01]  /*9430*/  UISETP.GT.AND UP0, UPT, UR4, 0x9, UPT ;  /* 0x000000090400788c */ /* 0x000fe2000bf04270 */
[----:B0-----:R-:W-:Y:S02]  /*9440*/  IADD3 R16, P0, PT, R16, UR8, RZ ;  /* 0x0000000810107c10 */ /* 0x001fe4000ff1e0ff */
[----:B--2-4-:R-:W-:-:S03]  /*9450*/  IADD3 R2, P1, PT, R0, UR10, RZ ;  /* 0x0000000a00027c10 */ /* 0x014fc6000ff3e0ff */
        /* <DEDUP_REMOVED lines=14> */
.L_x_10821:
[----:B------:R-:W2:Y:S02]  /*9540*/  LDG.E.U8 R2, desc[UR36][R2.64] ;  /* 0x0000002402027981 */ /* 0x000ea4000c1e1100 */
[----:B--2---:R-:W-:Y:S01]  /*9550*/  ISETP.NE.AND P0, PT, R2, RZ, PT ;  /* 0x000000ff0200720c */ /* 0x004fe20003f05270 */
[----:B------:R-:W-:-:S12]  /*9560*/  BRA `(.L_x_10823) ;  /* 0x0000000800307947 */ /* 0x000fd80003800000 */
.L_x_10820:
        /* <DEDUP_REMOVED lines=10> */
.L_x_10825:
[----:B------:R-:W2:Y:S02]  /*9610*/  LDG.E R2, desc[UR36][R2.64] ;  /* 0x0000002402027981 */ /* 0x000ea4000c1e1900 */
[----:B--2---:R-:W-:Y:S01]  /*9620*/  ISETP.NE.AND P0, PT, R2, RZ, PT ;  /* 0x000000ff0200720c */ /* 0x004fe20003f05270 */
[----:B------:R-:W-:-:S12]  /*9630*/  BRA `(.L_x_10823) ;  /* 0x0000000400fc7947 */ /* 0x000fd80003800000 */
.L_x_10824:
[----:B------:R-:W2:Y:S02]  /*9640*/  LDG.E.U16 R2, desc[UR36][R2.64] ;  /* 0x0000002402027981 */ /* 0x000ea4000c1e1500 */
[----:B--2---:R-:W-:Y:S01]  /*9650*/  ISETP.NE.AND P0, PT, R2, RZ, PT ;  /* 0x000000ff0200720c */ /* 0x004fe20003f05270 */
[----:B------:R-:W-:-:S12]  /*9660*/  BRA `(.L_x_10823) ;  /* 0x0000000400f07947 */ /* 0x000fd80003800000 */
.L_x_10819:
        /* <DEDUP_REMOVED lines=9> */
.L_x_10827:
[----:B------:R-:W2:Y:S02]  /*9700*/  LDG.E.U16 R0, desc[UR36][R2.64] ;  /* 0x0000002402007981 */ /* 0x000ea4000c1e1500 */
[----:B--2---:R-:W-:-:S05]  /*9710*/  HADD2.F32 R0, -RZ, R0.H0_H0 ;  /* 0x20000000ff007230 */ /* 0x004fca0000004100 */
[----:B------:R-:W-:Y:S01]  /*9720*/  FSETP.NEU.FTZ.AND P0, PT, R0, RZ, PT ;  /* 0x000000ff0000720b */ /* 0x000fe20003f1d000 */
[----:B------:R-:W-:-:S12]  /*9730*/  BRA `(.L_x_10823) ;  /* 0x0000000400bc7947 */ /* 0x000fd80003800000 */
.L_x_10826:
        /* <DEDUP_REMOVED lines=11> */
.L_x_10829:
        /* <DEDUP_REMOVED lines=8> */
.L_x_10828:
[----:B------:R-:W2:Y:S02]  /*9870*/  LDG.E.64 R2, desc[UR36][R2.64] ;  /* 0x0000002402027981 */ /* 0x000ea4000c1e1b00 */
[----:B--2---:R-:W-:Y:S01]  /*9880*/  DSETP.NEU.AND P0, PT, R2, RZ, PT ;  /* 0x000000ff0200722a */ /* 0x004fe20003f0d000 */
[----:B------:R-:W-:-:S13]  /*9890*/  BRA `(.L_x_10823) ;  /* 0x0000000400647947 */ /* 0x000fda0003800000 */
.L_x_10818:
        /* <DEDUP_REMOVED lines=11> */
.L_x_10832:
[----:B------:R-:W2:Y:S02]  /*9950*/  LDG.E.128 R4, desc[UR36][R2.64] ;  /* 0x0000002402047981 */ /* 0x000ea4000c1e1d00 */
[----:B--2---:R-:W-:-:S06]  /*9960*/  DSETP.NEU.AND P0, PT, R6, RZ, PT ;  /* 0x000000ff0600722a */ /* 0x004fcc0003f0d000 */
[----:B------:R-:W-:Y:S01]  /*9970*/  DSETP.NEU.OR P0, PT, R4, RZ, P0 ;  /* 0x000000ff0400722a */ /* 0x000fe2000070d400 */
[----:B------:R-:W-:-:S13]  /*9980*/  BRA `(.L_x_10823) ;  /* 0x0000000400287947 */ /* 0x000fda0003800000 */
.L_x_10831:
        /* <DEDUP_REMOVED lines=9> */
.L_x_10834:
        /* <DEDUP_REMOVED lines=11> */
.L_x_10833:
[----:B------:R-:W2:Y:S02]  /*9ad0*/  LDG.E.U16 R0, desc[UR36][R2.64] ;  /* 0x0000002402007981 */ /* 0x000ea4000c1e1500 */
[----:B--2---:R-:W-:-:S05]  /*9ae0*/  IMAD.U32 R0, R0, 0x10000, RZ ;  /* 0x0001000000007824 */ /* 0x004fca00078e00ff */
[----:B------:R-:W-:Y:S01]  /*9af0*/  FSETP.NEU.FTZ.AND P0, PT, R0, RZ, PT ;  /* 0x000000ff0000720b */ /* 0x000fe20003f1d000 */
[----:B------:R-:W-:-:S12]  /*9b00*/  BRA `(.L_x_10823) ;  /* 0x0000000000c87947 */ /* 0x000fd80003800000 */
.L_x_10830:
        /* <DEDUP_REMOVED lines=11> */
.L_x_10837:
[----:B------:R-:W2:Y:S02]  /*9bc0*/  LDG.E.U8 R2, desc[UR36][R2.64] ;  /* 0x0000002402027981 */ /* 0x000ea4000c1e1100 */
[----:B--2---:R-:W-:Y:S01]  /*9bd0*/  ISETP.NE.AND P0, PT, R2, RZ, PT ;  /* 0x000000ff0200720c */ /* 0x004fe20003f05270 */
[----:B------:R-:W-:-:S12]  /*9be0*/  BRA `(.L_x_10823) ;  /* 0x0000000000907947 */ /* 0x000fd80003800000 */
.L_x_10836:
[----:B------:R-:W2:Y:S02]  /*9bf0*/  LDG.E.U8 R2, desc[UR36][R2.64] ;  /* 0x0000002402027981 */ /* 0x000ea4000c1e1100 */
[----:B--2---:R-:W-:Y:S01]  /*9c00*/  ISETP.NE.AND P0, PT, R2, RZ, PT ;  /* 0x000000ff0200720c */ /* 0x004fe20003f05270 */
[----:B------:R-:W-:-:S12]  /*9c10*/  BRA `(.L_x_10823) ;  /* 0x0000000000847947 */ /* 0x000fd80003800000 */
.L_x_10835:
        /* <DEDUP_REMOVED lines=9> */
.L_x_10822:
        /* <DEDUP_REMOVED lines=16> */
.L_x_10840:
[----:B------:R-:W-:Y:S01]  /*9db0*/  PLOP3.LUT P0, PT, PT, PT, PT, 0x8, 0x80 ;  /* 0x000000000080781c */ /* 0x000fe20003f0e170 */
[----:B------:R-:W-:-:S12]  /*9dc0*/  BRA `(.L_x_10823) ;  /* 0x0000000000187947 */ /* 0x000fd80003800000 */
.L_x_10839:
[----:B------:R-:W2:Y:S02]  /*9dd0*/  LDG.E.64 R2, desc[UR36][R2.64] ;  /* 0x0000002402027981 */ /* 0x000ea4000c1e1b00 */
[----:B--2---:R-:W-:-:S04]  /*9de0*/  ISETP.NE.U32.AND P0, PT, R2, RZ, PT ;  /* 0x000000ff0200720c */ /* 0x004fc80003f05070 */
[----:B------:R-:W-:Y:S01]  /*9df0*/  ISETP.NE.AND.EX P0, PT, R3, RZ, PT, P0 ;  /* 0x000000ff0300720c */ /* 0x000fe20003f05300 */
[----:B------:R-:W-:-:S12]  /*9e00*/  BRA `(.L_x_10823) ;  /* 0x0000000000087947 */ /* 0x000fd80003800000 */
.L_x_10838:
[----:B------:R-:W2:Y:S02]  /*9e10*/  LDG.E R2, desc[UR36][R2.64] ;  /* 0x0000002402027981 */ /* 0x000ea4000c1e1900 */
[----:B--2---:R-:W-:-:S13]  /*9e20*/  ISETP.NE.AND P0, PT, R2, RZ, PT ;  /* 0x000000ff0200720c */ /* 0x004fda0003f05270 */
.L_x_10823:
[----:B------:R-:W-:Y:S05]  /*9e30*/  BSYNC.RECONVERGENT B6 ;  /* 0x0000000000067941 */ /* 0x000fea0003800200 */
.L_x_10817:
[----:B------:R-:W-:Y:S01]  /*9e40*/  UPRMT UR4, UR42, 0x9910, URZ ;  /* 0x000099102a047896 */ /* 0x000fe200080000ff */
[----:B------:R-:W-:-:S03]  /*9e50*/  SEL R2, RZ, 0x1, !P0 ;  /* 0x00000001ff027807 */ /* 0x000fc60004000000 */
        /* <DEDUP_REMOVED lines=12> */
.L_x_10844:
[----:B------:R-:W-:Y:S01]  /*9f20*/  STG.E.U8 desc[UR36][R16.64], R2 ;  /* 0x0000000210007986 */ /* 0x000fe2000c101124 */
[----:B------:R-:W-:Y:S05]  /*9f30*/  EXIT ;  /* 0x000000000000794d */ /* 0x000fea0003800000 */
.L_x_10843:
        /* <DEDUP_REMOVED lines=9> */
.L_x_10847:
[----:B------:R-:W-:Y:S01]  /*9fd0*/  STG.E desc[UR36][R16.64], R2 ;  /* 0x0000000210007986 */ /* 0x000fe2000c101924 */
[----:B------:R-:W-:Y:S05]  /*9fe0*/  EXIT ;  /* 0x000000000000794d */ /* 0x000fea0003800000 */
.L_x_10846:
[----:B------:R-:W-:Y:S01]  /*9ff0*/  STG.E.U16 desc[UR36][R16.64], R2 ;  /* 0x0000000210007986 */ /* 0x000fe2000c101524 */
[----:B------:R-:W-:Y:S05]  /*a000*/  EXIT ;  /* 0x000000000000794d */ /* 0x000fea0003800000 */
.L_x_10842:
[----:B------:R-:W-:-:S09]  /*a010*/  UISETP.GT.AND UP0, UPT, UR4, 0x6, UPT ;  /* 0x000000060400788c */ /* 0x000fd2000bf04270 */
[----:B------:R-:W-:Y:S05]  /*a020*/  BRA.U UP0, `(.L_x_10848) ;  /* 0x00000001002c7547 */ /* 0x000fea000b800000 */
[----:B------:R-:W-:-:S09]  /*a030*/  UISETP.NE.AND UP0, UPT, UR4, 0x5, UPT ;  /* 0x000000050400788c */ /* 0x000fd2000bf05270 */
[----:B------:R-:W-:Y:S05]  /*a040*/  BRA.U !UP0, `(.L_x_10849) ;  /* 0x0000000108147547 */ /* 0x000fea000b800000 */
[----:B------:R-:W-:-:S09]  /*a050*/  UISETP.NE.AND UP0, UPT, UR4, 0x6, UPT ;  /* 0x000000060400788c */ /* 0x000fd2000bf05270 */
[----:B------:R-:W-:Y:S05]  /*a060*/  BRA.U UP0, `(.L_x_10845) ;  /* 0x0000000500e47547 */ /* 0x000fea000b800000 */
[----:B------:R-:W-:-:S05]  /*a070*/  I2FP.F32.U32 R3, R2 ;  /* 0x0000000200037245 */ /* 0x000fca0000201000 */
[----:B------:R-:W-:Y:S01]  /*a080*/  STG.E desc[UR36][R16.64], R3 ;  /* 0x0000000310007986 */ /* 0x000fe2000c101924 */
[----:B------:R-:W-:Y:S05]  /*a090*/  EXIT ;  /* 0x000000000000794d */ /* 0x000fea0003800000 */
.L_x_10849:
[----:B------:R-:W-:-:S04]  /*a0a0*/  I2FP.F32.U32 R0, R2 ;  /* 0x0000000200007245 */ /* 0x000fc80000201000 */
[----:B------:R-:W-:-:S05]  /*a0b0*/  F2FP.F16.F32.PACK_AB R0, RZ, R0 ;  /* 0x00000000ff00723e */ /* 0x000fca00000000ff */
[----:B------:R-:W-:Y:S01]  /*a0c0*/  STG.E.U16 desc[UR36][R16.64], R0 ;  /* 0x0000000010007986 */ /* 0x000fe2000c101524 */
[----:B------:R-:W-:Y:S05]  /*a0d0*/  EXIT ;  /* 0x000000000000794d */ /* 0x000fea0003800000 */
.L_x_10848:
        /* <DEDUP_REMOVED lines=8> */
[----:B------:R-:W-:Y:S01]  /*a160*/  STG.E.64 desc[UR36][R16.64], R2 ;  /* 0x0000000210007986 */ /* 0x000fe2000c101b24 */
[----:B------:R-:W-:Y:S05]  /*a170*/  EXIT ;  /* 0x000000000000794d */ /* 0x000fea0003800000 */
.L_x_10851:
[----:B------:R-:W-:-:S04]  /*a180*/  I2FP.F32.U32 R2, R2 ;  /* 0x0000000200027245 */ /* 0x000fc80000201000 */
[----:B------:R-:W-:-:S04]  /*a190*/  F2FP.F16.F32.PACK_AB R3, RZ, R2 ;  /* 0x00000002ff03723e */ /* 0x000fc800000000ff */
[----:B------:R-:W-:-:S05]  /*a1a0*/  PRMT R3, R3, 0x5410, RZ ;  /* 0x0000541003037816 */ /* 0x000fca00000000ff */
[----:B------:R-:W-:Y:S01]  /*a1b0*/  STG.E desc[UR36][R16.64], R3 ;  /* 0x0000000310007986 */ /* 0x000fe2000c101924 */
[----:B------:R-:W-:Y:S05]  /*a1c0*/  EXIT ;  /* 0x000000000000794d */ /* 0x000fea0003800000 */
.L_x_10850:
[----:B------:R-:W0:Y:S02]  /*a1d0*/  I2F.F64.U32 R2, R2 ;  /* 0x0000000200027312 */ /* 0x000e240000201800 */
[----:B0-----:R-:W-:Y:S01]  /*a1e0*/  STG.E.64 desc[UR36][R16.64], R2 ;  /* 0x0000000210007986 */ /* 0x001fe2000c101b24 */
[----:B------:R-:W-:Y:S05]  /*a1f0*/  EXIT ;  /* 0x000000000000794d */ /* 0x000fea0003800000 */
.L_x_10841:
        /* <DEDUP_REMOVED lines=12> */
.L_x_10855:
        /* <DEDUP_REMOVED lines=16> */
.L_x_10858:
[----:B------:R-:W-:-:S07]  /*a3c0*/  PRMT R8, R0, 0x7610, R8 ;  /* 0x0000761000087816 */ /* 0x000fce0000000008 */
.L_x_10857:
[----:B------:R-:W-:Y:S05]  /*a3d0*/  BSYNC.RECONVERGENT B0 ;  /* 0x0000000000007941 */ /* 0x000fea0003800200 */
.L_x_10856:
[----:B------:R-:W-:Y:S01]  /*a3e0*/  STG.E.U8 desc[UR36][R16.64], R8 ;  /* 0x0000000810007986 */ /* 0x000fe2000c101124 */
[----:B------:R-:W-:Y:S05]  /*a3f0*/  EXIT ;  /* 0x000000000000794d */ /* 0x000fea0003800000 */
.L_x_10854:
        /* <DEDUP_REMOVED lines=16> */
.L_x_10861:
[----:B------:R-:W-:-:S07]  /*a500*/  PRMT R8, R0, 0x7610, R8 ;  /* 0x0000761000087816 */ /* 0x000fce0000000008 */
.L_x_10860:
[----:B------:R-:W-:Y:S05]  /*a510*/  BSYNC.RECONVERGENT B0 ;  /* 0x0000000000007941 */ /* 0x000fea0003800200 */
.L_x_10859:
[----:B------:R-:W-:Y:S01]  /*a520*/  STG.E.U8 desc[UR36][R16.64], R8 ;  /* 0x0000000810007986 */ /* 0x000fe2000c101124 */
[----:B------:R-:W-:Y:S05]  /*a530*/  EXIT ;  /* 0x000000000000794d */ /* 0x000fea0003800000 */
.L_x_10853:
        /* <DEDUP_REMOVED lines=21> */
.L_x_10863:
[----:B------:R-:W-:-:S05]  /*a690*/  IMAD.MOV.U32 R3, RZ, RZ, RZ ;  /* 0x000000ffff037224 */ /* 0x000fca00078e00ff */
[----:B------:R-:W-:Y:S01]  /*a6a0*/  STG.E.64 desc[UR36][R16.64], R2 ;  /* 0x0000000210007986 */ /* 0x000fe2000c101b24 */
[----:B------:R-:W-:Y:S05]  /*a6b0*/  EXIT ;  /* 0x000000000000794d */ /* 0x000fea0003800000 */
.L_x_10862:
[----:B------:R-:W-:Y:S01]  /*a6c0*/  STG.E desc[UR36][R16.64], R2 ;  /* 0x0000000210007986 */ /* 0x000fe2000c101924 */
[----:B------:R-:W-:Y:S05]  /*a6d0*/  EXIT ;  /* 0x000000000000794d */ /* 0x000fea0003800000 */
.L_x_10852:
        /* <DEDUP_REMOVED lines=8> */
.L_x_10865:
[----:B------:R-:W0:Y:S01]  /*a760*/  I2F.F64.U32 R4, R2 ;  /* 0x0000000200047312 */ /* 0x000e220000201800 */
[----:B------:R-:W-:-:S05]  /*a770*/  CS2R R6, SRZ ;  /* 0x0000000000067805 */ /* 0x000fca000001ff00 */
[----:B0-----:R-:W-:Y:S01]  /*a780*/  STG.E.128 desc[UR36][R16.64], R4 ;  /* 0x0000000410007986 */ /* 0x001fe2000c101d24 */
[----:B------:R-:W-:Y:S05]  /*a790*/  EXIT ;  /* 0x000000000000794d */ /* 0x000fea0003800000 */
.L_x_10864:
[----:B------:R-:W-:-:S09]  /*a7a0*/  UISETP.NE.AND UP0, UPT, UR4, 0xf, UPT ;  /* 0x0000000f0400788c */ /* 0x000fd2000bf05270 */
[----:B------:R-:W-:Y:S05]  /*a7b0*/  BRA.U !UP0, `(.L_x_10866) ;  /* 0x0000000108d47547 */ /* 0x000fea000b800000 */
[----:B------:R-:W-:-:S09]  /*a7c0*/  UISETP.NE.AND UP0, UPT, UR4, 0x17, UPT ;  /* 0x000000170400788c */ /* 0x000fd2000bf05270 */
[----:B------:R-:W-:Y:S05]  /*a7d0*/  BRA.U !UP0, `(.L_x_10867) ;  /* 0x0000000108847547 */ /* 0x000fea000b800000 */
[----:B------:R-:W-:-:S09]  /*a7e0*/  UISETP.NE.AND UP0, UPT, UR4, 0x18, UPT ;  /* 0x000000180400788c */ /* 0x000fd2000bf05270 */
[----:B------:R-:W-:Y:S05]  /*a7f0*/  BRA.U !UP0, `(.L_x_10868) ;  /* 0x0000000108447547 */ /* 0x000fea000b800000 */
.L_x_10845:
        /* <DEDUP_REMOVED lines=16> */
.L_x_10869:
[----:B------:R-:W-:Y:S05]  /*a900*/  EXIT ;  /* 0x000000000000794d */ /* 0x000fea0003800000 */
.L_x_10868:
        /* <DEDUP_REMOVED lines=11> */
.L_x_10871:
[----:B------:R-:W-:Y:S05]  /*a9c0*/  BSYNC.RECONVERGENT B0 ;  /* 0x0000000000007941 */ /* 0x000fea0003800200 */
.L_x_10870:
[----:B------:R-:W-:Y:S01]  /*a9d0*/  STG.E.U8 desc[UR36][R16.64], R3 ;  /* 0x0000000310007986 */ /* 0x000fe2000c101124 */
[----:B------:R-:W-:Y:S05]  /*a9e0*/  EXIT ;  /* 0x000000000000794d */ /* 0x000fea0003800000 */
.L_x_10867:
[----:B------:R-:W-:-:S04]  /*a9f0*/  I2FP.F32.U32 R5, R2 ;  /* 0x0000000200057245 */ /* 0x000fc80000201000 */
        /* <DEDUP_REMOVED lines=12> */
.L_x_10872:
[----:B------:R-:W-:Y:S01]  /*aac0*/  HFMA2 R3, -RZ, RZ, 0, 7.569789886474609375e-06 ;  /* 0x0000007fff037431 */ /* 0x000fe200000001ff */
[----:B------:R-:W-:-:S04]  /*aad0*/  ISETP.GT.U32.AND P0, PT, R5, 0x7f800000, PT ;  /* 0x7f8000000500780c */ /* 0x000fc80003f04070 */
[----:B------:R-:W-:-:S05]  /*aae0*/  SEL R3, R3, 0x7c, P0 ;  /* 0x0000007c03037807 */ /* 0x000fca0000000000 */
[----:B------:R-:W-:Y:S01]  /*aaf0*/  STG.E.U8 desc[UR36][R16.64], R3 ;  /* 0x0000000310007986 */ /* 0x000fe2000c101124 */
[----:B------:R-:W-:Y:S05]  /*ab00*/  EXIT ;  /* 0x000000000000794d */ /* 0x000fea0003800000 */
.L_x_10866:
[----:B------:R-:W-:-:S04]  /*ab10*/  I2FP.F32.U32 R0, R2 ;  /* 0x0000000200007245 */ /* 0x000fc80000201000 */
[----:B------:R-:W-:-:S05]  /*ab20*/  F2FP.BF16.F32.PACK_AB R0, RZ, R0 ;  /* 0x00000000ff00723e */ /* 0x000fca00000010ff */
[----:B------:R-:W-:Y:S01]  /*ab30*/  STG.E.U16 desc[UR36][R16.64], R0 ;  /* 0x0000000010007986 */ /* 0x000fe2000c101524 */
[----:B------:R-:W-:Y:S05]  /*ab40*/  EXIT ;  /* 0x000000000000794d */ /* 0x000fea0003800000 */
.L_x_10873:
        /* <DEDUP_REMOVED lines=11> */
.L_x_23722:


//--------------------- .text._ZN2at6native27unrolled_elementwise_kernelIZNS0_16sign_kernel_cudaERNS_18TensorIteratorBaseEEUlbE_St5arrayIPcLm2EELi4E23TrivialOffsetCalculatorILi1EjES9_NS0_6memory12LoadWithCastILi1EEENSA_13StoreWithCastILi1EEEEEviT_T0_T2_T3_T4_T5_ --------------------------
	.section	.text._ZN2at6native27unrolled_elementwise_kernelIZNS0_16sign_kernel_cudaERNS_18TensorIteratorBaseEEUlbE_St5arrayIPcLm2EELi4E23TrivialOffsetCalculatorILi1EjES9_NS0_6memory12LoadWithCastILi1EEENSA_13StoreWithCastILi1EEEEEviT_T0_T2_T3_T4_T5_,"ax",@progbits
	.align	128
        .global         _ZN2at6native27unrolled_elementwise_kernelIZNS0_16sign_kernel_cudaERNS_18TensorIteratorBaseEEUlbE_St5arrayIPcLm2EELi4E23TrivialOffsetCalculatorILi1EjES9_NS0_6memory12LoadWithCastILi1EEENSA_13StoreWithCastILi1EEEEEviT_T0_T2_T3_T4_T5_
        .type           _ZN2at6native27unrolled_elementwise_kernelIZNS0_16sign_kernel_cudaERNS_18TensorIteratorBaseEEUlbE_St5arrayIPcLm2EELi4E23TrivialOffsetCalculatorILi1EjES9_NS0_6memory12LoadWithCastILi1EEENSA_13StoreWithCastILi1EEEEEviT_T0_T2_T3_T4_T5_,@function
        .size           _ZN2at6native27unrolled_elementwise_kernelIZNS0_16sign_kernel_cudaERNS_18TensorIteratorBaseEEUlbE_St5arrayIPcLm2EELi4E23TrivialOffsetCalculatorILi1EjES9_NS0_6memory12LoadWithCastILi1EEENSA_13StoreWithCastILi1EEEEEviT_T0_T2_T3_T4_T5_,(.L_x_23723 - _ZN2at6native27unrolled_elementwise_kernelIZNS0_16sign_kernel_cudaERNS_18TensorIteratorBaseEEUlbE_St5arrayIPcLm2EELi4E23TrivialOffsetCalculatorILi1EjES9_NS0_6memory12LoadWithCastILi1EEENSA_13StoreWithCastILi1EEEEEviT_T0_T2_T3_T4_T5_)
        .other          _ZN2at6native27unrolled_elementwise_kernelIZNS0_16sign_kernel_cudaERNS_18TensorIteratorBaseEEUlbE_St5arrayIPcLm2EELi4E23TrivialOffsetCalculatorILi1EjES9_NS0_6memory12LoadWithCastILi1EEENSA_13StoreWithCastILi1EEEEEviT_T0_T2_T3_T4_T5_,@"STO_CUDA_ENTRY STV_DEFAULT"
_ZN2at6native27unrolled_elementwise_kernelIZNS0_16sign_kernel_cudaERNS_18TensorIteratorBaseEEUlbE_St5arrayIPcLm2EELi4E23TrivialOffsetCalculatorILi1EjES9_NS0_6memory12LoadWithCastILi1EEENSA_13StoreWithCastILi1EEEEEviT_T0_T2_T3_T4_T5_:
.text._ZN2at6native27unrolled_elementwise_kernelIZNS0_16sign_kernel_cudaERNS_18TensorIteratorBaseEEUlbE_St5arrayIPcLm2EELi4E23TrivialOffsetCalculatorILi1EjES9_NS0_6memory12LoadWithCastILi1EEENSA_13StoreWithCastILi1EEEEEviT_T0_T2_T3_T4_T5_:
        /* <DEDUP_REMOVED lines=32> */
.L_x_10880:
[----:B------:R-:W2:Y:S02]  /*0200*/  LDG.E.U8 R4, desc[UR36][R4.64] ;  /* 0x0000002404047981 */ /* 0x000ea4000c1e1100 */
[----:B--2---:R-:W-:Y:S01]  /*0210*/  ISETP.NE.AND P0, PT, R4, RZ, PT ;  /* 0x000000ff0400720c */ /* 0x004fe20003f05270 */
[----:B------:R-:W-:-:S12]  /*0220*/  BRA `(.L_x_10882) ;  /* 0x0000000800307947 */ /* 0x000fd80003800000 */
.L_x_10879:
        /* <DEDUP_REMOVED lines=10> */
.L_x_10884:
[----:B------:R-:W2:Y:S02]  /*02d0*/  LDG.E R4, desc[UR36][R4.64] ;  /* 0x0000002404047981 */ /* 0x000ea4000c1e1900 */
[----:B--2---:R-:W-:Y:S01]  /*02e0*/  ISETP.NE.AND P0, PT, R4, RZ, PT ;  /* 0x000000ff0400720c */ /* 0x004fe20003f05270 */
[----:B------:R-:W-:-:S12]  /*02f0*/  BRA `(.L_x_10882) ;  /* 0x0000000400fc7947 */ /* 0x000fd80003800000 */
.L_x_10883:
[----:B------:R-:W2:Y:S02]  /*0300*/  LDG.E.U16 R4, desc[UR36][R4.64] ;  /* 0x0000002404047981 */ /* 0x000ea4000c1e1500 */
[----:B--2---:R-:W-:Y:S01]  /*0310*/  ISETP.NE.AND P0, PT, R4, RZ, PT ;  /* 0x000000ff0400720c */ /* 0x004fe20003f05270 */
[----:B------:R-:W-:-:S12]  /*0320*/  BRA `(.L_x_10882) ;  /* 0x0000000400f07947 */ /* 0x000fd80003800000 */
.L_x_10878:
        /* <DEDUP_REMOVED lines=9> */
.L_x_10886:
[----:B------:R-:W2:Y:S02]  /*03c0*/  LDG.E.U16 R0, desc[UR36][R4.64] ;  /* 0x0000002404007981 */ /* 0x000ea4000c1e1500 */
[----:B--2---:R-:W-:-:S05]  /*03d0*/  HADD2.F32 R0, -RZ, R0.H0_H0 ;  /* 0x20000000ff007230 */ /* 0x004fca0000004100 */
[----:B------:R-:W-:Y:S01]  /*03e0*/  FSETP.NEU.FTZ.AND P0, PT, R0, RZ, PT ;  /* 0x000000ff0000720b */ /* 0x000fe20003f1d000 */
[----:B------:R-:W-:-:S12]  /*03f0*/  BRA `(.L_x_10882) ;  /* 0x0000000400bc7947 */ /* 0x000fd80003800000 */
.L_x_10885:
        /* <DEDUP_REMOVED lines=11> */
.L_x_10888:
        /* <DEDUP_REMOVED lines=8> */
.L_x_10887:
[----:B------:R-:W2:Y:S02]  /*0530*/  LDG.E.64 R4, desc[UR36][R4.64] ;  /* 0x0000002404047981 */ /* 0x000ea4000c1e1b00 */
[----:B--2---:R-:W-:Y:S01]  /*0540*/  DSETP.NEU.AND P0, PT, R4, RZ, PT ;  /* 0x000000ff0400722a */ /* 0x004fe20003f0d000 */
[----:B------:R-:W-:-:S13]  /*0550*/  BRA `(.L_x_10882) ;  /* 0x0000000400647947 */ /* 0x000fda0003800000 */
.L_x_10877:
        /* <DEDUP_REMOVED lines=11> */
.L_x_10891:
[----:B------:R-:W2:Y:S02]  /*0610*/  LDG.E.128 R4, desc[UR36][R4.64] ;  /* 0x0000002404047981 */ /* 0x000ea4000c1e1d00 */
[----:B--2---:R-:W-:-:S06]  /*0620*/  DSETP.NEU.AND P0, PT, R6, RZ, PT ;  /* 0x000000ff0600722a */ /* 0x004fcc0003f0d000 */
[----:B------:R-:W-:Y:S01]  /*0630*/  DSETP.NEU.OR P0, PT, R4, RZ, P0 ;  /* 0x000000ff0400722a */ /* 0x000fe2000070d400 */
[----:B------:R-:W-:-:S13]  /*0640*/  BRA `(.L_x_10882) ;  /* 0x0000000400287947 */ /* 0x000fda0003800000 */
.L_x_10890:
        /* <DEDUP_REMOVED lines=9> */
.L_x_10893:
[----:B------:R-:W2:Y:S02]  /*06e0*/  LDG.E.U8 R3, desc[UR36][R4.64] ;  /* 0x0000002404037981 */ /* 0x000ea4000c1e1100 */
[----:B--2---:R-:W-:-:S05]  /*06f0*/  IMAD.SHL.U32 R0, R3, 0x2000000, RZ ;  /* 0x0200000003007824 */ /* 0x004fca00078e00ff */
        /* <DEDUP_REMOVED lines=9> */
.L_x_10892:
[----:B------:R-:W2:Y:S02]  /*0790*/  LDG.E.U16 R0, desc[UR36][R4.64] ;  /* 0x0000002404007981 */ /* 0x000ea4000c1e1500 */
[----:B--2---:R-:W-:-:S05]  /*07a0*/  IMAD.U32 R0, R0, 0x10000, RZ ;  /* 0x0001000000007824 */ /* 0x004fca00078e00ff */
[----:B------:R-:W-:Y:S01]  /*07b0*/  FSETP.NEU.FTZ.AND P0, PT, R0, RZ, PT ;  /* 0x000000ff0000720b */ /* 0x000fe20003f1d000 */
[----:B------:R-:W-:-:S12]  /*07c0*/  BRA `(.L_x_10882) ;  /* 0x0000000000c87947 */ /* 0x000fd80003800000 */
.L_x_10889:
        /* <DEDUP_REMOVED lines=11> */
.L_x_10896:
[----:B------:R-:W2:Y:S02]  /*0880*/  LDG.E.U8 R4, desc[UR36][R4.64] ;  /* 0x0000002404047981 */ /* 0x000ea4000c1e1100 */
[----:B--2---:R-:W-:Y:S01]  /*0890*/  ISETP.NE.AND P0, PT, R4, RZ, PT ;  /* 0x000000ff0400720c */ /* 0x004fe20003f05270 */
[----:B------:R-:W-:-:S12]  /*08a0*/  BRA `(.L_x_10882) ;  /* 0x0000000000907947 */ /* 0x000fd80003800000 */
.L_x_10895:
[----:B------:R-:W2:Y:S02]  /*08b0*/  LDG.E.U8 R4, desc[UR36][R4.64] ;  /* 0x0000002404047981 */ /* 0x000ea4000c1e1100 */
[----:B--2---:R-:W-:Y:S01]  /*08c0*/  ISETP.NE.AND P0, PT, R4, RZ, PT ;  /* 0x000000ff0400720c */ /* 0x004fe20003f05270 */
[----:B------:R-:W-:-:S12]  /*08d0*/  BRA `(.L_x_10882) ;  /* 0x0000000000847947 */ /* 0x000fd80003800000 */
.L_x_10894:
[----:B------:R-:W-:-:S09]  /*08e0*/  UISETP.NE.AND UP0, UPT, UR4, 0x1c, UPT ;  /* 0x0000001c0400788c */ /* 0x000fd2000bf05270 */
[----:B------:R-:W-:Y:S05]  /*08f0*/  BRA.U !UP0, `(.L_x_10897) ;  /* 0x0000000108747547 */ /* 0x000fea000b800000 */
[----:B------:R-:W-:-:S09]  /*0900*/  UISETP.NE.AND UP0, UPT, UR4, 0x1d, UPT ;  /* 0x0000001d0400788c */ /* 0x000fd2000bf05270 */
[----:B------:R-:W-:Y:S05]  /*0910*/  BRA.U !UP0, `(.L_x_10898) ;  /* 0x00000001085c7547 */ /* 0x000fea000b800000 */
[----:B------:R-:W-:-:S09]  /*0920*/  UISETP.NE.AND UP0, UPT, UR4, 0x2c, UPT ;  /* 0x0000002c0400788c */ /* 0x000fd2000bf05270 */
[----:B------:R-:W-:Y:S05]  /*0930*/  BRA.U !UP0, `(.L_x_10899) ;  /* 0x0000000108487547 */ /* 0x000fea000b800000 */
.L_x_10881:
        /* <DEDUP_REMOVED lines=16> */
.L_x_10900:
[----:B------:R-:W-:Y:S01]  /*0a40*/  PLOP3.LUT P0, PT, PT, PT, PT, 0x8, 0x80 ;  /* 0x000000000080781c */ /* 0x000fe20003f0e170 */
[----:B------:R-:W-:-:S12]  /*0a50*/  BRA `(.L_x_10882) ;  /* 0x0000000000247947 */ /* 0x000fd80003800000 */
.L_x_10899:
[----:B------:R-:W2:Y:S02]  /*0a60*/  LDG.E.U8 R4, desc[UR36][R4.64] ;  /* 0x0000002404047981 */ /* 0x000ea4000c1e1100 */
[----:B--2---:R-:W-:Y:S01]  /*0a70*/  ISETP.NE.AND P0, PT, R4, RZ, PT ;  /* 0x000000ff0400720c */ /* 0x004fe20003f05270 */
[----:B------:R-:W-:-:S12]  /*0a80*/  BRA `(.L_x_10882) ;  /* 0x0000000000187947 */ /* 0x000fd80003800000 */
.L_x_10898:
[----:B------:R-:W2:Y:S02]  /*0a90*/  LDG.E.64 R4, desc[UR36][R4.64] ;  /* 0x0000002404047981 */ /* 0x000ea4000c1e1b00 */
[----:B--2---:R-:W-:-:S04]  /*0aa0*/  ISETP.NE.U32.AND P0, PT, R4, RZ, PT ;  /* 0x000000ff0400720c */ /* 0x004fc80003f05070 */
[----:B------:R-:W-:Y:S01]  /*0ab0*/  ISETP.NE.AND.EX P0, PT, R5, RZ, PT, P0 ;  /* 0x000000ff0500720c */ /* 0x000fe20003f05300 */
[----:B------:R-:W-:-:S12]  /*0ac0*/  BRA `(.L_x_10882) ;  /* 0x0000000000087947 */ /* 0x000fd80003800000 */
.L_x_10897:
[----:B------:R-:W2:Y:S02]  /*0ad0*/  LDG.E R4, desc[UR36][R4.64] ;  /* 0x0000002404047981 */ /* 0x000ea4000c1e1900 */
[----:B--2---:R-:W-:-:S13]  /*0ae0*/  ISETP.NE.AND P0, PT, R4, RZ, PT ;  /* 0x000000ff0400720c */ /* 0x004fda0003f05270 */
.L_x_10882:
[----:B------:R-:W-:Y:S05]  /*0af0*/  BSYNC.RECONVERGENT B6 ;  /* 0x0000000000067941 */ /* 0x000fea0003800200 */
.L_x_10876:
[----:B------:R-:W-:Y:S01]  /*0b00*/  SEL R24, RZ, 0x1, !P0 ;  /* 0x00000001ff187807 */ /* 0x000fe20004000000 */
[----:B------:R-:W-:-:S07]  /*0b10*/  VIADD R25, R19, 0x80 ;  /* 0x0000008013197836 */ /* 0x000fce0000000000 */
.L_x_10875:
[----:B------:R-:W-:Y:S05]  /*0b20*/  BSYNC.RECONVERGENT B7 ;  /* 0x0000000000077941 */ /* 0x000fea0003800200 */
.L_x_10874:
[----:B------:R-:W-:Y:S01]  /*0b30*/  ISETP.GE.AND P0, PT, R25, R22, PT ;  /* 0x000000161900720c */ /* 0x000fe20003f06270 */
[----:B------:R-:W-:Y:S01]  /*0b40*/  BSSY.RECONVERGENT B7, `(.L_x_10901) ;  /* 0x00000aa000077945 */ /* 0x000fe20003800200 */
[----:B------:R-:W-:-:S11]  /*0b50*/  PRMT R23, RZ, 0x7610, R23 ;  /* 0x00007610ff177816 */ /* 0x000fd60000000017 */
        /* <DEDUP_REMOVED lines=22> */
.L_x_10907:
[----:B------:R-:W2:Y:S02]  /*0cc0*/  LDG.E.U8 R4, desc[UR36][R4.64] ;  /* 0x0000002404047981 */ /* 0x000ea4000c1e1100 */
[----:B--2---:R-:W-:Y:S01]  /*0cd0*/  ISETP.NE.AND P0, PT, R4, RZ, PT ;  /* 0x000000ff0400720c */ /* 0x004fe20003f05270 */
[----:B------:R-:W-:-:S12]  /*0ce0*/  BRA `(.L_x_10909) ;  /* 0x0000000800307947 */ /* 0x000fd80003800000 */
.L_x_10906:
        /* <DEDUP_REMOVED lines=10> */
.L_x_10911:
[----:B------:R-:W2:Y:S02]  /*0d90*/  LDG.E R4, desc[UR36][R4.64] ;  /* 0x0000002404047981 */ /* 0x000ea4000c1e1900 */
[----:B--2---:R-:W-:Y:S01]  /*0da0*/  ISETP.NE.AND P0, PT, R4, RZ, PT ;  /* 0x000000ff0400720c */ /* 0x004fe20003f05270 */
[----:B------:R-:W-:-:S12]  /*0db0*/  BRA `(.L_x_10909) ;  /* 0x0000000400fc7947 */ /* 0x000fd80003800000 */
.L_x_10910:
[----:B------:R-:W2:Y:S02]  /*0dc0*/  LDG.E.U16 R4, desc[UR36][R4.64] ;  /* 0x0000002404047981 */ /* 0x000ea4000c1e1500 */
[----:B--2---:R-:W-:Y:S01]  /*0dd0*/  ISETP.NE.AND P0, PT, R4, RZ, PT ;  /* 0x000000ff0400720c */ /* 0x004fe20003f05270 */
[----:B------:R-:W-:-:S12]  /*0de0*/  BRA `(.L_x_10909) ;  /* 0x0000000400f07947 */ /* 0x000fd80003800000 */
.L_x_10905:
        /* <DEDUP_REMOVED lines=9> */
.L_x_10913:
[----:B------:R-:W2:Y:S02]  /*0e80*/  LDG.E.U16 R0, desc[UR36][R4.64] ;  /* 0x0000002404007981 */ /* 0x000ea4000c1e1500 */
[----:B--2---:R-:W-:-:S05]  /*0e90*/  HADD2.F32 R0, -RZ, R0.H0_H0 ;  /* 0x20000000ff007230 */ /* 0x004fca0000004100 */
[----:B------:R-:W-:Y:S01]  /*0ea0*/  FSETP.NEU.FTZ.AND P0, PT, R0, RZ, PT ;  /* 0x000000ff0000720b */ /* 0x000fe20003f1d000 */
[----:B------:R-:W-:-:S12]  /*0eb0*/  BRA `(.L_x_10909) ;  /* 0x0000000400bc7947 */ /* 0x000fd80003800000 */
.L_x_10912:
        /* <DEDUP_REMOVED lines=11> */
.L_x_10915:
        /* <DEDUP_REMOVED lines=8> */
.L_x_10914:
[----:B------:R-:W2:Y:S02]  /*0ff0*/  LDG.E.64 R4, desc[UR36][R4.64] ;  /* 0x0000002404047981 */ /* 0x000ea4000c1e1b00 */
[----:B--2---:R-:W-:Y:S01]  /*1000*/  DSETP.NEU.AND P0, PT, R4, RZ, PT ;  /* 0x000000ff0400722a */ /* 0x004fe20003f0d000 */
[----:B------:R-:W-:-:S13]  /*1010*/  BRA `(.L_x_10909) ;  /* 0x0000000400647947 */ /* 0x000fda0003800000 */
.L_x_10904:
        /* <DEDUP_REMOVED lines=11> */
.L_x_10918:
[----:B------:R-:W2:Y:S02]  /*10d0*/  LDG.E.128 R4, desc[UR36][R4.64] ;  /* 0x0000002404047981 */ /* 0x000ea4000c1e1d00 */
[----:B--2---:R-:W-:-:S06]  /*10e0*/  DSETP.NEU.AND P0, PT, R6, RZ, PT ;  /* 0x000000ff0600722a */ /* 0x004fcc0003f0d000 */
[----:B------:R-:W-:Y:S01]  /*10f0*/  DSETP.NEU.OR P0, PT, R4, RZ, P0 ;  /* 0x000000ff0400722a */ /* 0x000fe2000070d400 */
[----:B------:R-:W-:-:S13]  /*1100*/  BRA `(.L_x_10909) ;  /* 0x0000000400287947 */ /* 0x000fda0003800000 */
.L_x_10917:
        /* <DEDUP_REMOVED lines=9> */
.L_x_10920:
[----:B------:R-:W2:Y:S02]  /*11a0*/  LDG.E.U8 R3, desc[UR36][R4.64] ;  /* 0x0000002404037981 */ /* 0x000ea4000c1e1100 */
[----:B--2---:R-:W-:-:S05]  /*11b0*/  IMAD.SHL.U32 R0, R3, 0x2000000, RZ ;  /* 0x0200000003007824 */ /* 0x004fca00078e00ff */
        /* <DEDUP_REMOVED lines=9> */
.L_x_10919:
[----:B------:R-:W2:Y:S02]  /*1250*/  LDG.E.U16 R0, desc[UR36][R4.64] ;  /* 0x0000002404007981 */ /* 0x000ea4000c1e1500 */
[----:B--2---:R-:W-:-:S05]  /*1260*/  IMAD.U32 R0, R0, 0x10000, RZ ;  /* 0x0001000000007824 */ /* 0x004fca00078e00ff */
[----:B------:R-:W-:Y:S01]  /*1270*/  FSETP.NEU.FTZ.AND P0, PT, R0, RZ, PT ;  /* 0x000000ff0000720b */ /* 0x000fe20003f1d000 */
[----:B------:R-:W-:-:S12]  /*1280*/  BRA `(.L_x_10909) ;  /* 0x0000000000c87947 */ /* 0x000fd80003800000 */
.L_x_10916:
        /* <DEDUP_REMOVED lines=11> */
.L_x_10923:
[----:B------:R-:W2:Y:S02]  /*1340*/  LDG.E.U8 R4, desc[UR36][R4.64] ;  /* 0x0000002404047981 */ /* 0x000ea4000c1e1100 */
[----:B--2---:R-:W-:Y:S01]  /*1350*/  ISETP.NE.AND P0, PT, R4, RZ, PT ;  /* 0x000000ff0400720c */ /* 0x004fe20003f05270 */
[----:B------:R-:W-:-:S12]  /*1360*/  BRA `(.L_x_10909) ;  /* 0x0000000000907947 */ /* 0x000fd80003800000 */
.L_x_10922:
[----:B------:R-:W2:Y:S02]  /*1370*/  LDG.E.U8 R4, desc[UR36][R4.64] ;  /* 0x0000002404047981 */ /* 0x000ea4000c1e1100 */
[----:B--2---:R-:W-:Y:S01]  /*1380*/  ISETP.NE.AND P0, PT, R4, RZ, PT ;  /* 0x000000ff0400720c */ /* 0x004fe20003f05270 */
[----:B------:R-:W-:-:S12]  /*1390*/  BRA `(.L_x_10909) ;  /* 0x0000000000847947 */ /* 0x000fd80003800000 */
.L_x_10921:
        /* <DEDUP_REMOVED lines=9> */
.L_x_10908:
        /* <DEDUP_REMOVED lines=16> */
.L_x_10926:
[----:B------:R-:W-:Y:S01]  /*1530*/  PLOP3.LUT P0, PT, PT, PT, PT, 0x8, 0x80 ;  /* 0x000000000080781c */ /* 0x000fe20003f0e170 */
[----:B------:R-:W-:-:S12]  /*1540*/  BRA `(.L_x_10909) ;  /* 0x0000000000187947 */ /* 0x000fd80003800000 */
.L_x_10925:
[----:B------:R-:W2:Y:S02]  /*1550*/  LDG.E.64 R4, desc[UR36][R4.64] ;  /* 0x0000002404047981 */ /* 0x000ea4000c1e1b00 */
[----:B--2---:R-:W-:-:S04]  /*1560*/  ISETP.NE.U32.AND P0, PT, R4, RZ, PT ;  /* 0x000000ff0400720c */ /* 0x004fc80003f05070 */
[----:B------:R-:W-:Y:S01]  /*1570*/  ISETP.NE.AND.EX P0, PT, R5, RZ, PT, P0 ;  /* 0x000000ff0500720c */ /* 0x000fe20003f05300 */
[----:B------:R-:W-:-:S12]  /*1580*/  BRA `(.L_x_10909) ;  /* 0x0000000000087947 */ /* 0x000fd80003800000 */
.L_x_10924:
[----:B------:R-:W2:Y:S02]  /*1590*/  LDG.E R4, desc[UR36][R4.64] ;  /* 0x0000002404047981 */ /* 0x000ea4000c1e1900 */
[----:B--2---:R-:W-:-:S13]  /*15a0*/  ISETP.NE.AND P0, PT, R4, RZ, PT ;  /* 0x000000ff0400720c */ /* 0x004fda0003f05270 */
.L_x_10909:
[----:B------:R-:W-:Y:S05]  /*15b0*/  BSYNC.RECONVERGENT B6 ;  /* 0x0000000000067941 */ /* 0x000fea0003800200 */
.L_x_10903:
[----:B------:R-:W-:Y:S01]  /*15c0*/  SEL R23, RZ, 0x1, !P0 ;  /* 0x00000001ff177807 */ /* 0x000fe20004000000 */
[----:B------:R-:W-:-:S07]  /*15d0*/  VIADD R25, R25, 0x80 ;  /* 0x0000008019197836 */ /* 0x000fce0000000000 */
.L_x_10902:
[----:B------:R-:W-:Y:S05]  /*15e0*/  BSYNC.RECONVERGENT B7 ;  /* 0x0000000000077941 */ /* 0x000fea0003800200 */
.L_x_10901:
        /* <DEDUP_REMOVED lines=25> */
.L_x_10933:
[----:B------:R-:W2:Y:S02]  /*1780*/  LDG.E.U8 R4, desc[UR36][R4.64] ;  /* 0x0000002404047981 */ /* 0x000ea4000c1e1100 */
[----:B--2---:R-:W-:Y:S01]  /*1790*/  ISETP.NE.AND P0, PT, R4, RZ, PT ;  /* 0x000000ff0400720c */ /* 0x004fe20003f05270 */
[----:B------:R-:W-:-:S12]  /*17a0*/  BRA `(.L_x_10935) ;  /* 0x0000000800307947 */ /* 0x000fd80003800000 */
.L_x_10932:
        /* <DEDUP_REMOVED lines=10> */
.L_x_10937:
[----:B------:R-:W2:Y:S02]  /*1850*/  LDG.E R4, desc[UR36][R4.64] ;  /* 0x0000002404047981 */ /* 0x000ea4000c1e1900 */
[----:B--2---:R-:W-:Y:S01]  /*1860*/  ISETP.NE.AND P0, PT, R4, RZ, PT ;  /* 0x000000ff0400720c */ /* 0x004fe20003f05270 */
[----:B------:R-:W-:-:S12]  /*1870*/  BRA `(.L_x_10935) ;  /* 0x0000000400fc7947 */ /* 0x000fd80003800000 */
.L_x_10936:
[----:B------:R-:W2:Y:S02]  /*1880*/  LDG.E.U16 R4, desc[UR36][R4.64] ;  /* 0x0000002404047981 */ /* 0x000ea4000c1e1500 */
[----:B--2---:R-:W-:Y:S01]  /*1890*/  ISETP.NE.AND P0, PT, R4, RZ, PT ;  /* 0x000000ff0400720c */ /* 0x004fe20003f05270 */
[----:B------:R-:W-:-:S12]  /*18a0*/  BRA `(.L_x_10935) ;  /* 0x0000000400f07947 */ /* 0x000fd80003800000 */
.L_x_10931:
        /* <DEDUP_REMOVED lines=9> */
.L_x_10939:
[----:B------:R-:W2:Y:S02]  /*1940*/  LDG.E.U16 R0, desc[UR36][R4.64] ;  /* 0x0000002404007981 */ /* 0x000ea4000c1e1500 */
[----:B--2---:R-:W-:-:S05]  /*1950*/  HADD2.F32 R0, -RZ, R0.H0_H0 ;  /* 0x20000000ff007230 */ /* 0x004fca0000004100 */
[----:B------:R-:W-:Y:S01]  /*1960*/  FSETP.NEU.FTZ.AND P0, PT, R0, RZ, PT ;  /* 0x000000ff0000720b */ /* 0x000fe20003f1d000 */
[----:B------:R-:W-:-:S12]  /*1970*/  BRA `(.L_x_10935) ;  /* 0x0000000400bc7947 */ /* 0x000fd80003800000 */
.L_x_10938:
        /* <DEDUP_REMOVED lines=11> */
.L_x_10941:
        /* <DEDUP_REMOVED lines=8> */
.L_x_10940:
[----:B------:R-:W2:Y:S02]  /*1ab0*/  LDG.E.64 R4, desc[UR36][R4.64] ;  /* 0x0000002404047981 */ /* 0x000ea4000c1e1b00 */
[----:B--2---:R-:W-:Y:S01]  /*1ac0*/  DSETP.NEU.AND P0, PT, R4, RZ, PT ;  /* 0x000000ff0400722a */ /* 0x004fe20003f0d000 */
[----:B------:R-:W-:-:S13]  /*1ad0*/  BRA `(.L_x_10935) ;  /* 0x0000000400647947 */ /* 0x000fda0003800000 */
.L_x_10930:
        /* <DEDUP_REMOVED lines=11> */
.L_x_10944:
[----:B------:R-:W2:Y:S02]  /*1b90*/  LDG.E.128 R4, desc[UR36][R4.64] ;  /* 0x0000002404047981 */ /* 0x000ea4000c1e1d00 */
[----:B--2---:R-:W-:-:S06]  /*1ba0*/  DSETP.NEU.AND P0, PT, R6, RZ, PT ;  /* 0x000000ff0600722a */ /* 0x004fcc0003f0d000 */
[----:B------:R-:W-:Y:S01]  /*1bb0*/  DSETP.NEU.OR P0, PT, R4, RZ, P0 ;  /* 0x000000ff0400722a */ /* 0x000fe2000070d400 */
[----:B------:R-:W-:-:S13]  /*1bc0*/  BRA `(.L_x_10935) ;  /* 0x0000000400287947 */ /* 0x000fda0003800000 */
.L_x_10943:
        /* <DEDUP_REMOVED lines=9> */
.L_x_10946:
        /* <DEDUP_REMOVED lines=11> */
.L_x_10945:
[----:B------:R-:W2:Y:S02]  /*1d10*/  LDG.E.U16 R0, desc[UR36][R4.64] ;  /* 0x0000002404007981 */ /* 0x000ea4000c1e1500 */
[----:B--2---:R-:W-:-:S05]  /*1d20*/  IMAD.U32 R0, R0, 0x10000, RZ ;  /* 0x0001000000007824 */ /* 0x004fca00078e00ff */
[----:B------:R-:W-:Y:S01]  /*1d30*/  FSETP.NEU.FTZ.AND P0, PT, R0, RZ, PT ;  /* 0x000000ff0000720b */ /* 0x000fe20003f1d000 */
[----:B------:R-:W-:-:S12]  /*1d40*/  BRA `(.L_x_10935) ;  /* 0x0000000000c87947 */ /* 0x000fd80003800000 */
.L_x_10942:
        /* <DEDUP_REMOVED lines=11> */
.L_x_10949:
[----:B------:R-:W2:Y:S02]  /*1e00*/  LDG.E.U8 R4, desc[UR36][R4.64] ;  /* 0x0000002404047981 */ /* 0x000ea4000c1e1100 */
[----:B--2---:R-:W-:Y:S01]  /*1e10*/  ISETP.NE.AND P0, PT, R4, RZ, PT ;  /* 0x000000ff0400720c */ /* 0x004fe20003f05270 */
[----:B------:R-:W-:-:S12]  /*1e20*/  BRA `(.L_x_10935) ;  /* 0x0000000000907947 */ /* 0x000fd80003800000 */
.L_x_10948:
[----:B------:R-:W2:Y:S02]  /*1e30*/  LDG.E.U8 R4, desc[UR36][R4.64] ;  /* 0x0000002404047981 */ /* 0x000ea4000c1e1100 */
[----:B--2---:R-:W-:Y:S01]  /*1e40*/  ISETP.NE.AND P0, PT, R4, RZ, PT ;  /* 0x000000ff0400720c */ /* 0x004fe20003f05270 */
[----:B------:R-:W-:-:S12]  /*1e50*/  BRA `(.L_x_10935) ;  /* 0x0000000000847947 */ /* 0x000fd80003800000 */
.L_x_10947:
        /* <DEDUP_REMOVED lines=9> */
.L_x_10934:
        /* <DEDUP_REMOVED lines=16> */
.L_x_10952:
[----:B------:R-:W-:Y:S01]  /*1ff0*/  PLOP3.LUT P0, PT, PT, PT, PT, 0x8, 0x80 ;  /* 0x000000000080781c */ /* 0x000fe20003f0e170 */
[----:B------:R-:W-:-:S12]  /*2000*/  BRA `(.L_x_10935) ;  /* 0x0000000000187947 */ /* 0x000fd80003800000 */
.L_x_10951:
[----:B------:R-:W2:Y:S02]  /*2010*/  LDG.E.64 R4, desc[UR36][R4.64] ;  /* 0x0000002404047981 */ /* 0x000ea4000c1e1b00 */
[----:B--2---:R-:W-:-:S04]  /*2020*/  ISETP.NE.U32.AND P0, PT, R4, RZ, PT ;  /* 0x000000ff0400720c */ /* 0x004fc80003f05070 */
[----:B------:R-:W-:Y:S01]  /*2030*/  ISETP.NE.AND.EX P0, PT, R5, RZ, PT, P0 ;  /* 0x000000ff0500720c */ /* 0x000fe20003f05300 */
[----:B------:R-:W-:-:S12]  /*2040*/  BRA `(.L_x_10935) ;  /* 0x0000000000087947 */ /* 0x000fd80003800000 */
.L_x_10950:
[----:B------:R-:W2:Y:S02]  /*2050*/  LDG.E R4, desc[UR36][R4.64] ;  /* 0x0000002404047981 */ /* 0x000ea4000c1e1900 */
[----:B--2---:R-:W-:-:S13]  /*2060*/  ISETP.NE.AND P0, PT, R4, RZ, PT ;  /* 0x000000ff0400720c */ /* 0x004fda0003f05270 */
.L_x_10935:
[----:B------:R-:W-:Y:S05]  /*2070*/  BSYNC.RECONVERGENT B6 ;  /* 0x0000000000067941 */ /* 0x000fea0003800200 */
.L_x_10929:
[----:B------:R-:W-:Y:S01]  /*2080*/  SEL R16, RZ, 0x1, !P0 ;  /* 0x00000001ff107807 */ /* 0x000fe20004000000 */
[----:B------:R-:W-:-:S07]  /*2090*/  VIADD R25, R25, 0x80 ;  /* 0x0000008019197836 */ /* 0x000fce0000000000 */
.L_x_10928:
[----:B------:R-:W-:Y:S05]  /*20a0*/  BSYNC.RECONVERGENT B7 ;  /* 0x0000000000077941 */ /* 0x000fea0003800200 */
.L_x_10927:
        /* <DEDUP_REMOVED lines=25> */
.L_x_10959:
[----:B------:R-:W2:Y:S02]  /*2240*/  LDG.E.U8 R4, desc[UR36][R4.64] ;  /* 0x0000002404047981 */ /* 0x000ea4000c1e1100 */
[----:B--2---:R-:W-:Y:S01]  /*2250*/  ISETP.NE.AND P0, PT, R4, RZ, PT ;  /* 0x000000ff0400720c */ /* 0x004fe20003f05270 */
[----:B------:R-:W-:-:S12]  /*2260*/  BRA `(.L_x_10961) ;  /* 0x0000000800307947 */ /* 0x000fd80003800000 */
.L_x_10958:
        /* <DEDUP_REMOVED lines=10> */
.L_x_10963:
[----:B------:R-:W2:Y:S02]  /*2310*/  LDG.E R4, desc[UR36][R4.64] ;  /* 0x0000002404047981 */ /* 0x000ea4000c1e1900 */
[----:B--2---:R-:W-:Y:S01]  /*2320*/  ISETP.NE.AND P0, PT, R4, RZ, PT ;  /* 0x000000ff0400720c */ /* 0x004fe20003f05270 */
[----:B------:R-:W-:-:S12]  /*2330*/  BRA `(.L_x_10961) ;  /* 0x0000000400fc7947 */ /* 0x000fd80003800000 */
.L_x_10962:
[----:B------:R-:W2:Y:S02]  /*2340*/  LDG.E.U16 R4, desc[UR36][R4.64] ;  /* 0x0000002404047981 */ /* 0x000ea4000c1e1500 */
[----:B--2---:R-:W-:Y:S01]  /*2350*/  ISETP.NE.AND P0, PT, R4, RZ, PT ;  /* 0x000000ff0400720c */ /* 0x004fe20003f05270 */
[----:B------:R-:W-:-:S12]  /*2360*/  BRA `(.L_x_10961) ;  /* 0x0000000400f07947 */ /* 0x000fd80003800000 */
.L_x_10957:
        /* <DEDUP_REMOVED lines=9> */
.L_x_10965:
[----:B------:R-:W2:Y:S02]  /*2400*/  LDG.E.U16 R0, desc[UR36][R4.64] ;  /* 0x0000002404007981 */ /* 0x000ea4000c1e1500 */
[----:B--2---:R-:W-:-:S05]  /*2410*/  HADD2.F32 R0, -RZ, R0.H0_H0 ;  /* 0x20000000ff007230 */ /* 0x004fca0000004100 */
[----:B------:R-:W-:Y:S01]  /*2420*/  FSETP.NEU.FTZ.AND P0, PT, R0, RZ, PT ;  /* 0x000000ff0000720b */ /* 0x000fe20003f1d000 */
[----:B------:R-:W-:-:S12]  /*2430*/  BRA `(.L_x_10961) ;  /* 0x0000000400bc7947 */ /* 0x000fd80003800000 */
.L_x_10964:
        /* <DEDUP_REMOVED lines=11> */
.L_x_10967:
        /* <DEDUP_REMOVED lines=8> */
.L_x_10966:
[----:B------:R-:W2:Y:S02]  /*2570*/  LDG.E.64 R4, desc[UR36][R4.64] ;  /* 0x0000002404047981 */ /* 0x000ea4000c1e1b00 */
[----:B--2---:R-:W-:Y:S01]  /*2580*/  DSETP.NEU.AND P0, PT, R4, RZ, PT ;  /* 0x000000ff0400722a */ /* 0x004fe20003f0d000 */
[----:B------:R-:W-:-:S13]  /*2590*/  BRA `(.L_x_10961) ;  /* 0x0000000400647947 */ /* 0x000fda0003800000 */
.L_x_10956:
        /* <DEDUP_REMOVED lines=11> */
.L_x_10970:
[----:B------:R-:W2:Y:S02]  /*2650*/  LDG.E.128 R4, desc[UR36][R4.64] ;  /* 0x0000002404047981 */ /* 0x000ea4000c1e1d00 */
[----:B--2---:R-:W-:-:S06]  /*2660*/  DSETP.NEU.AND P0, PT, R6, RZ, PT ;  /* 0x000000ff0600722a */ /* 0x004fcc0003f0d000 */
[----:B------:R-:W-:Y:S01]  /*2670*/  DSETP.NEU.OR P0, PT, R4, RZ, P0 ;  /* 0x000000ff0400722a */ /* 0x000fe2000070d400 */
[----:B------:R-:W-:-:S13]  /*2680*/  BRA `(.L_x_10961) ;  /* 0x0000000400287947 */ /* 0x000fda0003800000 */
.L_x_10969:
        /* <DEDUP_REMOVED lines=9> */
.L_x_10972:
        /* <DEDUP_REMOVED lines=11> */
.L_x_10971:
[----:B------:R-:W2:Y:S02]  /*27d0*/  LDG.E.U16 R0, desc[UR36][R4.64] ;  /* 0x0000002404007981 */ /* 0x000ea4000c1e1500 */
[----:B--2---:R-:W-:-:S05]  /*27e0*/  IMAD.U32 R0, R0, 0x10000, RZ ;  /* 0x0001000000007824 */ /* 0x004fca00078e00ff */
[----:B------:R-:W-:Y:S01]  /*27f0*/  FSETP.NEU.FTZ.AND P0, PT, R0, RZ, PT ;  /* 0x000000ff0000720b */ /* 0x000fe20003f1d000 */
[----:B------:R-:W-:-:S12]  /*2800*/  BRA `(.L_x_10961) ;  /* 0x0000000000c87947 */ /* 0x000fd80003800000 */
.L_x_10968:
        /* <DEDUP_REMOVED lines=11> */
.L_x_10975:
[----:B------:R-:W2:Y:S02]  /*28c0*/  LDG.E.U8 R4, desc[UR36][R4.64] ;  /* 0x0000002404047981 */ /* 0x000ea4000c1e1100 */
[----:B--2---:R-:W-:Y:S01]  /*28d0*/  ISETP.NE.AND P0, PT, R4, RZ, PT ;  /* 0x000000ff0400720c */ /* 0x004fe20003f05270 */
[----:B------:R-:W-:-:S12]  /*28e0*/  BRA `(.L_x_10961) ;  /* 0x0000000000907947 */ /* 0x000fd80003800000 */
.L_x_10974:
[----:B------:R-:W2:Y:S02]  /*28f0*/  LDG.E.U8 R4, desc[UR36][R4.64] ;  /* 0x0000002404047981 */ /* 0x000ea4000c1e1100 */
[----:B--2---:R-:W-:Y:S01]  /*2900*/  ISETP.NE.AND P0, PT, R4, RZ, PT ;  /* 0x000000ff0400720c */ /* 0x004fe20003f05270 */
[----:B------:R-:W-:-:S12]  /*2910*/  BRA `(.L_x_10961) ;  /* 0x0000000000847947 */ /* 0x000fd80003800000 */
.L_x_10973:
        /* <DEDUP_REMOVED lines=9> */
.L_x_10960:
        /* <DEDUP_REMOVED lines=16> */
.L_x_10978:
[----:B------:R-:W-:Y:S01]  /*2ab0*/  PLOP3.LUT P0, PT, PT, PT, PT, 0x8, 0x80 ;  /* 0x000000000080781c */ /* 0x000fe20003f0e170 */
[----:B------:R-:W-:-:S12]  /*2ac0*/  BRA `(.L_x_10961) ;  /* 0x0000000000187947 */ /* 0x000fd80003800000 */
.L_x_10977:
[----:B------:R-:W2:Y:S02]  /*2ad0*/  LDG.E.64 R4, desc[UR36][R4.64] ;  /* 0x0000002404047981 */ /* 0x000ea4000c1e1b00 */
[----:B--2---:R-:W-:-:S04]  /*2ae0*/  ISETP.NE.U32.AND P0, PT, R4, RZ, PT ;  /* 0x000000ff0400720c */ /* 0x004fc80003f05070 */
[----:B------:R-:W-:Y:S01]  /*2af0*/  ISETP.NE.AND.EX P0, PT, R5, RZ, PT, P0 ;  /* 0x000000ff0500720c */ /* 0x000fe20003f05300 */
[----:B------:R-:W-:-:S12]  /*2b00*/  BRA `(.L_x_10961) ;  /* 0x0000000000087947 */ /* 0x000fd80003800000 */
.L_x_10976:
[----:B------:R-:W2:Y:S02]  /*2b10*/  LDG.E R4, desc[UR36][R4.64] ;  /* 0x0000002404047981 */ /* 0x000ea4000c1e1900 */
[----:B--2---:R-:W-:-:S13]  /*2b20*/  ISETP.NE.AND P0, PT, R4, RZ, PT ;  /* 0x000000ff0400720c */ /* 0x004fda0003f05270 */
.L_x_10961:
[----:B------:R-:W-:Y:S05]  /*2b30*/  BSYNC.RECONVERGENT B6 ;  /* 0x0000000000067941 */ /* 0x000fea0003800200 */
.L_x_10955:
[----:B------:R-:W-:-:S07]  /*2b40*/  SEL R17, RZ, 0x1, !P0 ;  /* 0x00000001ff117807 */ /* 0x000fce0004000000 */
.L_x_10954:
[----:B------:R-:W-:Y:S05]  /*2b50*/  BSYNC.RECONVERGENT B7 ;  /* 0x0000000000077941 */ /* 0x000fea0003800200 */
.L_x_10953:
[----:B------:R-:W0:Y:S01]  /*2b60*/  LDC.U8 R18, c[0x0][0x3a4] ;  /* 0x0000e900ff127b82 */ /* 0x000e220000000000 */
[----:B------:R-:W-:Y:S01]  /*2b70*/  ISETP.GE.AND P0, PT, R19, R22, PT ;  /* 0x000000161300720c */ /* 0x000fe20003f06270 */
[----:B------:R-:W-:-:S12]  /*2b80*/  BSSY.RECONVERGENT B6, `(.L_x_10979) ;  /* 0x00000e8000067945 */ /* 0x000fd80003800200 */
[----:B------:R-:W-:Y:S05]  /*2b90*/  @P0 BRA `(.L_x_10980) ;  /* 0x0000000c00980947 */ /* 0x000fea0003800000 */
        /* <DEDUP_REMOVED lines=21> */
.L_x_10984:
[----:B------:R0:W-:Y:S01]  /*2cf0*/  STG.E.U8 desc[UR36][R8.64], R24 ;  /* 0x0000001808007986 */ /* 0x0001e2000c101124 */
[----:B------:R-:W-:Y:S05]  /*2d00*/  BRA `(.L_x_10980) ;  /* 0x0000000c003c7947 */ /* 0x000fea0003800000 */
.L_x_10983:
        /* <DEDUP_REMOVED lines=9> */
.L_x_10987:
[----:B------:R0:W-:Y:S01]  /*2da0*/  STG.E desc[UR36][R8.64], R24 ;  /* 0x0000001808007986 */ /* 0x0001e2000c101924 */
[----:B------:R-:W-:Y:S05]  /*2db0*/  BRA `(.L_x_10980) ;  /* 0x0000000c00107947 */ /* 0x000fea0003800000 */
.L_x_10986:
[----:B------:R0:W-:Y:S01]  /*2dc0*/  STG.E.U16 desc[UR36][R8.64], R24 ;  /* 0x0000001808007986 */ /* 0x0001e2000c101524 */
[----:B------:R-:W-:Y:S05]  /*2dd0*/  BRA `(.L_x_10980) ;  /* 0x0000000c00087947 */ /* 0x000fea0003800000 */
.L_x_10982:
        /* <DEDUP_REMOVED lines=9> */
.L_x_10989:
[----:B------:R-:W0:Y:S02]  /*2e70*/  I2F.S16 R0, R24 ;  /* 0x0000001800007306 */ /* 0x000e240000101400 */
[----:B0-----:R-:W-:-:S05]  /*2e80*/  F2FP.F16.F32.PACK_AB R0, RZ, R0 ;  /* 0x00000000ff00723e */ /* 0x001fca00000000ff */
[----:B------:R0:W-:Y:S01]  /*2e90*/  STG.E.U16 desc[UR36][R8.64], R0 ;  /* 0x0000000008007986 */ /* 0x0001e2000c101524 */
[----:B------:R-:W-:Y:S05]  /*2ea0*/  BRA `(.L_x_10980) ;  /* 0x0000000800d47947 */ /* 0x000fea0003800000 */
.L_x_10988:
        /* <DEDUP_REMOVED lines=10> */
.L_x_10991:
[----:B------:R-:W0:Y:S02]  /*2f50*/  I2F.S16 R24, R24 ;  /* 0x0000001800187306 */ /* 0x000e240000101400 */
[----:B0-----:R-:W-:-:S04]  /*2f60*/  F2FP.F16.F32.PACK_AB R3, RZ, R24 ;  /* 0x00000018ff03723e */ /* 0x001fc800000000ff */
[----:B------:R-:W-:-:S05]  /*2f70*/  PRMT R3, R3, 0x5410, RZ ;  /* 0x0000541003037816 */ /* 0x000fca00000000ff */
[----:B------:R0:W-:Y:S01]  /*2f80*/  STG.E desc[UR36][R8.64], R3 ;  /* 0x0000000308007986 */ /* 0x0001e2000c101924 */
[----:B------:R-:W-:Y:S05]  /*2f90*/  BRA `(.L_x_10980) ;  /* 0x0000000800987947 */ /* 0x000fea0003800000 */
.L_x_10990:
[----:B------:R-:W0:Y:S02]  /*2fa0*/  I2F.F64.S16 R24, R24 ;  /* 0x0000001800187312 */ /* 0x000e240000101c00 */
[----:B0-----:R0:W-:Y:S01]  /*2fb0*/  STG.E.64 desc[UR36][R8.64], R24 ;  /* 0x0000001808007986 */ /* 0x0011e2000c101b24 */
[----:B------:R-:W-:Y:S05]  /*2fc0*/  BRA `(.L_x_10980) ;  /* 0x00000008008c7947 */ /* 0x000fea0003800000 */
.L_x_10981:
        /* <DEDUP_REMOVED lines=12> */
.L_x_10994:
[----:B------:R-:W0:Y:S01]  /*3090*/  I2F.F64.S16 R4, R24 ;  /* 0x0000001800047312 */ /* 0x000e220000101c00 */
[----:B------:R-:W-:-:S05]  /*30a0*/  CS2R R6, SRZ ;  /* 0x0000000000067805 */ /* 0x000fca000001ff00 */
[----:B0-----:R0:W-:Y:S01]  /*30b0*/  STG.E.128 desc[UR36][R8.64], R4 ;  /* 0x0000000408007986 */ /* 0x0011e2000c101d24 */
[----:B------:R-:W-:Y:S05]  /*30c0*/  BRA `(.L_x_10980) ;  /* 0x00000008004c7947 */ /* 0x000fea0003800000 */
.L_x_10993:
        /* <DEDUP_REMOVED lines=19> */
.L_x_10998:
[----:B------:R-:W-:Y:S05]  /*3200*/  BSYNC.RECONVERGENT B0 ;  /* 0x0000000000007941 */ /* 0x000fea0003800200 */
.L_x_10997:
[----:B------:R-:W-:-:S05]  /*3210*/  LOP3.LUT R5, R0, 0x80, R5, 0xf8, !PT ;  /* 0x0000008000057812 */ /* 0x000fca00078ef805 */
[----:B------:R2:W-:Y:S01]  /*3220*/  STG.E.U8 desc[UR36][R8.64], R5 ;  /* 0x0000000508007986 */ /* 0x0005e2000c101124 */
[----:B------:R-:W-:Y:S05]  /*3230*/  BRA `(.L_x_10980) ;  /* 0x0000000400f07947 */ /* 0x000fea0003800000 */
.L_x_10996:
        /* <DEDUP_REMOVED lines=15> */
.L_x_11000:
[----:B------:R-:W-:Y:S05]  /*3330*/  BSYNC.RECONVERGENT B0 ;  /* 0x0000000000007941 */ /* 0x000fea0003800200 */
.L_x_10999:
[----:B------:R-:W-:-:S05]  /*3340*/  LOP3.LUT R5, R0, 0x80, R5, 0xf8, !PT ;  /* 0x0000008000057812 */ /* 0x000fca00078ef805 */
[----:B------:R3:W-:Y:S01]  /*3350*/  STG.E.U8 desc[UR36][R8.64], R5 ;  /* 0x0000000508007986 */ /* 0x0007e2000c101124 */
[----:B------:R-:W-:Y:S05]  /*3360*/  BRA `(.L_x_10980) ;  /* 0x0000000400a47947 */ /* 0x000fea0003800000 */
.L_x_10995:
[----:B------:R-:W0:Y:S02]  /*3370*/  I2F.S16 R0, R24 ;  /* 0x0000001800007306 */ /* 0x000e240000101400 */
[----:B0-----:R-:W-:-:S05]  /*3380*/  F2FP.BF16.F32.PACK_AB R0, RZ, R0 ;  /* 0x00000000ff00723e */ /* 0x001fca00000010ff */
[----:B------:R1:W-:Y:S01]  /*3390*/  STG.E.U16 desc[UR36][R8.64], R0 ;  /* 0x0000000008007986 */ /* 0x0003e2000c101524 */
[----:B------:R-:W-:Y:S05]  /*33a0*/  BRA `(.L_x_10980) ;  /* 0x0000000400947947 */ /* 0x000fea0003800000 */
.L_x_10992:
        /* <DEDUP_REMOVED lines=10> */
.L_x_11003:
        /* <DEDUP_REMOVED lines=13> */
.L_x_11006:
[----:B------:R-:W-:-:S04]  /*3520*/  SHF.R.U32.HI R0, RZ, 0x14, R3 ;  /* 0x00000014ff007819 */ /* 0x000fc80000011603 */
[----:B------:R-:W-:-:S04]  /*3530*/  LOP3.LUT R0, R0, 0x1, RZ, 0xc0, !PT ;  /* 0x0000000100007812 */ /* 0x000fc800078ec0ff */
[----:B------:R-:W-:-:S04]  /*3540*/  IADD3 R0, PT, PT, R3, 0x487ffff, R0 ;  /* 0x0487ffff03007810 */ /* 0x000fc80007ffe000 */
[----:B------:R-:W-:-:S04]  /*3550*/  SHF.R.U32.HI R0, RZ, 0x14, R0 ;  /* 0x00000014ff007819 */ /* 0x000fc80000011600 */
[----:B------:R-:W-:-:S07]  /*3560*/  LOP3.LUT R0, R0, 0xff, RZ, 0xc0, !PT ;  /* 0x000000ff00007812 */ /* 0x000fce00078ec0ff */
.L_x_11007:
[----:B------:R-:W-:-:S04]  /*3570*/  SHF.R.U32.HI R3, RZ, 0x18, R3 ;  /* 0x00000018ff037819 */ /* 0x000fc80000011603 */
[----:B------:R-:W-:-:S04]  /*3580*/  LOP3.LUT R0, R0, 0x80, R3, 0xf8, !PT ;  /* 0x0000008000007812 */ /* 0x000fc800078ef803 */
[----:B------:R-:W-:-:S07]  /*3590*/  PRMT R4, R0, 0x7610, R4 ;  /* 0x0000761000047816 */ /* 0x000fce0000000004 */
.L_x_11005:
[----:B------:R-:W-:Y:S05]  /*35a0*/  BSYNC.RECONVERGENT B0 ;  /* 0x0000000000007941 */ /* 0x000fea0003800200 */
.L_x_11004:
[----:B------:R0:W-:Y:S01]  /*35b0*/  STG.E.U8 desc[UR36][R8.64], R4 ;  /* 0x0000000408007986 */ /* 0x0001e2000c101124 */
[----:B------:R-:W-:Y:S05]  /*35c0*/  BRA `(.L_x_10980) ;  /* 0x00000004000c7947 */ /* 0x000fea0003800000 */
.L_x_11002:
        /* <DEDUP_REMOVED lines=13> */
.L_x_11010:
[----:B------:R-:W-:-:S04]  /*36a0*/  SHF.R.U32.HI R0, RZ, 0x15, R3 ;  /* 0x00000015ff007819 */ /* 0x000fc80000011603 */
[----:B------:R-:W-:-:S04]  /*36b0*/  LOP3.LUT R0, R0, 0x1, RZ, 0xc0, !PT ;  /* 0x0000000100007812 */ /* 0x000fc800078ec0ff */
[----:B------:R-:W-:-:S04]  /*36c0*/  IADD3 R0, PT, PT, R3, 0x88fffff, R0 ;  /* 0x088fffff03007810 */ /* 0x000fc80007ffe000 */
[----:B------:R-:W-:-:S04]  /*36d0*/  SHF.R.U32.HI R0, RZ, 0x15, R0 ;  /* 0x00000015ff007819 */ /* 0x000fc80000011600 */
[----:B------:R-:W-:-:S07]  /*36e0*/  LOP3.LUT R0, R0, 0xff, RZ, 0xc0, !PT ;  /* 0x000000ff00007812 */ /* 0x000fce00078ec0ff */
.L_x_11011:
[----:B------:R-:W-:-:S04]  /*36f0*/  SHF.R.U32.HI R3, RZ, 0x18, R3 ;  /* 0x00000018ff037819 */ /* 0x000fc80000011603 */
[----:B------:R-:W-:-:S04]  /*3700*/  LOP3.LUT R0, R0, 0x80, R3, 0xf8, !PT ;  /* 0x0000008000007812 */ /* 0x000fc800078ef803 */
[----:B------:R-:W-:-:S07]  /*3710*/  PRMT R4, R0, 0x7610, R4 ;  /* 0x0000761000047816 */ /* 0x000fce0000000004 */
.L_x_11009:
[----:B------:R-:W-:Y:S05]  /*3720*/  BSYNC.RECONVERGENT B0 ;  /* 0x0000000000007941 */ /* 0x000fea0003800200 */
.L_x_11008:
[----:B------:R0:W-:Y:S01]  /*3730*/  STG.E.U8 desc[UR36][R8.64], R4 ;  /* 0x0000000408007986 */ /* 0x0001e2000c101124 */
[----:B------:R-:W-:Y:S05]  /*3740*/  BRA `(.L_x_10980) ;  /* 0x0000000000ac7947 */ /* 0x000fea0003800000 */
.L_x_11001:
[----:B------:R-:W-:-:S13]  /*3750*/  ISETP.NE.AND P0, PT, R0, 0x1c, PT ;  /* 0x0000001c0000780c */ /* 0x000fda0003f05270 */
[----:B------:R-:W-:Y:S05]  /*3760*/  @!P0 BRA `(.L_x_11012) ;  /* 0x0000000000a08947 */ /* 0x000fea0003800000 */
[----:B------:R-:W-:-:S13]  /*3770*/  ISETP.NE.AND P0, PT, R0, 0x1d, PT ;  /* 0x0000001d0000780c */ /* 0x000fda0003f05270 */
[----:B------:R-:W-:Y:S05]  /*3780*/  @!P0 BRA `(.L_x_11013) ;  /* 0x00000000008c8947 */ /* 0x000fea0003800000 */
[----:B------:R-:W-:-:S13]  /*3790*/  ISETP.NE.AND P0, PT, R0, 0x2c, PT ;  /* 0x0000002c0000780c */ /* 0x000fda0003f05270 */
[----:B------:R-:W-:Y:S05]  /*37a0*/  @!P0 BRA `(.L_x_11014) ;  /* 0x0000000000448947 */ /* 0x000fea0003800000 */
.L_x_10985:
        /* <DEDUP_REMOVED lines=16> */
.L_x_11015:
[----:B------:R-:W-:Y:S05]  /*38b0*/  BRA `(.L_x_10980) ;  /* 0x0000000000507947 */ /* 0x000fea0003800000 */
.L_x_11014:
        /* <DEDUP_REMOVED lines=16> */
.L_x_11013:
[----:B------:R-:W-:-:S05]  /*39c0*/  SHF.R.S32.HI R25, RZ, 0x1f, R24 ;  /* 0x0000001fff197819 */ /* 0x000fca0000011418 */
[----:B------:R0:W-:Y:S01]  /*39d0*/  STG.E.64 desc[UR36][R8.64], R24 ;  /* 0x0000001808007986 */ /* 0x0001e2000c101b24 */
[----:B------:R-:W-:Y:S05]  /*39e0*/  BRA `(.L_x_10980) ;  /* 0x0000000000047947 */ /* 0x000fea0003800000 */
.L_x_11012:
[----:B------:R0:W-:Y:S02]  /*39f0*/  STG.E desc[UR36][R8.64], R24 ;  /* 0x0000001808007986 */ /* 0x0001e4000c101924 */
.L_x_10980:
[----:B------:R-:W-:Y:S05]  /*3a00*/  BSYNC.RECONVERGENT B6 ;  /* 0x0000000000067941 */ /* 0x000fea0003800200 */
.L_x_10979:
[----:B------:R-:W-:Y:S01]  /*3a10*/  ISETP.GE.AND P0, PT, R19, R22, PT ;  /* 0x000000161300720c */ /* 0x000fe20003f06270 */
[----:B------:R-:W-:-:S12]  /*3a20*/  BSSY.RECONVERGENT B7, `(.L_x_11016) ;  /* 0x00001c0000077945 */ /* 0x000fd80003800200 */
        /* <DEDUP_REMOVED lines=22> */
.L_x_11022:
[----:B------:R0:W-:Y:S01]  /*3b90*/  STG.E.U8 desc[UR36][R8.64], R23 ;  /* 0x0000001708007986 */ /* 0x0001e2000c101124 */
[----:B------:R-:W-:Y:S05]  /*3ba0*/  BRA `(.L_x_11024) ;  /* 0x0000000c00147947 */ /* 0x000fea0003800000 */
.L_x_11021:
        /* <DEDUP_REMOVED lines=10> */
.L_x_11026:
[----:B------:R-:W-:-:S05]  /*3c50*/  LOP3.LUT R23, R23, 0xffff, RZ, 0xc0, !PT ;  /* 0x0000ffff17177812 */ /* 0x000fca00078ec0ff */
[----:B------:R0:W-:Y:S01]  /*3c60*/  STG.E desc[UR36][R8.64], R23 ;  /* 0x0000001708007986 */ /* 0x0001e2000c101924 */
[----:B------:R-:W-:Y:S05]  /*3c70*/  BRA `(.L_x_11024) ;  /* 0x0000000800e07947 */ /* 0x000fea0003800000 */
.L_x_11025:
[----:B------:R0:W-:Y:S01]  /*3c80*/  STG.E.U16 desc[UR36][R8.64], R23 ;  /* 0x0000001708007986 */ /* 0x0001e2000c101524 */
[----:B------:R-:W-:Y:S05]  /*3c90*/  BRA `(.L_x_11024) ;  /* 0x0000000800d87947 */ /* 0x000fea0003800000 */
.L_x_11020:
        /* <DEDUP_REMOVED lines=9> */
.L_x_11028:
[----:B------:R-:W0:Y:S02]  /*3d30*/  I2F.U16 R0, R23 ;  /* 0x0000001700007306 */ /* 0x000e240000101000 */
[----:B0-----:R-:W-:-:S05]  /*3d40*/  F2FP.F16.F32.PACK_AB R0, RZ, R0 ;  /* 0x00000000ff00723e */ /* 0x001fca00000000ff */
[----:B------:R0:W-:Y:S01]  /*3d50*/  STG.E.U16 desc[UR36][R8.64], R0 ;  /* 0x0000000008007986 */ /* 0x0001e2000c101524 */
[----:B------:R-:W-:Y:S05]  /*3d60*/  BRA `(.L_x_11024) ;  /* 0x0000000800a47947 */ /* 0x000fea0003800000 */
.L_x_11027:
        /* <DEDUP_REMOVED lines=10> */
.L_x_11030:
[----:B------:R-:W0:Y:S02]  /*3e10*/  I2F.U16 R23, R23 ;  /* 0x0000001700177306 */ /* 0x000e240000101000 */
[----:B0-----:R-:W-:-:S04]  /*3e20*/  F2FP.F16.F32.PACK_AB R3, RZ, R23 ;  /* 0x00000017ff03723e */ /* 0x001fc800000000ff */
[----:B------:R-:W-:-:S05]  /*3e30*/  PRMT R3, R3, 0x5410, RZ ;  /* 0x0000541003037816 */ /* 0x000fca00000000ff */
[----:B------:R0:W-:Y:S01]  /*3e40*/  STG.E desc[UR36][R8.64], R3 ;  /* 0x0000000308007986 */ /* 0x0001e2000c101924 */
[----:B------:R-:W-:Y:S05]  /*3e50*/  BRA `(.L_x_11024) ;  /* 0x0000000800687947 */ /* 0x000fea0003800000 */
.L_x_11029:
[----:B------:R-:W0:Y:S02]  /*3e60*/  I2F.F64.U16 R4, R23 ;  /* 0x0000001700047312 */ /* 0x000e240000101800 */
[----:B0-----:R0:W-:Y:S01]  /*3e70*/  STG.E.64 desc[UR36][R8.64], R4 ;  /* 0x0000000408007986 */ /* 0x0011e2000c101b24 */
[----:B------:R-:W-:Y:S05]  /*3e80*/  BRA `(.L_x_11024) ;  /* 0x00000008005c7947 */ /* 0x000fea0003800000 */
.L_x_11019:
        /* <DEDUP_REMOVED lines=12> */
.L_x_11034:
        /* <DEDUP_REMOVED lines=16> */
.L_x_11037:
[----:B------:R-:W-:-:S07]  /*4050*/  PRMT R4, R0, 0x7610, R4 ;  /* 0x0000761000047816 */ /* 0x000fce0000000004 */
.L_x_11036:
[----:B------:R-:W-:Y:S05]  /*4060*/  BSYNC.RECONVERGENT B0 ;  /* 0x0000000000007941 */ /* 0x000fea0003800200 */
.L_x_11035:
[----:B------:R0:W-:Y:S01]  /*4070*/  STG.E.U8 desc[UR36][R8.64], R4 ;  /* 0x0000000408007986 */ /* 0x0001e2000c101124 */
[----:B------:R-:W-:Y:S05]  /*4080*/  BRA `(.L_x_11024) ;  /* 0x0000000400dc7947 */ /* 0x000fea0003800000 */
.L_x_11033:
        /* <DEDUP_REMOVED lines=17> */
.L_x_11040:
[----:B------:R-:W-:-:S07]  /*41a0*/  PRMT R4, R0, 0x7610, R4 ;  /* 0x0000761000047816 */ /* 0x000fce0000000004 */
.L_x_11039:
[----:B------:R-:W-:Y:S05]  /*41b0*/  BSYNC.RECONVERGENT B0 ;  /* 0x0000000000007941 */ /* 0x000fea0003800200 */
.L_x_11038:
[----:B------:R0:W-:Y:S01]  /*41c0*/  STG.E.U8 desc[UR36][R8.64], R4 ;  /* 0x0000000408007986 */ /* 0x0001e2000c101124 */
[----:B------:R-:W-:Y:S05]  /*41d0*/  BRA `(.L_x_11024) ;  /* 0x0000000400887947 */ /* 0x000fea0003800000 */
.L_x_11032:
        /* <DEDUP_REMOVED lines=21> */
.L_x_11042:
[----:B------:R-:W-:Y:S01]  /*4330*/  LOP3.LUT R4, R23, 0xffff, RZ, 0xc0, !PT ;  /* 0x0000ffff17047812 */ /* 0x000fe200078ec0ff */
[----:B------:R-:W-:-:S05]  /*4340*/  IMAD.MOV.U32 R5, RZ, RZ, RZ ;  /* 0x000000ffff057224 */ /* 0x000fca00078e00ff */
[----:B------:R0:W-:Y:S01]  /*4350*/  STG.E.64 desc[UR36][R8.64], R4 ;  /* 0x0000000408007986 */ /* 0x0001e2000c101b24 */
[----:B------:R-:W-:Y:S05]  /*4360*/  BRA `(.L_x_11024) ;  /* 0x0000000400247947 */ /* 0x000fea0003800000 */
.L_x_11041:
[----:B------:R-:W-:-:S05]  /*4370*/  LOP3.LUT R23, R23, 0xffff, RZ, 0xc0, !PT ;  /* 0x0000ffff17177812 */ /* 0x000fca00078ec0ff */
[----:B------:R0:W-:Y:S01]  /*4380*/  STG.E desc[UR36][R8.64], R23 ;  /* 0x0000001708007986 */ /* 0x0001e2000c101924 */
[----:B------:R-:W-:Y:S05]  /*4390*/  BRA `(.L_x_11024) ;  /* 0x0000000400187947 */ /* 0x000fea0003800000 */
.L_x_11031:
        /* <DEDUP_REMOVED lines=8> */
.L_x_11044:
[----:B------:R-:W0:Y:S01]  /*4420*/  I2F.F64.U16 R4, R23 ;  /* 0x0000001700047312 */ /* 0x000e220000101800 */
[----:B------:R-:W-:-:S05]  /*4430*/  CS2R R6, SRZ ;  /* 0x0000000000067805 */ /* 0x000fca000001ff00 */
[----:B0-----:R4:W-:Y:S01]  /*4440*/  STG.E.128 desc[UR36][R8.64], R4 ;  /* 0x0000000408007986 */ /* 0x0019e2000c101d24 */
[----:B------:R-:W-:Y:S05]  /*4450*/  BRA `(.L_x_11024) ;  /* 0x0000000000e87947 */ /* 0x000fea0003800000 */
.L_x_11043:
[----:B------:R-:W-:-:S13]  /*4460*/  ISETP.NE.AND P0, PT, R0, 0xf, PT ;  /* 0x0000000f0000780c */ /* 0x000fda0003f05270 */
[----:B------:R-:W-:Y:S05]  /*4470*/  @!P0 BRA `(.L_x_11045) ;  /* 0x0000000000d48947 */ /* 0x000fea0003800000 */
[----:B------:R-:W-:-:S13]  /*4480*/  ISETP.NE.AND P0, PT, R0, 0x17, PT ;  /* 0x000000170000780c */ /* 0x000fda0003f05270 */
[----:B------:R-:W-:Y:S05]  /*4490*/  @!P0 BRA `(.L_x_11046) ;  /* 0x0000000000848947 */ /* 0x000fea0003800000 */
[----:B------:R-:W-:-:S13]  /*44a0*/  ISETP.NE.AND P0, PT, R0, 0x18, PT ;  /* 0x000000180000780c */ /* 0x000fda0003f05270 */
[----:B------:R-:W-:Y:S05]  /*44b0*/  @!P0 BRA `(.L_x_11047) ;  /* 0x0000000000448947 */ /* 0x000fea0003800000 */
.L_x_11023:
        /* <DEDUP_REMOVED lines=16> */
.L_x_11048:
[----:B------:R-:W-:Y:S05]  /*45c0*/  BRA `(.L_x_11024) ;  /* 0x00000000008c7947 */ /* 0x000fea0003800000 */
.L_x_11047:
        /* <DEDUP_REMOVED lines=11> */
.L_x_11050:
[----:B------:R-:W-:Y:S05]  /*4680*/  BSYNC.RECONVERGENT B0 ;  /* 0x0000000000007941 */ /* 0x000fea0003800200 */
.L_x_11049:
[----:B------:R3:W-:Y:S01]  /*4690*/  STG.E.U8 desc[UR36][R8.64], R3 ;  /* 0x0000000308007986 */ /* 0x0007e2000c101124 */
[----:B------:R-:W-:Y:S05]  /*46a0*/  BRA `(.L_x_11024) ;  /* 0x0000000000547947 */ /* 0x000fea0003800000 */
.L_x_11046:
        /* <DEDUP_REMOVED lines=13> */
.L_x_11051:
[----:B------:R-:W-:Y:S01]  /*4780*/  ISETP.GT.U32.AND P0, PT, R3, 0x7f800000, PT ;  /* 0x7f8000000300780c */ /* 0x000fe20003f04070 */
[----:B------:R-:W-:-:S05]  /*4790*/  IMAD.MOV.U32 R3, RZ, RZ, 0x7f ;  /* 0x0000007fff037424 */ /* 0x000fca00078e00ff */
[----:B------:R-:W-:-:S05]  /*47a0*/  SEL R3, R3, 0x7c, P0 ;  /* 0x0000007c03037807 */ /* 0x000fca0000000000 */
[----:B------:R2:W-:Y:S01]  /*47b0*/  STG.E.U8 desc[UR36][R8.64], R3 ;  /* 0x0000000308007986 */ /* 0x0005e2000c101124 */
[----:B------:R-:W-:Y:S05]  /*47c0*/  BRA `(.L_x_11024) ;  /* 0x00000000000c7947 */ /* 0x000fea0003800000 */
.L_x_11045:
[----:B------:R-:W0:Y:S02]  /*47d0*/  I2F.U16 R0, R23 ;  /* 0x0000001700007306 */ /* 0x000e240000101000 */
[----:B0-----:R-:W-:-:S05]  /*47e0*/  F2FP.BF16.F32.PACK_AB R0, RZ, R0 ;  /* 0x00000000ff00723e */ /* 0x001fca00000010ff */
[----:B------:R0:W-:Y:S02]  /*47f0*/  STG.E.U16 desc[UR36][R8.64], R0 ;  /* 0x0000000008007986 */ /* 0x0001e4000c101524 */
.L_x_11024:
[----:B------:R-:W-:Y:S05]  /*4800*/  BSYNC.RECONVERGENT B6 ;  /* 0x0000000000067941 */ /* 0x000fea0003800200 */
.L_x_11018:
        /* <DEDUP_REMOVED lines=24> */
.L_x_11056:
[----:B------:R0:W-:Y:S01]  /*4990*/  STG.E.U8 desc[UR36][R8.64], R16 ;  /* 0x0000001008007986 */ /* 0x0001e2000c101124 */
[----:B------:R-:W-:Y:S05]  /*49a0*/  BRA `(.L_x_11058) ;  /* 0x0000000c00147947 */ /* 0x000fea0003800000 */
.L_x_11055:
        /* <DEDUP_REMOVED lines=10> */
.L_x_11060:
[----:B------:R-:W-:-:S05]  /*4a50*/  LOP3.LUT R3, R16, 0xffff, RZ, 0xc0, !PT ;  /* 0x0000ffff10037812 */ /* 0x000fca00078ec0ff */
[----:B------:R0:W-:Y:S01]  /*4a60*/  STG.E desc[UR36][R8.64], R3 ;  /* 0x0000000308007986 */ /* 0x0001e2000c101924 */
[----:B------:R-:W-:Y:S05]  /*4a70*/  BRA `(.L_x_11058) ;  /* 0x0000000800e07947 */ /* 0x000fea0003800000 */
.L_x_11059:
[----:B------:R0:W-:Y:S01]  /*4a80*/  STG.E.U16 desc[UR36][R8.64], R16 ;  /* 0x0000001008007986 */ /* 0x0001e2000c101524 */
[----:B------:R-:W-:Y:S05]  /*4a90*/  BRA `(.L_x_11058) ;  /* 0x0000000800d87947 */ /* 0x000fea0003800000 */
.L_x_11054:
        /* <DEDUP_REMOVED lines=9> */
.L_x_11062:
[----:B------:R-:W0:Y:S02]  /*4b30*/  I2F.U16 R0, R16 ;  /* 0x0000001000007306 */ /* 0x000e240000101000 */
[----:B0-----:R-:W-:-:S05]  /*4b40*/  F2FP.F16.F32.PACK_AB R0, RZ, R0 ;  /* 0x00000000ff00723e */ /* 0x001fca00000000ff */
[----:B------:R0:W-:Y:S01]  /*4b50*/  STG.E.U16 desc[UR36][R8.64], R0 ;  /* 0x0000000008007986 */ /* 0x0001e2000c101524 */
[----:B------:R-:W-:Y:S05]  /*4b60*/  BRA `(.L_x_11058) ;  /* 0x0000000800a47947 */ /* 0x000fea0003800000 */
.L_x_11061:
        /* <DEDUP_REMOVED lines=10> */
.L_x_11064:
[----:B------:R-:W0:Y:S02]  /*4c10*/  I2F.U16 R16, R16 ;  /* 0x0000001000107306 */ /* 0x000e240000101000 */
[----:B0-----:R-:W-:-:S04]  /*4c20*/  F2FP.F16.F32.PACK_AB R3, RZ, R16 ;  /* 0x00000010ff03723e */ /* 0x001fc800000000ff */
[----:B------:R-:W-:-:S05]  /*4c30*/  PRMT R3, R3, 0x5410, RZ ;  /* 0x0000541003037816 */ /* 0x000fca00000000ff */
[----:B------:R0:W-:Y:S01]  /*4c40*/  STG.E desc[UR36][R8.64], R3 ;  /* 0x0000000308007986 */ /* 0x0001e2000c101924 */
[----:B------:R-:W-:Y:S05]  /*4c50*/  BRA `(.L_x_11058) ;  /* 0x0000000800687947 */ /* 0x000fea0003800000 */
.L_x_11063:
[----:B------:R-:W0:Y:S02]  /*4c60*/  I2F.F64.U16 R4, R16 ;  /* 0x0000001000047312 */ /* 0x000e240000101800 */
[----:B0-----:R0:W-:Y:S01]  /*4c70*/  STG.E.64 desc[UR36][R8.64], R4 ;  /* 0x0000000408007986 */ /* 0x0011e2000c101b24 */
[----:B------:R-:W-:Y:S05]  /*4c80*/  BRA `(.L_x_11058) ;  /* 0x00000008005c7947 */ /* 0x000fea0003800000 */
.L_x_11053:
        /* <DEDUP_REMOVED lines=12> */
.L_x_11068:
        /* <DEDUP_REMOVED lines=16> */
.L_x_11071:
[----:B------:R-:W-:-:S07]  /*4e50*/  PRMT R4, R0, 0x7610, R4 ;  /* 0x0000761000047816 */ /* 0x000fce0000000004 */
.L_x_11070:
[----:B------:R-:W-:Y:S05]  /*4e60*/  BSYNC.RECONVERGENT B0 ;  /* 0x0000000000007941 */ /* 0x000fea0003800200 */
.L_x_11069:
[----:B------:R0:W-:Y:S01]  /*4e70*/  STG.E.U8 desc[UR36][R8.64], R4 ;  /* 0x0000000408007986 */ /* 0x0001e2000c101124 */
[----:B------:R-:W-:Y:S05]  /*4e80*/  BRA `(.L_x_11058) ;  /* 0x0000000400dc7947 */ /* 0x000fea0003800000 */
.L_x_11067:
        /* <DEDUP_REMOVED lines=17> */
.L_x_11074:
[----:B------:R-:W-:-:S07]  /*4fa0*/  PRMT R4, R0, 0x7610, R4 ;  /* 0x0000761000047816 */ /* 0x000fce0000000004 */
.L_x_11073:
[----:B------:R-:W-:Y:S05]  /*4fb0*/  BSYNC.RECONVERGENT B0 ;  /* 0x0000000000007941 */ /* 0x000fea0003800200 */
.L_x_11072:
[----:B------:R0:W-:Y:S01]  /*4fc0*/  STG.E.U8 desc[UR36][R8.64], R4 ;  /* 0x0000000408007986 */ /* 0x0001e2000c101124 */
[----:B------:R-:W-:Y:S05]  /*4fd0*/  BRA `(.L_x_11058) ;  /* 0x0000000400887947 */ /* 0x000fea0003800000 */
.L_x_11066:
        /* <DEDUP_REMOVED lines=21> */
.L_x_11076:
[----:B------:R-:W-:Y:S01]  /*5130*/  LOP3.LUT R4, R16, 0xffff, RZ, 0xc0, !PT ;  /* 0x0000ffff10047812 */ /* 0x000fe200078ec0ff */
[----:B------:R-:W-:-:S05]  /*5140*/  IMAD.MOV.U32 R5, RZ, RZ, RZ ;  /* 0x000000ffff057224 */ /* 0x000fca00078e00ff */
[----:B------:R0:W-:Y:S01]  /*5150*/  STG.E.64 desc[UR36][R8.64], R4 ;  /* 0x0000000408007986 */ /* 0x0001e2000c101b24 */
[----:B------:R-:W-:Y:S05]  /*5160*/  BRA `(.L_x_11058) ;  /* 0x0000000400247947 */ /* 0x000fea0003800000 */
.L_x_11075:
[----:B------:R-:W-:-:S05]  /*5170*/  LOP3.LUT R3, R16, 0xffff, RZ, 0xc0, !PT ;  /* 0x0000ffff10037812 */ /* 0x000fca00078ec0ff */
[----:B------:R0:W-:Y:S01]  /*5180*/  STG.E desc[UR36][R8.64], R3 ;  /* 0x0000000308007986 */ /* 0x0001e2000c101924 */
[----:B------:R-:W-:Y:S05]  /*5190*/  BRA `(.L_x_11058) ;  /* 0x0000000400187947 */ /* 0x000fea0003800000 */
.L_x_11065:
        /* <DEDUP_REMOVED lines=8> */
.L_x_11078:
[----:B------:R-:W0:Y:S01]  /*5220*/  I2F.F64.U16 R4, R16 ;  /* 0x0000001000047312 */ /* 0x000e220000101800 */
[----:B------:R-:W-:-:S05]  /*5230*/  CS2R R6, SRZ ;  /* 0x0000000000067805 */ /* 0x000fca000001ff00 */
[----:B0-----:R0:W-:Y:S01]  /*5240*/  STG.E.128 desc[UR36][R8.64], R4 ;  /* 0x0000000408007986 */ /* 0x0011e2000c101d24 */
[----:B------:R-:W-:Y:S05]  /*5250*/  BRA `(.L_x_11058) ;  /* 0x0000000000e87947 */ /* 0x000fea0003800000 */
.L_x_11077:
[----:B------:R-:W-:-:S13]  /*5260*/  ISETP.NE.AND P0, PT, R0, 0xf, PT ;  /* 0x0000000f0000780c */ /* 0x000fda0003f05270 */
[----:B------:R-:W-:Y:S05]  /*5270*/  @!P0 BRA `(.L_x_11079) ;  /* 0x0000000000d48947 */ /* 0x000fea0003800000 */
[----:B------:R-:W-:-:S13]  /*5280*/  ISETP.NE.AND P0, PT, R0, 0x17, PT ;  /* 0x000000170000780c */ /* 0x000fda0003f05270 */
[----:B------:R-:W-:Y:S05]  /*5290*/  @!P0 BRA `(.L_x_11080) ;  /* 0x0000000000848947 */ /* 0x000fea0003800000 */
[----:B------:R-:W-:-:S13]  /*52a0*/  ISETP.NE.AND P0, PT, R0, 0x18, PT ;  /* 0x000000180000780c */ /* 0x000fda0003f05270 */
[----:B------:R-:W-:Y:S05]  /*52b0*/  @!P0 BRA `(.L_x_11081) ;  /* 0x0000000000448947 */ /* 0x000fea0003800000 */
.L_x_11057:
        /* <DEDUP_REMOVED lines=16> */
.L_x_11082:
[----:B------:R-:W-:Y:S05]  /*53c0*/  BRA `(.L_x_11058) ;  /* 0x00000000008c7947 */ /* 0x000fea0003800000 */
.L_x_11081:
        /* <DEDUP_REMOVED lines=11> */
.L_x_11084:
[----:B------:R-:W-:Y:S05]  /*5480*/  BSYNC.RECONVERGENT B0 ;  /* 0x0000000000007941 */ /* 0x000fea0003800200 */
.L_x_11083:
[----:B------:R1:W-:Y:S01]  /*5490*/  STG.E.U8 desc[UR36][R8.64], R3 ;  /* 0x0000000308007986 */ /* 0x0003e2000c101124 */
[----:B------:R-:W-:Y:S05]  /*54a0*/  BRA `(.L_x_11058) ;  /* 0x0000000000547947 */ /* 0x000fea0003800000 */
.L_x_11080:
        /* <DEDUP_REMOVED lines=13> */
.L_x_11085:
[----:B------:R-:W-:Y:S01]  /*5580*/  ISETP.GT.U32.AND P0, PT, R3, 0x7f800000, PT ;  /* 0x7f8000000300780c */ /* 0x000fe20003f04070 */
[----:B------:R-:W-:-:S05]  /*5590*/  IMAD.MOV.U32 R3, RZ, RZ, 0x7f ;  /* 0x0000007fff037424 */ /* 0x000fca00078e00ff */
[----:B------:R-:W-:-:S05]  /*55a0*/  SEL R3, R3, 0x7c, P0 ;  /* 0x0000007c03037807 */ /* 0x000fca0000000000 */
[----:B------:R2:W-:Y:S01]  /*55b0*/  STG.E.U8 desc[UR36][R8.64], R3 ;  /* 0x0000000308007986 */ /* 0x0005e2000c101124 */
[----:B------:R-:W-:Y:S05]  /*55c0*/  BRA `(.L_x_11058) ;  /* 0x00000000000c7947 */ /* 0x000fea0003800000 */
.L_x_11079:
[----:B------:R-:W0:Y:S02]  /*55d0*/  I2F.U16 R0, R16 ;  /* 0x0000001000007306 */ /* 0x000e240000101000 */
[----:B0-----:R-:W-:-:S05]  /*55e0*/  F2FP.BF16.F32.PACK_AB R0, RZ, R0 ;  /* 0x00000000ff00723e */ /* 0x001fca00000010ff */
[----:B------:R0:W-:Y:S02]  /*55f0*/  STG.E.U16 desc[UR36][R8.64], R0 ;  /* 0x0000000008007986 */ /* 0x0001e4000c101524 */
.L_x_11058:
[----:B------:R-:W-:Y:S05]  /*5600*/  BSYNC.RECONVERGENT B6 ;  /* 0x0000000000067941 */ /* 0x000fea0003800200 */
.L_x_11052:
[----:B------:R-:W-:-:S07]  /*5610*/  VIADD R19, R19, 0x80 ;  /* 0x0000008013137836 */ /* 0x000fce0000000000 */
.L_x_11017:
[----:B------:R-:W-:Y:S05]  /*5620*/  BSYNC.RECONVERGENT B7 ;  /* 0x0000000000077941 */ /* 0x000fea0003800200 */
.L_x_11016:
[----:B------:R-:W-:-:S13]  /*5630*/  ISETP.GE.AND P0, PT, R19, R22, PT ;  /* 0x000000161300720c */ /* 0x000fda0003f06270 */
[----:B------:R-:W-:Y:S05]  /*5640*/  @P0 EXIT ;  /* 0x000000000000094d */ /* 0x000fea0003800000 */
[----:B0-234-:R-:W0:Y:S01]  /*5650*/  LDC.64 R4, c[0x0][0x388] ;  /* 0x0000e200ff047b82 */ /* 0x01de220000000a00 */
[----:B------:R-:W2:Y:S01]  /*5660*/  LDCU UR4, c[0x0][0x3a8] ;  /* 0x00007500ff0477ac */ /* 0x000ea20008000800 */
[----:B-1----:R-:W-:Y:S01]  /*5670*/  PRMT R0, R18, 0x9910, RZ ;  /* 0x0000991012007816 */ /* 0x002fe200000000ff */
[----:B------:R-:W-:-:S03]  /*5680*/  IMAD R2, R2, 0x200, R19 ;  /* 0x0000020002027824 */ /* 0x000fc600078e0213 */
[----:B------:R-:W-:Y:S01]  /*5690*/  ISETP.GT.AND P1, PT, R0, 0x9, PT ;  /* 0x000000090000780c */ /* 0x000fe20003f24270 */
[----:B--2---:R-:W-:-:S05]  /*56a0*/  IMAD R3, R2, UR4, RZ ;  /* 0x0000000402037c24 */ /* 0x004fca000f8e02ff */
        /* <DEDUP_REMOVED lines=13> */
.L_x_11089:
[----:B------:R-:W-:Y:S01]  /*5780*/  STG.E.U8 desc[UR36][R2.64], R17 ;  /* 0x0000001102007986 */ /* 0x000fe2000c101124 */
[----:B------:R-:W-:Y:S05]  /*5790*/  EXIT ;  /* 0x000000000000794d */ /* 0x000fea0003800000 */
.L_x_11088:
        /* <DEDUP_REMOVED lines=10> */
.L_x_11092:
[----:B------:R-:W-:-:S05]  /*5840*/  LOP3.LUT R17, R17, 0xffff, RZ, 0xc0, !PT ;  /* 0x0000ffff11117812 */ /* 0x000fca00078ec0ff */
[----:B------:R-:W-:Y:S01]  /*5850*/  STG.E desc[UR36][R2.64], R17 ;  /* 0x0000001102007986 */ /* 0x000fe2000c101924 */
[----:B------:R-:W-:Y:S05]  /*5860*/  EXIT ;  /* 0x000000000000794d */ /* 0x000fea0003800000 */
.L_x_11091:
[----:B------:R-:W-:Y:S01]  /*5870*/  STG.E.U16 desc[UR36][R2.64], R17 ;  /* 0x0000001102007986 */ /* 0x000fe2000c101524 */
[----:B------:R-:W-:Y:S05]  /*5880*/  EXIT ;  /* 0x000000000000794d */ /* 0x000fea0003800000 */
.L_x_11087:
        /* <DEDUP_REMOVED lines=9> */
.L_x_11094:
[----:B------:R-:W0:Y:S02]  /*5920*/  I2F.U16 R0, R17 ;  /* 0x0000001100007306 */ /* 0x000e240000101000 */
[----:B0-----:R-:W-:-:S05]  /*5930*/  F2FP.F16.F32.PACK_AB R0, RZ, R0 ;  /* 0x00000000ff00723e */ /* 0x001fca00000000ff */
[----:B------:R-:W-:Y:S01]  /*5940*/  STG.E.U16 desc[UR36][R2.64], R0 ;  /* 0x0000000002007986 */ /* 0x000fe2000c101524 */
[----:B------:R-:W-:Y:S05]  /*5950*/  EXIT ;  /* 0x000000000000794d */ /* 0x000fea0003800000 */
.L_x_11093:
        /* <DEDUP_REMOVED lines=10> */
.L_x_11096:
[----:B------:R-:W0:Y:S02]  /*5a00*/  I2F.U16 R17, R17 ;  /* 0x0000001100117306 */ /* 0x000e240000101000 */
[----:B0-----:R-:W-:-:S04]  /*5a10*/  F2FP.F16.F32.PACK_AB R5, RZ, R17 ;  /* 0x00000011ff05723e */ /* 0x001fc800000000ff */
[----:B------:R-:W-:-:S05]  /*5a20*/  PRMT R5, R5, 0x5410, RZ ;  /* 0x0000541005057816 */ /* 0x000fca00000000ff */
[----:B------:R-:W-:Y:S01]  /*5a30*/  STG.E desc[UR36][R2.64], R5 ;  /* 0x0000000502007986 */ /* 0x000fe2000c101924 */
[----:B------:R-:W-:Y:S05]  /*5a40*/  EXIT ;  /* 0x000000000000794d */ /* 0x000fea0003800000 */
.L_x_11095:
[----:B------:R-:W0:Y:S02]  /*5a50*/  I2F.F64.U16 R4, R17 ;  /* 0x0000001100047312 */ /* 0x000e240000101800 */
[----:B0-----:R-:W-:Y:S01]  /*5a60*/  STG.E.64 desc[UR36][R2.64], R4 ;  /* 0x0000000402007986 */ /* 0x001fe2000c101b24 */
[----:B------:R-:W-:Y:S05]  /*5a70*/  EXIT ;  /* 0x000000000000794d */ /* 0x000fea0003800000 */
.L_x_11086:
        /* <DEDUP_REMOVED lines=12> */
.L_x_11100:
        /* <DEDUP_REMOVED lines=17> */
.L_x_11102:
[----:B------:R-:W-:Y:S05]  /*5c50*/  BSYNC.RECONVERGENT B0 ;  /* 0x0000000000007941 */ /* 0x000fea0003800200 */
.L_x_11101:
[----:B------:R-:W-:Y:S01]  /*5c60*/  STG.E.U8 desc[UR36][R2.64], R0 ;  /* 0x0000000002007986 */ /* 0x000fe2000c101124 */
[----:B------:R-:W-:Y:S05]  /*5c70*/  EXIT ;  /* 0x000000000000794d */ /* 0x000fea0003800000 */
.L_x_11099:
        /* <DEDUP_REMOVED lines=18> */
.L_x_11104:
[----:B------:R-:W-:Y:S05]  /*5da0*/  BSYNC.RECONVERGENT B0 ;  /* 0x0000000000007941 */ /* 0x000fea0003800200 */
.L_x_11103:
[----:B------:R-:W-:Y:S01]  /*5db0*/  STG.E.U8 desc[UR36][R2.64], R0 ;  /* 0x0000000002007986 */ /* 0x000fe2000c101124 */
[----:B------:R-:W-:Y:S05]  /*5dc0*/  EXIT ;  /* 0x000000000000794d */ /* 0x000fea0003800000 */
.L_x_11098:
        /* <DEDUP_REMOVED lines=21> */
.L_x_11106:
[----:B------:R-:W-:Y:S01]  /*5f20*/  LOP3.LUT R4, R17, 0xffff, RZ, 0xc0, !PT ;  /* 0x0000ffff11047812 */ /* 0x000fe200078ec0ff */
[----:B------:R-:W-:-:S05]  /*5f30*/  IMAD.MOV.U32 R5, RZ, RZ, RZ ;  /* 0x000000ffff057224 */ /* 0x000fca00078e00ff */
[----:B------:R-:W-:Y:S01]  /*5f40*/  STG.E.64 desc[UR36][R2.64], R4 ;  /* 0x0000000402007986 */ /* 0x000fe2000c101b24 */
[----:B------:R-:W-:Y:S05]  /*5f50*/  EXIT ;  /* 0x000000000000794d */ /* 0x000fea0003800000 */
.L_x_11105:
[----:B------:R-:W-:-:S05]  /*5f60*/  LOP3.LUT R17, R17, 0xffff, RZ, 0xc0, !PT ;  /* 0x0000ffff11117812 */ /* 0x000fca00078ec0ff */
[----:B------:R-:W-:Y:S01]  /*5f70*/  STG.E desc[UR36][R2.64], R17 ;  /* 0x0000001102007986 */ /* 0x000fe2000c101924 */
[----:B------:R-:W-:Y:S05]  /*5f80*/  EXIT ;  /* 0x000000000000794d */ /* 0x000fea0003800000 */
.L_x_11097:
        /* <DEDUP_REMOVED lines=8> */
.L_x_11108:
[----:B------:R-:W0:Y:S01]  /*6010*/  I2F.F64.U16 R4, R17 ;  /* 0x0000001100047312 */ /* 0x000e220000101800 */
[----:B------:R-:W-:-:S05]  /*6020*/  CS2R R6, SRZ ;  /* 0x0000000000067805 */ /* 0x000fca000001ff00 */
[----:B0-----:R-:W-:Y:S01]  /*6030*/  STG.E.128 desc[UR36][R2.64], R4 ;  /* 0x0000000402007986 */ /* 0x001fe2000c101d24 */
[----:B------:R-:W-:Y:S05]  /*6040*/  EXIT ;  /* 0x000000000000794d */ /* 0x000fea0003800000 */
.L_x_11107:
[----:B------:R-:W-:-:S13]  /*6050*/  ISETP.NE.AND P0, PT, R0, 0xf, PT ;  /* 0x0000000f0000780c */ /* 0x000fda0003f05270 */
[----:B------:R-:W-:Y:S05]  /*6060*/  @!P0 BRA `(.L_x_11109) ;  /* 0x0000000000d88947 */ /* 0x000fea0003800000 */
[----:B------:R-:W-:-:S13]  /*6070*/  ISETP.NE.AND P0, PT, R0, 0x17, PT ;  /* 0x000000170000780c */ /* 0x000fda0003f05270 */
[----:B------:R-:W-:Y:S05]  /*6080*/  @!P0 BRA `(.L_x_11110) ;  /* 0x0000000000848947 */ /* 0x000fea0003800000 */
[----:B------:R-:W-:-:S13]  /*6090*/  ISETP.NE.AND P0, PT, R0, 0x18, PT ;  /* 0x000000180000780c */ /* 0x000fda0003f05270 */
[----:B------:R-:W-:Y:S05]  /*60a0*/  @!P0 BRA `(.L_x_11111) ;  /* 0x0000000000448947 */ /* 0x000fea0003800000 */
.L_x_11090:
        /* <DEDUP_REMOVED lines=16> */
.L_x_11112:
[----:B------:R-:W-:Y:S05]  /*61b0*/  EXIT ;  /* 0x000000000000794d */ /* 0x000fea0003800000 */
.L_x_11111:
        /* <DEDUP_REMOVED lines=11> */
.L_x_11114:
[----:B------:R-:W-:Y:S05]  /*6270*/  BSYNC.RECONVERGENT B0 ;  /* 0x0000000000007941 */ /* 0x000fea0003800200 */
.L_x_11113:
[----:B------:R-:W-:Y:S01]  /*6280*/  STG.E.U8 desc[UR36][R2.64], R5 ;  /* 0x0000000502007986 */ /* 0x000fe2000c101124 */
[----:B------:R-:W-:Y:S05]  /*6290*/  EXIT ;  /* 0x000000000000794d */ /* 0x000fea0003800000 */
.L_x_11110:
        /* <DEDUP_REMOVED lines=14> */
.L_x_11115:
[----:B------:R-:W-:Y:S01]  /*6380*/  ISETP.GT.U32.AND P0, PT, R5, 0x7f800000, PT ;  /* 0x7f8000000500780c */ /* 0x000fe20003f04070 */
[----:B------:R-:W-:-:S05]  /*6390*/  IMAD.MOV.U32 R5, RZ, RZ, 0x7f ;  /* 0x0000007fff057424 */ /* 0x000fca00078e00ff */
[----:B------:R-:W-:-:S05]  /*63a0*/  SEL R5, R5, 0x7c, P0 ;  /* 0x0000007c05057807 */ /* 0x000fca0000000000 */
[----:B------:R-:W-:Y:S01]  /*63b0*/  STG.E.U8 desc[UR36][R2.64], R5 ;  /* 0x0000000502007986 */ /* 0x000fe2000c101124 */
[----:B------:R-:W-:Y:S05]  /*63c0*/  EXIT ;  /* 0x000000000000794d */ /* 0x000fea0003800000 */
.L_x_11109:
[----:B------:R-:W0:Y:S02]  /*63d0*/  I2F.U16 R0, R17 ;  /* 0x0000001100007306 */ /* 0x000e240000101000 */
[----:B0-----:R-:W-:-:S05]  /*63e0*/  F2FP.BF16.F32.PACK_AB R0, RZ, R0 ;  /* 0x00000000ff00723e */ /* 0x001fca00000010ff */
[----:B------:R-:W-:Y:S01]  /*63f0*/  STG.E.U16 desc[UR36][R2.64], R0 ;  /* 0x0000000002007986 */ /* 0x000fe2000c101524 */
[----:B------:R-:W-:Y:S05]  /*6400*/  EXIT ;  /* 0x000000000000794d */ /* 0x000fea0003800000 */
.L_x_11116:
        /* <DEDUP_REMOVED lines=15> */
.L_x_23723:


//--------------------- .text._ZN2at6native18elementwise_kernelILi128ELi4EZNS0_22gpu_kernel_impl_nocastIZNS0_16sign_kernel_cudaERNS_18TensorIteratorBaseEEUlbE_EEvS4_RKT_EUliE_EEviT1_ --------------------------
	.section	.text._ZN2at6native18elementwise_kernelILi128ELi4EZNS0_22gpu_kernel_impl_nocastIZNS0_16sign_kernel_cudaERNS_18TensorIteratorBaseEEUlbE_EEvS4_RKT_EUliE_EEviT1_,"ax",@progbits
	.align	128
        .global         _ZN2at6native18elementwise_kernelILi128ELi4EZNS0_22gpu_kernel_impl_nocastIZNS0_16sign_kernel_cudaERNS_18TensorIteratorBaseEEUlbE_EEvS4_RKT_EUliE_EEviT1_
        .type           _ZN2at6native18elementwise_kernelILi128ELi4EZNS0_22gpu_kernel_impl_nocastIZNS0_16sign_kernel_cudaERNS_18TensorIteratorBaseEEUlbE_EEvS4_RKT_EUliE_EEviT1_,@function
        .size           _ZN2at6native18elementwise_kernelILi128ELi4EZNS0_22gpu_kernel_impl_nocastIZNS0_16sign_kernel_cudaERNS_18TensorIteratorBaseEEUlbE_EEvS4_RKT_EUliE_EEviT1_,(.L_x_23724 - _ZN2at6native18elementwise_kernelILi128ELi4EZNS0_22gpu_kernel_impl_nocastIZNS0_16sign_kernel_cudaERNS_18TensorIteratorBaseEEUlbE_EEvS4_RKT_EUliE_EEviT1_)
        .other          _ZN2at6native18elementwise_kernelILi128ELi4EZNS0_22gpu_kernel_impl_nocastIZNS0_16sign_kernel_cudaERNS_18TensorIteratorBaseEEUlbE_EEvS4_RKT_EUliE_EEviT1_,@"STO_CUDA_ENTRY STV_DEFAULT"
_ZN2at6native18elementwise_kernelILi128ELi4EZNS0_22gpu_kernel_impl_nocastIZNS0_16sign_kernel_cudaERNS_18TensorIteratorBaseEEUlbE_EEvS4_RKT_EUliE_EEviT1_:
.text._ZN2at6native18elementwise_kernelILi128ELi4EZNS0_22gpu_kernel_impl_nocastIZNS0_16sign_kernel_cudaERNS_18TensorIteratorBaseEEUlbE_EEvS4_RKT_EUliE_EEviT1_:
        /* <DEDUP_REMOVED lines=31> */
.L_x_11120:
[----:B------:R-:W-:-:S13]  /*01f0*/  ISETP.GE.AND P0, PT, R3, UR4, PT ;  /* 0x0000000403007c0c */ /* 0x000fda000bf06270 */
[----:B------:R-:W-:Y:S05]  /*0200*/  @P0 BREAK.RELIABLE B1 ;  /* 0x0000000000010942 */ /* 0x000fea0003800100 */
[----:B------:R-:W-:Y:S05]  /*0210*/  @P0 BRA `(.L_x_11121) ;  /* 0x0000000000200947 */ /* 0x000fea0003800000 */
[----:B------:R-:W-:Y:S05]  /*0220*/  BSYNC.RELIABLE B1 ;  /* 0x0000000000017941 */ /* 0x000fea0003800100 */
.L_x_11119:
[----:B------:R-:W1:Y:S02]  /*0230*/  LDC.64 R4, c[0x0][0x588] ;  /* 0x00016200ff047b82 */ /* 0x000e640000000a00 */
[----:B-1----:R-:W2:Y:S06]  /*0240*/  LDG.E.U8 R4, desc[UR6][R4.64] ;  /* 0x0000000604047981 */ /* 0x002eac000c1e1100 */
[----:B0-----:R-:W0:Y:S01]  /*0250*/  LDC.64 R6, c[0x0][0x580] ;  /* 0x00016000ff067b82 */ /* 0x001e220000000a00 */
[----:B------:R-:W-:Y:S02]  /*0260*/  IADD3 R3, PT, PT, R3, 0x80, RZ ;  /* 0x0000008003037810 */ /* 0x000fe40007ffe0ff */
[----:B--2---:R-:W-:-:S04]  /*0270*/  ISETP.NE.AND P0, PT, R4, RZ, PT ;  /* 0x000000ff0400720c */ /* 0x004fc80003f05270 */
[----:B------:R-:W-:-:S05]  /*0280*/  SEL R9, RZ, 0x1, !P0 ;  /* 0x00000001ff097807 */ /* 0x000fca0004000000 */
[----:B0-----:R1:W-:Y:S04]  /*0290*/  STG.E.U8 desc[UR6][R6.64], R9 ;  /* 0x0000000906007986 */ /* 0x0013e8000c101106 */
.L_x_11121:
[----:B------:R-:W-:Y:S05]  /*02a0*/  BSYNC.RECONVERGENT B0 ;  /* 0x0000000000007941 */ /* 0x000fea0003800200 */
.L_x_11118:
        /* <DEDUP_REMOVED lines=10> */
.L_x_11117:
        /* <DEDUP_REMOVED lines=306> */
.L_x_11125:
        /* <DEDUP_REMOVED lines=311> */
.L_x_11127:
        /* <DEDUP_REMOVED lines=10> */
.L_x_11124:
[----:B------:R-:W-:-:S13]  /*2a80*/  ISETP.GE.AND P0, PT, R3, UR4, PT ;  /* 0x0000000403007c0c */ /* 0x000fda000bf06270 */
[----:B------:R-:W-:Y:S05]  /*2a90*/  @P0 BREAK.RELIABLE B1 ;  /* 0x0000000000010942 */ /* 0x000fea0003800100 */
[----:B------:R-:W-:Y:S05]  /*2aa0*/  @P0 BRA `(.L_x_11126) ;  /* 0x0000001000d40947 */ /* 0x000fea0003800000 */
[----:B------:R-:W-:Y:S05]  /*2ab0*/  BSYNC.RELIABLE B1 ;  /* 0x0000000000017941 */ /* 0x000fea0003800100 */
.L_x_11123:
        /* <DEDUP_REMOVED lines=298> */
.L_x_11128:
        /* <DEDUP_REMOVED lines=10> */
.L_x_11126:
[----:B------:R-:W-:Y:S05]  /*3e00*/  BSYNC.RECONVERGENT B0 ;  /* 0x0000000000007941 */ /* 0x000fea0003800200 */
.L_x_11122:
        /* <DEDUP_REMOVED lines=301> */
.L_x_11129:
        /* <DEDUP_REMOVED lines=10> */
.L_x_11130:
        /* <DEDUP_REMOVED lines=16> */
.L_x_23724:


//--------------------- .text._ZN2at6native27unrolled_elementwise_kernelIZNS0_16sign_kernel_cudaERNS_18TensorIteratorBaseEEUlbE_St5arrayIPcLm2EELi4E23TrivialOffsetCalculatorILi1EjES9_NS0_6memory15LoadWithoutCastENSA_16StoreWithoutCastEEEviT_T0_T2_T3_T4_T5_ --------------------------
	.section	.text._ZN2at6native27unrolled_elementwise_kernelIZNS0_16sign_kernel_cudaERNS_18TensorIteratorBaseEEUlbE_St5arrayIPcLm2EELi4E23TrivialOffsetCalculatorILi1EjES9_NS0_6memory15LoadWithoutCastENSA_16StoreWithoutCastEEEviT_T0_T2_T3_T4_T5_,"ax",@progbits
	.align	128
        .global         _ZN2at6native27unrolled_elementwise_kernelIZNS0_16sign_kernel_cudaERNS_18TensorIteratorBaseEEUlbE_St5arrayIPcLm2EELi4E23TrivialOffsetCalculatorILi1EjES9_NS0_6memory15LoadWithoutCastENSA_16StoreWithoutCastEEEviT_T0_T2_T3_T4_T5_
        .type           _ZN2at6native27unrolled_elementwise_kernelIZNS0_16sign_kernel_cudaERNS_18TensorIteratorBaseEEUlbE_St5arrayIPcLm2EELi4E23TrivialOffsetCalculatorILi1EjES9_NS0_6memory15LoadWithoutCastENSA_16StoreWithoutCastEEEviT_T0_T2_T3_T4_T5_,@function
        .size           _ZN2at6native27unrolled_elementwise_kernelIZNS0_16sign_kernel_cudaERNS_18TensorIteratorBaseEEUlbE_St5arrayIPcLm2EELi4E23TrivialOffsetCalculatorILi1EjES9_NS0_6memory15LoadWithoutCastENSA_16StoreWithoutCastEEEviT_T0_T2_T3_T4_T5_,(.L_x_23725 - _ZN2at6native27unrolled_elementwise_kernelIZNS0_16sign_kernel_cudaERNS_18TensorIteratorBaseEEUlbE_St5arrayIPcLm2EELi4E23TrivialOffsetCalculatorILi1EjES9_NS0_6memory15LoadWithoutCastENSA_16StoreWithoutCastEEEviT_T0_T2_T3_T4_T5_)
        .other          _ZN2at6native27unrolled_elementwise_kernelIZNS0_16sign_kernel_cudaERNS_18TensorIteratorBaseEEUlbE_St5arrayIPcLm2EELi4E23TrivialOffsetCalculatorILi1EjES9_NS0_6memory15LoadWithoutCastENSA_16StoreWithoutCastEEEviT_T0_T2_T3_T4_T5_,@"STO_CUDA_ENTRY STV_DEFAULT"
_ZN2at6native27unrolled_elementwise_kernelIZNS0_16sign_kernel_cudaERNS_18TensorIteratorBaseEEUlbE_St5arrayIPcLm2EELi4E23TrivialOffsetCalculatorILi1EjES9_NS0_6memory15LoadWithoutCastENSA_16StoreWithoutCastEEEviT_T0_T2_T3_T4_T5_:
.text._ZN2at6native27unrolled_elementwise_kernelIZNS0_16sign_kernel_cudaERNS_18TensorIteratorBaseEEUlbE_St5arrayIPcLm2EELi4E23TrivialOffsetCalculatorILi1EjES9_NS0_6memory15LoadWithoutCastENSA_16StoreWithoutCastEEEviT_T0_T2_T3_T4_T5_:
        /* <DEDUP_REMOVED lines=18> */
[----:B-1----:R0:W3:Y:S01]  /*0120*/  @!P2 LDG.E.U8 R10, desc[UR4][R10.64] ;  /* 0x000000040a0aa981 */ /* 0x0020e2000c1e1100 */
[----:B------:R-:W-:Y:S01]  /*0130*/  @!P0 IMAD R19, R5, 0x200, R4 ;  /* 0x0000020005138824 */ /* 0x000fe200078e0204 */
[----:B------:R-:W1:Y:S01]  /*0140*/  @!P0 LDC.64 R6, c[0x0][0x390] ;  /* 0x0000e400ff068b82 */ /* 0x000e620000000a00 */
[----:B------:R-:W-:Y:S01]  /*0150*/  @!P0 VIADD R4, R4, 0x80 ;  /* 0x0000008004048836 */ /* 0x000fe20000000000 */
[----:B--2---:R-:W-:-:S04]  /*0160*/  @!P1 IADD3 R12, P6, PT, R17, R12, RZ ;  /* 0x0000000c110c9210 */ /* 0x004fc80007fde0ff */
[----:B------:R-:W-:Y:S01]  /*0170*/  ISETP.GE.AND P3, PT, R4, R3, PT ;  /* 0x000000030400720c */ /* 0x000fe20003f66270 */
[----:B------:R-:W-:-:S05]  /*0180*/  @!P1 IMAD.X R13, RZ, RZ, R13, P6 ;  /* 0x000000ffff0d9224 */ /* 0x000fca00030e060d */
[----:B------:R-:W2:Y:S07]  /*0190*/  @!P1 LDG.E.U8 R12, desc[UR4][R12.64] ;  /* 0x000000040c0c9981 */ /* 0x000eae000c1e1100 */
[----:B------:R-:W4:Y:S01]  /*01a0*/  @!P3 LDC.64 R8, c[0x0][0x390] ;  /* 0x0000e400ff08bb82 */ /* 0x000f220000000a00 */
[----:B------:R-:W-:Y:S01]  /*01b0*/  @!P3 IMAD R15, R5, 0x200, R4 ;  /* 0x00000200050fb824 */ /* 0x000fe200078e0204 */
[----:B-1----:R-:W-:-:S05]  /*01c0*/  @!P0 IADD3 R6, P4, PT, R19, R6, RZ ;  /* 0x0000000613068210 */ /* 0x002fca0007f9e0ff */
[----:B------:R-:W-:-:S05]  /*01d0*/  @!P0 IMAD.X R7, RZ, RZ, R7, P4 ;  /* 0x000000ffff078224 */ /* 0x000fca00020e0607 */
[----:B------:R-:W5:Y:S01]  /*01e0*/  @!P0 LDG.E.U8 R6, desc[UR4][R6.64] ;  /* 0x0000000406068981 */ /* 0x000f62000c1e1100 */
[----:B----4-:R-:W-:-:S05]  /*01f0*/  @!P3 IADD3 R8, P5, PT, R15, R8, RZ ;  /* 0x000000080f08b210 */ /* 0x010fca0007fbe0ff */
[----:B------:R-:W-:-:S05]  /*0200*/  @!P3 IMAD.X R9, RZ, RZ, R9, P5 ;  /* 0x000000ffff09b224 */ /* 0x000fca00028e0609 */
[----:B------:R1:W4:Y:S01]  /*0210*/  @!P3 LDG.E.U8 R8, desc[UR4][R8.64] ;  /* 0x000000040808b981 */ /* 0x000322000c1e1100 */
[----:B------:R-:W-:Y:S01]  /*0220*/  PRMT R4, RZ, 0x7610, R4 ;  /* 0x00007610ff047816 */ /* 0x000fe20000000004 */
[----:B------:R-:W-:Y:S01]  /*0230*/  BSSY.RECONVERGENT B0, `(.L_x_11131) ;  /* 0x0000028000007945 */ /* 0x000fe20003800200 */
[----:B0-----:R-:W-:-:S03]  /*0240*/  PRMT R11, RZ, 0x7610, R11 ;  /* 0x00007610ff0b7816 */ /* 0x001fc6000000000b */
[----:B------:R-:W-:Y:S01]  /*0250*/  BSSY.RELIABLE B1, `(.L_x_11132) ;  /* 0x000001e000017945 */ /* 0x000fe20003800100 */
[----:B-1----:R-:W-:Y:S02]  /*0260*/  PRMT R9, RZ, 0x7610, R9 ;  /* 0x00007610ff097816 */ /* 0x002fe40000000009 */
[----:B---3--:R-:W-:Y:S02]  /*0270*/  @!P2 ISETP.NE.AND P4, PT, R10, RZ, PT ;  /* 0x000000ff0a00a20c */ /* 0x008fe40003f85270 */
[----:B--2---:R-:W-:-:S04]  /*0280*/  @!P1 ISETP.NE.AND P6, PT, R12, RZ, PT ;  /* 0x000000ff0c00920c */ /* 0x004fc80003fc5270 */
[----:B------:R-:W-:Y:S02]  /*0290*/  @!P1 SEL R14, RZ, 0x1, !P6 ;  /* 0x00000001ff0e9807 */ /* 0x000fe40007000000 */
[----:B-----5:R-:W-:-:S04]  /*02a0*/  @!P0 ISETP.NE.AND P5, PT, R6, RZ, PT ;  /* 0x000000ff0600820c */ /* 0x020fc80003fa5270 */
[----:B------:R-:W-:Y:S02]  /*02b0*/  @!P0 SEL R10, RZ, 0x1, !P5 ;  /* 0x00000001ff0a8807 */ /* 0x000fe40006800000 */
[----:B------:R-:W-:Y:S02]  /*02c0*/  ISETP.GE.AND P5, PT, R0, R3, PT ;  /* 0x000000030000720c */ /* 0x000fe40003fa6270 */
[----:B------:R-:W-:Y:S02]  /*02d0*/  @!P1 PRMT R4, R14, 0x7610, R4 ;  /* 0x000076100e049816 */ /* 0x000fe40000000004 */
[----:B------:R-:W-:Y:S02]  /*02e0*/  @!P0 PRMT R9, R10, 0x7610, R9 ;  /* 0x000076100a098816 */ /* 0x000fe40000000009 */
[----:B----4-:R-:W-:-:S04]  /*02f0*/  @!P3 ISETP.NE.AND P6, PT, R8, RZ, PT ;  /* 0x000000ff0800b20c */ /* 0x010fc80003fc5270 */
[----:B------:R-:W-:Y:S02]  /*0300*/  @!P3 SEL R6, RZ, 0x1, !P6 ;  /* 0x00000001ff06b807 */ /* 0x000fe40007000000 */
[----:B------:R-:W-:Y:S02]  /*0310*/  @!P2 SEL R2, RZ, 0x1, !P4 ;  /* 0x00000001ff02a807 */ /* 0x000fe40006000000 */
        /* <DEDUP_REMOVED lines=17> */
.L_x_11133:
[----:B------:R-:W-:Y:S05]  /*0430*/  BSYNC.RELIABLE B1 ;  /* 0x0000000000017941 */ /* 0x000fea0003800100 */
.L_x_11132:
[----:B------:R-:W-:-:S13]  /*0440*/  ISETP.GE.AND P0, PT, R0, R3, PT ;  /* 0x000000030000720c */ /* 0x000fda0003f06270 */
[----:B------:R-:W1:Y:S01]  /*0450*/  @!P0 LDC.64 R12, c[0x0][0x388] ;  /* 0x0000e200ff0c8b82 */ /* 0x000e620000000a00 */
[----:B0-----:R-:W-:Y:S02]  /*0460*/  @!P0 IMAD R7, R5, 0x200, R0 ;  /* 0x0000020005078824 */ /* 0x001fe400078e0200 */
[----:B------:R-:W-:-:S03]  /*0470*/  @!P0 VIADD R0, R0, 0x80 ;  /* 0x0000008000008836 */ /* 0x000fc60000000000 */
[----:B-1----:R-:W-:-:S05]  /*0480*/  @!P0 IADD3 R6, P1, PT, R7, R12, RZ ;  /* 0x0000000c07068210 */ /* 0x002fca0007f3e0ff */
[----:B------:R-:W-:-:S05]  /*0490*/  @!P0 IMAD.X R7, RZ, RZ, R13, P1 ;  /* 0x000000ffff078224 */ /* 0x000fca00008e060d */
[----:B------:R1:W-:Y:S03]  /*04a0*/  @!P0 STG.E.U8 desc[UR4][R6.64], R9 ;  /* 0x0000000906008986 */ /* 0x0003e6000c101104 */
.L_x_11134:
[----:B------:R-:W-:Y:S05]  /*04b0*/  BSYNC.RECONVERGENT B0 ;  /* 0x0000000000007941 */ /* 0x000fea0003800200 */
.L_x_11131:
        /* <DEDUP_REMOVED lines=9> */
.L_x_11135:
        /* <DEDUP_REMOVED lines=11> */
.L_x_23725:


//--------------------- .text._ZN2at6native29vectorized_elementwise_kernelILi2EZNS0_16sign_kernel_cudaERNS_18TensorIteratorBaseEEUlbE_St5arrayIPcLm2EEEEviT0_T1_ --------------------------
	.section	.text._ZN2at6native29vectorized_elementwise_kernelILi2EZNS0_16sign_kernel_cudaERNS_18TensorIteratorBaseEEUlbE_St5arrayIPcLm2EEEEviT0_T1_,"ax",@progbits
	.align	128
        .global         _ZN2at6native29vectorized_elementwise_kernelILi2EZNS0_16sign_kernel_cudaERNS_18TensorIteratorBaseEEUlbE_St5arrayIPcLm2EEEEviT0_T1_
        .type           _ZN2at6native29vectorized_elementwise_kernelILi2EZNS0_16sign_kernel_cudaERNS_18TensorIteratorBaseEEUlbE_St5arrayIPcLm2EEEEviT0_T1_,@function
        .size           _ZN2at6native29vectorized_elementwise_kernelILi2EZNS0_16sign_kernel_cudaERNS_18TensorIteratorBaseEEUlbE_St5arrayIPcLm2EEEEviT0_T1_,(.L_x_23726 - _ZN2at6native29vectorized_elementwise_kernelILi2EZNS0_16sign_kernel_cudaERNS_18TensorIteratorBaseEEUlbE_St5arrayIPcLm2EEEEviT0_T1_)
        .other          _ZN2at6native29vectorized_elementwise_kernelILi2EZNS0_16sign_kernel_cudaERNS_18TensorIteratorBaseEEUlbE_St5arrayIPcLm2EEEEviT0_T1_,@"STO_CUDA_ENTRY STV_DEFAULT"
_ZN2at6native29vectorized_elementwise_kernelILi2EZNS0_16sign_kernel_cudaERNS_18TensorIteratorBaseEEUlbE_St5arrayIPcLm2EEEEviT0_T1_:
.text._ZN2at6native29vectorized_elementwise_kernelILi2EZNS0_16sign_kernel_cudaERNS_18TensorIteratorBaseEEUlbE_St5arrayIPcLm2EEEEviT0_T1_:
        /* <DEDUP_REMOVED lines=35> */
[----:B------:R-:W2:Y:S07]  /*0230*/  @!P5 LDG.E.U8 R4, desc[UR8][R4.64] ;  /* 0x000000080404d981 */ /* 0x000eae000c1e1100 */
[C---:B------:R-:W-:Y:S01]  /*0240*/  @!P1 VIADD R17, R11.reuse, UR4 ;  /* 0x000000040b119c36 */ /* 0x040fe20008000000 */
[----:B------:R-:W0:Y:S01]  /*0250*/  @!P1 LDC.64 R14, c[0x0][0x390] ;  /* 0x0000e400ff0e9b82 */ /* 0x000e220000000a00 */
[----:B------:R-:W-:Y:S01]  /*0260*/  @!P1 VIADD R11, R11, 0x80 ;  /* 0x000000800b0b9836 */ /* 0x000fe20000000000 */
[----:B-1----:R-:W-:-:S04]  /*0270*/  @!P4 IADD3 R8, P3, PT, R25, R8, RZ ;  /* 0x000000081908c210 */ /* 0x002fc80007f7e0ff */
[----:B------:R-:W-:Y:S01]  /*0280*/  ISETP.GE.U32.AND P0, PT, R11, UR5, PT ;  /* 0x000000050b007c0c */ /* 0x000fe2000bf06070 */
[----:B------:R-:W-:-:S05]  /*0290*/  @!P4 IMAD.X R9, RZ, RZ, R9, P3 ;  /* 0x000000ffff09c224 */ /* 0x000fca00018e0609 */
[----:B------:R-:W3:Y:S07]  /*02a0*/  @!P4 LDG.E.U8 R8, desc[UR8][R8.64] ;  /* 0x000000080808c981 */ /* 0x000eee000c1e1100 */
[----:B------:R-:W1:Y:S01]  /*02b0*/  @!P0 LDC.64 R12, c[0x0][0x390] ;  /* 0x0000e400ff0c8b82 */ /* 0x000e620000000a00 */
[----:B0-----:R-:W-:Y:S01]  /*02c0*/  @!P1 IADD3 R14, P3, PT, R17, R14, RZ ;  /* 0x0000000e110e9210 */ /* 0x001fe20007f7e0ff */
[C---:B------:R-:W-:Y:S02]  /*02d0*/  @!P0 VIADD R17, R11.reuse, UR4 ;  /* 0x000000040b118c36 */ /* 0x040fe40008000000 */
[----:B------:R-:W-:-:S02]  /*02e0*/  @!P0 VIADD R11, R11, 0x80 ;  /* 0x000000800b0b8836 */ /* 0x000fc40000000000 */
[----:B------:R-:W-:-:S05]  /*02f0*/  @!P1 IMAD.X R15, RZ, RZ, R15, P3 ;  /* 0x000000ffff0f9224 */ /* 0x000fca00018e060f */
[----:B------:R-:W4:Y:S01]  /*0300*/  @!P1 LDG.E.U8 R14, desc[UR8][R14.64] ;  /* 0x000000080e0e9981 */ /* 0x000f22000c1e1100 */
[----:B-1----:R-:W-:-:S05]  /*0310*/  @!P0 IADD3 R12, P3, PT, R17, R12, RZ ;  /* 0x0000000c110c8210 */ /* 0x002fca0007f7e0ff */
[----:B------:R-:W-:Y:S01]  /*0320*/  @!P0 IMAD.X R13, RZ, RZ, R13, P3 ;  /* 0x000000ffff0d8224 */ /* 0x000fe200018e060d */
[----:B------:R-:W-:-:S04]  /*0330*/  ISETP.GE.U32.AND P3, PT, R11, UR5, PT ;  /* 0x000000050b007c0c */ /* 0x000fc8000bf66070 */
[----:B------:R-:W5:Y:S09]  /*0340*/  @!P0 LDG.E.U8 R12, desc[UR8][R12.64] ;  /* 0x000000080c0c8981 */ /* 0x000f72000c1e1100 */
[----:B------:R-:W0:Y:S01]  /*0350*/  @!P3 LDC.64 R18, c[0x0][0x390] ;  /* 0x0000e400ff12bb82 */ /* 0x000e220000000a00 */
[----:B------:R-:W-:-:S02]  /*0360*/  @!P3 VIADD R17, R11, UR4 ;  /* 0x000000040b11bc36 */ /* 0x000fc40008000000 */
[----:B------:R-:W-:-:S05]  /*0370*/  @!P3 VIADD R11, R11, 0x80 ;  /* 0x000000800b0bb836 */ /* 0x000fca0000000000 */
[----:B------:R-:W-:-:S04]  /*0380*/  ISETP.GE.U32.AND P6, PT, R11, UR5, PT ;  /* 0x000000050b007c0c */ /* 0x000fc8000bfc6070 */
[----:B------:R-:W-:-:S09]  /*0390*/  P2R R22, PR, RZ, 0x40 ;  /* 0x00000040ff167803 */ /* 0x000fd20000000000 */
[----:B------:R-:W-:Y:S01]  /*03a0*/  @!P6 VIADD R11, R11, UR4 ;  /* 0x000000040b0bec36 */ /* 0x000fe20008000000 */
[----:B0-----:R-:W-:-:S05]  /*03b0*/  @!P3 IADD3 R16, P2, PT, R17, R18, RZ ;  /* 0x000000121110b210 */ /* 0x001fca0007f5e0ff */
[----:B------:R-:W-:Y:S02]  /*03c0*/  @!P3 IMAD.X R17, RZ, RZ, R19, P2 ;  /* 0x000000ffff11b224 */ /* 0x000fe400010e0613 */
[----:B------:R-:W0:Y:S03]  /*03d0*/  @!P6 LDC.64 R18, c[0x0][0x390] ;  /* 0x0000e400ff12eb82 */ /* 0x000e260000000a00 */
[----:B------:R-:W5:Y:S01]  /*03e0*/  @!P3 LDG.E.U8 R16, desc[UR8][R16.64] ;  /* 0x000000081010b981 */ /* 0x000f62000c1e1100 */
[----:B0-----:R-:W-:-:S05]  /*03f0*/  @!P6 IADD3 R18, P2, PT, R11, R18, RZ ;  /* 0x000000120b12e210 */ /* 0x001fca0007f5e0ff */
[----:B------:R-:W-:Y:S01]  /*0400*/  @!P6 IMAD.X R19, RZ, RZ, R19, P2 ;  /* 0x000000ffff13e224 */ /* 0x000fe200010e0613 */
[----:B------:R-:W-:-:S13]  /*0410*/  ISETP.NE.AND P6, PT, R21, RZ, PT ;  /* 0x000000ff1500720c */ /* 0x000fda0003fc5270 */
[----:B------:R0:W2:Y:S02]  /*0420*/  @!P6 LDG.E.U8 R6, desc[UR8][R6.64] ;  /* 0x000000080606e981 */ /* 0x0000a4000c1e1100 */
[----:B0-----:R-:W-:Y:S02]  /*0430*/  PRMT R7, RZ, 0x7610, R7 ;  /* 0x00007610ff077816 */ /* 0x001fe40000000007 */
[----:B--2---:R-:W-:-:S04]  /*0440*/  @!P6 ISETP.NE.AND P2, PT, R6, RZ, PT ;  /* 0x000000ff0600e20c */ /* 0x004fc80003f45270 */
[----:B------:R-:W-:Y:S02]  /*0450*/  @!P6 SEL R11, RZ, 0x1, !P2 ;  /* 0x00000001ff0be807 */ /* 0x000fe40005000000 */
[----:B------:R-:W-:Y:S02]  /*0460*/  ISETP.NE.AND P2, PT, R20, RZ, PT ;  /* 0x000000ff1400720c */ /* 0x000fe40003f45270 */
[----:B------:R-:W-:Y:S02]  /*0470*/  @!P6 PRMT R7, R11, 0x7610, R7 ;  /* 0x000076100b07e816 */ /* 0x000fe40000000007 */
[----:B------:R-:W-:-:S04]  /*0480*/  @!P5 ISETP.NE.AND P6, PT, R4, RZ, PT ;  /* 0x000000ff0400d20c */ /* 0x000fc80003fc5270 */
[----:B------:R-:W-:Y:S02]  /*0490*/  @!P5 SEL R11, RZ, 0x1, !P6 ;  /* 0x00000001ff0bd807 */ /* 0x000fe40007000000 */
[----:B------:R-:W-:-:S03]  /*04a0*/  ISETP.NE.AND P6, PT, R22, RZ, PT ;  /* 0x000000ff1600720c */ /* 0x000fc60003fc5270 */
[----:B------:R0:W2:Y:S10]  /*04b0*/  @!P2 LDG.E.U8 R2, desc[UR8][R2.64] ;  /* 0x000000080202a981 */ /* 0x0000b4000c1e1100 */
[----:B------:R-:W2:Y:S01]  /*04c0*/  @!P6 LDG.E.U8 R18, desc[UR8][R18.64] ;  /* 0x000000081212e981 */ /* 0x000ea2000c1e1100 */
[----:B------:R-:W-:-:S04]  /*04d0*/  PRMT R6, RZ, 0x7610, R6 ;  /* 0x00007610ff067816 */ /* 0x000fc80000000006 */
[----:B------:R-:W-:Y:S02]  /*04e0*/  @!P5 PRMT R6, R11, 0x7610, R6 ;  /* 0x000076100b06d816 */ /* 0x000fe40000000006 */
[----:B---3--:R-:W-:-:S04]  /*04f0*/  @!P4 ISETP.NE.AND P5, PT, R8, RZ, PT ;  /* 0x000000ff0800c20c */ /* 0x008fc80003fa5270 */
[----:B------:R-:W-:Y:S02]  /*0500*/  @!P4 SEL R4, RZ, 0x1, !P5 ;  /* 0x00000001ff04c807 */ /* 0x000fe40006800000 */
[----:B----4-:R-:W-:Y:S02]  /*0510*/  @!P1 ISETP.NE.AND P5, PT, R14, RZ, PT ;  /* 0x000000ff0e00920c */ /* 0x010fe40003fa5270 */
[----:B0-----:R-:W-:Y:S02]  /*0520*/  PRMT R3, RZ, 0x7610, R3 ;  /* 0x00007610ff037816 */ /* 0x001fe40000000003 */
[----:B------:R-:W-:-:S04]  /*0530*/  @!P1 SEL R5, RZ, 0x1, !P5 ;  /* 0x00000001ff059807 */ /* 0x000fc80006800000 */
[----:B------:R-:W-:Y:S02]  /*0540*/  @!P1 PRMT R3, R5, 0x7610, R3 ;  /* 0x0000761005039816 */ /* 0x000fe40000000003 */
[----:B-----5:R-:W-:Y:S02]  /*0550*/  @!P3 ISETP.NE.AND P1, PT, R16, RZ, PT ;  /* 0x000000ff1000b20c */ /* 0x020fe40003f25270 */
[----:B------:R-:W-:Y:S02]  /*0560*/  @!P0 ISETP.NE.AND P5, PT, R12, RZ, PT ;  /* 0x000000ff0c00820c */ /* 0x000fe40003fa5270 */
[----:B------:R-:W-:Y:S02]  /*0570*/  @!P3 SEL R12, RZ, 0x1, !P1 ;  /* 0x00000001ff0cb807 */ /* 0x000fe40004800000 */
[----:B------:R-:W-:Y:S02]  /*0580*/  ISETP.GE.U32.AND P1, PT, R0, UR5, PT ;  /* 0x0000000500007c0c */ /* 0x000fe4000bf26070 */
[----:B------:R-:W-:-:S02]  /*0590*/  PRMT R8, RZ, 0x7610, R8 ;  /* 0x00007610ff087816 */ /* 0x000fc40000000008 */
[----:B------:R-:W-:Y:S02]  /*05a0*/  @!P0 SEL R11, RZ, 0x1, !P5 ;  /* 0x00000001ff0b8807 */ /* 0x000fe40006800000 */
[----:B------:R-:W-:Y:S01]  /*05b0*/  @!P4 PRMT R8, R4, 0x7610, R8 ;  /* 0x000076100408c816 */ /* 0x000fe20000000008 */
[----:B------:R-:W-:Y:S01]  /*05c0*/  BSSY.RECONVERGENT B0, `(.L_x_11137) ;  /* 0x0000044000007945 */ /* 0x000fe20003800200 */
[----:B------:R-:W-:-:S03]  /*05d0*/  PRMT R5, RZ, 0x7610, R5 ;  /* 0x00007610ff057816 */ /* 0x000fc60000000005 */
[----:B------:R-:W-:Y:S01]  /*05e0*/  BSSY.RELIABLE B1, `(.L_x_11138) ;  /* 0x000003a000017945 */ /* 0x000fe20003800100 */
[----:B------:R-:W-:Y:S02]  /*05f0*/  PRMT R4, RZ, 0x7610, R4 ;  /* 0x00007610ff047816 */ /* 0x000fe40000000004 */
[----:B------:R-:W-:Y:S02]  /*0600*/  @!P0 PRMT R5, R11, 0x7610, R5 ;  /* 0x000076100b058816 */ /* 0x000fe40000000005 */
[----:B------:R-:W-:Y:S02]  /*0610*/  @!P3 PRMT R4, R12, 0x7610, R4 ;  /* 0x000076100c04b816 */ /* 0x000fe40000000004 */
[----:B--2---:R-:W-:Y:S02]  /*0620*/  @!P2 ISETP.NE.AND P4, PT, R2, RZ, PT ;  /* 0x000000ff0200a20c */ /* 0x004fe40003f85270 */
[----:B------:R-:W-:Y:S02]  /*0630*/  PRMT R2, RZ, 0x7610, R2 ;  /* 0x00007610ff027816 */ /* 0x000fe40000000002 */
[----:B------:R-:W-:-:S04]  /*0640*/  @!P6 ISETP.NE.AND P5, PT, R18, RZ, PT ;  /* 0x000000ff1200e20c */ /* 0x000fc80003fa5270 */
[----:B------:R-:W-:Y:S02]  /*0650*/  @!P6 SEL R9, RZ, 0x1, !P5 ;  /* 0x00000001ff09e807 */ /* 0x000fe40006800000 */
[----:B------:R-:W-:Y:S02]  /*0660*/  @!P2 SEL R10, RZ, 0x1, !P4 ;  /* 0x00000001ff0aa807 */ /* 0x000fe40006000000 */
        /* <DEDUP_REMOVED lines=16> */
.L_x_11139:
        /* <DEDUP_REMOVED lines=8> */
.L_x_11140:
        /* <DEDUP_REMOVED lines=8> */
.L_x_11141:
        /* <DEDUP_REMOVED lines=8> */
.L_x_11142:
[----:B------:R-:W-:-:S13]  /*08f0*/  ISETP.GE.U32.AND P0, PT, R0, UR5, PT ;  /* 0x0000000500007c0c */ /* 0x000fda000bf06070 */
[----:B------:R-:W-:Y:S05]  /*0900*/  @P0 BREAK.RELIABLE B1 ;  /* 0x0000000000010942 */ /* 0x000fea0003800100 */
[----:B------:R-:W-:Y:S05]  /*0910*/  @P0 BRA `(.L_x_11144) ;  /* 0x0000000000380947 */ /* 0x000fea0003800000 */
[----:B------:R-:W3:Y:S01]  /*0920*/  LDCU.64 UR6, c[0x0][0x388] ;  /* 0x00007100ff0677ac */ /* 0x000ee20008000a00 */
[C---:B-12---:R-:W-:Y:S02]  /*0930*/  VIADD R6, R0.reuse, UR4 ;  /* 0x0000000400067c36 */ /* 0x046fe40008000000 */
[----:B------:R-:W-:-:S03]  /*0940*/  VIADD R0, R0, 0x80 ;  /* 0x0000008000007836 */ /* 0x000fc60000000000 */
[----:B---3--:R-:W-:-:S05]  /*0950*/  IADD3 R6, P0, PT, R6, UR6, RZ ;  /* 0x0000000606067c10 */ /* 0x008fca000ff1e0ff */
[----:B------:R-:W-:-:S05]  /*0960*/  IMAD.X R7, RZ, RZ, UR7, P0 ;  /* 0x00000007ff077e24 */ /* 0x000fca00080e06ff */
[----:B------:R2:W-:Y:S03]  /*0970*/  STG.E.U8 desc[UR8][R6.64], R5 ;  /* 0x0000000506007986 */ /* 0x0005e6000c101108 */
.L_x_11143:
[----:B------:R-:W-:Y:S05]  /*0980*/  BSYNC.RELIABLE B1 ;  /* 0x0000000000017941 */ /* 0x000fea0003800100 */
.L_x_11138:
[----:B------:R-:W-:-:S13]  /*0990*/  ISETP.GE.U32.AND P0, PT, R0, UR5, PT ;  /* 0x0000000500007c0c */ /* 0x000fda000bf06070 */
[----:B-1----:R-:W1:Y:S01]  /*09a0*/  @!P0 LDC.64 R8, c[0x0][0x388] ;  /* 0x0000e200ff088b82 */ /* 0x002e620000000a00 */
[C---:B0-2---:R-:W-:Y:S02]  /*09b0*/  @!P0 VIADD R7, R0.reuse, UR4 ;  /* 0x0000000400078c36 */ /* 0x045fe40008000000 */
[----:B------:R-:W-:-:S03]  /*09c0*/  @!P0 VIADD R0, R0, 0x80 ;  /* 0x0000008000008836 */ /* 0x000fc60000000000 */
[----:B-1----:R-:W-:-:S05]  /*09d0*/  @!P0 IADD3 R6, P1, PT, R7, R8, RZ ;  /* 0x0000000807068210 */ /* 0x002fca0007f3e0ff */
[----:B------:R-:W-:-:S05]  /*09e0*/  @!P0 IMAD.X R7, RZ, RZ, R9, P1 ;  /* 0x000000ffff078224 */ /* 0x000fca00008e0609 */
[----:B------:R3:W-:Y:S03]  /*09f0*/  @!P0 STG.E.U8 desc[UR8][R6.64], R4 ;  /* 0x0000000406008986 */ /* 0x0007e6000c101108 */
.L_x_11144:
[----:B------:R-:W-:Y:S05]  /*0a00*/  BSYNC.RECONVERGENT B0 ;  /* 0x0000000000007941 */ /* 0x000fea0003800200 */
.L_x_11137:
        /* <DEDUP_REMOVED lines=9> */
.L_x_11136:
        /* <DEDUP_REMOVED lines=50> */
.L_x_11145:
        /* <DEDUP_REMOVED lines=12> */
.L_x_23726:


//--------------------- .text._ZN2at6native29vectorized_elementwise_kernelILi4EZNS0_16sign_kernel_cudaERNS_18TensorIteratorBaseEEUlbE_St5arrayIPcLm2EEEEviT0_T1_ --------------------------
	.section	.text._ZN2at6native29vectorized_elementwise_kernelILi4EZNS0_16sign_kernel_cudaERNS_18TensorIteratorBaseEEUlbE_St5arrayIPcLm2EEEEviT0_T1_,"ax",@progbits
	.align	128
        .global         _ZN2at6native29vectorized_elementwise_kernelILi4EZNS0_16sign_kernel_cudaERNS_18TensorIteratorBaseEEUlbE_St5arrayIPcLm2EEEEviT0_T1_
        .type           _ZN2at6native29vectorized_elementwise_kernelILi4EZNS0_16sign_kernel_cudaERNS_18TensorIteratorBaseEEUlbE_St5arrayIPcLm2EEEEviT0_T1_,@function
        .size           _ZN2at6native29vectorized_elementwise_kernelILi4EZNS0_16sign_kernel_cudaERNS_18TensorIteratorBaseEEUlbE_St5arrayIPcLm2EEEEviT0_T1_,(.L_x_23727 - _ZN2at6native29vectorized_elementwise_kernelILi4EZNS0_16sign_kernel_cudaERNS_18TensorIteratorBaseEEUlbE_St5arrayIPcLm2EEEEviT0_T1_)
        .other          _ZN2at6native29vectorized_elementwise_kernelILi4EZNS0_16sign_kernel_cudaERNS_18TensorIteratorBaseEEUlbE_St5arrayIPcLm2EEEEviT0_T1_,@"STO_CUDA_ENTRY STV_DEFAULT"
_ZN2at6native29vectorized_elementwise_kernelILi4EZNS0_16sign_kernel_cudaERNS_18TensorIteratorBaseEEUlbE_St5arrayIPcLm2EEEEviT0_T1_:
.text._ZN2at6native29vectorized_elementwise_kernelILi4EZNS0_16sign_kernel_cudaERNS_18TensorIteratorBaseEEUlbE_St5arrayIPcLm2EEEEviT0_T1_:
        /* <DEDUP_REMOVED lines=119> */
.L_x_11149:
        /* <DEDUP_REMOVED lines=8> */
.L_x_11150:
        /* <DEDUP_REMOVED lines=8> */
.L_x_11151:
        /* <DEDUP_REMOVED lines=8> */
.L_x_11152:
        /* <DEDUP_REMOVED lines=9> */
.L_x_11153:
[----:B------:R-:W-:Y:S05]  /*0980*/  BSYNC.RELIABLE B1 ;  /* 0x0000000000017941 */ /* 0x000fea0003800100 */
.L_x_11148:
[----:B------:R-:W-:-:S13]  /*0990*/  ISETP.GE.U32.AND P0, PT, R0, UR5, PT ;  /* 0x0000000500007c0c */ /* 0x000fda000bf06070 */
[----:B-1----:R-:W1:Y:S01]  /*09a0*/  @!P0 LDC.64 R8, c[0x0][0x388] ;  /* 0x0000e200ff088b82 */ /* 0x002e620000000a00 */
[C---:B0-2---:R-:W-:Y:S02]  /*09b0*/  @!P0 VIADD R7, R0.reuse, UR4 ;  /* 0x0000000400078c36 */ /* 0x045fe40008000000 */
[----:B------:R-:W-:-:S03]  /*09c0*/  @!P0 VIADD R0, R0, 0x80 ;  /* 0x0000008000008836 */ /* 0x000fc60000000000 */
[----:B-1----:R-:W-:-:S05]  /*09d0*/  @!P0 IADD3 R6, P1, PT, R7, R8, RZ ;  /* 0x0000000807068210 */ /* 0x002fca0007f3e0ff */
[----:B------:R-:W-:-:S05]  /*09e0*/  @!P0 IMAD.X R7, RZ, RZ, R9, P1 ;  /* 0x000000ffff078224 */ /* 0x000fca00008e0609 */
[----:B------:R3:W-:Y:S03]  /*09f0*/  @!P0 STG.E.U8 desc[UR8][R6.64], R4 ;  /* 0x0000000406008986 */ /* 0x0007e6000c101108 */
.L_x_11154:
[----:B------:R-:W-:Y:S05]  /*0a00*/  BSYNC.RECONVERGENT B0 ;  /* 0x0000000000007941 */ /* 0x000fea0003800200 */
.L_x_11147:
        /* <DEDUP_REMOVED lines=9> */
.L_x_11146:
        /* <DEDUP_REMOVED lines=48> */
.L_x_11155:
        /* <DEDUP_REMOVED lines=14> */
.L_x_23727:


//--------------------- .text._ZN2at6native29vectorized_elementwise_kernelILi8EZNS0_16sign_kernel_cudaERNS_18TensorIteratorBaseEEUlbE_St5arrayIPcLm2EEEEviT0_T1_ --------------------------
	.section	.text._ZN2at6native29vectorized_elementwise_kernelILi8EZNS0_16sign_kernel_cudaERNS_18TensorIteratorBaseEEUlbE_St5arrayIPcLm2EEEEviT0_T1_,"ax",@progbits
	.align	128
        .global         _ZN2at6native29vectorized_elementwise_kernelILi8EZNS0_16sign_kernel_cudaERNS_18TensorIteratorBaseEEUlbE_St5arrayIPcLm2EEEEviT0_T1_
        .type           _ZN2at6native29vectorized_elementwise_kernelILi8EZNS0_16sign_kernel_cudaERNS_18TensorIteratorBaseEEUlbE_St5arrayIPcLm2EEEEviT0_T1_,@function
        .size           _ZN2at6native29vectorized_elementwise_kernelILi8EZNS0_16sign_kernel_cudaERNS_18TensorIteratorBaseEEUlbE_St5arrayIPcLm2EEEEviT0_T1_,(.L_x_23728 - _ZN2at6native29vectorized_elementwise_kernelILi8EZNS0_16sign_kernel_cudaERNS_18TensorIteratorBaseEEUlbE_St5arrayIPcLm2EEEEviT0_T1_)
        .other          _ZN2at6native29vectorized_elementwise_kernelILi8EZNS0_16sign_kernel_cudaERNS_18TensorIteratorBaseEEUlbE_St5arrayIPcLm2EEEEviT0_T1_,@"STO_CUDA_ENTRY STV_DEFAULT"
_ZN2at6native29vectorized_elementwise_kernelILi8EZNS0_16sign_kernel_cudaERNS_18TensorIteratorBaseEEUlbE_St5arrayIPcLm2EEEEviT0_T1_:
.text._ZN2at6native29vectorized_elementwise_kernelILi8EZNS0_16sign_kernel_cudaERNS_18TensorIteratorBaseEEUlbE_St5arrayIPcLm2EEEEviT0_T1_:
        /* <DEDUP_REMOVED lines=119> */
.L_x_11159:
        /* <DEDUP_REMOVED lines=8> */
.L_x_11160:
        /* <DEDUP_REMOVED lines=8> */
.L_x_11161:
        /* <DEDUP_REMOVED lines=8> */
.L_x_11162:
        /* <DEDUP_REMOVED lines=9> */
.L_x_11163:
[----:B------:R-:W-:Y:S05]  /*0980*/  BSYNC.RELIABLE B1 ;  /* 0x0000000000017941 */ /* 0x000fea0003800100 */
.L_x_11158:
[----:B------:R-:W-:-:S13]  /*0990*/  ISETP.GE.U32.AND P0, PT, R0, UR5, PT ;  /* 0x0000000500007c0c */ /* 0x000fda000bf06070 */
[----:B-1----:R-:W1:Y:S01]  /*09a0*/  @!P0 LDC.64 R8, c[0x0][0x388] ;  /* 0x0000e200ff088b82 */ /* 0x002e620000000a00 */
[C---:B0-2---:R-:W-:Y:S02]  /*09b0*/  @!P0 VIADD R7, R0.reuse, UR4 ;  /* 0x0000000400078c36 */ /* 0x045fe40008000000 */
[----:B------:R-:W-:-:S03]  /*09c0*/  @!P0 VIADD R0, R0, 0x80 ;  /* 0x0000008000008836 */ /* 0x000fc60000000000 */
[----:B-1----:R-:W-:-:S05]  /*09d0*/  @!P0 IADD3 R6, P1, PT, R7, R8, RZ ;  /* 0x0000000807068210 */ /* 0x002fca0007f3e0ff */
[----:B------:R-:W-:-:S05]  /*09e0*/  @!P0 IMAD.X R7, RZ, RZ, R9, P1 ;  /* 0x000000ffff078224 */ /* 0x000fca00008e0609 */
[----:B------:R3:W-:Y:S03]  /*09f0*/  @!P0 STG.E.U8 desc[UR8][R6.64], R4 ;  /* 0x0000000406008986 */ /* 0x0007e6000c101108 */
.L_x_11164:
[----:B------:R-:W-:Y:S05]  /*0a00*/  BSYNC.RECONVERGENT B0 ;  /* 0x0000000000007941 */ /* 0x000fea0003800200 */
.L_x_11157:
        /* <DEDUP_REMOVED lines=9> */
.L_x_11156:
        /* <DEDUP_REMOVED lines=46> */
.L_x_11165:
        /* <DEDUP_REMOVED lines=16> */
.L_x_23728:


//--------------------- .text._ZN2at6native18elementwise_kernelILi128ELi4EZNS0_15gpu_kernel_implIZZZNS0_15neg_kernel_cudaERNS_18TensorIteratorBaseEENKUlvE0_clEvENKUlvE7_clEvEUlN3c108BFloat16EE_EEvS4_RKT_EUliE_EEviT1_ --------------------------
	.section	.text._ZN2at6native18elementwise_kernelILi128ELi4EZNS0_15gpu_kernel_implIZZZNS0_15neg_kernel_cudaERNS_18TensorIteratorBaseEENKUlvE0_clEvENKUlvE7_clEvEUlN3c108BFloat16EE_EEvS4_RKT_EUliE_EEviT1_,"ax",@progbits
	.align	128
        .global         _ZN2at6native18elementwise_kernelILi128ELi4EZNS0_15gpu_kernel_implIZZZNS0_15neg_kernel_cudaERNS_18TensorIteratorBaseEENKUlvE0_clEvENKUlvE7_clEvEUlN3c108BFloat16EE_EEvS4_RKT_EUliE_EEviT1_
        .type           _ZN2at6native18elementwise_kernelILi128ELi4EZNS0_15gpu_kernel_implIZZZNS0_15neg_kernel_cudaERNS_18TensorIteratorBaseEENKUlvE0_clEvENKUlvE7_clEvEUlN3c108BFloat16EE_EEvS4_RKT_EUliE_EEviT1_,@function
        .size           _ZN2at6native18elementwise_kernelILi128ELi4EZNS0_15gpu_kernel_implIZZZNS0_15neg_kernel_cudaERNS_18TensorIteratorBaseEENKUlvE0_clEvENKUlvE7_clEvEUlN3c108BFloat16EE_EEvS4_RKT_EUliE_EEviT1_,(.L_x_23729 - _ZN2at6native18elementwise_kernelILi128ELi4EZNS0_15gpu_kernel_implIZZZNS0_15neg_kernel_cudaERNS_18TensorIteratorBaseEENKUlvE0_clEvENKUlvE7_clEvEUlN3c108BFloat16EE_EEvS4_RKT_EUliE_EEviT1_)
        .other          _ZN2at6native18elementwise_kernelILi128ELi4EZNS0_15gpu_kernel_implIZZZNS0_15neg_kernel_cudaERNS_18TensorIteratorBaseEENKUlvE0_clEvENKUlvE7_clEvEUlN3c108BFloat16EE_EEvS4_RKT_EUliE_EEviT1_,@"STO_CUDA_ENTRY STV_DEFAULT"
_ZN2at6native18elementwise_kernelILi128ELi4EZNS0_15gpu_kernel_implIZZZNS0_15neg_kernel_cudaERNS_18TensorIteratorBaseEENKUlvE0_clEvENKUlvE7_clEvEUlN3c108BFloat16EE_EEvS4_RKT_EUliE_EEviT1_:
.text._ZN2at6native18elementwise_kernelILi128ELi4EZNS0_15gpu_kernel_implIZZZNS0_15neg_kernel_cudaERNS_18TensorIteratorBaseEENKUlvE0_clEvENKUlvE7_clEvEUlN3c108BFloat16EE_EEvS4_RKT_EUliE_EEviT1_:
        /* <DEDUP_REMOVED lines=319> */
.L_x_11168:
        /* <DEDUP_REMOVED lines=18> */
.L_x_11172:
[----:B------:R-:W2:Y:S02]  /*1510*/  LDG.E.U8 R2, desc[UR36][R2.64] ;  /* 0x0000002402027981 */ /* 0x000ea4000c1e1100 */
[----:B--2---:R-:W-:-:S04]  /*1520*/  I2FP.F32.U32 R0, R2 ;  /* 0x0000000200007245 */ /* 0x004fc80000201000 */
[----:B------:R-:W-:Y:S01]  /*1530*/  F2FP.BF16.F32.PACK_AB R0, RZ, R0 ;  /* 0x00000000ff00723e */ /* 0x000fe200000010ff */
[----:B------:R-:W-:Y:S06]  /*1540*/  BRA `(.L_x_11174) ;  /* 0x0000000c00847947 */ /* 0x000fec0003800000 */
.L_x_11171:
        /* <DEDUP_REMOVED lines=10> */
.L_x_11176:
[----:B------:R-:W2:Y:S02]  /*15f0*/  LDG.E R2, desc[UR36][R2.64] ;  /* 0x0000002402027981 */ /* 0x000ea4000c1e1900 */
[----:B--2---:R-:W-:-:S04]  /*1600*/  I2FP.F32.S32 R0, R2 ;  /* 0x0000000200007245 */ /* 0x004fc80000201400 */
[----:B------:R-:W-:Y:S01]  /*1610*/  F2FP.BF16.F32.PACK_AB R0, RZ, R0 ;  /* 0x00000000ff00723e */ /* 0x000fe200000010ff */
[----:B------:R-:W-:Y:S06]  /*1620*/  BRA `(.L_x_11174) ;  /* 0x0000000c004c7947 */ /* 0x000fec0003800000 */
.L_x_11175:
[----:B------:R-:W2:Y:S02]  /*1630*/  LDG.E.U16 R2, desc[UR36][R2.64] ;  /* 0x0000002402027981 */ /* 0x000ea4000c1e1500 */
[----:B--2---:R-:W0:Y:S02]  /*1640*/  I2F.S16 R0, R2 ;  /* 0x0000000200007306 */ /* 0x004e240000101400 */
[----:B0-----:R-:W-:Y:S01]  /*1650*/  F2FP.BF16.F32.PACK_AB R0, RZ, R0 ;  /* 0x00000000ff00723e */ /* 0x001fe200000010ff */
[----:B------:R-:W-:Y:S06]  /*1660*/  BRA `(.L_x_11174) ;  /* 0x0000000c003c7947 */ /* 0x000fec0003800000 */
.L_x_11170:
        /* <DEDUP_REMOVED lines=9> */
.L_x_11178:
[----:B------:R-:W2:Y:S02]  /*1700*/  LDG.E.U16 R0, desc[UR36][R2.64] ;  /* 0x0000002402007981 */ /* 0x000ea4000c1e1500 */
[----:B--2---:R-:W-:-:S05]  /*1710*/  HADD2.F32 R0, -RZ, R0.H0_H0 ;  /* 0x20000000ff007230 */ /* 0x004fca0000004100 */
[----:B------:R-:W-:Y:S01]  /*1720*/  F2FP.BF16.F32.PACK_AB R0, RZ, R0 ;  /* 0x00000000ff00723e */ /* 0x000fe200000010ff */
[----:B------:R-:W-:Y:S06]  /*1730*/  BRA `(.L_x_11174) ;  /* 0x0000000c00087947 */ /* 0x000fec0003800000 */
.L_x_11177:
        /* <DEDUP_REMOVED lines=9> */
.L_x_11180:
[----:B------:R-:W2:Y:S02]  /*17d0*/  LDG.E.U16 R2, desc[UR36][R2.64] ;  /* 0x0000002402027981 */ /* 0x000ea4000c1e1500 */
[----:B--2---:R-:W-:-:S05]  /*17e0*/  HADD2.F32 R0, -RZ, R2.H0_H0 ;  /* 0x20000002ff007230 */ /* 0x004fca0000004100 */
[----:B------:R-:W-:Y:S01]  /*17f0*/  F2FP.BF16.F32.PACK_AB R0, RZ, R0 ;  /* 0x00000000ff00723e */ /* 0x000fe200000010ff */
[----:B------:R-:W-:Y:S06]  /*1800*/  BRA `(.L_x_11174) ;  /* 0x0000000800d47947 */ /* 0x000fec0003800000 */
.L_x_11179:
        /* <DEDUP_REMOVED lines=8> */
.L_x_11169:
        /* <DEDUP_REMOVED lines=13> */
.L_x_11183:
        /* <DEDUP_REMOVED lines=8> */
.L_x_11182:
        /* <DEDUP_REMOVED lines=27> */
.L_x_11185:
        /* <DEDUP_REMOVED lines=13> */
.L_x_11184:
[----:B------:R0:W5:Y:S01]  /*1c60*/  LDG.E.U16 R0, desc[UR36][R2.64] ;  /* 0x0000002402007981 */ /* 0x000162000c1e1500 */
[----:B------:R-:W-:Y:S05]  /*1c70*/  BRA `(.L_x_11174) ;  /* 0x0000000400b87947 */ /* 0x000fea0003800000 */
.L_x_11181:
        /* <DEDUP_REMOVED lines=12> */
.L_x_11188:
        /* <DEDUP_REMOVED lines=21> */
.L_x_11192:
[----:B------:R-:W-:Y:S05]  /*1e90*/  BSYNC.RECONVERGENT B1 ;  /* 0x0000000000017941 */ /* 0x000fea0003800200 */
.L_x_11191:
[----:B------:R-:W-:Y:S01]  /*1ea0*/  IMAD.SHL.U32 R0, R0, 0x100000, RZ ;  /* 0x0010000000007824 */ /* 0x000fe200078e00ff */
[----:B------:R-:W-:-:S04]  /*1eb0*/  LEA R2, R2, 0x3b800000, 0x17 ;  /* 0x3b80000002027811 */ /* 0x000fc800078eb8ff */
[----:B------:R-:W-:-:S07]  /*1ec0*/  LOP3.LUT R0, R2, R0, R7, 0xfe, !PT ;  /* 0x0000000002007212 */ /* 0x000fce00078efe07 */
.L_x_11190:
[----:B------:R-:W-:Y:S05]  /*1ed0*/  BSYNC.RECONVERGENT B0 ;  /* 0x0000000000007941 */ /* 0x000fea0003800200 */
.L_x_11189:
[----:B------:R-:W-:Y:S01]  /*1ee0*/  F2FP.BF16.F32.PACK_AB R0, RZ, R0 ;  /* 0x00000000ff00723e */ /* 0x000fe200000010ff */
[----:B------:R-:W-:Y:S06]  /*1ef0*/  BRA `(.L_x_11174) ;  /* 0x0000000400187947 */ /* 0x000fec0003800000 */
.L_x_11187:
        /* <DEDUP_REMOVED lines=21> */
.L_x_11196:
[----:B------:R-:W-:Y:S05]  /*2050*/  BSYNC.RECONVERGENT B1 ;  /* 0x0000000000017941 */ /* 0x000fea0003800200 */
.L_x_11195:
[----:B------:R-:W-:Y:S02]  /*2060*/  SHF.L.U32 R0, R0, 0x15, RZ ;  /* 0x0000001500007819 */ /* 0x000fe400000006ff */
[----:B------:R-:W-:-:S04]  /*2070*/  LEA R2, R2, 0x37800000, 0x17 ;  /* 0x3780000002027811 */ /* 0x000fc800078eb8ff */
[----:B------:R-:W-:-:S07]  /*2080*/  LOP3.LUT R0, R2, R0, R7, 0xfe, !PT ;  /* 0x0000000002007212 */ /* 0x000fce00078efe07 */
.L_x_11194:
[----:B------:R-:W-:Y:S05]  /*2090*/  BSYNC.RECONVERGENT B0 ;  /* 0x0000000000007941 */ /* 0x000fea0003800200 */
.L_x_11193:
[----:B------:R-:W-:Y:S01]  /*20a0*/  F2FP.BF16.F32.PACK_AB R0, RZ, R0 ;  /* 0x00000000ff00723e */ /* 0x000fe200000010ff */
[----:B------:R-:W-:Y:S06]  /*20b0*/  BRA `(.L_x_11174) ;  /* 0x0000000000a87947 */ /* 0x000fec0003800000 */
.L_x_11186:
[----:B------:R-:W-:-:S09]  /*20c0*/  UISETP.NE.AND UP0, UPT, UR4, 0x1c, UPT ;  /* 0x0000001c0400788c */ /* 0x000fd2000bf05270 */
[----:B------:R-:W-:Y:S05]  /*20d0*/  BRA.U !UP0, `(.L_x_11197) ;  /* 0x0000000108947547 */ /* 0x000fea000b800000 */
[----:B------:R-:W-:-:S09]  /*20e0*/  UISETP.NE.AND UP0, UPT, UR4, 0x1d, UPT ;  /* 0x0000001d0400788c */ /* 0x000fd2000bf05270 */
[----:B------:R-:W-:Y:S05]  /*20f0*/  BRA.U !UP0, `(.L_x_11198) ;  /* 0x00000001087c7547 */ /* 0x000fea000b800000 */
[----:B------:R-:W-:-:S09]  /*2100*/  UISETP.NE.AND UP0, UPT, UR4, 0x2c, UPT ;  /* 0x0000002c0400788c */ /* 0x000fd2000bf05270 */
[----:B------:R-:W-:Y:S05]  /*2110*/  BRA.U !UP0, `(.L_x_11199) ;  /* 0x0000000108487547 */ /* 0x000fea000b800000 */
.L_x_11173:
        /* <DEDUP_REMOVED lines=16> */
.L_x_11200:
[----:B------:R-:W-:Y:S01]  /*2220*/  PRMT R0, RZ, 0x7610, R0 ;  /* 0x00007610ff007816 */ /* 0x000fe20000000000 */
[----:B------:R-:W-:Y:S06]  /*2230*/  BRA `(.L_x_11174) ;  /* 0x0000000000487947 */ /* 0x000fec0003800000 */
.L_x_11199:
        /* <DEDUP_REMOVED lines=8> */
.L_x_11202:
[----:B------:R-:W-:Y:S05]  /*22c0*/  BSYNC.RECONVERGENT B0 ;  /* 0x0000000000007941 */ /* 0x000fea0003800200 */
.L_x_11201:
[----:B------:R-:W-:Y:S01]  /*22d0*/  F2FP.BF16.F32.PACK_AB R0, RZ, R0 ;  /* 0x00000000ff00723e */ /* 0x000fe200000010ff */
[----:B------:R-:W-:Y:S06]  /*22e0*/  BRA `(.L_x_11174) ;  /* 0x00000000001c7947 */ /* 0x000fec0003800000 */
.L_x_11198:
[----:B------:R-:W2:Y:S02]  /*22f0*/  LDG.E.64 R2, desc[UR36][R2.64] ;  /* 0x0000002402027981 */ /* 0x000ea4000c1e1b00 */
[----:B--2---:R-:W0:Y:S02]  /*2300*/  I2F.U64 R0, R2 ;  /* 0x0000000200007312 */ /* 0x004e240000301000 */
[----:B0-----:R-:W-:Y:S01]  /*2310*/  F2FP.BF16.F32.PACK_AB R0, RZ, R0 ;  /* 0x00000000ff00723e */ /* 0x001fe200000010ff */
[----:B------:R-:W-:Y:S06]  /*2320*/  BRA `(.L_x_11174) ;  /* 0x00000000000c7947 */ /* 0x000fec0003800000 */
.L_x_11197:
[----:B------:R-:W2:Y:S02]  /*2330*/  LDG.E R2, desc[UR36][R2.64] ;  /* 0x0000002402027981 */ /* 0x000ea4000c1e1900 */
[----:B--2---:R-:W-:-:S04]  /*2340*/  I2FP.F32.U32 R0, R2 ;  /* 0x0000000200007245 */ /* 0x004fc80000201000 */
[----:B------:R-:W-:-:S07]  /*2350*/  F2FP.BF16.F32.PACK_AB R0, RZ, R0 ;  /* 0x00000000ff00723e */ /* 0x000fce00000010ff */
.L_x_11174:
[----:B------:R-:W0:Y:S01]  /*2360*/  LDCU.64 UR6, c[0x0][0x580] ;  /* 0x0000b000ff0677ac */ /* 0x000e220008000a00 */
[----:B-----5:R-:W-:Y:S01]  /*2370*/  IMAD.U32 R0, R0, 0x10000, RZ ;  /* 0x0001000000007824 */ /* 0x020fe200078e00ff */
[----:B------:R-:W-:-:S03]  /*2380*/  UPRMT UR4, UR42, 0x9910, URZ ;  /* 0x000099102a047896 */ /* 0x000fc600080000ff */
[----:B------:R-:W-:Y:S01]  /*2390*/  FADD.FTZ R0, -R0, -RZ ;  /* 0x800000ff00007221 */ /* 0x000fe20000010100 */
[----:B------:R-:W-:-:S03]  /*23a0*/  UISETP.GT.AND UP0, UPT, UR4, 0x9, UPT ;  /* 0x000000090400788c */ /* 0x000fc6000bf04270 */
[----:B------:R1:W2:Y:S01]  /*23b0*/  F2F.BF16.F32 R5, R0 ;  /* 0x0000000000057304 */ /* 0x0002a20000202000 */
[----:B0-----:R-:W-:-:S05]  /*23c0*/  IADD3 R2, P0, PT, R16, UR6, RZ ;  /* 0x0000000610027c10 */ /* 0x001fca000ff1e0ff */
[----:B------:R-:W-:Y:S01]  /*23d0*/  IMAD.X R3, RZ, RZ, UR7, P0 ;  /* 0x00000007ff037e24 */ /* 0x000fe200080e06ff */
[----:B-12---:R-:W-:Y:S07]  /*23e0*/  BRA.U UP0, `(.L_x_11203) ;  /* 0x00000005000c7547 */ /* 0x006fee000b800000 */
        /* <DEDUP_REMOVED lines=8> */
[----:B------:R-:W-:-:S04]  /*2470*/  IMAD.U32 R0, R5, 0x10000, RZ ;  /* 0x0001000005007824 */ /* 0x000fc800078e00ff */
[----:B------:R-:W0:Y:S02]  /*2480*/  F2I.FTZ.TRUNC.NTZ R5, R0 ;  /* 0x0000000000057305 */ /* 0x000e24000021f100 */
[----:B0-----:R4:W-:Y:S01]  /*2490*/  STG.E.U8 desc[UR36][R2.64], R5 ;  /* 0x0000000502007986 */ /* 0x0019e2000c101124 */
[----:B------:R-:W-:Y:S05]  /*24a0*/  BRA `(.L_x_11208) ;  /* 0x0000000c00807947 */ /* 0x000fea0003800000 */
.L_x_11206:
[----:B------:R-:W-:-:S06]  /*24b0*/  SHF.L.U32 R5, R5, 0x10, RZ ;  /* 0x0000001005057819 */ /* 0x000fcc00000006ff */
[----:B------:R-:W0:Y:S02]  /*24c0*/  F2I.S64.TRUNC R4, R5 ;  /* 0x0000000500047311 */ /* 0x000e24000020d900 */
[----:B0-----:R3:W-:Y:S01]  /*24d0*/  STG.E.U8 desc[UR36][R2.64], R4 ;  /* 0x0000000402007986 */ /* 0x0017e2000c101124 */
[----:B------:R-:W-:Y:S05]  /*24e0*/  BRA `(.L_x_11208) ;  /* 0x0000000c00707947 */ /* 0x000fea0003800000 */
.L_x_11205:
[----:B------:R-:W-:-:S09]  /*24f0*/  UISETP.NE.AND UP0, UPT, UR4, 0x2, UPT ;  /* 0x000000020400788c */ /* 0x000fd2000bf05270 */
[----:B------:R-:W-:Y:S05]  /*2500*/  BRA.U !UP0, `(.L_x_11209) ;  /* 0x0000000108307547 */ /* 0x000fea000b800000 */
[----:B------:R-:W-:-:S09]  /*2510*/  UISETP.NE.AND UP0, UPT, UR4, 0x3, UPT ;  /* 0x000000030400788c */ /* 0x000fd2000bf05270 */
[----:B------:R-:W-:Y:S05]  /*2520*/  BRA.U !UP0, `(.L_x_11210) ;  /* 0x0000000108187547 */ /* 0x000fea000b800000 */
[----:B------:R-:W-:-:S09]  /*2530*/  UISETP.NE.AND UP0, UPT, UR4, 0x4, UPT ;  /* 0x000000040400788c */ /* 0x000fd2000bf05270 */
[----:B------:R-:W-:Y:S05]  /*2540*/  BRA.U UP0, `(.L_x_11207) ;  /* 0x0000000900b87547 */ /* 0x000fea000b800000 */
[----:B------:R-:W-:-:S06]  /*2550*/  IMAD.U32 R5, R5, 0x10000, RZ ;  /* 0x0001000005057824 */ /* 0x000fcc00078e00ff */
[----:B------:R-:W0:Y:S02]  /*2560*/  F2I.S64.TRUNC R4, R5 ;  /* 0x0000000500047311 */ /* 0x000e24000020d900 */
[----:B0-----:R0:W-:Y:S01]  /*2570*/  STG.E.64 desc[UR36][R2.64], R4 ;  /* 0x0000000402007986 */ /* 0x0011e2000c101b24 */
[----:B------:R-:W-:Y:S05]  /*2580*/  BRA `(.L_x_11208) ;  /* 0x0000000c00487947 */ /* 0x000fea0003800000 */
.L_x_11210:
[----:B------:R-:W-:-:S06]  /*2590*/  IMAD.U32 R5, R5, 0x10000, RZ ;  /* 0x0001000005057824 */ /* 0x000fcc00078e00ff */
[----:B------:R-:W0:Y:S02]  /*25a0*/  F2I.FTZ.TRUNC.NTZ R5, R5 ;  /* 0x0000000500057305 */ /* 0x000e24000021f100 */
[----:B0-----:R1:W-:Y:S01]  /*25b0*/  STG.E desc[UR36][R2.64], R5 ;  /* 0x0000000502007986 */ /* 0x0013e2000c101924 */
[----:B------:R-:W-:Y:S05]  /*25c0*/  BRA `(.L_x_11208) ;  /* 0x0000000c00387947 */ /* 0x000fea0003800000 */
.L_x_11209:
[----:B------:R-:W-:-:S06]  /*25d0*/  IMAD.U32 R5, R5, 0x10000, RZ ;  /* 0x0001000005057824 */ /* 0x000fcc00078e00ff */
[----:B------:R-:W0:Y:S02]  /*25e0*/  F2I.FTZ.TRUNC.NTZ R5, R5 ;  /* 0x0000000500057305 */ /* 0x000e24000021f100 */
[----:B0-----:R2:W-:Y:S01]  /*25f0*/  STG.E.U16 desc[UR36][R2.64], R5 ;  /* 0x0000000502007986 */ /* 0x0015e2000c101524 */
[----:B------:R-:W-:Y:S05]  /*2600*/  BRA `(.L_x_11208) ;  /* 0x0000000c00287947 */ /* 0x000fea0003800000 */
.L_x_11204:
[----:B------:R-:W-:-:S09]  /*2610*/  UISETP.GT.AND UP0, UPT, UR4, 0x6, UPT ;  /* 0x000000060400788c */ /* 0x000fd2000bf04270 */
[----:B------:R-:W-:Y:S05]  /*2620*/  BRA.U UP0, `(.L_x_11211) ;  /* 0x00000001002c7547 */ /* 0x000fea000b800000 */
[----:B------:R-:W-:-:S09]  /*2630*/  UISETP.NE.AND UP0, UPT, UR4, 0x5, UPT ;  /* 0x000000050400788c */ /* 0x000fd2000bf05270 */
[----:B------:R-:W-:Y:S05]  /*2640*/  BRA.U !UP0, `(.L_x_11212) ;  /* 0x0000000108147547 */ /* 0x000fea000b800000 */
[----:B------:R-:W-:-:S09]  /*2650*/  UISETP.NE.AND UP0, UPT, UR4, 0x6, UPT ;  /* 0x000000060400788c */ /* 0x000fd2000bf05270 */
[----:B------:R-:W-:Y:S05]  /*2660*/  BRA.U UP0, `(.L_x_11207) ;  /* 0x0000000900707547 */ /* 0x000fea000b800000 */
[----:B------:R-:W-:-:S05]  /*2670*/  SHF.L.U32 R5, R5, 0x10, RZ ;  /* 0x0000001005057819 */ /* 0x000fca00000006ff */
[----:B------:R0:W-:Y:S01]  /*2680*/  STG.E desc[UR36][R2.64], R5 ;  /* 0x0000000502007986 */ /* 0x0001e2000c101924 */
[----:B------:R-:W-:Y:S05]  /*2690*/  BRA `(.L_x_11208) ;  /* 0x0000000c00047947 */ /* 0x000fea0003800000 */
.L_x_11212:
[----:B------:R-:W-:-:S05]  /*26a0*/  IMAD.U32 R0, R5, 0x10000, RZ ;  /* 0x0001000005007824 */ /* 0x000fca00078e00ff */
[----:B------:R-:W-:-:S05]  /*26b0*/  F2FP.F16.F32.PACK_AB R0, RZ, R0 ;  /* 0x00000000ff00723e */ /* 0x000fca00000000ff */
[----:B------:R0:W-:Y:S01]  /*26c0*/  STG.E.U16 desc[UR36][R2.64], R0 ;  /* 0x0000000002007986 */ /* 0x0001e2000c101524 */
[----:B------:R-:W-:Y:S05]  /*26d0*/  BRA `(.L_x_11208) ;  /* 0x0000000800f47947 */ /* 0x000fea0003800000 */
.L_x_11211:
[----:B------:R-:W-:-:S09]  /*26e0*/  UISETP.NE.AND UP0, UPT, UR4, 0x7, UPT ;  /* 0x000000070400788c */ /* 0x000fd2000bf05270 */
[----:B------:R-:W-:Y:S05]  /*26f0*/  BRA.U !UP0, `(.L_x_11213) ;  /* 0x0000000108347547 */ /* 0x000fea000b800000 */
[----:B------:R-:W-:-:S09]  /*2700*/  UISETP.NE.AND UP0, UPT, UR4, 0x8, UPT ;  /* 0x000000080400788c */ /* 0x000fd2000bf05270 */
[----:B------:R-:W-:Y:S05]  /*2710*/  BRA.U !UP0, `(.L_x_11214) ;  /* 0x0000000108187547 */ /* 0x000fea000b800000 */
[----:B------:R-:W-:-:S09]  /*2720*/  UISETP.NE.AND UP0, UPT, UR4, 0x9, UPT ;  /* 0x000000090400788c */ /* 0x000fd2000bf05270 */
[----:B------:R-:W-:Y:S05]  /*2730*/  BRA.U UP0, `(.L_x_11207) ;  /* 0x00000009003c7547 */ /* 0x000fea000b800000 */
[----:B------:R-:W-:Y:S02]  /*2740*/  IMAD.U32 R4, R5, 0x10000, RZ ;  /* 0x0001000005047824 */ /* 0x000fe400078e00ff */
[----:B------:R-:W-:-:S05]  /*2750*/  IMAD.MOV.U32 R5, RZ, RZ, RZ ;  /* 0x000000ffff057224 */ /* 0x000fca00078e00ff */
[----:B------:R0:W-:Y:S01]  /*2760*/  STG.E.64 desc[UR36][R2.64], R4 ;  /* 0x0000000402007986 */ /* 0x0001e2000c101b24 */
[----:B------:R-:W-:Y:S05]  /*2770*/  BRA `(.L_x_11208) ;  /* 0x0000000800cc7947 */ /* 0x000fea0003800000 */
.L_x_11214:
[----:B------:R-:W-:-:S04]  /*2780*/  SHF.L.U32 R5, R5, 0x10, RZ ;  /* 0x0000001005057819 */ /* 0x000fc800000006ff */
[----:B------:R-:W-:-:S04]  /*2790*/  F2FP.F16.F32.PACK_AB R5, RZ, R5 ;  /* 0x00000005ff05723e */ /* 0x000fc800000000ff */
[----:B------:R-:W-:-:S05]  /*27a0*/  PRMT R5, R5, 0x5410, RZ ;  /* 0x0000541005057816 */ /* 0x000fca00000000ff */
[----:B------:R0:W-:Y:S01]  /*27b0*/  STG.E desc[UR36][R2.64], R5 ;  /* 0x0000000502007986 */ /* 0x0001e2000c101924 */
[----:B------:R-:W-:Y:S05]  /*27c0*/  BRA `(.L_x_11208) ;  /* 0x0000000800b87947 */ /* 0x000fea0003800000 */
.L_x_11213:
[----:B------:R-:W-:-:S04]  /*27d0*/  IMAD.U32 R4, R5, 0x10000, RZ ;  /* 0x0001000005047824 */ /* 0x000fc800078e00ff */
[----:B------:R-:W-:-:S06]  /*27e0*/  FMUL.FTZ R4, R4, 1 ;  /* 0x3f80000004047820 */ /* 0x000fcc0000410000 */
[----:B------:R-:W0:Y:S02]  /*27f0*/  F2F.F64.F32 R4, R4 ;  /* 0x0000000400047310 */ /* 0x000e240000201800 */
[----:B0-----:R0:W-:Y:S01]  /*2800*/  STG.E.64 desc[UR36][R2.64], R4 ;  /* 0x0000000402007986 */ /* 0x0011e2000c101b24 */
[----:B------:R-:W-:Y:S05]  /*2810*/  BRA `(.L_x_11208) ;  /* 0x0000000800a47947 */ /* 0x000fea0003800000 */
.L_x_11203:
        /* <DEDUP_REMOVED lines=8> */
[----:B------:R-:W-:-:S05]  /*28a0*/  IMAD.U32 R5, R5, 0x10000, RZ ;  /* 0x0001000005057824 */ /* 0x000fca00078e00ff */
[----:B------:R-:W-:-:S04]  /*28b0*/  FSETP.NEU.FTZ.AND P0, PT, R5, RZ, PT ;  /* 0x000000ff0500720b */ /* 0x000fc80003f1d000 */
[----:B------:R-:W-:-:S05]  /*28c0*/  SEL R5, RZ, 0x1, !P0 ;  /* 0x00000001ff057807 */ /* 0x000fca0004000000 */
[----:B------:R0:W-:Y:S01]  /*28d0*/  STG.E.U8 desc[UR36][R2.64], R5 ;  /* 0x0000000502007986 */ /* 0x0001e2000c101124 */
[----:B------:R-:W-:Y:S05]  /*28e0*/  BRA `(.L_x_11208) ;  /* 0x0000000800707947 */ /* 0x000fea0003800000 */
.L_x_11217:
[----:B------:R-:W-:Y:S01]  /*28f0*/  IMAD.U32 R5, R5, 0x10000, RZ ;  /* 0x0001000005057824 */ /* 0x000fe200078e00ff */
[----:B------:R-:W-:-:S03]  /*2900*/  CS2R R6, SRZ ;  /* 0x0000000000067805 */ /* 0x000fc6000001ff00 */
[----:B------:R-:W-:-:S06]  /*2910*/  FMUL.FTZ R5, R5, 1 ;  /* 0x3f80000005057820 */ /* 0x000fcc0000410000 */
[----:B------:R-:W0:Y:S02]  /*2920*/  F2F.F64.F32 R4, R5 ;  /* 0x0000000500047310 */ /* 0x000e240000201800 */
[----:B0-----:R0:W-:Y:S01]  /*2930*/  STG.E.128 desc[UR36][R2.64], R4 ;  /* 0x0000000402007986 */ /* 0x0011e2000c101d24 */
[----:B------:R-:W-:Y:S05]  /*2940*/  BRA `(.L_x_11208) ;  /* 0x0000000800587947 */ /* 0x000fea0003800000 */
.L_x_11216:
[----:B------:R-:W-:-:S09]  /*2950*/  UISETP.NE.AND UP0, UPT, UR4, 0xf, UPT ;  /* 0x0000000f0400788c */ /* 0x000fd2000bf05270 */
[----:B------:R-:W-:Y:S05]  /*2960*/  BRA.U !UP0, `(.L_x_11218) ;  /* 0x0000000108a07547 */ /* 0x000fea000b800000 */
[----:B------:R-:W-:-:S09]  /*2970*/  UISETP.NE.AND UP0, UPT, UR4, 0x17, UPT ;  /* 0x000000170400788c */ /* 0x000fd2000bf05270 */
[----:B------:R-:W-:Y:S05]  /*2980*/  BRA.U !UP0, `(.L_x_11219) ;  /* 0x00000001084c7547 */ /* 0x000fea000b800000 */
[----:B------:R-:W-:-:S09]  /*2990*/  UISETP.NE.AND UP0, UPT, UR4, 0x18, UPT ;  /* 0x000000180400788c */ /* 0x000fd2000bf05270 */
[----:B------:R-:W-:Y:S05]  /*29a0*/  BRA.U UP0, `(.L_x_11207) ;  /* 0x0000000500a07547 */ /* 0x000fea000b800000 */
[----:B------:R-:W-:Y:S01]  /*29b0*/  SHF.L.U32 R7, R5, 0x10, RZ ;  /* 0x0000001005077819 */ /* 0x000fe200000006ff */
        /* <DEDUP_REMOVED lines=12> */
.L_x_11221:
[----:B------:R-:W-:Y:S05]  /*2a80*/  BSYNC.RECONVERGENT B0 ;  /* 0x0000000000007941 */ /* 0x000fea0003800200 */
.L_x_11220:
[----:B------:R-:W-:-:S05]  /*2a90*/  LOP3.LUT R5, R0, 0x80, R5, 0xf8, !PT ;  /* 0x0000008000057812 */ /* 0x000fca00078ef805 */
[----:B------:R0:W-:Y:S01]  /*2aa0*/  STG.E.U8 desc[UR36][R2.64], R5 ;  /* 0x0000000502007986 */ /* 0x0001e2000c101124 */
[----:B------:R-:W-:Y:S05]  /*2ab0*/  BRA `(.L_x_11208) ;  /* 0x0000000400fc7947 */ /* 0x000fea0003800000 */
.L_x_11219:
        /* <DEDUP_REMOVED lines=15> */
.L_x_11223:
[----:B------:R-:W-:Y:S05]  /*2bb0*/  BSYNC.RECONVERGENT B0 ;  /* 0x0000000000007941 */ /* 0x000fea0003800200 */
.L_x_11222:
[----:B------:R-:W-:-:S05]  /*2bc0*/  LOP3.LUT R5, R0, 0x80, R5, 0xf8, !PT ;  /* 0x0000008000057812 */ /* 0x000fca00078ef805 */
[----:B------:R0:W-:Y:S01]  /*2bd0*/  STG.E.U8 desc[UR36][R2.64], R5 ;  /* 0x0000000502007986 */ /* 0x0001e2000c101124 */
[----:B------:R-:W-:Y:S05]  /*2be0*/  BRA `(.L_x_11208) ;  /* 0x0000000400b07947 */ /* 0x000fea0003800000 */
.L_x_11218:
[----:B------:R0:W-:Y:S01]  /*2bf0*/  STG.E.U16 desc[UR36][R2.64], R5 ;  /* 0x0000000502007986 */ /* 0x0001e2000c101524 */
[----:B------:R-:W-:Y:S05]  /*2c00*/  BRA `(.L_x_11208) ;  /* 0x0000000400a87947 */ /* 0x000fea0003800000 */
.L_x_11215:
        /* <DEDUP_REMOVED lines=8> */
[----:B------:R-:W-:-:S06]  /*2c90*/  SHF.L.U32 R5, R5, 0x10, RZ ;  /* 0x0000001005057819 */ /* 0x000fcc00000006ff */
[----:B------:R-:W0:Y:S02]  /*2ca0*/  F2I.FTZ.U32.TRUNC.NTZ R5, R5 ;  /* 0x0000000500057305 */ /* 0x000e24000021f000 */
[----:B0-----:R0:W-:Y:S01]  /*2cb0*/  STG.E.U16 desc[UR36][R2.64], R5 ;  /* 0x0000000502007986 */ /* 0x0011e2000c101524 */
[----:B------:R-:W-:Y:S05]  /*2cc0*/  BRA `(.L_x_11208) ;  /* 0x0000000400787947 */ /* 0x000fea0003800000 */
.L_x_11226:
        /* <DEDUP_REMOVED lines=13> */
.L_x_11229:
[----:B------:R-:W-:-:S04]  /*2da0*/  SHF.R.U32.HI R0, RZ, 0x14, R5 ;  /* 0x00000014ff007819 */ /* 0x000fc80000011605 */
[----:B------:R-:W-:-:S04]  /*2db0*/  LOP3.LUT R0, R0, 0x1, RZ, 0xc0, !PT ;  /* 0x0000000100007812 */ /* 0x000fc800078ec0ff */
[----:B------:R-:W-:-:S04]  /*2dc0*/  IADD3 R0, PT, PT, R5, 0x487ffff, R0 ;  /* 0x0487ffff05007810 */ /* 0x000fc80007ffe000 */
[----:B------:R-:W-:-:S04]  /*2dd0*/  SHF.R.U32.HI R0, RZ, 0x14, R0 ;  /* 0x00000014ff007819 */ /* 0x000fc80000011600 */
[----:B------:R-:W-:-:S07]  /*2de0*/  LOP3.LUT R4, R0, 0xff, RZ, 0xc0, !PT ;  /* 0x000000ff00047812 */ /* 0x000fce00078ec0ff */
.L_x_11230:
[----:B------:R-:W-:-:S04]  /*2df0*/  SHF.R.U32.HI R5, RZ, 0x18, R5 ;  /* 0x00000018ff057819 */ /* 0x000fc80000011605 */
[----:B------:R-:W-:-:S04]  /*2e00*/  LOP3.LUT R4, R4, 0x80, R5, 0xf8, !PT ;  /* 0x0000008004047812 */ /* 0x000fc800078ef805 */
[----:B------:R-:W-:-:S07]  /*2e10*/  PRMT R0, R4, 0x7610, R0 ;  /* 0x0000761004007816 */ /* 0x000fce0000000000 */
.L_x_11228:
[----:B------:R-:W-:Y:S05]  /*2e20*/  BSYNC.RECONVERGENT B0 ;  /* 0x0000000000007941 */ /* 0x000fea0003800200 */
.L_x_11227:
[----:B------:R0:W-:Y:S01]  /*2e30*/  STG.E.U8 desc[UR36][R2.64], R0 ;  /* 0x0000000002007986 */ /* 0x0001e2000c101124 */
[----:B------:R-:W-:Y:S05]  /*2e40*/  BRA `(.L_x_11208) ;  /* 0x0000000400187947 */ /* 0x000fea0003800000 */
.L_x_11225:
[----:B------:R-:W-:Y:S01]  /*2e50*/  IMAD.U32 R5, R5, 0x10000, RZ ;  /* 0x0001000005057824 */ /* 0x000fe200078e00ff */
        /* <DEDUP_REMOVED lines=12> */
.L_x_11233:
[----:B------:R-:W-:-:S04]  /*2f20*/  SHF.R.U32.HI R0, RZ, 0x15, R5 ;  /* 0x00000015ff007819 */ /* 0x000fc80000011605 */
[----:B------:R-:W-:-:S04]  /*2f30*/  LOP3.LUT R0, R0, 0x1, RZ, 0xc0, !PT ;  /* 0x0000000100007812 */ /* 0x000fc800078ec0ff */
[----:B------:R-:W-:-:S04]  /*2f40*/  IADD3 R0, PT, PT, R5, 0x88fffff, R0 ;  /* 0x088fffff05007810 */ /* 0x000fc80007ffe000 */
[----:B------:R-:W-:-:S04]  /*2f50*/  SHF.R.U32.HI R0, RZ, 0x15, R0 ;  /* 0x00000015ff007819 */ /* 0x000fc80000011600 */
[----:B------:R-:W-:-:S07]  /*2f60*/  LOP3.LUT R4, R0, 0xff, RZ, 0xc0, !PT ;  /* 0x000000ff00047812 */ /* 0x000fce00078ec0ff */
.L_x_11234:
[----:B------:R-:W-:-:S04]  /*2f70*/  SHF.R.U32.HI R5, RZ, 0x18, R5 ;  /* 0x00000018ff057819 */ /* 0x000fc80000011605 */
[----:B------:R-:W-:-:S04]  /*2f80*/  LOP3.LUT R4, R4, 0x80, R5, 0xf8, !PT ;  /* 0x0000008004047812 */ /* 0x000fc800078ef805 */
[----:B------:R-:W-:-:S07]  /*2f90*/  PRMT R0, R4, 0x7610, R0 ;  /* 0x0000761004007816 */ /* 0x000fce0000000000 */
.L_x_11232:
[----:B------:R-:W-:Y:S05]  /*2fa0*/  BSYNC.RECONVERGENT B0 ;  /* 0x0000000000007941 */ /* 0x000fea0003800200 */
.L_x_11231:
[----:B------:R0:W-:Y:S01]  /*2fb0*/  STG.E.U8 desc[UR36][R2.64], R0 ;  /* 0x0000000002007986 */ /* 0x0001e2000c101124 */
[----:B------:R-:W-:Y:S05]  /*2fc0*/  BRA `(.L_x_11208) ;  /* 0x0000000000b87947 */ /* 0x000fea0003800000 */
.L_x_11224:
[----:B------:R-:W-:-:S09]  /*2fd0*/  UISETP.NE.AND UP0, UPT, UR4, 0x1c, UPT ;  /* 0x0000001c0400788c */ /* 0x000fd2000bf05270 */
[----:B------:R-:W-:Y:S05]  /*2fe0*/  BRA.U !UP0, `(.L_x_11235) ;  /* 0x0000000108a47547 */ /* 0x000fea000b800000 */
[----:B------:R-:W-:-:S09]  /*2ff0*/  UISETP.NE.AND UP0, UPT, UR4, 0x1d, UPT ;  /* 0x0000001d0400788c */ /* 0x000fd2000bf05270 */
[----:B------:R-:W-:Y:S05]  /*3000*/  BRA.U !UP0, `(.L_x_11236) ;  /* 0x00000001088c7547 */ /* 0x000fea000b800000 */
[----:B------:R-:W-:-:S09]  /*3010*/  UISETP.NE.AND UP0, UPT, UR4, 0x2c, UPT ;  /* 0x0000002c0400788c */ /* 0x000fd2000bf05270 */
[----:B------:R-:W-:Y:S05]  /*3020*/  BRA.U !UP0, `(.L_x_11237) ;  /* 0x0000000108447547 */ /* 0x000fea000b800000 */
.L_x_11207:
        /* <DEDUP_REMOVED lines=16> */
.L_x_11238:
[----:B------:R-:W-:Y:S05]  /*3130*/  BRA `(.L_x_11208) ;  /* 0x00000000005c7947 */ /* 0x000fea0003800000 */
.L_x_11237:
        /* <DEDUP_REMOVED lines=16> */
.L_x_11236:
[----:B------:R-:W-:-:S06]  /*3240*/  IMAD.U32 R5, R5, 0x10000, RZ ;  /* 0x0001000005057824 */ /* 0x000fcc00078e00ff */
[----:B------:R-:W0:Y:S02]  /*3250*/  F2I.U64.TRUNC R4, R5 ;  /* 0x0000000500047311 */ /* 0x000e24000020d800 */
[----:B0-----:R0:W-:Y:S01]  /*3260*/  STG.E.64 desc[UR36][R2.64], R4 ;  /* 0x0000000402007986 */ /* 0x0011e2000c101b24 */
[----:B------:R-:W-:Y:S05]  /*3270*/  BRA `(.L_x_11208) ;  /* 0x00000000000c7947 */ /* 0x000fea0003800000 */
.L_x_11235:
[----:B------:R-:W-:-:S06]  /*3280*/  SHF.L.U32 R5, R5, 0x10, RZ ;  /* 0x0000001005057819 */ /* 0x000fcc00000006ff */
[----:B------:R-:W0:Y:S02]  /*3290*/  F2I.FTZ.U32.TRUNC.NTZ R5, R5 ;  /* 0x0000000500057305 */ /* 0x000e24000021f000 */
[----:B0-----:R0:W-:Y:S02]  /*32a0*/  STG.E desc[UR36][R2.64], R5 ;  /* 0x0000000502007986 */ /* 0x0011e4000c101924 */
.L_x_11208:
[----:B------:R-:W-:-:S07]  /*32b0*/  VIADD R17, R17, 0x80 ;  /* 0x0000008011117836 */ /* 0x000fce0000000000 */
.L_x_11167:
[----:B------:R-:W-:Y:S05]  /*32c0*/  BSYNC.RECONVERGENT B6 ;  /* 0x0000000000067941 */ /* 0x000fea0003800200 */
.L_x_11166:
        /* <DEDUP_REMOVED lines=307> */
.L_x_11241:
        /* <DEDUP_REMOVED lines=18> */
.L_x_11245:
[----:B------:R-:W2:Y:S02]  /*4720*/  LDG.E.U8 R2, desc[UR36][R2.64] ;  /* 0x0000002402027981 */ /* 0x000ea4000c1e1100 */
[----:B--2---:R-:W-:-:S04]  /*4730*/  I2FP.F32.U32 R0, R2 ;  /* 0x0000000200007245 */ /* 0x004fc80000201000 */
[----:B------:R-:W-:Y:S01]  /*4740*/  F2FP.BF16.F32.PACK_AB R0, RZ, R0 ;  /* 0x00000000ff00723e */ /* 0x000fe200000010ff */
[----:B------:R-:W-:Y:S06]  /*4750*/  BRA `(.L_x_11247) ;  /* 0x0000000c00847947 */ /* 0x000fec0003800000 */
.L_x_11244:
        /* <DEDUP_REMOVED lines=10> */
.L_x_11249:
[----:B------:R-:W2:Y:S02]  /*4800*/  LDG.E R2, desc[UR36][R2.64] ;  /* 0x0000002402027981 */ /* 0x000ea4000c1e1900 */
[----:B--2---:R-:W-:-:S04]  /*4810*/  I2FP.F32.S32 R0, R2 ;  /* 0x0000000200007245 */ /* 0x004fc80000201400 */
[----:B------:R-:W-:Y:S01]  /*4820*/  F2FP.BF16.F32.PACK_AB R0, RZ, R0 ;  /* 0x00000000ff00723e */ /* 0x000fe200000010ff */
[----:B------:R-:W-:Y:S06]  /*4830*/  BRA `(.L_x_11247) ;  /* 0x0000000c004c7947 */ /* 0x000fec0003800000 */
.L_x_11248:
[----:B------:R-:W2:Y:S02]  /*4840*/  LDG.E.U16 R2, desc[UR36][R2.64] ;  /* 0x0000002402027981 */ /* 0x000ea4000c1e1500 */
[----:B--2---:R-:W0:Y:S02]  /*4850*/  I2F.S16 R0, R2 ;  /* 0x0000000200007306 */ /* 0x004e240000101400 */
[----:B0-----:R-:W-:Y:S01]  /*4860*/  F2FP.BF16.F32.PACK_AB R0, RZ, R0 ;  /* 0x00000000ff00723e */ /* 0x001fe200000010ff */
[----:B------:R-:W-:Y:S06]  /*4870*/  BRA `(.L_x_11247) ;  /* 0x0000000c003c7947 */ /* 0x000fec0003800000 */
.L_x_11243:
        /* <DEDUP_REMOVED lines=9> */
.L_x_11251:
[----:B------:R-:W2:Y:S02]  /*4910*/  LDG.E.U16 R0, desc[UR36][R2.64] ;  /* 0x0000002402007981 */ /* 0x000ea4000c1e1500 */
[----:B--2---:R-:W-:-:S05]  /*4920*/  HADD2.F32 R0, -RZ, R0.H0_H0 ;  /* 0x20000000ff007230 */ /* 0x004fca0000004100 */
[----:B------:R-:W-:Y:S01]  /*4930*/  F2FP.BF16.F32.PACK_AB R0, RZ, R0 ;  /* 0x00000000ff00723e */ /* 0x000fe200000010ff */
[----:B------:R-:W-:Y:S06]  /*4940*/  BRA `(.L_x_11247) ;  /* 0x0000000c00087947 */ /* 0x000fec0003800000 */
.L_x_11250:
        /* <DEDUP_REMOVED lines=9> */
.L_x_11253:
[----:B------:R-:W2:Y:S02]  /*49e0*/  LDG.E.U16 R2, desc[UR36][R2.64] ;  /* 0x0000002402027981 */ /* 0x000ea4000c1e1500 */
[----:B--2---:R-:W-:-:S05]  /*49f0*/  HADD2.F32 R0, -RZ, R2.H0_H0 ;  /* 0x20000002ff007230 */ /* 0x004fca0000004100 */
[----:B------:R-:W-:Y:S01]  /*4a00*/  F2FP.BF16.F32.PACK_AB R0, RZ, R0 ;  /* 0x00000000ff00723e */ /* 0x000fe200000010ff */
[----:B------:R-:W-:Y:S06]  /*4a10*/  BRA `(.L_x_11247) ;  /* 0x0000000800d47947 */ /* 0x000fec0003800000 */
.L_x_11252:
        /* <DEDUP_REMOVED lines=8> */
.L_x_11242:
        /* <DEDUP_REMOVED lines=13> */
.L_x_11256:
        /* <DEDUP_REMOVED lines=8> */
.L_x_11255:
        /* <DEDUP_REMOVED lines=27> */
.L_x_11258:
        /* <DEDUP_REMOVED lines=13> */
.L_x_11257:
[----:B------:R0:W5:Y:S01]  /*4e70*/  LDG.E.U16 R0, desc[UR36][R2.64] ;  /* 0x0000002402007981 */ /* 0x000162000c1e1500 */
[----:B------:R-:W-:Y:S05]  /*4e80*/  BRA `(.L_x_11247) ;  /* 0x0000000400b87947 */ /* 0x000fea0003800000 */
.L_x_11254:
        /* <DEDUP_REMOVED lines=12> */
.L_x_11261:
        /* <DEDUP_REMOVED lines=21> */
.L_x_11265:
[----:B------:R-:W-:Y:S05]  /*50a0*/  BSYNC.RECONVERGENT B1 ;  /* 0x0000000000017941 */ /* 0x000fea0003800200 */
.L_x_11264:
[----:B------:R-:W-:Y:S01]  /*50b0*/  IMAD.SHL.U32 R0, R0, 0x100000, RZ ;  /* 0x0010000000007824 */ /* 0x000fe200078e00ff */
[----:B------:R-:W-:-:S04]  /*50c0*/  LEA R2, R2, 0x3b800000, 0x17 ;  /* 0x3b80000002027811 */ /* 0x000fc800078eb8ff */
[----:B------:R-:W-:-:S07]  /*50d0*/  LOP3.LUT R0, R2, R0, R7, 0xfe, !PT ;  /* 0x0000000002007212 */ /* 0x000fce00078efe07 */
.L_x_11263:
[----:B------:R-:W-:Y:S05]  /*50e0*/  BSYNC.RECONVERGENT B0 ;  /* 0x0000000000007941 */ /* 0x000fea0003800200 */
.L_x_11262:
[----:B------:R-:W-:Y:S01]  /*50f0*/  F2FP.BF16.F32.PACK_AB R0, RZ, R0 ;  /* 0x00000000ff00723e */ /* 0x000fe200000010ff */
[----:B------:R-:W-:Y:S06]  /*5100*/  BRA `(.L_x_11247) ;  /* 0x0000000400187947 */ /* 0x000fec0003800000 */
.L_x_11260:
        /* <DEDUP_REMOVED lines=21> */
.L_x_11269:
[----:B------:R-:W-:Y:S05]  /*5260*/  BSYNC.RECONVERGENT B1 ;  /* 0x0000000000017941 */ /* 0x000fea0003800200 */
.L_x_11268:
[----:B------:R-:W-:Y:S01]  /*5270*/  IMAD.SHL.U32 R0, R0, 0x200000, RZ ;  /* 0x0020000000007824 */ /* 0x000fe200078e00ff */
[----:B------:R-:W-:-:S04]  /*5280*/  LEA R2, R2, 0x37800000, 0x17 ;  /* 0x3780000002027811 */ /* 0x000fc800078eb8ff */
[----:B------:R-:W-:-:S07]  /*5290*/  LOP3.LUT R0, R2, R0, R7, 0xfe, !PT ;  /* 0x0000000002007212 */ /* 0x000fce00078efe07 */
.L_x_11267:
[----:B------:R-:W-:Y:S05]  /*52a0*/  BSYNC.RECONVERGENT B0 ;  /* 0x0000000000007941 */ /* 0x000fea0003800200 */
.L_x_11266:
[----:B------:R-:W-:Y:S01]  /*52b0*/  F2FP.BF16.F32.PACK_AB R0, RZ, R0 ;  /* 0x00000000ff00723e */ /* 0x000fe200000010ff */
[----:B------:R-:W-:Y:S06]  /*52c0*/  BRA `(.L_x_11247) ;  /* 0x0000000000a87947 */ /* 0x000fec0003800000 */
.L_x_11259:
        /* <DEDUP_REMOVED lines=14> */
.L_x_11273:
[----:B------:R-:W-:Y:S05]  /*53b0*/  BSYNC.RECONVERGENT B0 ;  /* 0x0000000000007941 */ /* 0x000fea0003800200 */
.L_x_11272:
[----:B------:R-:W-:Y:S01]  /*53c0*/  F2FP.BF16.F32.PACK_AB R0, RZ, R0 ;  /* 0x00000000ff00723e */ /* 0x000fe200000010ff */
[----:B------:R-:W-:Y:S06]  /*53d0*/  BRA `(.L_x_11247) ;  /* 0x0000000000647947 */ /* 0x000fec0003800000 */
.L_x_11246:
        /* <DEDUP_REMOVED lines=16> */
.L_x_11274:
[----:B------:R-:W-:Y:S01]  /*54e0*/  PRMT R0, RZ, 0x7610, R0 ;  /* 0x00007610ff007816 */ /* 0x000fe20000000000 */
[----:B------:R-:W-:Y:S06]  /*54f0*/  BRA `(.L_x_11247) ;  /* 0x00000000001c7947 */ /* 0x000fec0003800000 */
.L_x_11271:
[----:B------:R-:W2:Y:S02]  /*5500*/  LDG.E.64 R2, desc[UR36][R2.64] ;  /* 0x0000002402027981 */ /* 0x000ea4000c1e1b00 */
[----:B--2---:R-:W0:Y:S02]  /*5510*/  I2F.U64 R0, R2 ;  /* 0x0000000200007312 */ /* 0x004e240000301000 */
[----:B0-----:R-:W-:Y:S01]  /*5520*/  F2FP.BF16.F32.PACK_AB R0, RZ, R0 ;  /* 0x00000000ff00723e */ /* 0x001fe200000010ff */
[----:B------:R-:W-:Y:S06]  /*5530*/  BRA `(.L_x_11247) ;  /* 0x00000000000c7947 */ /* 0x000fec0003800000 */
.L_x_11270:
[----:B------:R-:W2:Y:S02]  /*5540*/  LDG.E R2, desc[UR36][R2.64] ;  /* 0x0000002402027981 */ /* 0x000ea4000c1e1900 */
[----:B--2---:R-:W-:-:S04]  /*5550*/  I2FP.F32.U32 R0, R2 ;  /* 0x0000000200007245 */ /* 0x004fc80000201000 */
[----:B------:R-:W-:-:S07]  /*5560*/  F2FP.BF16.F32.PACK_AB R0, RZ, R0 ;  /* 0x00000000ff00723e */ /* 0x000fce00000010ff */
.L_x_11247:
[----:B------:R-:W0:Y:S01]  /*5570*/  LDCU.64 UR6, c[0x0][0x580] ;  /* 0x0000b000ff0677ac */ /* 0x000e220008000a00 */
[----:B-----5:R-:W-:Y:S01]  /*5580*/  IMAD.U32 R0, R0, 0x10000, RZ ;  /* 0x0001000000007824 */ /* 0x020fe200078e00ff */
[----:B------:R-:W-:-:S03]  /*5590*/  UPRMT UR4, UR42, 0x9910, URZ ;  /* 0x000099102a047896 */ /* 0x000fc600080000ff */
[----:B------:R-:W-:Y:S01]  /*55a0*/  FADD.FTZ R0, -R0, -RZ ;  /* 0x800000ff00007221 */ /* 0x000fe20000010100 */
[----:B------:R-:W-:-:S03]  /*55b0*/  UISETP.GT.AND UP0, UPT, UR4, 0x9, UPT ;  /* 0x000000090400788c */ /* 0x000fc6000bf04270 */
[----:B------:R1:W2:Y:S01]  /*55c0*/  F2F.BF16.F32 R5, R0 ;  /* 0x0000000000057304 */ /* 0x0002a20000202000 */
[----:B0-----:R-:W-:-:S04]  /*55d0*/  IADD3 R2, P0, PT, R16, UR6, RZ ;  /* 0x0000000610027c10 */ /* 0x001fc8000ff1e0ff */
[----:B------:R-:W-:Y:S01]  /*55e0*/  IADD3.X R3, PT, PT, RZ, UR7, RZ, P0, !PT ;  /* 0x00000007ff037c10 */ /* 0x000fe200087fe4ff */
[----:B-1----:R-:W-:Y:S08]  /*55f0*/  BRA.U UP0, `(.L_x_11275) ;  /* 0x00000005000c7547 */ /* 0x002ff0000b800000 */
        /* <DEDUP_REMOVED lines=8> */
[----:B--2---:R-:W-:-:S04]  /*5680*/  IMAD.U32 R0, R5, 0x10000, RZ ;  /* 0x0001000005007824 */ /* 0x004fc800078e00ff */
[----:B------:R-:W0:Y:S02]  /*5690*/  F2I.FTZ.TRUNC.NTZ R5, R0 ;  /* 0x0000000000057305 */ /* 0x000e24000021f100 */
[----:B0-----:R0:W-:Y:S01]  /*56a0*/  STG.E.U8 desc[UR36][R2.64], R5 ;  /* 0x0000000502007986 */ /* 0x0011e2000c101124 */
[----:B------:R-:W-:Y:S05]  /*56b0*/  BRA `(.L_x_11280) ;  /* 0x0000000c007c7947 */ /* 0x000fea0003800000 */
.L_x_11278:
[----:B--2---:R-:W-:-:S06]  /*56c0*/  IMAD.U32 R5, R5, 0x10000, RZ ;  /* 0x0001000005057824 */ /* 0x004fcc00078e00ff */
[----:B------:R-:W0:Y:S02]  /*56d0*/  F2I.S64.TRUNC R4, R5 ;  /* 0x0000000500047311 */ /* 0x000e24000020d900 */
[----:B0-----:R0:W-:Y:S01]  /*56e0*/  STG.E.U8 desc[UR36][R2.64], R4 ;  /* 0x0000000402007986 */ /* 0x0011e2000c101124 */
[----:B------:R-:W-:Y:S05]  /*56f0*/  BRA `(.L_x_11280) ;  /* 0x0000000c006c7947 */ /* 0x000fea0003800000 */
.L_x_11277:
[----:B------:R-:W-:-:S09]  /*5700*/  UISETP.NE.AND UP0, UPT, UR4, 0x2, UPT ;  /* 0x000000020400788c */ /* 0x000fd2000bf05270 */
[----:B------:R-:W-:Y:S05]  /*5710*/  BRA.U !UP0, `(.L_x_11281) ;  /* 0x0000000108307547 */ /* 0x000fea000b800000 */
[----:B------:R-:W-:-:S09]  /*5720*/  UISETP.NE.AND UP0, UPT, UR4, 0x3, UPT ;  /* 0x000000030400788c */ /* 0x000fd2000bf05270 */
[----:B------:R-:W-:Y:S05]  /*5730*/  BRA.U !UP0, `(.L_x_11282) ;  /* 0x0000000108187547 */ /* 0x000fea000b800000 */
[----:B------:R-:W-:-:S09]  /*5740*/  UISETP.NE.AND UP0, UPT, UR4, 0x4, UPT ;  /* 0x000000040400788c */ /* 0x000fd2000bf05270 */
[----:B------:R-:W-:Y:S05]  /*5750*/  BRA.U UP0, `(.L_x_11279) ;  /* 0x0000000900787547 */ /* 0x000fea000b800000 */
[----:B--2---:R-:W-:-:S06]  /*5760*/  SHF.L.U32 R5, R5, 0x10, RZ ;  /* 0x0000001005057819 */ /* 0x004fcc00000006ff */
[----:B------:R-:W0:Y:S02]  /*5770*/  F2I.S64.TRUNC R4, R5 ;  /* 0x0000000500047311 */ /* 0x000e24000020d900 */
[----:B0-----:R0:W-:Y:S01]  /*5780*/  STG.E.64 desc[UR36][R2.64], R4 ;  /* 0x0000000402007986 */ /* 0x0011e2000c101b24 */
[----:B------:R-:W-:Y:S05]  /*5790*/  BRA `(.L_x_11280) ;  /* 0x0000000c00447947 */ /* 0x000fea0003800000 */
.L_x_11282:
[----:B--2---:R-:W-:-:S06]  /*57a0*/  IMAD.U32 R5, R5, 0x10000, RZ ;  /* 0x0001000005057824 */ /* 0x004fcc00078e00ff */
[----:B------:R-:W0:Y:S02]  /*57b0*/  F2I.FTZ.TRUNC.NTZ R5, R5 ;  /* 0x0000000500057305 */ /* 0x000e24000021f100 */
[----:B0-----:R0:W-:Y:S01]  /*57c0*/  STG.E desc[UR36][R2.64], R5 ;  /* 0x0000000502007986 */ /* 0x0011e2000c101924 */
[----:B------:R-:W-:Y:S05]  /*57d0*/  BRA `(.L_x_11280) ;  /* 0x0000000c00347947 */ /* 0x000fea0003800000 */
.L_x_11281:
[----:B--2---:R-:W-:-:S06]  /*57e0*/  IMAD.U32 R5, R5, 0x10000, RZ ;  /* 0x0001000005057824 */ /* 0x004fcc00078e00ff */
[----:B------:R-:W0:Y:S02]  /*57f0*/  F2I.FTZ.TRUNC.NTZ R5, R5 ;  /* 0x0000000500057305 */ /* 0x000e24000021f100 */
[----:B0-----:R0:W-:Y:S01]  /*5800*/  STG.E.U16 desc[UR36][R2.64], R5 ;  /* 0x0000000502007986 */ /* 0x0011e2000c101524 */
[----:B------:R-:W-:Y:S05]  /*5810*/  BRA `(.L_x_11280) ;  /* 0x0000000c00247947 */ /* 0x000fea0003800000 */
.L_x_11276:
[----:B------:R-:W-:-:S09]  /*5820*/  UISETP.GT.AND UP0, UPT, UR4, 0x6, UPT ;  /* 0x000000060400788c */ /* 0x000fd2000bf04270 */
[----:B------:R-:W-:Y:S05]  /*5830*/  BRA.U UP0, `(.L_x_11283) ;  /* 0x00000001002c7547 */ /* 0x000fea000b800000 */
[----:B------:R-:W-:-:S09]  /*5840*/  UISETP.NE.AND UP0, UPT, UR4, 0x5, UPT ;  /* 0x000000050400788c */ /* 0x000fd2000bf05270 */
[----:B------:R-:W-:Y:S05]  /*5850*/  BRA.U !UP0, `(.L_x_11284) ;  /* 0x0000000108147547 */ /* 0x000fea000b800000 */
[----:B------:R-:W-:-:S09]  /*5860*/  UISETP.NE.AND UP0, UPT, UR4, 0x6, UPT ;  /* 0x000000060400788c */ /* 0x000fd2000bf05270 */
[----:B------:R-:W-:Y:S05]  /*5870*/  BRA.U UP0, `(.L_x_11279) ;  /* 0x0000000900307547 */ /* 0x000fea000b800000 */
[----:B--2---:R-:W-:-:S05]  /*5880*/  SHF.L.U32 R5, R5, 0x10, RZ ;  /* 0x0000001005057819 */ /* 0x004fca00000006ff */
[----:B------:R0:W-:Y:S01]  /*5890*/  STG.E desc[UR36][R2.64], R5 ;  /* 0x0000000502007986 */ /* 0x0001e2000c101924 */
[----:B------:R-:W-:Y:S05]  /*58a0*/  BRA `(.L_x_11280) ;  /* 0x0000000c00007947 */ /* 0x000fea0003800000 */
.L_x_11284:
[----:B--2---:R-:W-:-:S05]  /*58b0*/  IMAD.U32 R0, R5, 0x10000, RZ ;  /* 0x0001000005007824 */ /* 0x004fca00078e00ff */
[----:B------:R-:W-:-:S05]  /*58c0*/  F2FP.F16.F32.PACK_AB R0, RZ, R0 ;  /* 0x00000000ff00723e */ /* 0x000fca00000000ff */
[----:B------:R0:W-:Y:S01]  /*58d0*/  STG.E.U16 desc[UR36][R2.64], R0 ;  /* 0x0000000002007986 */ /* 0x0001e2000c101524 */
[----:B------:R-:W-:Y:S05]  /*58e0*/  BRA `(.L_x_11280) ;  /* 0x0000000800f07947 */ /* 0x000fea0003800000 */
.L_x_11283:
[----:B------:R-:W-:-:S09]  /*58f0*/  UISETP.NE.AND UP0, UPT, UR4, 0x7, UPT ;  /* 0x000000070400788c */ /* 0x000fd2000bf05270 */
[----:B------:R-:W-:Y:S05]  /*5900*/  BRA.U !UP0, `(.L_x_11285) ;  /* 0x0000000108347547 */ /* 0x000fea000b800000 */
[----:B------:R-:W-:-:S09]  /*5910*/  UISETP.NE.AND UP0, UPT, UR4, 0x8, UPT ;  /* 0x000000080400788c */ /* 0x000fd2000bf05270 */
[----:B------:R-:W-:Y:S05]  /*5920*/  BRA.U !UP0, `(.L_x_11286) ;  /* 0x0000000108187547 */ /* 0x000fea000b800000 */
[----:B------:R-:W-:-:S09]  /*5930*/  UISETP.NE.AND UP0, UPT, UR4, 0x9, UPT ;  /* 0x000000090400788c */ /* 0x000fd2000bf05270 */
[----:B------:R-:W-:Y:S05]  /*5940*/  BRA.U UP0, `(.L_x_11279) ;  /* 0x0000000500fc7547 */ /* 0x000fea000b800000 */
[----:B--2---:R-:W-:Y:S01]  /*5950*/  IMAD.U32 R4, R5, 0x10000, RZ ;  /* 0x0001000005047824 */ /* 0x004fe200078e00ff */
[----:B------:R-:W-:-:S05]  /*5960*/  MOV R5, RZ ;  /* 0x000000ff00057202 */ /* 0x000fca0000000f00 */
[----:B------:R0:W-:Y:S01]  /*5970*/  STG.E.64 desc[UR36][R2.64], R4 ;  /* 0x0000000402007986 */ /* 0x0001e2000c101b24 */
[----:B------:R-:W-:Y:S05]  /*5980*/  BRA `(.L_x_11280) ;  /* 0x0000000800c87947 */ /* 0x000fea0003800000 */
.L_x_11286:
[----:B--2---:R-:W-:-:S05]  /*5990*/  IMAD.U32 R5, R5, 0x10000, RZ ;  /* 0x0001000005057824 */ /* 0x004fca00078e00ff */
[----:B------:R-:W-:-:S04]  /*59a0*/  F2FP.F16.F32.PACK_AB R5, RZ, R5 ;  /* 0x00000005ff05723e */ /* 0x000fc800000000ff */
[----:B------:R-:W-:-:S05]  /*59b0*/  PRMT R5, R5, 0x5410, RZ ;  /* 0x0000541005057816 */ /* 0x000fca00000000ff */
[----:B------:R0:W-:Y:S01]  /*59c0*/  STG.E desc[UR36][R2.64], R5 ;  /* 0x0000000502007986 */ /* 0x0001e2000c101924 */
[----:B------:R-:W-:Y:S05]  /*59d0*/  BRA `(.L_x_11280) ;  /* 0x0000000800b47947 */ /* 0x000fea0003800000 */
.L_x_11285:
[----:B--2---:R-:W-:-:S04]  /*59e0*/  IMAD.U32 R4, R5, 0x10000, RZ ;  /* 0x0001000005047824 */ /* 0x004fc800078e00ff */
[----:B------:R-:W-:-:S06]  /*59f0*/  FMUL.FTZ R4, R4, 1 ;  /* 0x3f80000004047820 */ /* 0x000fcc0000410000 */
[----:B------:R-:W0:Y:S02]  /*5a00*/  F2F.F64.F32 R4, R4 ;  /* 0x0000000400047310 */ /* 0x000e240000201800 */
[----:B0-----:R0:W-:Y:S01]  /*5a10*/  STG.E.64 desc[UR36][R2.64], R4 ;  /* 0x0000000402007986 */ /* 0x0011e2000c101b24 */
[----:B------:R-:W-:Y:S05]  /*5a20*/  BRA `(.L_x_11280) ;  /* 0x0000000800a07947 */ /* 0x000fea0003800000 */
.L_x_11275:
        /* <DEDUP_REMOVED lines=10> */
[----:B--2---:R-:W-:-:S06]  /*5ad0*/  SHF.L.U32 R5, R5, 0x10, RZ ;  /* 0x0000001005057819 */ /* 0x004fcc00000006ff */
[----:B------:R-:W0:Y:S02]  /*5ae0*/  F2I.FTZ.U32.TRUNC.NTZ R5, R5 ;  /* 0x0000000500057305 */ /* 0x000e24000021f000 */
[----:B0-----:R0:W-:Y:S01]  /*5af0*/  STG.E.U16 desc[UR36][R2.64], R5 ;  /* 0x0000000502007986 */ /* 0x0011e2000c101524 */
[----:B------:R-:W-:Y:S05]  /*5b00*/  BRA `(.L_x_11280) ;  /* 0x0000000800687947 */ /* 0x000fea0003800000 */
.L_x_11290:
[----:B--2---:R-:W-:Y:S01]  /*5b10*/  IMAD.U32 R5, R5, 0x10000, RZ ;  /* 0x0001000005057824 */ /* 0x004fe200078e00ff */
        /* <DEDUP_REMOVED lines=17> */
.L_x_11293:
[----:B------:R-:W-:-:S04]  /*5c30*/  SHF.R.U32.HI R5, RZ, 0x18, R5 ;  /* 0x00000018ff057819 */ /* 0x000fc80000011605 */
[----:B------:R-:W-:-:S07]  /*5c40*/  LOP3.LUT R0, R0, 0x80, R5, 0xf8, !PT ;  /* 0x0000008000007812 */ /* 0x000fce00078ef805 */
.L_x_11292:
[----:B------:R-:W-:Y:S05]  /*5c50*/  BSYNC.RECONVERGENT B0 ;  /* 0x0000000000007941 */ /* 0x000fea0003800200 */
.L_x_11291:
[----:B------:R0:W-:Y:S01]  /*5c60*/  STG.E.U8 desc[UR36][R2.64], R0 ;  /* 0x0000000002007986 */ /* 0x0001e2000c101124 */
[----:B------:R-:W-:Y:S05]  /*5c70*/  BRA `(.L_x_11280) ;  /* 0x00000008000c7947 */ /* 0x000fea0003800000 */
.L_x_11289:
        /* <DEDUP_REMOVED lines=18> */
.L_x_11296:
[----:B------:R-:W-:-:S04]  /*5da0*/  SHF.R.U32.HI R5, RZ, 0x18, R5 ;  /* 0x00000018ff057819 */ /* 0x000fc80000011605 */
[----:B------:R-:W-:-:S07]  /*5db0*/  LOP3.LUT R0, R0, 0x80, R5, 0xf8, !PT ;  /* 0x0000008000007812 */ /* 0x000fce00078ef805 */
.L_x_11295:
[----:B------:R-:W-:Y:S05]  /*5dc0*/  BSYNC.RECONVERGENT B0 ;  /* 0x0000000000007941 */ /* 0x000fea0003800200 */
.L_x_11294:
[----:B------:R0:W-:Y:S01]  /*5dd0*/  STG.E.U8 desc[UR36][R2.64], R0 ;  /* 0x0000000002007986 */ /* 0x0001e2000c101124 */
[----:B------:R-:W-:Y:S05]  /*5de0*/  BRA `(.L_x_11280) ;  /* 0x0000000400b07947 */ /* 0x000fea0003800000 */
.L_x_11288:
[----:B------:R-:W-:-:S09]  /*5df0*/  UISETP.NE.AND UP0, UPT, UR4, 0x1c, UPT ;  /* 0x0000001c0400788c */ /* 0x000fd2000bf05270 */
[----:B------:R-:W-:Y:S05]  /*5e00*/  BRA.U !UP0, `(.L_x_11297) ;  /* 0x0000000108607547 */ /* 0x000fea000b800000 */
[----:B------:R-:W-:-:S09]  /*5e10*/  UISETP.NE.AND UP0, UPT, UR4, 0x1d, UPT ;  /* 0x0000001d0400788c */ /* 0x000fd2000bf05270 */
[----:B------:R-:W-:Y:S05]  /*5e20*/  BRA.U !UP0, `(.L_x_11298) ;  /* 0x0000000108487547 */ /* 0x000fea000b800000 */
[----:B------:R-:W-:-:S09]  /*5e30*/  UISETP.NE.AND UP0, UPT, UR4, 0x2c, UPT ;  /* 0x0000002c0400788c */ /* 0x000fd2000bf05270 */
[----:B------:R-:W-:Y:S05]  /*5e40*/  BRA.U UP0, `(.L_x_11279) ;  /* 0x0000000100bc7547 */ /* 0x000fea000b800000 */
[----:B--2---:R-:W-:-:S05]  /*5e50*/  IMAD.U32 R5, R5, 0x10000, RZ ;  /* 0x0001000005057824 */ /* 0x004fca00078e00ff */
        /* <DEDUP_REMOVED lines=15> */
.L_x_11298:
[----:B--2---:R-:W-:-:S06]  /*5f50*/  SHF.L.U32 R5, R5, 0x10, RZ ;  /* 0x0000001005057819 */ /* 0x004fcc00000006ff */
[----:B------:R-:W0:Y:S02]  /*5f60*/  F2I.U64.TRUNC R4, R5 ;  /* 0x0000000500047311 */ /* 0x000e24000020d800 */
[----:B0-----:R0:W-:Y:S01]  /*5f70*/  STG.E.64 desc[UR36][R2.64], R4 ;  /* 0x0000000402007986 */ /* 0x0011e2000c101b24 */
[----:B------:R-:W-:Y:S05]  /*5f80*/  BRA `(.L_x_11280) ;  /* 0x0000000400487947 */ /* 0x000fea0003800000 */
.L_x_11297:
[----:B--2---:R-:W-:-:S06]  /*5f90*/  IMAD.U32 R5, R5, 0x10000, RZ ;  /* 0x0001000005057824 */ /* 0x004fcc00078e00ff */
[----:B------:R-:W0:Y:S02]  /*5fa0*/  F2I.FTZ.U32.TRUNC.NTZ R5, R5 ;  /* 0x0000000500057305 */ /* 0x000e24000021f000 */
[----:B0-----:R0:W-:Y:S01]  /*5fb0*/  STG.E desc[UR36][R2.64], R5 ;  /* 0x0000000502007986 */ /* 0x0011e2000c101924 */
[----:B------:R-:W-:Y:S05]  /*5fc0*/  BRA `(.L_x_11280) ;  /* 0x0000000400387947 */ /* 0x000fea0003800000 */
.L_x_11287:
[----:B------:R-:W-:-:S09]  /*5fd0*/  UISETP.GT.AND UP0, UPT, UR4, 0xe, UPT ;  /* 0x0000000e0400788c */ /* 0x000fd2000bf04270 */
[----:B------:R-:W-:Y:S05]  /*5fe0*/  BRA.U UP0, `(.L_x_11299) ;  /* 0x00000001003c7547 */ /* 0x000fea000b800000 */
[----:B------:R-:W-:-:S09]  /*5ff0*/  UISETP.NE.AND UP0, UPT, UR4, 0xa, UPT ;  /* 0x0000000a0400788c */ /* 0x000fd2000bf05270 */
[----:B------:R-:W-:Y:S05]  /*6000*/  BRA.U !UP0, `(.L_x_11300) ;  /* 0x00000001081c7547 */ /* 0x000fea000b800000 */
[----:B------:R-:W-:-:S09]  /*6010*/  UISETP.NE.AND UP0, UPT, UR4, 0xb, UPT ;  /* 0x0000000b0400788c */ /* 0x000fd2000bf05270 */
[----:B------:R-:W-:Y:S05]  /*6020*/  BRA.U UP0, `(.L_x_11279) ;  /* 0x0000000100447547 */ /* 0x000fea000b800000 */
[----:B--2---:R-:W-:-:S05]  /*6030*/  IMAD.U32 R5, R5, 0x10000, RZ ;  /* 0x0001000005057824 */ /* 0x004fca00078e00ff */
[----:B------:R-:W-:-:S04]  /*6040*/  FSETP.NEU.FTZ.AND P0, PT, R5, RZ, PT ;  /* 0x000000ff0500720b */ /* 0x000fc80003f1d000 */
[----:B------:R-:W-:-:S05]  /*6050*/  SEL R5, RZ, 0x1, !P0 ;  /* 0x00000001ff057807 */ /* 0x000fca0004000000 */
[----:B------:R3:W-:Y:S01]  /*6060*/  STG.E.U8 desc[UR36][R2.64], R5 ;  /* 0x0000000502007986 */ /* 0x0007e2000c101124 */
[----:B------:R-:W-:Y:S05]  /*6070*/  BRA `(.L_x_11280) ;  /* 0x00000004000c7947 */ /* 0x000fea0003800000 */
.L_x_11300:
[----:B--2---:R-:W-:Y:S02]  /*6080*/  SHF.L.U32 R5, R5, 0x10, RZ ;  /* 0x0000001005057819 */ /* 0x004fe400000006ff */
[----:B------:R-:W-:-:S03]  /*6090*/  CS2R R6, SRZ ;  /* 0x0000000000067805 */ /* 0x000fc6000001ff00 */
[----:B------:R-:W-:-:S06]  /*60a0*/  FMUL.FTZ R5, R5, 1 ;  /* 0x3f80000005057820 */ /* 0x000fcc0000410000 */
[----:B------:R-:W0:Y:S02]  /*60b0*/  F2F.F64.F32 R4, R5 ;  /* 0x0000000500047310 */ /* 0x000e240000201800 */
[----:B0-----:R4:W-:Y:S01]  /*60c0*/  STG.E.128 desc[UR36][R2.64], R4 ;  /* 0x0000000402007986 */ /* 0x0019e2000c101d24 */
[----:B------:R-:W-:Y:S05]  /*60d0*/  BRA `(.L_x_11280) ;  /* 0x0000000000f47947 */ /* 0x000fea0003800000 */
.L_x_11299:
[----:B------:R-:W-:-:S09]  /*60e0*/  UISETP.NE.AND UP0, UPT, UR4, 0xf, UPT ;  /* 0x0000000f0400788c */ /* 0x000fd2000bf05270 */
[----:B------:R-:W-:Y:S05]  /*60f0*/  BRA.U !UP0, `(.L_x_11301) ;  /* 0x0000000108e87547 */ /* 0x000fea000b800000 */
[----:B------:R-:W-:-:S09]  /*6100*/  UISETP.NE.AND UP0, UPT, UR4, 0x17, UPT ;  /* 0x000000170400788c */ /* 0x000fd2000bf05270 */
[----:B------:R-:W-:Y:S05]  /*6110*/  BRA.U !UP0, `(.L_x_11302) ;  /* 0x0000000108907547 */ /* 0x000fea000b800000 */
[----:B------:R-:W-:-:S09]  /*6120*/  UISETP.NE.AND UP0, UPT, UR4, 0x18, UPT ;  /* 0x000000180400788c */ /* 0x000fd2000bf05270 */
[----:B------:R-:W-:Y:S05]  /*6130*/  BRA.U !UP0, `(.L_x_11303) ;  /* 0x0000000108447547 */ /* 0x000fea000b800000 */
.L_x_11279:
[----:B------:R-:W-:Y:S01]  /*6140*/  MOV R0, 0x0 ;  /* 0x0000000000007802 */ /* 0x000fe20000000f00 */
        /* <DEDUP_REMOVED lines=8> */
[----:B--2---:R-:W-:Y:S01]  /*61d0*/  IMAD.U32 R5, RZ, RZ, UR5 ;  /* 0x00000005ff057e24 */ /* 0x004fe2000f8e00ff */
[----:B----4-:R-:W-:Y:S01]  /*61e0*/  MOV R6, UR6 ;  /* 0x0000000600067c02 */ /* 0x010fe20008000f00 */
[----:B------:R-:W-:-:S02]  /*61f0*/  IMAD.U32 R7, RZ, RZ, UR7 ;  /* 0x00000007ff077e24 */ /* 0x000fc4000f8e00ff */
[----:B-----5:R-:W-:Y:S01]  /*6200*/  IMAD.U32 R10, RZ, RZ, UR8 ;  /* 0x00000008ff0a7e24 */ /* 0x020fe2000f8e00ff */
[----:B-1----:R-:W-:-:S07]  /*6210*/  MOV R11, UR9 ;  /* 0x00000009000b7c02 */ /* 0x002fce0008000f00 */
[----:B------:R-:W-:-:S07]  /*6220*/  LEPC R20, `(.L_x_11304) ;  /* 0x000000001014794e */ /* 0x000fce0000000000 */
[----:B---3--:R-:W-:Y:S05]  /*6230*/  CALL.ABS.NOINC R2 ;  /* 0x0000000002007343 */ /* 0x008fea0003c00000 */
.L_x_11304:
[----:B------:R-:W-:Y:S05]  /*6240*/  BRA `(.L_x_11280) ;  /* 0x0000000000987947 */ /* 0x000fea0003800000 */
.L_x_11303:
[----:B--2---:R-:W-:Y:S01]  /*6250*/  IMAD.U32 R7, R5, 0x10000, RZ ;  /* 0x0001000005077824 */ /* 0x004fe200078e00ff */
        /* <DEDUP_REMOVED lines=12> */
.L_x_11306:
[----:B------:R-:W-:Y:S05]  /*6320*/  BSYNC.RECONVERGENT B0 ;  /* 0x0000000000007941 */ /* 0x000fea0003800200 */
.L_x_11305:
[----:B------:R-:W-:-:S05]  /*6330*/  LOP3.LUT R5, R0, 0x80, R5, 0xf8, !PT ;  /* 0x0000008000057812 */ /* 0x000fca00078ef805 */
[----:B------:R2:W-:Y:S01]  /*6340*/  STG.E.U8 desc[UR36][R2.64], R5 ;  /* 0x0000000502007986 */ /* 0x0005e2000c101124 */
[----:B------:R-:W-:Y:S05]  /*6350*/  BRA `(.L_x_11280) ;  /* 0x0000000000547947 */ /* 0x000fea0003800000 */
.L_x_11302:
[----:B--2---:R-:W-:Y:S01]  /*6360*/  SHF.L.U32 R5, R5, 0x10, RZ ;  /* 0x0000001005057819 */ /* 0x004fe200000006ff */
        /* <DEDUP_REMOVED lines=11> */
.L_x_11308:
[----:B------:R-:W-:Y:S01]  /*6420*/  IMAD.MOV.U32 R0, RZ, RZ, 0x7f ;  /* 0x0000007fff007424 */ /* 0x000fe200078e00ff */
[----:B------:R-:W-:-:S04]  /*6430*/  ISETP.GT.U32.AND P0, PT, R4, 0x7f800000, PT ;  /* 0x7f8000000400780c */ /* 0x000fc80003f04070 */
[----:B------:R-:W-:-:S09]  /*6440*/  SEL R0, R0, 0x7c, P0 ;  /* 0x0000007c00007807 */ /* 0x000fd20000000000 */
.L_x_11309:
[----:B------:R-:W-:Y:S05]  /*6450*/  BSYNC.RECONVERGENT B0 ;  /* 0x0000000000007941 */ /* 0x000fea0003800200 */
.L_x_11307:
[----:B------:R-:W-:-:S04]  /*6460*/  SHF.R.U32.HI R5, RZ, 0x18, R5 ;  /* 0x00000018ff057819 */ /* 0x000fc80000011605 */
[----:B------:R-:W-:-:S05]  /*6470*/  LOP3.LUT R5, R0, 0x80, R5, 0xf8, !PT ;  /* 0x0000008000057812 */ /* 0x000fca00078ef805 */
[----:B------:R1:W-:Y:S01]  /*6480*/  STG.E.U8 desc[UR36][R2.64], R5 ;  /* 0x0000000502007986 */ /* 0x0003e2000c101124 */
[----:B------:R-:W-:Y:S05]  /*6490*/  BRA `(.L_x_11280) ;  /* 0x0000000000047947 */ /* 0x000fea0003800000 */
.L_x_11301:
[----:B--2---:R0:W-:Y:S02]  /*64a0*/  STG.E.U16 desc[UR36][R2.64], R5 ;  /* 0x0000000502007986 */ /* 0x0041e4000c101524 */
.L_x_11280:
[----:B------:R-:W-:-:S07]  /*64b0*/  VIADD R17, R17, 0x80 ;  /* 0x0000008011117836 */ /* 0x000fce0000000000 */
.L_x_11240:
[----:B------:R-:W-:Y:S05]  /*64c0*/  BSYNC.RECONVERGENT B6 ;  /* 0x0000000000067941 */ /* 0x000fea0003800200 */
.L_x_11239:
        /* <DEDUP_REMOVED lines=307> */
.L_x_11312:
        /* <DEDUP_REMOVED lines=18> */
.L_x_11316:
[----:B------:R-:W2:Y:S02]  /*7920*/  LDG.E.U8 R2, desc[UR36][R2.64] ;  /* 0x0000002402027981 */ /* 0x000ea4000c1e1100 */
[----:B--2---:R-:W-:-:S04]  /*7930*/  I2FP.F32.U32 R0, R2 ;  /* 0x0000000200007245 */ /* 0x004fc80000201000 */
[----:B------:R-:W-:Y:S01]  /*7940*/  F2FP.BF16.F32.PACK_AB R0, RZ, R0 ;  /* 0x00000000ff00723e */ /* 0x000fe200000010ff */
[----:B------:R-:W-:Y:S06]  /*7950*/  BRA `(.L_x_11318) ;  /* 0x0000000c00847947 */ /* 0x000fec0003800000 */
.L_x_11315:
        /* <DEDUP_REMOVED lines=10> */
.L_x_11320:
[----:B------:R-:W2:Y:S02]  /*7a00*/  LDG.E R2, desc[UR36][R2.64] ;  /* 0x0000002402027981 */ /* 0x000ea4000c1e1900 */
[----:B--2---:R-:W-:-:S04]  /*7a10*/  I2FP.F32.S32 R0, R2 ;  /* 0x0000000200007245 */ /* 0x004fc80000201400 */
[----:B------:R-:W-:Y:S01]  /*7a20*/  F2FP.BF16.F32.PACK_AB R0, RZ, R0 ;  /* 0x00000000ff00723e */ /* 0x000fe200000010ff */
[----:B------:R-:W-:Y:S06]  /*7a30*/  BRA `(.L_x_11318) ;  /* 0x0000000c004c7947 */ /* 0x000fec0003800000 */
.L_x_11319:
[----:B------:R-:W2:Y:S02]  /*7a40*/  LDG.E.U16 R2, desc[UR36][R2.64] ;  /* 0x0000002402027981 */ /* 0x000ea4000c1e1500 */
[----:B--2---:R-:W0:Y:S02]  /*7a50*/  I2F.S16 R0, R2 ;  /* 0x0000000200007306 */ /* 0x004e240000101400 */
[----:B0-----:R-:W-:Y:S01]  /*7a60*/  F2FP.BF16.F32.PACK_AB R0, RZ, R0 ;  /* 0x00000000ff00723e */ /* 0x001fe200000010ff */
[----:B------:R-:W-:Y:S06]  /*7a70*/  BRA `(.L_x_11318) ;  /* 0x0000000c003c7947 */ /* 0x000fec0003800000 */
.L_x_11314:
        /* <DEDUP_REMOVED lines=9> */
.L_x_11322:
[----:B------:R-:W2:Y:S02]  /*7b10*/  LDG.E.U16 R0, desc[UR36][R2.64] ;  /* 0x0000002402007981 */ /* 0x000ea4000c1e1500 */
[----:B--2---:R-:W-:-:S05]  /*7b20*/  HADD2.F32 R0, -RZ, R0.H0_H0 ;  /* 0x20000000ff007230 */ /* 0x004fca0000004100 */
[----:B------:R-:W-:Y:S01]  /*7b30*/  F2FP.BF16.F32.PACK_AB R0, RZ, R0 ;  /* 0x00000000ff00723e */ /* 0x000fe200000010ff */
[----:B------:R-:W-:Y:S06]  /*7b40*/  BRA `(.L_x_11318) ;  /* 0x0000000c00087947 */ /* 0x000fec0003800000 */
.L_x_11321:
        /* <DEDUP_REMOVED lines=9> */
.L_x_11324:
[----:B------:R-:W2:Y:S02]  /*7be0*/  LDG.E.U16 R2, desc[UR36][R2.64] ;  /* 0x0000002402027981 */ /* 0x000ea4000c1e1500 */
[----:B--2---:R-:W-:-:S05]  /*7bf0*/  HADD2.F32 R0, -RZ, R2.H0_H0 ;  /* 0x20000002ff007230 */ /* 0x004fca0000004100 */
[----:B------:R-:W-:Y:S01]  /*7c00*/  F2FP.BF16.F32.PACK_AB R0, RZ, R0 ;  /* 0x00000000ff00723e */ /* 0x000fe200000010ff */
[----:B------:R-:W-:Y:S06]  /*7c10*/  BRA `(.L_x_11318) ;  /* 0x0000000800d47947 */ /* 0x000fec0003800000 */
.L_x_11323:
        /* <DEDUP_REMOVED lines=8> */
.L_x_11313:
        /* <DEDUP_REMOVED lines=13> */
.L_x_11327:
        /* <DEDUP_REMOVED lines=8> */
.L_x_11326:
        /* <DEDUP_REMOVED lines=27> */
.L_x_11329:
        /* <DEDUP_REMOVED lines=13> */
.L_x_11328:
[----:B------:R0:W5:Y:S01]  /*8070*/  LDG.E.U16 R0, desc[UR36][R2.64] ;  /* 0x0000002402007981 */ /* 0x000162000c1e1500 */
[----:B------:R-:W-:Y:S05]  /*8080*/  BRA `(.L_x_11318) ;  /* 0x0000000400b87947 */ /* 0x000fea0003800000 */
.L_x_11325:
        /* <DEDUP_REMOVED lines=12> */
.L_x_11332:
        /* <DEDUP_REMOVED lines=21> */
.L_x_11336:
[----:B------:R-:W-:Y:S05]  /*82a0*/  BSYNC.RECONVERGENT B1 ;  /* 0x0000000000017941 */ /* 0x000fea0003800200 */
.L_x_11335:
[----:B------:R-:W-:Y:S02]  /*82b0*/  SHF.L.U32 R0, R0, 0x14, RZ ;  /* 0x0000001400007819 */ /* 0x000fe400000006ff */
[----:B------:R-:W-:-:S04]  /*82c0*/  LEA R2, R2, 0x3b800000, 0x17 ;  /* 0x3b80000002027811 */ /* 0x000fc800078eb8ff */
[----:B------:R-:W-:-:S07]  /*82d0*/  LOP3.LUT R0, R2, R0, R7, 0xfe, !PT ;  /* 0x0000000002007212 */ /* 0x000fce00078efe07 */
.L_x_11334:
[----:B------:R-:W-:Y:S05]  /*82e0*/  BSYNC.RECONVERGENT B0 ;  /* 0x0000000000007941 */ /* 0x000fea0003800200 */
.L_x_11333:
[----:B------:R-:W-:Y:S01]  /*82f0*/  F2FP.BF16.F32.PACK_AB R0, RZ, R0 ;  /* 0x00000000ff00723e */ /* 0x000fe200000010ff */
[----:B------:R-:W-:Y:S06]  /*8300*/  BRA `(.L_x_11318) ;  /* 0x0000000400187947 */ /* 0x000fec0003800000 */
.L_x_11331:
        /* <DEDUP_REMOVED lines=21> */
.L_x_11340:
[----:B------:R-:W-:Y:S05]  /*8460*/  BSYNC.RECONVERGENT B1 ;  /* 0x0000000000017941 */ /* 0x000fea0003800200 */
.L_x_11339:
[----:B------:R-:W-:Y:S01]  /*8470*/  IMAD.SHL.U32 R0, R0, 0x200000, RZ ;  /* 0x0020000000007824 */ /* 0x000fe200078e00ff */
[----:B------:R-:W-:-:S04]  /*8480*/  LEA R2, R2, 0x37800000, 0x17 ;  /* 0x3780000002027811 */ /* 0x000fc800078eb8ff */
[----:B------:R-:W-:-:S07]  /*8490*/  LOP3.LUT R0, R2, R0, R7, 0xfe, !PT ;  /* 0x0000000002007212 */ /* 0x000fce00078efe07 */
.L_x_11338:
[----:B------:R-:W-:Y:S05]  /*84a0*/  BSYNC.RECONVERGENT B0 ;  /* 0x0000000000007941 */ /* 0x000fea0003800200 */
.L_x_11337:
[----:B------:R-:W-:Y:S01]  /*84b0*/  F2FP.BF16.F32.PACK_AB R0, RZ, R0 ;  /* 0x00000000ff00723e */ /* 0x000fe200000010ff */
[----:B------:R-:W-:Y:S06]  /*84c0*/  BRA `(.L_x_11318) ;  /* 0x0000000000a87947 */ /* 0x000fec0003800000 */
.L_x_11330:
        /* <DEDUP_REMOVED lines=14> */
.L_x_11344:
[----:B------:R-:W-:Y:S05]  /*85b0*/  BSYNC.RECONVERGENT B0 ;  /* 0x0000000000007941 */ /* 0x000fea0003800200 */
.L_x_11343:
[----:B------:R-:W-:Y:S01]  /*85c0*/  F2FP.BF16.F32.PACK_AB R0, RZ, R0 ;  /* 0x00000000ff00723e */ /* 0x000fe200000010ff */
[----:B------:R-:W-:Y:S06]  /*85d0*/  BRA `(.L_x_11318) ;  /* 0x0000000000647947 */ /* 0x000fec0003800000 */
.L_x_11317:
        /* <DEDUP_REMOVED lines=16> */
.L_x_11345:
[----:B------:R-:W-:Y:S01]  /*86e0*/  PRMT R0, RZ, 0x7610, R0 ;  /* 0x00007610ff007816 */ /* 0x000fe20000000000 */
[----:B------:R-:W-:Y:S06]  /*86f0*/  BRA `(.L_x_11318) ;  /* 0x00000000001c7947 */ /* 0x000fec0003800000 */
.L_x_11342:
[----:B------:R-:W2:Y:S02]  /*8700*/  LDG.E.64 R2, desc[UR36][R2.64] ;  /* 0x0000002402027981 */ /* 0x000ea4000c1e1b00 */
[----:B--2---:R-:W0:Y:S02]  /*8710*/  I2F.U64 R0, R2 ;  /* 0x0000000200007312 */ /* 0x004e240000301000 */
[----:B0-----:R-:W-:Y:S01]  /*8720*/  F2FP.BF16.F32.PACK_AB R0, RZ, R0 ;  /* 0x00000000ff00723e */ /* 0x001fe200000010ff */
[----:B------:R-:W-:Y:S06]  /*8730*/  BRA `(.L_x_11318) ;  /* 0x00000000000c7947 */ /* 0x000fec0003800000 */
.L_x_11341:
[----:B------:R-:W2:Y:S02]  /*8740*/  LDG.E R2, desc[UR36][R2.64] ;  /* 0x0000002402027981 */ /* 0x000ea4000c1e1900 */
[----:B--2---:R-:W-:-:S04]  /*8750*/  I2FP.F32.U32 R0, R2 ;  /* 0x0000000200007245 */ /* 0x004fc80000201000 */
[----:B------:R-:W-:-:S07]  /*8760*/  F2FP.BF16.F32.PACK_AB R0, RZ, R0 ;  /* 0x00000000ff00723e */ /* 0x000fce00000010ff */
.L_x_11318:
[----:B------:R-:W0:Y:S01]  /*8770*/  LDCU.64 UR6, c[0x0][0x580] ;  /* 0x0000b000ff0677ac */ /* 0x000e220008000a00 */
[----:B-----5:R-:W-:Y:S01]  /*8780*/  SHF.L.U32 R0, R0, 0x10, RZ ;  /* 0x0000001000007819 */ /* 0x020fe200000006ff */
[----:B------:R-:W-:-:S04]  /*8790*/  UPRMT UR4, UR42, 0x9910, URZ ;  /* 0x000099102a047896 */ /* 0x000fc800080000ff */
[----:B------:R-:W-:Y:S01]  /*87a0*/  FADD.FTZ R0, -R0, -RZ ;  /* 0x800000ff00007221 */ /* 0x000fe20000010100 */
[----:B------:R-:W-:-:S03]  /*87b0*/  UISETP.GT.AND UP0, UPT, UR4, 0x9, UPT ;  /* 0x000000090400788c */ /* 0x000fc6000bf04270 */
[----:B------:R1:W2:Y:S01]  /*87c0*/  F2F.BF16.F32 R5, R0 ;  /* 0x0000000000057304 */ /* 0x0002a20000202000 */
[----:B0-----:R-:W-:-:S05]  /*87d0*/  IADD3 R2, P0, PT, R16, UR6, RZ ;  /* 0x0000000610027c10 */ /* 0x001fca000ff1e0ff */
[----:B------:R-:W-:Y:S01]  /*87e0*/  IMAD.X R3, RZ, RZ, UR7, P0 ;  /* 0x00000007ff037e24 */ /* 0x000fe200080e06ff */
[----:B-1----:R-:W-:Y:S07]  /*87f0*/  BRA.U UP0, `(.L_x_11346) ;  /* 0x00000005000c7547 */ /* 0x002fee000b800000 */
        /* <DEDUP_REMOVED lines=12> */
.L_x_11349:
[----:B--2---:R-:W-:-:S06]  /*88c0*/  SHF.L.U32 R5, R5, 0x10, RZ ;  /* 0x0000001005057819 */ /* 0x004fcc00000006ff */
[----:B------:R-:W0:Y:S02]  /*88d0*/  F2I.S64.TRUNC R4, R5 ;  /* 0x0000000500047311 */ /* 0x000e24000020d900 */
[----:B0-----:R4:W-:Y:S01]  /*88e0*/  STG.E.U8 desc[UR36][R2.64], R4 ;  /* 0x0000000402007986 */ /* 0x0019e2000c101124 */
[----:B------:R-:W-:Y:S05]  /*88f0*/  BRA `(.L_x_11351) ;  /* 0x0000000c006c7947 */ /* 0x000fea0003800000 */
.L_x_11348:
[----:B------:R-:W-:-:S09]  /*8900*/  UISETP.NE.AND UP0, UPT, UR4, 0x2, UPT ;  /* 0x000000020400788c */ /* 0x000fd2000bf05270 */
[----:B------:R-:W-:Y:S05]  /*8910*/  BRA.U !UP0, `(.L_x_11352) ;  /* 0x0000000108307547 */ /* 0x000fea000b800000 */
[----:B------:R-:W-:-:S09]  /*8920*/  UISETP.NE.AND UP0, UPT, UR4, 0x3, UPT ;  /* 0x000000030400788c */ /* 0x000fd2000bf05270 */
[----:B------:R-:W-:Y:S05]  /*8930*/  BRA.U !UP0, `(.L_x_11353) ;  /* 0x0000000108187547 */ /* 0x000fea000b800000 */
[----:B------:R-:W-:-:S09]  /*8940*/  UISETP.NE.AND UP0, UPT, UR4, 0x4, UPT ;  /* 0x000000040400788c */ /* 0x000fd2000bf05270 */
[----:B------:R-:W-:Y:S05]  /*8950*/  BRA.U UP0, `(.L_x_11350) ;  /* 0x0000000900787547 */ /* 0x000fea000b800000 */
[----:B--2---:R-:W-:-:S06]  /*8960*/  IMAD.U32 R5, R5, 0x10000, RZ ;  /* 0x0001000005057824 */ /* 0x004fcc00078e00ff */
[----:B------:R-:W0:Y:S02]  /*8970*/  F2I.S64.TRUNC R4, R5 ;  /* 0x0000000500047311 */ /* 0x000e24000020d900 */
[----:B0-----:R1:W-:Y:S01]  /*8980*/  STG.E.64 desc[UR36][R2.64], R4 ;  /* 0x0000000402007986 */ /* 0x0013e2000c101b24 */
[----:B------:R-:W-:Y:S05]  /*8990*/  BRA `(.L_x_11351) ;  /* 0x0000000c00447947 */ /* 0x000fea0003800000 */
.L_x_11353:
[----:B--2---:R-:W-:-:S06]  /*89a0*/  IMAD.U32 R5, R5, 0x10000, RZ ;  /* 0x0001000005057824 */ /* 0x004fcc00078e00ff */
[----:B------:R-:W0:Y:S02]  /*89b0*/  F2I.FTZ.TRUNC.NTZ R5, R5 ;  /* 0x0000000500057305 */ /* 0x000e24000021f100 */
[----:B0-----:R2:W-:Y:S01]  /*89c0*/  STG.E desc[UR36][R2.64], R5 ;  /* 0x0000000502007986 */ /* 0x0015e2000c101924 */
[----:B------:R-:W-:Y:S05]  /*89d0*/  BRA `(.L_x_11351) ;  /* 0x0000000c00347947 */ /* 0x000fea0003800000 */
.L_x_11352:
[----:B--2---:R-:W-:-:S06]  /*89e0*/  SHF.L.U32 R5, R5, 0x10, RZ ;  /* 0x0000001005057819 */ /* 0x004fcc00000006ff */
[----:B------:R-:W0:Y:S02]  /*89f0*/  F2I.FTZ.TRUNC.NTZ R5, R5 ;  /* 0x0000000500057305 */ /* 0x000e24000021f100 */
[----:B0-----:R0:W-:Y:S01]  /*8a00*/  STG.E.U16 desc[UR36][R2.64], R5 ;  /* 0x0000000502007986 */ /* 0x0011e2000c101524 */
[----:B------:R-:W-:Y:S05]  /*8a10*/  BRA `(.L_x_11351) ;  /* 0x0000000c00247947 */ /* 0x000fea0003800000 */
.L_x_11347:
[----:B------:R-:W-:-:S09]  /*8a20*/  UISETP.GT.AND UP0, UPT, UR4, 0x6, UPT ;  /* 0x000000060400788c */ /* 0x000fd2000bf04270 */
[----:B------:R-:W-:Y:S05]  /*8a30*/  BRA.U UP0, `(.L_x_11354) ;  /* 0x00000001002c7547 */ /* 0x000fea000b800000 */
[----:B------:R-:W-:-:S09]  /*8a40*/  UISETP.NE.AND UP0, UPT, UR4, 0x5, UPT ;  /* 0x000000050400788c */ /* 0x000fd2000bf05270 */
[----:B------:R-:W-:Y:S05]  /*8a50*/  BRA.U !UP0, `(.L_x_11355) ;  /* 0x0000000108147547 */ /* 0x000fea000b800000 */
[----:B------:R-:W-:-:S09]  /*8a60*/  UISETP.NE.AND UP0, UPT, UR4, 0x6, UPT ;  /* 0x000000060400788c */ /* 0x000fd2000bf05270 */
[----:B------:R-:W-:Y:S05]  /*8a70*/  BRA.U UP0, `(.L_x_11350) ;  /* 0x0000000900307547 */ /* 0x000fea000b800000 */
[----:B--2---:R-:W-:-:S05]  /*8a80*/  IMAD.U32 R5, R5, 0x10000, RZ ;  /* 0x0001000005057824 */ /* 0x004fca00078e00ff */
[----:B------:R0:W-:Y:S01]  /*8a90*/  STG.E desc[UR36][R2.64], R5 ;  /* 0x0000000502007986 */ /* 0x0001e2000c101924 */
[----:B------:R-:W-:Y:S05]  /*8aa0*/  BRA `(.L_x_11351) ;  /* 0x0000000c00007947 */ /* 0x000fea0003800000 */
.L_x_11355:
[----:B--2---:R-:W-:-:S05]  /*8ab0*/  IMAD.U32 R0, R5, 0x10000, RZ ;  /* 0x0001000005007824 */ /* 0x004fca00078e00ff */
[----:B------:R-:W-:-:S05]  /*8ac0*/  F2FP.F16.F32.PACK_AB R0, RZ, R0 ;  /* 0x00000000ff00723e */ /* 0x000fca00000000ff */
[----:B------:R0:W-:Y:S01]  /*8ad0*/  STG.E.U16 desc[UR36][R2.64], R0 ;  /* 0x0000000002007986 */ /* 0x0001e2000c101524 */
[----:B------:R-:W-:Y:S05]  /*8ae0*/  BRA `(.L_x_11351) ;  /* 0x0000000800f07947 */ /* 0x000fea0003800000 */
.L_x_11354:
[----:B------:R-:W-:-:S09]  /*8af0*/  UISETP.NE.AND UP0, UPT, UR4, 0x7, UPT ;  /* 0x000000070400788c */ /* 0x000fd2000bf05270 */
[----:B------:R-:W-:Y:S05]  /*8b00*/  BRA.U !UP0, `(.L_x_11356) ;  /* 0x0000000108347547 */ /* 0x000fea000b800000 */
[----:B------:R-:W-:-:S09]  /*8b10*/  UISETP.NE.AND UP0, UPT, UR4, 0x8, UPT ;  /* 0x000000080400788c */ /* 0x000fd2000bf05270 */
[----:B------:R-:W-:Y:S05]  /*8b20*/  BRA.U !UP0, `(.L_x_11357) ;  /* 0x0000000108187547 */ /* 0x000fea000b800000 */
[----:B------:R-:W-:-:S09]  /*8b30*/  UISETP.NE.AND UP0, UPT, UR4, 0x9, UPT ;  /* 0x000000090400788c */ /* 0x000fd2000bf05270 */
[----:B------:R-:W-:Y:S05]  /*8b40*/  BRA.U UP0, `(.L_x_11350) ;  /* 0x0000000500fc7547 */ /* 0x000fea000b800000 */
[----:B--2---:R-:W-:Y:S01]  /*8b50*/  SHF.L.U32 R4, R5, 0x10, RZ ;  /* 0x0000001005047819 */ /* 0x004fe200000006ff */
[----:B------:R-:W-:-:S05]  /*8b60*/  IMAD.MOV.U32 R5, RZ, RZ, RZ ;  /* 0x000000ffff057224 */ /* 0x000fca00078e00ff */
[----:B------:R0:W-:Y:S01]  /*8b70*/  STG.E.64 desc[UR36][R2.64], R4 ;  /* 0x0000000402007986 */ /* 0x0001e2000c101b24 */
[----:B------:R-:W-:Y:S05]  /*8b80*/  BRA `(.L_x_11351) ;  /* 0x0000000800c87947 */ /* 0x000fea0003800000 */
.L_x_11357:
[----:B--2---:R-:W-:-:S05]  /*8b90*/  IMAD.U32 R5, R5, 0x10000, RZ ;  /* 0x0001000005057824 */ /* 0x004fca00078e00ff */
[----:B------:R-:W-:-:S04]  /*8ba0*/  F2FP.F16.F32.PACK_AB R5, RZ, R5 ;  /* 0x00000005ff05723e */ /* 0x000fc800000000ff */
[----:B------:R-:W-:-:S05]  /*8bb0*/  PRMT R5, R5, 0x5410, RZ ;  /* 0x0000541005057816 */ /* 0x000fca00000000ff */
[----:B------:R0:W-:Y:S01]  /*8bc0*/  STG.E desc[UR36][R2.64], R5 ;  /* 0x0000000502007986 */ /* 0x0001e2000c101924 */
[----:B------:R-:W-:Y:S05]  /*8bd0*/  BRA `(.L_x_11351) ;  /* 0x0000000800b47947 */ /* 0x000fea0003800000 */
.L_x_11356:
[----:B--2---:R-:W-:-:S05]  /*8be0*/  SHF.L.U32 R4, R5, 0x10, RZ ;  /* 0x0000001005047819 */ /* 0x004fca00000006ff */
[----:B------:R-:W-:-:S06]  /*8bf0*/  FMUL.FTZ R4, R4, 1 ;  /* 0x3f80000004047820 */ /* 0x000fcc0000410000 */
[----:B------:R-:W0:Y:S02]  /*8c00*/  F2F.F64.F32 R4, R4 ;  /* 0x0000000400047310 */ /* 0x000e240000201800 */
[----:B0-----:R0:W-:Y:S01]  /*8c10*/  STG.E.64 desc[UR36][R2.64], R4 ;  /* 0x0000000402007986 */ /* 0x0011e2000c101b24 */
[----:B------:R-:W-:Y:S05]  /*8c20*/  BRA `(.L_x_11351) ;  /* 0x0000000800a07947 */ /* 0x000fea0003800000 */
.L_x_11346:
        /* <DEDUP_REMOVED lines=10> */
[----:B--2---:R-:W-:-:S06]  /*8cd0*/  IMAD.U32 R5, R5, 0x10000, RZ ;  /* 0x0001000005057824 */ /* 0x004fcc00078e00ff */
[----:B------:R-:W0:Y:S02]  /*8ce0*/  F2I.FTZ.U32.TRUNC.NTZ R5, R5 ;  /* 0x0000000500057305 */ /* 0x000e24000021f000 */
[----:B0-----:R0:W-:Y:S01]  /*8cf0*/  STG.E.U16 desc[UR36][R2.64], R5 ;  /* 0x0000000502007986 */ /* 0x0011e2000c101524 */
[----:B------:R-:W-:Y:S05]  /*8d00*/  BRA `(.L_x_11351) ;  /* 0x0000000800687947 */ /* 0x000fea0003800000 */
.L_x_11361:
[----:B--2---:R-:W-:Y:S01]  /*8d10*/  IMAD.U32 R5, R5, 0x10000, RZ ;  /* 0x0001000005057824 */ /* 0x004fe200078e00ff */
        /* <DEDUP_REMOVED lines=17> */
.L_x_11364:
[----:B------:R-:W-:-:S04]  /*8e30*/  SHF.R.U32.HI R5, RZ, 0x18, R5 ;  /* 0x00000018ff057819 */ /* 0x000fc80000011605 */
[----:B------:R-:W-:-:S07]  /*8e40*/  LOP3.LUT R0, R0, 0x80, R5, 0xf8, !PT ;  /* 0x0000008000007812 */ /* 0x000fce00078ef805 */
.L_x_11363:
[----:B------:R-:W-:Y:S05]  /*8e50*/  BSYNC.RECONVERGENT B0 ;  /* 0x0000000000007941 */ /* 0x000fea0003800200 */
.L_x_11362:
[----:B------:R0:W-:Y:S01]  /*8e60*/  STG.E.U8 desc[UR36][R2.64], R0 ;  /* 0x0000000002007986 */ /* 0x0001e2000c101124 */
[----:B------:R-:W-:Y:S05]  /*8e70*/  BRA `(.L_x_11351) ;  /* 0x00000008000c7947 */ /* 0x000fea0003800000 */
.L_x_11360:
[----:B--2---:R-:W-:Y:S01]  /*8e80*/  IMAD.U32 R5, R5, 0x10000, RZ ;  /* 0x0001000005057824 */ /* 0x004fe200078e00ff */
        /* <DEDUP_REMOVED lines=17> */
.L_x_11367:
[----:B------:R-:W-:-:S04]  /*8fa0*/  SHF.R.U32.HI R5, RZ, 0x18, R5 ;  /* 0x00000018ff057819 */ /* 0x000fc80000011605 */
[----:B------:R-:W-:-:S07]  /*8fb0*/  LOP3.LUT R0, R0, 0x80, R5, 0xf8, !PT ;  /* 0x0000008000007812 */ /* 0x000fce00078ef805 */
.L_x_11366:
[----:B------:R-:W-:Y:S05]  /*8fc0*/  BSYNC.RECONVERGENT B0 ;  /* 0x0000000000007941 */ /* 0x000fea0003800200 */
.L_x_11365:
[----:B------:R0:W-:Y:S01]  /*8fd0*/  STG.E.U8 desc[UR36][R2.64], R0 ;  /* 0x0000000002007986 */ /* 0x0001e2000c101124 */
[----:B------:R-:W-:Y:S05]  /*8fe0*/  BRA `(.L_x_11351) ;  /* 0x0000000400b07947 */ /* 0x000fea0003800000 */
.L_x_11359:
        /* <DEDUP_REMOVED lines=22> */
.L_x_11369:
[----:B--2---:R-:W-:-:S06]  /*9150*/  IMAD.U32 R5, R5, 0x10000, RZ ;  /* 0x0001000005057824 */ /* 0x004fcc00078e00ff */
[----:B------:R-:W0:Y:S02]  /*9160*/  F2I.U64.TRUNC R4, R5 ;  /* 0x0000000500047311 */ /* 0x000e24000020d800 */
[----:B0-----:R0:W-:Y:S01]  /*9170*/  STG.E.64 desc[UR36][R2.64], R4 ;  /* 0x0000000402007986 */ /* 0x0011e2000c101b24 */
[----:B------:R-:W-:Y:S05]  /*9180*/  BRA `(.L_x_11351) ;  /* 0x0000000400487947 */ /* 0x000fea0003800000 */
.L_x_11368:
[----:B--2---:R-:W-:-:S06]  /*9190*/  IMAD.U32 R5, R5, 0x10000, RZ ;  /* 0x0001000005057824 */ /* 0x004fcc00078e00ff */
[----:B------:R-:W0:Y:S02]  /*91a0*/  F2I.FTZ.U32.TRUNC.NTZ R5, R5 ;  /* 0x0000000500057305 */ /* 0x000e24000021f000 */
[----:B0-----:R0:W-:Y:S01]  /*91b0*/  STG.E desc[UR36][R2.64], R5 ;  /* 0x0000000502007986 */ /* 0x0011e2000c101924 */
[----:B------:R-:W-:Y:S05]  /*91c0*/  BRA `(.L_x_11351) ;  /* 0x0000000400387947 */ /* 0x000fea0003800000 */
.L_x_11358:
[----:B------:R-:W-:-:S09]  /*91d0*/  UISETP.GT.AND UP0, UPT, UR4, 0xe, UPT ;  /* 0x0000000e0400788c */ /* 0x000fd2000bf04270 */
[----:B------:R-:W-:Y:S05]  /*91e0*/  BRA.U UP0, `(.L_x_11370) ;  /* 0x00000001003c7547 */ /* 0x000fea000b800000 */
[----:B------:R-:W-:-:S09]  /*91f0*/  UISETP.NE.AND UP0, UPT, UR4, 0xa, UPT ;  /* 0x0000000a0400788c */ /* 0x000fd2000bf05270 */
[----:B------:R-:W-:Y:S05]  /*9200*/  BRA.U !UP0, `(.L_x_11371) ;  /* 0x00000001081c7547 */ /* 0x000fea000b800000 */
[----:B------:R-:W-:-:S09]  /*9210*/  UISETP.NE.AND UP0, UPT, UR4, 0xb, UPT ;  /* 0x0000000b0400788c */ /* 0x000fd2000bf05270 */
[----:B------:R-:W-:Y:S05]  /*9220*/  BRA.U UP0, `(.L_x_11350) ;  /* 0x0000000100447547 */ /* 0x000fea000b800000 */
[----:B--2---:R-:W-:-:S04]  /*9230*/  SHF.L.U32 R5, R5, 0x10, RZ ;  /* 0x0000001005057819 */ /* 0x004fc800000006ff */
[----:B------:R-:W-:-:S04]  /*9240*/  FSETP.NEU.FTZ.AND P0, PT, R5, RZ, PT ;  /* 0x000000ff0500720b */ /* 0x000fc80003f1d000 */
[----:B------:R-:W-:-:S05]  /*9250*/  SEL R5, RZ, 0x1, !P0 ;  /* 0x00000001ff057807 */ /* 0x000fca0004000000 */
[----:B------:R0:W-:Y:S01]  /*9260*/  STG.E.U8 desc[UR36][R2.64], R5 ;  /* 0x0000000502007986 */ /* 0x0001e2000c101124 */
[----:B------:R-:W-:Y:S05]  /*9270*/  BRA `(.L_x_11351) ;  /* 0x00000004000c7947 */ /* 0x000fea0003800000 */
.L_x_11371:
[----:B--2---:R-:W-:Y:S01]  /*9280*/  IMAD.U32 R5, R5, 0x10000, RZ ;  /* 0x0001000005057824 */ /* 0x004fe200078e00ff */
[----:B------:R-:W-:-:S03]  /*9290*/  CS2R R6, SRZ ;  /* 0x0000000000067805 */ /* 0x000fc6000001ff00 */
[----:B------:R-:W-:-:S06]  /*92a0*/  FMUL.FTZ R5, R5, 1 ;  /* 0x3f80000005057820 */ /* 0x000fcc0000410000 */
[----:B------:R-:W0:Y:S02]  /*92b0*/  F2F.F64.F32 R4, R5 ;  /* 0x0000000500047310 */ /* 0x000e240000201800 */
[----:B0-----:R0:W-:Y:S01]  /*92c0*/  STG.E.128 desc[UR36][R2.64], R4 ;  /* 0x0000000402007986 */ /* 0x0011e2000c101d24 */
[----:B------:R-:W-:Y:S05]  /*92d0*/  BRA `(.L_x_11351) ;  /* 0x0000000000f47947 */ /* 0x000fea0003800000 */
.L_x_11370:
[----:B------:R-:W-:-:S09]  /*92e0*/  UISETP.NE.AND UP0, UPT, UR4, 0xf, UPT ;  /* 0x0000000f0400788c */ /* 0x000fd2000bf05270 */
[----:B------:R-:W-:Y:S05]  /*92f0*/  BRA.U !UP0, `(.L_x_11372) ;  /* 0x0000000108e87547 */ /* 0x000fea000b800000 */
[----:B------:R-:W-:-:S09]  /*9300*/  UISETP.NE.AND UP0, UPT, UR4, 0x17, UPT ;  /* 0x000000170400788c */ /* 0x000fd2000bf05270 */
[----:B------:R-:W-:Y:S05]  /*9310*/  BRA.U !UP0, `(.L_x_11373) ;  /* 0x0000000108907547 */ /* 0x000fea000b800000 */
[----:B------:R-:W-:-:S09]  /*9320*/  UISETP.NE.AND UP0, UPT, UR4, 0x18, UPT ;  /* 0x000000180400788c */ /* 0x000fd2000bf05270 */
[----:B------:R-:W-:Y:S05]  /*9330*/  BRA.U !UP0, `(.L_x_11374) ;  /* 0x0000000108447547 */ /* 0x000fea000b800000 */
.L_x_11350:
        /* <DEDUP_REMOVED lines=9> */
[----:B--2---:R-:W-:Y:S01]  /*93d0*/  MOV R5, UR5 ;  /* 0x0000000500057c02 */ /* 0x004fe20008000f00 */
[----:B----4-:R-:W-:-:S02]  /*93e0*/  IMAD.U32 R6, RZ, RZ, UR6 ;  /* 0x00000006ff067e24 */ /* 0x010fc4000f8e00ff */
[----:B------:R-:W-:Y:S01]  /*93f0*/  IMAD.U32 R7, RZ, RZ, UR7 ;  /* 0x00000007ff077e24 */ /* 0x000fe2000f8e00ff */
[----:B-----5:R-:W-:Y:S01]  /*9400*/  MOV R10, UR8 ;  /* 0x00000008000a7c02 */ /* 0x020fe20008000f00 */
[----:B-1----:R-:W-:-:S07]  /*9410*/  IMAD.U32 R11, RZ, RZ, UR9 ;  /* 0x00000009ff0b7e24 */ /* 0x002fce000f8e00ff */
[----:B------:R-:W-:-:S07]  /*9420*/  LEPC R20, `(.L_x_11375) ;  /* 0x000000001014794e */ /* 0x000fce0000000000 */
[----:B---3--:R-:W-:Y:S05]  /*9430*/  CALL.ABS.NOINC R2 ;  /* 0x0000000002007343 */ /* 0x008fea0003c00000 */
.L_x_11375:
[----:B------:R-:W-:Y:S05]  /*9440*/  BRA `(.L_x_11351) ;  /* 0x0000000000987947 */ /* 0x000fea0003800000 */
.L_x_11374:
[----:B--2---:R-:W-:Y:S01]  /*9450*/  IMAD.U32 R7, R5, 0x10000, RZ ;  /* 0x0001000005077824 */ /* 0x004fe200078e00ff */
        /* <DEDUP_REMOVED lines=12> */
.L_x_11377:
[----:B------:R-:W-:Y:S05]  /*9520*/  BSYNC.RECONVERGENT B0 ;  /* 0x0000000000007941 */ /* 0x000fea0003800200 */
.L_x_11376:
[----:B------:R-:W-:-:S05]  /*9530*/  LOP3.LUT R5, R0, 0x80, R5, 0xf8, !PT ;  /* 0x0000008000057812 */ /* 0x000fca00078ef805 */
[----:B------:R0:W-:Y:S01]  /*9540*/  STG.E.U8 desc[UR36][R2.64], R5 ;  /* 0x0000000502007986 */ /* 0x0001e2000c101124 */
[----:B------:R-:W-:Y:S05]  /*9550*/  BRA `(.L_x_11351) ;  /* 0x0000000000547947 */ /* 0x000fea0003800000 */
.L_x_11373:
[----:B--2---:R-:W-:Y:S01]  /*9560*/  IMAD.U32 R5, R5, 0x10000, RZ ;  /* 0x0001000005057824 */ /* 0x004fe200078e00ff */
        /* <DEDUP_REMOVED lines=11> */
.L_x_11379:
[----:B------:R-:W-:Y:S01]  /*9620*/  IMAD.MOV.U32 R0, RZ, RZ, 0x7f ;  /* 0x0000007fff007424 */ /* 0x000fe200078e00ff */
[----:B------:R-:W-:-:S04]  /*9630*/  ISETP.GT.U32.AND P0, PT, R4, 0x7f800000, PT ;  /* 0x7f8000000400780c */ /* 0x000fc80003f04070 */
[----:B------:R-:W-:-:S09]  /*9640*/  SEL R0, R0, 0x7c, P0 ;  /* 0x0000007c00007807 */ /* 0x000fd20000000000 */
.L_x_11380:
[----:B------:R-:W-:Y:S05]  /*9650*/  BSYNC.RECONVERGENT B0 ;  /* 0x0000000000007941 */ /* 0x000fea0003800200 */
.L_x_11378:
[----:B------:R-:W-:-:S04]  /*9660*/  SHF.R.U32.HI R5, RZ, 0x18, R5 ;  /* 0x00000018ff057819 */ /* 0x000fc80000011605 */
[----:B------:R-:W-:-:S05]  /*9670*/  LOP3.LUT R5, R0, 0x80, R5, 0xf8, !PT ;  /* 0x0000008000057812 */ /* 0x000fca00078ef805 */
[----:B------:R0:W-:Y:S01]  /*9680*/  STG.E.U8 desc[UR36][R2.64], R5 ;  /* 0x0000000502007986 */ /* 0x0001e2000c101124 */
[----:B------:R-:W-:Y:S05]  /*9690*/  BRA `(.L_x_11351) ;  /* 0x0000000000047947 */ /* 0x000fea0003800000 */
.L_x_11372:
[----:B--2---:R0:W-:Y:S02]  /*96a0*/  STG.E.U16 desc[UR36][R2.64], R5 ;  /* 0x0000000502007986 */ /* 0x0041e4000c101524 */
.L_x_11351:
[----:B------:R-:W-:-:S07]  /*96b0*/  IADD3 R17, PT, PT, R17, 0x80, RZ ;  /* 0x0000008011117810 */ /* 0x000fce0007ffe0ff */
.L_x_11311:
[----:B------:R-:W-:Y:S05]  /*96c0*/  BSYNC.RECONVERGENT B6 ;  /* 0x0000000000067941 */ /* 0x000fea0003800200 */
.L_x_11310:
        /* <DEDUP_REMOVED lines=306> */
.L_x_11381:
        /* <DEDUP_REMOVED lines=20> */
.L_x_11385:
[----:B------:R-:W2:Y:S02]  /*ab30*/  LDG.E.U8 R2, desc[UR36][R2.64] ;  /* 0x0000002402027981 */ /* 0x000ea4000c1e1100 */
[----:B--2---:R-:W-:-:S04]  /*ab40*/  I2FP.F32.U32 R0, R2 ;  /* 0x0000000200007245 */ /* 0x004fc80000201000 */
[----:B------:R-:W-:Y:S01]  /*ab50*/  F2FP.BF16.F32.PACK_AB R0, RZ, R0 ;  /* 0x00000000ff00723e */ /* 0x000fe200000010ff */
[----:B------:R-:W-:Y:S06]  /*ab60*/  BRA `(.L_x_11387) ;  /* 0x0000000c00847947 */ /* 0x000fec0003800000 */
.L_x_11384:
        /* <DEDUP_REMOVED lines=10> */
.L_x_11389:
[----:B------:R-:W2:Y:S02]  /*ac10*/  LDG.E R2, desc[UR36][R2.64] ;  /* 0x0000002402027981 */ /* 0x000ea4000c1e1900 */
[----:B--2---:R-:W-:-:S04]  /*ac20*/  I2FP.F32.S32 R0, R2 ;  /* 0x0000000200007245 */ /* 0x004fc80000201400 */
[----:B------:R-:W-:Y:S01]  /*ac30*/  F2FP.BF16.F32.PACK_AB R0, RZ, R0 ;  /* 0x00000000ff00723e */ /* 0x000fe200000010ff */
[----:B------:R-:W-:Y:S06]  /*ac40*/  BRA `(.L_x_11387) ;  /* 0x0000000c004c7947 */ /* 0x000fec0003800000 */
.L_x_11388:
[----:B------:R-:W2:Y:S02]  /*ac50*/  LDG.E.U16 R2, desc[UR36][R2.64] ;  /* 0x0000002402027981 */ /* 0x000ea4000c1e1500 */
[----:B--2---:R-:W0:Y:S02]  /*ac60*/  I2F.S16 R0, R2 ;  /* 0x0000000200007306 */ /* 0x004e240000101400 */
[----:B0-----:R-:W-:Y:S01]  /*ac70*/  F2FP.BF16.F32.PACK_AB R0, RZ, R0 ;  /* 0x00000000ff00723e */ /* 0x001fe200000010ff */
[----:B------:R-:W-:Y:S06]  /*ac80*/  BRA `(.L_x_11387) ;  /* 0x0000000c003c7947 */ /* 0x000fec0003800000 */
.L_x_11383:
        /* <DEDUP_REMOVED lines=9> */
.L_x_11391:
[----:B------:R-:W2:Y:S02]  /*ad20*/  LDG.E.U16 R0, desc[UR36][R2.64] ;  /* 0x0000002402007981 */ /* 0x000ea4000c1e1500 */
[----:B--2---:R-:W-:-:S05]  /*ad30*/  HADD2.F32 R0, -RZ, R0.H0_H0 ;  /* 0x20000000ff007230 */ /* 0x004fca0000004100 */
[----:B------:R-:W-:Y:S01]  /*ad40*/  F2FP.BF16.F32.PACK_AB R0, RZ, R0 ;  /* 0x00000000ff00723e */ /* 0x000fe200000010ff */
[----:B------:R-:W-:Y:S06]  /*ad50*/  BRA `(.L_x_11387) ;  /* 0x0000000c00087947 */ /* 0x000fec0003800000 */
.L_x_11390:
        /* <DEDUP_REMOVED lines=9> */
.L_x_11393:
[----:B------:R-:W2:Y:S02]  /*adf0*/  LDG.E.U16 R2, desc[UR36][R2.64] ;  /* 0x0000002402027981 */ /* 0x000ea4000c1e1500 */
[----:B--2---:R-:W-:-:S05]  /*ae00*/  HADD2.F32 R0, -RZ, R2.H0_H0 ;  /* 0x20000002ff007230 */ /* 0x004fca0000004100 */
[----:B------:R-:W-:Y:S01]  /*ae10*/  F2FP.BF16.F32.PACK_AB R0, RZ, R0 ;  /* 0x00000000ff00723e */ /* 0x000fe200000010ff */
[----:B------:R-:W-:Y:S06]  /*ae20*/  BRA `(.L_x_11387) ;  /* 0x0000000800d47947 */ /* 0x000fec0003800000 */
.L_x_11392:
        /* <DEDUP_REMOVED lines=8> */
.L_x_11382:
        /* <DEDUP_REMOVED lines=13> */
.L_x_11396:
        /* <DEDUP_REMOVED lines=8> */
.L_x_11395:
        /* <DEDUP_REMOVED lines=27> */
.L_x_11398:
        /* <DEDUP_REMOVED lines=13> */
.L_x_11397:
[----:B------:R0:W5:Y:S01]  /*b280*/  LDG.E.U16 R0, desc[UR36][R2.64] ;  /* 0x0000002402007981 */ /* 0x000162000c1e1500 */
[----:B------:R-:W-:Y:S05]  /*b290*/  BRA `(.L_x_11387) ;  /* 0x0000000400b87947 */ /* 0x000fea0003800000 */
.L_x_11394:
        /* <DEDUP_REMOVED lines=12> */
.L_x_11401:
        /* <DEDUP_REMOVED lines=21> */
.L_x_11405:
[----:B------:R-:W-:Y:S05]  /*b4b0*/  BSYNC.RECONVERGENT B1 ;  /* 0x0000000000017941 */ /* 0x000fea0003800200 */
.L_x_11404:
[----:B------:R-:W-:Y:S01]  /*b4c0*/  IMAD.SHL.U32 R0, R0, 0x100000, RZ ;  /* 0x0010000000007824 */ /* 0x000fe200078e00ff */
[----:B------:R-:W-:-:S04]  /*b4d0*/  LEA R2, R2, 0x3b800000, 0x17 ;  /* 0x3b80000002027811 */ /* 0x000fc800078eb8ff */
[----:B------:R-:W-:-:S07]  /*b4e0*/  LOP3.LUT R0, R2, R0, R7, 0xfe, !PT ;  /* 0x0000000002007212 */ /* 0x000fce00078efe07 */
.L_x_11403:
[----:B------:R-:W-:Y:S05]  /*b4f0*/  BSYNC.RECONVERGENT B0 ;  /* 0x0000000000007941 */ /* 0x000fea0003800200 */
.L_x_11402:
[----:B------:R-:W-:Y:S01]  /*b500*/  F2FP.BF16.F32.PACK_AB R0, RZ, R0 ;  /* 0x00000000ff00723e */ /* 0x000fe200000010ff */
[----:B------:R-:W-:Y:S06]  /*b510*/  BRA `(.L_x_11387) ;  /* 0x0000000400187947 */ /* 0x000fec0003800000 */
.L_x_11400:
        /* <DEDUP_REMOVED lines=21> */
.L_x_11409:
[----:B------:R-:W-:Y:S05]  /*b670*/  BSYNC.RECONVERGENT B1 ;  /* 0x0000000000017941 */ /* 0x000fea0003800200 */
.L_x_11408:
[----:B------:R-:W-:Y:S01]  /*b680*/  IMAD.SHL.U32 R0, R0, 0x200000, RZ ;  /* 0x0020000000007824 */ /* 0x000fe200078e00ff */
[----:B------:R-:W-:-:S04]  /*b690*/  LEA R2, R2, 0x37800000, 0x17 ;  /* 0x3780000002027811 */ /* 0x000fc800078eb8ff */
[----:B------:R-:W-:-:S07]  /*b6a0*/  LOP3.LUT R0, R2, R0, R7, 0xfe, !PT ;  /* 0x0000000002007212 */ /* 0x000fce00078efe07 */
.L_x_11407:
[----:B------:R-:W-:Y:S05]  /*b6b0*/  BSYNC.RECONVERGENT B0 ;  /* 0x0000000000007941 */ /* 0x000fea0003800200 */
.L_x_11406:
[----:B------:R-:W-:Y:S01]  /*b6c0*/  F2FP.BF16.F32.PACK_AB R0, RZ, R0 ;  /* 0x00000000ff00723e */ /* 0x000fe200000010ff */
[----:B------:R-:W-:Y:S06]  /*b6d0*/  BRA `(.L_x_11387) ;  /* 0x0000000000a87947 */ /* 0x000fec0003800000 */
.L_x_11399:
        /* <DEDUP_REMOVED lines=14> */
.L_x_11413:
[----:B------:R-:W-:Y:S05]  /*b7c0*/  BSYNC.RECONVERGENT B0 ;  /* 0x0000000000007941 */ /* 0x000fea0003800200 */
.L_x_11412:
[----:B------:R-:W-:Y:S01]  /*b7d0*/  F2FP.BF16.F32.PACK_AB R0, RZ, R0 ;  /* 0x00000000ff00723e */ /* 0x000fe200000010ff */
[----:B------:R-:W-:Y:S06]  /*b7e0*/  BRA `(.L_x_11387) ;  /* 0x0000000000647947 */ /* 0x000fec0003800000 */
.L_x_11386:
        /* <DEDUP_REMOVED lines=16> */
.L_x_11414:
[----:B------:R-:W-:Y:S01]  /*b8f0*/  PRMT R0, RZ, 0x7610, R0 ;  /* 0x00007610ff007816 */ /* 0x000fe20000000000 */
[----:B------:R-:W-:Y:S06]  /*b900*/  BRA `(.L_x_11387) ;  /* 0x00000000001c7947 */ /* 0x000fec0003800000 */
.L_x_11411:
[----:B------:R-:W2:Y:S02]  /*b910*/  LDG.E.64 R2, desc[UR36][R2.64] ;  /* 0x0000002402027981 */ /* 0x000ea4000c1e1b00 */
[----:B--2---:R-:W0:Y:S02]  /*b920*/  I2F.U64 R0, R2 ;  /* 0x0000000200007312 */ /* 0x004e240000301000 */
[----:B0-----:R-:W-:Y:S01]  /*b930*/  F2FP.BF16.F32.PACK_AB R0, RZ, R0 ;  /* 0x00000000ff00723e */ /* 0x001fe200000010ff */
[----:B------:R-:W-:Y:S06]  /*b940*/  BRA `(.L_x_11387) ;  /* 0x00000000000c7947 */ /* 0x000fec0003800000 */
.L_x_11410:
[----:B------:R-:W2:Y:S02]  /*b950*/  LDG.E R2, desc[UR36][R2.64] ;  /* 0x0000002402027981 */ /* 0x000ea4000c1e1900 */
[----:B--2---:R-:W-:-:S04]  /*b960*/  I2FP.F32.U32 R0, R2 ;  /* 0x0000000200007245 */ /* 0x004fc80000201000 */
[----:B------:R-:W-:-:S07]  /*b970*/  F2FP.BF16.F32.PACK_AB R0, RZ, R0 ;  /* 0x00000000ff00723e */ /* 0x000fce00000010ff */
.L_x_11387:
[----:B-----5:R-:W-:Y:S01]  /*b980*/  IMAD.U32 R0, R0, 0x10000, RZ ;  /* 0x0001000000007824 */ /* 0x020fe200078e00ff */
[----:B------:R-:W-:-:S03]  /*b990*/  UPRMT UR4, UR42, 0x9910, URZ ;  /* 0x000099102a047896 */ /* 0x000fc600080000ff */
[----:B------:R-:W-:Y:S01]  /*b9a0*/  FADD.FTZ R0, -R0, -RZ ;  /* 0x800000ff00007221 */ /* 0x000fe20000010100 */
[----:B------:R-:W-:-:S03]  /*b9b0*/  UISETP.GT.AND UP0, UPT, UR4, 0x9, UPT ;  /* 0x000000090400788c */ /* 0x000fc6000bf04270 */
[----:B0-----:R0:W1:Y:S06]  /*b9c0*/  F2F.BF16.F32 R3, R0 ;  /* 0x0000000000037304 */ /* 0x00106c0000202000 */
        /* <DEDUP_REMOVED lines=13> */
.L_x_11418:
[----:B-1----:R-:W-:-:S06]  /*baa0*/  IMAD.U32 R3, R3, 0x10000, RZ ;  /* 0x0001000003037824 */ /* 0x002fcc00078e00ff */
[----:B------:R-:W1:Y:S02]  /*bab0*/  F2I.S64.TRUNC R2, R3 ;  /* 0x0000000300027311 */ /* 0x000e64000020d900 */
[----:B-1----:R-:W-:Y:S01]  /*bac0*/  STG.E.U8 desc[UR36][R16.64], R2 ;  /* 0x0000000210007986 */ /* 0x002fe2000c101124 */
[----:B------:R-:W-:Y:S05]  /*bad0*/  EXIT ;  /* 0x000000000000794d */ /* 0x000fea0003800000 */
.L_x_11417:
        /* <DEDUP_REMOVED lines=10> */
.L_x_11421:
[----:B-1----:R-:W-:-:S06]  /*bb80*/  SHF.L.U32 R3, R3, 0x10, RZ ;  /* 0x0000001003037819 */ /* 0x002fcc00000006ff */
[----:B------:R-:W1:Y:S02]  /*bb90*/  F2I.FTZ.TRUNC.NTZ R3, R3 ;  /* 0x0000000300037305 */ /* 0x000e64000021f100 */
[----:B-1----:R-:W-:Y:S01]  /*bba0*/  STG.E desc[UR36][R16.64], R3 ;  /* 0x0000000310007986 */ /* 0x002fe2000c101924 */
[----:B------:R-:W-:Y:S05]  /*bbb0*/  EXIT ;  /* 0x000000000000794d */ /* 0x000fea0003800000 */
.L_x_11420:
[----:B-1----:R-:W-:-:S06]  /*bbc0*/  IMAD.U32 R3, R3, 0x10000, RZ ;  /* 0x0001000003037824 */ /* 0x002fcc00078e00ff */
[----:B------:R-:W1:Y:S02]  /*bbd0*/  F2I.FTZ.TRUNC.NTZ R3, R3 ;  /* 0x0000000300037305 */ /* 0x000e64000021f100 */
[----:B-1----:R-:W-:Y:S01]  /*bbe0*/  STG.E.U16 desc[UR36][R16.64], R3 ;  /* 0x0000000310007986 */ /* 0x002fe2000c101524 */
[----:B------:R-:W-:Y:S05]  /*bbf0*/  EXIT ;  /* 0x000000000000794d */ /* 0x000fea0003800000 */
.L_x_11416:
        /* <DEDUP_REMOVED lines=9> */
.L_x_11423:
[----:B01----:R-:W-:-:S04]  /*bc90*/  SHF.L.U32 R0, R3, 0x10, RZ ;  /* 0x0000001003007819 */ /* 0x003fc800000006ff */
[----:B------:R-:W-:-:S05]  /*bca0*/  F2FP.F16.F32.PACK_AB R0, RZ, R0 ;  /* 0x00000000ff00723e */ /* 0x000fca00000000ff */
[----:B------:R-:W-:Y:S01]  /*bcb0*/  STG.E.U16 desc[UR36][R16.64], R0 ;  /* 0x0000000010007986 */ /* 0x000fe2000c101524 */
[----:B------:R-:W-:Y:S05]  /*bcc0*/  EXIT ;  /* 0x000000000000794d */ /* 0x000fea0003800000 */
.L_x_11422:
        /* <DEDUP_REMOVED lines=10> */
.L_x_11425:
[----:B-1----:R-:W-:-:S04]  /*bd70*/  SHF.L.U32 R3, R3, 0x10, RZ ;  /* 0x0000001003037819 */ /* 0x002fc800000006ff */
[----:B------:R-:W-:-:S04]  /*bd80*/  F2FP.F16.F32.PACK_AB R3, RZ, R3 ;  /* 0x00000003ff03723e */ /* 0x000fc800000000ff */
[----:B------:R-:W-:-:S05]  /*bd90*/  PRMT R3, R3, 0x5410, RZ ;  /* 0x0000541003037816 */ /* 0x000fca00000000ff */
[----:B------:R-:W-:Y:S01]  /*bda0*/  STG.E desc[UR36][R16.64], R3 ;  /* 0x0000000310007986 */ /* 0x000fe2000c101924 */
[----:B------:R-:W-:Y:S05]  /*bdb0*/  EXIT ;  /* 0x000000000000794d */ /* 0x000fea0003800000 */
.L_x_11424:
[----:B-1----:R-:W-:-:S04]  /*bdc0*/  IMAD.U32 R2, R3, 0x10000, RZ ;  /* 0x0001000003027824 */ /* 0x002fc800078e00ff */
[----:B------:R-:W-:-:S06]  /*bdd0*/  FMUL.FTZ R2, R2, 1 ;  /* 0x3f80000002027820 */ /* 0x000fcc0000410000 */
[----:B------:R-:W1:Y:S02]  /*bde0*/  F2F.F64.F32 R2, R2 ;  /* 0x0000000200027310 */ /* 0x000e640000201800 */
[----:B-1----:R-:W-:Y:S01]  /*bdf0*/  STG.E.64 desc[UR36][R16.64], R2 ;  /* 0x0000000210007986 */ /* 0x002fe2000c101b24 */
[----:B------:R-:W-:Y:S05]  /*be00*/  EXIT ;  /* 0x000000000000794d */ /* 0x000fea0003800000 */
.L_x_11415:
        /* <DEDUP_REMOVED lines=14> */
.L_x_11429:
        /* <DEDUP_REMOVED lines=17> */
.L_x_11432:
[----:B------:R-:W-:-:S04]  /*c000*/  SHF.R.U32.HI R3, RZ, 0x18, R3 ;  /* 0x00000018ff037819 */ /* 0x000fc80000011603 */
[----:B------:R-:W-:-:S04]  /*c010*/  LOP3.LUT R0, R0, 0x80, R3, 0xf8, !PT ;  /* 0x0000008000007812 */ /* 0x000fc800078ef803 */
[----:B------:R-:W-:-:S07]  /*c020*/  PRMT R8, R0, 0x7610, R8 ;  /* 0x0000761000087816 */ /* 0x000fce0000000008 */
.L_x_11431:
[----:B------:R-:W-:Y:S05]  /*c030*/  BSYNC.RECONVERGENT B0 ;  /* 0x0000000000007941 */ /* 0x000fea0003800200 */
.L_x_11430:
[----:B------:R-:W-:Y:S01]  /*c040*/  STG.E.U8 desc[UR36][R16.64], R8 ;  /* 0x0000000810007986 */ /* 0x000fe2000c101124 */
[----:B------:R-:W-:Y:S05]  /*c050*/  EXIT ;  /* 0x000000000000794d */ /* 0x000fea0003800000 */
.L_x_11428:
        /* <DEDUP_REMOVED lines=17> */
.L_x_11435:
[----:B------:R-:W-:-:S04]  /*c170*/  SHF.R.U32.HI R3, RZ, 0x18, R3 ;  /* 0x00000018ff037819 */ /* 0x000fc80000011603 */
[----:B------:R-:W-:-:S04]  /*c180*/  LOP3.LUT R0, R0, 0x80, R3, 0xf8, !PT ;  /* 0x0000008000007812 */ /* 0x000fc800078ef803 */
[----:B------:R-:W-:-:S07]  /*c190*/  PRMT R8, R0, 0x7610, R8 ;  /* 0x0000761000087816 */ /* 0x000fce0000000008 */
.L_x_11434:
[----:B------:R-:W-:Y:S05]  /*c1a0*/  BSYNC.RECONVERGENT B0 ;  /* 0x0000000000007941 */ /* 0x000fea0003800200 */
.L_x_11433:
[----:B------:R-:W-:Y:S01]  /*c1b0*/  STG.E.U8 desc[UR36][R16.64], R8 ;  /* 0x0000000810007986 */ /* 0x000fe2000c101124 */
[----:B------:R-:W-:Y:S05]  /*c1c0*/  EXIT ;  /* 0x000000000000794d */ /* 0x000fea0003800000 */
.L_x_11427:
        /* <DEDUP_REMOVED lines=22> */
.L_x_11437:
[----:B-1----:R-:W-:-:S06]  /*c330*/  SHF.L.U32 R3, R3, 0x10, RZ ;  /* 0x0000001003037819 */ /* 0x002fcc00000006ff */
[----:B------:R-:W1:Y:S02]  /*c340*/  F2I.U64.TRUNC R2, R3 ;  /* 0x0000000300027311 */ /* 0x000e64000020d800 */
[----:B-1----:R-:W-:Y:S01]  /*c350*/  STG.E.64 desc[UR36][R16.64], R2 ;  /* 0x0000000210007986 */ /* 0x002fe2000c101b24 */
[----:B------:R-:W-:Y:S05]  /*c360*/  EXIT ;  /* 0x000000000000794d */ /* 0x000fea0003800000 */
.L_x_11436:
[----:B-1----:R-:W-:-:S06]  /*c370*/  IMAD.U32 R3, R3, 0x10000, RZ ;  /* 0x0001000003037824 */ /* 0x002fcc00078e00ff */
[----:B------:R-:W1:Y:S02]  /*c380*/  F2I.FTZ.U32.TRUNC.NTZ R3, R3 ;  /* 0x0000000300037305 */ /* 0x000e64000021f000 */
[----:B-1----:R-:W-:Y:S01]  /*c390*/  STG.E desc[UR36][R16.64], R3 ;  /* 0x0000000310007986 */ /* 0x002fe2000c101924 */
[----:B------:R-:W-:Y:S05]  /*c3a0*/  EXIT ;  /* 0x000000000000794d */ /* 0x000fea0003800000 */
.L_x_11426:
        /* <DEDUP_REMOVED lines=11> */
.L_x_11439:
[----:B-1----:R-:W-:Y:S02]  /*c460*/  SHF.L.U32 R3, R3, 0x10, RZ ;  /* 0x0000001003037819 */ /* 0x002fe400000006ff */
[----:B------:R-:W-:-:S03]  /*c470*/  CS2R R6, SRZ ;  /* 0x0000000000067805 */ /* 0x000fc6000001ff00 */
[----:B------:R-:W-:-:S04]  /*c480*/  FMUL.FTZ R3, R3, 1 ;  /* 0x3f80000003037820 */ /* 0x000fc80000410000 */
[----:B------:R-:W1:Y:S02]  /*c490*/  F2F.F64.F32 R4, R3 ;  /* 0x0000000300047310 */ /* 0x000e640000201800 */
[----:B-1----:R-:W-:Y:S01]  /*c4a0*/  STG.E.128 desc[UR36][R16.64], R4 ;  /* 0x0000000410007986 */ /* 0x002fe2000c101d24 */
[----:B------:R-:W-:Y:S05]  /*c4b0*/  EXIT ;  /* 0x000000000000794d */ /* 0x000fea0003800000 */
.L_x_11438:
[----:B------:R-:W-:-:S09]  /*c4c0*/  UISETP.NE.AND UP0, UPT, UR4, 0xf, UPT ;  /* 0x0000000f0400788c */ /* 0x000fd2000bf05270 */
[----:B------:R-:W-:Y:S05]  /*c4d0*/  BRA.U !UP0, `(.L_x_11440) ;  /* 0x0000000108e87547 */ /* 0x000fea000b800000 */
[----:B------:R-:W-:-:S09]  /*c4e0*/  UISETP.NE.AND UP0, UPT, UR4, 0x17, UPT ;  /* 0x000000170400788c */ /* 0x000fd2000bf05270 */
[----:B------:R-:W-:Y:S05]  /*c4f0*/  BRA.U !UP0, `(.L_x_11441) ;  /* 0x0000000108907547 */ /* 0x000fea000b800000 */
[----:B------:R-:W-:-:S09]  /*c500*/  UISETP.NE.AND UP0, UPT, UR4, 0x18, UPT ;  /* 0x000000180400788c */ /* 0x000fd2000bf05270 */
[----:B------:R-:W-:Y:S05]  /*c510*/  BRA.U !UP0, `(.L_x_11442) ;  /* 0x0000000108447547 */ /* 0x000fea000b800000 */
.L_x_11419:
        /* <DEDUP_REMOVED lines=16> */
.L_x_11443:
[----:B------:R-:W-:Y:S05]  /*c620*/  EXIT ;  /* 0x000000000000794d */ /* 0x000fea0003800000 */
.L_x_11442:
        /* <DEDUP_REMOVED lines=13> */
.L_x_11445:
[----:B------:R-:W-:Y:S05]  /*c700*/  BSYNC.RECONVERGENT B0 ;  /* 0x0000000000007941 */ /* 0x000fea0003800200 */
.L_x_11444:
[----:B------:R-:W-:-:S05]  /*c710*/  LOP3.LUT R3, R0, 0x80, R3, 0xf8, !PT ;  /* 0x0000008000037812 */ /* 0x000fca00078ef803 */
[----:B------:R-:W-:Y:S01]  /*c720*/  STG.E.U8 desc[UR36][R16.64], R3 ;  /* 0x0000000310007986 */ /* 0x000fe2000c101124 */
[----:B------:R-:W-:Y:S05]  /*c730*/  EXIT ;  /* 0x000000000000794d */ /* 0x000fea0003800000 */
.L_x_11441:
        /* <DEDUP_REMOVED lines=12> */
.L_x_11447:
[----:B0-----:R-:W-:Y:S01]  /*c800*/  IMAD.MOV.U32 R0, RZ, RZ, 0x7f ;  /* 0x0000007fff007424 */ /* 0x001fe200078e00ff */
[----:B------:R-:W-:-:S04]  /*c810*/  ISETP.GT.U32.AND P0, PT, R2, 0x7f800000, PT ;  /* 0x7f8000000200780c */ /* 0x000fc80003f04070 */
[----:B------:R-:W-:-:S09]  /*c820*/  SEL R0, R0, 0x7c, P0 ;  /* 0x0000007c00007807 */ /* 0x000fd20000000000 */
.L_x_11448:
[----:B------:R-:W-:Y:S05]  /*c830*/  BSYNC.RECONVERGENT B0 ;  /* 0x0000000000007941 */ /* 0x000fea0003800200 */
.L_x_11446:
[----:B------:R-:W-:-:S04]  /*c840*/  SHF.R.U32.HI R3, RZ, 0x18, R3 ;  /* 0x00000018ff037819 */ /* 0x000fc80000011603 */
[----:B------:R-:W-:-:S05]  /*c850*/  LOP3.LUT R3, R0, 0x80, R3, 0xf8, !PT ;  /* 0x0000008000037812 */ /* 0x000fca00078ef803 */
[----:B------:R-:W-:Y:S01]  /*c860*/  STG.E.U8 desc[UR36][R16.64], R3 ;  /* 0x0000000310007986 */ /* 0x000fe2000c101124 */
[----:B------:R-:W-:Y:S05]  /*c870*/  EXIT ;  /* 0x000000000000794d */ /* 0x000fea0003800000 */
.L_x_11440:
[----:B-1----:R-:W-:Y:S01]  /*c880*/  STG.E.U16 desc[UR36][R16.64], R3 ;  /* 0x0000000310007986 */ /* 0x002fe2000c101524 */
[----:B------:R-:W-:Y:S05]  /*c890*/  EXIT ;  /* 0x000000000000794d */ /* 0x000fea0003800000 */
.L_x_11449:
        /* <DEDUP_REMOVED lines=14> */
.L_x_23729:


//--------------------- .text._ZN2at6native27unrolled_elementwise_kernelIZZZNS0_15neg_kernel_cudaERNS_18TensorIteratorBaseEENKUlvE0_clEvENKUlvE7_clEvEUlN3c108BFloat16EE_St5arrayIPcLm2EELi4E23TrivialOffsetCalculatorILi1EjESD_NS0_6memory12LoadWithCastILi1EEENSE_13StoreWithCastILi1EEEEEviT_T0_T2_T3_T4_T5_ --------------------------
	.section	.text._ZN2at6native27unrolled_elementwise_kernelIZZZNS0_15neg_kernel_cudaERNS_18TensorIteratorBaseEENKUlvE0_clEvENKUlvE7_clEvEUlN3c108BFloat16EE_St5arrayIPcLm2EELi4E23TrivialOffsetCalculatorILi1EjESD_NS0_6memory12LoadWithCastILi1EEENSE_13StoreWithCastILi1EEEEEviT_T0_T2_T3_T4_T5_,"ax",@progbits
	.align	128
        .global         _ZN2at6native27unrolled_elementwise_kernelIZZZNS0_15neg_kernel_cudaERNS_18TensorIteratorBaseEENKUlvE0_clEvENKUlvE7_clEvEUlN3c108BFloat16EE_St5arrayIPcLm2EELi4E23TrivialOffsetCalculatorILi1EjESD_NS0_6memory12LoadWithCastILi1EEENSE_13StoreWithCastILi1EEEEEviT_T0_T2_T3_T4_T5_
        .type           _ZN2at6native27unrolled_elementwise_kernelIZZZNS0_15neg_kernel_cudaERNS_18TensorIteratorBaseEENKUlvE0_clEvENKUlvE7_clEvEUlN3c108BFloat16EE_St5arrayIPcLm2EELi4E23TrivialOffsetCalculatorILi1EjESD_NS0_6memory12LoadWithCastILi1EEENSE_13StoreWithCastILi1EEEEEviT_T0_T2_T3_T4_T5_,@function
        .size           _ZN2at6native27unrolled_elementwise_kernelIZZZNS0_15neg_kernel_cudaERNS_18TensorIteratorBaseEENKUlvE0_clEvENKUlvE7_clEvEUlN3c108BFloat16EE_St5arrayIPcLm2EELi4E23TrivialOffsetCalculatorILi1EjESD_NS0_6memory12LoadWithCastILi1EEENSE_13StoreWithCastILi1EEEEEviT_T0_T2_T3_T4_T5_,(.L_x_23730 - _ZN2at6native27unrolled_elementwise_kernelIZZZNS0_15neg_kernel_cudaERNS_18TensorIteratorBaseEENKUlvE0_clEvENKUlvE7_clEvEUlN3c108BFloat16EE_St5arrayIPcLm2EELi4E23TrivialOffsetCalculatorILi1EjESD_NS0_6memory12LoadWithCastILi1EEENSE_13StoreWithCastILi1EEEEEviT_T0_T2_T3_T4_T5_)
        .other          _ZN2at6native27unrolled_elementwise_kernelIZZZNS0_15neg_kernel_cudaERNS_18TensorIteratorBaseEENKUlvE0_clEvENKUlvE7_clEvEUlN3c108BFloat16EE_St5arrayIPcLm2EELi4E23TrivialOffsetCalculatorILi1EjESD_NS0_6memory12LoadWithCastILi1EEENSE_13StoreWithCastILi1EEEEEviT_T0_T2_T3_T4_T5_,@"STO_CUDA_ENTRY STV_DEFAULT"
_ZN2at6native27unrolled_elementwise_kernelIZZZNS0_15neg_kernel_cudaERNS_18TensorIteratorBaseEENKUlvE0_clEvENKUlvE7_clEvEUlN3c108BFloat16EE_St5arrayIPcLm2EELi4E23TrivialOffsetCalculatorILi1EjESD_NS0_6memory12LoadWithCastILi1EEENSE_13StoreWithCastILi1EEEEEviT_T0_T2_T3_T4_T5_:
.text._ZN2at6native27unrolled_elementwise_kernelIZZZNS0_15neg_kernel_cudaERNS_18TensorIteratorBaseEENKUlvE0_clEvENKUlvE7_clEvEUlN3c108BFloat16EE_St5arrayIPcLm2EELi4E23TrivialOffsetCalculatorILi1EjESD_NS0_6memory12LoadWithCastILi1EEENSE_13StoreWithCastILi1EEEEEviT_T0_T2_T3_T4_T5_:
        /* <DEDUP_REMOVED lines=34> */
.L_x_11455:
[----:B------:R-:W2:Y:S02]  /*0220*/  LDG.E.U8 R4, desc[UR36][R4.64] ;  /* 0x0000002404047981 */ /* 0x000ea4000c1e1100 */
[----:B--2---:R-:W-:-:S04]  /*0230*/  I2FP.F32.U32 R0, R4 ;  /* 0x0000000400007245 */ /* 0x004fc80000201000 */
[----:B------:R-:W-:-:S04]  /*0240*/  F2FP.BF16.F32.PACK_AB R0, RZ, R0 ;  /* 0x00000000ff00723e */ /* 0x000fc800000010ff */
[----:B------:R-:W-:Y:S01]  /*0250*/  PRMT R17, R0, 0x7610, R17 ;  /* 0x0000761000117816 */ /* 0x000fe20000000011 */
[----:B------:R-:W-:Y:S06]  /*0260*/  BRA `(.L_x_11457) ;  /* 0x0000000c00c47947 */ /* 0x000fec0003800000 */
.L_x_11454:
        /* <DEDUP_REMOVED lines=11> */
.L_x_11459:
[----:B------:R-:W2:Y:S02]  /*0320*/  LDG.E R4, desc[UR36][R4.64] ;  /* 0x0000002404047981 */ /* 0x000ea4000c1e1900 */
[----:B--2---:R-:W-:-:S04]  /*0330*/  I2FP.F32.S32 R0, R4 ;  /* 0x0000000400007245 */ /* 0x004fc80000201400 */
[----:B------:R-:W-:-:S04]  /*0340*/  F2FP.BF16.F32.PACK_AB R0, RZ, R0 ;  /* 0x00000000ff00723e */ /* 0x000fc800000010ff */
[----:B------:R-:W-:Y:S01]  /*0350*/  PRMT R17, R0, 0x7610, R17 ;  /* 0x0000761000117816 */ /* 0x000fe20000000011 */
[----:B------:R-:W-:Y:S06]  /*0360*/  BRA `(.L_x_11457) ;  /* 0x0000000c00847947 */ /* 0x000fec0003800000 */
.L_x_11458:
[----:B------:R-:W2:Y:S02]  /*0370*/  LDG.E.U16 R4, desc[UR36][R4.64] ;  /* 0x0000002404047981 */ /* 0x000ea4000c1e1500 */
[----:B--2---:R-:W0:Y:S02]  /*0380*/  I2F.S16 R0, R4 ;  /* 0x0000000400007306 */ /* 0x004e240000101400 */
[----:B0-----:R-:W-:-:S04]  /*0390*/  F2FP.BF16.F32.PACK_AB R0, RZ, R0 ;  /* 0x00000000ff00723e */ /* 0x001fc800000010ff */
[----:B------:R-:W-:Y:S01]  /*03a0*/  PRMT R17, R0, 0x7610, R17 ;  /* 0x0000761000117816 */ /* 0x000fe20000000011 */
[----:B------:R-:W-:Y:S06]  /*03b0*/  BRA `(.L_x_11457) ;  /* 0x0000000c00707947 */ /* 0x000fec0003800000 */
.L_x_11453:
        /* <DEDUP_REMOVED lines=9> */
.L_x_11461:
[----:B------:R-:W2:Y:S02]  /*0450*/  LDG.E.U16 R0, desc[UR36][R4.64] ;  /* 0x0000002404007981 */ /* 0x000ea4000c1e1500 */
[----:B--2---:R-:W-:-:S05]  /*0460*/  HADD2.F32 R0, -RZ, R0.H0_H0 ;  /* 0x20000000ff007230 */ /* 0x004fca0000004100 */
[----:B------:R-:W-:-:S04]  /*0470*/  F2FP.BF16.F32.PACK_AB R0, RZ, R0 ;  /* 0x00000000ff00723e */ /* 0x000fc800000010ff */
[----:B------:R-:W-:Y:S01]  /*0480*/  PRMT R17, R0, 0x7610, R17 ;  /* 0x0000761000117816 */ /* 0x000fe20000000011 */
[----:B------:R-:W-:Y:S06]  /*0490*/  BRA `(.L_x_11457) ;  /* 0x0000000c00387947 */ /* 0x000fec0003800000 */
.L_x_11460:
        /* <DEDUP_REMOVED lines=9> */
.L_x_11463:
[----:B------:R-:W2:Y:S02]  /*0530*/  LDG.E.U16 R4, desc[UR36][R4.64] ;  /* 0x0000002404047981 */ /* 0x000ea4000c1e1500 */
[----:B--2---:R-:W-:-:S05]  /*0540*/  HADD2.F32 R0, -RZ, R4.H0_H0 ;  /* 0x20000004ff007230 */ /* 0x004fca0000004100 */
[----:B------:R-:W-:-:S04]  /*0550*/  F2FP.BF16.F32.PACK_AB R0, RZ, R0 ;  /* 0x00000000ff00723e */ /* 0x000fc800000010ff */
[----:B------:R-:W-:Y:S01]  /*0560*/  PRMT R17, R0, 0x7610, R17 ;  /* 0x0000761000117816 */ /* 0x000fe20000000011 */
[----:B------:R-:W-:Y:S06]  /*0570*/  BRA `(.L_x_11457) ;  /* 0x0000000c00007947 */ /* 0x000fec0003800000 */
.L_x_11462:
        /* <DEDUP_REMOVED lines=9> */
.L_x_11452:
        /* <DEDUP_REMOVED lines=14> */
.L_x_11466:
        /* <DEDUP_REMOVED lines=9> */
.L_x_11465:
        /* <DEDUP_REMOVED lines=27> */
.L_x_11468:
        /* <DEDUP_REMOVED lines=15> */
.L_x_11467:
[----:B------:R0:W5:Y:S01]  /*0a20*/  LDG.E.U16 R17, desc[UR36][R4.64] ;  /* 0x0000002404117981 */ /* 0x000162000c1e1500 */
[----:B------:R-:W-:Y:S05]  /*0a30*/  BRA `(.L_x_11457) ;  /* 0x0000000400d07947 */ /* 0x000fea0003800000 */
.L_x_11464:
        /* <DEDUP_REMOVED lines=13> */
.L_x_11471:
        /* <DEDUP_REMOVED lines=21> */
.L_x_11475:
[----:B------:R-:W-:Y:S05]  /*0c60*/  BSYNC.RECONVERGENT B1 ;  /* 0x0000000000017941 */ /* 0x000fea0003800200 */
.L_x_11474:
[----:B------:R-:W-:Y:S01]  /*0c70*/  IMAD.SHL.U32 R0, R0, 0x100000, RZ ;  /* 0x0010000000007824 */ /* 0x000fe200078e00ff */
[----:B------:R-:W-:-:S04]  /*0c80*/  LEA R3, R3, 0x3b800000, 0x17 ;  /* 0x3b80000003037811 */ /* 0x000fc800078eb8ff */
[----:B------:R-:W-:-:S07]  /*0c90*/  LOP3.LUT R0, R3, R0, R7, 0xfe, !PT ;  /* 0x0000000003007212 */ /* 0x000fce00078efe07 */
.L_x_11473:
[----:B------:R-:W-:Y:S05]  /*0ca0*/  BSYNC.RECONVERGENT B0 ;  /* 0x0000000000007941 */ /* 0x000fea0003800200 */
.L_x_11472:
[----:B------:R-:W-:-:S04]  /*0cb0*/  F2FP.BF16.F32.PACK_AB R0, RZ, R0 ;  /* 0x00000000ff00723e */ /* 0x000fc800000010ff */
[----:B------:R-:W-:Y:S01]  /*0cc0*/  PRMT R17, R0, 0x7610, R17 ;  /* 0x0000761000117816 */ /* 0x000fe20000000011 */
[----:B------:R-:W-:Y:S06]  /*0cd0*/  BRA `(.L_x_11457) ;  /* 0x0000000400287947 */ /* 0x000fec0003800000 */
.L_x_11470:
        /* <DEDUP_REMOVED lines=21> */
.L_x_11479:
[----:B------:R-:W-:Y:S05]  /*0e30*/  BSYNC.RECONVERGENT B1 ;  /* 0x0000000000017941 */ /* 0x000fea0003800200 */
.L_x_11478:
[----:B------:R-:W-:Y:S01]  /*0e40*/  IMAD.SHL.U32 R0, R0, 0x200000, RZ ;  /* 0x0020000000007824 */ /* 0x000fe200078e00ff */
[----:B------:R-:W-:-:S04]  /*0e50*/  LEA R3, R3, 0x37800000, 0x17 ;  /* 0x3780000003037811 */ /* 0x000fc800078eb8ff */
[----:B------:R-:W-:-:S07]  /*0e60*/  LOP3.LUT R0, R3, R0, R7, 0xfe, !PT ;  /* 0x0000000003007212 */ /* 0x000fce00078efe07 */
.L_x_11477:
[----:B------:R-:W-:Y:S05]  /*0e70*/  BSYNC.RECONVERGENT B0 ;  /* 0x0000000000007941 */ /* 0x000fea0003800200 */
.L_x_11476:
[----:B------:R-:W-:-:S04]  /*0e80*/  F2FP.BF16.F32.PACK_AB R0, RZ, R0 ;  /* 0x00000000ff00723e */ /* 0x000fc800000010ff */
[----:B------:R-:W-:Y:S01]  /*0e90*/  PRMT R17, R0, 0x7610, R17 ;  /* 0x0000761000117816 */ /* 0x000fe20000000011 */
[----:B------:R-:W-:Y:S06]  /*0ea0*/  BRA `(.L_x_11457) ;  /* 0x0000000000b47947 */ /* 0x000fec0003800000 */
.L_x_11469:
[----:B------:R-:W-:-:S09]  /*0eb0*/  UISETP.NE.AND UP0, UPT, UR4, 0x1c, UPT ;  /* 0x0000001c0400788c */ /* 0x000fd2000bf05270 */
[----:B------:R-:W-:Y:S05]  /*0ec0*/  BRA.U !UP0, `(.L_x_11480) ;  /* 0x00000001089c7547 */ /* 0x000fea000b800000 */
[----:B------:R-:W-:-:S09]  /*0ed0*/  UISETP.NE.AND UP0, UPT, UR4, 0x1d, UPT ;  /* 0x0000001d0400788c */ /* 0x000fd2000bf05270 */
[----:B------:R-:W-:Y:S05]  /*0ee0*/  BRA.U !UP0, `(.L_x_11481) ;  /* 0x0000000108807547 */ /* 0x000fea000b800000 */
[----:B------:R-:W-:-:S09]  /*0ef0*/  UISETP.NE.AND UP0, UPT, UR4, 0x2c, UPT ;  /* 0x0000002c0400788c */ /* 0x000fd2000bf05270 */
[----:B------:R-:W-:Y:S05]  /*0f00*/  BRA.U !UP0, `(.L_x_11482) ;  /* 0x0000000108487547 */ /* 0x000fea000b800000 */
.L_x_11456:
        /* <DEDUP_REMOVED lines=16> */
.L_x_11483:
[----:B------:R-:W-:Y:S01]  /*1010*/  PRMT R17, RZ, 0x7610, R17 ;  /* 0x00007610ff117816 */ /* 0x000fe20000000011 */
[----:B------:R-:W-:Y:S06]  /*1020*/  BRA `(.L_x_11457) ;  /* 0x0000000000547947 */ /* 0x000fec0003800000 */
.L_x_11482:
        /* <DEDUP_REMOVED lines=8> */
.L_x_11485:
[----:B------:R-:W-:Y:S05]  /*10b0*/  BSYNC.RECONVERGENT B0 ;  /* 0x0000000000007941 */ /* 0x000fea0003800200 */
.L_x_11484:
[----:B------:R-:W-:-:S04]  /*10c0*/  F2FP.BF16.F32.PACK_AB R0, RZ, R0 ;  /* 0x00000000ff00723e */ /* 0x000fc800000010ff */
[----:B------:R-:W-:Y:S01]  /*10d0*/  PRMT R17, R0, 0x7610, R17 ;  /* 0x0000761000117816 */ /* 0x000fe20000000011 */
[----:B------:R-:W-:Y:S06]  /*10e0*/  BRA `(.L_x_11457) ;  /* 0x0000000000247947 */ /* 0x000fec0003800000 */
.L_x_11481:
[----:B------:R-:W2:Y:S02]  /*10f0*/  LDG.E.64 R4, desc[UR36][R4.64] ;  /* 0x0000002404047981 */ /* 0x000ea4000c1e1b00 */
[----:B--2---:R-:W0:Y:S02]  /*1100*/  I2F.U64 R0, R4 ;  /* 0x0000000400007312 */ /* 0x004e240000301000 */
[----:B0-----:R-:W-:-:S04]  /*1110*/  F2FP.BF16.F32.PACK_AB R0, RZ, R0 ;  /* 0x00000000ff00723e */ /* 0x001fc800000010ff */
[----:B------:R-:W-:Y:S01]  /*1120*/  PRMT R17, R0, 0x7610, R17 ;  /* 0x0000761000117816 */ /* 0x000fe20000000011 */
[----:B------:R-:W-:Y:S06]  /*1130*/  BRA `(.L_x_11457) ;  /* 0x0000000000107947 */ /* 0x000fec0003800000 */
.L_x_11480:
[----:B------:R-:W2:Y:S02]  /*1140*/  LDG.E R4, desc[UR36][R4.64] ;  /* 0x0000002404047981 */ /* 0x000ea4000c1e1900 */
[----:B--2---:R-:W-:-:S04]  /*1150*/  I2FP.F32.U32 R0, R4 ;  /* 0x0000000400007245 */ /* 0x004fc80000201000 */
[----:B------:R-:W-:-:S04]  /*1160*/  F2FP.BF16.F32.PACK_AB R0, RZ, R0 ;  /* 0x00000000ff00723e */ /* 0x000fc800000010ff */
[----:B------:R-:W-:-:S07]  /*1170*/  PRMT R17, R0, 0x7610, R17 ;  /* 0x0000761000117816 */ /* 0x000fce0000000011 */
.L_x_11457:
[----:B------:R-:W-:-:S07]  /*1180*/  VIADD R23, R25, 0x80 ;  /* 0x0000008019177836 */ /* 0x000fce0000000000 */
.L_x_11451:
[----:B------:R-:W-:Y:S05]  /*1190*/  BSYNC.RECONVERGENT B6 ;  /* 0x0000000000067941 */ /* 0x000fea0003800200 */
.L_x_11450:
        /* <DEDUP_REMOVED lines=26> */
.L_x_11491:
[----:B------:R-:W2:Y:S02]  /*1340*/  LDG.E.U8 R4, desc[UR36][R4.64] ;  /* 0x0000002404047981 */ /* 0x000ea4000c1e1100 */
[----:B--2---:R-:W-:-:S04]  /*1350*/  I2FP.F32.U32 R0, R4 ;  /* 0x0000000400007245 */ /* 0x004fc80000201000 */
[----:B------:R-:W-:-:S04]  /*1360*/  F2FP.BF16.F32.PACK_AB R0, RZ, R0 ;  /* 0x00000000ff00723e */ /* 0x000fc800000010ff */
[----:B------:R-:W-:Y:S01]  /*1370*/  PRMT R19, R0, 0x7610, R19 ;  /* 0x0000761000137816 */ /* 0x000fe20000000013 */
[----:B------:R-:W-:Y:S06]  /*1380*/  BRA `(.L_x_11493) ;  /* 0x0000000c00c47947 */ /* 0x000fec0003800000 */
.L_x_11490:
        /* <DEDUP_REMOVED lines=11> */
.L_x_11495:
[----:B------:R-:W2:Y:S02]  /*1440*/  LDG.E R4, desc[UR36][R4.64] ;  /* 0x0000002404047981 */ /* 0x000ea4000c1e1900 */
[----:B--2---:R-:W-:-:S04]  /*1450*/  I2FP.F32.S32 R0, R4 ;  /* 0x0000000400007245 */ /* 0x004fc80000201400 */
[----:B------:R-:W-:-:S04]  /*1460*/  F2FP.BF16.F32.PACK_AB R0, RZ, R0 ;  /* 0x00000000ff00723e */ /* 0x000fc800000010ff */
[----:B------:R-:W-:Y:S01]  /*1470*/  PRMT R19, R0, 0x7610, R19 ;  /* 0x0000761000137816 */ /* 0x000fe20000000013 */
[----:B------:R-:W-:Y:S06]  /*1480*/  BRA `(.L_x_11493) ;  /* 0x0000000c00847947 */ /* 0x000fec0003800000 */
.L_x_11494:
[----:B------:R-:W2:Y:S02]  /*1490*/  LDG.E.U16 R4, desc[UR36][R4.64] ;  /* 0x0000002404047981 */ /* 0x000ea4000c1e1500 */
[----:B--2---:R-:W0:Y:S02]  /*14a0*/  I2F.S16 R0, R4 ;  /* 0x0000000400007306 */ /* 0x004e240000101400 */
[----:B0-----:R-:W-:-:S04]  /*14b0*/  F2FP.BF16.F32.PACK_AB R0, RZ, R0 ;  /* 0x00000000ff00723e */ /* 0x001fc800000010ff */
[----:B------:R-:W-:Y:S01]  /*14c0*/  PRMT R19, R0, 0x7610, R19 ;  /* 0x0000761000137816 */ /* 0x000fe20000000013 */
[----:B------:R-:W-:Y:S06]  /*14d0*/  BRA `(.L_x_11493) ;  /* 0x0000000c00707947 */ /* 0x000fec0003800000 */
.L_x_11489:
        /* <DEDUP_REMOVED lines=9> */
.L_x_11497:
[----:B------:R-:W2:Y:S02]  /*1570*/  LDG.E.U16 R0, desc[UR36][R4.64] ;  /* 0x0000002404007981 */ /* 0x000ea4000c1e1500 */
[----:B--2---:R-:W-:-:S05]  /*1580*/  HADD2.F32 R0, -RZ, R0.H0_H0 ;  /* 0x20000000ff007230 */ /* 0x004fca0000004100 */
[----:B------:R-:W-:-:S04]  /*1590*/  F2FP.BF16.F32.PACK_AB R0, RZ, R0 ;  /* 0x00000000ff00723e */ /* 0x000fc800000010ff */
[----:B------:R-:W-:Y:S01]  /*15a0*/  PRMT R19, R0, 0x7610, R19 ;  /* 0x0000761000137816 */ /* 0x000fe20000000013 */
[----:B------:R-:W-:Y:S06]  /*15b0*/  BRA `(.L_x_11493) ;  /* 0x0000000c00387947 */ /* 0x000fec0003800000 */
.L_x_11496:
        /* <DEDUP_REMOVED lines=9> */
.L_x_11499:
[----:B------:R-:W2:Y:S02]  /*1650*/  LDG.E.U16 R4, desc[UR36][R4.64] ;  /* 0x0000002404047981 */ /* 0x000ea4000c1e1500 */
[----:B--2---:R-:W-:-:S05]  /*1660*/  HADD2.F32 R0, -RZ, R4.H0_H0 ;  /* 0x20000004ff007230 */ /* 0x004fca0000004100 */
[----:B------:R-:W-:-:S04]  /*1670*/  F2FP.BF16.F32.PACK_AB R0, RZ, R0 ;  /* 0x00000000ff00723e */ /* 0x000fc800000010ff */
[----:B------:R-:W-:Y:S01]  /*1680*/  PRMT R19, R0, 0x7610, R19 ;  /* 0x0000761000137816 */ /* 0x000fe20000000013 */
[----:B------:R-:W-:Y:S06]  /*1690*/  BRA `(.L_x_11493) ;  /* 0x0000000c00007947 */ /* 0x000fec0003800000 */
.L_x_11498:
        /* <DEDUP_REMOVED lines=9> */
.L_x_11488:
        /* <DEDUP_REMOVED lines=14> */
.L_x_11502:
        /* <DEDUP_REMOVED lines=9> */
.L_x_11501:
        /* <DEDUP_REMOVED lines=27> */
.L_x_11504:
        /* <DEDUP_REMOVED lines=15> */
.L_x_11503:
[----:B------:R0:W5:Y:S01]  /*1b40*/  LDG.E.U16 R19, desc[UR36][R4.64] ;  /* 0x0000002404137981 */ /* 0x000162000c1e1500 */
[----:B------:R-:W-:Y:S05]  /*1b50*/  BRA `(.L_x_11493) ;  /* 0x0000000400d07947 */ /* 0x000fea0003800000 */
.L_x_11500:
        /* <DEDUP_REMOVED lines=13> */
.L_x_11507:
        /* <DEDUP_REMOVED lines=21> */
.L_x_11511:
[----:B------:R-:W-:Y:S05]  /*1d80*/  BSYNC.RECONVERGENT B1 ;  /* 0x0000000000017941 */ /* 0x000fea0003800200 */
.L_x_11510:
[----:B------:R-:W-:Y:S01]  /*1d90*/  IMAD.SHL.U32 R0, R0, 0x100000, RZ ;  /* 0x0010000000007824 */ /* 0x000fe200078e00ff */
[----:B------:R-:W-:-:S04]  /*1da0*/  LEA R3, R3, 0x3b800000, 0x17 ;  /* 0x3b80000003037811 */ /* 0x000fc800078eb8ff */
[----:B------:R-:W-:-:S07]  /*1db0*/  LOP3.LUT R0, R3, R0, R7, 0xfe, !PT ;  /* 0x0000000003007212 */ /* 0x000fce00078efe07 */
.L_x_11509:
[----:B------:R-:W-:Y:S05]  /*1dc0*/  BSYNC.RECONVERGENT B0 ;  /* 0x0000000000007941 */ /* 0x000fea0003800200 */
.L_x_11508:
[----:B------:R-:W-:-:S04]  /*1dd0*/  F2FP.BF16.F32.PACK_AB R0, RZ, R0 ;  /* 0x00000000ff00723e */ /* 0x000fc800000010ff */
[----:B------:R-:W-:Y:S01]  /*1de0*/  PRMT R19, R0, 0x7610, R19 ;  /* 0x0000761000137816 */ /* 0x000fe20000000013 */
[----:B------:R-:W-:Y:S06]  /*1df0*/  BRA `(.L_x_11493) ;  /* 0x0000000400287947 */ /* 0x000fec0003800000 */
.L_x_11506:
        /* <DEDUP_REMOVED lines=21> */
.L_x_11515:
[----:B------:R-:W-:Y:S05]  /*1f50*/  BSYNC.RECONVERGENT B1 ;  /* 0x0000000000017941 */ /* 0x000fea0003800200 */
.L_x_11514:
[----:B------:R-:W-:Y:S01]  /*1f60*/  IMAD.SHL.U32 R0, R0, 0x200000, RZ ;  /* 0x0020000000007824 */ /* 0x000fe200078e00ff */
[----:B------:R-:W-:-:S04]  /*1f70*/  LEA R3, R3, 0x37800000, 0x17 ;  /* 0x3780000003037811 */ /* 0x000fc800078eb8ff */
[----:B------:R-:W-:-:S07]  /*1f80*/  LOP3.LUT R0, R3, R0, R7, 0xfe, !PT ;  /* 0x0000000003007212 */ /* 0x000fce00078efe07 */
.L_x_11513:
[----:B------:R-:W-:Y:S05]  /*1f90*/  BSYNC.RECONVERGENT B0 ;  /* 0x0000000000007941 */ /* 0x000fea0003800200 */
.L_x_11512:
[----:B------:R-:W-:-:S04]  /*1fa0*/  F2FP.BF16.F32.PACK_AB R0, RZ, R0 ;  /* 0x00000000ff00723e */ /* 0x000fc800000010ff */
[----:B------:R-:W-:Y:S01]  /*1fb0*/  PRMT R19, R0, 0x7610, R19 ;  /* 0x0000761000137816 */ /* 0x000fe20000000013 */
[----:B------:R-:W-:Y:S06]  /*1fc0*/  BRA `(.L_x_11493) ;  /* 0x0000000000b47947 */ /* 0x000fec0003800000 */
.L_x_11505:
        /* <DEDUP_REMOVED lines=14> */
.L_x_11519:
[----:B------:R-:W-:Y:S05]  /*20b0*/  BSYNC.RECONVERGENT B0 ;  /* 0x0000000000007941 */ /* 0x000fea0003800200 */
.L_x_11518:
[----:B------:R-:W-:-:S04]  /*20c0*/  F2FP.BF16.F32.PACK_AB R0, RZ, R0 ;  /* 0x00000000ff00723e */ /* 0x000fc800000010ff */
[----:B------:R-:W-:Y:S01]  /*20d0*/  PRMT R19, R0, 0x7610, R19 ;  /* 0x0000761000137816 */ /* 0x000fe20000000013 */
[----:B------:R-:W-:Y:S06]  /*20e0*/  BRA `(.L_x_11493) ;  /* 0x00000000006c7947 */ /* 0x000fec0003800000 */
.L_x_11492:
        /* <DEDUP_REMOVED lines=16> */
.L_x_11520:
[----:B------:R-:W-:Y:S01]  /*21f0*/  PRMT R19, RZ, 0x7610, R19 ;  /* 0x00007610ff137816 */ /* 0x000fe20000000013 */
[----:B------:R-:W-:Y:S06]  /*2200*/  BRA `(.L_x_11493) ;  /* 0x0000000000247947 */ /* 0x000fec0003800000 */
.L_x_11517:
[----:B------:R-:W2:Y:S02]  /*2210*/  LDG.E.64 R4, desc[UR36][R4.64] ;  /* 0x0000002404047981 */ /* 0x000ea4000c1e1b00 */
[----:B--2---:R-:W0:Y:S02]  /*2220*/  I2F.U64 R0, R4 ;  /* 0x0000000400007312 */ /* 0x004e240000301000 */
[----:B0-----:R-:W-:-:S04]  /*2230*/  F2FP.BF16.F32.PACK_AB R0, RZ, R0 ;  /* 0x00000000ff00723e */ /* 0x001fc800000010ff */
[----:B------:R-:W-:Y:S01]  /*2240*/  PRMT R19, R0, 0x7610, R19 ;  /* 0x0000761000137816 */ /* 0x000fe20000000013 */
[----:B------:R-:W-:Y:S06]  /*2250*/  BRA `(.L_x_11493) ;  /* 0x0000000000107947 */ /* 0x000fec0003800000 */
.L_x_11516:
[----:B------:R-:W2:Y:S02]  /*2260*/  LDG.E R4, desc[UR36][R4.64] ;  /* 0x0000002404047981 */ /* 0x000ea4000c1e1900 */
[----:B--2---:R-:W-:-:S04]  /*2270*/  I2FP.F32.U32 R0, R4 ;  /* 0x0000000400007245 */ /* 0x004fc80000201000 */
[----:B------:R-:W-:-:S04]  /*2280*/  F2FP.BF16.F32.PACK_AB R0, RZ, R0 ;  /* 0x00000000ff00723e */ /* 0x000fc800000010ff */
[----:B------:R-:W-:-:S07]  /*2290*/  PRMT R19, R0, 0x7610, R19 ;  /* 0x0000761000137816 */ /* 0x000fce0000000013 */
.L_x_11493:
[----:B------:R-:W-:-:S07]  /*22a0*/  VIADD R23, R23, 0x80 ;  /* 0x0000008017177836 */ /* 0x000fce0000000000 */
.L_x_11487:
[----:B------:R-:W-:Y:S05]  /*22b0*/  BSYNC.RECONVERGENT B6 ;  /* 0x0000000000067941 */ /* 0x000fea0003800200 */
.L_x_11486:
        /* <DEDUP_REMOVED lines=26> */
.L_x_11526:
[----:B------:R-:W2:Y:S02]  /*2460*/  LDG.E.U8 R4, desc[UR36][R4.64] ;  /* 0x0000002404047981 */ /* 0x000ea4000c1e1100 */
[----:B--2---:R-:W-:-:S04]  /*2470*/  I2FP.F32.U32 R0, R4 ;  /* 0x0000000400007245 */ /* 0x004fc80000201000 */
[----:B------:R-:W-:-:S04]  /*2480*/  F2FP.BF16.F32.PACK_AB R0, RZ, R0 ;  /* 0x00000000ff00723e */ /* 0x000fc800000010ff */
[----:B------:R-:W-:Y:S01]  /*2490*/  PRMT R18, R0, 0x7610, R18 ;  /* 0x0000761000127816 */ /* 0x000fe20000000012 */
[----:B------:R-:W-:Y:S06]  /*24a0*/  BRA `(.L_x_11528) ;  /* 0x0000000c00c47947 */ /* 0x000fec0003800000 */
.L_x_11525:
        /* <DEDUP_REMOVED lines=11> */
.L_x_11530:
[----:B------:R-:W2:Y:S02]  /*2560*/  LDG.E R4, desc[UR36][R4.64] ;  /* 0x0000002404047981 */ /* 0x000ea4000c1e1900 */
[----:B--2---:R-:W-:-:S04]  /*2570*/  I2FP.F32.S32 R0, R4 ;  /* 0x0000000400007245 */ /* 0x004fc80000201400 */
[----:B------:R-:W-:-:S04]  /*2580*/  F2FP.BF16.F32.PACK_AB R0, RZ, R0 ;  /* 0x00000000ff00723e */ /* 0x000fc800000010ff */
[----:B------:R-:W-:Y:S01]  /*2590*/  PRMT R18, R0, 0x7610, R18 ;  /* 0x0000761000127816 */ /* 0x000fe20000000012 */
[----:B------:R-:W-:Y:S06]  /*25a0*/  BRA `(.L_x_11528) ;  /* 0x0000000c00847947 */ /* 0x000fec0003800000 */
.L_x_11529:
[----:B------:R-:W2:Y:S02]  /*25b0*/  LDG.E.U16 R4, desc[UR36][R4.64] ;  /* 0x0000002404047981 */ /* 0x000ea4000c1e1500 */
[----:B--2---:R-:W0:Y:S02]  /*25c0*/  I2F.S16 R0, R4 ;  /* 0x0000000400007306 */ /* 0x004e240000101400 */
[----:B0-----:R-:W-:-:S04]  /*25d0*/  F2FP.BF16.F32.PACK_AB R0, RZ, R0 ;  /* 0x00000000ff00723e */ /* 0x001fc800000010ff */
[----:B------:R-:W-:Y:S01]  /*25e0*/  PRMT R18, R0, 0x7610, R18 ;  /* 0x0000761000127816 */ /* 0x000fe20000000012 */
[----:B------:R-:W-:Y:S06]  /*25f0*/  BRA `(.L_x_11528) ;  /* 0x0000000c00707947 */ /* 0x000fec0003800000 */
.L_x_11524:
        /* <DEDUP_REMOVED lines=9> */
.L_x_11532:
[----:B------:R-:W2:Y:S02]  /*2690*/  LDG.E.U16 R0, desc[UR36][R4.64] ;  /* 0x0000002404007981 */ /* 0x000ea4000c1e1500 */
[----:B--2---:R-:W-:-:S05]  /*26a0*/  HADD2.F32 R0, -RZ, R0.H0_H0 ;  /* 0x20000000ff007230 */ /* 0x004fca0000004100 */
[----:B------:R-:W-:-:S04]  /*26b0*/  F2FP.BF16.F32.PACK_AB R0, RZ, R0 ;  /* 0x00000000ff00723e */ /* 0x000fc800000010ff */
[----:B------:R-:W-:Y:S01]  /*26c0*/  PRMT R18, R0, 0x7610, R18 ;  /* 0x0000761000127816 */ /* 0x000fe20000000012 */
[----:B------:R-:W-:Y:S06]  /*26d0*/  BRA `(.L_x_11528) ;  /* 0x0000000c00387947 */ /* 0x000fec0003800000 */
.L_x_11531:
        /* <DEDUP_REMOVED lines=9> */
.L_x_11534:
[----:B------:R-:W2:Y:S02]  /*2770*/  LDG.E.U16 R4, desc[UR36][R4.64] ;  /* 0x0000002404047981 */ /* 0x000ea4000c1e1500 */
[----:B--2---:R-:W-:-:S05]  /*2780*/  HADD2.F32 R0, -RZ, R4.H0_H0 ;  /* 0x20000004ff007230 */ /* 0x004fca0000004100 */
[----:B------:R-:W-:-:S04]  /*2790*/  F2FP.BF16.F32.PACK_AB R0, RZ, R0 ;  /* 0x00000000ff00723e */ /* 0x000fc800000010ff */
[----:B------:R-:W-:Y:S01]  /*27a0*/  PRMT R18, R0, 0x7610, R18 ;  /* 0x0000761000127816 */ /* 0x000fe20000000012 */
[----:B------:R-:W-:Y:S06]  /*27b0*/  BRA `(.L_x_11528) ;  /* 0x0000000c00007947 */ /* 0x000fec0003800000 */
.L_x_11533:
        /* <DEDUP_REMOVED lines=9> */
.L_x_11523:
        /* <DEDUP_REMOVED lines=14> */
.L_x_11537:
        /* <DEDUP_REMOVED lines=9> */
.L_x_11536:
        /* <DEDUP_REMOVED lines=27> */
.L_x_11539:
        /* <DEDUP_REMOVED lines=15> */
.L_x_11538:
[----:B------:R0:W5:Y:S01]  /*2c60*/  LDG.E.U16 R18, desc[UR36][R4.64] ;  /* 0x0000002404127981 */ /* 0x000162000c1e1500 */
[----:B------:R-:W-:Y:S05]  /*2c70*/  BRA `(.L_x_11528) ;  /* 0x0000000400d07947 */ /* 0x000fea0003800000 */
.L_x_11535:
        /* <DEDUP_REMOVED lines=13> */
.L_x_11542:
        /* <DEDUP_REMOVED lines=21> */
.L_x_11546:
[----:B------:R-:W-:Y:S05]  /*2ea0*/  BSYNC.RECONVERGENT B1 ;  /* 0x0000000000017941 */ /* 0x000fea0003800200 */
.L_x_11545:
[----:B------:R-:W-:Y:S01]  /*2eb0*/  IMAD.SHL.U32 R0, R0, 0x100000, RZ ;  /* 0x0010000000007824 */ /* 0x000fe200078e00ff */
[----:B------:R-:W-:-:S04]  /*2ec0*/  LEA R3, R3, 0x3b800000, 0x17 ;  /* 0x3b80000003037811 */ /* 0x000fc800078eb8ff */
[----:B------:R-:W-:-:S07]  /*2ed0*/  LOP3.LUT R0, R3, R0, R7, 0xfe, !PT ;  /* 0x0000000003007212 */ /* 0x000fce00078efe07 */
.L_x_11544:
[----:B------:R-:W-:Y:S05]  /*2ee0*/  BSYNC.RECONVERGENT B0 ;  /* 0x0000000000007941 */ /* 0x000fea0003800200 */
.L_x_11543:
[----:B------:R-:W-:-:S04]  /*2ef0*/  F2FP.BF16.F32.PACK_AB R0, RZ, R0 ;  /* 0x00000000ff00723e */ /* 0x000fc800000010ff */
[----:B------:R-:W-:Y:S01]  /*2f00*/  PRMT R18, R0, 0x7610, R18 ;  /* 0x0000761000127816 */ /* 0x000fe20000000012 */
[----:B------:R-:W-:Y:S06]  /*2f10*/  BRA `(.L_x_11528) ;  /* 0x0000000400287947 */ /* 0x000fec0003800000 */
.L_x_11541:
        /* <DEDUP_REMOVED lines=21> */
.L_x_11550:
[----:B------:R-:W-:Y:S05]  /*3070*/  BSYNC.RECONVERGENT B1 ;  /* 0x0000000000017941 */ /* 0x000fea0003800200 */
.L_x_11549:
[----:B------:R-:W-:Y:S01]  /*3080*/  IMAD.SHL.U32 R0, R0, 0x200000, RZ ;  /* 0x0020000000007824 */ /* 0x000fe200078e00ff */
[----:B------:R-:W-:-:S04]  /*3090*/  LEA R3, R3, 0x37800000, 0x17 ;  /* 0x3780000003037811 */ /* 0x000fc800078eb8ff */
[----:B------:R-:W-:-:S07]  /*30a0*/  LOP3.LUT R0, R3, R0, R7, 0xfe, !PT ;  /* 0x0000000003007212 */ /* 0x000fce00078efe07 */
.L_x_11548:
[----:B------:R-:W-:Y:S05]  /*30b0*/  BSYNC.RECONVERGENT B0 ;  /* 0x0000000000007941 */ /* 0x000fea0003800200 */
.L_x_11547:
[----:B------:R-:W-:-:S04]  /*30c0*/  F2FP.BF16.F32.PACK_AB R0, RZ, R0 ;  /* 0x00000000ff00723e */ /* 0x000fc800000010ff */
[----:B------:R-:W-:Y:S01]  /*30d0*/  PRMT R18, R0, 0x7610, R18 ;  /* 0x0000761000127816 */ /* 0x000fe20000000012 */
[----:B------:R-:W-:Y:S06]  /*30e0*/  BRA `(.L_x_11528) ;  /* 0x0000000000b47947 */ /* 0x000fec0003800000 */
.L_x_11540:
        /* <DEDUP_REMOVED lines=14> */
.L_x_11554:
[----:B------:R-:W-:Y:S05]  /*31d0*/  BSYNC.RECONVERGENT B0 ;  /* 0x0000000000007941 */ /* 0x000fea0003800200 */
.L_x_11553:
[----:B------:R-:W-:-:S04]  /*31e0*/  F2FP.BF16.F32.PACK_AB R0, RZ, R0 ;  /* 0x00000000ff00723e */ /* 0x000fc800000010ff */
[----:B------:R-:W-:Y:S01]  /*31f0*/  PRMT R18, R0, 0x7610, R18 ;  /* 0x0000761000127816 */ /* 0x000fe20000000012 */
[----:B------:R-:W-:Y:S06]  /*3200*/  BRA `(.L_x_11528) ;  /* 0x00000000006c7947 */ /* 0x000fec0003800000 */
.L_x_11527:
        /* <DEDUP_REMOVED lines=16> */
.L_x_11555:
[----:B------:R-:W-:Y:S01]  /*3310*/  PRMT R18, RZ, 0x7610, R18 ;  /* 0x00007610ff127816 */ /* 0x000fe20000000012 */
[----:B------:R-:W-:Y:S06]  /*3320*/  BRA `(.L_x_11528) ;  /* 0x0000000000247947 */ /* 0x000fec0003800000 */
.L_x_11552:
[----:B------:R-:W2:Y:S02]  /*3330*/  LDG.E.64 R4, desc[UR36][R4.64] ;  /* 0x0000002404047981 */ /* 0x000ea4000c1e1b00 */
[----:B--2---:R-:W0:Y:S02]  /*3340*/  I2F.U64 R0, R4 ;  /* 0x0000000400007312 */ /* 0x004e240000301000 */
[----:B0-----:R-:W-:-:S04]  /*3350*/  F2FP.BF16.F32.PACK_AB R0, RZ, R0 ;  /* 0x00000000ff00723e */ /* 0x001fc800000010ff */
[----:B------:R-:W-:Y:S01]  /*3360*/  PRMT R18, R0, 0x7610, R18 ;  /* 0x0000761000127816 */ /* 0x000fe20000000012 */
[----:B------:R-:W-:Y:S06]  /*3370*/  BRA `(.L_x_11528) ;  /* 0x0000000000107947 */ /* 0x000fec0003800000 */
.L_x_11551:
[----:B------:R-:W2:Y:S02]  /*3380*/  LDG.E R4, desc[UR36][R4.64] ;  /* 0x0000002404047981 */ /* 0x000ea4000c1e1900 */
[----:B--2---:R-:W-:-:S04]  /*3390*/  I2FP.F32.U32 R0, R4 ;  /* 0x0000000400007245 */ /* 0x004fc80000201000 */
[----:B------:R-:W-:-:S04]  /*33a0*/  F2FP.BF16.F32.PACK_AB R0, RZ, R0 ;  /* 0x00000000ff00723e */ /* 0x000fc800000010ff */
[----:B------:R-:W-:-:S07]  /*33b0*/  PRMT R18, R0, 0x7610, R18 ;  /* 0x0000761000127816 */ /* 0x000fce0000000012 */
.L_x_11528:
[----:B------:R-:W-:-:S07]  /*33c0*/  VIADD R23, R23, 0x80 ;  /* 0x0000008017177836 */ /* 0x000fce0000000000 */
.L_x_11522:
[----:B------:R-:W-:Y:S05]  /*33d0*/  BSYNC.RECONVERGENT B6 ;  /* 0x0000000000067941 */ /* 0x000fea0003800200 */
.L_x_11521:
        /* <DEDUP_REMOVED lines=25> */
.L_x_11561:
[----:B------:R-:W2:Y:S02]  /*3570*/  LDG.E.U8 R4, desc[UR36][R4.64] ;  /* 0x0000002404047981 */ /* 0x000ea4000c1e1100 */
[----:B--2---:R-:W-:-:S04]  /*3580*/  I2FP.F32.U32 R0, R4 ;  /* 0x0000000400007245 */ /* 0x004fc80000201000 */
[----:B------:R-:W-:Y:S01]  /*3590*/  F2FP.BF16.F32.PACK_AB R0, RZ, R0 ;  /* 0x00000000ff00723e */ /* 0x000fe200000010ff */
[----:B------:R-:W-:Y:S06]  /*35a0*/  BRA `(.L_x_11557) ;  /* 0x0000000c00887947 */ /* 0x000fec0003800000 */
.L_x_11560:
        /* <DEDUP_REMOVED lines=10> */
.L_x_11564:
[----:B------:R-:W2:Y:S02]  /*3650*/  LDG.E R4, desc[UR36][R4.64] ;  /* 0x0000002404047981 */ /* 0x000ea4000c1e1900 */
[----:B--2---:R-:W-:-:S04]  /*3660*/  I2FP.F32.S32 R0, R4 ;  /* 0x0000000400007245 */ /* 0x004fc80000201400 */
[----:B------:R-:W-:Y:S01]  /*3670*/  F2FP.BF16.F32.PACK_AB R0, RZ, R0 ;  /* 0x00000000ff00723e */ /* 0x000fe200000010ff */
[----:B------:R-:W-:Y:S06]  /*3680*/  BRA `(.L_x_11557) ;  /* 0x0000000c00507947 */ /* 0x000fec0003800000 */
.L_x_11563:
[----:B------:R-:W2:Y:S02]  /*3690*/  LDG.E.U16 R4, desc[UR36][R4.64] ;  /* 0x0000002404047981 */ /* 0x000ea4000c1e1500 */
[----:B--2---:R-:W0:Y:S02]  /*36a0*/  I2F.S16 R0, R4 ;  /* 0x0000000400007306 */ /* 0x004e240000101400 */
[----:B0-----:R-:W-:Y:S01]  /*36b0*/  F2FP.BF16.F32.PACK_AB R0, RZ, R0 ;  /* 0x00000000ff00723e */ /* 0x001fe200000010ff */
[----:B------:R-:W-:Y:S06]  /*36c0*/  BRA `(.L_x_11557) ;  /* 0x0000000c00407947 */ /* 0x000fec0003800000 */
.L_x_11559:
        /* <DEDUP_REMOVED lines=9> */
.L_x_11566:
[----:B------:R-:W2:Y:S02]  /*3760*/  LDG.E.U16 R0, desc[UR36][R4.64] ;  /* 0x0000002404007981 */ /* 0x000ea4000c1e1500 */
[----:B--2---:R-:W-:-:S05]  /*3770*/  HADD2.F32 R0, -RZ, R0.H0_H0 ;  /* 0x20000000ff007230 */ /* 0x004fca0000004100 */
[----:B------:R-:W-:Y:S01]  /*3780*/  F2FP.BF16.F32.PACK_AB R0, RZ, R0 ;  /* 0x00000000ff00723e */ /* 0x000fe200000010ff */
[----:B------:R-:W-:Y:S06]  /*3790*/  BRA `(.L_x_11557) ;  /* 0x0000000c000c7947 */ /* 0x000fec0003800000 */
.L_x_11565:
        /* <DEDUP_REMOVED lines=9> */
.L_x_11568:
[----:B------:R-:W2:Y:S02]  /*3830*/  LDG.E.U16 R4, desc[UR36][R4.64] ;  /* 0x0000002404047981 */ /* 0x000ea4000c1e1500 */
[----:B--2---:R-:W-:-:S05]  /*3840*/  HADD2.F32 R0, -RZ, R4.H0_H0 ;  /* 0x20000004ff007230 */ /* 0x004fca0000004100 */
[----:B------:R-:W-:Y:S01]  /*3850*/  F2FP.BF16.F32.PACK_AB R0, RZ, R0 ;  /* 0x00000000ff00723e */ /* 0x000fe200000010ff */
[----:B------:R-:W-:Y:S06]  /*3860*/  BRA `(.L_x_11557) ;  /* 0x0000000800d87947 */ /* 0x000fec0003800000 */
.L_x_11567:
        /* <DEDUP_REMOVED lines=8> */
.L_x_11558:
        /* <DEDUP_REMOVED lines=13> */
.L_x_11571:
        /* <DEDUP_REMOVED lines=8> */
.L_x_11570:
        /* <DEDUP_REMOVED lines=27> */
.L_x_11573:
        /* <DEDUP_REMOVED lines=14> */
.L_x_11572:
[----:B------:R1:W5:Y:S01]  /*3cd0*/  LDG.E.U16 R0, desc[UR36][R4.64] ;  /* 0x0000002404007981 */ /* 0x000362000c1e1500 */
[----:B------:R-:W-:Y:S05]  /*3ce0*/  BRA `(.L_x_11557) ;  /* 0x0000000400b87947 */ /* 0x000fea0003800000 */
.L_x_11569:
        /* <DEDUP_REMOVED lines=12> */
.L_x_11576:
        /* <DEDUP_REMOVED lines=21> */
.L_x_11580:
[----:B------:R-:W-:Y:S05]  /*3f00*/  BSYNC.RECONVERGENT B1 ;  /* 0x0000000000017941 */ /* 0x000fea0003800200 */
.L_x_11579:
[----:B------:R-:W-:Y:S01]  /*3f10*/  IMAD.SHL.U32 R0, R0, 0x100000, RZ ;  /* 0x0010000000007824 */ /* 0x000fe200078e00ff */
[----:B------:R-:W-:-:S04]  /*3f20*/  LEA R3, R3, 0x3b800000, 0x17 ;  /* 0x3b80000003037811 */ /* 0x000fc800078eb8ff */
[----:B------:R-:W-:-:S07]  /*3f30*/  LOP3.LUT R0, R3, R0, R7, 0xfe, !PT ;  /* 0x0000000003007212 */ /* 0x000fce00078efe07 */
.L_x_11578:
[----:B------:R-:W-:Y:S05]  /*3f40*/  BSYNC.RECONVERGENT B0 ;  /* 0x0000000000007941 */ /* 0x000fea0003800200 */
.L_x_11577:
[----:B------:R-:W-:Y:S01]  /*3f50*/  F2FP.BF16.F32.PACK_AB R0, RZ, R0 ;  /* 0x00000000ff00723e */ /* 0x000fe200000010ff */
[----:B------:R-:W-:Y:S06]  /*3f60*/  BRA `(.L_x_11557) ;  /* 0x0000000400187947 */ /* 0x000fec0003800000 */
.L_x_11575:
        /* <DEDUP_REMOVED lines=21> */
.L_x_11584:
[----:B------:R-:W-:Y:S05]  /*40c0*/  BSYNC.RECONVERGENT B1 ;  /* 0x0000000000017941 */ /* 0x000fea0003800200 */
.L_x_11583:
[----:B------:R-:W-:Y:S01]  /*40d0*/  IMAD.SHL.U32 R0, R0, 0x200000, RZ ;  /* 0x0020000000007824 */ /* 0x000fe200078e00ff */
[----:B------:R-:W-:-:S04]  /*40e0*/  LEA R3, R3, 0x37800000, 0x17 ;  /* 0x3780000003037811 */ /* 0x000fc800078eb8ff */
[----:B------:R-:W-:-:S07]  /*40f0*/  LOP3.LUT R0, R3, R0, R7, 0xfe, !PT ;  /* 0x0000000003007212 */ /* 0x000fce00078efe07 */
.L_x_11582:
[----:B------:R-:W-:Y:S05]  /*4100*/  BSYNC.RECONVERGENT B0 ;  /* 0x0000000000007941 */ /* 0x000fea0003800200 */
.L_x_11581:
[----:B------:R-:W-:Y:S01]  /*4110*/  F2FP.BF16.F32.PACK_AB R0, RZ, R0 ;  /* 0x00000000ff00723e */ /* 0x000fe200000010ff */
[----:B------:R-:W-:Y:S06]  /*4120*/  BRA `(.L_x_11557) ;  /* 0x0000000000a87947 */ /* 0x000fec0003800000 */
.L_x_11574:
        /* <DEDUP_REMOVED lines=14> */
.L_x_11588:
[----:B------:R-:W-:Y:S05]  /*4210*/  BSYNC.RECONVERGENT B0 ;  /* 0x0000000000007941 */ /* 0x000fea0003800200 */
.L_x_11587:
[----:B------:R-:W-:Y:S01]  /*4220*/  F2FP.BF16.F32.PACK_AB R0, RZ, R0 ;  /* 0x00000000ff00723e */ /* 0x000fe200000010ff */
[----:B------:R-:W-:Y:S06]  /*4230*/  BRA `(.L_x_11557) ;  /* 0x0000000000647947 */ /* 0x000fec0003800000 */
.L_x_11562:
        /* <DEDUP_REMOVED lines=16> */
.L_x_11589:
[----:B------:R-:W-:Y:S01]  /*4340*/  PRMT R0, RZ, 0x7610, R0 ;  /* 0x00007610ff007816 */ /* 0x000fe20000000000 */
[----:B------:R-:W-:Y:S06]  /*4350*/  BRA `(.L_x_11557) ;  /* 0x00000000001c7947 */ /* 0x000fec0003800000 */
.L_x_11586:
[----:B------:R-:W2:Y:S02]  /*4360*/  LDG.E.64 R4, desc[UR36][R4.64] ;  /* 0x0000002404047981 */ /* 0x000ea4000c1e1b00 */
[----:B--2---:R-:W0:Y:S02]  /*4370*/  I2F.U64 R0, R4 ;  /* 0x0000000400007312 */ /* 0x004e240000301000 */
[----:B0-----:R-:W-:Y:S01]  /*4380*/  F2FP.BF16.F32.PACK_AB R0, RZ, R0 ;  /* 0x00000000ff00723e */ /* 0x001fe200000010ff */
[----:B------:R-:W-:Y:S06]  /*4390*/  BRA `(.L_x_11557) ;  /* 0x00000000000c7947 */ /* 0x000fec0003800000 */
.L_x_11585:
[----:B------:R-:W2:Y:S02]  /*43a0*/  LDG.E R4, desc[UR36][R4.64] ;  /* 0x0000002404047981 */ /* 0x000ea4000c1e1900 */
[----:B--2---:R-:W-:-:S04]  /*43b0*/  I2FP.F32.U32 R0, R4 ;  /* 0x0000000400007245 */ /* 0x004fc80000201000 */
[----:B------:R-:W-:-:S07]  /*43c0*/  F2FP.BF16.F32.PACK_AB R0, RZ, R0 ;  /* 0x00000000ff00723e */ /* 0x000fce00000010ff */
.L_x_11557:
[----:B------:R-:W-:Y:S05]  /*43d0*/  BSYNC.RECONVERGENT B6 ;  /* 0x0000000000067941 */ /* 0x000fea0003800200 */
.L_x_11556:
[C---:B------:R-:W-:Y:S01]  /*43e0*/  VIADD R3, R25.reuse, 0x100 ;  /* 0x0000010019037836 */ /* 0x040fe20000000000 */
[CC--:B------:R-:W-:Y:S01]  /*43f0*/  ISETP.GE.AND P0, PT, R25.reuse, R16.reuse, PT ;  /* 0x000000101900720c */ /* 0x0c0fe20003f06270 */
[----:B------:R-:W-:Y:S01]  /*4400*/  VIADD R23, R25, 0x80 ;  /* 0x0000008019177836 */ /* 0x000fe20000000000 */
[----:B------:R-:W-:Y:S02]  /*4410*/  BSSY.RECONVERGENT B6, `(.L_x_11590) ;  /* 0x000011f000067945 */ /* 0x000fe40003800200 */
[-C--:B------:R-:W-:Y:S01]  /*4420*/  ISETP.GE.AND P2, PT, R3, R16.reuse, PT ;  /* 0x000000100300720c */ /* 0x080fe20003f46270 */
[----:B------:R-:W-:Y:S01]  /*4430*/  VIADD R3, R25, 0x180 ;  /* 0x0000018019037836 */ /* 0x000fe20000000000 */
[----:B------:R-:W-:-:S04]  /*4440*/  ISETP.GE.AND P1, PT, R23, R16, PT ;  /* 0x000000101700720c */ /* 0x000fc80003f26270 */
[----:B------:R-:W-:-:S03]  /*4450*/  ISETP.GE.AND P3, PT, R3, R16, PT ;  /* 0x000000100300720c */ /* 0x000fc60003f66270 */
[----:B-----5:R-:W-:-:S04]  /*4460*/  @!P0 IMAD.U32 R3, R17, 0x10000, RZ ;  /* 0x0001000011038824 */ /* 0x020fc800078e00ff */
[----:B------:R-:W-:Y:S02]  /*4470*/  @!P2 IMAD.U32 R18, R18, 0x10000, RZ ;  /* 0x000100001212a824 */ /* 0x000fe400078e00ff */
[----:B------:R-:W-:Y:S02]  /*4480*/  @!P0 FADD.FTZ R3, -R3, -RZ ;  /* 0x800000ff03038221 */ /* 0x000fe40000010100 */
[----:B01----:R-:W-:Y:S02]  /*4490*/  @!P2 FADD.FTZ R4, -R18, -RZ ;  /* 0x800000ff1204a221 */ /* 0x003fe40000010100 */
[----:B------:R0:W1:Y:S01]  /*44a0*/  @!P0 F2F.BF16.F32 R5, R3 ;  /* 0x0000000300058304 */ /* 0x0000620000202000 */
[----:B------:R-:W-:Y:S01]  /*44b0*/  @!P3 IMAD.U32 R6, R0, 0x10000, RZ ;  /* 0x000100000006b824 */ /* 0x000fe200078e00ff */
[----:B------:R-:W2:Y:S01]  /*44c0*/  LDC.U8 R18, c[0x0][0x3a4] ;  /* 0x0000e900ff127b82 */ /* 0x000ea20000000000 */
[----:B------:R-:W-:Y:S02]  /*44d0*/  @!P1 IMAD.U32 R0, R19, 0x10000, RZ ;  /* 0x0001000013009824 */ /* 0x000fe400078e00ff */
[----:B------:R-:W-:-:S02]  /*44e0*/  @!P3 FADD.FTZ R6, -R6, -RZ ;  /* 0x800000ff0606b221 */ /* 0x000fc40000010100 */
[----:B------:R-:W-:Y:S01]  /*44f0*/  @!P1 FADD.FTZ R0, -R0, -RZ ;  /* 0x800000ff00009221 */ /* 0x000fe20000010100 */
[----:B------:R0:W3:Y:S08]  /*4500*/  @!P2 F2F.BF16.F32 R17, R4 ;  /* 0x000000040011a304 */ /* 0x0000f00000202000 */
[----:B------:R0:W4:Y:S08]  /*4510*/  @!P3 F2F.BF16.F32 R19, R6 ;  /* 0x000000060013b304 */ /* 0x0001300000202000 */
[----:B------:R0:W0:Y:S01]  /*4520*/  @!P1 F2F.BF16.F32 R22, R0 ;  /* 0x0000000000169304 */ /* 0x0000220000202000 */
[----:B-1-3--:R-:W-:Y:S05]  /*4530*/  @P0 BRA `(.L_x_11591) ;  /* 0x0000001000300947 */ /* 0x00afea0003800000 */
[----:B------:R-:W1:Y:S01]  /*4540*/  LDCU UR4, c[0x0][0x3a8] ;  /* 0x00007500ff0477ac */ /* 0x000e620008000800 */
[----:B------:R-:W3:Y:S01]  /*4550*/  LDC.64 R8, c[0x0][0x388] ;  /* 0x0000e200ff087b82 */ /* 0x000ee20000000a00 */
[----:B0-----:R-:W-:Y:S01]  /*4560*/  IMAD R0, R2, 0x200, R25 ;  /* 0x0000020002007824 */ /* 0x001fe200078e0219 */
[----:B--2---:R-:W-:-:S03]  /*4570*/  PRMT R4, R18, 0x9910, RZ ;  /* 0x0000991012047816 */ /* 0x004fc600000000ff */
[----:B-1----:R-:W-:Y:S02]  /*4580*/  IMAD R3, R0, UR4, RZ ;  /* 0x0000000400037c24 */ /* 0x002fe4000f8e02ff */
        /* <DEDUP_REMOVED lines=18> */
.L_x_11595:
[----:B------:R-:W-:Y:S02]  /*46b0*/  IMAD.U32 R5, R5, 0x10000, RZ ;  /* 0x0001000005057824 */ /* 0x000fe400078e00ff */
[----:B------:R-:W-:-:S04]  /*46c0*/  IMAD.MOV.U32 R25, RZ, RZ, R23 ;  /* 0x000000ffff197224 */ /* 0x000fc800078e0017 */
[----:B------:R-:W0:Y:S02]  /*46d0*/  F2I.S64.TRUNC R4, R5 ;  /* 0x0000000500047311 */ /* 0x000e24000020d900 */
[----:B0-----:R0:W-:Y:S01]  /*46e0*/  STG.E.U8 desc[UR36][R8.64], R4 ;  /* 0x0000000408007986 */ /* 0x0011e2000c101124 */
[----:B------:R-:W-:Y:S05]  /*46f0*/  BRA `(.L_x_11591) ;  /* 0x0000000c00c07947 */ /* 0x000fea0003800000 */
.L_x_11594:
        /* <DEDUP_REMOVED lines=11> */
.L_x_11598:
[----:B------:R-:W-:Y:S02]  /*47b0*/  IMAD.U32 R5, R5, 0x10000, RZ ;  /* 0x0001000005057824 */ /* 0x000fe400078e00ff */
[----:B------:R-:W-:-:S04]  /*47c0*/  IMAD.MOV.U32 R25, RZ, RZ, R23 ;  /* 0x000000ffff197224 */ /* 0x000fc800078e0017 */
[----:B------:R-:W0:Y:S02]  /*47d0*/  F2I.FTZ.TRUNC.NTZ R5, R5 ;  /* 0x0000000500057305 */ /* 0x000e24000021f100 */
[----:B0-----:R0:W-:Y:S01]  /*47e0*/  STG.E desc[UR36][R8.64], R5 ;  /* 0x0000000508007986 */ /* 0x0011e2000c101924 */
[----:B------:R-:W-:Y:S05]  /*47f0*/  BRA `(.L_x_11591) ;  /* 0x0000000c00807947 */ /* 0x000fea0003800000 */
.L_x_11597:
[----:B------:R-:W-:Y:S02]  /*4800*/  IMAD.U32 R5, R5, 0x10000, RZ ;  /* 0x0001000005057824 */ /* 0x000fe400078e00ff */
[----:B------:R-:W-:-:S04]  /*4810*/  IMAD.MOV.U32 R25, RZ, RZ, R23 ;  /* 0x000000ffff197224 */ /* 0x000fc800078e0017 */
[----:B------:R-:W0:Y:S02]  /*4820*/  F2I.FTZ.TRUNC.NTZ R5, R5 ;  /* 0x0000000500057305 */ /* 0x000e24000021f100 */
[----:B0-----:R0:W-:Y:S01]  /*4830*/  STG.E.U16 desc[UR36][R8.64], R5 ;  /* 0x0000000508007986 */ /* 0x0011e2000c101524 */
[----:B------:R-:W-:Y:S05]  /*4840*/  BRA `(.L_x_11591) ;  /* 0x0000000c006c7947 */ /* 0x000fea0003800000 */
.L_x_11593:
        /* <DEDUP_REMOVED lines=10> */
.L_x_11600:
[----:B------:R-:W-:Y:S02]  /*48f0*/  IMAD.U32 R0, R5, 0x10000, RZ ;  /* 0x0001000005007824 */ /* 0x000fe400078e00ff */
[----:B------:R-:W-:-:S03]  /*4900*/  IMAD.MOV.U32 R25, RZ, RZ, R23 ;  /* 0x000000ffff197224 */ /* 0x000fc600078e0017 */
[----:B------:R-:W-:-:S05]  /*4910*/  F2FP.F16.F32.PACK_AB R0, RZ, R0 ;  /* 0x00000000ff00723e */ /* 0x000fca00000000ff */
[----:B------:R0:W-:Y:S01]  /*4920*/  STG.E.U16 desc[UR36][R8.64], R0 ;  /* 0x0000000008007986 */ /* 0x0001e2000c101524 */
[----:B------:R-:W-:Y:S05]  /*4930*/  BRA `(.L_x_11591) ;  /* 0x0000000c00307947 */ /* 0x000fea0003800000 */
.L_x_11599:
        /* <DEDUP_REMOVED lines=11> */
.L_x_11602:
[----:B------:R-:W-:Y:S02]  /*49f0*/  IMAD.U32 R5, R5, 0x10000, RZ ;  /* 0x0001000005057824 */ /* 0x000fe400078e00ff */
[----:B------:R-:W-:-:S03]  /*4a00*/  IMAD.MOV.U32 R25, RZ, RZ, R23 ;  /* 0x000000ffff197224 */ /* 0x000fc600078e0017 */
[----:B------:R-:W-:-:S04]  /*4a10*/  F2FP.F16.F32.PACK_AB R3, RZ, R5 ;  /* 0x00000005ff03723e */ /* 0x000fc800000000ff */
[----:B------:R-:W-:-:S05]  /*4a20*/  PRMT R3, R3, 0x5410, RZ ;  /* 0x0000541003037816 */ /* 0x000fca00000000ff */
[----:B------:R0:W-:Y:S01]  /*4a30*/  STG.E desc[UR36][R8.64], R3 ;  /* 0x0000000308007986 */ /* 0x0001e2000c101924 */
[----:B------:R-:W-:Y:S05]  /*4a40*/  BRA `(.L_x_11591) ;  /* 0x0000000800ec7947 */ /* 0x000fea0003800000 */
.L_x_11601:
[----:B------:R-:W-:Y:S02]  /*4a50*/  IMAD.U32 R4, R5, 0x10000, RZ ;  /* 0x0001000005047824 */ /* 0x000fe400078e00ff */
[----:B------:R-:W-:Y:S02]  /*4a60*/  IMAD.MOV.U32 R25, RZ, RZ, R23 ;  /* 0x000000ffff197224 */ /* 0x000fe400078e0017 */
[----:B------:R-:W-:-:S06]  /*4a70*/  FMUL.FTZ R4, R4, 1 ;  /* 0x3f80000004047820 */ /* 0x000fcc0000410000 */
[----:B------:R-:W0:Y:S02]  /*4a80*/  F2F.F64.F32 R4, R4 ;  /* 0x0000000400047310 */ /* 0x000e240000201800 */
[----:B0-----:R0:W-:Y:S01]  /*4a90*/  STG.E.64 desc[UR36][R8.64], R4 ;  /* 0x0000000408007986 */ /* 0x0011e2000c101b24 */
[----:B------:R-:W-:Y:S05]  /*4aa0*/  BRA `(.L_x_11591) ;  /* 0x0000000800d47947 */ /* 0x000fea0003800000 */
.L_x_11592:
        /* <DEDUP_REMOVED lines=14> */
.L_x_11605:
[----:B------:R-:W-:Y:S01]  /*4b90*/  IMAD.U32 R5, R5, 0x10000, RZ ;  /* 0x0001000005057824 */ /* 0x000fe200078e00ff */
[----:B------:R-:W-:Y:S01]  /*4ba0*/  CS2R R6, SRZ ;  /* 0x0000000000067805 */ /* 0x000fe2000001ff00 */
[----:B------:R-:W-:Y:S02]  /*4bb0*/  IMAD.MOV.U32 R25, RZ, RZ, R23 ;  /* 0x000000ffff197224 */ /* 0x000fe400078e0017 */
[----:B------:R-:W-:-:S06]  /*4bc0*/  FMUL.FTZ R5, R5, 1 ;  /* 0x3f80000005057820 */ /* 0x000fcc0000410000 */
[----:B------:R-:W0:Y:S02]  /*4bd0*/  F2F.F64.F32 R4, R5 ;  /* 0x0000000500047310 */ /* 0x000e240000201800 */
[----:B0-----:R0:W-:Y:S01]  /*4be0*/  STG.E.128 desc[UR36][R8.64], R4 ;  /* 0x0000000408007986 */ /* 0x0011e2000c101d24 */
[----:B------:R-:W-:Y:S05]  /*4bf0*/  BRA `(.L_x_11591) ;  /* 0x0000000800807947 */ /* 0x000fea0003800000 */
.L_x_11604:
        /* <DEDUP_REMOVED lines=19> */
.L_x_11609:
[----:B------:R-:W-:Y:S05]  /*4d30*/  BSYNC.RECONVERGENT B0 ;  /* 0x0000000000007941 */ /* 0x000fea0003800200 */
.L_x_11608:
[----:B------:R-:W-:Y:S01]  /*4d40*/  LOP3.LUT R5, R0, 0x80, R5, 0xf8, !PT ;  /* 0x0000008000057812 */ /* 0x000fe200078ef805 */
[----:B------:R-:W-:-:S04]  /*4d50*/  IMAD.MOV.U32 R25, RZ, RZ, R23 ;  /* 0x000000ffff197224 */ /* 0x000fc800078e0017 */
[----:B------:R0:W-:Y:S01]  /*4d60*/  STG.E.U8 desc[UR36][R8.64], R5 ;  /* 0x0000000508007986 */ /* 0x0001e2000c101124 */
[----:B------:R-:W-:Y:S05]  /*4d70*/  BRA `(.L_x_11591) ;  /* 0x0000000800207947 */ /* 0x000fea0003800000 */
.L_x_11607:
        /* <DEDUP_REMOVED lines=15> */
.L_x_11611:
[----:B------:R-:W-:Y:S05]  /*4e70*/  BSYNC.RECONVERGENT B0 ;  /* 0x0000000000007941 */ /* 0x000fea0003800200 */
.L_x_11610:
[----:B------:R-:W-:Y:S01]  /*4e80*/  LOP3.LUT R5, R0, 0x80, R5, 0xf8, !PT ;  /* 0x0000008000057812 */ /* 0x000fe200078ef805 */
[----:B------:R-:W-:-:S04]  /*4e90*/  IMAD.MOV.U32 R25, RZ, RZ, R23 ;  /* 0x000000ffff197224 */ /* 0x000fc800078e0017 */
[----:B------:R3:W-:Y:S01]  /*4ea0*/  STG.E.U8 desc[UR36][R8.64], R5 ;  /* 0x0000000508007986 */ /* 0x0007e2000c101124 */
[----:B------:R-:W-:Y:S05]  /*4eb0*/  BRA `(.L_x_11591) ;  /* 0x0000000400d07947 */ /* 0x000fea0003800000 */
.L_x_11606:
[----:B------:R1:W-:Y:S01]  /*4ec0*/  STG.E.U16 desc[UR36][R8.64], R5 ;  /* 0x0000000508007986 */ /* 0x0003e2000c101524 */
[----:B------:R-:W-:Y:S01]  /*4ed0*/  IMAD.MOV.U32 R25, RZ, RZ, R23 ;  /* 0x000000ffff197224 */ /* 0x000fe200078e0017 */
[----:B------:R-:W-:Y:S06]  /*4ee0*/  BRA `(.L_x_11591) ;  /* 0x0000000400c47947 */ /* 0x000fec0003800000 */
.L_x_11603:
        /* <DEDUP_REMOVED lines=13> */
.L_x_11614:
        /* <DEDUP_REMOVED lines=13> */
.L_x_11617:
[----:B------:R-:W-:-:S04]  /*5090*/  SHF.R.U32.HI R0, RZ, 0x14, R3 ;  /* 0x00000014ff007819 */ /* 0x000fc80000011603 */
[----:B------:R-:W-:-:S04]  /*50a0*/  LOP3.LUT R0, R0, 0x1, RZ, 0xc0, !PT ;  /* 0x0000000100007812 */ /* 0x000fc800078ec0ff */
[----:B------:R-:W-:-:S04]  /*50b0*/  IADD3 R0, PT, PT, R3, 0x487ffff, R0 ;  /* 0x0487ffff03007810 */ /* 0x000fc80007ffe000 */
[----:B------:R-:W-:-:S04]  /*50c0*/  SHF.R.U32.HI R0, RZ, 0x14, R0 ;  /* 0x00000014ff007819 */ /* 0x000fc80000011600 */
[----:B------:R-:W-:-:S07]  /*50d0*/  LOP3.LUT R0, R0, 0xff, RZ, 0xc0, !PT ;  /* 0x000000ff00007812 */ /* 0x000fce00078ec0ff */
.L_x_11618:
[----:B------:R-:W-:-:S04]  /*50e0*/  SHF.R.U32.HI R3, RZ, 0x18, R3 ;  /* 0x00000018ff037819 */ /* 0x000fc80000011603 */
[----:B------:R-:W-:-:S04]  /*50f0*/  LOP3.LUT R0, R0, 0x80, R3, 0xf8, !PT ;  /* 0x0000008000007812 */ /* 0x000fc800078ef803 */
[----:B------:R-:W-:-:S07]  /*5100*/  PRMT R4, R0, 0x7610, R4 ;  /* 0x0000761000047816 */ /* 0x000fce0000000004 */
.L_x_11616:
[----:B------:R-:W-:Y:S05]  /*5110*/  BSYNC.RECONVERGENT B0 ;  /* 0x0000000000007941 */ /* 0x000fea0003800200 */
.L_x_11615:
[----:B------:R0:W-:Y:S01]  /*5120*/  STG.E.U8 desc[UR36][R8.64], R4 ;  /* 0x0000000408007986 */ /* 0x0001e2000c101124 */
[----:B------:R-:W-:Y:S01]  /*5130*/  IMAD.MOV.U32 R25, RZ, RZ, R23 ;  /* 0x000000ffff197224 */ /* 0x000fe200078e0017 */
[----:B------:R-:W-:Y:S06]  /*5140*/  BRA `(.L_x_11591) ;  /* 0x00000004002c7947 */ /* 0x000fec0003800000 */
.L_x_11613:
        /* <DEDUP_REMOVED lines=13> */
.L_x_11621:
[----:B------:R-:W-:-:S04]  /*5220*/  SHF.R.U32.HI R0, RZ, 0x15, R3 ;  /* 0x00000015ff007819 */ /* 0x000fc80000011603 */
[----:B------:R-:W-:-:S04]  /*5230*/  LOP3.LUT R0, R0, 0x1, RZ, 0xc0, !PT ;  /* 0x0000000100007812 */ /* 0x000fc800078ec0ff */
[----:B------:R-:W-:-:S04]  /*5240*/  IADD3 R0, PT, PT, R3, 0x88fffff, R0 ;  /* 0x088fffff03007810 */ /* 0x000fc80007ffe000 */
[----:B------:R-:W-:-:S04]  /*5250*/  SHF.R.U32.HI R0, RZ, 0x15, R0 ;  /* 0x00000015ff007819 */ /* 0x000fc80000011600 */
[----:B------:R-:W-:-:S07]  /*5260*/  LOP3.LUT R0, R0, 0xff, RZ, 0xc0, !PT ;  /* 0x000000ff00007812 */ /* 0x000fce00078ec0ff */
.L_x_11622:
[----:B------:R-:W-:-:S04]  /*5270*/  SHF.R.U32.HI R3, RZ, 0x18, R3 ;  /* 0x00000018ff037819 */ /* 0x000fc80000011603 */
[----:B------:R-:W-:-:S04]  /*5280*/  LOP3.LUT R0, R0, 0x80, R3, 0xf8, !PT ;  /* 0x0000008000007812 */ /* 0x000fc800078ef803 */
[----:B------:R-:W-:-:S07]  /*5290*/  PRMT R4, R0, 0x7610, R4 ;  /* 0x0000761000047816 */ /* 0x000fce0000000004 */
.L_x_11620:
[----:B------:R-:W-:Y:S05]  /*52a0*/  BSYNC.RECONVERGENT B0 ;  /* 0x0000000000007941 */ /* 0x000fea0003800200 */
.L_x_11619:
[----:B------:R0:W-:Y:S01]  /*52b0*/  STG.E.U8 desc[UR36][R8.64], R4 ;  /* 0x0000000408007986 */ /* 0x0001e2000c101124 */
[----:B------:R-:W-:Y:S01]  /*52c0*/  IMAD.MOV.U32 R25, RZ, RZ, R23 ;  /* 0x000000ffff197224 */ /* 0x000fe200078e0017 */
[----:B------:R-:W-:Y:S06]  /*52d0*/  BRA `(.L_x_11591) ;  /* 0x0000000000c87947 */ /* 0x000fec0003800000 */
.L_x_11612:
[----:B------:R-:W-:-:S13]  /*52e0*/  ISETP.NE.AND P0, PT, R0, 0x1c, PT ;  /* 0x0000001c0000780c */ /* 0x000fda0003f05270 */
[----:B------:R-:W-:Y:S05]  /*52f0*/  @!P0 BRA `(.L_x_11623) ;  /* 0x0000000000b08947 */ /* 0x000fea0003800000 */
[----:B------:R-:W-:-:S13]  /*5300*/  ISETP.NE.AND P0, PT, R0, 0x1d, PT ;  /* 0x0000001d0000780c */ /* 0x000fda0003f05270 */
[----:B------:R-:W-:Y:S05]  /*5310*/  @!P0 BRA `(.L_x_11624) ;  /* 0x0000000000948947 */ /* 0x000fea0003800000 */
[----:B------:R-:W-:-:S13]  /*5320*/  ISETP.NE.AND P0, PT, R0, 0x2c, PT ;  /* 0x0000002c0000780c */ /* 0x000fda0003f05270 */
[----:B------:R-:W-:Y:S05]  /*5330*/  @!P0 BRA `(.L_x_11625) ;  /* 0x0000000000488947 */ /* 0x000fea0003800000 */
.L_x_11596:
        /* <DEDUP_REMOVED lines=15> */
[----:B--2-4-:R-:W-:Y:S05]  /*5430*/  CALL.ABS.NOINC R14 ;  /* 0x000000000e007343 */ /* 0x014fea0003c00000 */
.L_x_11626:
[----:B------:R-:W-:Y:S01]  /*5440*/  IMAD.MOV.U32 R25, RZ, RZ, R23 ;  /* 0x000000ffff197224 */ /* 0x000fe200078e0017 */
[----:B------:R-:W-:Y:S06]  /*5450*/  BRA `(.L_x_11591) ;  /* 0x0000000000687947 */ /* 0x000fec0003800000 */
.L_x_11625:
        /* <DEDUP_REMOVED lines=17> */
.L_x_11624:
[----:B------:R-:W-:Y:S02]  /*5570*/  IMAD.U32 R5, R5, 0x10000, RZ ;  /* 0x0001000005057824 */ /* 0x000fe400078e00ff */
[----:B------:R-:W-:-:S04]  /*5580*/  IMAD.MOV.U32 R25, RZ, RZ, R23 ;  /* 0x000000ffff197224 */ /* 0x000fc800078e0017 */
[----:B------:R-:W0:Y:S02]  /*5590*/  F2I.U64.TRUNC R4, R5 ;  /* 0x0000000500047311 */ /* 0x000e24000020d800 */
[----:B0-----:R0:W-:Y:S01]  /*55a0*/  STG.E.64 desc[UR36][R8.64], R4 ;  /* 0x0000000408007986 */ /* 0x0011e2000c101b24 */
[----:B------:R-:W-:Y:S05]  /*55b0*/  BRA `(.L_x_11591) ;  /* 0x0000000000107947 */ /* 0x000fea0003800000 */
.L_x_11623:
[----:B------:R-:W-:Y:S02]  /*55c0*/  IMAD.U32 R5, R5, 0x10000, RZ ;  /* 0x0001000005057824 */ /* 0x000fe400078e00ff */
[----:B------:R-:W-:-:S04]  /*55d0*/  IMAD.MOV.U32 R25, RZ, RZ, R23 ;  /* 0x000000ffff197224 */ /* 0x000fc800078e0017 */
[----:B------:R-:W0:Y:S02]  /*55e0*/  F2I.FTZ.U32.TRUNC.NTZ R5, R5 ;  /* 0x0000000500057305 */ /* 0x000e24000021f000 */
[----:B0-----:R0:W-:Y:S02]  /*55f0*/  STG.E desc[UR36][R8.64], R5 ;  /* 0x0000000508007986 */ /* 0x0011e4000c101924 */
.L_x_11591:
[----:B------:R-:W-:Y:S05]  /*5600*/  BSYNC.RECONVERGENT B6 ;  /* 0x0000000000067941 */ /* 0x000fea0003800200 */
.L_x_11590:
[----:B------:R-:W-:Y:S01]  /*5610*/  ISETP.GE.AND P0, PT, R25, R16, PT ;  /* 0x000000101900720c */ /* 0x000fe20003f06270 */
[----:B------:R-:W-:-:S12]  /*5620*/  BSSY.RECONVERGENT B6, `(.L_x_11627) ;  /* 0x00001f0000067945 */ /* 0x000fd80003800200 */
[----:B------:R-:W-:Y:S05]  /*5630*/  @P0 BRA `(.L_x_11628) ;  /* 0x0000001c00b80947 */ /* 0x000fea0003800000 */
[----:B------:R-:W5:Y:S01]  /*5640*/  LDCU UR4, c[0x0][0x3a8] ;  /* 0x00007500ff0477ac */ /* 0x000f620008000800 */
[----:B01-3--:R-:W0:Y:S01]  /*5650*/  LDC.64 R8, c[0x0][0x388] ;  /* 0x0000e200ff087b82 */ /* 0x00be220000000a00 */
        /* <DEDUP_REMOVED lines=20> */
.L_x_11632:
[----:B------:R-:W-:-:S06]  /*57a0*/  IMAD.U32 R5, R22, 0x10000, RZ ;  /* 0x0001000016057824 */ /* 0x000fcc00078e00ff */
[----:B------:R-:W0:Y:S02]  /*57b0*/  F2I.S64.TRUNC R4, R5 ;  /* 0x0000000500047311 */ /* 0x000e24000020d900 */
[----:B0-----:R0:W-:Y:S01]  /*57c0*/  STG.E.U8 desc[UR36][R8.64], R4 ;  /* 0x0000000408007986 */ /* 0x0011e2000c101124 */
[----:B------:R-:W-:Y:S05]  /*57d0*/  BRA `(.L_x_11634) ;  /* 0x0000000c006c7947 */ /* 0x000fea0003800000 */
.L_x_11631:
        /* <DEDUP_REMOVED lines=10> */
.L_x_11636:
[----:B------:R-:W-:-:S04]  /*5880*/  IMAD.U32 R22, R22, 0x10000, RZ ;  /* 0x0001000016167824 */ /* 0x000fc800078e00ff */
[----:B------:R-:W0:Y:S02]  /*5890*/  F2I.FTZ.TRUNC.NTZ R3, R22 ;  /* 0x0000001600037305 */ /* 0x000e24000021f100 */
[----:B0-----:R0:W-:Y:S01]  /*58a0*/  STG.E desc[UR36][R8.64], R3 ;  /* 0x0000000308007986 */ /* 0x0011e2000c101924 */
[----:B------:R-:W-:Y:S05]  /*58b0*/  BRA `(.L_x_11634) ;  /* 0x0000000c00347947 */ /* 0x000fea0003800000 */
.L_x_11635:
[----:B------:R-:W-:-:S04]  /*58c0*/  IMAD.U32 R22, R22, 0x10000, RZ ;  /* 0x0001000016167824 */ /* 0x000fc800078e00ff */
[----:B------:R-:W0:Y:S02]  /*58d0*/  F2I.FTZ.TRUNC.NTZ R3, R22 ;  /* 0x0000001600037305 */ /* 0x000e24000021f100 */
[----:B0-----:R0:W-:Y:S01]  /*58e0*/  STG.E.U16 desc[UR36][R8.64], R3 ;  /* 0x0000000308007986 */ /* 0x0011e2000c101524 */
[----:B------:R-:W-:Y:S05]  /*58f0*/  BRA `(.L_x_11634) ;  /* 0x0000000c00247947 */ /* 0x000fea0003800000 */
.L_x_11630:
        /* <DEDUP_REMOVED lines=9> */
.L_x_11638:
[----:B------:R-:W-:-:S05]  /*5990*/  IMAD.U32 R0, R22, 0x10000, RZ ;  /* 0x0001000016007824 */ /* 0x000fca00078e00ff */
[----:B------:R-:W-:-:S05]  /*59a0*/  F2FP.F16.F32.PACK_AB R0, RZ, R0 ;  /* 0x00000000ff00723e */ /* 0x000fca00000000ff */
[----:B------:R0:W-:Y:S01]  /*59b0*/  STG.E.U16 desc[UR36][R8.64], R0 ;  /* 0x0000000008007986 */ /* 0x0001e2000c101524 */
[----:B------:R-:W-:Y:S05]  /*59c0*/  BRA `(.L_x_11634) ;  /* 0x0000000800f07947 */ /* 0x000fea0003800000 */
.L_x_11637:
        /* <DEDUP_REMOVED lines=10> */
.L_x_11640:
[----:B------:R-:W-:-:S05]  /*5a70*/  IMAD.U32 R22, R22, 0x10000, RZ ;  /* 0x0001000016167824 */ /* 0x000fca00078e00ff */
[----:B------:R-:W-:-:S04]  /*5a80*/  F2FP.F16.F32.PACK_AB R3, RZ, R22 ;  /* 0x00000016ff03723e */ /* 0x000fc800000000ff */
[----:B------:R-:W-:-:S05]  /*5a90*/  PRMT R3, R3, 0x5410, RZ ;  /* 0x0000541003037816 */ /* 0x000fca00000000ff */
[----:B------:R0:W-:Y:S01]  /*5aa0*/  STG.E desc[UR36][R8.64], R3 ;  /* 0x0000000308007986 */ /* 0x0001e2000c101924 */
[----:B------:R-:W-:Y:S05]  /*5ab0*/  BRA `(.L_x_11634) ;  /* 0x0000000800b47947 */ /* 0x000fea0003800000 */
.L_x_11639:
[----:B------:R-:W-:-:S04]  /*5ac0*/  IMAD.U32 R4, R22, 0x10000, RZ ;  /* 0x0001000016047824 */ /* 0x000fc800078e00ff */
[----:B------:R-:W-:-:S06]  /*5ad0*/  FMUL.FTZ R4, R4, 1 ;  /* 0x3f80000004047820 */ /* 0x000fcc0000410000 */
[----:B------:R-:W0:Y:S02]  /*5ae0*/  F2F.F64.F32 R4, R4 ;  /* 0x0000000400047310 */ /* 0x000e240000201800 */
[----:B0-----:R0:W-:Y:S01]  /*5af0*/  STG.E.64 desc[UR36][R8.64], R4 ;  /* 0x0000000408007986 */ /* 0x0011e2000c101b24 */
[----:B------:R-:W-:Y:S05]  /*5b00*/  BRA `(.L_x_11634) ;  /* 0x0000000800a07947 */ /* 0x000fea0003800000 */
.L_x_11629:
        /* <DEDUP_REMOVED lines=14> */
.L_x_11644:
        /* <DEDUP_REMOVED lines=17> */
.L_x_11647:
[----:B------:R-:W-:-:S04]  /*5d00*/  SHF.R.U32.HI R3, RZ, 0x18, R5 ;  /* 0x00000018ff037819 */ /* 0x000fc80000011605 */
[----:B------:R-:W-:-:S04]  /*5d10*/  LOP3.LUT R0, R0, 0x80, R3, 0xf8, !PT ;  /* 0x0000008000007812 */ /* 0x000fc800078ef803 */
[----:B------:R-:W-:-:S07]  /*5d20*/  PRMT R4, R0, 0x7610, R4 ;  /* 0x0000761000047816 */ /* 0x000fce0000000004 */
.L_x_11646:
[----:B------:R-:W-:Y:S05]  /*5d30*/  BSYNC.RECONVERGENT B0 ;  /* 0x0000000000007941 */ /* 0x000fea0003800200 */
.L_x_11645:
[----:B------:R0:W-:Y:S01]  /*5d40*/  STG.E.U8 desc[UR36][R8.64], R4 ;  /* 0x0000000408007986 */ /* 0x0001e2000c101124 */
[----:B------:R-:W-:Y:S05]  /*5d50*/  BRA `(.L_x_11634) ;  /* 0x00000008000c7947 */ /* 0x000fea0003800000 */
.L_x_11643:
        /* <DEDUP_REMOVED lines=17> */
.L_x_11650:
[----:B------:R-:W-:-:S04]  /*5e70*/  SHF.R.U32.HI R3, RZ, 0x18, R5 ;  /* 0x00000018ff037819 */ /* 0x000fc80000011605 */
[----:B------:R-:W-:-:S04]  /*5e80*/  LOP3.LUT R0, R0, 0x80, R3, 0xf8, !PT ;  /* 0x0000008000007812 */ /* 0x000fc800078ef803 */
[----:B------:R-:W-:-:S07]  /*5e90*/  PRMT R4, R0, 0x7610, R4 ;  /* 0x0000761000047816 */ /* 0x000fce0000000004 */
.L_x_11649:
[----:B------:R-:W-:Y:S05]  /*5ea0*/  BSYNC.RECONVERGENT B0 ;  /* 0x0000000000007941 */ /* 0x000fea0003800200 */
.L_x_11648:
[----:B------:R0:W-:Y:S01]  /*5eb0*/  STG.E.U8 desc[UR36][R8.64], R4 ;  /* 0x0000000408007986 */ /* 0x0001e2000c101124 */
[----:B------:R-:W-:Y:S05]  /*5ec0*/  BRA `(.L_x_11634) ;  /* 0x0000000400b07947 */ /* 0x000fea0003800000 */
.L_x_11642:
        /* <DEDUP_REMOVED lines=22> */
.L_x_11652:
[----:B------:R-:W-:-:S06]  /*6030*/  IMAD.U32 R4, R22, 0x10000, RZ ;  /* 0x0001000016047824 */ /* 0x000fcc00078e00ff */
[----:B------:R-:W0:Y:S02]  /*6040*/  F2I.U64.TRUNC R4, R4 ;  /* 0x0000000400047311 */ /* 0x000e24000020d800 */
[----:B0-----:R0:W-:Y:S01]  /*6050*/  STG.E.64 desc[UR36][R8.64], R4 ;  /* 0x0000000408007986 */ /* 0x0011e2000c101b24 */
[----:B------:R-:W-:Y:S05]  /*6060*/  BRA `(.L_x_11634) ;  /* 0x0000000400487947 */ /* 0x000fea0003800000 */
.L_x_11651:
[----:B------:R-:W-:-:S04]  /*6070*/  IMAD.U32 R22, R22, 0x10000, RZ ;  /* 0x0001000016167824 */ /* 0x000fc800078e00ff */
[----:B------:R-:W0:Y:S02]  /*6080*/  F2I.FTZ.U32.TRUNC.NTZ R3, R22 ;  /* 0x0000001600037305 */ /* 0x000e24000021f000 */
[----:B0-----:R0:W-:Y:S01]  /*6090*/  STG.E desc[UR36][R8.64], R3 ;  /* 0x0000000308007986 */ /* 0x0011e2000c101924 */
[----:B------:R-:W-:Y:S05]  /*60a0*/  BRA `(.L_x_11634) ;  /* 0x0000000400387947 */ /* 0x000fea0003800000 */
.L_x_11641:
        /* <DEDUP_REMOVED lines=11> */
.L_x_11654:
[----:B------:R-:W-:Y:S01]  /*6160*/  IMAD.U32 R22, R22, 0x10000, RZ ;  /* 0x0001000016167824 */ /* 0x000fe200078e00ff */
[----:B------:R-:W-:-:S03]  /*6170*/  CS2R R6, SRZ ;  /* 0x0000000000067805 */ /* 0x000fc6000001ff00 */
[----:B------:R-:W-:-:S06]  /*6180*/  FMUL.FTZ R4, R22, 1 ;  /* 0x3f80000016047820 */ /* 0x000fcc0000410000 */
[----:B------:R-:W0:Y:S02]  /*6190*/  F2F.F64.F32 R4, R4 ;  /* 0x0000000400047310 */ /* 0x000e240000201800 */
[----:B0-----:R0:W-:Y:S01]  /*61a0*/  STG.E.128 desc[UR36][R8.64], R4 ;  /* 0x0000000408007986 */ /* 0x0011e2000c101d24 */
[----:B------:R-:W-:Y:S05]  /*61b0*/  BRA `(.L_x_11634) ;  /* 0x0000000000f47947 */ /* 0x000fea0003800000 */
.L_x_11653:
[----:B------:R-:W-:-:S13]  /*61c0*/  ISETP.NE.AND P0, PT, R0, 0xf, PT ;  /* 0x0000000f0000780c */ /* 0x000fda0003f05270 */
[----:B------:R-:W-:Y:S05]  /*61d0*/  @!P0 BRA `(.L_x_11655) ;  /* 0x0000000000e88947 */ /* 0x000fea0003800000 */
[----:B------:R-:W-:-:S13]  /*61e0*/  ISETP.NE.AND P0, PT, R0, 0x17, PT ;  /* 0x000000170000780c */ /* 0x000fda0003f05270 */
[----:B------:R-:W-:Y:S05]  /*61f0*/  @!P0 BRA `(.L_x_11656) ;  /* 0x0000000000908947 */ /* 0x000fea0003800000 */
[----:B------:R-:W-:-:S13]  /*6200*/  ISETP.NE.AND P0, PT, R0, 0x18, PT ;  /* 0x000000180000780c */ /* 0x000fda0003f05270 */
[----:B------:R-:W-:Y:S05]  /*6210*/  @!P0 BRA `(.L_x_11657) ;  /* 0x0000000000448947 */ /* 0x000fea0003800000 */
.L_x_11633:
        /* <DEDUP_REMOVED lines=16> */
.L_x_11658:
[----:B------:R-:W-:Y:S05]  /*6320*/  BRA `(.L_x_11634) ;  /* 0x0000000000987947 */ /* 0x000fea0003800000 */
.L_x_11657:
        /* <DEDUP_REMOVED lines=13> */
.L_x_11660:
[----:B------:R-:W-:Y:S05]  /*6400*/  BSYNC.RECONVERGENT B0 ;  /* 0x0000000000007941 */ /* 0x000fea0003800200 */
.L_x_11659:
[----:B------:R-:W-:-:S05]  /*6410*/  LOP3.LUT R3, R0, 0x80, R3, 0xf8, !PT ;  /* 0x0000008000037812 */ /* 0x000fca00078ef803 */
[----:B------:R2:W-:Y:S01]  /*6420*/  STG.E.U8 desc[UR36][R8.64], R3 ;  /* 0x0000000308007986 */ /* 0x0005e2000c101124 */
[----:B------:R-:W-:Y:S05]  /*6430*/  BRA `(.L_x_11634) ;  /* 0x0000000000547947 */ /* 0x000fea0003800000 */
.L_x_11656:
        /* <DEDUP_REMOVED lines=12> */
.L_x_11662:
[----:B------:R-:W-:Y:S01]  /*6500*/  IMAD.MOV.U32 R0, RZ, RZ, 0x7f ;  /* 0x0000007fff007424 */ /* 0x000fe200078e00ff */
[----:B------:R-:W-:-:S04]  /*6510*/  ISETP.GT.U32.AND P0, PT, R4, 0x7f800000, PT ;  /* 0x7f8000000400780c */ /* 0x000fc80003f04070 */
[----:B------:R-:W-:-:S09]  /*6520*/  SEL R0, R0, 0x7c, P0 ;  /* 0x0000007c00007807 */ /* 0x000fd20000000000 */
.L_x_11663:
[----:B------:R-:W-:Y:S05]  /*6530*/  BSYNC.RECONVERGENT B0 ;  /* 0x0000000000007941 */ /* 0x000fea0003800200 */
.L_x_11661:
[----:B------:R-:W-:-:S04]  /*6540*/  SHF.R.U32.HI R3, RZ, 0x18, R3 ;  /* 0x00000018ff037819 */ /* 0x000fc80000011603 */
[----:B------:R-:W-:-:S05]  /*6550*/  LOP3.LUT R3, R0, 0x80, R3, 0xf8, !PT ;  /* 0x0000008000037812 */ /* 0x000fca00078ef803 */
[----:B------:R1:W-:Y:S01]  /*6560*/  STG.E.U8 desc[UR36][R8.64], R3 ;  /* 0x0000000308007986 */ /* 0x0003e2000c101124 */
[----:B------:R-:W-:Y:S05]  /*6570*/  BRA `(.L_x_11634) ;  /* 0x0000000000047947 */ /* 0x000fea0003800000 */
.L_x_11655:
[----:B------:R0:W-:Y:S02]  /*6580*/  STG.E.U16 desc[UR36][R8.64], R22 ;  /* 0x0000001608007986 */ /* 0x0001e4000c101524 */
.L_x_11634:
[----:B------:R-:W-:-:S05]  /*6590*/  VIADD R25, R25, 0x80 ;  /* 0x0000008019197836 */ /* 0x000fca0000000000 */
[----:B------:R-:W-:-:S13]  /*65a0*/  ISETP.GE.AND P0, PT, R25, R16, PT ;  /* 0x000000101900720c */ /* 0x000fda0003f06270 */
[----:B------:R-:W-:Y:S05]  /*65b0*/  @P0 BRA `(.L_x_11628) ;  /* 0x0000000c00d80947 */ /* 0x000fea0003800000 */
[----:B------:R-:W5:Y:S01]  /*65c0*/  LDCU UR4, c[0x0][0x3a8] ;  /* 0x00007500ff0477ac */ /* 0x000f620008000800 */
[----:B0123--:R-:W0:Y:S01]  /*65d0*/  LDC.64 R8, c[0x0][0x388] ;  /* 0x0000e200ff087b82 */ /* 0x00fe220000000a00 */
        /* <DEDUP_REMOVED lines=18> */
[----:B0-----:R1:W-:Y:S01]  /*6700*/  STG.E.U8 desc[UR36][R8.64], R17 ;  /* 0x0000001108007986 */ /* 0x0013e2000c101124 */
[----:B------:R-:W-:Y:S05]  /*6710*/  BRA `(.L_x_11669) ;  /* 0x0000000c007c7947 */ /* 0x000fea0003800000 */
.L_x_11667:
[----:B------:R-:W-:-:S06]  /*6720*/  IMAD.U32 R5, R17, 0x10000, RZ ;  /* 0x0001000011057824 */ /* 0x000fcc00078e00ff */
[----:B------:R-:W0:Y:S02]  /*6730*/  F2I.S64.TRUNC R4, R5 ;  /* 0x0000000500047311 */ /* 0x000e24000020d900 */
[----:B0-----:R0:W-:Y:S01]  /*6740*/  STG.E.U8 desc[UR36][R8.64], R4 ;  /* 0x0000000408007986 */ /* 0x0011e2000c101124 */
[----:B------:R-:W-:Y:S05]  /*6750*/  BRA `(.L_x_11669) ;  /* 0x0000000c006c7947 */ /* 0x000fea0003800000 */
.L_x_11666:
        /* <DEDUP_REMOVED lines=10> */
.L_x_11671:
[----:B------:R-:W-:-:S06]  /*6800*/  IMAD.U32 R17, R17, 0x10000, RZ ;  /* 0x0001000011117824 */ /* 0x000fcc00078e00ff */
[----:B------:R-:W0:Y:S02]  /*6810*/  F2I.FTZ.TRUNC.NTZ R17, R17 ;  /* 0x0000001100117305 */ /* 0x000e24000021f100 */
[----:B0-----:R3:W-:Y:S01]  /*6820*/  STG.E desc[UR36][R8.64], R17 ;  /* 0x0000001108007986 */ /* 0x0017e2000c101924 */
[----:B------:R-:W-:Y:S05]  /*6830*/  BRA `(.L_x_11669) ;  /* 0x0000000c00347947 */ /* 0x000fea0003800000 */
.L_x_11670:
[----:B------:R-:W-:-:S06]  /*6840*/  IMAD.U32 R17, R17, 0x10000, RZ ;  /* 0x0001000011117824 */ /* 0x000fcc00078e00ff */
[----:B------:R-:W0:Y:S02]  /*6850*/  F2I.FTZ.TRUNC.NTZ R17, R17 ;  /* 0x0000001100117305 */ /* 0x000e24000021f100 */
[----:B0-----:R2:W-:Y:S01]  /*6860*/  STG.E.U16 desc[UR36][R8.64], R17 ;  /* 0x0000001108007986 */ /* 0x0015e2000c101524 */
[----:B------:R-:W-:Y:S05]  /*6870*/  BRA `(.L_x_11669) ;  /* 0x0000000c00247947 */ /* 0x000fea0003800000 */
.L_x_11665:
        /* <DEDUP_REMOVED lines=9> */
.L_x_11673:
[----:B------:R-:W-:-:S05]  /*6910*/  IMAD.U32 R0, R17, 0x10000, RZ ;  /* 0x0001000011007824 */ /* 0x000fca00078e00ff */
[----:B------:R-:W-:-:S05]  /*6920*/  F2FP.F16.F32.PACK_AB R0, RZ, R0 ;  /* 0x00000000ff00723e */ /* 0x000fca00000000ff */
[----:B------:R0:W-:Y:S01]  /*6930*/  STG.E.U16 desc[UR36][R8.64], R0 ;  /* 0x0000000008007986 */ /* 0x0001e2000c101524 */
[----:B------:R-:W-:Y:S05]  /*6940*/  BRA `(.L_x_11669) ;  /* 0x0000000800f07947 */ /* 0x000fea0003800000 */
.L_x_11672:
        /* <DEDUP_REMOVED lines=10> */
.L_x_11675:
[----:B------:R-:W-:-:S05]  /*69f0*/  IMAD.U32 R17, R17, 0x10000, RZ ;  /* 0x0001000011117824 */ /* 0x000fca00078e00ff */
[----:B------:R-:W-:-:S04]  /*6a00*/  F2FP.F16.F32.PACK_AB R3, RZ, R17 ;  /* 0x00000011ff03723e */ /* 0x000fc800000000ff */
[----:B------:R-:W-:-:S05]  /*6a10*/  PRMT R3, R3, 0x5410, RZ ;  /* 0x0000541003037816 */ /* 0x000fca00000000ff */
[----:B------:R0:W-:Y:S01]  /*6a20*/  STG.E desc[UR36][R8.64], R3 ;  /* 0x0000000308007986 */ /* 0x0001e2000c101924 */
[----:B------:R-:W-:Y:S05]  /*6a30*/  BRA `(.L_x_11669) ;  /* 0x0000000800b47947 */ /* 0x000fea0003800000 */
.L_x_11674:
[----:B------:R-:W-:-:S04]  /*6a40*/  IMAD.U32 R4, R17, 0x10000, RZ ;  /* 0x0001000011047824 */ /* 0x000fc800078e00ff */
[----:B------:R-:W-:-:S06]  /*6a50*/  FMUL.FTZ R4, R4, 1 ;  /* 0x3f80000004047820 */ /* 0x000fcc0000410000 */
[----:B------:R-:W0:Y:S02]  /*6a60*/  F2F.F64.F32 R4, R4 ;  /* 0x0000000400047310 */ /* 0x000e240000201800 */
[----:B0-----:R0:W-:Y:S01]  /*6a70*/  STG.E.64 desc[UR36][R8.64], R4 ;  /* 0x0000000408007986 */ /* 0x0011e2000c101b24 */
[----:B------:R-:W-:Y:S05]  /*6a80*/  BRA `(.L_x_11669) ;  /* 0x0000000800a07947 */ /* 0x000fea0003800000 */
.L_x_11664:
        /* <DEDUP_REMOVED lines=14> */
.L_x_11679:
        /* <DEDUP_REMOVED lines=17> */
.L_x_11682:
[----:B------:R-:W-:-:S04]  /*6c80*/  SHF.R.U32.HI R3, RZ, 0x18, R17 ;  /* 0x00000018ff037819 */ /* 0x000fc80000011611 */
[----:B------:R-:W-:-:S04]  /*6c90*/  LOP3.LUT R0, R0, 0x80, R3, 0xf8, !PT ;  /* 0x0000008000007812 */ /* 0x000fc800078ef803 */
[----:B------:R-:W-:-:S07]  /*6ca0*/  PRMT R4, R0, 0x7610, R4 ;  /* 0x0000761000047816 */ /* 0x000fce0000000004 */
.L_x_11681:
[----:B------:R-:W-:Y:S05]  /*6cb0*/  BSYNC.RECONVERGENT B0 ;  /* 0x0000000000007941 */ /* 0x000fea0003800200 */
.L_x_11680:
[----:B------:R0:W-:Y:S01]  /*6cc0*/  STG.E.U8 desc[UR36][R8.64], R4 ;  /* 0x0000000408007986 */ /* 0x0001e2000c101124 */
[----:B------:R-:W-:Y:S05]  /*6cd0*/  BRA `(.L_x_11669) ;  /* 0x00000008000c7947 */ /* 0x000fea0003800000 */
.L_x_11678:
        /* <DEDUP_REMOVED lines=17> */
.L_x_11685:
[----:B------:R-:W-:-:S04]  /*6df0*/  SHF.R.U32.HI R3, RZ, 0x18, R17 ;  /* 0x00000018ff037819 */ /* 0x000fc80000011611 */
[----:B------:R-:W-:-:S04]  /*6e00*/  LOP3.LUT R0, R0, 0x80, R3, 0xf8, !PT ;  /* 0x0000008000007812 */ /* 0x000fc800078ef803 */
[----:B------:R-:W-:-:S07]  /*6e10*/  PRMT R4, R0, 0x7610, R4 ;  /* 0x0000761000047816 */ /* 0x000fce0000000004 */
.L_x_11684:
[----:B------:R-:W-:Y:S05]  /*6e20*/  BSYNC.RECONVERGENT B0 ;  /* 0x0000000000007941 */ /* 0x000fea0003800200 */
.L_x_11683:
[----:B------:R0:W-:Y:S01]  /*6e30*/  STG.E.U8 desc[UR36][R8.64], R4 ;  /* 0x0000000408007986 */ /* 0x0001e2000c101124 */
[----:B------:R-:W-:Y:S05]  /*6e40*/  BRA `(.L_x_11669) ;  /* 0x0000000400b07947 */ /* 0x000fea0003800000 */
.L_x_11677:
        /* <DEDUP_REMOVED lines=22> */
.L_x_11687:
[----:B------:R-:W-:-:S06]  /*6fb0*/  IMAD.U32 R4, R17, 0x10000, RZ ;  /* 0x0001000011047824 */ /* 0x000fcc00078e00ff */
[----:B------:R-:W0:Y:S02]  /*6fc0*/  F2I.U64.TRUNC R4, R4 ;  /* 0x0000000400047311 */ /* 0x000e24000020d800 */
[----:B0-----:R0:W-:Y:S01]  /*6fd0*/  STG.E.64 desc[UR36][R8.64], R4 ;  /* 0x0000000408007986 */ /* 0x0011e2000c101b24 */
[----:B------:R-:W-:Y:S05]  /*6fe0*/  BRA `(.L_x_11669) ;  /* 0x0000000400487947 */ /* 0x000fea0003800000 */
.L_x_11686:
[----:B------:R-:W-:-:S06]  /*6ff0*/  IMAD.U32 R17, R17, 0x10000, RZ ;  /* 0x0001000011117824 */ /* 0x000fcc00078e00ff */
[----:B------:R-:W0:Y:S02]  /*7000*/  F2I.FTZ.U32.TRUNC.NTZ R17, R17 ;  /* 0x0000001100117305 */ /* 0x000e24000021f000 */
[----:B0-----:R0:W-:Y:S01]  /*7010*/  STG.E desc[UR36][R8.64], R17 ;  /* 0x0000001108007986 */ /* 0x0011e2000c101924 */
[----:B------:R-:W-:Y:S05]  /*7020*/  BRA `(.L_x_11669) ;  /* 0x0000000400387947 */ /* 0x000fea0003800000 */
.L_x_11676:
        /* <DEDUP_REMOVED lines=11> */
.L_x_11689:
[----:B------:R-:W-:Y:S01]  /*70e0*/  IMAD.U32 R17, R17, 0x10000, RZ ;  /* 0x0001000011117824 */ /* 0x000fe200078e00ff */
[----:B------:R-:W-:-:S03]  /*70f0*/  CS2R R6, SRZ ;  /* 0x0000000000067805 */ /* 0x000fc6000001ff00 */
[----:B------:R-:W-:-:S06]  /*7100*/  FMUL.FTZ R4, R17, 1 ;  /* 0x3f80000011047820 */ /* 0x000fcc0000410000 */
[----:B------:R-:W0:Y:S02]  /*7110*/  F2F.F64.F32 R4, R4 ;  /* 0x0000000400047310 */ /* 0x000e240000201800 */
[----:B0-----:R0:W-:Y:S01]  /*7120*/  STG.E.128 desc[UR36][R8.64], R4 ;  /* 0x0000000408007986 */ /* 0x0011e2000c101d24 */
[----:B------:R-:W-:Y:S05]  /*7130*/  BRA `(.L_x_11669) ;  /* 0x0000000000f47947 */ /* 0x000fea0003800000 */
.L_x_11688:
[----:B------:R-:W-:-:S13]  /*7140*/  ISETP.NE.AND P0, PT, R0, 0xf, PT ;  /* 0x0000000f0000780c */ /* 0x000fda0003f05270 */
[----:B------:R-:W-:Y:S05]  /*7150*/  @!P0 BRA `(.L_x_11690) ;  /* 0x0000000000e88947 */ /* 0x000fea0003800000 */
[----:B------:R-:W-:-:S13]  /*7160*/  ISETP.NE.AND P0, PT, R0, 0x17, PT ;  /* 0x000000170000780c */ /* 0x000fda0003f05270 */
[----:B------:R-:W-:Y:S05]  /*7170*/  @!P0 BRA `(.L_x_11691) ;  /* 0x0000000000908947 */ /* 0x000fea0003800000 */
[----:B------:R-:W-:-:S13]  /*7180*/  ISETP.NE.AND P0, PT, R0, 0x18, PT ;  /* 0x000000180000780c */ /* 0x000fda0003f05270 */
[----:B------:R-:W-:Y:S05]  /*7190*/  @!P0 BRA `(.L_x_11692) ;  /* 0x0000000000448947 */ /* 0x000fea0003800000 */
.L_x_11668:
        /* <DEDUP_REMOVED lines=16> */
.L_x_11693:
[----:B------:R-:W-:Y:S05]  /*72a0*/  BRA `(.L_x_11669) ;  /* 0x0000000000987947 */ /* 0x000fea0003800000 */
.L_x_11692:
        /* <DEDUP_REMOVED lines=13> */
.L_x_11695:
[----:B------:R-:W-:Y:S05]  /*7380*/  BSYNC.RECONVERGENT B0 ;  /* 0x0000000000007941 */ /* 0x000fea0003800200 */
.L_x_11694:
[----:B------:R-:W-:-:S05]  /*7390*/  LOP3.LUT R3, R0, 0x80, R3, 0xf8, !PT ;  /* 0x0000008000037812 */ /* 0x000fca00078ef803 */
[----:B------:R0:W-:Y:S01]  /*73a0*/  STG.E.U8 desc[UR36][R8.64], R3 ;  /* 0x0000000308007986 */ /* 0x0001e2000c101124 */
[----:B------:R-:W-:Y:S05]  /*73b0*/  BRA `(.L_x_11669) ;  /* 0x0000000000547947 */ /* 0x000fea0003800000 */
.L_x_11691:
        /* <DEDUP_REMOVED lines=12> */
.L_x_11697:
[----:B------:R-:W-:Y:S01]  /*7480*/  IMAD.MOV.U32 R0, RZ, RZ, 0x7f ;  /* 0x0000007fff007424 */ /* 0x000fe200078e00ff */
[----:B------:R-:W-:-:S04]  /*7490*/  ISETP.GT.U32.AND P0, PT, R4, 0x7f800000, PT ;  /* 0x7f8000000400780c */ /* 0x000fc80003f04070 */
[----:B------:R-:W-:-:S09]  /*74a0*/  SEL R0, R0, 0x7c, P0 ;  /* 0x0000007c00007807 */ /* 0x000fd20000000000 */
.L_x_11698:
[----:B------:R-:W-:Y:S05]  /*74b0*/  BSYNC.RECONVERGENT B0 ;  /* 0x0000000000007941 */ /* 0x000fea0003800200 */
.L_x_11696:
[----:B------:R-:W-:-:S04]  /*74c0*/  SHF.R.U32.HI R3, RZ, 0x18, R3 ;  /* 0x00000018ff037819 */ /* 0x000fc80000011603 */
[----:B------:R-:W-:-:S05]  /*74d0*/  LOP3.LUT R3, R0, 0x80, R3, 0xf8, !PT ;  /* 0x0000008000037812 */ /* 0x000fca00078ef803 */
[----:B------:R0:W-:Y:S01]  /*74e0*/  STG.E.U8 desc[UR36][R8.64], R3 ;  /* 0x0000000308007986 */ /* 0x0001e2000c101124 */
[----:B------:R-:W-:Y:S05]  /*74f0*/  BRA `(.L_x_11669) ;  /* 0x0000000000047947 */ /* 0x000fea0003800000 */
.L_x_11690:
[----:B------:R0:W-:Y:S02]  /*7500*/  STG.E.U16 desc[UR36][R8.64], R17 ;  /* 0x0000001108007986 */ /* 0x0001e4000c101524 */
.L_x_11669:
[----:B------:R-:W-:-:S07]  /*7510*/  VIADD R25, R25, 0x80 ;  /* 0x0000008019197836 */ /* 0x000fce0000000000 */
.L_x_11628:
[----:B------:R-:W-:Y:S05]  /*7520*/  BSYNC.RECONVERGENT B6 ;  /* 0x0000000000067941 */ /* 0x000fea0003800200 */
.L_x_11627:
        /* <DEDUP_REMOVED lines=19> */
[----:B----4-:R-:W-:-:S06]  /*7660*/  IMAD.U32 R19, R19, 0x10000, RZ ;  /* 0x0001000013137824 */ /* 0x010fcc00078e00ff */
[----:B------:R-:W0:Y:S02]  /*7670*/  F2I.FTZ.TRUNC.NTZ R19, R19 ;  /* 0x0000001300137305 */ /* 0x000e24000021f100 */
[----:B0-----:R-:W-:Y:S01]  /*7680*/  STG.E.U8 desc[UR36][R2.64], R19 ;  /* 0x0000001302007986 */ /* 0x001fe2000c101124 */
[----:B------:R-:W-:Y:S05]  /*7690*/  EXIT ;  /* 0x000000000000794d */ /* 0x000fea0003800000 */
.L_x_11702:
[----:B----4-:R-:W-:-:S06]  /*76a0*/  IMAD.U32 R5, R19, 0x10000, RZ ;  /* 0x0001000013057824 */ /* 0x010fcc00078e00ff */
[----:B------:R-:W0:Y:S02]  /*76b0*/  F2I.S64.TRUNC R4, R5 ;  /* 0x0000000500047311 */ /* 0x000e24000020d900 */
[----:B0-----:R-:W-:Y:S01]  /*76c0*/  STG.E.U8 desc[UR36][R2.64], R4 ;  /* 0x0000000402007986 */ /* 0x001fe2000c101124 */
[----:B------:R-:W-:Y:S05]  /*76d0*/  EXIT ;  /* 0x000000000000794d */ /* 0x000fea0003800000 */
.L_x_11701:
[----:B------:R-:W-:-:S13]  /*76e0*/  ISETP.NE.AND P0, PT, R0, 0x2, PT ;  /* 0x000000020000780c */ /* 0x000fda0003f05270 */
[----:B------:R-:W-:Y:S05]  /*76f0*/  @!P0 BRA `(.L_x_11704) ;  /* 0x0000000000308947 */ /* 0x000fea0003800000 */
[----:B------:R-:W-:-:S13]  /*7700*/  ISETP.NE.AND P0, PT, R0, 0x3, PT ;  /* 0x000000030000780c */ /* 0x000fda0003f05270 */
[----:B------:R-:W-:Y:S05]  /*7710*/  @!P0 BRA `(.L_x_11705) ;  /* 0x0000000000188947 */ /* 0x000fea0003800000 */
[----:B------:R-:W-:-:S13]  /*7720*/  ISETP.NE.AND P0, PT, R0, 0x4, PT ;  /* 0x000000040000780c */ /* 0x000fda0003f05270 */
[----:B------:R-:W-:Y:S05]  /*7730*/  @P0 BRA `(.L_x_11703) ;  /* 0x0000000800780947 */ /* 0x000fea0003800000 */
[----:B----4-:R-:W-:-:S06]  /*7740*/  IMAD.U32 R4, R19, 0x10000, RZ ;  /* 0x0001000013047824 */ /* 0x010fcc00078e00ff */
[----:B------:R-:W0:Y:S02]  /*7750*/  F2I.S64.TRUNC R4, R4 ;  /* 0x0000000400047311 */ /* 0x000e24000020d900 */
[----:B0-----:R-:W-:Y:S01]  /*7760*/  STG.E.64 desc[UR36][R2.64], R4 ;  /* 0x0000000402007986 */ /* 0x001fe2000c101b24 */
[----:B------:R-:W-:Y:S05]  /*7770*/  EXIT ;  /* 0x000000000000794d */ /* 0x000fea0003800000 */
.L_x_11705:
[----:B----4-:R-:W-:-:S06]  /*7780*/  IMAD.U32 R19, R19, 0x10000, RZ ;  /* 0x0001000013137824 */ /* 0x010fcc00078e00ff */
[----:B------:R-:W0:Y:S02]  /*7790*/  F2I.FTZ.TRUNC.NTZ R19, R19 ;  /* 0x0000001300137305 */ /* 0x000e24000021f100 */
[----:B0-----:R-:W-:Y:S01]  /*77a0*/  STG.E desc[UR36][R2.64], R19 ;  /* 0x0000001302007986 */ /* 0x001fe2000c101924 */
[----:B------:R-:W-:Y:S05]  /*77b0*/  EXIT ;  /* 0x000000000000794d */ /* 0x000fea0003800000 */
.L_x_11704:
[----:B----4-:R-:W-:-:S06]  /*77c0*/  IMAD.U32 R19, R19, 0x10000, RZ ;  /* 0x0001000013137824 */ /* 0x010fcc00078e00ff */
[----:B------:R-:W0:Y:S02]  /*77d0*/  F2I.FTZ.TRUNC.NTZ R19, R19 ;  /* 0x0000001300137305 */ /* 0x000e24000021f100 */
[----:B0-----:R-:W-:Y:S01]  /*77e0*/  STG.E.U16 desc[UR36][R2.64], R19 ;  /* 0x0000001302007986 */ /* 0x001fe2000c101524 */
[----:B------:R-:W-:Y:S05]  /*77f0*/  EXIT ;  /* 0x000000000000794d */ /* 0x000fea0003800000 */
.L_x_11700:
[----:B------:R-:W-:-:S13]  /*7800*/  ISETP.GT.AND P0, PT, R0, 0x6, PT ;  /* 0x000000060000780c */ /* 0x000fda0003f04270 */
[----:B------:R-:W-:Y:S05]  /*7810*/  @P0 BRA `(.L_x_11706) ;  /* 0x00000000002c0947 */ /* 0x000fea0003800000 */
[----:B------:R-:W-:-:S13]  /*7820*/  ISETP.NE.AND P0, PT, R0, 0x5, PT ;  /* 0x000000050000780c */ /* 0x000fda0003f05270 */
[----:B------:R-:W-:Y:S05]  /*7830*/  @!P0 BRA `(.L_x_11707) ;  /* 0x0000000000148947 */ /* 0x000fea0003800000 */
[----:B------:R-:W-:-:S13]  /*7840*/  ISETP.NE.AND P0, PT, R0, 0x6, PT ;  /* 0x000000060000780c */ /* 0x000fda0003f05270 */
[----:B------:R-:W-:Y:S05]  /*7850*/  @P0 BRA `(.L_x_11703) ;  /* 0x0000000800300947 */ /* 0x000fea0003800000 */
[----:B----4-:R-:W-:-:S05]  /*7860*/  IMAD.U32 R19, R19, 0x10000, RZ ;  /* 0x0001000013137824 */ /* 0x010fca00078e00ff */
[----:B------:R-:W-:Y:S01]  /*7870*/  STG.E desc[UR36][R2.64], R19 ;  /* 0x0000001302007986 */ /* 0x000fe2000c101924 */
[----:B------:R-:W-:Y:S05]  /*7880*/  EXIT ;  /* 0x000000000000794d */ /* 0x000fea0003800000 */
.L_x_11707:
[----:B----4-:R-:W-:-:S05]  /*7890*/  IMAD.U32 R0, R19, 0x10000, RZ ;  /* 0x0001000013007824 */ /* 0x010fca00078e00ff */
[----:B------:R-:W-:-:S05]  /*78a0*/  F2FP.F16.F32.PACK_AB R0, RZ, R0 ;  /* 0x00000000ff00723e */ /* 0x000fca00000000ff */
[----:B------:R-:W-:Y:S01]  /*78b0*/  STG.E.U16 desc[UR36][R2.64], R0 ;  /* 0x0000000002007986 */ /* 0x000fe2000c101524 */
[----:B------:R-:W-:Y:S05]  /*78c0*/  EXIT ;  /* 0x000000000000794d */ /* 0x000fea0003800000 */
.L_x_11706:
[----:B------:R-:W-:-:S13]  /*78d0*/  ISETP.NE.AND P0, PT, R0, 0x7, PT ;  /* 0x000000070000780c */ /* 0x000fda0003f05270 */
[----:B------:R-:W-:Y:S05]  /*78e0*/  @!P0 BRA `(.L_x_11708) ;  /* 0x0000000000348947 */ /* 0x000fea0003800000 */
[----:B------:R-:W-:-:S13]  /*78f0*/  ISETP.NE.AND P0, PT, R0, 0x8, PT ;  /* 0x000000080000780c */ /* 0x000fda0003f05270 */
[----:B------:R-:W-:Y:S05]  /*7900*/  @!P0 BRA `(.L_x_11709) ;  /* 0x0000000000188947 */ /* 0x000fea0003800000 */
[----:B------:R-:W-:-:S13]  /*7910*/  ISETP.NE.AND P0, PT, R0, 0x9, PT ;  /* 0x000000090000780c */ /* 0x000fda0003f05270 */
[----:B------:R-:W-:Y:S05]  /*7920*/  @P0 BRA `(.L_x_11703) ;  /* 0x0000000400fc0947 */ /* 0x000fea0003800000 */
[----:B----4-:R-:W-:Y:S02]  /*7930*/  IMAD.U32 R4, R19, 0x10000, RZ ;  /* 0x0001000013047824 */ /* 0x010fe400078e00ff */
[----:B------:R-:W-:-:S05]  /*7940*/  IMAD.MOV.U32 R5, RZ, RZ, RZ ;  /* 0x000000ffff057224 */ /* 0x000fca00078e00ff */
[----:B------:R-:W-:Y:S01]  /*7950*/  STG.E.64 desc[UR36][R2.64], R4 ;  /* 0x0000000402007986 */ /* 0x000fe2000c101b24 */
[----:B------:R-:W-:Y:S05]  /*7960*/  EXIT ;  /* 0x000000000000794d */ /* 0x000fea0003800000 */
.L_x_11709:
[----:B----4-:R-:W-:-:S05]  /*7970*/  IMAD.U32 R19, R19, 0x10000, RZ ;  /* 0x0001000013137824 */ /* 0x010fca00078e00ff */
[----:B------:R-:W-:-:S04]  /*7980*/  F2FP.F16.F32.PACK_AB R5, RZ, R19 ;  /* 0x00000013ff05723e */ /* 0x000fc800000000ff */
[----:B------:R-:W-:-:S05]  /*7990*/  PRMT R5, R5, 0x5410, RZ ;  /* 0x0000541005057816 */ /* 0x000fca00000000ff */
[----:B------:R-:W-:Y:S01]  /*79a0*/  STG.E desc[UR36][R2.64], R5 ;  /* 0x0000000502007986 */ /* 0x000fe2000c101924 */
[----:B------:R-:W-:Y:S05]  /*79b0*/  EXIT ;  /* 0x000000000000794d */ /* 0x000fea0003800000 */
.L_x_11708:
[----:B----4-:R-:W-:-:S04]  /*79c0*/  IMAD.U32 R4, R19, 0x10000, RZ ;  /* 0x0001000013047824 */ /* 0x010fc800078e00ff */
[----:B------:R-:W-:-:S06]  /*79d0*/  FMUL.FTZ R4, R4, 1 ;  /* 0x3f80000004047820 */ /* 0x000fcc0000410000 */
[----:B------:R-:W0:Y:S02]  /*79e0*/  F2F.F64.F32 R4, R4 ;  /* 0x0000000400047310 */ /* 0x000e240000201800 */
[----:B0-----:R-:W-:Y:S01]  /*79f0*/  STG.E.64 desc[UR36][R2.64], R4 ;  /* 0x0000000402007986 */ /* 0x001fe2000c101b24 */
[----:B------:R-:W-:Y:S05]  /*7a00*/  EXIT ;  /* 0x000000000000794d */ /* 0x000fea0003800000 */
.L_x_11699:
        /* <DEDUP_REMOVED lines=10> */
[----:B----4-:R-:W-:-:S06]  /*7ab0*/  IMAD.U32 R5, R19, 0x10000, RZ ;  /* 0x0001000013057824 */ /* 0x010fcc00078e00ff */
[----:B------:R-:W0:Y:S02]  /*7ac0*/  F2I.FTZ.U32.TRUNC.NTZ R5, R5 ;  /* 0x0000000500057305 */ /* 0x000e24000021f000 */
[----:B0-----:R-:W-:Y:S01]  /*7ad0*/  STG.E.U16 desc[UR36][R2.64], R5 ;  /* 0x0000000502007986 */ /* 0x001fe2000c101524 */
[----:B------:R-:W-:Y:S05]  /*7ae0*/  EXIT ;  /* 0x000000000000794d */ /* 0x000fea0003800000 */
.L_x_11713:
[----:B----4-:R-:W-:Y:S01]  /*7af0*/  IMAD.U32 R5, R19, 0x10000, RZ ;  /* 0x0001000013057824 */ /* 0x010fe200078e00ff */
        /* <DEDUP_REMOVED lines=17> */
.L_x_11716:
[----:B------:R-:W-:-:S04]  /*7c10*/  SHF.R.U32.HI R5, RZ, 0x18, R5 ;  /* 0x00000018ff057819 */ /* 0x000fc80000011605 */
[----:B------:R-:W-:-:S07]  /*7c20*/  LOP3.LUT R0, R0, 0x80, R5, 0xf8, !PT ;  /* 0x0000008000007812 */ /* 0x000fce00078ef805 */
.L_x_11715:
[----:B------:R-:W-:Y:S05]  /*7c30*/  BSYNC.RECONVERGENT B0 ;  /* 0x0000000000007941 */ /* 0x000fea0003800200 */
.L_x_11714:
[----:B------:R-:W-:Y:S01]  /*7c40*/  STG.E.U8 desc[UR36][R2.64], R0 ;  /* 0x0000000002007986 */ /* 0x000fe2000c101124 */
[----:B------:R-:W-:Y:S05]  /*7c50*/  EXIT ;  /* 0x000000000000794d */ /* 0x000fea0003800000 */
.L_x_11712:
        /* <DEDUP_REMOVED lines=18> */
.L_x_11719:
[----:B------:R-:W-:-:S04]  /*7d80*/  SHF.R.U32.HI R5, RZ, 0x18, R5 ;  /* 0x00000018ff057819 */ /* 0x000fc80000011605 */
[----:B------:R-:W-:-:S07]  /*7d90*/  LOP3.LUT R0, R0, 0x80, R5, 0xf8, !PT ;  /* 0x0000008000007812 */ /* 0x000fce00078ef805 */
.L_x_11718:
[----:B------:R-:W-:Y:S05]  /*7da0*/  BSYNC.RECONVERGENT B0 ;  /* 0x0000000000007941 */ /* 0x000fea0003800200 */
.L_x_11717:
[----:B------:R-:W-:Y:S01]  /*7db0*/  STG.E.U8 desc[UR36][R2.64], R0 ;  /* 0x0000000002007986 */ /* 0x000fe2000c101124 */
[----:B------:R-:W-:Y:S05]  /*7dc0*/  EXIT ;  /* 0x000000000000794d */ /* 0x000fea0003800000 */
.L_x_11711:
[----:B------:R-:W-:-:S13]  /*7dd0*/  ISETP.NE.AND P0, PT, R0, 0x1c, PT ;  /* 0x0000001c0000780c */ /* 0x000fda0003f05270 */
[----:B------:R-:W-:Y:S05]  /*7de0*/  @!P0 BRA `(.L_x_11720) ;  /* 0x0000000000608947 */ /* 0x000fea0003800000 */
[----:B------:R-:W-:-:S13]  /*7df0*/  ISETP.NE.AND P0, PT, R0, 0x1d, PT ;  /* 0x0000001d0000780c */ /* 0x000fda0003f05270 */
[----:B------:R-:W-:Y:S05]  /*7e00*/  @!P0 BRA `(.L_x_11721) ;  /* 0x0000000000488947 */ /* 0x000fea0003800000 */
[----:B------:R-:W-:-:S13]  /*7e10*/  ISETP.NE.AND P0, PT, R0, 0x2c, PT ;  /* 0x0000002c0000780c */ /* 0x000fda0003f05270 */
[----:B------:R-:W-:Y:S05]  /*7e20*/  @P0 BRA `(.L_x_11703) ;  /* 0x0000000000bc0947 */ /* 0x000fea0003800000 */
[----:B----4-:R-:W-:Y:S02]  /*7e30*/  IMAD.U32 R19, R19, 0x10000, RZ ;  /* 0x0001000013137824 */ /* 0x010fe400078e00ff */
        /* <DEDUP_REMOVED lines=15> */
.L_x_11721:
[----:B----4-:R-:W-:-:S06]  /*7f30*/  IMAD.U32 R4, R19, 0x10000, RZ ;  /* 0x0001000013047824 */ /* 0x010fcc00078e00ff */
[----:B------:R-:W0:Y:S02]  /*7f40*/  F2I.U64.TRUNC R4, R4 ;  /* 0x0000000400047311 */ /* 0x000e24000020d800 */
[----:B0-----:R-:W-:Y:S01]  /*7f50*/  STG.E.64 desc[UR36][R2.64], R4 ;  /* 0x0000000402007986 */ /* 0x001fe2000c101b24 */
[----:B------:R-:W-:Y:S05]  /*7f60*/  EXIT ;  /* 0x000000000000794d */ /* 0x000fea0003800000 */
.L_x_11720:
[----:B----4-:R-:W-:-:S06]  /*7f70*/  IMAD.U32 R19, R19, 0x10000, RZ ;  /* 0x0001000013137824 */ /* 0x010fcc00078e00ff */
[----:B------:R-:W0:Y:S02]  /*7f80*/  F2I.FTZ.U32.TRUNC.NTZ R19, R19 ;  /* 0x0000001300137305 */ /* 0x000e24000021f000 */
[----:B0-----:R-:W-:Y:S01]  /*7f90*/  STG.E desc[UR36][R2.64], R19 ;  /* 0x0000001302007986 */ /* 0x001fe2000c101924 */
[----:B------:R-:W-:Y:S05]  /*7fa0*/  EXIT ;  /* 0x000000000000794d */ /* 0x000fea0003800000 */
.L_x_11710:
[----:B------:R-:W-:-:S13]  /*7fb0*/  ISETP.GT.AND P0, PT, R0, 0xe, PT ;  /* 0x0000000e0000780c */ /* 0x000fda0003f04270 */
[----:B------:R-:W-:Y:S05]  /*7fc0*/  @P0 BRA `(.L_x_11722) ;  /* 0x00000000003c0947 */ /* 0x000fea0003800000 */
[----:B------:R-:W-:-:S13]  /*7fd0*/  ISETP.NE.AND P0, PT, R0, 0xa, PT ;  /* 0x0000000a0000780c */ /* 0x000fda0003f05270 */
[----:B------:R-:W-:Y:S05]  /*7fe0*/  @!P0 BRA `(.L_x_11723) ;  /* 0x00000000001c8947 */ /* 0x000fea0003800000 */
[----:B------:R-:W-:-:S13]  /*7ff0*/  ISETP.NE.AND P0, PT, R0, 0xb, PT ;  /* 0x0000000b0000780c */ /* 0x000fda0003f05270 */
[----:B------:R-:W-:Y:S05]  /*8000*/  @P0 BRA `(.L_x_11703) ;  /* 0x0000000000440947 */ /* 0x000fea0003800000 */
[----:B----4-:R-:W-:-:S05]  /*8010*/  IMAD.U32 R19, R19, 0x10000, RZ ;  /* 0x0001000013137824 */ /* 0x010fca00078e00ff */
[----:B------:R-:W-:-:S04]  /*8020*/  FSETP.NEU.FTZ.AND P0, PT, R19, RZ, PT ;  /* 0x000000ff1300720b */ /* 0x000fc80003f1d000 */
[----:B------:R-:W-:-:S05]  /*8030*/  SEL R5, RZ, 0x1, !P0 ;  /* 0x00000001ff057807 */ /* 0x000fca0004000000 */
[----:B------:R-:W-:Y:S01]  /*8040*/  STG.E.U8 desc[UR36][R2.64], R5 ;  /* 0x0000000502007986 */ /* 0x000fe2000c101124 */
[----:B------:R-:W-:Y:S05]  /*8050*/  EXIT ;  /* 0x000000000000794d */ /* 0x000fea0003800000 */
.L_x_11723:
[----:B----4-:R-:W-:Y:S01]  /*8060*/  IMAD.U32 R19, R19, 0x10000, RZ ;  /* 0x0001000013137824 */ /* 0x010fe200078e00ff */
[----:B------:R-:W-:-:S03]  /*8070*/  CS2R R6, SRZ ;  /* 0x0000000000067805 */ /* 0x000fc6000001ff00 */
[----:B------:R-:W-:-:S06]  /*8080*/  FMUL.FTZ R4, R19, 1 ;  /* 0x3f80000013047820 */ /* 0x000fcc0000410000 */
[----:B------:R-:W0:Y:S02]  /*8090*/  F2F.F64.F32 R4, R4 ;  /* 0x0000000400047310 */ /* 0x000e240000201800 */
[----:B0-----:R-:W-:Y:S01]  /*80a0*/  STG.E.128 desc[UR36][R2.64], R4 ;  /* 0x0000000402007986 */ /* 0x001fe2000c101d24 */
[----:B------:R-:W-:Y:S05]  /*80b0*/  EXIT ;  /* 0x000000000000794d */ /* 0x000fea0003800000 */
.L_x_11722:
[----:B------:R-:W-:-:S13]  /*80c0*/  ISETP.NE.AND P0, PT, R0, 0xf, PT ;  /* 0x0000000f0000780c */ /* 0x000fda0003f05270 */
[----:B------:R-:W-:Y:S05]  /*80d0*/  @!P0 BRA `(.L_x_11724) ;  /* 0x0000000000e88947 */ /* 0x000fea0003800000 */
[----:B------:R-:W-:-:S13]  /*80e0*/  ISETP.NE.AND P0, PT, R0, 0x17, PT ;  /* 0x000000170000780c */ /* 0x000fda0003f05270 */
[----:B------:R-:W-:Y:S05]  /*80f0*/  @!P0 BRA `(.L_x_11725) ;  /* 0x0000000000908947 */ /* 0x000fea0003800000 */
[----:B------:R-:W-:-:S13]  /*8100*/  ISETP.NE.AND P0, PT, R0, 0x18, PT ;  /* 0x000000180000780c */ /* 0x000fda0003f05270 */
[----:B------:R-:W-:Y:S05]  /*8110*/  @!P0 BRA `(.L_x_11726) ;  /* 0x0000000000448947 */ /* 0x000fea0003800000 */
.L_x_11703:
[----:B------:R-:W-:Y:S01]  /*8120*/  MOV R0, 0x0 ;  /* 0x0000000000007802 */ /* 0x000fe20000000f00 */
[----:B------:R-:W0:Y:S01]  /*8130*/  LDCU.64 UR4, c[0x4][0x198] ;  /* 0x01003300ff0477ac */ /* 0x000e220008000a00 */
[----:B------:R-:W-:Y:S02]  /*8140*/  IMAD.MOV.U32 R8, RZ, RZ, 0x65 ;  /* 0x00000065ff087424 */ /* 0x000fe400078e00ff */
[----:B------:R1:W2:Y:S01]  /*8150*/  LDC.64 R2, c[0x4][R0] ;  /* 0x0100000000027b82 */ /* 0x0002a20000000a00 */
[----:B------:R-:W3:Y:S01]  /*8160*/  LDCU.64 UR6, c[0x4][0x1a0] ;  /* 0x01003400ff0677ac */ /* 0x000ee20008000a00 */
[----:B------:R-:W-:Y:S02]  /*8170*/  IMAD.MOV.U32 R12, RZ, RZ, 0x1 ;  /* 0x00000001ff0c7424 */ /* 0x000fe400078e00ff */
[----:B------:R-:W-:Y:S01]  /*8180*/  IMAD.MOV.U32 R13, RZ, RZ, RZ ;  /* 0x000000ffff0d7224 */ /* 0x000fe200078e00ff */
[----:B------:R-:W5:Y:S01]  /*8190*/  LDCU.64 UR8, c[0x4][0xb0] ;  /* 0x01001600ff0877ac */ /* 0x000f620008000a00 */
[----:B0-----:R-:W-:-:S02]  /*81a0*/  IMAD.U32 R4, RZ, RZ, UR4 ;  /* 0x00000004ff047e24 */ /* 0x001fc4000f8e00ff */
[----:B------:R-:W-:Y:S02]  /*81b0*/  IMAD.U32 R5, RZ, RZ, UR5 ;  /* 0x00000005ff057e24 */ /* 0x000fe4000f8e00ff */
[----:B---3--:R-:W-:Y:S02]  /*81c0*/  IMAD.U32 R6, RZ, RZ, UR6 ;  /* 0x00000006ff067e24 */ /* 0x008fe4000f8e00ff */
[----:B------:R-:W-:Y:S02]  /*81d0*/  IMAD.U32 R7, RZ, RZ, UR7 ;  /* 0x00000007ff077e24 */ /* 0x000fe4000f8e00ff */
[----:B-----5:R-:W-:Y:S02]  /*81e0*/  IMAD.U32 R10, RZ, RZ, UR8 ;  /* 0x00000008ff0a7e24 */ /* 0x020fe4000f8e00ff */
[----:B-1----:R-:W-:-:S07]  /*81f0*/  IMAD.U32 R11, RZ, RZ, UR9 ;  /* 0x00000009ff0b7e24 */ /* 0x002fce000f8e00ff */
[----:B------:R-:W-:-:S07]  /*8200*/  LEPC R20, `(.L_x_11727) ;  /* 0x000000001014794e */ /* 0x000fce0000000000 */
[----:B--2-4-:R-:W-:Y:S05]  /*8210*/  CALL.ABS.NOINC R2 ;  /* 0x0000000002007343 */ /* 0x014fea0003c00000 */
.L_x_11727:
[----:B------:R-:W-:Y:S05]  /*8220*/  EXIT ;  /* 0x000000000000794d */ /* 0x000fea0003800000 */
.L_x_11726:
[----:B----4-:R-:W-:Y:S01]  /*8230*/  IMAD.U32 R19, R19, 0x10000, RZ ;  /* 0x0001000013137824 */ /* 0x010fe200078e00ff */
        /* <DEDUP_REMOVED lines=12> */
.L_x_11729:
[----:B------:R-:W-:Y:S05]  /*8300*/  BSYNC.RECONVERGENT B0 ;  /* 0x0000000000007941 */ /* 0x000fea0003800200 */
.L_x_11728:
[----:B------:R-:W-:-:S05]  /*8310*/  LOP3.LUT R5, R0, 0x80, R5, 0xf8, !PT ;  /* 0x0000008000057812 */ /* 0x000fca00078ef805 */
[----:B------:R-:W-:Y:S01]  /*8320*/  STG.E.U8 desc[UR36][R2.64], R5 ;  /* 0x0000000502007986 */ /* 0x000fe2000c101124 */
[----:B------:R-:W-:Y:S05]  /*8330*/  EXIT ;  /* 0x000000000000794d */ /* 0x000fea0003800000 */
.L_x_11725:
[----:B----4-:R-:W-:Y:S01]  /*8340*/  IMAD.U32 R5, R19, 0x10000, RZ ;  /* 0x0001000013057824 */ /* 0x010fe200078e00ff */
        /* <DEDUP_REMOVED lines=11> */
.L_x_11731:
[----:B------:R-:W-:Y:S01]  /*8400*/  IMAD.MOV.U32 R0, RZ, RZ, 0x7f ;  /* 0x0000007fff007424 */ /* 0x000fe200078e00ff */
[----:B------:R-:W-:-:S04]  /*8410*/  ISETP.GT.U32.AND P0, PT, R4, 0x7f800000, PT ;  /* 0x7f8000000400780c */ /* 0x000fc80003f04070 */
[----:B------:R-:W-:-:S09]  /*8420*/  SEL R0, R0, 0x7c, P0 ;  /* 0x0000007c00007807 */ /* 0x000fd20000000000 */
.L_x_11732:
[----:B------:R-:W-:Y:S05]  /*8430*/  BSYNC.RECONVERGENT B0 ;  /* 0x0000000000007941 */ /* 0x000fea0003800200 */
.L_x_11730:
[----:B------:R-:W-:-:S04]  /*8440*/  SHF.R.U32.HI R5, RZ, 0x18, R5 ;  /* 0x00000018ff057819 */ /* 0x000fc80000011605 */
[----:B------:R-:W-:-:S05]  /*8450*/  LOP3.LUT R5, R0, 0x80, R5, 0xf8, !PT ;  /* 0x0000008000057812 */ /* 0x000fca00078ef805 */
[----:B------:R-:W-:Y:S01]  /*8460*/  STG.E.U8 desc[UR36][R2.64], R5 ;  /* 0x0000000502007986 */ /* 0x000fe2000c101124 */
[----:B------:R-:W-:Y:S05]  /*8470*/  EXIT ;  /* 0x000000000000794d */ /* 0x000fea0003800000 */
.L_x_11724:
[----:B----4-:R-:W-:Y:S01]  /*8480*/  STG.E.U16 desc[UR36][R2.64], R19 ;  /* 0x0000001302007986 */ /* 0x010fe2000c101524 */
[----:B------:R-:W-:Y:S05]  /*8490*/  EXIT ;  /* 0x000000000000794d */ /* 0x000fea0003800000 */
.L_x_11733:
        /* <DEDUP_REMOVED lines=14> */
.L_x_23730:


//--------------------- .text._ZN2at6native18elementwise_kernelILi128ELi4EZNS0_22gpu_kernel_impl_nocastIZZZNS0_15neg_kernel_cudaERNS_18TensorIteratorBaseEENKUlvE0_clEvENKUlvE7_clEvEUlN3c108BFloat16EE_EEvS4_RKT_EUliE_EEviT1_ --------------------------
	.section	.text._ZN2at6native18elementwise_kernelILi128ELi4EZNS0_22gpu_kernel_impl_nocastIZZZNS0_15neg_kernel_cudaERNS_18TensorIteratorBaseEENKUlvE0_clEvENKUlvE7_clEvEUlN3c108BFloat16EE_EEvS4_RKT_EUliE_EEviT1_,"ax",@progbits
	.align	128
        .global         _ZN2at6native18elementwise_kernelILi128ELi4EZNS0_22gpu_kernel_impl_nocastIZZZNS0_15neg_kernel_cudaERNS_18TensorIteratorBaseEENKUlvE0_clEvENKUlvE7_clEvEUlN3c108BFloat16EE_EEvS4_RKT_EUliE_EEviT1_
        .type           _ZN2at6native18elementwise_kernelILi128ELi4EZNS0_22gpu_kernel_impl_nocastIZZZNS0_15neg_kernel_cudaERNS_18TensorIteratorBaseEENKUlvE0_clEvENKUlvE7_clEvEUlN3c108BFloat16EE_EEvS4_RKT_EUliE_EEviT1_,@function
        .size           _ZN2at6native18elementwise_kernelILi128ELi4EZNS0_22gpu_kernel_impl_nocastIZZZNS0_15neg_kernel_cudaERNS_18TensorIteratorBaseEENKUlvE0_clEvENKUlvE7_clEvEUlN3c108BFloat16EE_EEvS4_RKT_EUliE_EEviT1_,(.L_x_23731 - _ZN2at6native18elementwise_kernelILi128ELi4EZNS0_22gpu_kernel_impl_nocastIZZZNS0_15neg_kernel_cudaERNS_18TensorIteratorBaseEENKUlvE0_clEvENKUlvE7_clEvEUlN3c108BFloat16EE_EEvS4_RKT_EUliE_EEviT1_)
        .other          _ZN2at6native18elementwise_kernelILi128ELi4EZNS0_22gpu_kernel_impl_nocastIZZZNS0_15neg_kernel_cudaERNS_18TensorIteratorBaseEENKUlvE0_clEvENKUlvE7_clEvEUlN3c108BFloat16EE_EEvS4_RKT_EUliE_EEviT1_,@"STO_CUDA_ENTRY STV_DEFAULT"
_ZN2at6native18elementwise_kernelILi128ELi4EZNS0_22gpu_kernel_impl_nocastIZZZNS0_15neg_kernel_cudaERNS_18TensorIteratorBaseEENKUlvE0_clEvENKUlvE7_clEvEUlN3c108BFloat16EE_EEvS4_RKT_EUliE_EEviT1_:
.text._ZN2at6native18elementwise_kernelILi128ELi4EZNS0_22gpu_kernel_impl_nocastIZZZNS0_15neg_kernel_cudaERNS_18TensorIteratorBaseEENKUlvE0_clEvENKUlvE7_clEvEUlN3c108BFloat16EE_EEvS4_RKT_EUliE_EEviT1_:
        /* <DEDUP_REMOVED lines=20> */
[----:B--2---:R-:W-:-:S05]  /*0140*/  SHF.L.U32 R0, R4, 0x10, RZ ;  /* 0x0000001004007819 */ /* 0x004fca00000006ff */
[----:B------:R-:W-:-:S05]  /*0150*/  FADD.FTZ R0, -R0, -RZ ;  /* 0x800000ff00007221 */ /* 0x000fca0000010100 */
[----:B------:R-:W-:-:S05]  /*0160*/  F2FP.BF16.F32.PACK_AB R0, RZ, R0 ;  /* 0x00000000ff00723e */ /* 0x000fca00000010ff */
[----:B0-----:R0:W-:Y:S01]  /*0170*/  STG.E.U16 desc[UR6][R6.64], R0 ;  /* 0x0000000006007986 */ /* 0x0011e2000c101506 */
[----:B------:R-:W-:Y:S05]  /*0180*/  @P0 BRA `(.L_x_11738) ;  /* 0x0000000000500947 */ /* 0x000fea0003800000 */
[----:B------:R-:W1:Y:S02]  /*0190*/  LDC.64 R4, c[0x0][0x588] ;  /* 0x00016200ff047b82 */ /* 0x000e640000000a00 */
[----:B-1----:R-:W2:Y:S06]  /*01a0*/  LDG.E.U16 R4, desc[UR6][R4.64] ;  /* 0x0000000604047981 */ /* 0x002eac000c1e1500 */
[----:B0-----:R-:W0:Y:S01]  /*01b0*/  LDC.64 R6, c[0x0][0x580] ;  /* 0x00016000ff067b82 */ /* 0x001e220000000a00 */
[----:B------:R-:W-:Y:S02]  /*01c0*/  IADD3 R3, PT, PT, R3, 0x80, RZ ;  /* 0x0000008003037810 */ /* 0x000fe40007ffe0ff */
[----:B--2---:R-:W-:-:S05]  /*01d0*/  SHF.L.U32 R0, R4, 0x10, RZ ;  /* 0x0000001004007819 */ /* 0x004fca00000006ff */
[----:B------:R-:W-:-:S05]  /*01e0*/  FADD.FTZ R0, -R0, -RZ ;  /* 0x800000ff00007221 */ /* 0x000fca0000010100 */
[----:B------:R-:W-:-:S05]  /*01f0*/  F2FP.BF16.F32.PACK_AB R0, RZ, R0 ;  /* 0x00000000ff00723e */ /* 0x000fca00000010ff */
[----:B0-----:R0:W-:Y:S02]  /*0200*/  STG.E.U16 desc[UR6][R6.64], R0 ;  /* 0x0000000006007986 */ /* 0x0011e4000c101506 */
.L_x_11737:
[----:B------:R-:W-:-:S13]  /*0210*/  ISETP.GE.AND P0, PT, R3, UR4, PT ;  /* 0x0000000403007c0c */ /* 0x000fda000bf06270 */
[----:B------:R-:W-:Y:S05]  /*0220*/  @P0 BREAK.RELIABLE B1 ;  /* 0x0000000000010942 */ /* 0x000fea0003800100 */
[----:B------:R-:W-:Y:S05]  /*0230*/  @P0 BRA `(.L_x_11738) ;  /* 0x0000000000240947 */ /* 0x000fea0003800000 */
[----:B------:R-:W-:Y:S05]  /*0240*/  BSYNC.RELIABLE B1 ;  /* 0x0000000000017941 */ /* 0x000fea0003800100 */
.L_x_11736:
        /* <DEDUP_REMOVED lines=8> */
.L_x_11738:
[----:B------:R-:W-:Y:S05]  /*02d0*/  BSYNC.RECONVERGENT B0 ;  /* 0x0000000000007941 */ /* 0x000fea0003800200 */
.L_x_11735:
[----:B------:R-:W-:Y:S05]  /*02e0*/  WARPSYNC.ALL ;  /* 0x0000000000007948 */ /* 0x000fea0003800000 */
[----:B------:R-:W-:-:S13]  /*02f0*/  ISETP.GE.AND P0, PT, R3, UR4, PT ;  /* 0x0000000403007c0c */ /* 0x000fda000bf06270 */
[----:B------:R-:W-:Y:S05]  /*0300*/  @P0 EXIT ;  /* 0x000000000000094d */ /* 0x000fea0003800000 */
[----:B------:R-:W2:Y:S02]  /*0310*/  LDC.64 R2, c[0x0][0x588] ;  /* 0x00016200ff027b82 */ /* 0x000ea40000000a00 */
[----:B--2---:R-:W0:Y:S06]  /*0320*/  LDG.E.U16 R2, desc[UR6][R2.64] ;  /* 0x0000000602027981 */ /* 0x004e2c000c1e1500 */
[----:B------:R-:W2:Y:S01]  /*0330*/  LDC.64 R4, c[0x0][0x580] ;  /* 0x00016000ff047b82 */ /* 0x000ea20000000a00 */
[----:B01----:R-:W-:-:S05]  /*0340*/  SHF.L.U32 R0, R2, 0x10, RZ ;  /* 0x0000001002007819 */ /* 0x003fca00000006ff */
[----:B------:R-:W-:-:S05]  /*0350*/  FADD.FTZ R0, -R0, -RZ ;  /* 0x800000ff00007221 */ /* 0x000fca0000010100 */
[----:B------:R-:W-:-:S05]  /*0360*/  F2FP.BF16.F32.PACK_AB R0, RZ, R0 ;  /* 0x00000000ff00723e */ /* 0x000fca00000010ff */
[----:B--2---:R-:W-:Y:S01]  /*0370*/  STG.E.U16 desc[UR6][R4.64], R0 ;  /* 0x0000000004007986 */ /* 0x004fe2000c101506 */
[----:B------:R-:W-:Y:S05]  /*0380*/  EXIT ;  /* 0x000000000000794d */ /* 0x000fea0003800000 */
.L_x_11734:
        /* <DEDUP_REMOVED lines=306> */
.L_x_11742:
[----:B------:R-:W0:Y:S02]  /*16b0*/  LDCU.128 UR8, c[0x0][0x580] ;  /* 0x0000b000ff0877ac */ /* 0x000e240008000c00 */
[----:B0-----:R-:W-:-:S04]  /*16c0*/  IADD3 R6, P0, PT, R4, UR10, RZ ;  /* 0x0000000a04067c10 */ /* 0x001fc8000ff1e0ff */
[----:B------:R-:W-:-:S05]  /*16d0*/  IADD3.X R7, PT, PT, RZ, UR11, RZ, P0, !PT ;  /* 0x0000000bff077c10 */ /* 0x000fca00087fe4ff */
[----:B------:R-:W2:Y:S01]  /*16e0*/  LDG.E.U16 R6, desc[UR6][R6.64] ;  /* 0x0000000606067981 */ /* 0x000ea2000c1e1500 */
[----:B------:R-:W-:Y:S02]  /*16f0*/  IADD3 R3, PT, PT, R3, 0x80, RZ ;  /* 0x0000008003037810 */ /* 0x000fe40007ffe0ff */
[----:B--2---:R-:W-:-:S05]  /*1700*/  SHF.L.U32 R4, R6, 0x10, RZ ;  /* 0x0000001006047819 */ /* 0x004fca00000006ff */
[----:B------:R-:W-:Y:S01]  /*1710*/  FADD.FTZ R8, -R4, -RZ ;  /* 0x800000ff04087221 */ /* 0x000fe20000010100 */
[----:B------:R-:W-:-:S04]  /*1720*/  IADD3 R4, P0, PT, R5, UR8, RZ ;  /* 0x0000000805047c10 */ /* 0x000fc8000ff1e0ff */
[----:B------:R-:W-:Y:S02]  /*1730*/  F2FP.BF16.F32.PACK_AB R8, RZ, R8 ;  /* 0x00000008ff08723e */ /* 0x000fe400000010ff */
[----:B------:R-:W-:Y:S02]  /*1740*/  IADD3.X R5, PT, PT, RZ, UR9, RZ, P0, !PT ;  /* 0x00000009ff057c10 */ /* 0x000fe400087fe4ff */
[----:B------:R-:W-:-:S03]  /*1750*/  ISETP.GE.AND P0, PT, R3, UR4, PT ;  /* 0x0000000403007c0c */ /* 0x000fc6000bf06270 */
[----:B------:R0:W-:Y:S10]  /*1760*/  STG.E.U16 desc[UR6][R4.64], R8 ;  /* 0x0000000804007986 */ /* 0x0001f4000c101506 */
        /* <DEDUP_REMOVED lines=300> */
.L_x_11744:
        /* <DEDUP_REMOVED lines=9> */
[----:B------:R-:W-:-:S05]  /*2ac0*/  IADD3.X R5, PT, PT, RZ, UR9, RZ, P0, !PT ;  /* 0x00000009ff057c10 */ /* 0x000fca00087fe4ff */
[----:B------:R0:W-:Y:S02]  /*2ad0*/  STG.E.U16 desc[UR6][R4.64], R8 ;  /* 0x0000000804007986 */ /* 0x0001e4000c101506 */
.L_x_11741:
[----:B------:R-:W-:-:S13]  /*2ae0*/  ISETP.GE.AND P0, PT, R3, UR4, PT ;  /* 0x0000000403007c0c */ /* 0x000fda000bf06270 */
[----:B------:R-:W-:Y:S05]  /*2af0*/  @P0 BREAK.RELIABLE B1 ;  /* 0x0000000000010942 */ /* 0x000fea0003800100 */
[----:B------:R-:W-:Y:S05]  /*2b00*/  @P0 BRA `(.L_x_11743) ;  /* 0x0000001000d80947 */ /* 0x000fea0003800000 */
[----:B------:R-:W-:Y:S05]  /*2b10*/  BSYNC.RELIABLE B1 ;  /* 0x0000000000017941 */ /* 0x000fea0003800100 */
.L_x_11740:
        /* <DEDUP_REMOVED lines=298> */
.L_x_11745:
[----:B------:R-:W0:Y:S02]  /*3dc0*/  LDCU.128 UR8, c[0x0][0x580] ;  /* 0x0000b000ff0877ac */ /* 0x000e240008000c00 */
[----:B0-----:R-:W-:-:S04]  /*3dd0*/  IADD3 R6, P0, PT, R4, UR10, RZ ;  /* 0x0000000a04067c10 */ /* 0x001fc8000ff1e0ff */
[----:B------:R-:W-:-:S05]  /*3de0*/  IADD3.X R7, PT, PT, RZ, UR11, RZ, P0, !PT ;  /* 0x0000000bff077c10 */ /* 0x000fca00087fe4ff */
[----:B------:R-:W2:Y:S01]  /*3df0*/  LDG.E.U16 R6, desc[UR6][R6.64] ;  /* 0x0000000606067981 */ /* 0x000ea2000c1e1500 */
[----:B------:R-:W-:Y:S01]  /*3e00*/  VIADD R3, R3, 0x80 ;  /* 0x0000008003037836 */ /* 0x000fe20000000000 */
[----:B--2---:R-:W-:-:S05]  /*3e10*/  SHF.L.U32 R4, R6, 0x10, RZ ;  /* 0x0000001006047819 */ /* 0x004fca00000006ff */
[----:B------:R-:W-:Y:S01]  /*3e20*/  FADD.FTZ R8, -R4, -RZ ;  /* 0x800000ff04087221 */ /* 0x000fe20000010100 */
[----:B------:R-:W-:-:S04]  /*3e30*/  IADD3 R4, P0, PT, R5, UR8, RZ ;  /* 0x0000000805047c10 */ /* 0x000fc8000ff1e0ff */
[----:B------:R-:W-:Y:S02]  /*3e40*/  F2FP.BF16.F32.PACK_AB R8, RZ, R8 ;  /* 0x00000008ff08723e */ /* 0x000fe400000010ff */
[----:B------:R-:W-:-:S05]  /*3e50*/  IADD3.X R5, PT, PT, RZ, UR9, RZ, P0, !PT ;  /* 0x00000009ff057c10 */ /* 0x000fca00087fe4ff */
[----:B------:R1:W-:Y:S02]  /*3e60*/  STG.E.U16 desc[UR6][R4.64], R8 ;  /* 0x0000000804007986 */ /* 0x0003e4000c101506 */
.L_x_11743:
[----:B------:R-:W-:Y:S05]  /*3e70*/  BSYNC.RECONVERGENT B0 ;  /* 0x0000000000007941 */ /* 0x000fea0003800200 */
.L_x_11739:
        /* <DEDUP_REMOVED lines=301> */
.L_x_11746:
[----:B------:R-:W0:Y:S02]  /*5150*/  LDCU.128 UR8, c[0x0][0x580] ;  /* 0x0000b000ff0877ac */ /* 0x000e240008000c00 */
[----:B0-----:R-:W-:-:S04]  /*5160*/  IADD3 R4, P0, PT, R2, UR10, RZ ;  /* 0x0000000a02047c10 */ /* 0x001fc8000ff1e0ff */
[----:B------:R-:W-:-:S05]  /*5170*/  IADD3.X R5, PT, PT, RZ, UR11, RZ, P0, !PT ;  /* 0x0000000bff057c10 */ /* 0x000fca00087fe4ff */
[----:B------:R-:W2:Y:S01]  /*5180*/  LDG.E.U16 R4, desc[UR6][R4.64] ;  /* 0x0000000604047981 */ /* 0x000ea2000c1e1500 */
[----:B------:R-:W-:-:S04]  /*5190*/  IADD3 R2, P0, PT, R3, UR8, RZ ;  /* 0x0000000803027c10 */ /* 0x000fc8000ff1e0ff */
[----:B------:R-:W-:Y:S02]  /*51a0*/  IADD3.X R3, PT, PT, RZ, UR9, RZ, P0, !PT ;  /* 0x00000009ff037c10 */ /* 0x000fe400087fe4ff */
[----:B--2---:R-:W-:-:S05]  /*51b0*/  SHF.L.U32 R0, R4, 0x10, RZ ;  /* 0x0000001004007819 */ /* 0x004fca00000006ff */
[----:B------:R-:W-:-:S05]  /*51c0*/  FADD.FTZ R0, -R0, -RZ ;  /* 0x800000ff00007221 */ /* 0x000fca0000010100 */
[----:B------:R-:W-:-:S05]  /*51d0*/  F2FP.BF16.F32.PACK_AB R0, RZ, R0 ;  /* 0x00000000ff00723e */ /* 0x000fca00000010ff */
[----:B------:R-:W-:Y:S01]  /*51e0*/  STG.E.U16 desc[UR6][R2.64], R0 ;  /* 0x0000000002007986 */ /* 0x000fe2000c101506 */
[----:B------:R-:W-:Y:S05]  /*51f0*/  EXIT ;  /* 0x000000000000794d */ /* 0x000fea0003800000 */
.L_x_11747:
        /* <DEDUP_REMOVED lines=16> */
.L_x_23731:


//--------------------- .text._ZN2at6native27unrolled_elementwise_kernelIZZZNS0_15neg_kernel_cudaERNS_18TensorIteratorBaseEENKUlvE0_clEvENKUlvE7_clEvEUlN3c108BFloat16EE_St5arrayIPcLm2EELi4E23TrivialOffsetCalculatorILi1EjESD_NS0_6memory15LoadWithoutCastENSE_16StoreWithoutCastEEEviT_T0_T2_T3_T4_T5_ --------------------------
	.section	.text._ZN2at6native27unrolled_elementwise_kernelIZZZNS0_15neg_kernel_cudaERNS_18TensorIteratorBaseEENKUlvE0_clEvENKUlvE7_clEvEUlN3c108BFloat16EE_St5arrayIPcLm2EELi4E23TrivialOffsetCalculatorILi1EjESD_NS0_6memory15LoadWithoutCastENSE_16StoreWithoutCastEEEviT_T0_T2_T3_T4_T5_,"ax",@progbits
	.align	128
        .global         _ZN2at6native27unrolled_elementwise_kernelIZZZNS0_15neg_kernel_cudaERNS_18TensorIteratorBaseEENKUlvE0_clEvENKUlvE7_clEvEUlN3c108BFloat16EE_St5arrayIPcLm2EELi4E23TrivialOffsetCalculatorILi1EjESD_NS0_6memory15LoadWithoutCastENSE_16StoreWithoutCastEEEviT_T0_T2_T3_T4_T5_
        .type           _ZN2at6native27unrolled_elementwise_kernelIZZZNS0_15neg_kernel_cudaERNS_18TensorIteratorBaseEENKUlvE0_clEvENKUlvE7_clEvEUlN3c108BFloat16EE_St5arrayIPcLm2EELi4E23TrivialOffsetCalculatorILi1EjESD_NS0_6memory15LoadWithoutCastENSE_16StoreWithoutCastEEEviT_T0_T2_T3_T4_T5_,@function
        .size           _ZN2at6native27unrolled_elementwise_kernelIZZZNS0_15neg_kernel_cudaERNS_18TensorIteratorBaseEENKUlvE0_clEvENKUlvE7_clEvEUlN3c108BFloat16EE_St5arrayIPcLm2EELi4E23TrivialOffsetCalculatorILi1EjESD_NS0_6memory15LoadWithoutCastENSE_16StoreWithoutCastEEEviT_T0_T2_T3_T4_T5_,(.L_x_23732 - _ZN2at6native27unrolled_elementwise_kernelIZZZNS0_15neg_kernel_cudaERNS_18TensorIteratorBaseEENKUlvE0_clEvENKUlvE7_clEvEUlN3c108BFloat16EE_St5arrayIPcLm2EELi4E23TrivialOffsetCalculatorILi1EjESD_NS0_6memory15LoadWithoutCastENSE_16StoreWithoutCastEEEviT_T0_T2_T3_T4_T5_)
        .other          _ZN2at6native27unrolled_elementwise_kernelIZZZNS0_15neg_kernel_cudaERNS_18TensorIteratorBaseEENKUlvE0_clEvENKUlvE7_clEvEUlN3c108BFloat16EE_St5arrayIPcLm2EELi4E23TrivialOffsetCalculatorILi1EjESD_NS0_6memory15LoadWithoutCastENSE_16StoreWithoutCastEEEviT_T0_T2_T3_T4_T5_,@"STO_CUDA_ENTRY STV_DEFAULT"
_ZN2at6native27unrolled_elementwise_kernelIZZZNS0_15neg_kernel_cudaERNS_18TensorIteratorBaseEENKUlvE0_clEvENKUlvE7_clEvEUlN3c108BFloat16EE_St5arrayIPcLm2EELi4E23TrivialOffsetCalculatorILi1EjESD_NS0_6memory15LoadWithoutCastENSE_16StoreWithoutCastEEEviT_T0_T2_T3_T4_T5_:
.text._ZN2at6native27unrolled_elementwise_kernelIZZZNS0_15neg_kernel_cudaERNS_18TensorIteratorBaseEENKUlvE0_clEvENKUlvE7_clEvEUlN3c108BFloat16EE_St5arrayIPcLm2EELi4E23TrivialOffsetCalculatorILi1EjESD_NS0_6memory15LoadWithoutCastENSE_16StoreWithoutCastEEEviT_T0_T2_T3_T4_T5_:
        /* <DEDUP_REMOVED lines=13> */
[----:B------:R-:W-:Y:S01]  /*00d0*/  @!P1 LEA R11, R3, R18, 0x9 ;  /* 0x00000012030b9211 */ /* 0x000fe200078e48ff */
[----:B------:R-:W-:Y:S01]  /*00e0*/  @!P1 VIADD R18, R18, 0x80 ;  /* 0x0000008012129836 */ /* 0x000fe20000000000 */
[----:B------:R-:W2:Y:S04]  /*00f0*/  @!P1 LDC.64 R12, c[0x0][0x390] ;  /* 0x0000e400ff0c9b82 */ /* 0x000ea80000000a00 */
[----:B------:R-:W-:Y:S01]  /*0100*/  ISETP.GE.AND P2, PT, R18, R5, PT ;  /* 0x000000051200720c */ /* 0x000fe20003f46270 */
[----:B0-----:R-:W-:-:S05]  /*0110*/  @!P0 IMAD.WIDE.U32 R14, R7, 0x2, R14 ;  /* 0x00000002070e8825 */ /* 0x001fca00078e000e */
[----:B-1----:R0:W3:Y:S07]  /*0120*/  @!P0 LDG.E.U16 R10, desc[UR4][R14.64] ;  /* 0x000000040e0a8981 */ /* 0x0020ee000c1e1500 */
[----:B------:R-:W1:Y:S01]  /*0130*/  @!P2 LDC.64 R8, c[0x0][0x390] ;  /* 0x0000e400ff08ab82 */ /* 0x000e620000000a00 */
[----:B------:R-:W-:Y:S02]  /*0140*/  @!P2 LEA R17, R3, R18, 0x9 ;  /* 0x000000120311a211 */ /* 0x000fe400078e48ff */
[----:B------:R-:W-:Y:S01]  /*0150*/  PRMT R19, RZ, 0x7610, R19 ;  /* 0x00007610ff137816 */ /* 0x000fe20000000013 */
[----:B--2---:R-:W-:Y:S01]  /*0160*/  @!P1 IMAD.WIDE.U32 R12, R11, 0x2, R12 ;  /* 0x000000020b0c9825 */ /* 0x004fe200078e000c */
[----:B------:R-:W-:-:S06]  /*0170*/  PRMT R11, RZ, 0x7610, R11 ;  /* 0x00007610ff0b7816 */ /* 0x000fcc000000000b */
[----:B------:R2:W4:Y:S01]  /*0180*/  @!P1 LDG.E.U16 R11, desc[UR4][R12.64] ;  /* 0x000000040c0b9981 */ /* 0x000522000c1e1500 */
[----:B-1----:R-:W-:-:S05]  /*0190*/  @!P2 IMAD.WIDE.U32 R16, R17, 0x2, R8 ;  /* 0x000000021110a825 */ /* 0x002fca00078e0008 */
[----:B------:R-:W4:Y:S01]  /*01a0*/  @!P2 LDG.E.U16 R19, desc[UR4][R16.64] ;  /* 0x000000041013a981 */ /* 0x000f22000c1e1500 */
        /* <DEDUP_REMOVED lines=8> */
[----:B------:R-:W1:Y:S01]  /*0230*/  @!P0 LDC.64 R8, c[0x0][0x388] ;  /* 0x0000e200ff088b82 */ /* 0x000e620000000a00 */
[----:B--2---:R-:W-:Y:S02]  /*0240*/  @!P0 IMAD R13, R3, 0x200, R0 ;  /* 0x00000200030d8824 */ /* 0x004fe400078e0200 */
[C---:B------:R-:W-:Y:S01]  /*0250*/  VIADD R18, R0.reuse, 0x100 ;  /* 0x0000010000127836 */ /* 0x040fe20000000000 */
[----:B------:R-:W-:-:S04]  /*0260*/  IADD3 R20, PT, PT, R0, 0x80, RZ ;  /* 0x0000008000147810 */ /* 0x000fc80007ffe0ff */
[-C--:B------:R-:W-:Y:S02]  /*0270*/  ISETP.GE.AND P2, PT, R18, R5.reuse, PT ;  /* 0x000000051200720c */ /* 0x080fe40003f46270 */
[----:B------:R-:W-:Y:S01]  /*0280*/  ISETP.GE.AND P1, PT, R20, R5, PT ;  /* 0x000000051400720c */ /* 0x000fe20003f26270 */
[----:B-1----:R-:W-:Y:S01]  /*0290*/  @!P0 IMAD.WIDE.U32 R8, R13, 0x2, R8 ;  /* 0x000000020d088825 */ /* 0x002fe200078e0008 */
[----:B------:R-:W-:Y:S03]  /*02a0*/  BSSY.RECONVERGENT B0, `(.L_x_11748) ;  /* 0x0000019000007945 */ /* 0x000fe60003800200 */
[----:B---3--:R-:W-:-:S04]  /*02b0*/  @!P0 IMAD.U32 R10, R10, 0x10000, RZ ;  /* 0x000100000a0a8824 */ /* 0x008fc800078e00ff */
[----:B------:R-:W-:-:S05]  /*02c0*/  @!P0 FADD.FTZ R12, -R10, -RZ ;  /* 0x800000ff0a0c8221 */ /* 0x000fca0000010100 */
[----:B------:R-:W-:Y:S02]  /*02d0*/  @!P0 F2FP.BF16.F32.PACK_AB R6, RZ, R12 ;  /* 0x0000000cff06823e */ /* 0x000fe400000010ff */
[----:B------:R-:W-:Y:S02]  /*02e0*/  IADD3 R10, PT, PT, R0, 0x180, RZ ;  /* 0x00000180000a7810 */ /* 0x000fe40007ffe0ff */
[----:B------:R-:W-:Y:S01]  /*02f0*/  @!P0 MOV R0, R20 ;  /* 0x0000001400008202 */ /* 0x000fe20000000f00 */
[----:B------:R0:W-:Y:S03]  /*0300*/  @!P0 STG.E.U16 desc[UR4][R8.64], R6 ;  /* 0x0000000608008986 */ /* 0x0001e6000c101504 */
[----:B------:R-:W-:Y:S01]  /*0310*/  ISETP.GE.AND P3, PT, R0, R5, PT ;  /* 0x000000050000720c */ /* 0x000fe20003f66270 */
[----:B----4-:R-:W-:-:S04]  /*0320*/  @!P1 IMAD.U32 R11, R11, 0x10000, RZ ;  /* 0x000100000b0b9824 */ /* 0x010fc800078e00ff */
[----:B------:R-:W-:Y:S01]  /*0330*/  @!P1 FADD.FTZ R11, -R11, -RZ ;  /* 0x800000ff0b0b9221 */ /* 0x000fe20000010100 */
[----:B------:R-:W-:-:S05]  /*0340*/  @!P2 SHF.L.U32 R19, R19, 0x10, RZ ;  /* 0x000000101313a819 */ /* 0x000fca00000006ff */
[----:B------:R-:W-:Y:S01]  /*0350*/  @!P2 FADD.FTZ R19, -R19, -RZ ;  /* 0x800000ff1313a221 */ /* 0x000fe20000010100 */
[----:B------:R-:W-:-:S04]  /*0360*/  @!P1 F2FP.BF16.F32.PACK_AB R2, RZ, R11 ;  /* 0x0000000bff02923e */ /* 0x000fc800000010ff */
[----:B------:R-:W-:Y:S01]  /*0370*/  @!P2 F2FP.BF16.F32.PACK_AB R4, RZ, R19 ;  /* 0x00000013ff04a23e */ /* 0x000fe200000010ff */
[----:B0-----:R-:W-:Y:S06]  /*0380*/  @P3 BRA `(.L_x_11749) ;  /* 0x0000000000283947 */ /* 0x001fec0003800000 */
[----:B------:R-:W0:Y:S01]  /*0390*/  LDC.64 R8, c[0x0][0x388] ;  /* 0x0000e200ff087b82 */ /* 0x000e220000000a00 */
[----:B------:R-:W-:Y:S01]  /*03a0*/  IMAD R13, R3, 0x200, R0 ;  /* 0x00000200030d7824 */ /* 0x000fe200078e0200 */
[----:B------:R-:W-:-:S04]  /*03b0*/  IADD3 R0, PT, PT, R0, 0x80, RZ ;  /* 0x0000008000007810 */ /* 0x000fc80007ffe0ff */
[----:B------:R-:W-:-:S13]  /*03c0*/  ISETP.GE.AND P0, PT, R0, R5, PT ;  /* 0x000000050000720c */ /* 0x000fda0003f06270 */
[----:B------:R-:W-:Y:S01]  /*03d0*/  @!P0 IMAD R11, R3, 0x200, R0 ;  /* 0x00000200030b8824 */ /* 0x000fe200078e0200 */
[----:B------:R-:W-:Y:S01]  /*03e0*/  @!P0 IADD3 R0, PT, PT, R0, 0x80, RZ ;  /* 0x0000008000008810 */ /* 0x000fe20007ffe0ff */
[----:B0-----:R-:W-:-:S04]  /*03f0*/  IMAD.WIDE.U32 R12, R13, 0x2, R8 ;  /* 0x000000020d0c7825 */ /* 0x001fc800078e0008 */
[----:B------:R-:W-:Y:S01]  /*0400*/  @!P0 IMAD.WIDE.U32 R8, R11, 0x2, R8 ;  /* 0x000000020b088825 */ /* 0x000fe200078e0008 */
[----:B------:R0:W-:Y:S04]  /*0410*/  STG.E.U16 desc[UR4][R12.64], R2 ;  /* 0x000000020c007986 */ /* 0x0001e8000c101504 */
[----:B------:R0:W-:Y:S02]  /*0420*/  @!P0 STG.E.U16 desc[UR4][R8.64], R4 ;  /* 0x0000000408008986 */ /* 0x0001e4000c101504 */
.L_x_11749:
[----:B------:R-:W-:Y:S05]  /*0430*/  BSYNC.RECONVERGENT B0 ;  /* 0x0000000000007941 */ /* 0x000fea0003800200 */
.L_x_11748:
[-C--:B------:R-:W-:Y:S02]  /*0440*/  ISETP.GE.AND P1, PT, R0, R5.reuse, PT ;  /* 0x000000050000720c */ /* 0x080fe40003f26270 */
[----:B------:R-:W-:-:S11]  /*0450*/  ISETP.GE.AND P0, PT, R10, R5, PT ;  /* 0x000000050a00720c */ /* 0x000fd60003f06270 */
[----:B------:R-:W-:Y:S05]  /*0460*/  @P1 EXIT ;  /* 0x000000000000194d */ /* 0x000fea0003800000 */
[----:B0-----:R-:W0:Y:S01]  /*0470*/  LDC.64 R4, c[0x0][0x388] ;  /* 0x0000e200ff047b82 */ /* 0x001e220000000a00 */
[----:B-----5:R-:W-:Y:S01]  /*0480*/  @!P0 IMAD.U32 R7, R7, 0x10000, RZ ;  /* 0x0001000007078824 */ /* 0x020fe200078e00ff */
[----:B------:R-:W-:-:S03]  /*0490*/  LEA R3, R3, R0, 0x9 ;  /* 0x0000000003037211 */ /* 0x000fc600078e48ff */
[----:B------:R-:W-:-:S05]  /*04a0*/  @!P0 FADD.FTZ R7, -R7, -RZ ;  /* 0x800000ff07078221 */ /* 0x000fca0000010100 */
[----:B------:R-:W-:-:S04]  /*04b0*/  @!P0 F2FP.BF16.F32.PACK_AB R2, RZ, R7 ;  /* 0x00000007ff02823e */ /* 0x000fc800000010ff */
[----:B------:R-:W-:Y:S01]  /*04c0*/  PRMT R0, R2, 0x7610, R0 ;  /* 0x0000761002007816 */ /* 0x000fe20000000000 */
[----:B0-----:R-:W-:-:S05]  /*04d0*/  IMAD.WIDE.U32 R2, R3, 0x2, R4 ;  /* 0x0000000203027825 */ /* 0x001fca00078e0004 */
[----:B------:R-:W-:Y:S01]  /*04e0*/  STG.E.U16 desc[UR4][R2.64], R0 ;  /* 0x0000000002007986 */ /* 0x000fe2000c101504 */
[----:B------:R-:W-:Y:S05]  /*04f0*/  EXIT ;  /* 0x000000000000794d */ /* 0x000fea0003800000 */
.L_x_11750:
        /* <DEDUP_REMOVED lines=16> */
.L_x_23732:


//--------------------- .text._ZN2at6native29vectorized_elementwise_kernelILi2EZZZNS0_15neg_kernel_cudaERNS_18TensorIteratorBaseEENKUlvE0_clEvENKUlvE7_clEvEUlN3c108BFloat16EE_St5arrayIPcLm2EEEEviT0_T1_ --------------------------
	.section	.text._ZN2at6native29vectorized_elementwise_kernelILi2EZZZNS0_15neg_kernel_cudaERNS_18TensorIteratorBaseEENKUlvE0_clEvENKUlvE7_clEvEUlN3c108BFloat16EE_St5arrayIPcLm2EEEEviT0_T1_,"ax",@progbits
	.align	128
        .global         _ZN2at6native29vectorized_elementwise_kernelILi2EZZZNS0_15neg_kernel_cudaERNS_18TensorIteratorBaseEENKUlvE0_clEvENKUlvE7_clEvEUlN3c108BFloat16EE_St5arrayIPcLm2EEEEviT0_T1_
        .type           _ZN2at6native29vectorized_elementwise_kernelILi2EZZZNS0_15neg_kernel_cudaERNS_18TensorIteratorBaseEENKUlvE0_clEvENKUlvE7_clEvEUlN3c108BFloat16EE_St5arrayIPcLm2EEEEviT0_T1_,@function
        .size           _ZN2at6native29vectorized_elementwise_kernelILi2EZZZNS0_15neg_kernel_cudaERNS_18TensorIteratorBaseEENKUlvE0_clEvENKUlvE7_clEvEUlN3c108BFloat16EE_St5arrayIPcLm2EEEEviT0_T1_,(.L_x_23733 - _ZN2at6native29vectorized_elementwise_kernelILi2EZZZNS0_15neg_kernel_cudaERNS_18TensorIteratorBaseEENKUlvE0_clEvENKUlvE7_clEvEUlN3c108BFloat16EE_St5arrayIPcLm2EEEEviT0_T1_)
        .other          _ZN2at6native29vectorized_elementwise_kernelILi2EZZZNS0_15neg_kernel_cudaERNS_18TensorIteratorBaseEENKUlvE0_clEvENKUlvE7_clEvEUlN3c108BFloat16EE_St5arrayIPcLm2EEEEviT0_T1_,@"STO_CUDA_ENTRY STV_DEFAULT"
_ZN2at6native29vectorized_elementwise_kernelILi2EZZZNS0_15neg_kernel_cudaERNS_18TensorIteratorBaseEENKUlvE0_clEvENKUlvE7_clEvEUlN3c108BFloat16EE_St5arrayIPcLm2EEEEviT0_T1_:
.text._ZN2at6native29vectorized_elementwise_kernelILi2EZZZNS0_15neg_kernel_cudaERNS_18TensorIteratorBaseEENKUlvE0_clEvENKUlvE7_clEvEUlN3c108BFloat16EE_St5arrayIPcLm2EEEEviT0_T1_:
        /* <DEDUP_REMOVED lines=12> */
[----:B------:R-:W-:Y:S01]  /*00c0*/  @!P6 IADD3 R25, PT, PT, R3, 0x80, RZ ;  /* 0x000000800319e810 */ /* 0x000fe20007ffe0ff */
[----:B------:R-:W0:Y:S01]  /*00d0*/  @!P6 LDC.64 R14, c[0x0][0x390] ;  /* 0x0000e400ff0eeb82 */ /* 0x000e220000000a00 */
[----:B------:R-:W-:Y:S02]  /*00e0*/  @!P6 IMAD.IADD R19, R0, 0x1, R3 ;  /* 0x000000010013e824 */ /* 0x000fe400078e0203 */
[----:B------:R-:W-:-:S13]  /*00f0*/  ISETP.GE.U32.AND P5, PT, R25, R2, PT ;  /* 0x000000021900720c */ /* 0x000fda0003fa6070 */
[----:B------:R-:W-:Y:S01]  /*0100*/  @!P5 IMAD.IADD R16, R0, 0x1, R25 ;  /* 0x000000010010d824 */ /* 0x000fe200078e0219 */
[----:B------:R-:W1:Y:S01]  /*0110*/  @!P5 LDC.64 R12, c[0x0][0x390] ;  /* 0x0000e400ff0cdb82 */ /* 0x000e620000000a00 */
[----:B------:R-:W-:-:S05]  /*0120*/  @!P5 VIADD R25, R25, 0x80 ;  /* 0x000000801919d836 */ /* 0x000fca0000000000 */
[----:B------:R-:W-:Y:S01]  /*0130*/  ISETP.GE.U32.AND P4, PT, R25, R2, PT ;  /* 0x000000021900720c */ /* 0x000fe20003f86070 */
[----:B0-----:R-:W-:-:S05]  /*0140*/  @!P6 IMAD.WIDE.U32 R14, R19, 0x2, R14 ;  /* 0x00000002130ee825 */ /* 0x001fca00078e000e */
[----:B------:R-:W2:Y:S07]  /*0150*/  @!P6 LDG.E.U16 R22, desc[UR4][R14.64] ;  /* 0x000000040e16e981 */ /* 0x000eae000c1e1500 */
[----:B------:R-:W-:Y:S01]  /*0160*/  @!P4 IADD3 R17, PT, PT, R0, R25, RZ ;  /* 0x000000190011c210 */ /* 0x000fe20007ffe0ff */
[----:B------:R-:W-:Y:S01]  /*0170*/  @!P4 VIADD R25, R25, 0x80 ;  /* 0x000000801919c836 */ /* 0x000fe20000000000 */
[----:B------:R-:W0:Y:S04]  /*0180*/  @!P4 LDC.64 R10, c[0x0][0x390] ;  /* 0x0000e400ff0acb82 */ /* 0x000e280000000a00 */
[----:B------:R-:W-:-:S13]  /*0190*/  ISETP.GE.U32.AND P3, PT, R25, R2, PT ;  /* 0x000000021900720c */ /* 0x000fda0003f66070 */
[----:B------:R-:W-:Y:S01]  /*01a0*/  @!P3 IMAD.IADD R28, R0, 0x1, R25 ;  /* 0x00000001001cb824 */ /* 0x000fe200078e0219 */
[----:B------:R-:W-:Y:S01]  /*01b0*/  @!P3 IADD3 R25, PT, PT, R25, 0x80, RZ ;  /* 0x000000801919b810 */ /* 0x000fe20007ffe0ff */
[----:B-1----:R-:W-:Y:S01]  /*01c0*/  @!P5 IMAD.WIDE.U32 R12, R16, 0x2, R12 ;  /* 0x00000002100cd825 */ /* 0x002fe200078e000c */
[----:B------:R-:W-:Y:S01]  /*01d0*/  PRMT R24, RZ, 0x7610, R24 ;  /* 0x00007610ff187816 */ /* 0x000fe20000000018 */
[----:B------:R-:W1:Y:S01]  /*01e0*/  @!P3 LDC.64 R18, c[0x0][0x390] ;  /* 0x0000e400ff12bb82 */ /* 0x000e620000000a00 */
[----:B------:R-:W-:Y:S02]  /*01f0*/  ISETP.GE.U32.AND P2, PT, R25, R2, PT ;  /* 0x000000021900720c */ /* 0x000fe40003f46070 */
[----:B------:R-:W-:Y:S01]  /*0200*/  PRMT R26, RZ, 0x7610, R26 ;  /* 0x00007610ff1a7816 */ /* 0x000fe2000000001a */
[----:B0-----:R-:W-:Y:S01]  /*0210*/  @!P4 IMAD.WIDE.U32 R10, R17, 0x2, R10 ;  /* 0x00000002110ac825 */ /* 0x001fe200078e000a */
[----:B------:R-:W3:Y:S04]  /*0220*/  @!P5 LDG.E.U16 R24, desc[UR4][R12.64] ;  /* 0x000000040c18d981 */ /* 0x000ee8000c1e1500 */
[----:B------:R0:W4:Y:S05]  /*0230*/  @!P4 LDG.E.U16 R26, desc[UR4][R10.64] ;  /* 0x000000040a1ac981 */ /* 0x00012a000c1e1500 */
[----:B------:R-:W-:-:S02]  /*0240*/  @!P2 IMAD.IADD R23, R0, 0x1, R25 ;  /* 0x000000010017a824 */ /* 0x000fc400078e0219 */
[----:B------:R-:W-:Y:S01]  /*0250*/  @!P2 VIADD R25, R25, 0x80 ;  /* 0x000000801919a836 */ /* 0x000fe20000000000 */
[----:B0-----:R-:W0:Y:S04]  /*0260*/  @!P2 LDC.64 R10, c[0x0][0x390] ;  /* 0x0000e400ff0aab82 */ /* 0x001e280000000a00 */
[----:B------:R-:W-:-:S13]  /*0270*/  ISETP.GE.U32.AND P1, PT, R25, R2, PT ;  /* 0x000000021900720c */ /* 0x000fda0003f26070 */
[----:B------:R-:W-:Y:S01]  /*0280*/  @!P1 IADD3 R29, PT, PT, R0, R25, RZ ;  /* 0x00000019001d9210 */ /* 0x000fe20007ffe0ff */
[----:B------:R-:W-:Y:S01]  /*0290*/  @!P1 VIADD R25, R25, 0x80 ;  /* 0x0000008019199836 */ /* 0x000fe20000000000 */
[----:B------:R-:W5:Y:S04]  /*02a0*/  @!P1 LDC.64 R12, c[0x0][0x390] ;  /* 0x0000e400ff0c9b82 */ /* 0x000f680000000a00 */
[----:B------:R-:W-:-:S13]  /*02b0*/  ISETP.GE.U32.AND P0, PT, R25, R2, PT ;  /* 0x000000021900720c */ /* 0x000fda0003f06070 */
[----:B------:R-:W-:Y:S01]  /*02c0*/  @!P0 IADD3 R27, PT, PT, R0, R25, RZ ;  /* 0x00000019001b8210 */ /* 0x000fe20007ffe0ff */
[----:B------:R-:W-:Y:S01]  /*02d0*/  @!P0 VIADD R25, R25, 0x80 ;  /* 0x0000008019198836 */ /* 0x000fe20000000000 */
[----:B------:R-:W0:Y:S04]  /*02e0*/  @!P0 LDC.64 R14, c[0x0][0x390] ;  /* 0x0000e400ff0e8b82 */ /* 0x000e280000000a00 */
[----:B------:R-:W-:-:S13]  /*02f0*/  ISETP.GE.U32.AND P6, PT, R25, R2, PT ;  /* 0x000000021900720c */ /* 0x000fda0003fc6070 */
[----:B------:R-:W0:Y:S01]  /*0300*/  @!P6 LDC.64 R16, c[0x0][0x390] ;  /* 0x0000e400ff10eb82 */ /* 0x000e220000000a00 */
[----:B------:R-:W-:Y:S02]  /*0310*/  @!P6 IMAD.IADD R25, R0, 0x1, R25 ;  /* 0x000000010019e824 */ /* 0x000fe400078e0219 */
[----:B-1----:R-:W-:Y:S01]  /*0320*/  @!P3 IMAD.WIDE.U32 R18, R28, 0x2, R18 ;  /* 0x000000021c12b825 */ /* 0x002fe200078e0012 */
[----:B------:R-:W-:-:S03]  /*0330*/  PRMT R28, RZ, 0x7610, R28 ;  /* 0x00007610ff1c7816 */ /* 0x000fc6000000001c */
[----:B-----5:R-:W-:Y:S01]  /*0340*/  @!P1 IMAD.WIDE.U32 R12, R29, 0x2, R12 ;  /* 0x000000021d0c9825 */ /* 0x020fe200078e000c */
[----:B------:R-:W-:Y:S02]  /*0350*/  PRMT R29, RZ, 0x7610, R29 ;  /* 0x00007610ff1d7816 */ /* 0x000fe4000000001d */
[----:B------:R-:W5:Y:S01]  /*0360*/  @!P3 LDG.E.U16 R28, desc[UR4][R18.64] ;  /* 0x00000004121cb981 */ /* 0x000f62000c1e1500 */
[----:B0-----:R-:W-:Y:S01]  /*0370*/  @!P2 IMAD.WIDE.U32 R10, R23, 0x2, R10 ;  /* 0x00000002170aa825 */ /* 0x001fe200078e000a */
[----:B------:R-:W-:-:S03]  /*0380*/  PRMT R23, RZ, 0x7610, R23 ;  /* 0x00007610ff177816 */ /* 0x000fc60000000017 */
[----:B------:R-:W-:Y:S01]  /*0390*/  @!P0 IMAD.WIDE.U32 R14, R27, 0x2, R14 ;  /* 0x000000021b0e8825 */ /* 0x000fe200078e000e */
[----:B------:R-:W-:Y:S02]  /*03a0*/  PRMT R27, RZ, 0x7610, R27 ;  /* 0x00007610ff1b7816 */ /* 0x000fe4000000001b */
[----:B------:R-:W5:Y:S04]  /*03b0*/  @!P1 LDG.E.U16 R23, desc[UR4][R12.64] ;  /* 0x000000040c179981 */ /* 0x000f68000c1e1500 */
[----:B------:R-:W5:Y:S01]  /*03c0*/  @!P0 LDG.E.U16 R29, desc[UR4][R14.64] ;  /* 0x000000040e1d8981 */ /* 0x000f62000c1e1500 */
[----:B------:R-:W-:Y:S01]  /*03d0*/  @!P6 IMAD.WIDE.U32 R16, R25, 0x2, R16 ;  /* 0x000000021910e825 */ /* 0x000fe200078e0010 */
[----:B------:R-:W-:-:S04]  /*03e0*/  PRMT R25, RZ, 0x7610, R25 ;  /* 0x00007610ff197816 */ /* 0x000fc80000000019 */
[----:B------:R-:W5:Y:S04]  /*03f0*/  @!P6 LDG.E.U16 R27, desc[UR4][R16.64] ;  /* 0x00000004101be981 */ /* 0x000f68000c1e1500 */
[----:B------:R0:W5:Y:S01]  /*0400*/  @!P2 LDG.E.U16 R25, desc[UR4][R10.64] ;  /* 0x000000040a19a981 */ /* 0x000162000c1e1500 */
[C---:B------:R-:W-:Y:S02]  /*0410*/  ISETP.GE.U32.AND P0, PT, R3.reuse, R2, PT ;  /* 0x000000020300720c */ /* 0x040fe40003f06070 */
[----:B0-----:R-:W-:-:S11]  /*0420*/  IADD3 R11, PT, PT, R3, 0x80, RZ ;  /* 0x00000080030b7810 */ /* 0x001fd60007ffe0ff */
[----:B------:R-:W0:Y:S01]  /*0430*/  @!P0 LDC.64 R18, c[0x0][0x388] ;  /* 0x0000e200ff128b82 */ /* 0x000e220000000a00 */
[----:B------:R-:W-:Y:S01]  /*0440*/  ISETP.GE.U32.AND P6, PT, R11, R2, PT ;  /* 0x000000020b00720c */ /* 0x000fe20003fc6070 */
[C---:B------:R-:W-:Y:S02]  /*0450*/  VIADD R13, R3.reuse, 0x100 ;  /* 0x00000100030d7836 */ /* 0x040fe40000000000 */
[----:B------:R-:W-:-:S03]  /*0460*/  VIADD R15, R3, 0x180 ;  /* 0x00000180030f7836 */ /* 0x000fc60000000000 */
[-C--:B------:R-:W-:Y:S01]  /*0470*/  ISETP.GE.U32.AND P1, PT, R13, R2.reuse, PT ;  /* 0x000000020d00720c */ /* 0x080fe20003f26070 */
[C---:B------:R-:W-:Y:S01]  /*0480*/  VIADD R13, R3.reuse, 0x280 ;  /* 0x00000280030d7836 */ /* 0x040fe20000000000 */
[----:B------:R-:W-:Y:S02]  /*0490*/  IADD3 R17, PT, PT, R3, 0x200, RZ ;  /* 0x0000020003117810 */ /* 0x000fe40007ffe0ff */
[-C--:B------:R-:W-:Y:S02]  /*04a0*/  ISETP.GE.U32.AND P2, PT, R15, R2.reuse, PT ;  /* 0x000000020f00720c */ /* 0x080fe40003f46070 */
[----:B------:R-:W-:Y:S02]  /*04b0*/  IADD3 R15, PT, PT, R3, 0x300, RZ ;  /* 0x00000300030f7810 */ /* 0x000fe40007ffe0ff */
[-C--:B------:R-:W-:Y:S02]  /*04c0*/  ISETP.GE.U32.AND P4, PT, R13, R2.reuse, PT ;  /* 0x000000020d00720c */ /* 0x080fe40003f86070 */
[----:B------:R-:W-:Y:S01]  /*04d0*/  ISETP.GE.U32.AND P3, PT, R17, R2, PT ;  /* 0x000000021100720c */ /* 0x000fe20003f66070 */
[----:B------:R-:W-:Y:S01]  /*04e0*/  @!P0 IMAD.IADD R17, R0, 0x1, R3 ;  /* 0x0000000100118824 */ /* 0x000fe200078e0203 */
[----:B------:R-:W-:-:S02]  /*04f0*/  IADD3 R13, PT, PT, R3, 0x380, RZ ;  /* 0x00000380030d7810 */ /* 0x000fc40007ffe0ff */
[----:B------:R-:W-:Y:S01]  /*0500*/  ISETP.GE.U32.AND P5, PT, R15, R2, PT ;  /* 0x000000020f00720c */ /* 0x000fe20003fa6070 */
[----:B------:R-:W-:Y:S02]  /*0510*/  @!P0 IMAD.MOV.U32 R3, RZ, RZ, R11 ;  /* 0x000000ffff038224 */ /* 0x000fe400078e000b */
[----:B0-----:R-:W-:Y:S01]  /*0520*/  @!P0 IMAD.WIDE.U32 R18, R17, 0x2, R18 ;  /* 0x0000000211128825 */ /* 0x001fe200078e0012 */
[----:B------:R-:W-:Y:S04]  /*0530*/  BSSY.RECONVERGENT B0, `(.L_x_11752) ;  /* 0x0000047000007945 */ /* 0x000fe80003800200 */
[----:B------:R-:W-:Y:S01]  /*0540*/  BSSY.RELIABLE B1, `(.L_x_11753) ;  /* 0x000003f000017945 */ /* 0x000fe20003800100 */
[----:B--2---:R-:W-:-:S04]  /*0550*/  @!P0 IMAD.U32 R22, R22, 0x10000, RZ ;  /* 0x0001000016168824 */ /* 0x004fc800078e00ff */
[----:B------:R-:W-:-:S05]  /*0560*/  @!P0 FADD.FTZ R22, -R22, -RZ ;  /* 0x800000ff16168221 */ /* 0x000fca0000010100 */
[----:B------:R-:W-:-:S05]  /*0570*/  @!P0 F2FP.BF16.F32.PACK_AB R21, RZ, R22 ;  /* 0x00000016ff15823e */ /* 0x000fca00000010ff */
[----:B------:R0:W-:Y:S01]  /*0580*/  @!P0 STG.E.U16 desc[UR4][R18.64], R21 ;  /* 0x0000001512008986 */ /* 0x0001e2000c101504 */
[----:B------:R-:W-:Y:S01]  /*0590*/  ISETP.GE.U32.AND P0, PT, R3, R2, PT ;  /* 0x000000020300720c */ /* 0x000fe20003f06070 */
[----:B---3--:R-:W-:-:S04]  /*05a0*/  @!P6 IMAD.U32 R24, R24, 0x10000, RZ ;  /* 0x000100001818e824 */ /* 0x008fc800078e00ff */
[----:B------:R-:W-:-:S05]  /*05b0*/  @!P6 FADD.FTZ R24, -R24, -RZ ;  /* 0x800000ff1818e221 */ /* 0x000fca0000010100 */
[----:B------:R-:W-:Y:S02]  /*05c0*/  @!P6 F2FP.BF16.F32.PACK_AB R4, RZ, R24 ;  /* 0x00000018ff04e23e */ /* 0x000fe400000010ff */
[----:B------:R-:W-:Y:S01]  /*05d0*/  ISETP.GE.U32.AND P6, PT, R13, R2, PT ;  /* 0x000000020d00720c */ /* 0x000fe20003fc6070 */
[----:B----4-:R-:W-:-:S04]  /*05e0*/  @!P1 IMAD.U32 R26, R26, 0x10000, RZ ;  /* 0x000100001a1a9824 */ /* 0x010fc800078e00ff */
[----:B------:R-:W-:-:S05]  /*05f0*/  @!P1 FADD.FTZ R26, -R26, -RZ ;  /* 0x800000ff1a1a9221 */ /* 0x000fca0000010100 */
[----:B------:R-:W-:Y:S02]  /*0600*/  @!P1 F2FP.BF16.F32.PACK_AB R5, RZ, R26 ;  /* 0x0000001aff05923e */ /* 0x000fe400000010ff */
[----:B-----5:R-:W-:Y:S01]  /*0610*/  @!P2 SHF.L.U32 R28, R28, 0x10, RZ ;  /* 0x000000101c1ca819 */ /* 0x020fe200000006ff */
[----:B------:R-:W-:Y:S01]  /*0620*/  @!P4 IMAD.U32 R23, R23, 0x10000, RZ ;  /* 0x000100001717c824 */ /* 0x000fe200078e00ff */
[----:B------:R-:W-:-:S03]  /*0630*/  @!P5 SHF.L.U32 R29, R29, 0x10, RZ ;  /* 0x000000101d1dd819 */ /* 0x000fc600000006ff */
[----:B------:R-:W-:Y:S01]  /*0640*/  @!P2 FADD.FTZ R28, -R28, -RZ ;  /* 0x800000ff1c1ca221 */ /* 0x000fe20000010100 */
[----:B------:R-:W-:Y:S01]  /*0650*/  @!P4 FADD.FTZ R23, -R23, -RZ ;  /* 0x800000ff1717c221 */ /* 0x000fe20000010100 */
[----:B------:R-:W-:Y:S02]  /*0660*/  @!P6 IMAD.U32 R27, R27, 0x10000, RZ ;  /* 0x000100001b1be824 */ /* 0x000fe400078e00ff */
[----:B------:R-:W-:Y:S02]  /*0670*/  @!P3 IMAD.U32 R25, R25, 0x10000, RZ ;  /* 0x000100001919b824 */ /* 0x000fe400078e00ff */
[----:B------:R-:W-:Y:S01]  /*0680*/  @!P5 FADD.FTZ R29, -R29, -RZ ;  /* 0x800000ff1d1dd221 */ /* 0x000fe20000010100 */
[----:B------:R-:W-:Y:S01]  /*0690*/  @!P6 FADD.FTZ R27, -R27, -RZ ;  /* 0x800000ff1b1be221 */ /* 0x000fe20000010100 */
[----:B------:R-:W-:Y:S01]  /*06a0*/  @!P3 FADD.FTZ R25, -R25, -RZ ;  /* 0x800000ff1919b221 */ /* 0x000fe20000010100 */
[----:B------:R-:W-:Y:S02]  /*06b0*/  @!P2 F2FP.BF16.F32.PACK_AB R6, RZ, R28 ;  /* 0x0000001cff06a23e */ /* 0x000fe400000010ff */
[----:B------:R-:W-:-:S02]  /*06c0*/  @!P4 F2FP.BF16.F32.PACK_AB R8, RZ, R23 ;  /* 0x00000017ff08c23e */ /* 0x000fc400000010ff */
[----:B------:R-:W-:Y:S02]  /*06d0*/  @!P3 F2FP.BF16.F32.PACK_AB R7, RZ, R25 ;  /* 0x00000019ff07b23e */ /* 0x000fe400000010ff */
[----:B------:R-:W-:Y:S02]  /*06e0*/  @!P5 F2FP.BF16.F32.PACK_AB R9, RZ, R29 ;  /* 0x0000001dff09d23e */ /* 0x000fe400000010ff */
[----:B------:R-:W-:Y:S01]  /*06f0*/  @!P6 F2FP.BF16.F32.PACK_AB R20, RZ, R27 ;  /* 0x0000001bff14e23e */ /* 0x000fe200000010ff */
[----:B0-----:R-:W-:Y:S06]  /*0700*/  @P0 BRA `(.L_x_11754) ;  /* 0x0000000000300947 */ /* 0x001fec0003800000 */
[----:B------:R-:W0:Y:S01]  /*0710*/  LDC.64 R10, c[0x0][0x388] ;  /* 0x0000e200ff0a7b82 */ /* 0x000e220000000a00 */
[----:B------:R-:W-:Y:S01]  /*0720*/  IADD3 R13, PT, PT, R0, R3, RZ ;  /* 0x00000003000d7210 */ /* 0x000fe20007ffe0ff */
[----:B------:R-:W-:-:S05]  /*0730*/  VIADD R3, R3, 0x80 ;  /* 0x0000008003037836 */ /* 0x000fca0000000000 */
[----:B------:R-:W-:Y:S01]  /*0740*/  ISETP.GE.U32.AND P0, PT, R3, R2, PT ;  /* 0x000000020300720c */ /* 0x000fe20003f06070 */
[----:B0-----:R-:W-:-:S05]  /*0750*/  IMAD.WIDE.U32 R10, R13, 0x2, R10 ;  /* 0x000000020d0a7825 */ /* 0x001fca00078e000a */
[----:B------:R0:W-:Y:S07]  /*0760*/  STG.E.U16 desc[UR4][R10.64], R4 ;  /* 0x000000040a007986 */ /* 0x0001ee000c101504 */
[----:B------:R-:W-:Y:S05]  /*0770*/  @P0 BRA `(.L_x_11755) ;  /* 0x0000000000300947 */ /* 0x000fea0003800000 */
[----:B0-----:R-:W0:Y:S01]  /*0780*/  LDC.64 R10, c[0x0][0x388] ;  /* 0x0000e200ff0a7b82 */ /* 0x001e220000000a00 */
[----:B------:R-:W-:Y:S01]  /*0790*/  IADD3 R13, PT, PT, R0, R3, RZ ;  /* 0x00000003000d7210 */ /* 0x000fe20007ffe0ff */
[----:B------:R-:W-:-:S04]  /*07a0*/  VIADD R3, R3, 0x80 ;  /* 0x0000008003037836 */ /* 0x000fc80000000000 */
[----:B0-----:R-:W-:-:S05]  /*07b0*/  IMAD.WIDE.U32 R10, R13, 0x2, R10 ;  /* 0x000000020d0a7825 */ /* 0x001fca00078e000a */
[----:B------:R0:W-:Y:S02]  /*07c0*/  STG.E.U16 desc[UR4][R10.64], R5 ;  /* 0x000000050a007986 */ /* 0x0001e4000c101504 */
.L_x_11754:
[----:B------:R-:W-:-:S13]  /*07d0*/  ISETP.GE.U32.AND P0, PT, R3, R2, PT ;  /* 0x000000020300720c */ /* 0x000fda0003f06070 */
[----:B------:R-:W-:Y:S05]  /*07e0*/  @P0 BRA `(.L_x_11756) ;  /* 0x0000000000300947 */ /* 0x000fea0003800000 */
[----:B0-----:R-:W0:Y:S01]  /*07f0*/  LDC.64 R4, c[0x0][0x388] ;  /* 0x0000e200ff047b82 */ /* 0x001e220000000a00 */
[----:B------:R-:W-:Y:S01]  /*0800*/  IADD3 R11, PT, PT, R0, R3, RZ ;  /* 0x00000003000b7210 */ /* 0x000fe20007ffe0ff */
[----:B------:R-:W-:-:S04]  /*0810*/  VIADD R3, R3, 0x80 ;  /* 0x0000008003037836 */ /* 0x000fc80000000000 */
[----:B0-----:R-:W-:-:S05]  /*0820*/  IMAD.WIDE.U32 R4, R11, 0x2, R4 ;  /* 0x000000020b047825 */ /* 0x001fca00078e0004 */
[----:B------:R1:W-:Y:S02]  /*0830*/  STG.E.U16 desc[UR4][R4.64], R6 ;  /* 0x0000000604007986 */ /* 0x0003e4000c101504 */
.L_x_11755:
[----:B------:R-:W-:-:S13]  /*0840*/  ISETP.GE.U32.AND P0, PT, R3, R2, PT ;  /* 0x000000020300720c */ /* 0x000fda0003f06070 */
[----:B------:R-:W-:Y:S05]  /*0850*/  @P0 BRA `(.L_x_11757) ;  /* 0x0000000000340947 */ /* 0x000fea0003800000 */
[----:B01----:R-:W0:Y:S01]  /*0860*/  LDC.64 R4, c[0x0][0x388] ;  /* 0x0000e200ff047b82 */ /* 0x003e220000000a00 */
[----:B------:R-:W-:Y:S01]  /*0870*/  IADD3 R11, PT, PT, R0, R3, RZ ;  /* 0x00000003000b7210 */ /* 0x000fe20007ffe0ff */
[----:B------:R-:W-:-:S04]  /*0880*/  VIADD R3, R3, 0x80 ;  /* 0x0000008003037836 */ /* 0x000fc80000000000 */
[----:B0-----:R-:W-:-:S05]  /*0890*/  IMAD.WIDE.U32 R4, R11, 0x2, R4 ;  /* 0x000000020b047825 */ /* 0x001fca00078e0004 */
[----:B------:R1:W-:Y:S02]  /*08a0*/  STG.E.U16 desc[UR4][R4.64], R7 ;  /* 0x0000000704007986 */ /* 0x0003e4000c101504 */
.L_x_11756:
        /* <DEDUP_REMOVED lines=8> */
.L_x_11757:
[----:B------:R-:W-:Y:S05]  /*0930*/  BSYNC.RELIABLE B1 ;  /* 0x0000000000017941 */ /* 0x000fea0003800100 */
.L_x_11753:
[----:B------:R-:W-:-:S13]  /*0940*/  ISETP.GE.U32.AND P0, PT, R3, R2, PT ;  /* 0x000000020300720c */ /* 0x000fda0003f06070 */
[----:B012---:R-:W0:Y:S01]  /*0950*/  @!P0 LDC.64 R4, c[0x0][0x388] ;  /* 0x0000e200ff048b82 */ /* 0x007e220000000a00 */
[----:B------:R-:W-:Y:S01]  /*0960*/  @!P0 IADD3 R7, PT, PT, R0, R3, RZ ;  /* 0x0000000300078210 */ /* 0x000fe20007ffe0ff */
[----:B------:R-:W-:-:S04]  /*0970*/  @!P0 VIADD R3, R3, 0x80 ;  /* 0x0000008003038836 */ /* 0x000fc80000000000 */
[----:B0-----:R-:W-:-:S05]  /*0980*/  @!P0 IMAD.WIDE.U32 R4, R7, 0x2, R4 ;  /* 0x0000000207048825 */ /* 0x001fca00078e0004 */
[----:B------:R2:W-:Y:S02]  /*0990*/  @!P0 STG.E.U16 desc[UR4][R4.64], R9 ;  /* 0x0000000904008986 */ /* 0x0005e4000c101504 */
.L_x_11758:
[----:B------:R-:W-:Y:S05]  /*09a0*/  BSYNC.RECONVERGENT B0 ;  /* 0x0000000000007941 */ /* 0x000fea0003800200 */
.L_x_11752:
        /* <DEDUP_REMOVED lines=8> */
.L_x_11751:
        /* <DEDUP_REMOVED lines=8> */
[----:B------:R-:W5:Y:S01]  /*0ab0*/  LDG.E R10, desc[UR4][R6.64+0x600] ;  /* 0x00060004060a7981 */ /* 0x000f62000c1e1900 */
[----:B0-----:R-:W-:-:S04]  /*0ac0*/  IMAD.WIDE.U32 R2, R0, 0x2, R2 ;  /* 0x0000000200027825 */ /* 0x001fc800078e0002 */
[----:B------:R-:W-:Y:S01]  /*0ad0*/  IMAD.WIDE.U32 R2, R5, 0x4, R2 ;  /* 0x0000000405027825 */ /* 0x000fe200078e0002 */
[----:B--2---:R-:W-:-:S03]  /*0ae0*/  PRMT R0, R4, 0x7632, R0 ;  /* 0x0000763204007816 */ /* 0x004fc60000000000 */
[----:B------:R-:W-:Y:S01]  /*0af0*/  IMAD.U32 R11, R4, 0x10000, RZ ;  /* 0x00010000040b7824 */ /* 0x000fe200078e00ff */
[----:B---3--:R-:W-:Y:S01]  /*0b00*/  PRMT R4, R8, 0x7632, R4 ;  /* 0x0000763208047816 */ /* 0x008fe20000000004 */
[----:B------:R-:W-:Y:S01]  /*0b10*/  IMAD.U32 R0, R0, 0x10000, RZ ;  /* 0x0001000000007824 */ /* 0x000fe200078e00ff */
[----:B------:R-:W-:Y:S01]  /*0b20*/  SHF.L.U32 R12, R8, 0x10, RZ ;  /* 0x00000010080c7819 */ /* 0x000fe200000006ff */
[----:B------:R-:W-:Y:S01]  /*0b30*/  FADD.FTZ R11, -R11, -RZ ;  /* 0x800000ff0b0b7221 */ /* 0x000fe20000010100 */
[C---:B----4-:R-:W-:Y:S01]  /*0b40*/  PRMT R8, R9.reuse, 0x7632, R8 ;  /* 0x0000763209087816 */ /* 0x050fe20000000008 */
[----:B------:R-:W-:Y:S01]  /*0b50*/  IMAD.U32 R13, R9, 0x10000, RZ ;  /* 0x00010000090d7824 */ /* 0x000fe200078e00ff */
[----:B------:R-:W-:Y:S01]  /*0b60*/  SHF.L.U32 R4, R4, 0x10, RZ ;  /* 0x0000001004047819 */ /* 0x000fe200000006ff */
[----:B------:R-:W-:Y:S01]  /*0b70*/  FADD.FTZ R12, -R12, -RZ ;  /* 0x800000ff0c0c7221 */ /* 0x000fe20000010100 */
[----:B-----5:R-:W-:Y:S01]  /*0b80*/  PRMT R9, R10, 0x7632, R9 ;  /* 0x000076320a097816 */ /* 0x020fe20000000009 */
[----:B------:R-:W-:Y:S01]  /*0b90*/  IMAD.U32 R8, R8, 0x10000, RZ ;  /* 0x0001000008087824 */ /* 0x000fe200078e00ff */
[----:B------:R-:W-:Y:S01]  /*0ba0*/  SHF.L.U32 R10, R10, 0x10, RZ ;  /* 0x000000100a0a7819 */ /* 0x000fe200000006ff */
[----:B------:R-:W-:Y:S01]  /*0bb0*/  FADD.FTZ R13, -R13, -RZ ;  /* 0x800000ff0d0d7221 */ /* 0x000fe20000010100 */
[----:B------:R-:W-:Y:S01]  /*0bc0*/  SHF.L.U32 R9, R9, 0x10, RZ ;  /* 0x0000001009097819 */ /* 0x000fe200000006ff */
[----:B------:R-:W-:Y:S01]  /*0bd0*/  FADD.FTZ R0, -R0, -RZ ;  /* 0x800000ff00007221 */ /* 0x000fe20000010100 */
[----:B------:R-:W-:Y:S01]  /*0be0*/  FADD.FTZ R7, -R4, -RZ ;  /* 0x800000ff04077221 */ /* 0x000fe20000010100 */
[----:B------:R-:W-:Y:S01]  /*0bf0*/  FADD.FTZ R10, -R10, -RZ ;  /* 0x800000ff0a0a7221 */ /* 0x000fe20000010100 */
[----:B------:R-:W-:Y:S01]  /*0c00*/  FADD.FTZ R8, -R8, -RZ ;  /* 0x800000ff08087221 */ /* 0x000fe20000010100 */
[----:B------:R-:W-:Y:S01]  /*0c10*/  FADD.FTZ R9, -R9, -RZ ;  /* 0x800000ff09097221 */ /* 0x000fe20000010100 */
[----:B------:R-:W-:-:S02]  /*0c20*/  F2FP.BF16.F32.PACK_AB R11, R0, R11 ;  /* 0x0000000b000b723e */ /* 0x000fc400000010ff */
[----:B------:R-:W-:Y:S02]  /*0c30*/  F2FP.BF16.F32.PACK_AB R7, R7, R12 ;  /* 0x0000000c0707723e */ /* 0x000fe400000010ff */
[----:B------:R-:W-:Y:S01]  /*0c40*/  F2FP.BF16.F32.PACK_AB R13, R8, R13 ;  /* 0x0000000d080d723e */ /* 0x000fe200000010ff */
[----:B------:R-:W-:Y:S01]  /*0c50*/  STG.E desc[UR4][R2.64], R11 ;  /* 0x0000000b02007986 */ /* 0x000fe2000c101904 */
[----:B------:R-:W-:-:S03]  /*0c60*/  F2FP.BF16.F32.PACK_AB R9, R9, R10 ;  /* 0x0000000a0909723e */ /* 0x000fc600000010ff */
[----:B------:R-:W-:Y:S04]  /*0c70*/  STG.E desc[UR4][R2.64+0x200], R7 ;  /* 0x0002000702007986 */ /* 0x000fe8000c101904 */
[----:B------:R-:W-:Y:S04]  /*0c80*/  STG.E desc[UR4][R2.64+0x400], R13 ;  /* 0x0004000d02007986 */ /* 0x000fe8000c101904 */
[----:B------:R-:W-:Y:S01]  /*0c90*/  STG.E desc[UR4][R2.64+0x600], R9 ;  /* 0x0006000902007986 */ /* 0x000fe2000c101904 */
[----:B------:R-:W-:Y:S05]  /*0ca0*/  EXIT ;  /* 0x000000000000794d */ /* 0x000fea0003800000 */
.L_x_11759:
        /* <DEDUP_REMOVED lines=13> */
.L_x_23733:


//--------------------- .text._ZN2at6native29vectorized_elementwise_kernelILi4EZZZNS0_15neg_kernel_cudaERNS_18TensorIteratorBaseEENKUlvE0_clEvENKUlvE7_clEvEUlN3c108BFloat16EE_St5arrayIPcLm2EEEEviT0_T1_ --------------------------
	.section	.text._ZN2at6native29vectorized_elementwise_kernelILi4EZZZNS0_15neg_kernel_cudaERNS_18TensorIteratorBaseEENKUlvE0_clEvENKUlvE7_clEvEUlN3c108BFloat16EE_St5arrayIPcLm2EEEEviT0_T1_,"ax",@progbits
	.align	128
        .global         _ZN2at6native29vectorized_elementwise_kernelILi4EZZZNS0_15neg_kernel_cudaERNS_18TensorIteratorBaseEENKUlvE0_clEvENKUlvE7_clEvEUlN3c108BFloat16EE_St5arrayIPcLm2EEEEviT0_T1_
        .type           _ZN2at6native29vectorized_elementwise_kernelILi4EZZZNS0_15neg_kernel_cudaERNS_18TensorIteratorBaseEENKUlvE0_clEvENKUlvE7_clEvEUlN3c108BFloat16EE_St5arrayIPcLm2EEEEviT0_T1_,@function
        .size           _ZN2at6native29vectorized_elementwise_kernelILi4EZZZNS0_15neg_kernel_cudaERNS_18TensorIteratorBaseEENKUlvE0_clEvENKUlvE7_clEvEUlN3c108BFloat16EE_St5arrayIPcLm2EEEEviT0_T1_,(.L_x_23734 - _ZN2at6native29vectorized_elementwise_kernelILi4EZZZNS0_15neg_kernel_cudaERNS_18TensorIteratorBaseEENKUlvE0_clEvENKUlvE7_clEvEUlN3c108BFloat16EE_St5arrayIPcLm2EEEEviT0_T1_)
        .other          _ZN2at6native29vectorized_elementwise_kernelILi4EZZZNS0_15neg_kernel_cudaERNS_18TensorIteratorBaseEENKUlvE0_clEvENKUlvE7_clEvEUlN3c108BFloat16EE_St5arrayIPcLm2EEEEviT0_T1_,@"STO_CUDA_ENTRY STV_DEFAULT"
_ZN2at6native29vectorized_elementwise_kernelILi4EZZZNS0_15neg_kernel_cudaERNS_18TensorIteratorBaseEENKUlvE0_clEvENKUlvE7_clEvEUlN3c108BFloat16EE_St5arrayIPcLm2EEEEviT0_T1_:
.text._ZN2at6native29vectorized_elementwise_kernelILi4EZZZNS0_15neg_kernel_cudaERNS_18TensorIteratorBaseEENKUlvE0_clEvENKUlvE7_clEvEUlN3c108BFloat16EE_St5arrayIPcLm2EEEEviT0_T1_:
        /* <DEDUP_REMOVED lines=125> */
.L_x_11763:
[----:B------:R-:W-:-:S13]  /*07d0*/  ISETP.GE.U32.AND P0, PT, R3, R2, PT ;  /* 0x000000020300720c */ /* 0x000fda0003f06070 */
[----:B------:R-:W-:Y:S05]  /*07e0*/  @P0 BRA `(.L_x_11765) ;  /* 0x0000000000300947 */ /* 0x000fea0003800000 */
[----:B0-----:R-:W0:Y:S01]  /*07f0*/  LDC.64 R4, c[0x0][0x388] ;  /* 0x0000e200ff047b82 */ /* 0x001e220000000a00 */
[----:B------:R-:W-:Y:S01]  /*0800*/  IADD3 R11, PT, PT, R0, R3, RZ ;  /* 0x00000003000b7210 */ /* 0x000fe20007ffe0ff */
[----:B------:R-:W-:-:S04]  /*0810*/  VIADD R3, R3, 0x80 ;  /* 0x0000008003037836 */ /* 0x000fc80000000000 */
[----:B0-----:R-:W-:-:S05]  /*0820*/  IMAD.WIDE.U32 R4, R11, 0x2, R4 ;  /* 0x000000020b047825 */ /* 0x001fca00078e0004 */
[----:B------:R1:W-:Y:S02]  /*0830*/  STG.E.U16 desc[UR4][R4.64], R6 ;  /* 0x0000000604007986 */ /* 0x0003e4000c101504 */
.L_x_11764:
[----:B------:R-:W-:-:S13]  /*0840*/  ISETP.GE.U32.AND P0, PT, R3, R2, PT ;  /* 0x000000020300720c */ /* 0x000fda0003f06070 */
[----:B------:R-:W-:Y:S05]  /*0850*/  @P0 BRA `(.L_x_11766) ;  /* 0x0000000000340947 */ /* 0x000fea0003800000 */
[----:B01----:R-:W0:Y:S01]  /*0860*/  LDC.64 R4, c[0x0][0x388] ;  /* 0x0000e200ff047b82 */ /* 0x003e220000000a00 */
[----:B------:R-:W-:Y:S01]  /*0870*/  IADD3 R11, PT, PT, R0, R3, RZ ;  /* 0x00000003000b7210 */ /* 0x000fe20007ffe0ff */
[----:B------:R-:W-:-:S04]  /*0880*/  VIADD R3, R3, 0x80 ;  /* 0x0000008003037836 */ /* 0x000fc80000000000 */
[----:B0-----:R-:W-:-:S05]  /*0890*/  IMAD.WIDE.U32 R4, R11, 0x2, R4 ;  /* 0x000000020b047825 */ /* 0x001fca00078e0004 */
[----:B------:R1:W-:Y:S02]  /*08a0*/  STG.E.U16 desc[UR4][R4.64], R7 ;  /* 0x0000000704007986 */ /* 0x0003e4000c101504 */
.L_x_11765:
        /* <DEDUP_REMOVED lines=8> */
.L_x_11766:
[----:B------:R-:W-:Y:S05]  /*0930*/  BSYNC.RELIABLE B1 ;  /* 0x0000000000017941 */ /* 0x000fea0003800100 */
.L_x_11762:
[----:B------:R-:W-:-:S13]  /*0940*/  ISETP.GE.U32.AND P0, PT, R3, R2, PT ;  /* 0x000000020300720c */ /* 0x000fda0003f06070 */
[----:B012---:R-:W0:Y:S01]  /*0950*/  @!P0 LDC.64 R4, c[0x0][0x388] ;  /* 0x0000e200ff048b82 */ /* 0x007e220000000a00 */
[----:B------:R-:W-:Y:S01]  /*0960*/  @!P0 IADD3 R7, PT, PT, R0, R3, RZ ;  /* 0x0000000300078210 */ /* 0x000fe20007ffe0ff */
[----:B------:R-:W-:-:S04]  /*0970*/  @!P0 VIADD R3, R3, 0x80 ;  /* 0x0000008003038836 */ /* 0x000fc80000000000 */
[----:B0-----:R-:W-:-:S05]  /*0980*/  @!P0 IMAD.WIDE.U32 R4, R7, 0x2, R4 ;  /* 0x0000000207048825 */ /* 0x001fca00078e0004 */
[----:B------:R2:W-:Y:S02]  /*0990*/  @!P0 STG.E.U16 desc[UR4][R4.64], R9 ;  /* 0x0000000904008986 */ /* 0x0005e4000c101504 */
.L_x_11767:
[----:B------:R-:W-:Y:S05]  /*09a0*/  BSYNC.RECONVERGENT B0 ;  /* 0x0000000000007941 */ /* 0x000fea0003800200 */
.L_x_11761:
        /* <DEDUP_REMOVED lines=8> */
.L_x_11760:
[----:B------:R-:W0:Y:S01]  /*0a30*/  S2R R5, SR_TID.X ;  /* 0x0000000000057919 */ /* 0x000e220000002100 */
[----:B------:R-:W1:Y:S02]  /*0a40*/  LDC.64 R2, c[0x0][0x390] ;  /* 0x0000e400ff027b82 */ /* 0x000e640000000a00 */
[----:B-1----:R-:W-:-:S04]  /*0a50*/  IMAD.WIDE.U32 R2, R0, 0x2, R2 ;  /* 0x0000000200027825 */ /* 0x002fc800078e0002 */
[----:B0-----:R-:W-:Y:S02]  /*0a60*/  IMAD.WIDE.U32 R6, R5, 0x8, R2 ;  /* 0x0000000805067825 */ /* 0x001fe400078e0002 */
[----:B------:R-:W0:Y:S03]  /*0a70*/  LDC.64 R2, c[0x0][0x388] ;  /* 0x0000e200ff027b82 */ /* 0x000e260000000a00 */
[----:B------:R-:W2:Y:S04]  /*0a80*/  LDG.E.64 R10, desc[UR4][R6.64] ;  /* 0x00000004060a7981 */ /* 0x000ea8000c1e1b00 */
[----:B------:R-:W3:Y:S01]  /*0a90*/  LDG.E.64 R12, desc[UR4][R6.64+0x400] ;  /* 0x00040004060c7981 */ /* 0x000ee2000c1e1b00 */
[----:B0-----:R-:W-:-:S04]  /*0aa0*/  IMAD.WIDE.U32 R2, R0, 0x2, R2 ;  /* 0x0000000200027825 */ /* 0x001fc800078e0002 */
[----:B------:R-:W-:Y:S01]  /*0ab0*/  IMAD.WIDE.U32 R2, R5, 0x8, R2 ;  /* 0x0000000805027825 */ /* 0x000fe200078e0002 */
[----:B--2---:R-:W-:-:S03]  /*0ac0*/  PRMT R0, R10, 0x7632, R0 ;  /* 0x000076320a007816 */ /* 0x004fc60000000000 */
[----:B------:R-:W-:Y:S01]  /*0ad0*/  IMAD.U32 R10, R10, 0x10000, RZ ;  /* 0x000100000a0a7824 */ /* 0x000fe200078e00ff */
[----:B------:R-:W-:Y:S02]  /*0ae0*/  PRMT R4, R11, 0x7632, R4 ;  /* 0x000076320b047816 */ /* 0x000fe40000000004 */
[C---:B---3--:R-:W-:Y:S01]  /*0af0*/  PRMT R8, R12.reuse, 0x7632, R8 ;  /* 0x000076320c087816 */ /* 0x048fe20000000008 */
[----:B------:R-:W-:Y:S01]  /*0b00*/  IMAD.U32 R12, R12, 0x10000, RZ ;  /* 0x000100000c0c7824 */ /* 0x000fe200078e00ff */
[----:B------:R-:W-:Y:S01]  /*0b10*/  PRMT R9, R13, 0x7632, R9 ;  /* 0x000076320d097816 */ /* 0x000fe20000000009 */
[----:B------:R-:W-:Y:S01]  /*0b20*/  IMAD.U32 R0, R0, 0x10000, RZ ;  /* 0x0001000000007824 */ /* 0x000fe200078e00ff */
[----:B------:R-:W-:Y:S01]  /*0b30*/  SHF.L.U32 R11, R11, 0x10, RZ ;  /* 0x000000100b0b7819 */ /* 0x000fe200000006ff */
[----:B------:R-:W-:Y:S01]  /*0b40*/  IMAD.U32 R8, R8, 0x10000, RZ ;  /* 0x0001000008087824 */ /* 0x000fe200078e00ff */
[----:B------:R-:W-:Y:S01]  /*0b50*/  SHF.L.U32 R13, R13, 0x10, RZ ;  /* 0x000000100d0d7819 */ /* 0x000fe200000006ff */
[----:B------:R-:W-:Y:S01]  /*0b60*/  FADD.FTZ R10, -R10, -RZ ;  /* 0x800000ff0a0a7221 */ /* 0x000fe20000010100 */
        /* <DEDUP_REMOVED lines=8> */
[----:B------:R-:W-:-:S02]  /*0bf0*/  FADD.FTZ R6, -R6, -RZ ;  /* 0x800000ff06067221 */ /* 0x000fc40000010100 */
[----:B------:R-:W-:Y:S02]  /*0c00*/  F2FP.BF16.F32.PACK_AB R10, R7, R10 ;  /* 0x0000000a070a723e */ /* 0x000fe400000010ff */
[----:B------:R-:W-:Y:S02]  /*0c10*/  F2FP.BF16.F32.PACK_AB R11, R4, R11 ;  /* 0x0000000b040b723e */ /* 0x000fe400000010ff */
[----:B------:R-:W-:Y:S02]  /*0c20*/  F2FP.BF16.F32.PACK_AB R12, R9, R12 ;  /* 0x0000000c090c723e */ /* 0x000fe400000010ff */
[----:B------:R-:W-:Y:S01]  /*0c30*/  F2FP.BF16.F32.PACK_AB R13, R6, R13 ;  /* 0x0000000d060d723e */ /* 0x000fe200000010ff */
[----:B------:R-:W-:Y:S04]  /*0c40*/  STG.E.64 desc[UR4][R2.64], R10 ;  /* 0x0000000a02007986 */ /* 0x000fe8000c101b04 */
[----:B------:R-:W-:Y:S01]  /*0c50*/  STG.E.64 desc[UR4][R2.64+0x400], R12 ;  /* 0x0004000c02007986 */ /* 0x000fe2000c101b04 */
[----:B------:R-:W-:Y:S05]  /*0c60*/  EXIT ;  /* 0x000000000000794d */ /* 0x000fea0003800000 */
.L_x_11768:
        /* <DEDUP_REMOVED lines=9> */
.L_x_23734:


//--------------------- .text._ZN2at6native29vectorized_elementwise_kernelILi8EZZZNS0_15neg_kernel_cudaERNS_18TensorIteratorBaseEENKUlvE0_clEvENKUlvE7_clEvEUlN3c108BFloat16EE_St5arrayIPcLm2EEEEviT0_T1_ --------------------------
	.section	.text._ZN2at6native29vectorized_elementwise_kernelILi8EZZZNS0_15neg_kernel_cudaERNS_18TensorIteratorBaseEENKUlvE0_clEvENKUlvE7_clEvEUlN3c108BFloat16EE_St5arrayIPcLm2EEEEviT0_T1_,"ax",@progbits
	.align	128
        .global         _ZN2at6native29vectorized_elementwise_kernelILi8EZZZNS0_15neg_kernel_cudaERNS_18TensorIteratorBaseEENKUlvE0_clEvENKUlvE7_clEvEUlN3c108BFloat16EE_St5arrayIPcLm2EEEEviT0_T1_
        .type           _ZN2at6native29vectorized_elementwise_kernelILi8EZZZNS0_15neg_kernel_cudaERNS_18TensorIteratorBaseEENKUlvE0_clEvENKUlvE7_clEvEUlN3c108BFloat16EE_St5arrayIPcLm2EEEEviT0_T1_,@function
        .size           _ZN2at6native29vectorized_elementwise_kernelILi8EZZZNS0_15neg_kernel_cudaERNS_18TensorIteratorBaseEENKUlvE0_clEvENKUlvE7_clEvEUlN3c108BFloat16EE_St5arrayIPcLm2EEEEviT0_T1_,(.L_x_23735 - _ZN2at6native29vectorized_elementwise_kernelILi8EZZZNS0_15neg_kernel_cudaERNS_18TensorIteratorBaseEENKUlvE0_clEvENKUlvE7_clEvEUlN3c108BFloat16EE_St5arrayIPcLm2EEEEviT0_T1_)
        .other          _ZN2at6native29vectorized_elementwise_kernelILi8EZZZNS0_15neg_kernel_cudaERNS_18TensorIteratorBaseEENKUlvE0_clEvENKUlvE7_clEvEUlN3c108BFloat16EE_St5arrayIPcLm2EEEEviT0_T1_,@"STO_CUDA_ENTRY STV_DEFAULT"
_ZN2at6native29vectorized_elementwise_kernelILi8EZZZNS0_15neg_kernel_cudaERNS_18TensorIteratorBaseEENKUlvE0_clEvENKUlvE7_clEvEUlN3c108BFloat16EE_St5arrayIPcLm2EEEEviT0_T1_:
.text._ZN2at6native29vectorized_elementwise_kernelILi8EZZZNS0_15neg_kernel_cudaERNS_18TensorIteratorBaseEENKUlvE0_clEvENKUlvE7_clEvEUlN3c108BFloat16EE_St5arrayIPcLm2EEEEviT0_T1_:
        /* <DEDUP_REMOVED lines=125> */
.L_x_11772:
[----:B------:R-:W-:-:S13]  /*07d0*/  ISETP.GE.U32.AND P0, PT, R3, R2, PT ;  /* 0x000000020300720c */ /* 0x000fda0003f06070 */
[----:B------:R-:W-:Y:S05]  /*07e0*/  @P0 BRA `(.L_x_11774) ;  /* 0x0000000000300947 */ /* 0x000fea0003800000 */
[----:B0-----:R-:W0:Y:S01]  /*07f0*/  LDC.64 R4, c[0x0][0x388] ;  /* 0x0000e200ff047b82 */ /* 0x001e220000000a00 */
[----:B------:R-:W-:Y:S01]  /*0800*/  IADD3 R11, PT, PT, R0, R3, RZ ;  /* 0x00000003000b7210 */ /* 0x000fe20007ffe0ff */
[----:B------:R-:W-:-:S04]  /*0810*/  VIADD R3, R3, 0x80 ;  /* 0x0000008003037836 */ /* 0x000fc80000000000 */
[----:B0-----:R-:W-:-:S05]  /*0820*/  IMAD.WIDE.U32 R4, R11, 0x2, R4 ;  /* 0x000000020b047825 */ /* 0x001fca00078e0004 */
[----:B------:R1:W-:Y:S02]  /*0830*/  STG.E.U16 desc[UR4][R4.64], R6 ;  /* 0x0000000604007986 */ /* 0x0003e4000c101504 */
.L_x_11773:
[----:B------:R-:W-:-:S13]  /*0840*/  ISETP.GE.U32.AND P0, PT, R3, R2, PT ;  /* 0x000000020300720c */ /* 0x000fda0003f06070 */
[----:B------:R-:W-:Y:S05]  /*0850*/  @P0 BRA `(.L_x_11775) ;  /* 0x0000000000340947 */ /* 0x000fea0003800000 */
[----:B01----:R-:W0:Y:S01]  /*0860*/  LDC.64 R4, c[0x0][0x388] ;  /* 0x0000e200ff047b82 */ /* 0x003e220000000a00 */
[----:B------:R-:W-:Y:S01]  /*0870*/  IADD3 R11, PT, PT, R0, R3, RZ ;  /* 0x00000003000b7210 */ /* 0x000fe20007ffe0ff */
[----:B------:R-:W-:-:S04]  /*0880*/  VIADD R3, R3, 0x80 ;  /* 0x0000008003037836 */ /* 0x000fc80000000000 */
[----:B0-----:R-:W-:-:S05]  /*0890*/  IMAD.WIDE.U32 R4, R11, 0x2, R4 ;  /* 0x000000020b047825 */ /* 0x001fca00078e0004 */
[----:B------:R1:W-:Y:S02]  /*08a0*/  STG.E.U16 desc[UR4][R4.64], R7 ;  /* 0x0000000704007986 */ /* 0x0003e4000c101504 */
.L_x_11774:
        /* <DEDUP_REMOVED lines=8> */
.L_x_11775:
[----:B------:R-:W-:Y:S05]  /*0930*/  BSYNC.RELIABLE B1 ;  /* 0x0000000000017941 */ /* 0x000fea0003800100 */
.L_x_11771:
[----:B------:R-:W-:-:S13]  /*0940*/  ISETP.GE.U32.AND P0, PT, R3, R2, PT ;  /* 0x000000020300720c */ /* 0x000fda0003f06070 */
[----:B012---:R-:W0:Y:S01]  /*0950*/  @!P0 LDC.64 R4, c[0x0][0x388] ;  /* 0x0000e200ff048b82 */ /* 0x007e220000000a00 */
[----:B------:R-:W-:Y:S01]  /*0960*/  @!P0 IADD3 R7, PT, PT, R0, R3, RZ ;  /* 0x0000000300078210 */ /* 0x000fe20007ffe0ff */
[----:B------:R-:W-:-:S04]  /*0970*/  @!P0 VIADD R3, R3, 0x80 ;  /* 0x0000008003038836 */ /* 0x000fc80000000000 */
[----:B0-----:R-:W-:-:S05]  /*0980*/  @!P0 IMAD.WIDE.U32 R4, R7, 0x2, R4 ;  /* 0x0000000207048825 */ /* 0x001fca00078e0004 */
[----:B------:R2:W-:Y:S02]  /*0990*/  @!P0 STG.E.U16 desc[UR4][R4.64], R9 ;  /* 0x0000000904008986 */ /* 0x0005e4000c101504 */
.L_x_11776:
[----:B------:R-:W-:Y:S05]  /*09a0*/  BSYNC.RECONVERGENT B0 ;  /* 0x0000000000007941 */ /* 0x000fea0003800200 */
.L_x_11770:
        /* <DEDUP_REMOVED lines=8> */
.L_x_11769:
        /* <DEDUP_REMOVED lines=8> */
[----:B--2---:R-:W-:-:S03]  /*0ab0*/  PRMT R0, R7, 0x7632, R0 ;  /* 0x0000763207007816 */ /* 0x004fc60000000000 */
[----:B------:R-:W-:Y:S01]  /*0ac0*/  IMAD.U32 R13, R7, 0x10000, RZ ;  /* 0x00010000070d7824 */ /* 0x000fe200078e00ff */
[C---:B------:R-:W-:Y:S01]  /*0ad0*/  PRMT R7, R6.reuse, 0x7632, R7 ;  /* 0x0000763206077816 */ /* 0x040fe20000000007 */
[C---:B------:R-:W-:Y:S01]  /*0ae0*/  IMAD.U32 R11, R5.reuse, 0x10000, RZ ;  /* 0x00010000050b7824 */ /* 0x040fe200078e00ff */
[----:B------:R-:W-:Y:S01]  /*0af0*/  SHF.L.U32 R12, R6, 0x10, RZ ;  /* 0x00000010060c7819 */ /* 0x000fe200000006ff */
[----:B------:R-:W-:Y:S01]  /*0b00*/  IMAD.U32 R0, R0, 0x10000, RZ ;  /* 0x0001000000007824 */ /* 0x000fe200078e00ff */
[----:B------:R-:W-:Y:S01]  /*0b10*/  PRMT R6, R5, 0x7632, R6 ;  /* 0x0000763205067816 */ /* 0x000fe20000000006 */
[----:B------:R-:W-:Y:S01]  /*0b20*/  FADD.FTZ R14, -R13, -RZ ;  /* 0x800000ff0d0e7221 */ /* 0x000fe20000010100 */
[C---:B------:R-:W-:Y:S01]  /*0b30*/  PRMT R8, R4.reuse, 0x7632, R8 ;  /* 0x0000763204087816 */ /* 0x040fe20000000008 */
[----:B------:R-:W-:Y:S01]  /*0b40*/  FADD.FTZ R5, -R11, -RZ ;  /* 0x800000ff0b057221 */ /* 0x000fe20000010100 */
[----:B------:R-:W-:Y:S01]  /*0b50*/  SHF.L.U32 R10, R4, 0x10, RZ ;  /* 0x00000010040a7819 */ /* 0x000fe200000006ff */
        /* <DEDUP_REMOVED lines=11> */
[----:B------:R-:W-:Y:S02]  /*0c10*/  F2FP.BF16.F32.PACK_AB R5, R0, R5 ;  /* 0x000000050005723e */ /* 0x000fe400000010ff */
[----:B------:R-:W-:-:S05]  /*0c20*/  F2FP.BF16.F32.PACK_AB R4, R11, R4 ;  /* 0x000000040b04723e */ /* 0x000fca00000010ff */
[----:B------:R-:W-:Y:S01]  /*0c30*/  STG.E.128 desc[UR4][R2.64], R4 ;  /* 0x0000000402007986 */ /* 0x000fe2000c101d04 */
[----:B------:R-:W-:Y:S05]  /*0c40*/  EXIT ;  /* 0x000000000000794d */ /* 0x000fea0003800000 */
.L_x_11777:
        /* <DEDUP_REMOVED lines=11> */
.L_x_23735:


//--------------------- .text._ZN2at6native18elementwise_kernelILi128ELi4EZNS0_15gpu_kernel_implIZZZNS0_15neg_kernel_cudaERNS_18TensorIteratorBaseEENKUlvE0_clEvENKUlvE6_clEvEUlN3c104HalfEE_EEvS4_RKT_EUliE_EEviT1_ --------------------------
	.section	.text._ZN2at6native18elementwise_kernelILi128ELi4EZNS0_15gpu_kernel_implIZZZNS0_15neg_kernel_cudaERNS_18TensorIteratorBaseEENKUlvE0_clEvENKUlvE6_clEvEUlN3c104HalfEE_EEvS4_RKT_EUliE_EEviT1_,"ax",@progbits
	.align	128
        .global         _ZN2at6native18elementwise_kernelILi128ELi4EZNS0_15gpu_kernel_implIZZZNS0_15neg_kernel_cudaERNS_18TensorIteratorBaseEENKUlvE0_clEvENKUlvE6_clEvEUlN3c104HalfEE_EEvS4_RKT_EUliE_EEviT1_
        .type           _ZN2at6native18elementwise_kernelILi128ELi4EZNS0_15gpu_kernel_implIZZZNS0_15neg_kernel_cudaERNS_18TensorIteratorBaseEENKUlvE0_clEvENKUlvE6_clEvEUlN3c104HalfEE_EEvS4_RKT_EUliE_EEviT1_,@function
        .size           _ZN2at6native18elementwise_kernelILi128ELi4EZNS0_15gpu_kernel_implIZZZNS0_15neg_kernel_cudaERNS_18TensorIteratorBaseEENKUlvE0_clEvENKUlvE6_clEvEUlN3c104HalfEE_EEvS4_RKT_EUliE_EEviT1_,(.L_x_23736 - _ZN2at6native18elementwise_kernelILi128ELi4EZNS0_15gpu_kernel_implIZZZNS0_15neg_kernel_cudaERNS_18TensorIteratorBaseEENKUlvE0_clEvENKUlvE6_clEvEUlN3c104HalfEE_EEvS4_RKT_EUliE_EEviT1_)
        .other          _ZN2at6native18elementwise_kernelILi128ELi4EZNS0_15gpu_kernel_implIZZZNS0_15neg_kernel_cudaERNS_18TensorIteratorBaseEENKUlvE0_clEvENKUlvE6_clEvEUlN3c104HalfEE_EEvS4_RKT_EUliE_EEviT1_,@"STO_CUDA_ENTRY STV_DEFAULT"
_ZN2at6native18elementwise_kernelILi128ELi4EZNS0_15gpu_kernel_implIZZZNS0_15neg_kernel_cudaERNS_18TensorIteratorBaseEENKUlvE0_clEvENKUlvE6_clEvEUlN3c104HalfEE_EEvS4_RKT_EUliE_EEviT1_:
.text._ZN2at6native18elementwise_kernelILi128ELi4EZNS0_15gpu_kernel_implIZZZNS0_15neg_kernel_cudaERNS_18TensorIteratorBaseEENKUlvE0_clEvENKUlvE6_clEvEUlN3c104HalfEE_EEvS4_RKT_EUliE_EEviT1_:
        /* <DEDUP_REMOVED lines=319> */
.L_x_11780:
        /* <DEDUP_REMOVED lines=18> */
.L_x_11784:
[----:B------:R-:W2:Y:S02]  /*1510*/  LDG.E.U8 R2, desc[UR36][R2.64] ;  /* 0x0000002402027981 */ /* 0x000ea4000c1e1100 */
[----:B--2---:R-:W-:-:S04]  /*1520*/  I2FP.F32.U32 R0, R2 ;  /* 0x0000000200007245 */ /* 0x004fc80000201000 */
[----:B------:R-:W-:Y:S01]  /*1530*/  F2FP.F16.F32.PACK_AB R0, RZ, R0 ;  /* 0x00000000ff00723e */ /* 0x000fe200000000ff */
[----:B------:R-:W-:Y:S06]  /*1540*/  BRA `(.L_x_11786) ;  /* 0x0000000c007c7947 */ /* 0x000fec0003800000 */
.L_x_11783:
        /* <DEDUP_REMOVED lines=10> */
.L_x_11788:
[----:B------:R-:W2:Y:S02]  /*15f0*/  LDG.E R2, desc[UR36][R2.64] ;  /* 0x0000002402027981 */ /* 0x000ea4000c1e1900 */
[----:B--2---:R-:W-:-:S04]  /*1600*/  I2FP.F32.S32 R0, R2 ;  /* 0x0000000200007245 */ /* 0x004fc80000201400 */
[----:B------:R-:W-:Y:S01]  /*1610*/  F2FP.F16.F32.PACK_AB R0, RZ, R0 ;  /* 0x00000000ff00723e */ /* 0x000fe200000000ff */
[----:B------:R-:W-:Y:S06]  /*1620*/  BRA `(.L_x_11786) ;  /* 0x0000000c00447947 */ /* 0x000fec0003800000 */
.L_x_11787:
[----:B------:R-:W2:Y:S02]  /*1630*/  LDG.E.U16 R2, desc[UR36][R2.64] ;  /* 0x0000002402027981 */ /* 0x000ea4000c1e1500 */
[----:B--2---:R-:W0:Y:S02]  /*1640*/  I2F.S16 R0, R2 ;  /* 0x0000000200007306 */ /* 0x004e240000101400 */
[----:B0-----:R-:W-:Y:S01]  /*1650*/  F2FP.F16.F32.PACK_AB R0, RZ, R0 ;  /* 0x00000000ff00723e */ /* 0x001fe200000000ff */
[----:B------:R-:W-:Y:S06]  /*1660*/  BRA `(.L_x_11786) ;  /* 0x0000000c00347947 */ /* 0x000fec0003800000 */
.L_x_11782:
        /* <DEDUP_REMOVED lines=9> */
.L_x_11790:
[----:B------:R0:W5:Y:S01]  /*1700*/  LDG.E.U16 R0, desc[UR36][R2.64] ;  /* 0x0000002402007981 */ /* 0x000162000c1e1500 */
[----:B------:R-:W-:Y:S05]  /*1710*/  BRA `(.L_x_11786) ;  /* 0x0000000c00087947 */ /* 0x000fea0003800000 */
.L_x_11789:
        /* <DEDUP_REMOVED lines=9> */
.L_x_11792:
[----:B------:R1:W5:Y:S01]  /*17b0*/  LDG.E.U16 R0, desc[UR36][R2.64] ;  /* 0x0000002402007981 */ /* 0x000362000c1e1500 */
[----:B------:R-:W-:Y:S05]  /*17c0*/  BRA `(.L_x_11786) ;  /* 0x0000000800dc7947 */ /* 0x000fea0003800000 */
.L_x_11791:
        /* <DEDUP_REMOVED lines=8> */
.L_x_11781:
        /* <DEDUP_REMOVED lines=13> */
.L_x_11795:
        /* <DEDUP_REMOVED lines=8> */
.L_x_11794:
        /* <DEDUP_REMOVED lines=27> */
.L_x_11797:
        /* <DEDUP_REMOVED lines=13> */
.L_x_11796:
[----:B------:R-:W2:Y:S02]  /*1c20*/  LDG.E.U16 R0, desc[UR36][R2.64] ;  /* 0x0000002402007981 */ /* 0x000ea4000c1e1500 */
[----:B--2---:R-:W-:-:S04]  /*1c30*/  SHF.L.U32 R0, R0, 0x10, RZ ;  /* 0x0000001000007819 */ /* 0x004fc800000006ff */
[----:B------:R-:W-:Y:S01]  /*1c40*/  F2FP.F16.F32.PACK_AB R0, RZ, R0 ;  /* 0x00000000ff00723e */ /* 0x000fe200000000ff */
[----:B------:R-:W-:Y:S06]  /*1c50*/  BRA `(.L_x_11786) ;  /* 0x0000000400b87947 */ /* 0x000fec0003800000 */
.L_x_11793:
        /* <DEDUP_REMOVED lines=12> */
.L_x_11800:
        /* <DEDUP_REMOVED lines=21> */
.L_x_11804:
[----:B------:R-:W-:Y:S05]  /*1e70*/  BSYNC.RECONVERGENT B1 ;  /* 0x0000000000017941 */ /* 0x000fea0003800200 */
.L_x_11803:
[----:B------:R-:W-:Y:S01]  /*1e80*/  IMAD.SHL.U32 R0, R0, 0x100000, RZ ;  /* 0x0010000000007824 */ /* 0x000fe200078e00ff */
[----:B------:R-:W-:-:S04]  /*1e90*/  LEA R2, R2, 0x3b800000, 0x17 ;  /* 0x3b80000002027811 */ /* 0x000fc800078eb8ff */
[----:B------:R-:W-:-:S07]  /*1ea0*/  LOP3.LUT R0, R2, R0, R7, 0xfe, !PT ;  /* 0x0000000002007212 */ /* 0x000fce00078efe07 */
.L_x_11802:
[----:B------:R-:W-:Y:S05]  /*1eb0*/  BSYNC.RECONVERGENT B0 ;  /* 0x0000000000007941 */ /* 0x000fea0003800200 */
.L_x_11801:
[----:B------:R-:W-:Y:S01]  /*1ec0*/  F2FP.F16.F32.PACK_AB R0, RZ, R0 ;  /* 0x00000000ff00723e */ /* 0x000fe200000000ff */
[----:B------:R-:W-:Y:S06]  /*1ed0*/  BRA `(.L_x_11786) ;  /* 0x0000000400187947 */ /* 0x000fec0003800000 */
.L_x_11799:
        /* <DEDUP_REMOVED lines=21> */
.L_x_11808:
[----:B------:R-:W-:Y:S05]  /*2030*/  BSYNC.RECONVERGENT B1 ;  /* 0x0000000000017941 */ /* 0x000fea0003800200 */
.L_x_11807:
[----:B------:R-:W-:Y:S01]  /*2040*/  IMAD.SHL.U32 R0, R0, 0x200000, RZ ;  /* 0x0020000000007824 */ /* 0x000fe200078e00ff */
[----:B------:R-:W-:-:S04]  /*2050*/  LEA R2, R2, 0x37800000, 0x17 ;  /* 0x3780000002027811 */ /* 0x000fc800078eb8ff */
[----:B------:R-:W-:-:S07]  /*2060*/  LOP3.LUT R0, R2, R0, R7, 0xfe, !PT ;  /* 0x0000000002007212 */ /* 0x000fce00078efe07 */
.L_x_11806:
[----:B------:R-:W-:Y:S05]  /*2070*/  BSYNC.RECONVERGENT B0 ;  /* 0x0000000000007941 */ /* 0x000fea0003800200 */
.L_x_11805:
[----:B------:R-:W-:Y:S01]  /*2080*/  F2FP.F16.F32.PACK_AB R0, RZ, R0 ;  /* 0x00000000ff00723e */ /* 0x000fe200000000ff */
[----:B------:R-:W-:Y:S06]  /*2090*/  BRA `(.L_x_11786) ;  /* 0x0000000000a87947 */ /* 0x000fec0003800000 */
.L_x_11798:
[----:B------:R-:W-:-:S09]  /*20a0*/  UISETP.NE.AND UP0, UPT, UR4, 0x1c, UPT ;  /* 0x0000001c0400788c */ /* 0x000fd2000bf05270 */
[----:B------:R-:W-:Y:S05]  /*20b0*/  BRA.U !UP0, `(.L_x_11809) ;  /* 0x0000000108947547 */ /* 0x000fea000b800000 */
[----:B------:R-:W-:-:S09]  /*20c0*/  UISETP.NE.AND UP0, UPT, UR4, 0x1d, UPT ;  /* 0x0000001d0400788c */ /* 0x000fd2000bf05270 */
[----:B------:R-:W-:Y:S05]  /*20d0*/  BRA.U !UP0, `(.L_x_11810) ;  /* 0x00000001087c7547 */ /* 0x000fea000b800000 */
[----:B------:R-:W-:-:S09]  /*20e0*/  UISETP.NE.AND UP0, UPT, UR4, 0x2c, UPT ;  /* 0x0000002c0400788c */ /* 0x000fd2000bf05270 */
[----:B------:R-:W-:Y:S05]  /*20f0*/  BRA.U !UP0, `(.L_x_11811) ;  /* 0x0000000108487547 */ /* 0x000fea000b800000 */
.L_x_11785:
        /* <DEDUP_REMOVED lines=16> */
.L_x_11812:
[----:B------:R-:W-:Y:S01]  /*2200*/  PRMT R0, RZ, 0x7610, R0 ;  /* 0x00007610ff007816 */ /* 0x000fe20000000000 */
[----:B------:R-:W-:Y:S06]  /*2210*/  BRA `(.L_x_11786) ;  /* 0x0000000000487947 */ /* 0x000fec0003800000 */
.L_x_11811:
        /* <DEDUP_REMOVED lines=8> */
.L_x_11814:
[----:B------:R-:W-:Y:S05]  /*22a0*/  BSYNC.RECONVERGENT B0 ;  /* 0x0000000000007941 */ /* 0x000fea0003800200 */
.L_x_11813:
[----:B------:R-:W-:Y:S01]  /*22b0*/  F2FP.F16.F32.PACK_AB R0, RZ, R0 ;  /* 0x00000000ff00723e */ /* 0x000fe200000000ff */
[----:B------:R-:W-:Y:S06]  /*22c0*/  BRA `(.L_x_11786) ;  /* 0x00000000001c7947 */ /* 0x000fec0003800000 */
.L_x_11810:
[----:B------:R-:W2:Y:S02]  /*22d0*/  LDG.E.64 R2, desc[UR36][R2.64] ;  /* 0x0000002402027981 */ /* 0x000ea4000c1e1b00 */
[----:B--2---:R-:W0:Y:S02]  /*22e0*/  I2F.U64 R0, R2 ;  /* 0x0000000200007312 */ /* 0x004e240000301000 */
[----:B0-----:R-:W-:Y:S01]  /*22f0*/  F2FP.F16.F32.PACK_AB R0, RZ, R0 ;  /* 0x00000000ff00723e */ /* 0x001fe200000000ff */
[----:B------:R-:W-:Y:S06]  /*2300*/  BRA `(.L_x_11786) ;  /* 0x00000000000c7947 */ /* 0x000fec0003800000 */
.L_x_11809:
[----:B------:R-:W2:Y:S02]  /*2310*/  LDG.E R2, desc[UR36][R2.64] ;  /* 0x0000002402027981 */ /* 0x000ea4000c1e1900 */
[----:B--2---:R-:W-:-:S04]  /*2320*/  I2FP.F32.U32 R0, R2 ;  /* 0x0000000200007245 */ /* 0x004fc80000201000 */
[----:B------:R-:W-:-:S07]  /*2330*/  F2FP.F16.F32.PACK_AB R0, RZ, R0 ;  /* 0x00000000ff00723e */ /* 0x000fce00000000ff */
.L_x_11786:
[----:B------:R-:W0:Y:S01]  /*2340*/  LDCU.64 UR6, c[0x0][0x580] ;  /* 0x0000b000ff0677ac */ /* 0x000e220008000a00 */
[----:B------:R-:W-:-:S04]  /*2350*/  UPRMT UR4, UR42, 0x9910, URZ ;  /* 0x000099102a047896 */ /* 0x000fc800080000ff */
[----:B------:R-:W-:Y:S01]  /*2360*/  UISETP.GT.AND UP0, UPT, UR4, 0x9, UPT ;  /* 0x000000090400788c */ /* 0x000fe2000bf04270 */
[----:B01----:R-:W-:-:S05]  /*2370*/  IADD3 R2, P0, PT, R16, UR6, RZ ;  /* 0x0000000610027c10 */ /* 0x003fca000ff1e0ff */
[----:B------:R-:W-:-:S03]  /*2380*/  IMAD.X R3, RZ, RZ, UR7, P0 ;  /* 0x00000007ff037e24 */ /* 0x000fc600080e06ff */
[----:B------:R-:W-:Y:S05]  /*2390*/  BRA.U UP0, `(.L_x_11815) ;  /* 0x00000005000c7547 */ /* 0x000fea000b800000 */
[----:B------:R-:W-:Y:S01]  /*23a0*/  UISETP.GT.AND UP0, UPT, UR4, 0x4, UPT ;  /* 0x000000040400788c */ /* 0x000fe2000bf04270 */
[----:B-----5:R-:W-:-:S05]  /*23b0*/  HADD2 R5, -R0.H0_H0, -RZ.H0_H0 ;  /* 0xa00000ff00057230 */ /* 0x020fca0000000900 */
[----:B------:R-:W-:-:S03]  /*23c0*/  PRMT R5, R5, 0x5410, RZ ;  /* 0x0000541005057816 */ /* 0x000fc600000000ff */
[----:B------:R-:W-:Y:S05]  /*23d0*/  BRA.U UP0, `(.L_x_11816) ;  /* 0x0000000100807547 */ /* 0x000fea000b800000 */
[----:B------:R-:W-:-:S09]  /*23e0*/  UISETP.GT.AND UP0, UPT, UR4, 0x1, UPT ;  /* 0x000000010400788c */ /* 0x000fd2000bf04270 */
[----:B------:R-:W-:Y:S05]  /*23f0*/  BRA.U UP0, `(.L_x_11817) ;  /* 0x0000000100307547 */ /* 0x000fea000b800000 */
[----:B------:R-:W-:-:S09]  /*2400*/  UISETP.NE.AND UP0, UPT, UR42, URZ, UPT ;  /* 0x000000ff2a00728c */ /* 0x000fd2000bf05270 */
[----:B------:R-:W-:Y:S05]  /*2410*/  BRA.U !UP0, `(.L_x_11818) ;  /* 0x0000000108187547 */ /* 0x000fea000b800000 */
[----:B------:R-:W-:-:S09]  /*2420*/  UISETP.NE.AND UP0, UPT, UR4, 0x1, UPT ;  /* 0x000000010400788c */ /* 0x000fd2000bf05270 */
[----:B------:R-:W-:Y:S05]  /*2430*/  BRA.U UP0, `(.L_x_11819) ;  /* 0x0000000900f07547 */ /* 0x000fea000b800000 */
[----:B------:R-:W-:-:S04]  /*2440*/  HADD2.F32 R0, -RZ, -R0.H0_H0 ;  /* 0xa0000000ff007230 */ /* 0x000fc80000004100 */
[----:B------:R-:W0:Y:S02]  /*2450*/  F2I.FTZ.TRUNC.NTZ R5, R0 ;  /* 0x0000000000057305 */ /* 0x000e24000021f100 */
[----:B0-----:R4:W-:Y:S01]  /*2460*/  STG.E.U8 desc[UR36][R2.64], R5 ;  /* 0x0000000502007986 */ /* 0x0019e2000c101124 */
[----:B------:R-:W-:Y:S05]  /*2470*/  BRA `(.L_x_11820) ;  /* 0x0000000c00807947 */ /* 0x000fea0003800000 */
.L_x_11818:
[----:B------:R-:W-:-:S06]  /*2480*/  HADD2.F32 R5, -RZ, -R0.H0_H0 ;  /* 0xa0000000ff057230 */ /* 0x000fcc0000004100 */
[----:B------:R-:W0:Y:S02]  /*2490*/  F2I.S64.TRUNC R4, R5 ;  /* 0x0000000500047311 */ /* 0x000e24000020d900 */
[----:B0-----:R3:W-:Y:S01]  /*24a0*/  STG.E.U8 desc[UR36][R2.64], R4 ;  /* 0x0000000402007986 */ /* 0x0017e2000c101124 */
[----:B------:R-:W-:Y:S05]  /*24b0*/  BRA `(.L_x_11820) ;  /* 0x0000000c00707947 */ /* 0x000fea0003800000 */
.L_x_11817:
[----:B------:R-:W-:-:S09]  /*24c0*/  UISETP.NE.AND UP0, UPT, UR4, 0x2, UPT ;  /* 0x000000020400788c */ /* 0x000fd2000bf05270 */
[----:B------:R-:W-:Y:S05]  /*24d0*/  BRA.U !UP0, `(.L_x_11821) ;  /* 0x0000000108307547 */ /* 0x000fea000b800000 */
[----:B------:R-:W-:-:S09]  /*24e0*/  UISETP.NE.AND UP0, UPT, UR4, 0x3, UPT ;  /* 0x000000030400788c */ /* 0x000fd2000bf05270 */
[----:B------:R-:W-:Y:S05]  /*24f0*/  BRA.U !UP0, `(.L_x_11822) ;  /* 0x0000000108187547 */ /* 0x000fea000b800000 */
[----:B------:R-:W-:-:S09]  /*2500*/  UISETP.NE.AND UP0, UPT, UR4, 0x4, UPT ;  /* 0x000000040400788c */ /* 0x000fd2000bf05270 */
[----:B------:R-:W-:Y:S05]  /*2510*/  BRA.U UP0, `(.L_x_11819) ;  /* 0x0000000900b87547 */ /* 0x000fea000b800000 */
[----:B------:R-:W-:-:S06]  /*2520*/  HADD2.F32 R4, -RZ, -R0.H0_H0 ;  /* 0xa0000000ff047230 */ /* 0x000fcc0000004100 */
[----:B------:R-:W0:Y:S02]  /*2530*/  F2I.S64.TRUNC R4, R4 ;  /* 0x0000000400047311 */ /* 0x000e24000020d900 */
[----:B0-----:R0:W-:Y:S01]  /*2540*/  STG.E.64 desc[UR36][R2.64], R4 ;  /* 0x0000000402007986 */ /* 0x0011e2000c101b24 */
[----:B------:R-:W-:Y:S05]  /*2550*/  BRA `(.L_x_11820) ;  /* 0x0000000c00487947 */ /* 0x000fea0003800000 */
.L_x_11822:
[----:B------:R-:W-:-:S04]  /*2560*/  HADD2.F32 R0, -RZ, -R0.H0_H0 ;  /* 0xa0000000ff007230 */ /* 0x000fc80000004100 */
[----:B------:R-:W0:Y:S02]  /*2570*/  F2I.FTZ.TRUNC.NTZ R5, R0 ;  /* 0x0000000000057305 */ /* 0x000e24000021f100 */
[----:B0-----:R1:W-:Y:S01]  /*2580*/  STG.E desc[UR36][R2.64], R5 ;  /* 0x0000000502007986 */ /* 0x0013e2000c101924 */
[----:B------:R-:W-:Y:S05]  /*2590*/  BRA `(.L_x_11820) ;  /* 0x0000000c00387947 */ /* 0x000fea0003800000 */
.L_x_11821:
[----:B------:R-:W-:-:S04]  /*25a0*/  HADD2.F32 R0, -RZ, -R0.H0_H0 ;  /* 0xa0000000ff007230 */ /* 0x000fc80000004100 */
[----:B------:R-:W0:Y:S02]  /*25b0*/  F2I.FTZ.TRUNC.NTZ R5, R0 ;  /* 0x0000000000057305 */ /* 0x000e24000021f100 */
[----:B0-----:R2:W-:Y:S01]  /*25c0*/  STG.E.U16 desc[UR36][R2.64], R5 ;  /* 0x0000000502007986 */ /* 0x0015e2000c101524 */
[----:B------:R-:W-:Y:S05]  /*25d0*/  BRA `(.L_x_11820) ;  /* 0x0000000c00287947 */ /* 0x000fea0003800000 */
.L_x_11816:
[----:B------:R-:W-:-:S09]  /*25e0*/  UISETP.GT.AND UP0, UPT, UR4, 0x6, UPT ;  /* 0x000000060400788c */ /* 0x000fd2000bf04270 */
[----:B------:R-:W-:Y:S05]  /*25f0*/  BRA.U UP0, `(.L_x_11823) ;  /* 0x0000000100247547 */ /* 0x000fea000b800000 */
[----:B------:R-:W-:-:S09]  /*2600*/  UISETP.NE.AND UP0, UPT, UR4, 0x5, UPT ;  /* 0x000000050400788c */ /* 0x000fd2000bf05270 */
[----:B------:R-:W-:Y:S05]  /*2610*/  BRA.U !UP0, `(.L_x_11824) ;  /* 0x0000000108147547 */ /* 0x000fea000b800000 */
[----:B------:R-:W-:-:S09]  /*2620*/  UISETP.NE.AND UP0, UPT, UR4, 0x6, UPT ;  /* 0x000000060400788c */ /* 0x000fd2000bf05270 */
[----:B------:R-:W-:Y:S05]  /*2630*/  BRA.U UP0, `(.L_x_11819) ;  /* 0x0000000900707547 */ /* 0x000fea000b800000 */
[----:B------:R-:W-:-:S05]  /*2640*/  HADD2.F32 R5, -RZ, -R0.H0_H0 ;  /* 0xa0000000ff057230 */ /* 0x000fca0000004100 */
[----:B------:R0:W-:Y:S01]  /*2650*/  STG.E desc[UR36][R2.64], R5 ;  /* 0x0000000502007986 */ /* 0x0001e2000c101924 */
[----:B------:R-:W-:Y:S05]  /*2660*/  BRA `(.L_x_11820) ;  /* 0x0000000c00047947 */ /* 0x000fea0003800000 */
.L_x_11824:
[----:B------:R0:W-:Y:S01]  /*2670*/  STG.E.U16 desc[UR36][R2.64], R5 ;  /* 0x0000000502007986 */ /* 0x0001e2000c101524 */
[----:B------:R-:W-:Y:S05]  /*2680*/  BRA `(.L_x_11820) ;  /* 0x0000000800fc7947 */ /* 0x000fea0003800000 */
.L_x_11823:
[----:B------:R-:W-:-:S09]  /*2690*/  UISETP.NE.AND UP0, UPT, UR4, 0x7, UPT ;  /* 0x000000070400788c */ /* 0x000fd2000bf05270 */
[----:B------:R-:W-:Y:S05]  /*26a0*/  BRA.U !UP0, `(.L_x_11825) ;  /* 0x0000000108347547 */ /* 0x000fea000b800000 */
[----:B------:R-:W-:-:S09]  /*26b0*/  UISETP.NE.AND UP0, UPT, UR4, 0x8, UPT ;  /* 0x000000080400788c */ /* 0x000fd2000bf05270 */
[----:B------:R-:W-:Y:S05]  /*26c0*/  BRA.U !UP0, `(.L_x_11826) ;  /* 0x0000000108187547 */ /* 0x000fea000b800000 */
[----:B------:R-:W-:-:S09]  /*26d0*/  UISETP.NE.AND UP0, UPT, UR4, 0x9, UPT ;  /* 0x000000090400788c */ /* 0x000fd2000bf05270 */
[----:B------:R-:W-:Y:S05]  /*26e0*/  BRA.U UP0, `(.L_x_11819) ;  /* 0x0000000900447547 */ /* 0x000fea000b800000 */
[----:B------:R-:W-:Y:S02]  /*26f0*/  HFMA2 R5, -RZ, RZ, 0, 0 ;  /* 0x00000000ff057431 */ /* 0x000fe400000001ff */
[----:B------:R-:W-:-:S05]  /*2700*/  HADD2.F32 R4, -RZ, -R0.H0_H0 ;  /* 0xa0000000ff047230 */ /* 0x000fca0000004100 */
[----:B------:R0:W-:Y:S01]  /*2710*/  STG.E.64 desc[UR36][R2.64], R4 ;  /* 0x0000000402007986 */ /* 0x0001e2000c101b24 */
[----:B------:R-:W-:Y:S05]  /*2720*/  BRA `(.L_x_11820) ;  /* 0x0000000800d47947 */ /* 0x000fea0003800000 */
.L_x_11826:
[----:B------:R-:W-:-:S05]  /*2730*/  HADD2.F32 R0, -RZ, -R0.H0_H0 ;  /* 0xa0000000ff007230 */ /* 0x000fca0000004100 */
[----:B------:R-:W-:-:S04]  /*2740*/  F2FP.F16.F32.PACK_AB R0, RZ, R0 ;  /* 0x00000000ff00723e */ /* 0x000fc800000000ff */
[----:B------:R-:W-:-:S05]  /*2750*/  PRMT R0, R0, 0x5410, RZ ;  /* 0x0000541000007816 */ /* 0x000fca00000000ff */
[----:B------:R0:W-:Y:S01]  /*2760*/  STG.E desc[UR36][R2.64], R0 ;  /* 0x0000000002007986 */ /* 0x0001e2000c101924 */
[----:B------:R-:W-:Y:S05]  /*2770*/  BRA `(.L_x_11820) ;  /* 0x0000000800c07947 */ /* 0x000fea0003800000 */
.L_x_11825:
[----:B------:R-:W-:-:S05]  /*2780*/  HADD2.F32 R4, -RZ, -R0.H0_H0 ;  /* 0xa0000000ff047230 */ /* 0x000fca0000004100 */
[----:B------:R-:W-:-:S06]  /*2790*/  FMUL.FTZ R4, R4, 1 ;  /* 0x3f80000004047820 */ /* 0x000fcc0000410000 */
[----:B------:R-:W0:Y:S02]  /*27a0*/  F2F.F64.F32 R4, R4 ;  /* 0x0000000400047310 */ /* 0x000e240000201800 */
[----:B0-----:R0:W-:Y:S01]  /*27b0*/  STG.E.64 desc[UR36][R2.64], R4 ;  /* 0x0000000402007986 */ /* 0x0011e2000c101b24 */
[----:B------:R-:W-:Y:S05]  /*27c0*/  BRA `(.L_x_11820) ;  /* 0x0000000800ac7947 */ /* 0x000fea0003800000 */
.L_x_11815:
        /* <DEDUP_REMOVED lines=8> */
[----:B-----5:R-:W-:-:S05]  /*2850*/  HADD2.F32 R0, -RZ, -R0.H0_H0 ;  /* 0xa0000000ff007230 */ /* 0x020fca0000004100 */
[----:B------:R-:W-:-:S04]  /*2860*/  FSETP.NEU.FTZ.AND P0, PT, R0, RZ, PT ;  /* 0x000000ff0000720b */ /* 0x000fc80003f1d000 */
[----:B------:R-:W-:-:S05]  /*2870*/  SEL R5, RZ, 0x1, !P0 ;  /* 0x00000001ff057807 */ /* 0x000fca0004000000 */
[----:B------:R0:W-:Y:S01]  /*2880*/  STG.E.U8 desc[UR36][R2.64], R5 ;  /* 0x0000000502007986 */ /* 0x0001e2000c101124 */
[----:B------:R-:W-:Y:S05]  /*2890*/  BRA `(.L_x_11820) ;  /* 0x0000000800787947 */ /* 0x000fea0003800000 */
.L_x_11829:
[----:B-----5:R-:W-:Y:S01]  /*28a0*/  HADD2.F32 R0, -RZ, -R0.H0_H0 ;  /* 0xa0000000ff007230 */ /* 0x020fe20000004100 */
[----:B------:R-:W-:-:S04]  /*28b0*/  CS2R R6, SRZ ;  /* 0x0000000000067805 */ /* 0x000fc8000001ff00 */
[----:B------:R-:W-:-:S04]  /*28c0*/  FMUL.FTZ R0, R0, 1 ;  /* 0x3f80000000007820 */ /* 0x000fc80000410000 */
[----:B------:R-:W0:Y:S02]  /*28d0*/  F2F.F64.F32 R4, R0 ;  /* 0x0000000000047310 */ /* 0x000e240000201800 */
[----:B0-----:R0:W-:Y:S01]  /*28e0*/  STG.E.128 desc[UR36][R2.64], R4 ;  /* 0x0000000402007986 */ /* 0x0011e2000c101d24 */
[----:B------:R-:W-:Y:S05]  /*28f0*/  BRA `(.L_x_11820) ;  /* 0x0000000800607947 */ /* 0x000fea0003800000 */
.L_x_11828:
[----:B------:R-:W-:-:S09]  /*2900*/  UISETP.NE.AND UP0, UPT, UR4, 0xf, UPT ;  /* 0x0000000f0400788c */ /* 0x000fd2000bf05270 */
[----:B------:R-:W-:Y:S05]  /*2910*/  BRA.U !UP0, `(.L_x_11830) ;  /* 0x0000000108a07547 */ /* 0x000fea000b800000 */
[----:B------:R-:W-:-:S09]  /*2920*/  UISETP.NE.AND UP0, UPT, UR4, 0x17, UPT ;  /* 0x000000170400788c */ /* 0x000fd2000bf05270 */
[----:B------:R-:W-:Y:S05]  /*2930*/  BRA.U !UP0, `(.L_x_11831) ;  /* 0x00000001084c7547 */ /* 0x000fea000b800000 */
[----:B------:R-:W-:-:S09]  /*2940*/  UISETP.NE.AND UP0, UPT, UR4, 0x18, UPT ;  /* 0x000000180400788c */ /* 0x000fd2000bf05270 */
[----:B------:R-:W-:Y:S05]  /*2950*/  BRA.U UP0, `(.L_x_11819) ;  /* 0x0000000500a87547 */ /* 0x000fea000b800000 */
[----:B-----5:R-:W-:Y:S01]  /*2960*/  HADD2.F32 R7, -RZ, -R0.H0_H0 ;  /* 0xa0000000ff077230 */ /* 0x020fe20000004100 */
        /* <DEDUP_REMOVED lines=12> */
.L_x_11833:
[----:B------:R-:W-:Y:S05]  /*2a30*/  BSYNC.RECONVERGENT B0 ;  /* 0x0000000000007941 */ /* 0x000fea0003800200 */
.L_x_11832:
[----:B------:R-:W-:-:S05]  /*2a40*/  LOP3.LUT R5, R0, 0x80, R5, 0xf8, !PT ;  /* 0x0000008000057812 */ /* 0x000fca00078ef805 */
[----:B------:R0:W-:Y:S01]  /*2a50*/  STG.E.U8 desc[UR36][R2.64], R5 ;  /* 0x0000000502007986 */ /* 0x0001e2000c101124 */
[----:B------:R-:W-:Y:S05]  /*2a60*/  BRA `(.L_x_11820) ;  /* 0x0000000800047947 */ /* 0x000fea0003800000 */
.L_x_11831:
[----:B-----5:R-:W-:Y:S01]  /*2a70*/  HADD2.F32 R7, -RZ, -R0.H0_H0 ;  /* 0xa0000000ff077230 */ /* 0x020fe20000004100 */
        /* <DEDUP_REMOVED lines=14> */
.L_x_11835:
[----:B------:R-:W-:Y:S05]  /*2b60*/  BSYNC.RECONVERGENT B0 ;  /* 0x0000000000007941 */ /* 0x000fea0003800200 */
.L_x_11834:
[----:B------:R-:W-:-:S05]  /*2b70*/  LOP3.LUT R5, R0, 0x80, R5, 0xf8, !PT ;  /* 0x0000008000057812 */ /* 0x000fca00078ef805 */
[----:B------:R0:W-:Y:S01]  /*2b80*/  STG.E.U8 desc[UR36][R2.64], R5 ;  /* 0x0000000502007986 */ /* 0x0001e2000c101124 */
[----:B------:R-:W-:Y:S05]  /*2b90*/  BRA `(.L_x_11820) ;  /* 0x0000000400b87947 */ /* 0x000fea0003800000 */
.L_x_11830:
[----:B-----5:R-:W-:-:S05]  /*2ba0*/  HADD2.F32 R0, -RZ, -R0.H0_H0 ;  /* 0xa0000000ff007230 */ /* 0x020fca0000004100 */
[----:B------:R-:W-:-:S05]  /*2bb0*/  F2FP.BF16.F32.PACK_AB R0, RZ, R0 ;  /* 0x00000000ff00723e */ /* 0x000fca00000010ff */
[----:B------:R0:W-:Y:S01]  /*2bc0*/  STG.E.U16 desc[UR36][R2.64], R0 ;  /* 0x0000000002007986 */ /* 0x0001e2000c101524 */
[----:B------:R-:W-:Y:S05]  /*2bd0*/  BRA `(.L_x_11820) ;  /* 0x0000000400a87947 */ /* 0x000fea0003800000 */
.L_x_11827:
        /* <DEDUP_REMOVED lines=8> */
[----:B-----5:R-:W-:-:S06]  /*2c60*/  HADD2.F32 R5, -RZ, -R0.H0_H0 ;  /* 0xa0000000ff057230 */ /* 0x020fcc0000004100 */
[----:B------:R-:W0:Y:S02]  /*2c70*/  F2I.FTZ.U32.TRUNC.NTZ R5, R5 ;  /* 0x0000000500057305 */ /* 0x000e24000021f000 */
[----:B0-----:R0:W-:Y:S01]  /*2c80*/  STG.E.U16 desc[UR36][R2.64], R5 ;  /* 0x0000000502007986 */ /* 0x0011e2000c101524 */
[----:B------:R-:W-:Y:S05]  /*2c90*/  BRA `(.L_x_11820) ;  /* 0x0000000400787947 */ /* 0x000fea0003800000 */
.L_x_11838:
[----:B-----5:R-:W-:Y:S01]  /*2ca0*/  HADD2.F32 R5, -RZ, -R0.H0_H0 ;  /* 0xa0000000ff057230 */ /* 0x020fe20000004100 */
        /* <DEDUP_REMOVED lines=12> */
.L_x_11841:
[----:B------:R-:W-:-:S04]  /*2d70*/  SHF.R.U32.HI R0, RZ, 0x14, R5 ;  /* 0x00000014ff007819 */ /* 0x000fc80000011605 */
[----:B------:R-:W-:-:S04]  /*2d80*/  LOP3.LUT R0, R0, 0x1, RZ, 0xc0, !PT ;  /* 0x0000000100007812 */ /* 0x000fc800078ec0ff */
[----:B------:R-:W-:-:S04]  /*2d90*/  IADD3 R0, PT, PT, R5, 0x487ffff, R0 ;  /* 0x0487ffff05007810 */ /* 0x000fc80007ffe000 */
[----:B------:R-:W-:-:S04]  /*2da0*/  SHF.R.U32.HI R0, RZ, 0x14, R0 ;  /* 0x00000014ff007819 */ /* 0x000fc80000011600 */
[----:B------:R-:W-:-:S07]  /*2db0*/  LOP3.LUT R4, R0, 0xff, RZ, 0xc0, !PT ;  /* 0x000000ff00047812 */ /* 0x000fce00078ec0ff */
.L_x_11842:
[----:B------:R-:W-:-:S04]  /*2dc0*/  SHF.R.U32.HI R5, RZ, 0x18, R5 ;  /* 0x00000018ff057819 */ /* 0x000fc80000011605 */
[----:B------:R-:W-:-:S04]  /*2dd0*/  LOP3.LUT R4, R4, 0x80, R5, 0xf8, !PT ;  /* 0x0000008004047812 */ /* 0x000fc800078ef805 */
[----:B------:R-:W-:-:S07]  /*2de0*/  PRMT R0, R4, 0x7610, R0 ;  /* 0x0000761004007816 */ /* 0x000fce0000000000 */
.L_x_11840:
[----:B------:R-:W-:Y:S05]  /*2df0*/  BSYNC.RECONVERGENT B0 ;  /* 0x0000000000007941 */ /* 0x000fea0003800200 */
.L_x_11839:
[----:B------:R0:W-:Y:S01]  /*2e00*/  STG.E.U8 desc[UR36][R2.64], R0 ;  /* 0x0000000002007986 */ /* 0x0001e2000c101124 */
[----:B------:R-:W-:Y:S05]  /*2e10*/  BRA `(.L_x_11820) ;  /* 0x0000000400187947 */ /* 0x000fea0003800000 */
.L_x_11837:
[----:B-----5:R-:W-:Y:S01]  /*2e20*/  HADD2.F32 R5, -RZ, -R0.H0_H0 ;  /* 0xa0000000ff057230 */ /* 0x020fe20000004100 */
        /* <DEDUP_REMOVED lines=12> */
.L_x_11845:
[----:B------:R-:W-:-:S04]  /*2ef0*/  SHF.R.U32.HI R0, RZ, 0x15, R5 ;  /* 0x00000015ff007819 */ /* 0x000fc80000011605 */
[----:B------:R-:W-:-:S04]  /*2f00*/  LOP3.LUT R0, R0, 0x1, RZ, 0xc0, !PT ;  /* 0x0000000100007812 */ /* 0x000fc800078ec0ff */
[----:B------:R-:W-:-:S04]  /*2f10*/  IADD3 R0, PT, PT, R5, 0x88fffff, R0 ;  /* 0x088fffff05007810 */ /* 0x000fc80007ffe000 */
[----:B------:R-:W-:-:S04]  /*2f20*/  SHF.R.U32.HI R0, RZ, 0x15, R0 ;  /* 0x00000015ff007819 */ /* 0x000fc80000011600 */
[----:B------:R-:W-:-:S07]  /*2f30*/  LOP3.LUT R4, R0, 0xff, RZ, 0xc0, !PT ;  /* 0x000000ff00047812 */ /* 0x000fce00078ec0ff */
.L_x_11846:
[----:B------:R-:W-:-:S04]  /*2f40*/  SHF.R.U32.HI R5, RZ, 0x18, R5 ;  /* 0x00000018ff057819 */ /* 0x000fc80000011605 */
[----:B------:R-:W-:-:S04]  /*2f50*/  LOP3.LUT R4, R4, 0x80, R5, 0xf8, !PT ;  /* 0x0000008004047812 */ /* 0x000fc800078ef805 */
[----:B------:R-:W-:-:S07]  /*2f60*/  PRMT R0, R4, 0x7610, R0 ;  /* 0x0000761004007816 */ /* 0x000fce0000000000 */
.L_x_11844:
[----:B------:R-:W-:Y:S05]  /*2f70*/  BSYNC.RECONVERGENT B0 ;  /* 0x0000000000007941 */ /* 0x000fea0003800200 */
.L_x_11843:
[----:B------:R0:W-:Y:S01]  /*2f80*/  STG.E.U8 desc[UR36][R2.64], R0 ;  /* 0x0000000002007986 */ /* 0x0001e2000c101124 */
[----:B------:R-:W-:Y:S05]  /*2f90*/  BRA `(.L_x_11820) ;  /* 0x0000000000b87947 */ /* 0x000fea0003800000 */
.L_x_11836:
[----:B------:R-:W-:-:S09]  /*2fa0*/  UISETP.NE.AND UP0, UPT, UR4, 0x1c, UPT ;  /* 0x0000001c0400788c */ /* 0x000fd2000bf05270 */
[----:B------:R-:W-:Y:S05]  /*2fb0*/  BRA.U !UP0, `(.L_x_11847) ;  /* 0x0000000108a47547 */ /* 0x000fea000b800000 */
[----:B------:R-:W-:-:S09]  /*2fc0*/  UISETP.NE.AND UP0, UPT, UR4, 0x1d, UPT ;  /* 0x0000001d0400788c */ /* 0x000fd2000bf05270 */
[----:B------:R-:W-:Y:S05]  /*2fd0*/  BRA.U !UP0, `(.L_x_11848) ;  /* 0x00000001088c7547 */ /* 0x000fea000b800000 */
[----:B------:R-:W-:-:S09]  /*2fe0*/  UISETP.NE.AND UP0, UPT, UR4, 0x2c, UPT ;  /* 0x0000002c0400788c */ /* 0x000fd2000bf05270 */
[----:B------:R-:W-:Y:S05]  /*2ff0*/  BRA.U !UP0, `(.L_x_11849) ;  /* 0x0000000108447547 */ /* 0x000fea000b800000 */
.L_x_11819:
[----:B-----5:R-:W-:Y:S01]  /*3000*/  MOV R0, 0x0 ;  /* 0x0000000000007802 */ /* 0x020fe20000000f00 */
        /* <DEDUP_REMOVED lines=15> */
.L_x_11850:
[----:B------:R-:W-:Y:S05]  /*3100*/  BRA `(.L_x_11820) ;  /* 0x00000000005c7947 */ /* 0x000fea0003800000 */
.L_x_11849:
[----:B-----5:R-:W-:-:S05]  /*3110*/  HADD2.F32 R5, -RZ, -R0.H0_H0 ;  /* 0xa0000000ff057230 */ /* 0x020fca0000004100 */
        /* <DEDUP_REMOVED lines=15> */
.L_x_11848:
[----:B-----5:R-:W-:-:S06]  /*3210*/  HADD2.F32 R4, -RZ, -R0.H0_H0 ;  /* 0xa0000000ff047230 */ /* 0x020fcc0000004100 */
[----:B------:R-:W0:Y:S02]  /*3220*/  F2I.U64.TRUNC R4, R4 ;  /* 0x0000000400047311 */ /* 0x000e24000020d800 */
[----:B0-----:R0:W-:Y:S01]  /*3230*/  STG.E.64 desc[UR36][R2.64], R4 ;  /* 0x0000000402007986 */ /* 0x0011e2000c101b24 */
[----:B------:R-:W-:Y:S05]  /*3240*/  BRA `(.L_x_11820) ;  /* 0x00000000000c7947 */ /* 0x000fea0003800000 */
.L_x_11847:
[----:B-----5:R-:W-:-:S04]  /*3250*/  HADD2.F32 R0, -RZ, -R0.H0_H0 ;  /* 0xa0000000ff007230 */ /* 0x020fc80000004100 */
[----:B------:R-:W0:Y:S02]  /*3260*/  F2I.FTZ.U32.TRUNC.NTZ R5, R0 ;  /* 0x0000000000057305 */ /* 0x000e24000021f000 */
[----:B0-----:R0:W-:Y:S02]  /*3270*/  STG.E desc[UR36][R2.64], R5 ;  /* 0x0000000502007986 */ /* 0x0011e4000c101924 */
.L_x_11820:
[----:B------:R-:W-:-:S07]  /*3280*/  IADD3 R17, PT, PT, R17, 0x80, RZ ;  /* 0x0000008011117810 */ /* 0x000fce0007ffe0ff */
.L_x_11779:
[----:B------:R-:W-:Y:S05]  /*3290*/  BSYNC.RECONVERGENT B6 ;  /* 0x0000000000067941 */ /* 0x000fea0003800200 */
.L_x_11778:
        /* <DEDUP_REMOVED lines=307> */
.L_x_11853:
        /* <DEDUP_REMOVED lines=18> */
.L_x_11857:
[----:B------:R-:W2:Y:S02]  /*46f0*/  LDG.E.U8 R2, desc[UR36][R2.64] ;  /* 0x0000002402027981 */ /* 0x000ea4000c1e1100 */
[----:B--2---:R-:W-:-:S04]  /*4700*/  I2FP.F32.U32 R0, R2 ;  /* 0x0000000200007245 */ /* 0x004fc80000201000 */
[----:B------:R-:W-:Y:S01]  /*4710*/  F2FP.F16.F32.PACK_AB R0, RZ, R0 ;  /* 0x00000000ff00723e */ /* 0x000fe200000000ff */
[----:B------:R-:W-:Y:S06]  /*4720*/  BRA `(.L_x_11859) ;  /* 0x0000000c007c7947 */ /* 0x000fec0003800000 */
.L_x_11856:
        /* <DEDUP_REMOVED lines=10> */
.L_x_11861:
[----:B------:R-:W2:Y:S02]  /*47d0*/  LDG.E R2, desc[UR36][R2.64] ;  /* 0x0000002402027981 */ /* 0x000ea4000c1e1900 */
[----:B--2---:R-:W-:-:S04]  /*47e0*/  I2FP.F32.S32 R0, R2 ;  /* 0x0000000200007245 */ /* 0x004fc80000201400 */
[----:B------:R-:W-:Y:S01]  /*47f0*/  F2FP.F16.F32.PACK_AB R0, RZ, R0 ;  /* 0x00000000ff00723e */ /* 0x000fe200000000ff */
[----:B------:R-:W-:Y:S06]  /*4800*/  BRA `(.L_x_11859) ;  /* 0x0000000c00447947 */ /* 0x000fec0003800000 */
.L_x_11860:
[----:B------:R-:W2:Y:S02]  /*4810*/  LDG.E.U16 R2, desc[UR36][R2.64] ;  /* 0x0000002402027981 */ /* 0x000ea4000c1e1500 */
[----:B--2---:R-:W0:Y:S02]  /*4820*/  I2F.S16 R0, R2 ;  /* 0x0000000200007306 */ /* 0x004e240000101400 */
[----:B0-----:R-:W-:Y:S01]  /*4830*/  F2FP.F16.F32.PACK_AB R0, RZ, R0 ;  /* 0x00000000ff00723e */ /* 0x001fe200000000ff */
[----:B------:R-:W-:Y:S06]  /*4840*/  BRA `(.L_x_11859) ;  /* 0x0000000c00347947 */ /* 0x000fec0003800000 */
.L_x_11855:
        /* <DEDUP_REMOVED lines=9> */
.L_x_11863:
[----:B------:R1:W5:Y:S01]  /*48e0*/  LDG.E.U16 R0, desc[UR36][R2.64] ;  /* 0x0000002402007981 */ /* 0x000362000c1e1500 */
[----:B------:R-:W-:Y:S05]  /*48f0*/  BRA `(.L_x_11859) ;  /* 0x0000000c00087947 */ /* 0x000fea0003800000 */
.L_x_11862:
        /* <DEDUP_REMOVED lines=9> */
.L_x_11865:
[----:B------:R0:W5:Y:S01]  /*4990*/  LDG.E.U16 R0, desc[UR36][R2.64] ;  /* 0x0000002402007981 */ /* 0x000162000c1e1500 */
[----:B------:R-:W-:Y:S05]  /*49a0*/  BRA `(.L_x_11859) ;  /* 0x0000000800dc7947 */ /* 0x000fea0003800000 */
.L_x_11864:
        /* <DEDUP_REMOVED lines=8> */
.L_x_11854:
        /* <DEDUP_REMOVED lines=13> */
.L_x_11868:
        /* <DEDUP_REMOVED lines=8> */
.L_x_11867:
        /* <DEDUP_REMOVED lines=27> */
.L_x_11870:
        /* <DEDUP_REMOVED lines=13> */
.L_x_11869:
[----:B------:R-:W2:Y:S02]  /*4e00*/  LDG.E.U16 R0, desc[UR36][R2.64] ;  /* 0x0000002402007981 */ /* 0x000ea4000c1e1500 */
[----:B--2---:R-:W-:-:S04]  /*4e10*/  SHF.L.U32 R0, R0, 0x10, RZ ;  /* 0x0000001000007819 */ /* 0x004fc800000006ff */
[----:B------:R-:W-:Y:S01]  /*4e20*/  F2FP.F16.F32.PACK_AB R0, RZ, R0 ;  /* 0x00000000ff00723e */ /* 0x000fe200000000ff */
[----:B------:R-:W-:Y:S06]  /*4e30*/  BRA `(.L_x_11859) ;  /* 0x0000000400b87947 */ /* 0x000fec0003800000 */
.L_x_11866:
        /* <DEDUP_REMOVED lines=12> */
.L_x_11873:
        /* <DEDUP_REMOVED lines=21> */
.L_x_11877:
[----:B------:R-:W-:Y:S05]  /*5050*/  BSYNC.RECONVERGENT B1 ;  /* 0x0000000000017941 */ /* 0x000fea0003800200 */
.L_x_11876:
[----:B------:R-:W-:Y:S01]  /*5060*/  IMAD.SHL.U32 R0, R0, 0x100000, RZ ;  /* 0x0010000000007824 */ /* 0x000fe200078e00ff */
[----:B------:R-:W-:-:S04]  /*5070*/  LEA R2, R2, 0x3b800000, 0x17 ;  /* 0x3b80000002027811 */ /* 0x000fc800078eb8ff */
[----:B------:R-:W-:-:S07]  /*5080*/  LOP3.LUT R0, R2, R0, R7, 0xfe, !PT ;  /* 0x0000000002007212 */ /* 0x000fce00078efe07 */
.L_x_11875:
[----:B------:R-:W-:Y:S05]  /*5090*/  BSYNC.RECONVERGENT B0 ;  /* 0x0000000000007941 */ /* 0x000fea0003800200 */
.L_x_11874:
[----:B------:R-:W-:Y:S01]  /*50a0*/  F2FP.F16.F32.PACK_AB R0, RZ, R0 ;  /* 0x00000000ff00723e */ /* 0x000fe200000000ff */
[----:B------:R-:W-:Y:S06]  /*50b0*/  BRA `(.L_x_11859) ;  /* 0x0000000400187947 */ /* 0x000fec0003800000 */
.L_x_11872:
        /* <DEDUP_REMOVED lines=21> */
.L_x_11881:
[----:B------:R-:W-:Y:S05]  /*5210*/  BSYNC.RECONVERGENT B1 ;  /* 0x0000000000017941 */ /* 0x000fea0003800200 */
.L_x_11880:
[----:B------:R-:W-:Y:S01]  /*5220*/  IMAD.SHL.U32 R0, R0, 0x200000, RZ ;  /* 0x0020000000007824 */ /* 0x000fe200078e00ff */
[----:B------:R-:W-:-:S04]  /*5230*/  LEA R2, R2, 0x37800000, 0x17 ;  /* 0x3780000002027811 */ /* 0x000fc800078eb8ff */
[----:B------:R-:W-:-:S07]  /*5240*/  LOP3.LUT R0, R2, R0, R7, 0xfe, !PT ;  /* 0x0000000002007212 */ /* 0x000fce00078efe07 */
.L_x_11879:
[----:B------:R-:W-:Y:S05]  /*5250*/  BSYNC.RECONVERGENT B0 ;  /* 0x0000000000007941 */ /* 0x000fea0003800200 */
.L_x_11878:
[----:B------:R-:W-:Y:S01]  /*5260*/  F2FP.F16.F32.PACK_AB R0, RZ, R0 ;  /* 0x00000000ff00723e */ /* 0x000fe200000000ff */
[----:B------:R-:W-:Y:S06]  /*5270*/  BRA `(.L_x_11859) ;  /* 0x0000000000a87947 */ /* 0x000fec0003800000 */
.L_x_11871:
        /* <DEDUP_REMOVED lines=14> */
.L_x_11885:
[----:B------:R-:W-:Y:S05]  /*5360*/  BSYNC.RECONVERGENT B0 ;  /* 0x0000000000007941 */ /* 0x000fea0003800200 */
.L_x_11884:
[----:B------:R-:W-:Y:S01]  /*5370*/  F2FP.F16.F32.PACK_AB R0, RZ, R0 ;  /* 0x00000000ff00723e */ /* 0x000fe200000000ff */
[----:B------:R-:W-:Y:S06]  /*5380*/  BRA `(.L_x_11859) ;  /* 0x0000000000647947 */ /* 0x000fec0003800000 */
.L_x_11858:
        /* <DEDUP_REMOVED lines=16> */
.L_x_11886:
[----:B------:R-:W-:Y:S01]  /*5490*/  PRMT R0, RZ, 0x7610, R0 ;  /* 0x00007610ff007816 */ /* 0x000fe20000000000 */
[----:B------:R-:W-:Y:S06]  /*54a0*/  BRA `(.L_x_11859) ;  /* 0x00000000001c7947 */ /* 0x000fec0003800000 */
.L_x_11883:
[----:B------:R-:W2:Y:S02]  /*54b0*/  LDG.E.64 R2, desc[UR36][R2.64] ;  /* 0x0000002402027981 */ /* 0x000ea4000c1e1b00 */
[----:B--2---:R-:W0:Y:S02]  /*54c0*/  I2F.U64 R0, R2 ;  /* 0x0000000200007312 */ /* 0x004e240000301000 */
[----:B0-----:R-:W-:Y:S01]  /*54d0*/  F2FP.F16.F32.PACK_AB R0, RZ, R0 ;  /* 0x00000000ff00723e */ /* 0x001fe200000000ff */
[----:B------:R-:W-:Y:S06]  /*54e0*/  BRA `(.L_x_11859) ;  /* 0x00000000000c7947 */ /* 0x000fec0003800000 */
.L_x_11882:
[----:B------:R-:W2:Y:S02]  /*54f0*/  LDG.E R2, desc[UR36][R2.64] ;  /* 0x0000002402027981 */ /* 0x000ea4000c1e1900 */
[----:B--2---:R-:W-:-:S04]  /*5500*/  I2FP.F32.U32 R0, R2 ;  /* 0x0000000200007245 */ /* 0x004fc80000201000 */
[----:B------:R-:W-:-:S07]  /*5510*/  F2FP.F16.F32.PACK_AB R0, RZ, R0 ;  /* 0x00000000ff00723e */ /* 0x000fce00000000ff */
.L_x_11859:
        /* <DEDUP_REMOVED lines=20> */
.L_x_11890:
[----:B------:R-:W-:-:S06]  /*5660*/  HADD2.F32 R5, -RZ, -R0.H0_H0 ;  /* 0xa0000000ff057230 */ /* 0x000fcc0000004100 */
[----:B------:R-:W0:Y:S02]  /*5670*/  F2I.S64.TRUNC R4, R5 ;  /* 0x0000000500047311 */ /* 0x000e24000020d900 */
[----:B0-----:R0:W-:Y:S01]  /*5680*/  STG.E.U8 desc[UR36][R2.64], R4 ;  /* 0x0000000402007986 */ /* 0x0011e2000c101124 */
[----:B------:R-:W-:Y:S05]  /*5690*/  BRA `(.L_x_11892) ;  /* 0x0000000c006c7947 */ /* 0x000fea0003800000 */
.L_x_11889:
        /* <DEDUP_REMOVED lines=10> */
.L_x_11894:
[----:B------:R-:W-:-:S04]  /*5740*/  HADD2.F32 R0, -RZ, -R0.H0_H0 ;  /* 0xa0000000ff007230 */ /* 0x000fc80000004100 */
[----:B------:R-:W0:Y:S02]  /*5750*/  F2I.FTZ.TRUNC.NTZ R5, R0 ;  /* 0x0000000000057305 */ /* 0x000e24000021f100 */
[----:B0-----:R0:W-:Y:S01]  /*5760*/  STG.E desc[UR36][R2.64], R5 ;  /* 0x0000000502007986 */ /* 0x0011e2000c101924 */
[----:B------:R-:W-:Y:S05]  /*5770*/  BRA `(.L_x_11892) ;  /* 0x0000000c00347947 */ /* 0x000fea0003800000 */
.L_x_11893:
[----:B------:R-:W-:-:S04]  /*5780*/  HADD2.F32 R0, -RZ, -R0.H0_H0 ;  /* 0xa0000000ff007230 */ /* 0x000fc80000004100 */
[----:B------:R-:W0:Y:S02]  /*5790*/  F2I.FTZ.TRUNC.NTZ R5, R0 ;  /* 0x0000000000057305 */ /* 0x000e24000021f100 */
[----:B0-----:R0:W-:Y:S01]  /*57a0*/  STG.E.U16 desc[UR36][R2.64], R5 ;  /* 0x0000000502007986 */ /* 0x0011e2000c101524 */
[----:B------:R-:W-:Y:S05]  /*57b0*/  BRA `(.L_x_11892) ;  /* 0x0000000c00247947 */ /* 0x000fea0003800000 */
.L_x_11888:
        /* <DEDUP_REMOVED lines=9> */
.L_x_11896:
[----:B------:R0:W-:Y:S01]  /*5850*/  STG.E.U16 desc[UR36][R2.64], R5 ;  /* 0x0000000502007986 */ /* 0x0001e2000c101524 */
[----:B------:R-:W-:Y:S05]  /*5860*/  BRA `(.L_x_11892) ;  /* 0x0000000800f87947 */ /* 0x000fea0003800000 */
.L_x_11895:
[----:B------:R-:W-:-:S09]  /*5870*/  UISETP.NE.AND UP0, UPT, UR4, 0x7, UPT ;  /* 0x000000070400788c */ /* 0x000fd2000bf05270 */
[----:B------:R-:W-:Y:S05]  /*5880*/  BRA.U !UP0, `(.L_x_11897) ;  /* 0x0000000108347547 */ /* 0x000fea000b800000 */
[----:B------:R-:W-:-:S09]  /*5890*/  UISETP.NE.AND UP0, UPT, UR4, 0x8, UPT ;  /* 0x000000080400788c */ /* 0x000fd2000bf05270 */
[----:B------:R-:W-:Y:S05]  /*58a0*/  BRA.U !UP0, `(.L_x_11898) ;  /* 0x0000000108187547 */ /* 0x000fea000b800000 */
[----:B------:R-:W-:-:S09]  /*58b0*/  UISETP.NE.AND UP0, UPT, UR4, 0x9, UPT ;  /* 0x000000090400788c */ /* 0x000fd2000bf05270 */
[----:B------:R-:W-:Y:S05]  /*58c0*/  BRA.U UP0, `(.L_x_11891) ;  /* 0x0000000500fc7547 */ /* 0x000fea000b800000 */
[----:B------:R-:W-:Y:S01]  /*58d0*/  HADD2.F32 R4, -RZ, -R0.H0_H0 ;  /* 0xa0000000ff047230 */ /* 0x000fe20000004100 */
[----:B------:R-:W-:-:S05]  /*58e0*/  MOV R5, RZ ;  /* 0x000000ff00057202 */ /* 0x000fca0000000f00 */
[----:B------:R0:W-:Y:S01]  /*58f0*/  STG.E.64 desc[UR36][R2.64], R4 ;  /* 0x0000000402007986 */ /* 0x0001e2000c101b24 */
[----:B------:R-:W-:Y:S05]  /*5900*/  BRA `(.L_x_11892) ;  /* 0x0000000800d07947 */ /* 0x000fea0003800000 */
.L_x_11898:
[----:B------:R-:W-:-:S05]  /*5910*/  HADD2.F32 R0, -RZ, -R0.H0_H0 ;  /* 0xa0000000ff007230 */ /* 0x000fca0000004100 */
[----:B------:R-:W-:-:S04]  /*5920*/  F2FP.F16.F32.PACK_AB R0, RZ, R0 ;  /* 0x00000000ff00723e */ /* 0x000fc800000000ff */
[----:B------:R-:W-:-:S05]  /*5930*/  PRMT R0, R0, 0x5410, RZ ;  /* 0x0000541000007816 */ /* 0x000fca00000000ff */
[----:B------:R0:W-:Y:S01]  /*5940*/  STG.E desc[UR36][R2.64], R0 ;  /* 0x0000000002007986 */ /* 0x0001e2000c101924 */
[----:B------:R-:W-:Y:S05]  /*5950*/  BRA `(.L_x_11892) ;  /* 0x0000000800bc7947 */ /* 0x000fea0003800000 */
.L_x_11897:
[----:B------:R-:W-:-:S05]  /*5960*/  HADD2.F32 R4, -RZ, -R0.H0_H0 ;  /* 0xa0000000ff047230 */ /* 0x000fca0000004100 */
[----:B------:R-:W-:-:S06]  /*5970*/  FMUL.FTZ R4, R4, 1 ;  /* 0x3f80000004047820 */ /* 0x000fcc0000410000 */
[----:B------:R-:W0:Y:S02]  /*5980*/  F2F.F64.F32 R4, R4 ;  /* 0x0000000400047310 */ /* 0x000e240000201800 */
[----:B0-----:R0:W-:Y:S01]  /*5990*/  STG.E.64 desc[UR36][R2.64], R4 ;  /* 0x0000000402007986 */ /* 0x0011e2000c101b24 */
[----:B------:R-:W-:Y:S05]  /*59a0*/  BRA `(.L_x_11892) ;  /* 0x0000000800a87947 */ /* 0x000fea0003800000 */
.L_x_11887:
        /* <DEDUP_REMOVED lines=14> */
.L_x_11902:
[----:B-----5:R-:W-:Y:S01]  /*5a90*/  HADD2.F32 R5, -RZ, -R0.H0_H0 ;  /* 0xa0000000ff057230 */ /* 0x020fe20000004100 */
        /* <DEDUP_REMOVED lines=17> */
.L_x_11905:
[----:B------:R-:W-:-:S04]  /*5bb0*/  SHF.R.U32.HI R5, RZ, 0x18, R5 ;  /* 0x00000018ff057819 */ /* 0x000fc80000011605 */
[----:B------:R-:W-:-:S07]  /*5bc0*/  LOP3.LUT R0, R0, 0x80, R5, 0xf8, !PT ;  /* 0x0000008000007812 */ /* 0x000fce00078ef805 */
.L_x_11904:
[----:B------:R-:W-:Y:S05]  /*5bd0*/  BSYNC.RECONVERGENT B0 ;  /* 0x0000000000007941 */ /* 0x000fea0003800200 */
.L_x_11903:
[----:B------:R0:W-:Y:S01]  /*5be0*/  STG.E.U8 desc[UR36][R2.64], R0 ;  /* 0x0000000002007986 */ /* 0x0001e2000c101124 */
[----:B------:R-:W-:Y:S05]  /*5bf0*/  BRA `(.L_x_11892) ;  /* 0x0000000800147947 */ /* 0x000fea0003800000 */
.L_x_11901:
[----:B-----5:R-:W-:Y:S01]  /*5c00*/  HADD2.F32 R5, -RZ, -R0.H0_H0 ;  /* 0xa0000000ff057230 */ /* 0x020fe20000004100 */
        /* <DEDUP_REMOVED lines=17> */
.L_x_11908:
[----:B------:R-:W-:-:S04]  /*5d20*/  SHF.R.U32.HI R5, RZ, 0x18, R5 ;  /* 0x00000018ff057819 */ /* 0x000fc80000011605 */
[----:B------:R-:W-:-:S07]  /*5d30*/  LOP3.LUT R0, R0, 0x80, R5, 0xf8, !PT ;  /* 0x0000008000007812 */ /* 0x000fce00078ef805 */
.L_x_11907:
[----:B------:R-:W-:Y:S05]  /*5d40*/  BSYNC.RECONVERGENT B0 ;  /* 0x0000000000007941 */ /* 0x000fea0003800200 */
.L_x_11906:
[----:B------:R0:W-:Y:S01]  /*5d50*/  STG.E.U8 desc[UR36][R2.64], R0 ;  /* 0x0000000002007986 */ /* 0x0001e2000c101124 */
[----:B------:R-:W-:Y:S05]  /*5d60*/  BRA `(.L_x_11892) ;  /* 0x0000000400b87947 */ /* 0x000fea0003800000 */
.L_x_11900:
[----:B------:R-:W-:-:S09]  /*5d70*/  UISETP.NE.AND UP0, UPT, UR4, 0x1c, UPT ;  /* 0x0000001c0400788c */ /* 0x000fd2000bf05270 */
[----:B------:R-:W-:Y:S05]  /*5d80*/  BRA.U !UP0, `(.L_x_11909) ;  /* 0x0000000108607547 */ /* 0x000fea000b800000 */
[----:B------:R-:W-:-:S09]  /*5d90*/  UISETP.NE.AND UP0, UPT, UR4, 0x1d, UPT ;  /* 0x0000001d0400788c */ /* 0x000fd2000bf05270 */
[----:B------:R-:W-:Y:S05]  /*5da0*/  BRA.U !UP0, `(.L_x_11910) ;  /* 0x0000000108487547 */ /* 0x000fea000b800000 */
[----:B------:R-:W-:-:S09]  /*5db0*/  UISETP.NE.AND UP0, UPT, UR4, 0x2c, UPT ;  /* 0x0000002c0400788c */ /* 0x000fd2000bf05270 */
[----:B------:R-:W-:Y:S05]  /*5dc0*/  BRA.U UP0, `(.L_x_11891) ;  /* 0x0000000100bc7547 */ /* 0x000fea000b800000 */
        /* <DEDUP_REMOVED lines=16> */
.L_x_11910:
[----:B-----5:R-:W-:-:S06]  /*5ed0*/  HADD2.F32 R4, -RZ, -R0.H0_H0 ;  /* 0xa0000000ff047230 */ /* 0x020fcc0000004100 */
[----:B------:R-:W0:Y:S02]  /*5ee0*/  F2I.U64.TRUNC R4, R4 ;  /* 0x0000000400047311 */ /* 0x000e24000020d800 */
[----:B0-----:R0:W-:Y:S01]  /*5ef0*/  STG.E.64 desc[UR36][R2.64], R4 ;  /* 0x0000000402007986 */ /* 0x0011e2000c101b24 */
[----:B------:R-:W-:Y:S05]  /*5f00*/  BRA `(.L_x_11892) ;  /* 0x0000000400507947 */ /* 0x000fea0003800000 */
.L_x_11909:
[----:B-----5:R-:W-:-:S04]  /*5f10*/  HADD2.F32 R0, -RZ, -R0.H0_H0 ;  /* 0xa0000000ff007230 */ /* 0x020fc80000004100 */
[----:B------:R-:W0:Y:S02]  /*5f20*/  F2I.FTZ.U32.TRUNC.NTZ R5, R0 ;  /* 0x0000000000057305 */ /* 0x000e24000021f000 */
[----:B0-----:R0:W-:Y:S01]  /*5f30*/  STG.E desc[UR36][R2.64], R5 ;  /* 0x0000000502007986 */ /* 0x0011e2000c101924 */
[----:B------:R-:W-:Y:S05]  /*5f40*/  BRA `(.L_x_11892) ;  /* 0x0000000400407947 */ /* 0x000fea0003800000 */
.L_x_11899:
        /* <DEDUP_REMOVED lines=11> */
.L_x_11912:
[----:B-----5:R-:W-:Y:S01]  /*6000*/  HADD2.F32 R0, -RZ, -R0.H0_H0 ;  /* 0xa0000000ff007230 */ /* 0x020fe20000004100 */
[----:B------:R-:W-:-:S04]  /*6010*/  CS2R R6, SRZ ;  /* 0x0000000000067805 */ /* 0x000fc8000001ff00 */
[----:B------:R-:W-:-:S04]  /*6020*/  FMUL.FTZ R0, R0, 1 ;  /* 0x3f80000000007820 */ /* 0x000fc80000410000 */
[----:B------:R-:W0:Y:S02]  /*6030*/  F2F.F64.F32 R4, R0 ;  /* 0x0000000000047310 */ /* 0x000e240000201800 */
[----:B0-----:R4:W-:Y:S01]  /*6040*/  STG.E.128 desc[UR36][R2.64], R4 ;  /* 0x0000000402007986 */ /* 0x0019e2000c101d24 */
[----:B------:R-:W-:Y:S05]  /*6050*/  BRA `(.L_x_11892) ;  /* 0x0000000000fc7947 */ /* 0x000fea0003800000 */
.L_x_11911:
[----:B------:R-:W-:-:S09]  /*6060*/  UISETP.NE.AND UP0, UPT, UR4, 0xf, UPT ;  /* 0x0000000f0400788c */ /* 0x000fd2000bf05270 */
[----:B------:R-:W-:Y:S05]  /*6070*/  BRA.U !UP0, `(.L_x_11913) ;  /* 0x0000000108e87547 */ /* 0x000fea000b800000 */
[----:B------:R-:W-:-:S09]  /*6080*/  UISETP.NE.AND UP0, UPT, UR4, 0x17, UPT ;  /* 0x000000170400788c */ /* 0x000fd2000bf05270 */
[----:B------:R-:W-:Y:S05]  /*6090*/  BRA.U !UP0, `(.L_x_11914) ;  /* 0x0000000108907547 */ /* 0x000fea000b800000 */
[----:B------:R-:W-:-:S09]  /*60a0*/  UISETP.NE.AND UP0, UPT, UR4, 0x18, UPT ;  /* 0x000000180400788c */ /* 0x000fd2000bf05270 */
[----:B------:R-:W-:Y:S05]  /*60b0*/  BRA.U !UP0, `(.L_x_11915) ;  /* 0x0000000108447547 */ /* 0x000fea000b800000 */
.L_x_11891:
[----:B-----5:R-:W-:Y:S01]  /*60c0*/  MOV R0, 0x0 ;  /* 0x0000000000007802 */ /* 0x020fe20000000f00 */
        /* <DEDUP_REMOVED lines=15> */
.L_x_11916:
[----:B------:R-:W-:Y:S05]  /*61c0*/  BRA `(.L_x_11892) ;  /* 0x0000000000a07947 */ /* 0x000fea0003800000 */
.L_x_11915:
[----:B-----5:R-:W-:Y:S01]  /*61d0*/  HADD2.F32 R7, -RZ, -R0.H0_H0 ;  /* 0xa0000000ff077230 */ /* 0x020fe20000004100 */
        /* <DEDUP_REMOVED lines=12> */
.L_x_11918:
[----:B------:R-:W-:Y:S05]  /*62a0*/  BSYNC.RECONVERGENT B0 ;  /* 0x0000000000007941 */ /* 0x000fea0003800200 */
.L_x_11917:
[----:B------:R-:W-:-:S05]  /*62b0*/  LOP3.LUT R5, R0, 0x80, R5, 0xf8, !PT ;  /* 0x0000008000057812 */ /* 0x000fca00078ef805 */
[----:B------:R2:W-:Y:S01]  /*62c0*/  STG.E.U8 desc[UR36][R2.64], R5 ;  /* 0x0000000502007986 */ /* 0x0005e2000c101124 */
[----:B------:R-:W-:Y:S05]  /*62d0*/  BRA `(.L_x_11892) ;  /* 0x00000000005c7947 */ /* 0x000fea0003800000 */
.L_x_11914:
[----:B-----5:R-:W-:Y:S01]  /*62e0*/  HADD2.F32 R5, -RZ, -R0.H0_H0 ;  /* 0xa0000000ff057230 */ /* 0x020fe20000004100 */
        /* <DEDUP_REMOVED lines=11> */
.L_x_11920:
[----:B------:R-:W-:Y:S01]  /*63a0*/  IMAD.MOV.U32 R0, RZ, RZ, 0x7f ;  /* 0x0000007fff007424 */ /* 0x000fe200078e00ff */
[----:B------:R-:W-:-:S04]  /*63b0*/  ISETP.GT.U32.AND P0, PT, R4, 0x7f800000, PT ;  /* 0x7f8000000400780c */ /* 0x000fc80003f04070 */
[----:B------:R-:W-:-:S09]  /*63c0*/  SEL R0, R0, 0x7c, P0 ;  /* 0x0000007c00007807 */ /* 0x000fd20000000000 */
.L_x_11921:
[----:B------:R-:W-:Y:S05]  /*63d0*/  BSYNC.RECONVERGENT B0 ;  /* 0x0000000000007941 */ /* 0x000fea0003800200 */
.L_x_11919:
[----:B------:R-:W-:-:S04]  /*63e0*/  SHF.R.U32.HI R5, RZ, 0x18, R5 ;  /* 0x00000018ff057819 */ /* 0x000fc80000011605 */
[----:B------:R-:W-:-:S05]  /*63f0*/  LOP3.LUT R5, R0, 0x80, R5, 0xf8, !PT ;  /* 0x0000008000057812 */ /* 0x000fca00078ef805 */
[----:B------:R1:W-:Y:S01]  /*6400*/  STG.E.U8 desc[UR36][R2.64], R5 ;  /* 0x0000000502007986 */ /* 0x0003e2000c101124 */
[----:B------:R-:W-:Y:S05]  /*6410*/  BRA `(.L_x_11892) ;  /* 0x00000000000c7947 */ /* 0x000fea0003800000 */
.L_x_11913:
[----:B-----5:R-:W-:-:S05]  /*6420*/  HADD2.F32 R0, -RZ, -R0.H0_H0 ;  /* 0xa0000000ff007230 */ /* 0x020fca0000004100 */
[----:B------:R-:W-:-:S05]  /*6430*/  F2FP.BF16.F32.PACK_AB R0, RZ, R0 ;  /* 0x00000000ff00723e */ /* 0x000fca00000010ff */
[----:B------:R0:W-:Y:S02]  /*6440*/  STG.E.U16 desc[UR36][R2.64], R0 ;  /* 0x0000000002007986 */ /* 0x0001e4000c101524 */
.L_x_11892:
[----:B------:R-:W-:-:S07]  /*6450*/  VIADD R17, R17, 0x80 ;  /* 0x0000008011117836 */ /* 0x000fce0000000000 */
.L_x_11852:
[----:B------:R-:W-:Y:S05]  /*6460*/  BSYNC.RECONVERGENT B6 ;  /* 0x0000000000067941 */ /* 0x000fea0003800200 */
.L_x_11851:
        /* <DEDUP_REMOVED lines=307> */
.L_x_11924:
        /* <DEDUP_REMOVED lines=18> */
.L_x_11928:
[----:B------:R-:W2:Y:S02]  /*78c0*/  LDG.E.U8 R2, desc[UR36][R2.64] ;  /* 0x0000002402027981 */ /* 0x000ea4000c1e1100 */
[----:B--2---:R-:W-:-:S04]  /*78d0*/  I2FP.F32.U32 R0, R2 ;  /* 0x0000000200007245 */ /* 0x004fc80000201000 */
[----:B------:R-:W-:Y:S01]  /*78e0*/  F2FP.F16.F32.PACK_AB R0, RZ, R0 ;  /* 0x00000000ff00723e */ /* 0x000fe200000000ff */
[----:B------:R-:W-:Y:S06]  /*78f0*/  BRA `(.L_x_11930) ;  /* 0x0000000c007c7947 */ /* 0x000fec0003800000 */
.L_x_11927:
        /* <DEDUP_REMOVED lines=10> */
.L_x_11932:
[----:B------:R-:W2:Y:S02]  /*79a0*/  LDG.E R2, desc[UR36][R2.64] ;  /* 0x0000002402027981 */ /* 0x000ea4000c1e1900 */
[----:B--2---:R-:W-:-:S04]  /*79b0*/  I2FP.F32.S32 R0, R2 ;  /* 0x0000000200007245 */ /* 0x004fc80000201400 */
[----:B------:R-:W-:Y:S01]  /*79c0*/  F2FP.F16.F32.PACK_AB R0, RZ, R0 ;  /* 0x00000000ff00723e */ /* 0x000fe200000000ff */
[----:B------:R-:W-:Y:S06]  /*79d0*/  BRA `(.L_x_11930) ;  /* 0x0000000c00447947 */ /* 0x000fec0003800000 */
.L_x_11931:
[----:B------:R-:W2:Y:S02]  /*79e0*/  LDG.E.U16 R2, desc[UR36][R2.64] ;  /* 0x0000002402027981 */ /* 0x000ea4000c1e1500 */
[----:B--2---:R-:W0:Y:S02]  /*79f0*/  I2F.S16 R0, R2 ;  /* 0x0000000200007306 */ /* 0x004e240000101400 */
[----:B0-----:R-:W-:Y:S01]  /*7a00*/  F2FP.F16.F32.PACK_AB R0, RZ, R0 ;  /* 0x00000000ff00723e */ /* 0x001fe200000000ff */
[----:B------:R-:W-:Y:S06]  /*7a10*/  BRA `(.L_x_11930) ;  /* 0x0000000c00347947 */ /* 0x000fec0003800000 */
.L_x_11926:
        /* <DEDUP_REMOVED lines=9> */
.L_x_11934:
[----:B------:R1:W5:Y:S01]  /*7ab0*/  LDG.E.U16 R0, desc[UR36][R2.64] ;  /* 0x0000002402007981 */ /* 0x000362000c1e1500 */
[----:B------:R-:W-:Y:S05]  /*7ac0*/  BRA `(.L_x_11930) ;  /* 0x0000000c00087947 */ /* 0x000fea0003800000 */
.L_x_11933:
        /* <DEDUP_REMOVED lines=9> */
.L_x_11936:
[----:B------:R0:W5:Y:S01]  /*7b60*/  LDG.E.U16 R0, desc[UR36][R2.64] ;  /* 0x0000002402007981 */ /* 0x000162000c1e1500 */
[----:B------:R-:W-:Y:S05]  /*7b70*/  BRA `(.L_x_11930) ;  /* 0x0000000800dc7947 */ /* 0x000fea0003800000 */
.L_x_11935:
        /* <DEDUP_REMOVED lines=8> */
.L_x_11925:
        /* <DEDUP_REMOVED lines=13> */
.L_x_11939:
        /* <DEDUP_REMOVED lines=8> */
.L_x_11938:
        /* <DEDUP_REMOVED lines=27> */
.L_x_11941:
        /* <DEDUP_REMOVED lines=13> */
.L_x_11940:
[----:B------:R-:W2:Y:S02]  /*7fd0*/  LDG.E.U16 R0, desc[UR36][R2.64] ;  /* 0x0000002402007981 */ /* 0x000ea4000c1e1500 */
[----:B--2---:R-:W-:-:S05]  /*7fe0*/  IMAD.U32 R0, R0, 0x10000, RZ ;  /* 0x0001000000007824 */ /* 0x004fca00078e00ff */
[----:B------:R-:W-:Y:S01]  /*7ff0*/  F2FP.F16.F32.PACK_AB R0, RZ, R0 ;  /* 0x00000000ff00723e */ /* 0x000fe200000000ff */
[----:B------:R-:W-:Y:S06]  /*8000*/  BRA `(.L_x_11930) ;  /* 0x0000000400b87947 */ /* 0x000fec0003800000 */
.L_x_11937:
        /* <DEDUP_REMOVED lines=12> */
.L_x_11944:
        /* <DEDUP_REMOVED lines=21> */
.L_x_11948:
[----:B------:R-:W-:Y:S05]  /*8220*/  BSYNC.RECONVERGENT B1 ;  /* 0x0000000000017941 */ /* 0x000fea0003800200 */
.L_x_11947:
[----:B------:R-:W-:Y:S01]  /*8230*/  IMAD.SHL.U32 R0, R0, 0x100000, RZ ;  /* 0x0010000000007824 */ /* 0x000fe200078e00ff */
[----:B------:R-:W-:-:S04]  /*8240*/  LEA R2, R2, 0x3b800000, 0x17 ;  /* 0x3b80000002027811 */ /* 0x000fc800078eb8ff */
[----:B------:R-:W-:-:S07]  /*8250*/  LOP3.LUT R0, R2, R0, R7, 0xfe, !PT ;  /* 0x0000000002007212 */ /* 0x000fce00078efe07 */
.L_x_11946:
[----:B------:R-:W-:Y:S05]  /*8260*/  BSYNC.RECONVERGENT B0 ;  /* 0x0000000000007941 */ /* 0x000fea0003800200 */
.L_x_11945:
[----:B------:R-:W-:Y:S01]  /*8270*/  F2FP.F16.F32.PACK_AB R0, RZ, R0 ;  /* 0x00000000ff00723e */ /* 0x000fe200000000ff */
[----:B------:R-:W-:Y:S06]  /*8280*/  BRA `(.L_x_11930) ;  /* 0x0000000400187947 */ /* 0x000fec0003800000 */
.L_x_11943:
        /* <DEDUP_REMOVED lines=21> */
.L_x_11952:
[----:B------:R-:W-:Y:S05]  /*83e0*/  BSYNC.RECONVERGENT B1 ;  /* 0x0000000000017941 */ /* 0x000fea0003800200 */
.L_x_11951:
[----:B------:R-:W-:Y:S02]  /*83f0*/  SHF.L.U32 R0, R0, 0x15, RZ ;  /* 0x0000001500007819 */ /* 0x000fe400000006ff */
[----:B------:R-:W-:-:S04]  /*8400*/  LEA R2, R2, 0x37800000, 0x17 ;  /* 0x3780000002027811 */ /* 0x000fc800078eb8ff */
[----:B------:R-:W-:-:S07]  /*8410*/  LOP3.LUT R0, R2, R0, R7, 0xfe, !PT ;  /* 0x0000000002007212 */ /* 0x000fce00078efe07 */
.L_x_11950:
[----:B------:R-:W-:Y:S05]  /*8420*/  BSYNC.RECONVERGENT B0 ;  /* 0x0000000000007941 */ /* 0x000fea0003800200 */
.L_x_11949:
[----:B------:R-:W-:Y:S01]  /*8430*/  F2FP.F16.F32.PACK_AB R0, RZ, R0 ;  /* 0x00000000ff00723e */ /* 0x000fe200000000ff */
[----:B------:R-:W-:Y:S06]  /*8440*/  BRA `(.L_x_11930) ;  /* 0x0000000000a87947 */ /* 0x000fec0003800000 */
.L_x_11942:
        /* <DEDUP_REMOVED lines=14> */
.L_x_11956:
[----:B------:R-:W-:Y:S05]  /*8530*/  BSYNC.RECONVERGENT B0 ;  /* 0x0000000000007941 */ /* 0x000fea0003800200 */
.L_x_11955:
[----:B------:R-:W-:Y:S01]  /*8540*/  F2FP.F16.F32.PACK_AB R0, RZ, R0 ;  /* 0x00000000ff00723e */ /* 0x000fe200000000ff */
[----:B------:R-:W-:Y:S06]  /*8550*/  BRA `(.L_x_11930) ;  /* 0x0000000000647947 */ /* 0x000fec0003800000 */
.L_x_11929:
        /* <DEDUP_REMOVED lines=16> */
.L_x_11957:
[----:B------:R-:W-:Y:S01]  /*8660*/  PRMT R0, RZ, 0x7610, R0 ;  /* 0x00007610ff007816 */ /* 0x000fe20000000000 */
[----:B------:R-:W-:Y:S06]  /*8670*/  BRA `(.L_x_11930) ;  /* 0x00000000001c7947 */ /* 0x000fec0003800000 */
.L_x_11954:
[----:B------:R-:W2:Y:S02]  /*8680*/  LDG.E.64 R2, desc[UR36][R2.64] ;  /* 0x0000002402027981 */ /* 0x000ea4000c1e1b00 */
[----:B--2---:R-:W0:Y:S02]  /*8690*/  I2F.U64 R0, R2 ;  /* 0x0000000200007312 */ /* 0x004e240000301000 */
[----:B0-----:R-:W-:Y:S01]  /*86a0*/  F2FP.F16.F32.PACK_AB R0, RZ, R0 ;  /* 0x00000000ff00723e */ /* 0x001fe200000000ff */
[----:B------:R-:W-:Y:S06]  /*86b0*/  BRA `(.L_x_11930) ;  /* 0x00000000000c7947 */ /* 0x000fec0003800000 */
.L_x_11953:
[----:B------:R-:W2:Y:S02]  /*86c0*/  LDG.E R2, desc[UR36][R2.64] ;  /* 0x0000002402027981 */ /* 0x000ea4000c1e1900 */
[----:B--2---:R-:W-:-:S04]  /*86d0*/  I2FP.F32.U32 R0, R2 ;  /* 0x0000000200007245 */ /* 0x004fc80000201000 */
[----:B------:R-:W-:-:S07]  /*86e0*/  F2FP.F16.F32.PACK_AB R0, RZ, R0 ;  /* 0x00000000ff00723e */ /* 0x000fce00000000ff */
.L_x_11930:
        /* <DEDUP_REMOVED lines=20> */
.L_x_11961:
[----:B------:R-:W-:-:S06]  /*8830*/  HADD2.F32 R5, -RZ, -R0.H0_H0 ;  /* 0xa0000000ff057230 */ /* 0x000fcc0000004100 */
[----:B------:R-:W0:Y:S02]  /*8840*/  F2I.S64.TRUNC R4, R5 ;  /* 0x0000000500047311 */ /* 0x000e24000020d900 */
[----:B0-----:R4:W-:Y:S01]  /*8850*/  STG.E.U8 desc[UR36][R2.64], R4 ;  /* 0x0000000402007986 */ /* 0x0019e2000c101124 */
[----:B------:R-:W-:Y:S05]  /*8860*/  BRA `(.L_x_11963) ;  /* 0x0000000c006c7947 */ /* 0x000fea0003800000 */
.L_x_11960:
        /* <DEDUP_REMOVED lines=10> */
.L_x_11965:
[----:B------:R-:W-:-:S04]  /*8910*/  HADD2.F32 R0, -RZ, -R0.H0_H0 ;  /* 0xa0000000ff007230 */ /* 0x000fc80000004100 */
[----:B------:R-:W0:Y:S02]  /*8920*/  F2I.FTZ.TRUNC.NTZ R5, R0 ;  /* 0x0000000000057305 */ /* 0x000e24000021f100 */
[----:B0-----:R2:W-:Y:S01]  /*8930*/  STG.E desc[UR36][R2.64], R5 ;  /* 0x0000000502007986 */ /* 0x0015e2000c101924 */
[----:B------:R-:W-:Y:S05]  /*8940*/  BRA `(.L_x_11963) ;  /* 0x0000000c00347947 */ /* 0x000fea0003800000 */
.L_x_11964:
[----:B------:R-:W-:-:S04]  /*8950*/  HADD2.F32 R0, -RZ, -R0.H0_H0 ;  /* 0xa0000000ff007230 */ /* 0x000fc80000004100 */
[----:B------:R-:W0:Y:S02]  /*8960*/  F2I.FTZ.TRUNC.NTZ R5, R0 ;  /* 0x0000000000057305 */ /* 0x000e24000021f100 */
[----:B0-----:R0:W-:Y:S01]  /*8970*/  STG.E.U16 desc[UR36][R2.64], R5 ;  /* 0x0000000502007986 */ /* 0x0011e2000c101524 */
[----:B------:R-:W-:Y:S05]  /*8980*/  BRA `(.L_x_11963) ;  /* 0x0000000c00247947 */ /* 0x000fea0003800000 */
.L_x_11959:
        /* <DEDUP_REMOVED lines=9> */
.L_x_11967:
[----:B------:R0:W-:Y:S01]  /*8a20*/  STG.E.U16 desc[UR36][R2.64], R5 ;  /* 0x0000000502007986 */ /* 0x0001e2000c101524 */
[----:B------:R-:W-:Y:S05]  /*8a30*/  BRA `(.L_x_11963) ;  /* 0x0000000800f87947 */ /* 0x000fea0003800000 */
.L_x_11966:
[----:B------:R-:W-:-:S09]  /*8a40*/  UISETP.NE.AND UP0, UPT, UR4, 0x7, UPT ;  /* 0x000000070400788c */ /* 0x000fd2000bf05270 */
[----:B------:R-:W-:Y:S05]  /*8a50*/  BRA.U !UP0, `(.L_x_11968) ;  /* 0x0000000108347547 */ /* 0x000fea000b800000 */
[----:B------:R-:W-:-:S09]  /*8a60*/  UISETP.NE.AND UP0, UPT, UR4, 0x8, UPT ;  /* 0x000000080400788c */ /* 0x000fd2000bf05270 */
[----:B------:R-:W-:Y:S05]  /*8a70*/  BRA.U !UP0, `(.L_x_11969) ;  /* 0x0000000108187547 */ /* 0x000fea000b800000 */
[----:B------:R-:W-:-:S09]  /*8a80*/  UISETP.NE.AND UP0, UPT, UR4, 0x9, UPT ;  /* 0x000000090400788c */ /* 0x000fd2000bf05270 */
[----:B------:R-:W-:Y:S05]  /*8a90*/  BRA.U UP0, `(.L_x_11962) ;  /* 0x0000000500fc7547 */ /* 0x000fea000b800000 */
[----:B------:R-:W-:Y:S02]  /*8aa0*/  HADD2.F32 R4, -RZ, -R0.H0_H0 ;  /* 0xa0000000ff047230 */ /* 0x000fe40000004100 */
[----:B------:R-:W-:-:S05]  /*8ab0*/  IMAD.MOV.U32 R5, RZ, RZ, RZ ;  /* 0x000000ffff057224 */ /* 0x000fca00078e00ff */
[----:B------:R0:W-:Y:S01]  /*8ac0*/  STG.E.64 desc[UR36][R2.64], R4 ;  /* 0x0000000402007986 */ /* 0x0001e2000c101b24 */
[----:B------:R-:W-:Y:S05]  /*8ad0*/  BRA `(.L_x_11963) ;  /* 0x0000000800d07947 */ /* 0x000fea0003800000 */
.L_x_11969:
[----:B------:R-:W-:-:S05]  /*8ae0*/  HADD2.F32 R0, -RZ, -R0.H0_H0 ;  /* 0xa0000000ff007230 */ /* 0x000fca0000004100 */
[----:B------:R-:W-:-:S04]  /*8af0*/  F2FP.F16.F32.PACK_AB R0, RZ, R0 ;  /* 0x00000000ff00723e */ /* 0x000fc800000000ff */
[----:B------:R-:W-:-:S05]  /*8b00*/  PRMT R0, R0, 0x5410, RZ ;  /* 0x0000541000007816 */ /* 0x000fca00000000ff */
[----:B------:R0:W-:Y:S01]  /*8b10*/  STG.E desc[UR36][R2.64], R0 ;  /* 0x0000000002007986 */ /* 0x0001e2000c101924 */
[----:B------:R-:W-:Y:S05]  /*8b20*/  BRA `(.L_x_11963) ;  /* 0x0000000800bc7947 */ /* 0x000fea0003800000 */
.L_x_11968:
[----:B------:R-:W-:-:S05]  /*8b30*/  HADD2.F32 R4, -RZ, -R0.H0_H0 ;  /* 0xa0000000ff047230 */ /* 0x000fca0000004100 */
[----:B------:R-:W-:-:S06]  /*8b40*/  FMUL.FTZ R4, R4, 1 ;  /* 0x3f80000004047820 */ /* 0x000fcc0000410000 */
[----:B------:R-:W0:Y:S02]  /*8b50*/  F2F.F64.F32 R4, R4 ;  /* 0x0000000400047310 */ /* 0x000e240000201800 */
[----:B0-----:R0:W-:Y:S01]  /*8b60*/  STG.E.64 desc[UR36][R2.64], R4 ;  /* 0x0000000402007986 */ /* 0x0011e2000c101b24 */
[----:B------:R-:W-:Y:S05]  /*8b70*/  BRA `(.L_x_11963) ;  /* 0x0000000800a87947 */ /* 0x000fea0003800000 */
.L_x_11958:
        /* <DEDUP_REMOVED lines=14> */
.L_x_11973:
[----:B-----5:R-:W-:Y:S01]  /*8c60*/  HADD2.F32 R5, -RZ, -R0.H0_H0 ;  /* 0xa0000000ff057230 */ /* 0x020fe20000004100 */
        /* <DEDUP_REMOVED lines=17> */
.L_x_11976:
[----:B------:R-:W-:-:S04]  /*8d80*/  SHF.R.U32.HI R5, RZ, 0x18, R5 ;  /* 0x00000018ff057819 */ /* 0x000fc80000011605 */
[----:B------:R-:W-:-:S07]  /*8d90*/  LOP3.LUT R0, R0, 0x80, R5, 0xf8, !PT ;  /* 0x0000008000007812 */ /* 0x000fce00078ef805 */
.L_x_11975:
[----:B------:R-:W-:Y:S05]  /*8da0*/  BSYNC.RECONVERGENT B0 ;  /* 0x0000000000007941 */ /* 0x000fea0003800200 */
.L_x_11974:
[----:B------:R0:W-:Y:S01]  /*8db0*/  STG.E.U8 desc[UR36][R2.64], R0 ;  /* 0x0000000002007986 */ /* 0x0001e2000c101124 */
[----:B------:R-:W-:Y:S05]  /*8dc0*/  BRA `(.L_x_11963) ;  /* 0x0000000800147947 */ /* 0x000fea0003800000 */
.L_x_11972:
        /* <DEDUP_REMOVED lines=18> */
.L_x_11979:
[----:B------:R-:W-:-:S04]  /*8ef0*/  SHF.R.U32.HI R5, RZ, 0x18, R5 ;  /* 0x00000018ff057819 */ /* 0x000fc80000011605 */
[----:B------:R-:W-:-:S07]  /*8f00*/  LOP3.LUT R0, R0, 0x80, R5, 0xf8, !PT ;  /* 0x0000008000007812 */ /* 0x000fce00078ef805 */
.L_x_11978:
[----:B------:R-:W-:Y:S05]  /*8f10*/  BSYNC.RECONVERGENT B0 ;  /* 0x0000000000007941 */ /* 0x000fea0003800200 */
.L_x_11977:
[----:B------:R0:W-:Y:S01]  /*8f20*/  STG.E.U8 desc[UR36][R2.64], R0 ;  /* 0x0000000002007986 */ /* 0x0001e2000c101124 */
[----:B------:R-:W-:Y:S05]  /*8f30*/  BRA `(.L_x_11963) ;  /* 0x0000000400b87947 */ /* 0x000fea0003800000 */
.L_x_11971:
        /* <DEDUP_REMOVED lines=22> */
.L_x_11981:
[----:B-----5:R-:W-:-:S06]  /*90a0*/  HADD2.F32 R4, -RZ, -R0.H0_H0 ;  /* 0xa0000000ff047230 */ /* 0x020fcc0000004100 */
[----:B------:R-:W0:Y:S02]  /*90b0*/  F2I.U64.TRUNC R4, R4 ;  /* 0x0000000400047311 */ /* 0x000e24000020d800 */
[----:B0-----:R0:W-:Y:S01]  /*90c0*/  STG.E.64 desc[UR36][R2.64], R4 ;  /* 0x0000000402007986 */ /* 0x0011e2000c101b24 */
[----:B------:R-:W-:Y:S05]  /*90d0*/  BRA `(.L_x_11963) ;  /* 0x0000000400507947 */ /* 0x000fea0003800000 */
.L_x_11980:
[----:B-----5:R-:W-:-:S04]  /*90e0*/  HADD2.F32 R0, -RZ, -R0.H0_H0 ;  /* 0xa0000000ff007230 */ /* 0x020fc80000004100 */
[----:B------:R-:W0:Y:S02]  /*90f0*/  F2I.FTZ.U32.TRUNC.NTZ R5, R0 ;  /* 0x0000000000057305 */ /* 0x000e24000021f000 */
[----:B0-----:R0:W-:Y:S01]  /*9100*/  STG.E desc[UR36][R2.64], R5 ;  /* 0x0000000502007986 */ /* 0x0011e2000c101924 */
[----:B------:R-:W-:Y:S05]  /*9110*/  BRA `(.L_x_11963) ;  /* 0x0000000400407947 */ /* 0x000fea0003800000 */
.L_x_11970:
        /* <DEDUP_REMOVED lines=11> */
.L_x_11983:
[----:B-----5:R-:W-:Y:S01]  /*91d0*/  HADD2.F32 R0, -RZ, -R0.H0_H0 ;  /* 0xa0000000ff007230 */ /* 0x020fe20000004100 */
[----:B------:R-:W-:-:S04]  /*91e0*/  CS2R R6, SRZ ;  /* 0x0000000000067805 */ /* 0x000fc8000001ff00 */
[----:B------:R-:W-:-:S04]  /*91f0*/  FMUL.FTZ R0, R0, 1 ;  /* 0x3f80000000007820 */ /* 0x000fc80000410000 */
[----:B------:R-:W0:Y:S02]  /*9200*/  F2F.F64.F32 R4, R0 ;  /* 0x0000000000047310 */ /* 0x000e240000201800 */
[----:B0-----:R0:W-:Y:S01]  /*9210*/  STG.E.128 desc[UR36][R2.64], R4 ;  /* 0x0000000402007986 */ /* 0x0011e2000c101d24 */
[----:B------:R-:W-:Y:S05]  /*9220*/  BRA `(.L_x_11963) ;  /* 0x0000000000fc7947 */ /* 0x000fea0003800000 */
.L_x_11982:
[----:B------:R-:W-:-:S09]  /*9230*/  UISETP.NE.AND UP0, UPT, UR4, 0xf, UPT ;  /* 0x0000000f0400788c */ /* 0x000fd2000bf05270 */
[----:B------:R-:W-:Y:S05]  /*9240*/  BRA.U !UP0, `(.L_x_11984) ;  /* 0x0000000108e87547 */ /* 0x000fea000b800000 */
[----:B------:R-:W-:-:S09]  /*9250*/  UISETP.NE.AND UP0, UPT, UR4, 0x17, UPT ;  /* 0x000000170400788c */ /* 0x000fd2000bf05270 */
[----:B------:R-:W-:Y:S05]  /*9260*/  BRA.U !UP0, `(.L_x_11985) ;  /* 0x0000000108907547 */ /* 0x000fea000b800000 */
[----:B------:R-:W-:-:S09]  /*9270*/  UISETP.NE.AND UP0, UPT, UR4, 0x18, UPT ;  /* 0x000000180400788c */ /* 0x000fd2000bf05270 */
[----:B------:R-:W-:Y:S05]  /*9280*/  BRA.U !UP0, `(.L_x_11986) ;  /* 0x0000000108447547 */ /* 0x000fea000b800000 */
.L_x_11962:
        /* <DEDUP_REMOVED lines=16> */
.L_x_11987:
[----:B------:R-:W-:Y:S05]  /*9390*/  BRA `(.L_x_11963) ;  /* 0x0000000000a07947 */ /* 0x000fea0003800000 */
.L_x_11986:
[----:B-----5:R-:W-:Y:S01]  /*93a0*/  HADD2.F32 R7, -RZ, -R0.H0_H0 ;  /* 0xa0000000ff077230 */ /* 0x020fe20000004100 */
        /* <DEDUP_REMOVED lines=12> */
.L_x_11989:
[----:B------:R-:W-:Y:S05]  /*9470*/  BSYNC.RECONVERGENT B0 ;  /* 0x0000000000007941 */ /* 0x000fea0003800200 */
.L_x_11988:
[----:B------:R-:W-:-:S05]  /*9480*/  LOP3.LUT R5, R0, 0x80, R5, 0xf8, !PT ;  /* 0x0000008000057812 */ /* 0x000fca00078ef805 */
[----:B------:R0:W-:Y:S01]  /*9490*/  STG.E.U8 desc[UR36][R2.64], R5 ;  /* 0x0000000502007986 */ /* 0x0001e2000c101124 */
[----:B------:R-:W-:Y:S05]  /*94a0*/  BRA `(.L_x_11963) ;  /* 0x00000000005c7947 */ /* 0x000fea0003800000 */
.L_x_11985:
        /* <DEDUP_REMOVED lines=12> */
.L_x_11991:
[----:B------:R-:W-:Y:S02]  /*9570*/  ISETP.GT.U32.AND P0, PT, R4, 0x7f800000, PT ;  /* 0x7f8000000400780c */ /* 0x000fe40003f04070 */
[----:B------:R-:W-:-:S04]  /*9580*/  MOV R0, 0x7f ;  /* 0x0000007f00007802 */ /* 0x000fc80000000f00 */
[----:B------:R-:W-:-:S07]  /*9590*/  SEL R0, R0, 0x7c, P0 ;  /* 0x0000007c00007807 */ /* 0x000fce0000000000 */
.L_x_11992:
[----:B------:R-:W-:Y:S05]  /*95a0*/  BSYNC.RECONVERGENT B0 ;  /* 0x0000000000007941 */ /* 0x000fea0003800200 */
.L_x_11990:
[----:B------:R-:W-:-:S04]  /*95b0*/  SHF.R.U32.HI R5, RZ, 0x18, R5 ;  /* 0x00000018ff057819 */ /* 0x000fc80000011605 */
[----:B------:R-:W-:-:S05]  /*95c0*/  LOP3.LUT R5, R0, 0x80, R5, 0xf8, !PT ;  /* 0x0000008000057812 */ /* 0x000fca00078ef805 */
[----:B------:R0:W-:Y:S01]  /*95d0*/  STG.E.U8 desc[UR36][R2.64], R5 ;  /* 0x0000000502007986 */ /* 0x0001e2000c101124 */
[----:B------:R-:W-:Y:S05]  /*95e0*/  BRA `(.L_x_11963) ;  /* 0x00000000000c7947 */ /* 0x000fea0003800000 */
.L_x_11984:
[----:B-----5:R-:W-:-:S05]  /*95f0*/  HADD2.F32 R0, -RZ, -R0.H0_H0 ;  /* 0xa0000000ff007230 */ /* 0x020fca0000004100 */
[----:B------:R-:W-:-:S05]  /*9600*/  F2FP.BF16.F32.PACK_AB R0, RZ, R0 ;  /* 0x00000000ff00723e */ /* 0x000fca00000010ff */
[----:B------:R0:W-:Y:S02]  /*9610*/  STG.E.U16 desc[UR36][R2.64], R0 ;  /* 0x0000000002007986 */ /* 0x0001e4000c101524 */
.L_x_11963:
[----:B------:R-:W-:-:S07]  /*9620*/  VIADD R17, R17, 0x80 ;  /* 0x0000008011117836 */ /* 0x000fce0000000000 */
.L_x_11923:
[----:B------:R-:W-:Y:S05]  /*9630*/  BSYNC.RECONVERGENT B6 ;  /* 0x0000000000067941 */ /* 0x000fea0003800200 */
.L_x_11922:
        /* <DEDUP_REMOVED lines=306> */
.L_x_11993:
        /* <DEDUP_REMOVED lines=20> */
.L_x_11997:
[----:B------:R-:W2:Y:S02]  /*aaa0*/  LDG.E.U8 R2, desc[UR36][R2.64] ;  /* 0x0000002402027981 */ /* 0x000ea4000c1e1100 */
[----:B--2---:R-:W-:-:S04]  /*aab0*/  I2FP.F32.U32 R0, R2 ;  /* 0x0000000200007245 */ /* 0x004fc80000201000 */
[----:B------:R-:W-:Y:S01]  /*aac0*/  F2FP.F16.F32.PACK_AB R0, RZ, R0 ;  /* 0x00000000ff00723e */ /* 0x000fe200000000ff */
[----:B------:R-:W-:Y:S06]  /*aad0*/  BRA `(.L_x_11999) ;  /* 0x0000000c007c7947 */ /* 0x000fec0003800000 */
.L_x_11996:
        /* <DEDUP_REMOVED lines=10> */
.L_x_12001:
[----:B------:R-:W2:Y:S02]  /*ab80*/  LDG.E R2, desc[UR36][R2.64] ;  /* 0x0000002402027981 */ /* 0x000ea4000c1e1900 */
[----:B--2---:R-:W-:-:S04]  /*ab90*/  I2FP.F32.S32 R0, R2 ;  /* 0x0000000200007245 */ /* 0x004fc80000201400 */
[----:B------:R-:W-:Y:S01]  /*aba0*/  F2FP.F16.F32.PACK_AB R0, RZ, R0 ;  /* 0x00000000ff00723e */ /* 0x000fe200000000ff */
[----:B------:R-:W-:Y:S06]  /*abb0*/  BRA `(.L_x_11999) ;  /* 0x0000000c00447947 */ /* 0x000fec0003800000 */
.L_x_12000:
[----:B------:R-:W2:Y:S02]  /*abc0*/  LDG.E.U16 R2, desc[UR36][R2.64] ;  /* 0x0000002402027981 */ /* 0x000ea4000c1e1500 */
[----:B--2---:R-:W0:Y:S02]  /*abd0*/  I2F.S16 R0, R2 ;  /* 0x0000000200007306 */ /* 0x004e240000101400 */
[----:B0-----:R-:W-:Y:S01]  /*abe0*/  F2FP.F16.F32.PACK_AB R0, RZ, R0 ;  /* 0x00000000ff00723e */ /* 0x001fe200000000ff */
[----:B------:R-:W-:Y:S06]  /*abf0*/  BRA `(.L_x_11999) ;  /* 0x0000000c00347947 */ /* 0x000fec0003800000 */
.L_x_11995:
        /* <DEDUP_REMOVED lines=9> */
.L_x_12003:
[----:B------:R1:W5:Y:S01]  /*ac90*/  LDG.E.U16 R0, desc[UR36][R2.64] ;  /* 0x0000002402007981 */ /* 0x000362000c1e1500 */
[----:B------:R-:W-:Y:S05]  /*aca0*/  BRA `(.L_x_11999) ;  /* 0x0000000c00087947 */ /* 0x000fea0003800000 */
.L_x_12002:
        /* <DEDUP_REMOVED lines=9> */
.L_x_12005:
[----:B------:R0:W5:Y:S01]  /*ad40*/  LDG.E.U16 R0, desc[UR36][R2.64] ;  /* 0x0000002402007981 */ /* 0x000162000c1e1500 */
[----:B------:R-:W-:Y:S05]  /*ad50*/  BRA `(.L_x_11999) ;  /* 0x0000000800dc7947 */ /* 0x000fea0003800000 */
.L_x_12004:
        /* <DEDUP_REMOVED lines=8> */
.L_x_11994:
        /* <DEDUP_REMOVED lines=13> */
.L_x_12008:
        /* <DEDUP_REMOVED lines=8> */
.L_x_12007:
        /* <DEDUP_REMOVED lines=27> */
.L_x_12010:
        /* <DEDUP_REMOVED lines=13> */
.L_x_12009:
[----:B------:R-:W2:Y:S02]  /*b1b0*/  LDG.E.U16 R0, desc[UR36][R2.64] ;  /* 0x0000002402007981 */ /* 0x000ea4000c1e1500 */
[----:B--2---:R-:W-:-:S04]  /*b1c0*/  SHF.L.U32 R0, R0, 0x10, RZ ;  /* 0x0000001000007819 */ /* 0x004fc800000006ff */
[----:B------:R-:W-:Y:S01]  /*b1d0*/  F2FP.F16.F32.PACK_AB R0, RZ, R0 ;  /* 0x00000000ff00723e */ /* 0x000fe200000000ff */
[----:B------:R-:W-:Y:S06]  /*b1e0*/  BRA `(.L_x_11999) ;  /* 0x0000000400b87947 */ /* 0x000fec0003800000 */
.L_x_12006:
        /* <DEDUP_REMOVED lines=12> */
.L_x_12013:
        /* <DEDUP_REMOVED lines=21> */
.L_x_12017:
[----:B------:R-:W-:Y:S05]  /*b400*/  BSYNC.RECONVERGENT B1 ;  /* 0x0000000000017941 */ /* 0x000fea0003800200 */
.L_x_12016:
[----:B------:R-:W-:Y:S01]  /*b410*/  IMAD.SHL.U32 R0, R0, 0x100000, RZ ;  /* 0x0010000000007824 */ /* 0x000fe200078e00ff */
[----:B------:R-:W-:-:S04]  /*b420*/  LEA R2, R2, 0x3b800000, 0x17 ;  /* 0x3b80000002027811 */ /* 0x000fc800078eb8ff */
[----:B------:R-:W-:-:S07]  /*b430*/  LOP3.LUT R0, R2, R0, R7, 0xfe, !PT ;  /* 0x0000000002007212 */ /* 0x000fce00078efe07 */
.L_x_12015:
[----:B------:R-:W-:Y:S05]  /*b440*/  BSYNC.RECONVERGENT B0 ;  /* 0x0000000000007941 */ /* 0x000fea0003800200 */
.L_x_12014:
[----:B------:R-:W-:Y:S01]  /*b450*/  F2FP.F16.F32.PACK_AB R0, RZ, R0 ;  /* 0x00000000ff00723e */ /* 0x000fe200000000ff */
[----:B------:R-:W-:Y:S06]  /*b460*/  BRA `(.L_x_11999) ;  /* 0x0000000400187947 */ /* 0x000fec0003800000 */
.L_x_12012:
        /* <DEDUP_REMOVED lines=21> */
.L_x_12021:
[----:B------:R-:W-:Y:S05]  /*b5c0*/  BSYNC.RECONVERGENT B1 ;  /* 0x0000000000017941 */ /* 0x000fea0003800200 */
.L_x_12020:
[----:B------:R-:W-:Y:S02]  /*b5d0*/  SHF.L.U32 R0, R0, 0x15, RZ ;  /* 0x0000001500007819 */ /* 0x000fe400000006ff */
[----:B------:R-:W-:-:S04]  /*b5e0*/  LEA R2, R2, 0x37800000, 0x17 ;  /* 0x3780000002027811 */ /* 0x000fc800078eb8ff */
[----:B------:R-:W-:-:S07]  /*b5f0*/  LOP3.LUT R0, R2, R0, R7, 0xfe, !PT ;  /* 0x0000000002007212 */ /* 0x000fce00078efe07 */
.L_x_12019:
[----:B------:R-:W-:Y:S05]  /*b600*/  BSYNC.RECONVERGENT B0 ;  /* 0x0000000000007941 */ /* 0x000fea0003800200 */
.L_x_12018:
[----:B------:R-:W-:Y:S01]  /*b610*/  F2FP.F16.F32.PACK_AB R0, RZ, R0 ;  /* 0x00000000ff00723e */ /* 0x000fe200000000ff */
[----:B------:R-:W-:Y:S06]  /*b620*/  BRA `(.L_x_11999) ;  /* 0x0000000000a87947 */ /* 0x000fec0003800000 */
.L_x_12011:
        /* <DEDUP_REMOVED lines=14> */
.L_x_12025:
[----:B------:R-:W-:Y:S05]  /*b710*/  BSYNC.RECONVERGENT B0 ;  /* 0x0000000000007941 */ /* 0x000fea0003800200 */
.L_x_12024:
[----:B------:R-:W-:Y:S01]  /*b720*/  F2FP.F16.F32.PACK_AB R0, RZ, R0 ;  /* 0x00000000ff00723e */ /* 0x000fe200000000ff */
[----:B------:R-:W-:Y:S06]  /*b730*/  BRA `(.L_x_11999) ;  /* 0x0000000000647947 */ /* 0x000fec0003800000 */
.L_x_11998:
        /* <DEDUP_REMOVED lines=16> */
.L_x_12026:
[----:B------:R-:W-:Y:S01]  /*b840*/  PRMT R0, RZ, 0x7610, R0 ;  /* 0x00007610ff007816 */ /* 0x000fe20000000000 */
[----:B------:R-:W-:Y:S06]  /*b850*/  BRA `(.L_x_11999) ;  /* 0x00000000001c7947 */ /* 0x000fec0003800000 */
.L_x_12023:
[----:B------:R-:W2:Y:S02]  /*b860*/  LDG.E.64 R2, desc[UR36][R2.64] ;  /* 0x0000002402027981 */ /* 0x000ea4000c1e1b00 */
[----:B--2---:R-:W0:Y:S02]  /*b870*/  I2F.U64 R0, R2 ;  /* 0x0000000200007312 */ /* 0x004e240000301000 */
[----:B0-----:R-:W-:Y:S01]  /*b880*/  F2FP.F16.F32.PACK_AB R0, RZ, R0 ;  /* 0x00000000ff00723e */ /* 0x001fe200000000ff */
[----:B------:R-:W-:Y:S06]  /*b890*/  BRA `(.L_x_11999) ;  /* 0x00000000000c7947 */ /* 0x000fec0003800000 */
.L_x_12022:
[----:B------:R-:W2:Y:S02]  /*b8a0*/  LDG.E R2, desc[UR36][R2.64] ;  /* 0x0000002402027981 */ /* 0x000ea4000c1e1900 */
[----:B--2---:R-:W-:-:S04]  /*b8b0*/  I2FP.F32.U32 R0, R2 ;  /* 0x0000000200007245 */ /* 0x004fc80000201000 */
[----:B------:R-:W-:-:S07]  /*b8c0*/  F2FP.F16.F32.PACK_AB R0, RZ, R0 ;  /* 0x00000000ff00723e */ /* 0x000fce00000000ff */
.L_x_11999:
[----:B------:R-:W-:-:S04]  /*b8d0*/  UPRMT UR4, UR42, 0x9910, URZ ;  /* 0x000099102a047896 */ /* 0x000fc800080000ff */
[----:B------:R-:W-:-:S09]  /*b8e0*/  UISETP.GT.AND UP0, UPT, UR4, 0x9, UPT ;  /* 0x000000090400788c */ /* 0x000fd2000bf04270 */
[----:B------:R-:W-:Y:S05]  /*b8f0*/  BRA.U UP0, `(.L_x_12027) ;  /* 0x00000005000c7547 */ /* 0x000fea000b800000 */
[----:B------:R-:W-:Y:S01]  /*b900*/  UISETP.GT.AND UP0, UPT, UR4, 0x4, UPT ;  /* 0x000000040400788c */ /* 0x000fe2000bf04270 */
[----:B01---5:R-:W-:-:S05]  /*b910*/  HADD2 R3, -R0.H0_H0, -RZ.H0_H0 ;  /* 0xa00000ff00037230 */ /* 0x023fca0000000900 */
        /* <DEDUP_REMOVED lines=10> */
[----:B0-----:R-:W-:Y:S01]  /*b9c0*/  STG.E.U8 desc[UR36][R16.64], R3 ;  /* 0x0000000310007986 */ /* 0x001fe2000c101124 */
[----:B------:R-:W-:Y:S05]  /*b9d0*/  EXIT ;  /* 0x000000000000794d */ /* 0x000fea0003800000 */
.L_x_12030:
[----:B------:R-:W-:-:S06]  /*b9e0*/  HADD2.F32 R3, -RZ, -R0.H0_H0 ;  /* 0xa0000000ff037230 */ /* 0x000fcc0000004100 */
[----:B------:R-:W0:Y:S02]  /*b9f0*/  F2I.S64.TRUNC R2, R3 ;  /* 0x0000000300027311 */ /* 0x000e24000020d900 */
[----:B0-----:R-:W-:Y:S01]  /*ba00*/  STG.E.U8 desc[UR36][R16.64], R2 ;  /* 0x0000000210007986 */ /* 0x001fe2000c101124 */
[----:B------:R-:W-:Y:S05]  /*ba10*/  EXIT ;  /* 0x000000000000794d */ /* 0x000fea0003800000 */
.L_x_12029:
        /* <DEDUP_REMOVED lines=8> */
[----:B0-----:R-:W-:Y:S01]  /*baa0*/  STG.E.64 desc[UR36][R16.64], R2 ;  /* 0x0000000210007986 */ /* 0x001fe2000c101b24 */
[----:B------:R-:W-:Y:S05]  /*bab0*/  EXIT ;  /* 0x000000000000794d */ /* 0x000fea0003800000 */
.L_x_12033:
[----:B------:R-:W-:-:S04]  /*bac0*/  HADD2.F32 R0, -RZ, -R0.H0_H0 ;  /* 0xa0000000ff007230 */ /* 0x000fc80000004100 */
[----:B------:R-:W0:Y:S02]  /*bad0*/  F2I.FTZ.TRUNC.NTZ R3, R0 ;  /* 0x0000000000037305 */ /* 0x000e24000021f100 */
[----:B0-----:R-:W-:Y:S01]  /*bae0*/  STG.E desc[UR36][R16.64], R3 ;  /* 0x0000000310007986 */ /* 0x001fe2000c101924 */
[----:B------:R-:W-:Y:S05]  /*baf0*/  EXIT ;  /* 0x000000000000794d */ /* 0x000fea0003800000 */
.L_x_12032:
[----:B------:R-:W-:-:S04]  /*bb00*/  HADD2.F32 R0, -RZ, -R0.H0_H0 ;  /* 0xa0000000ff007230 */ /* 0x000fc80000004100 */
[----:B------:R-:W0:Y:S02]  /*bb10*/  F2I.FTZ.TRUNC.NTZ R3, R0 ;  /* 0x0000000000037305 */ /* 0x000e24000021f100 */
[----:B0-----:R-:W-:Y:S01]  /*bb20*/  STG.E.U16 desc[UR36][R16.64], R3 ;  /* 0x0000000310007986 */ /* 0x001fe2000c101524 */
[----:B------:R-:W-:Y:S05]  /*bb30*/  EXIT ;  /* 0x000000000000794d */ /* 0x000fea0003800000 */
.L_x_12028:
[----:B------:R-:W-:-:S09]  /*bb40*/  UISETP.GT.AND UP0, UPT, UR4, 0x6, UPT ;  /* 0x000000060400788c */ /* 0x000fd2000bf04270 */
[----:B------:R-:W-:Y:S05]  /*bb50*/  BRA.U UP0, `(.L_x_12034) ;  /* 0x0000000100247547 */ /* 0x000fea000b800000 */
[----:B------:R-:W-:-:S09]  /*bb60*/  UISETP.NE.AND UP0, UPT, UR4, 0x5, UPT ;  /* 0x000000050400788c */ /* 0x000fd2000bf05270 */
[----:B------:R-:W-:Y:S05]  /*bb70*/  BRA.U !UP0, `(.L_x_12035) ;  /* 0x0000000108147547 */ /* 0x000fea000b800000 */
[----:B------:R-:W-:-:S09]  /*bb80*/  UISETP.NE.AND UP0, UPT, UR4, 0x6, UPT ;  /* 0x000000060400788c */ /* 0x000fd2000bf05270 */
[----:B------:R-:W-:Y:S05]  /*bb90*/  BRA.U UP0, `(.L_x_12031) ;  /* 0x0000000900287547 */ /* 0x000fea000b800000 */
[----:B------:R-:W-:-:S05]  /*bba0*/  HADD2.F32 R3, -RZ, -R0.H0_H0 ;  /* 0xa0000000ff037230 */ /* 0x000fca0000004100 */
[----:B------:R-:W-:Y:S01]  /*bbb0*/  STG.E desc[UR36][R16.64], R3 ;  /* 0x0000000310007986 */ /* 0x000fe2000c101924 */
[----:B------:R-:W-:Y:S05]  /*bbc0*/  EXIT ;  /* 0x000000000000794d */ /* 0x000fea0003800000 */
.L_x_12035:
[----:B------:R-:W-:Y:S01]  /*bbd0*/  STG.E.U16 desc[UR36][R16.64], R3 ;  /* 0x0000000310007986 */ /* 0x000fe2000c101524 */
[----:B------:R-:W-:Y:S05]  /*bbe0*/  EXIT ;  /* 0x000000000000794d */ /* 0x000fea0003800000 */
.L_x_12034:
        /* <DEDUP_REMOVED lines=8> */
[----:B------:R-:W-:Y:S01]  /*bc70*/  STG.E.64 desc[UR36][R16.64], R2 ;  /* 0x0000000210007986 */ /* 0x000fe2000c101b24 */
[----:B------:R-:W-:Y:S05]  /*bc80*/  EXIT ;  /* 0x000000000000794d */ /* 0x000fea0003800000 */
.L_x_12037:
[----:B------:R-:W-:-:S05]  /*bc90*/  HADD2.F32 R0, -RZ, -R0.H0_H0 ;  /* 0xa0000000ff007230 */ /* 0x000fca0000004100 */
[----:B------:R-:W-:-:S04]  /*bca0*/  F2FP.F16.F32.PACK_AB R0, RZ, R0 ;  /* 0x00000000ff00723e */ /* 0x000fc800000000ff */
[----:B------:R-:W-:-:S05]  /*bcb0*/  PRMT R0, R0, 0x5410, RZ ;  /* 0x0000541000007816 */ /* 0x000fca00000000ff */
[----:B------:R-:W-:Y:S01]  /*bcc0*/  STG.E desc[UR36][R16.64], R0 ;  /* 0x0000000010007986 */ /* 0x000fe2000c101924 */
[----:B------:R-:W-:Y:S05]  /*bcd0*/  EXIT ;  /* 0x000000000000794d */ /* 0x000fea0003800000 */
.L_x_12036:
[----:B------:R-:W-:-:S05]  /*bce0*/  HADD2.F32 R2, -RZ, -R0.H0_H0 ;  /* 0xa0000000ff027230 */ /* 0x000fca0000004100 */
[----:B------:R-:W-:-:S06]  /*bcf0*/  FMUL.FTZ R2, R2, 1 ;  /* 0x3f80000002027820 */ /* 0x000fcc0000410000 */
[----:B------:R-:W0:Y:S02]  /*bd00*/  F2F.F64.F32 R2, R2 ;  /* 0x0000000200027310 */ /* 0x000e240000201800 */
[----:B0-----:R-:W-:Y:S01]  /*bd10*/  STG.E.64 desc[UR36][R16.64], R2 ;  /* 0x0000000210007986 */ /* 0x001fe2000c101b24 */
[----:B------:R-:W-:Y:S05]  /*bd20*/  EXIT ;  /* 0x000000000000794d */ /* 0x000fea0003800000 */
.L_x_12027:
        /* <DEDUP_REMOVED lines=10> */
[----:B01---5:R-:W-:-:S06]  /*bdd0*/  HADD2.F32 R3, -RZ, -R0.H0_H0 ;  /* 0xa0000000ff037230 */ /* 0x023fcc0000004100 */
[----:B------:R-:W0:Y:S02]  /*bde0*/  F2I.FTZ.U32.TRUNC.NTZ R3, R3 ;  /* 0x0000000300037305 */ /* 0x000e24000021f000 */
[----:B0-----:R-:W-:Y:S01]  /*bdf0*/  STG.E.U16 desc[UR36][R16.64], R3 ;  /* 0x0000000310007986 */ /* 0x001fe2000c101524 */
[----:B------:R-:W-:Y:S05]  /*be00*/  EXIT ;  /* 0x000000000000794d */ /* 0x000fea0003800000 */
.L_x_12041:
[----:B01---5:R-:W-:Y:S01]  /*be10*/  HADD2.F32 R3, -RZ, -R0.H0_H0 ;  /* 0xa0000000ff037230 */ /* 0x023fe20000004100 */
        /* <DEDUP_REMOVED lines=16> */
.L_x_12044:
[----:B------:R-:W-:-:S04]  /*bf20*/  SHF.R.U32.HI R3, RZ, 0x18, R3 ;  /* 0x00000018ff037819 */ /* 0x000fc80000011603 */
[----:B------:R-:W-:-:S04]  /*bf30*/  LOP3.LUT R0, R0, 0x80, R3, 0xf8, !PT ;  /* 0x0000008000007812 */ /* 0x000fc800078ef803 */
[----:B------:R-:W-:-:S07]  /*bf40*/  PRMT R8, R0, 0x7610, R8 ;  /* 0x0000761000087816 */ /* 0x000fce0000000008 */
.L_x_12043:
[----:B------:R-:W-:Y:S05]  /*bf50*/  BSYNC.RECONVERGENT B0 ;  /* 0x0000000000007941 */ /* 0x000fea0003800200 */
.L_x_12042:
[----:B------:R-:W-:Y:S01]  /*bf60*/  STG.E.U8 desc[UR36][R16.64], R8 ;  /* 0x0000000810007986 */ /* 0x000fe2000c101124 */
[----:B------:R-:W-:Y:S05]  /*bf70*/  EXIT ;  /* 0x000000000000794d */ /* 0x000fea0003800000 */
.L_x_12040:
[----:B01---5:R-:W-:Y:S01]  /*bf80*/  HADD2.F32 R3, -RZ, -R0.H0_H0 ;  /* 0xa0000000ff037230 */ /* 0x023fe20000004100 */
        /* <DEDUP_REMOVED lines=16> */
.L_x_12047:
[----:B------:R-:W-:-:S04]  /*c090*/  SHF.R.U32.HI R3, RZ, 0x18, R3 ;  /* 0x00000018ff037819 */ /* 0x000fc80000011603 */
[----:B------:R-:W-:-:S04]  /*c0a0*/  LOP3.LUT R0, R0, 0x80, R3, 0xf8, !PT ;  /* 0x0000008000007812 */ /* 0x000fc800078ef803 */
[----:B------:R-:W-:-:S07]  /*c0b0*/  PRMT R8, R0, 0x7610, R8 ;  /* 0x0000761000087816 */ /* 0x000fce0000000008 */
.L_x_12046:
[----:B------:R-:W-:Y:S05]  /*c0c0*/  BSYNC.RECONVERGENT B0 ;  /* 0x0000000000007941 */ /* 0x000fea0003800200 */
.L_x_12045:
[----:B------:R-:W-:Y:S01]  /*c0d0*/  STG.E.U8 desc[UR36][R16.64], R8 ;  /* 0x0000000810007986 */ /* 0x000fe2000c101124 */
[----:B------:R-:W-:Y:S05]  /*c0e0*/  EXIT ;  /* 0x000000000000794d */ /* 0x000fea0003800000 */
.L_x_12039:
[----:B------:R-:W-:-:S09]  /*c0f0*/  UISETP.NE.AND UP0, UPT, UR4, 0x1c, UPT ;  /* 0x0000001c0400788c */ /* 0x000fd2000bf05270 */
[----:B------:R-:W-:Y:S05]  /*c100*/  BRA.U !UP0, `(.L_x_12048) ;  /* 0x0000000108607547 */ /* 0x000fea000b800000 */
[----:B------:R-:W-:-:S09]  /*c110*/  UISETP.NE.AND UP0, UPT, UR4, 0x1d, UPT ;  /* 0x0000001d0400788c */ /* 0x000fd2000bf05270 */
[----:B------:R-:W-:Y:S05]  /*c120*/  BRA.U !UP0, `(.L_x_12049) ;  /* 0x0000000108487547 */ /* 0x000fea000b800000 */
[----:B------:R-:W-:-:S09]  /*c130*/  UISETP.NE.AND UP0, UPT, UR4, 0x2c, UPT ;  /* 0x0000002c0400788c */ /* 0x000fd2000bf05270 */
[----:B------:R-:W-:Y:S05]  /*c140*/  BRA.U UP0, `(.L_x_12031) ;  /* 0x0000000100bc7547 */ /* 0x000fea000b800000 */
[----:B01---5:R-:W-:-:S05]  /*c150*/  HADD2.F32 R3, -RZ, -R0.H0_H0 ;  /* 0xa0000000ff037230 */ /* 0x023fca0000004100 */
        /* <DEDUP_REMOVED lines=15> */
.L_x_12049:
[----:B01---5:R-:W-:-:S06]  /*c250*/  HADD2.F32 R2, -RZ, -R0.H0_H0 ;  /* 0xa0000000ff027230 */ /* 0x023fcc0000004100 */
[----:B------:R-:W0:Y:S02]  /*c260*/  F2I.U64.TRUNC R2, R2 ;  /* 0x0000000200027311 */ /* 0x000e24000020d800 */
[----:B0-----:R-:W-:Y:S01]  /*c270*/  STG.E.64 desc[UR36][R16.64], R2 ;  /* 0x0000000210007986 */ /* 0x001fe2000c101b24 */
[----:B------:R-:W-:Y:S05]  /*c280*/  EXIT ;  /* 0x000000000000794d */ /* 0x000fea0003800000 */
.L_x_12048:
[----:B-----5:R-:W-:-:S04]  /*c290*/  HADD2.F32 R0, -RZ, -R0.H0_H0 ;  /* 0xa0000000ff007230 */ /* 0x020fc80000004100 */
[----:B01----:R-:W0:Y:S02]  /*c2a0*/  F2I.FTZ.U32.TRUNC.NTZ R3, R0 ;  /* 0x0000000000037305 */ /* 0x003e24000021f000 */
[----:B0-----:R-:W-:Y:S01]  /*c2b0*/  STG.E desc[UR36][R16.64], R3 ;  /* 0x0000000310007986 */ /* 0x001fe2000c101924 */
[----:B------:R-:W-:Y:S05]  /*c2c0*/  EXIT ;  /* 0x000000000000794d */ /* 0x000fea0003800000 */
.L_x_12038:
        /* <DEDUP_REMOVED lines=8> */
[----:B01----:R-:W-:-:S05]  /*c350*/  SEL R3, RZ, 0x1, !P0 ;  /* 0x00000001ff037807 */ /* 0x003fca0004000000 */
[----:B------:R-:W-:Y:S01]  /*c360*/  STG.E.U8 desc[UR36][R16.64], R3 ;  /* 0x0000000310007986 */ /* 0x000fe2000c101124 */
[----:B------:R-:W-:Y:S05]  /*c370*/  EXIT ;  /* 0x000000000000794d */ /* 0x000fea0003800000 */
.L_x_12051:
[----:B-----5:R-:W-:Y:S01]  /*c380*/  HADD2.F32 R0, -RZ, -R0.H0_H0 ;  /* 0xa0000000ff007230 */ /* 0x020fe20000004100 */
[----:B------:R-:W-:-:S04]  /*c390*/  CS2R R6, SRZ ;  /* 0x0000000000067805 */ /* 0x000fc8000001ff00 */
[----:B------:R-:W-:-:S04]  /*c3a0*/  FMUL.FTZ R0, R0, 1 ;  /* 0x3f80000000007820 */ /* 0x000fc80000410000 */
[----:B------:R-:W2:Y:S02]  /*c3b0*/  F2F.F64.F32 R4, R0 ;  /* 0x0000000000047310 */ /* 0x000ea40000201800 */
[----:B--2---:R-:W-:Y:S01]  /*c3c0*/  STG.E.128 desc[UR36][R16.64], R4 ;  /* 0x0000000410007986 */ /* 0x004fe2000c101d24 */
[----:B------:R-:W-:Y:S05]  /*c3d0*/  EXIT ;  /* 0x000000000000794d */ /* 0x000fea0003800000 */
.L_x_12050:
[----:B------:R-:W-:-:S09]  /*c3e0*/  UISETP.NE.AND UP0, UPT, UR4, 0xf, UPT ;  /* 0x0000000f0400788c */ /* 0x000fd2000bf05270 */
[----:B------:R-:W-:Y:S05]  /*c3f0*/  BRA.U !UP0, `(.L_x_12052) ;  /* 0x0000000108e87547 */ /* 0x000fea000b800000 */
[----:B------:R-:W-:-:S09]  /*c400*/  UISETP.NE.AND UP0, UPT, UR4, 0x17, UPT ;  /* 0x000000170400788c */ /* 0x000fd2000bf05270 */
[----:B------:R-:W-:Y:S05]  /*c410*/  BRA.U !UP0, `(.L_x_12053) ;  /* 0x0000000108907547 */ /* 0x000fea000b800000 */
[----:B------:R-:W-:-:S09]  /*c420*/  UISETP.NE.AND UP0, UPT, UR4, 0x18, UPT ;  /* 0x000000180400788c */ /* 0x000fd2000bf05270 */
[----:B------:R-:W-:Y:S05]  /*c430*/  BRA.U !UP0, `(.L_x_12054) ;  /* 0x0000000108447547 */ /* 0x000fea000b800000 */
.L_x_12031:
[----:B-----5:R-:W-:Y:S01]  /*c440*/  MOV R0, 0x0 ;  /* 0x0000000000007802 */ /* 0x020fe20000000f00 */
[----:B------:R-:W2:Y:S01]  /*c450*/  LDCU.64 UR4, c[0x4][0x198] ;  /* 0x01003300ff0477ac */ /* 0x000ea20008000a00 */
[----:B------:R-:W-:Y:S02]  /*c460*/  HFMA2 R8, -RZ, RZ, 0, 6.020069122314453125e-06 ;  /* 0x00000065ff087431 */ /* 0x000fe400000001ff */
[----:B------:R-:W-:Y:S01]  /*c470*/  IMAD.MOV.U32 R12, RZ, RZ, 0x1 ;  /* 0x00000001ff0c7424 */ /* 0x000fe200078e00ff */
[----:B01----:R0:W1:Y:S01]  /*c480*/  LDC.64 R2, c[0x4][R0] ;  /* 0x0100000000027b82 */ /* 0x0030620000000a00 */
[----:B------:R-:W3:Y:S01]  /*c490*/  LDCU.64 UR6, c[0x4][0x1a0] ;  /* 0x01003400ff0677ac */ /* 0x000ee20008000a00 */
[----:B------:R-:W-:Y:S01]  /*c4a0*/  MOV R13, RZ ;  /* 0x000000ff000d7202 */ /* 0x000fe20000000f00 */
[----:B------:R-:W4:Y:S01]  /*c4b0*/  LDCU.64 UR8, c[0x4][0xa8] ;  /* 0x01001500ff0877ac */ /* 0x000f220008000a00 */
[----:B--2---:R-:W-:Y:S01]  /*c4c0*/  MOV R4, UR4 ;  /* 0x0000000400047c02 */ /* 0x004fe20008000f00 */
[----:B------:R-:W-:Y:S01]  /*c4d0*/  IMAD.U32 R5, RZ, RZ, UR5 ;  /* 0x00000005ff057e24 */ /* 0x000fe2000f8e00ff */
[----:B---3--:R-:W-:Y:S01]  /*c4e0*/  MOV R6, UR6 ;  /* 0x0000000600067c02 */ /* 0x008fe20008000f00 */
[----:B------:R-:W-:Y:S01]  /*c4f0*/  IMAD.U32 R7, RZ, RZ, UR7 ;  /* 0x00000007ff077e24 */ /* 0x000fe2000f8e00ff */
[----:B----4-:R-:W-:Y:S01]  /*c500*/  MOV R10, UR8 ;  /* 0x00000008000a7c02 */ /* 0x010fe20008000f00 */
[----:B0-----:R-:W-:-:S07]  /*c510*/  IMAD.U32 R11, RZ, RZ, UR9 ;  /* 0x00000009ff0b7e24 */ /* 0x001fce000f8e00ff */
[----:B------:R-:W-:-:S07]  /*c520*/  LEPC R20, `(.L_x_12055) ;  /* 0x000000001014794e */ /* 0x000fce0000000000 */
[----:B-1----:R-:W-:Y:S05]  /*c530*/  CALL.ABS.NOINC R2 ;  /* 0x0000000002007343 */ /* 0x002fea0003c00000 */
.L_x_12055:
[----:B------:R-:W-:Y:S05]  /*c540*/  EXIT ;  /* 0x000000000000794d */ /* 0x000fea0003800000 */
.L_x_12054:
[----:B-----5:R-:W-:Y:S01]  /*c550*/  HADD2.F32 R5, -RZ, -R0.H0_H0 ;  /* 0xa0000000ff057230 */ /* 0x020fe20000004100 */
[----:B------:R-:W-:Y:S01]  /*c560*/  BSSY.RECONVERGENT B0, `(.L_x_12056) ;  /* 0x000000c000007945 */ /* 0x000fe20003800200 */
[----:B------:R-:W-:-:S03]  /*c570*/  IMAD.MOV.U32 R0, RZ, RZ, 0x7f ;  /* 0x0000007fff007424 */ /* 0x000fc600078e00ff */
[----:B01----:R-:W-:Y:S02]  /*c580*/  LOP3.LUT R2, R5, 0x7fffffff, RZ, 0xc0, !PT ;  /* 0x7fffffff05027812 */ /* 0x003fe400078ec0ff */
        /* <DEDUP_REMOVED lines=9> */
.L_x_12057:
[----:B------:R-:W-:Y:S05]  /*c620*/  BSYNC.RECONVERGENT B0 ;  /* 0x0000000000007941 */ /* 0x000fea0003800200 */
.L_x_12056:
[----:B------:R-:W-:-:S05]  /*c630*/  LOP3.LUT R3, R0, 0x80, R3, 0xf8, !PT ;  /* 0x0000008000037812 */ /* 0x000fca00078ef803 */
[----:B------:R-:W-:Y:S01]  /*c640*/  STG.E.U8 desc[UR36][R16.64], R3 ;  /* 0x0000000310007986 */ /* 0x000fe2000c101124 */
[----:B------:R-:W-:Y:S05]  /*c650*/  EXIT ;  /* 0x000000000000794d */ /* 0x000fea0003800000 */
.L_x_12053:
[----:B01---5:R-:W-:Y:S01]  /*c660*/  HADD2.F32 R3, -RZ, -R0.H0_H0 ;  /* 0xa0000000ff037230 */ /* 0x023fe20000004100 */
        /* <DEDUP_REMOVED lines=11> */
.L_x_12059:
[----:B------:R-:W-:Y:S01]  /*c720*/  HFMA2 R0, -RZ, RZ, 0, 7.569789886474609375e-06 ;  /* 0x0000007fff007431 */ /* 0x000fe200000001ff */
[----:B------:R-:W-:-:S04]  /*c730*/  ISETP.GT.U32.AND P0, PT, R2, 0x7f800000, PT ;  /* 0x7f8000000200780c */ /* 0x000fc80003f04070 */
[----:B------:R-:W-:-:S09]  /*c740*/  SEL R0, R0, 0x7c, P0 ;  /* 0x0000007c00007807 */ /* 0x000fd20000000000 */
.L_x_12060:
[----:B------:R-:W-:Y:S05]  /*c750*/  BSYNC.RECONVERGENT B0 ;  /* 0x0000000000007941 */ /* 0x000fea0003800200 */
.L_x_12058:
[----:B------:R-:W-:-:S04]  /*c760*/  SHF.R.U32.HI R3, RZ, 0x18, R3 ;  /* 0x00000018ff037819 */ /* 0x000fc80000011603 */
[----:B------:R-:W-:-:S05]  /*c770*/  LOP3.LUT R3, R0, 0x80, R3, 0xf8, !PT ;  /* 0x0000008000037812 */ /* 0x000fca00078ef803 */
[----:B------:R-:W-:Y:S01]  /*c780*/  STG.E.U8 desc[UR36][R16.64], R3 ;  /* 0x0000000310007986 */ /* 0x000fe2000c101124 */
[----:B------:R-:W-:Y:S05]  /*c790*/  EXIT ;  /* 0x000000000000794d */ /* 0x000fea0003800000 */
.L_x_12052:
[----:B-----5:R-:W-:-:S05]  /*c7a0*/  HADD2.F32 R0, -RZ, -R0.H0_H0 ;  /* 0xa0000000ff007230 */ /* 0x020fca0000004100 */
[----:B------:R-:W-:-:S05]  /*c7b0*/  F2FP.BF16.F32.PACK_AB R0, RZ, R0 ;  /* 0x00000000ff00723e */ /* 0x000fca00000010ff */
[----:B------:R-:W-:Y:S01]  /*c7c0*/  STG.E.U16 desc[UR36][R16.64], R0 ;  /* 0x0000000010007986 */ /* 0x000fe2000c101524 */
[----:B------:R-:W-:Y:S05]  /*c7d0*/  EXIT ;  /* 0x000000000000794d */ /* 0x000fea0003800000 */
.L_x_12061:
        /* <DEDUP_REMOVED lines=10> */
.L_x_23736:


//--------------------- .text._ZN2at6native27unrolled_elementwise_kernelIZZZNS0_15neg_kernel_cudaERNS_18TensorIteratorBaseEENKUlvE0_clEvENKUlvE6_clEvEUlN3c104HalfEE_St5arrayIPcLm2EELi4E23TrivialOffsetCalculatorILi1EjESD_NS0_6memory12LoadWithCastILi1EEENSE_13StoreWithCastILi1EEEEEviT_T0_T2_T3_T4_T5_ --------------------------
	.section	.text._ZN2at6native27unrolled_elementwise_kernelIZZZNS0_15neg_kernel_cudaERNS_18TensorIteratorBaseEENKUlvE0_clEvENKUlvE6_clEvEUlN3c104HalfEE_St5arrayIPcLm2EELi4E23TrivialOffsetCalculatorILi1EjESD_NS0_6memory12LoadWithCastILi1EEENSE_13StoreWithCastILi1EEEEEviT_T0_T2_T3_T4_T5_,"ax",@progbits
	.align	128
        .global         _ZN2at6native27unrolled_elementwise_kernelIZZZNS0_15neg_kernel_cudaERNS_18TensorIteratorBaseEENKUlvE0_clEvENKUlvE6_clEvEUlN3c104HalfEE_St5arrayIPcLm2EELi4E23TrivialOffsetCalculatorILi1EjESD_NS0_6memory12LoadWithCastILi1EEENSE_13StoreWithCastILi1EEEEEviT_T0_T2_T3_T4_T5_
        .type           _ZN2at6native27unrolled_elementwise_kernelIZZZNS0_15neg_kernel_cudaERNS_18TensorIteratorBaseEENKUlvE0_clEvENKUlvE6_clEvEUlN3c104HalfEE_St5arrayIPcLm2EELi4E23TrivialOffsetCalculatorILi1EjESD_NS0_6memory12LoadWithCastILi1EEENSE_13StoreWithCastILi1EEEEEviT_T0_T2_T3_T4_T5_,@function
        .size           _ZN2at6native27unrolled_elementwise_kernelIZZZNS0_15neg_kernel_cudaERNS_18TensorIteratorBaseEENKUlvE0_clEvENKUlvE6_clEvEUlN3c104HalfEE_St5arrayIPcLm2EELi4E23TrivialOffsetCalculatorILi1EjESD_NS0_6memory12LoadWithCastILi1EEENSE_13StoreWithCastILi1EEEEEviT_T0_T2_T3_T4_T5_,(.L_x_23737 - _ZN2at6native27unrolled_elementwise_kernelIZZZNS0_15neg_kernel_cudaERNS_18TensorIteratorBaseEENKUlvE0_clEvENKUlvE6_clEvEUlN3c104HalfEE_St5arrayIPcLm2EELi4E23TrivialOffsetCalculatorILi1EjESD_NS0_6memory12LoadWithCastILi1EEENSE_13StoreWithCastILi1EEEEEviT_T0_T2_T3_T4_T5_)
        .other          _ZN2at6native27unrolled_elementwise_kernelIZZZNS0_15neg_kernel_cudaERNS_18TensorIteratorBaseEENKUlvE0_clEvENKUlvE6_clEvEUlN3c104HalfEE_St5arrayIPcLm2EELi4E23TrivialOffsetCalculatorILi1EjESD_NS0_6memory12LoadWithCastILi1EEENSE_13StoreWithCastILi1EEEEEviT_T0_T2_T3_T4_T5_,@"STO_CUDA_ENTRY STV_DEFAULT"
_ZN2at6native27unrolled_elementwise_kernelIZZZNS0_15neg_kernel_cudaERNS_18TensorIteratorBaseEENKUlvE0_clEvENKUlvE6_clEvEUlN3c104HalfEE_St5arrayIPcLm2EELi4E23TrivialOffsetCalculatorILi1EjESD_NS0_6memory12LoadWithCastILi1EEENSE_13StoreWithCastILi1EEEEEviT_T0_T2_T3_T4_T5_:
.text._ZN2at6native27unrolled_elementwise_kernelIZZZNS0_15neg_kernel_cudaERNS_18TensorIteratorBaseEENKUlvE0_clEvENKUlvE6_clEvEUlN3c104HalfEE_St5arrayIPcLm2EELi4E23TrivialOffsetCalculatorILi1EjESD_NS0_6memory12LoadWithCastILi1EEENSE_13StoreWithCastILi1EEEEEviT_T0_T2_T3_T4_T5_:
        /* <DEDUP_REMOVED lines=34> */
.L_x_12067:
[----:B------:R-:W2:Y:S02]  /*0220*/  LDG.E.U8 R4, desc[UR36][R4.64] ;  /* 0x0000002404047981 */ /* 0x000ea4000c1e1100 */
[----:B--2---:R-:W-:-:S04]  /*0230*/  I2FP.F32.U32 R0, R4 ;  /* 0x0000000400007245 */ /* 0x004fc80000201000 */
[----:B------:R-:W-:-:S04]  /*0240*/  F2FP.F16.F32.PACK_AB R0, RZ, R0 ;  /* 0x00000000ff00723e */ /* 0x000fc800000000ff */
[----:B------:R-:W-:Y:S01]  /*0250*/  PRMT R28, R0, 0x7610, R28 ;  /* 0x00007610001c7816 */ /* 0x000fe2000000001c */
[----:B------:R-:W-:Y:S06]  /*0260*/  BRA `(.L_x_12069) ;  /* 0x0000000c00b87947 */ /* 0x000fec0003800000 */
.L_x_12066:
        /* <DEDUP_REMOVED lines=11> */
.L_x_12071:
[----:B------:R-:W2:Y:S02]  /*0320*/  LDG.E R4, desc[UR36][R4.64] ;  /* 0x0000002404047981 */ /* 0x000ea4000c1e1900 */
[----:B--2---:R-:W-:-:S04]  /*0330*/  I2FP.F32.S32 R0, R4 ;  /* 0x0000000400007245 */ /* 0x004fc80000201400 */
[----:B------:R-:W-:-:S04]  /*0340*/  F2FP.F16.F32.PACK_AB R0, RZ, R0 ;  /* 0x00000000ff00723e */ /* 0x000fc800000000ff */
[----:B------:R-:W-:Y:S01]  /*0350*/  PRMT R28, R0, 0x7610, R28 ;  /* 0x00007610001c7816 */ /* 0x000fe2000000001c */
[----:B------:R-:W-:Y:S06]  /*0360*/  BRA `(.L_x_12069) ;  /* 0x0000000c00787947 */ /* 0x000fec0003800000 */
.L_x_12070:
[----:B------:R-:W2:Y:S02]  /*0370*/  LDG.E.U16 R4, desc[UR36][R4.64] ;  /* 0x0000002404047981 */ /* 0x000ea4000c1e1500 */
[----:B--2---:R-:W0:Y:S02]  /*0380*/  I2F.S16 R0, R4 ;  /* 0x0000000400007306 */ /* 0x004e240000101400 */
[----:B0-----:R-:W-:-:S04]  /*0390*/  F2FP.F16.F32.PACK_AB R0, RZ, R0 ;  /* 0x00000000ff00723e */ /* 0x001fc800000000ff */
[----:B------:R-:W-:Y:S01]  /*03a0*/  PRMT R28, R0, 0x7610, R28 ;  /* 0x00007610001c7816 */ /* 0x000fe2000000001c */
[----:B------:R-:W-:Y:S06]  /*03b0*/  BRA `(.L_x_12069) ;  /* 0x0000000c00647947 */ /* 0x000fec0003800000 */
.L_x_12065:
        /* <DEDUP_REMOVED lines=9> */
.L_x_12073:
[----:B------:R1:W5:Y:S01]  /*0450*/  LDG.E.U16 R28, desc[UR36][R4.64] ;  /* 0x00000024041c7981 */ /* 0x000362000c1e1500 */
[----:B------:R-:W-:Y:S05]  /*0460*/  BRA `(.L_x_12069) ;  /* 0x0000000c00387947 */ /* 0x000fea0003800000 */
.L_x_12072:
        /* <DEDUP_REMOVED lines=9> */
.L_x_12075:
[----:B------:R0:W5:Y:S01]  /*0500*/  LDG.E.U16 R28, desc[UR36][R4.64] ;  /* 0x00000024041c7981 */ /* 0x000162000c1e1500 */
[----:B------:R-:W-:Y:S05]  /*0510*/  BRA `(.L_x_12069) ;  /* 0x0000000c000c7947 */ /* 0x000fea0003800000 */
.L_x_12074:
        /* <DEDUP_REMOVED lines=9> */
.L_x_12064:
        /* <DEDUP_REMOVED lines=14> */
.L_x_12078:
        /* <DEDUP_REMOVED lines=9> */
.L_x_12077:
        /* <DEDUP_REMOVED lines=27> */
.L_x_12080:
        /* <DEDUP_REMOVED lines=15> */
.L_x_12079:
[----:B------:R-:W2:Y:S02]  /*09c0*/  LDG.E.U16 R0, desc[UR36][R4.64] ;  /* 0x0000002404007981 */ /* 0x000ea4000c1e1500 */
[----:B--2---:R-:W-:-:S05]  /*09d0*/  IMAD.U32 R0, R0, 0x10000, RZ ;  /* 0x0001000000007824 */ /* 0x004fca00078e00ff */
[----:B------:R-:W-:-:S04]  /*09e0*/  F2FP.F16.F32.PACK_AB R0, RZ, R0 ;  /* 0x00000000ff00723e */ /* 0x000fc800000000ff */
[----:B------:R-:W-:Y:S01]  /*09f0*/  PRMT R28, R0, 0x7610, R28 ;  /* 0x00007610001c7816 */ /* 0x000fe2000000001c */
[----:B------:R-:W-:Y:S06]  /*0a00*/  BRA `(.L_x_12069) ;  /* 0x0000000400d07947 */ /* 0x000fec0003800000 */
.L_x_12076:
        /* <DEDUP_REMOVED lines=13> */
.L_x_12083:
        /* <DEDUP_REMOVED lines=21> */
.L_x_12087:
[----:B------:R-:W-:Y:S05]  /*0c30*/  BSYNC.RECONVERGENT B1 ;  /* 0x0000000000017941 */ /* 0x000fea0003800200 */
.L_x_12086:
[----:B------:R-:W-:Y:S01]  /*0c40*/  IMAD.SHL.U32 R0, R0, 0x100000, RZ ;  /* 0x0010000000007824 */ /* 0x000fe200078e00ff */
[----:B------:R-:W-:-:S04]  /*0c50*/  LEA R3, R3, 0x3b800000, 0x17 ;  /* 0x3b80000003037811 */ /* 0x000fc800078eb8ff */
[----:B------:R-:W-:-:S07]  /*0c60*/  LOP3.LUT R0, R3, R0, R7, 0xfe, !PT ;  /* 0x0000000003007212 */ /* 0x000fce00078efe07 */
.L_x_12085:
[----:B------:R-:W-:Y:S05]  /*0c70*/  BSYNC.RECONVERGENT B0 ;  /* 0x0000000000007941 */ /* 0x000fea0003800200 */
.L_x_12084:
[----:B------:R-:W-:-:S04]  /*0c80*/  F2FP.F16.F32.PACK_AB R0, RZ, R0 ;  /* 0x00000000ff00723e */ /* 0x000fc800000000ff */
[----:B------:R-:W-:Y:S01]  /*0c90*/  PRMT R28, R0, 0x7610, R28 ;  /* 0x00007610001c7816 */ /* 0x000fe2000000001c */
[----:B------:R-:W-:Y:S06]  /*0ca0*/  BRA `(.L_x_12069) ;  /* 0x0000000400287947 */ /* 0x000fec0003800000 */
.L_x_12082:
        /* <DEDUP_REMOVED lines=21> */
.L_x_12091:
[----:B------:R-:W-:Y:S05]  /*0e00*/  BSYNC.RECONVERGENT B1 ;  /* 0x0000000000017941 */ /* 0x000fea0003800200 */
.L_x_12090:
[----:B------:R-:W-:Y:S01]  /*0e10*/  IMAD.SHL.U32 R0, R0, 0x200000, RZ ;  /* 0x0020000000007824 */ /* 0x000fe200078e00ff */
[----:B------:R-:W-:-:S04]  /*0e20*/  LEA R3, R3, 0x37800000, 0x17 ;  /* 0x3780000003037811 */ /* 0x000fc800078eb8ff */
[----:B------:R-:W-:-:S07]  /*0e30*/  LOP3.LUT R0, R3, R0, R7, 0xfe, !PT ;  /* 0x0000000003007212 */ /* 0x000fce00078efe07 */
.L_x_12089:
[----:B------:R-:W-:Y:S05]  /*0e40*/  BSYNC.RECONVERGENT B0 ;  /* 0x0000000000007941 */ /* 0x000fea0003800200 */
.L_x_12088:
[----:B------:R-:W-:-:S04]  /*0e50*/  F2FP.F16.F32.PACK_AB R0, RZ, R0 ;  /* 0x00000000ff00723e */ /* 0x000fc800000000ff */
[----:B------:R-:W-:Y:S01]  /*0e60*/  PRMT R28, R0, 0x7610, R28 ;  /* 0x00007610001c7816 */ /* 0x000fe2000000001c */
[----:B------:R-:W-:Y:S06]  /*0e70*/  BRA `(.L_x_12069) ;  /* 0x0000000000b47947 */ /* 0x000fec0003800000 */
.L_x_12081:
[----:B------:R-:W-:-:S09]  /*0e80*/  UISETP.NE.AND UP0, UPT, UR4, 0x1c, UPT ;  /* 0x0000001c0400788c */ /* 0x000fd2000bf05270 */
[----:B------:R-:W-:Y:S05]  /*0e90*/  BRA.U !UP0, `(.L_x_12092) ;  /* 0x00000001089c7547 */ /* 0x000fea000b800000 */
[----:B------:R-:W-:-:S09]  /*0ea0*/  UISETP.NE.AND UP0, UPT, UR4, 0x1d, UPT ;  /* 0x0000001d0400788c */ /* 0x000fd2000bf05270 */
[----:B------:R-:W-:Y:S05]  /*0eb0*/  BRA.U !UP0, `(.L_x_12093) ;  /* 0x0000000108807547 */ /* 0x000fea000b800000 */
[----:B------:R-:W-:-:S09]  /*0ec0*/  UISETP.NE.AND UP0, UPT, UR4, 0x2c, UPT ;  /* 0x0000002c0400788c */ /* 0x000fd2000bf05270 */
[----:B------:R-:W-:Y:S05]  /*0ed0*/  BRA.U !UP0, `(.L_x_12094) ;  /* 0x0000000108487547 */ /* 0x000fea000b800000 */
.L_x_12068:
        /* <DEDUP_REMOVED lines=16> */
.L_x_12095:
[----:B------:R-:W-:Y:S01]  /*0fe0*/  PRMT R28, RZ, 0x7610, R28 ;  /* 0x00007610ff1c7816 */ /* 0x000fe2000000001c */
[----:B------:R-:W-:Y:S06]  /*0ff0*/  BRA `(.L_x_12069) ;  /* 0x0000000000547947 */ /* 0x000fec0003800000 */
.L_x_12094:
        /* <DEDUP_REMOVED lines=8> */
.L_x_12097:
[----:B------:R-:W-:Y:S05]  /*1080*/  BSYNC.RECONVERGENT B0 ;  /* 0x0000000000007941 */ /* 0x000fea0003800200 */
.L_x_12096:
[----:B------:R-:W-:-:S04]  /*1090*/  F2FP.F16.F32.PACK_AB R0, RZ, R0 ;  /* 0x00000000ff00723e */ /* 0x000fc800000000ff */
[----:B------:R-:W-:Y:S01]  /*10a0*/  PRMT R28, R0, 0x7610, R28 ;  /* 0x00007610001c7816 */ /* 0x000fe2000000001c */
[----:B------:R-:W-:Y:S06]  /*10b0*/  BRA `(.L_x_12069) ;  /* 0x0000000000247947 */ /* 0x000fec0003800000 */
.L_x_12093:
[----:B------:R-:W2:Y:S02]  /*10c0*/  LDG.E.64 R4, desc[UR36][R4.64] ;  /* 0x0000002404047981 */ /* 0x000ea4000c1e1b00 */
[----:B--2---:R-:W0:Y:S02]  /*10d0*/  I2F.U64 R0, R4 ;  /* 0x0000000400007312 */ /* 0x004e240000301000 */
[----:B0-----:R-:W-:-:S04]  /*10e0*/  F2FP.F16.F32.PACK_AB R0, RZ, R0 ;  /* 0x00000000ff00723e */ /* 0x001fc800000000ff */
[----:B------:R-:W-:Y:S01]  /*10f0*/  PRMT R28, R0, 0x7610, R28 ;  /* 0x00007610001c7816 */ /* 0x000fe2000000001c */
[----:B------:R-:W-:Y:S06]  /*1100*/  BRA `(.L_x_12069) ;  /* 0x0000000000107947 */ /* 0x000fec0003800000 */
.L_x_12092:
[----:B------:R-:W2:Y:S02]  /*1110*/  LDG.E R4, desc[UR36][R4.64] ;  /* 0x0000002404047981 */ /* 0x000ea4000c1e1900 */
[----:B--2---:R-:W-:-:S04]  /*1120*/  I2FP.F32.U32 R0, R4 ;  /* 0x0000000400007245 */ /* 0x004fc80000201000 */
[----:B------:R-:W-:-:S04]  /*1130*/  F2FP.F16.F32.PACK_AB R0, RZ, R0 ;  /* 0x00000000ff00723e */ /* 0x000fc800000000ff */
[----:B------:R-:W-:-:S07]  /*1140*/  PRMT R28, R0, 0x7610, R28 ;  /* 0x00007610001c7816 */ /* 0x000fce000000001c */
.L_x_12069:
[----:B------:R-:W-:-:S07]  /*1150*/  VIADD R17, R25, 0x80 ;  /* 0x0000008019117836 */ /* 0x000fce0000000000 */
.L_x_12063:
[----:B------:R-:W-:Y:S05]  /*1160*/  BSYNC.RECONVERGENT B6 ;  /* 0x0000000000067941 */ /* 0x000fea0003800200 */
.L_x_12062:
        /* <DEDUP_REMOVED lines=26> */
.L_x_12103:
[----:B------:R-:W2:Y:S02]  /*1310*/  LDG.E.U8 R4, desc[UR36][R4.64] ;  /* 0x0000002404047981 */ /* 0x000ea4000c1e1100 */
[----:B--2---:R-:W-:-:S04]  /*1320*/  I2FP.F32.U32 R0, R4 ;  /* 0x0000000400007245 */ /* 0x004fc80000201000 */
[----:B------:R-:W-:-:S04]  /*1330*/  F2FP.F16.F32.PACK_AB R0, RZ, R0 ;  /* 0x00000000ff00723e */ /* 0x000fc800000000ff */
[----:B------:R-:W-:Y:S01]  /*1340*/  PRMT R26, R0, 0x7610, R26 ;  /* 0x00007610001a7816 */ /* 0x000fe2000000001a */
[----:B------:R-:W-:Y:S06]  /*1350*/  BRA `(.L_x_12105) ;  /* 0x0000000c00b87947 */ /* 0x000fec0003800000 */
.L_x_12102:
        /* <DEDUP_REMOVED lines=11> */
.L_x_12107:
[----:B------:R-:W2:Y:S02]  /*1410*/  LDG.E R4, desc[UR36][R4.64] ;  /* 0x0000002404047981 */ /* 0x000ea4000c1e1900 */
[----:B--2---:R-:W-:-:S04]  /*1420*/  I2FP.F32.S32 R0, R4 ;  /* 0x0000000400007245 */ /* 0x004fc80000201400 */
[----:B------:R-:W-:-:S04]  /*1430*/  F2FP.F16.F32.PACK_AB R0, RZ, R0 ;  /* 0x00000000ff00723e */ /* 0x000fc800000000ff */
[----:B------:R-:W-:Y:S01]  /*1440*/  PRMT R26, R0, 0x7610, R26 ;  /* 0x00007610001a7816 */ /* 0x000fe2000000001a */
[----:B------:R-:W-:Y:S06]  /*1450*/  BRA `(.L_x_12105) ;  /* 0x0000000c00787947 */ /* 0x000fec0003800000 */
.L_x_12106:
[----:B------:R-:W2:Y:S02]  /*1460*/  LDG.E.U16 R4, desc[UR36][R4.64] ;  /* 0x0000002404047981 */ /* 0x000ea4000c1e1500 */
[----:B--2---:R-:W0:Y:S02]  /*1470*/  I2F.S16 R0, R4 ;  /* 0x0000000400007306 */ /* 0x004e240000101400 */
[----:B0-----:R-:W-:-:S04]  /*1480*/  F2FP.F16.F32.PACK_AB R0, RZ, R0 ;  /* 0x00000000ff00723e */ /* 0x001fc800000000ff */
[----:B------:R-:W-:Y:S01]  /*1490*/  PRMT R26, R0, 0x7610, R26 ;  /* 0x00007610001a7816 */ /* 0x000fe2000000001a */
[----:B------:R-:W-:Y:S06]  /*14a0*/  BRA `(.L_x_12105) ;  /* 0x0000000c00647947 */ /* 0x000fec0003800000 */
.L_x_12101:
        /* <DEDUP_REMOVED lines=9> */
.L_x_12109:
[----:B------:R0:W5:Y:S01]  /*1540*/  LDG.E.U16 R26, desc[UR36][R4.64] ;  /* 0x00000024041a7981 */ /* 0x000162000c1e1500 */
[----:B------:R-:W-:Y:S05]  /*1550*/  BRA `(.L_x_12105) ;  /* 0x0000000c00387947 */ /* 0x000fea0003800000 */
.L_x_12108:
        /* <DEDUP_REMOVED lines=9> */
.L_x_12111:
[----:B------:R1:W5:Y:S01]  /*15f0*/  LDG.E.U16 R26, desc[UR36][R4.64] ;  /* 0x00000024041a7981 */ /* 0x000362000c1e1500 */
[----:B------:R-:W-:Y:S05]  /*1600*/  BRA `(.L_x_12105) ;  /* 0x0000000c000c7947 */ /* 0x000fea0003800000 */
.L_x_12110:
        /* <DEDUP_REMOVED lines=9> */
.L_x_12100:
        /* <DEDUP_REMOVED lines=14> */
.L_x_12114:
        /* <DEDUP_REMOVED lines=9> */
.L_x_12113:
        /* <DEDUP_REMOVED lines=27> */
.L_x_12116:
        /* <DEDUP_REMOVED lines=15> */
.L_x_12115:
[----:B------:R-:W2:Y:S02]  /*1ab0*/  LDG.E.U16 R0, desc[UR36][R4.64] ;  /* 0x0000002404007981 */ /* 0x000ea4000c1e1500 */
[----:B--2---:R-:W-:-:S05]  /*1ac0*/  IMAD.U32 R0, R0, 0x10000, RZ ;  /* 0x0001000000007824 */ /* 0x004fca00078e00ff */
[----:B------:R-:W-:-:S04]  /*1ad0*/  F2FP.F16.F32.PACK_AB R0, RZ, R0 ;  /* 0x00000000ff00723e */ /* 0x000fc800000000ff */
[----:B------:R-:W-:Y:S01]  /*1ae0*/  PRMT R26, R0, 0x7610, R26 ;  /* 0x00007610001a7816 */ /* 0x000fe2000000001a */
[----:B------:R-:W-:Y:S06]  /*1af0*/  BRA `(.L_x_12105) ;  /* 0x0000000400d07947 */ /* 0x000fec0003800000 */
.L_x_12112:
        /* <DEDUP_REMOVED lines=13> */
.L_x_12119:
        /* <DEDUP_REMOVED lines=21> */
.L_x_12123:
[----:B------:R-:W-:Y:S05]  /*1d20*/  BSYNC.RECONVERGENT B1 ;  /* 0x0000000000017941 */ /* 0x000fea0003800200 */
.L_x_12122:
[----:B------:R-:W-:Y:S01]  /*1d30*/  IMAD.SHL.U32 R0, R0, 0x100000, RZ ;  /* 0x0010000000007824 */ /* 0x000fe200078e00ff */
[----:B------:R-:W-:-:S04]  /*1d40*/  LEA R3, R3, 0x3b800000, 0x17 ;  /* 0x3b80000003037811 */ /* 0x000fc800078eb8ff */
[----:B------:R-:W-:-:S07]  /*1d50*/  LOP3.LUT R0, R3, R0, R7, 0xfe, !PT ;  /* 0x0000000003007212 */ /* 0x000fce00078efe07 */
.L_x_12121:
[----:B------:R-:W-:Y:S05]  /*1d60*/  BSYNC.RECONVERGENT B0 ;  /* 0x0000000000007941 */ /* 0x000fea0003800200 */
.L_x_12120:
[----:B------:R-:W-:-:S04]  /*1d70*/  F2FP.F16.F32.PACK_AB R0, RZ, R0 ;  /* 0x00000000ff00723e */ /* 0x000fc800000000ff */
[----:B------:R-:W-:Y:S01]  /*1d80*/  PRMT R26, R0, 0x7610, R26 ;  /* 0x00007610001a7816 */ /* 0x000fe2000000001a */
[----:B------:R-:W-:Y:S06]  /*1d90*/  BRA `(.L_x_12105) ;  /* 0x0000000400287947 */ /* 0x000fec0003800000 */
.L_x_12118:
        /* <DEDUP_REMOVED lines=21> */
.L_x_12127:
[----:B------:R-:W-:Y:S05]  /*1ef0*/  BSYNC.RECONVERGENT B1 ;  /* 0x0000000000017941 */ /* 0x000fea0003800200 */
.L_x_12126:
[----:B------:R-:W-:Y:S01]  /*1f00*/  IMAD.SHL.U32 R0, R0, 0x200000, RZ ;  /* 0x0020000000007824 */ /* 0x000fe200078e00ff */
[----:B------:R-:W-:-:S04]  /*1f10*/  LEA R3, R3, 0x37800000, 0x17 ;  /* 0x3780000003037811 */ /* 0x000fc800078eb8ff */
[----:B------:R-:W-:-:S07]  /*1f20*/  LOP3.LUT R0, R3, R0, R7, 0xfe, !PT ;  /* 0x0000000003007212 */ /* 0x000fce00078efe07 */
.L_x_12125:
[----:B------:R-:W-:Y:S05]  /*1f30*/  BSYNC.RECONVERGENT B0 ;  /* 0x0000000000007941 */ /* 0x000fea0003800200 */
.L_x_12124:
[----:B------:R-:W-:-:S04]  /*1f40*/  F2FP.F16.F32.PACK_AB R0, RZ, R0 ;  /* 0x00000000ff00723e */ /* 0x000fc800000000ff */
[----:B------:R-:W-:Y:S01]  /*1f50*/  PRMT R26, R0, 0x7610, R26 ;  /* 0x00007610001a7816 */ /* 0x000fe2000000001a */
[----:B------:R-:W-:Y:S06]  /*1f60*/  BRA `(.L_x_12105) ;  /* 0x0000000000b47947 */ /* 0x000fec0003800000 */
.L_x_12117:
        /* <DEDUP_REMOVED lines=14> */
.L_x_12131:
[----:B------:R-:W-:Y:S05]  /*2050*/  BSYNC.RECONVERGENT B0 ;  /* 0x0000000000007941 */ /* 0x000fea0003800200 */
.L_x_12130:
[----:B------:R-:W-:-:S04]  /*2060*/  F2FP.F16.F32.PACK_AB R0, RZ, R0 ;  /* 0x00000000ff00723e */ /* 0x000fc800000000ff */
[----:B------:R-:W-:Y:S01]  /*2070*/  PRMT R26, R0, 0x7610, R26 ;  /* 0x00007610001a7816 */ /* 0x000fe2000000001a */
[----:B------:R-:W-:Y:S06]  /*2080*/  BRA `(.L_x_12105) ;  /* 0x00000000006c7947 */ /* 0x000fec0003800000 */
.L_x_12104:
        /* <DEDUP_REMOVED lines=16> */
.L_x_12132:
[----:B------:R-:W-:Y:S01]  /*2190*/  PRMT R26, RZ, 0x7610, R26 ;  /* 0x00007610ff1a7816 */ /* 0x000fe2000000001a */
[----:B------:R-:W-:Y:S06]  /*21a0*/  BRA `(.L_x_12105) ;  /* 0x0000000000247947 */ /* 0x000fec0003800000 */
.L_x_12129:
[----:B------:R-:W2:Y:S02]  /*21b0*/  LDG.E.64 R4, desc[UR36][R4.64] ;  /* 0x0000002404047981 */ /* 0x000ea4000c1e1b00 */
[----:B--2---:R-:W0:Y:S02]  /*21c0*/  I2F.U64 R0, R4 ;  /* 0x0000000400007312 */ /* 0x004e240000301000 */
[----:B0-----:R-:W-:-:S04]  /*21d0*/  F2FP.F16.F32.PACK_AB R0, RZ, R0 ;  /* 0x00000000ff00723e */ /* 0x001fc800000000ff */
[----:B------:R-:W-:Y:S01]  /*21e0*/  PRMT R26, R0, 0x7610, R26 ;  /* 0x00007610001a7816 */ /* 0x000fe2000000001a */
[----:B------:R-:W-:Y:S06]  /*21f0*/  BRA `(.L_x_12105) ;  /* 0x0000000000107947 */ /* 0x000fec0003800000 */
.L_x_12128:
[----:B------:R-:W2:Y:S02]  /*2200*/  LDG.E R4, desc[UR36][R4.64] ;  /* 0x0000002404047981 */ /* 0x000ea4000c1e1900 */
[----:B--2---:R-:W-:-:S04]  /*2210*/  I2FP.F32.U32 R0, R4 ;  /* 0x0000000400007245 */ /* 0x004fc80000201000 */
[----:B------:R-:W-:-:S04]  /*2220*/  F2FP.F16.F32.PACK_AB R0, RZ, R0 ;  /* 0x00000000ff00723e */ /* 0x000fc800000000ff */
[----:B------:R-:W-:-:S07]  /*2230*/  PRMT R26, R0, 0x7610, R26 ;  /* 0x00007610001a7816 */ /* 0x000fce000000001a */
.L_x_12105:
[----:B------:R-:W-:-:S07]  /*2240*/  VIADD R17, R17, 0x80 ;  /* 0x0000008011117836 */ /* 0x000fce0000000000 */
.L_x_12099:
[----:B------:R-:W-:Y:S05]  /*2250*/  BSYNC.RECONVERGENT B6 ;  /* 0x0000000000067941 */ /* 0x000fea0003800200 */
.L_x_12098:
        /* <DEDUP_REMOVED lines=26> */
.L_x_12138:
[----:B------:R-:W2:Y:S02]  /*2400*/  LDG.E.U8 R4, desc[UR36][R4.64] ;  /* 0x0000002404047981 */ /* 0x000ea4000c1e1100 */
[----:B--2---:R-:W-:-:S04]  /*2410*/  I2FP.F32.U32 R0, R4 ;  /* 0x0000000400007245 */ /* 0x004fc80000201000 */
[----:B------:R-:W-:-:S04]  /*2420*/  F2FP.F16.F32.PACK_AB R0, RZ, R0 ;  /* 0x00000000ff00723e */ /* 0x000fc800000000ff */
[----:B------:R-:W-:Y:S01]  /*2430*/  PRMT R22, R0, 0x7610, R22 ;  /* 0x0000761000167816 */ /* 0x000fe20000000016 */
[----:B------:R-:W-:Y:S06]  /*2440*/  BRA `(.L_x_12140) ;  /* 0x0000000c00b87947 */ /* 0x000fec0003800000 */
.L_x_12137:
        /* <DEDUP_REMOVED lines=11> */
.L_x_12142:
[----:B------:R-:W2:Y:S02]  /*2500*/  LDG.E R4, desc[UR36][R4.64] ;  /* 0x0000002404047981 */ /* 0x000ea4000c1e1900 */
[----:B--2---:R-:W-:-:S04]  /*2510*/  I2FP.F32.S32 R0, R4 ;  /* 0x0000000400007245 */ /* 0x004fc80000201400 */
[----:B------:R-:W-:-:S04]  /*2520*/  F2FP.F16.F32.PACK_AB R0, RZ, R0 ;  /* 0x00000000ff00723e */ /* 0x000fc800000000ff */
[----:B------:R-:W-:Y:S01]  /*2530*/  PRMT R22, R0, 0x7610, R22 ;  /* 0x0000761000167816 */ /* 0x000fe20000000016 */
[----:B------:R-:W-:Y:S06]  /*2540*/  BRA `(.L_x_12140) ;  /* 0x0000000c00787947 */ /* 0x000fec0003800000 */
.L_x_12141:
[----:B------:R-:W2:Y:S02]  /*2550*/  LDG.E.U16 R4, desc[UR36][R4.64] ;  /* 0x0000002404047981 */ /* 0x000ea4000c1e1500 */
[----:B--2---:R-:W0:Y:S02]  /*2560*/  I2F.S16 R0, R4 ;  /* 0x0000000400007306 */ /* 0x004e240000101400 */
[----:B0-----:R-:W-:-:S04]  /*2570*/  F2FP.F16.F32.PACK_AB R0, RZ, R0 ;  /* 0x00000000ff00723e */ /* 0x001fc800000000ff */
[----:B------:R-:W-:Y:S01]  /*2580*/  PRMT R22, R0, 0x7610, R22 ;  /* 0x0000761000167816 */ /* 0x000fe20000000016 */
[----:B------:R-:W-:Y:S06]  /*2590*/  BRA `(.L_x_12140) ;  /* 0x0000000c00647947 */ /* 0x000fec0003800000 */
.L_x_12136:
        /* <DEDUP_REMOVED lines=9> */
.L_x_12144:
[----:B------:R0:W5:Y:S01]  /*2630*/  LDG.E.U16 R22, desc[UR36][R4.64] ;  /* 0x0000002404167981 */ /* 0x000162000c1e1500 */
[----:B------:R-:W-:Y:S05]  /*2640*/  BRA `(.L_x_12140) ;  /* 0x0000000c00387947 */ /* 0x000fea0003800000 */
.L_x_12143:
        /* <DEDUP_REMOVED lines=9> */
.L_x_12146:
[----:B------:R1:W5:Y:S01]  /*26e0*/  LDG.E.U16 R22, desc[UR36][R4.64] ;  /* 0x0000002404167981 */ /* 0x000362000c1e1500 */
[----:B------:R-:W-:Y:S05]  /*26f0*/  BRA `(.L_x_12140) ;  /* 0x0000000c000c7947 */ /* 0x000fea0003800000 */
.L_x_12145:
        /* <DEDUP_REMOVED lines=9> */
.L_x_12135:
        /* <DEDUP_REMOVED lines=14> */
.L_x_12149:
        /* <DEDUP_REMOVED lines=9> */
.L_x_12148:
        /* <DEDUP_REMOVED lines=27> */
.L_x_12151:
        /* <DEDUP_REMOVED lines=15> */
.L_x_12150:
[----:B------:R-:W2:Y:S02]  /*2ba0*/  LDG.E.U16 R0, desc[UR36][R4.64] ;  /* 0x0000002404007981 */ /* 0x000ea4000c1e1500 */
[----:B--2---:R-:W-:-:S05]  /*2bb0*/  IMAD.U32 R0, R0, 0x10000, RZ ;  /* 0x0001000000007824 */ /* 0x004fca00078e00ff */
[----:B------:R-:W-:-:S04]  /*2bc0*/  F2FP.F16.F32.PACK_AB R0, RZ, R0 ;  /* 0x00000000ff00723e */ /* 0x000fc800000000ff */
[----:B------:R-:W-:Y:S01]  /*2bd0*/  PRMT R22, R0, 0x7610, R22 ;  /* 0x0000761000167816 */ /* 0x000fe20000000016 */
[----:B------:R-:W-:Y:S06]  /*2be0*/  BRA `(.L_x_12140) ;  /* 0x0000000400d07947 */ /* 0x000fec0003800000 */
.L_x_12147:
        /* <DEDUP_REMOVED lines=13> */
.L_x_12154:
        /* <DEDUP_REMOVED lines=21> */
.L_x_12158:
[----:B------:R-:W-:Y:S05]  /*2e10*/  BSYNC.RECONVERGENT B1 ;  /* 0x0000000000017941 */ /* 0x000fea0003800200 */
.L_x_12157:
[----:B------:R-:W-:Y:S01]  /*2e20*/  IMAD.SHL.U32 R0, R0, 0x100000, RZ ;  /* 0x0010000000007824 */ /* 0x000fe200078e00ff */
[----:B------:R-:W-:-:S04]  /*2e30*/  LEA R3, R3, 0x3b800000, 0x17 ;  /* 0x3b80000003037811 */ /* 0x000fc800078eb8ff */
[----:B------:R-:W-:-:S07]  /*2e40*/  LOP3.LUT R0, R3, R0, R7, 0xfe, !PT ;  /* 0x0000000003007212 */ /* 0x000fce00078efe07 */
.L_x_12156:
[----:B------:R-:W-:Y:S05]  /*2e50*/  BSYNC.RECONVERGENT B0 ;  /* 0x0000000000007941 */ /* 0x000fea0003800200 */
.L_x_12155:
[----:B------:R-:W-:-:S04]  /*2e60*/  F2FP.F16.F32.PACK_AB R0, RZ, R0 ;  /* 0x00000000ff00723e */ /* 0x000fc800000000ff */
[----:B------:R-:W-:Y:S01]  /*2e70*/  PRMT R22, R0, 0x7610, R22 ;  /* 0x0000761000167816 */ /* 0x000fe20000000016 */
[----:B------:R-:W-:Y:S06]  /*2e80*/  BRA `(.L_x_12140) ;  /* 0x0000000400287947 */ /* 0x000fec0003800000 */
.L_x_12153:
        /* <DEDUP_REMOVED lines=21> */
.L_x_12162:
[----:B------:R-:W-:Y:S05]  /*2fe0*/  BSYNC.RECONVERGENT B1 ;  /* 0x0000000000017941 */ /* 0x000fea0003800200 */
.L_x_12161:
[----:B------:R-:W-:Y:S01]  /*2ff0*/  IMAD.SHL.U32 R0, R0, 0x200000, RZ ;  /* 0x0020000000007824 */ /* 0x000fe200078e00ff */
[----:B------:R-:W-:-:S04]  /*3000*/  LEA R3, R3, 0x37800000, 0x17 ;  /* 0x3780000003037811 */ /* 0x000fc800078eb8ff */
[----:B------:R-:W-:-:S07]  /*3010*/  LOP3.LUT R0, R3, R0, R7, 0xfe, !PT ;  /* 0x0000000003007212 */ /* 0x000fce00078efe07 */
.L_x_12160:
[----:B------:R-:W-:Y:S05]  /*3020*/  BSYNC.RECONVERGENT B0 ;  /* 0x0000000000007941 */ /* 0x000fea0003800200 */
.L_x_12159:
[----:B------:R-:W-:-:S04]  /*3030*/  F2FP.F16.F32.PACK_AB R0, RZ, R0 ;  /* 0x00000000ff00723e */ /* 0x000fc800000000ff */
[----:B------:R-:W-:Y:S01]  /*3040*/  PRMT R22, R0, 0x7610, R22 ;  /* 0x0000761000167816 */ /* 0x000fe20000000016 */
[----:B------:R-:W-:Y:S06]  /*3050*/  BRA `(.L_x_12140) ;  /* 0x0000000000b47947 */ /* 0x000fec0003800000 */
.L_x_12152:
        /* <DEDUP_REMOVED lines=14> */
.L_x_12166:
[----:B------:R-:W-:Y:S05]  /*3140*/  BSYNC.RECONVERGENT B0 ;  /* 0x0000000000007941 */ /* 0x000fea0003800200 */
.L_x_12165:
[----:B------:R-:W-:-:S04]  /*3150*/  F2FP.F16.F32.PACK_AB R0, RZ, R0 ;  /* 0x00000000ff00723e */ /* 0x000fc800000000ff */
[----:B------:R-:W-:Y:S01]  /*3160*/  PRMT R22, R0, 0x7610, R22 ;  /* 0x0000761000167816 */ /* 0x000fe20000000016 */
[----:B------:R-:W-:Y:S06]  /*3170*/  BRA `(.L_x_12140) ;  /* 0x00000000006c7947 */ /* 0x000fec0003800000 */
.L_x_12139:
        /* <DEDUP_REMOVED lines=16> */
.L_x_12167:
[----:B------:R-:W-:Y:S01]  /*3280*/  PRMT R22, RZ, 0x7610, R22 ;  /* 0x00007610ff167816 */ /* 0x000fe20000000016 */
[----:B------:R-:W-:Y:S06]  /*3290*/  BRA `(.L_x_12140) ;  /* 0x0000000000247947 */ /* 0x000fec0003800000 */
.L_x_12164:
[----:B------:R-:W2:Y:S02]  /*32a0*/  LDG.E.64 R4, desc[UR36][R4.64] ;  /* 0x0000002404047981 */ /* 0x000ea4000c1e1b00 */
[----:B--2---:R-:W0:Y:S02]  /*32b0*/  I2F.U64 R0, R4 ;  /* 0x0000000400007312 */ /* 0x004e240000301000 */
[----:B0-----:R-:W-:-:S04]  /*32c0*/  F2FP.F16.F32.PACK_AB R0, RZ, R0 ;  /* 0x00000000ff00723e */ /* 0x001fc800000000ff */
[----:B------:R-:W-:Y:S01]  /*32d0*/  PRMT R22, R0, 0x7610, R22 ;  /* 0x0000761000167816 */ /* 0x000fe20000000016 */
[----:B------:R-:W-:Y:S06]  /*32e0*/  BRA `(.L_x_12140) ;  /* 0x0000000000107947 */ /* 0x000fec0003800000 */
.L_x_12163:
[----:B------:R-:W2:Y:S02]  /*32f0*/  LDG.E R4, desc[UR36][R4.64] ;  /* 0x0000002404047981 */ /* 0x000ea4000c1e1900 */
[----:B--2---:R-:W-:-:S04]  /*3300*/  I2FP.F32.U32 R0, R4 ;  /* 0x0000000400007245 */ /* 0x004fc80000201000 */
[----:B------:R-:W-:-:S04]  /*3310*/  F2FP.F16.F32.PACK_AB R0, RZ, R0 ;  /* 0x00000000ff00723e */ /* 0x000fc800000000ff */
[----:B------:R-:W-:-:S07]  /*3320*/  PRMT R22, R0, 0x7610, R22 ;  /* 0x0000761000167816 */ /* 0x000fce0000000016 */
.L_x_12140:
[----:B------:R-:W-:-:S07]  /*3330*/  VIADD R17, R17, 0x80 ;  /* 0x0000008011117836 */ /* 0x000fce0000000000 */
.L_x_12134:
[----:B------:R-:W-:Y:S05]  /*3340*/  BSYNC.RECONVERGENT B6 ;  /* 0x0000000000067941 */ /* 0x000fea0003800200 */
.L_x_12133:
        /* <DEDUP_REMOVED lines=26> */
.L_x_12173:
[----:B------:R-:W2:Y:S02]  /*34f0*/  LDG.E.U8 R4, desc[UR36][R4.64] ;  /* 0x0000002404047981 */ /* 0x000ea4000c1e1100 */
[----:B--2---:R-:W-:-:S04]  /*3500*/  I2FP.F32.U32 R0, R4 ;  /* 0x0000000400007245 */ /* 0x004fc80000201000 */
[----:B------:R-:W-:-:S04]  /*3510*/  F2FP.F16.F32.PACK_AB R0, RZ, R0 ;  /* 0x00000000ff00723e */ /* 0x000fc800000000ff */
[----:B------:R-:W-:Y:S01]  /*3520*/  PRMT R16, R0, 0x7610, R16 ;  /* 0x0000761000107816 */ /* 0x000fe20000000010 */
[----:B------:R-:W-:Y:S06]  /*3530*/  BRA `(.L_x_12169) ;  /* 0x0000000c00b87947 */ /* 0x000fec0003800000 */
.L_x_12172:
        /* <DEDUP_REMOVED lines=11> */
.L_x_12176:
[----:B------:R-:W2:Y:S02]  /*35f0*/  LDG.E R4, desc[UR36][R4.64] ;  /* 0x0000002404047981 */ /* 0x000ea4000c1e1900 */
[----:B--2---:R-:W-:-:S04]  /*3600*/  I2FP.F32.S32 R0, R4 ;  /* 0x0000000400007245 */ /* 0x004fc80000201400 */
[----:B------:R-:W-:-:S04]  /*3610*/  F2FP.F16.F32.PACK_AB R0, RZ, R0 ;  /* 0x00000000ff00723e */ /* 0x000fc800000000ff */
[----:B------:R-:W-:Y:S01]  /*3620*/  PRMT R16, R0, 0x7610, R16 ;  /* 0x0000761000107816 */ /* 0x000fe20000000010 */
[----:B------:R-:W-:Y:S06]  /*3630*/  BRA `(.L_x_12169) ;  /* 0x0000000c00787947 */ /* 0x000fec0003800000 */
.L_x_12175:
[----:B------:R-:W2:Y:S02]  /*3640*/  LDG.E.U16 R4, desc[UR36][R4.64] ;  /* 0x0000002404047981 */ /* 0x000ea4000c1e1500 */
[----:B--2---:R-:W0:Y:S02]  /*3650*/  I2F.S16 R0, R4 ;  /* 0x0000000400007306 */ /* 0x004e240000101400 */
[----:B0-----:R-:W-:-:S04]  /*3660*/  F2FP.F16.F32.PACK_AB R0, RZ, R0 ;  /* 0x00000000ff00723e */ /* 0x001fc800000000ff */
[----:B------:R-:W-:Y:S01]  /*3670*/  PRMT R16, R0, 0x7610, R16 ;  /* 0x0000761000107816 */ /* 0x000fe20000000010 */
[----:B------:R-:W-:Y:S06]  /*3680*/  BRA `(.L_x_12169) ;  /* 0x0000000c00647947 */ /* 0x000fec0003800000 */
.L_x_12171:
        /* <DEDUP_REMOVED lines=9> */
.L_x_12178:
[----:B------:R2:W5:Y:S01]  /*3720*/  LDG.E.U16 R16, desc[UR36][R4.64] ;  /* 0x0000002404107981 */ /* 0x000562000c1e1500 */
[----:B------:R-:W-:Y:S05]  /*3730*/  BRA `(.L_x_12169) ;  /* 0x0000000c00387947 */ /* 0x000fea0003800000 */
.L_x_12177:
        /* <DEDUP_REMOVED lines=9> */
.L_x_12180:
[----:B------:R3:W5:Y:S01]  /*37d0*/  LDG.E.U16 R16, desc[UR36][R4.64] ;  /* 0x0000002404107981 */ /* 0x000762000c1e1500 */
[----:B------:R-:W-:Y:S05]  /*37e0*/  BRA `(.L_x_12169) ;  /* 0x0000000c000c7947 */ /* 0x000fea0003800000 */
.L_x_12179:
        /* <DEDUP_REMOVED lines=9> */
.L_x_12170:
        /* <DEDUP_REMOVED lines=14> */
.L_x_12183:
        /* <DEDUP_REMOVED lines=9> */
.L_x_12182:
        /* <DEDUP_REMOVED lines=27> */
.L_x_12185:
        /* <DEDUP_REMOVED lines=15> */
.L_x_12184:
[----:B------:R-:W2:Y:S02]  /*3c90*/  LDG.E.U16 R0, desc[UR36][R4.64] ;  /* 0x0000002404007981 */ /* 0x000ea4000c1e1500 */
[----:B--2---:R-:W-:-:S05]  /*3ca0*/  IMAD.U32 R0, R0, 0x10000, RZ ;  /* 0x0001000000007824 */ /* 0x004fca00078e00ff */
[----:B------:R-:W-:-:S04]  /*3cb0*/  F2FP.F16.F32.PACK_AB R0, RZ, R0 ;  /* 0x00000000ff00723e */ /* 0x000fc800000000ff */
[----:B------:R-:W-:Y:S01]  /*3cc0*/  PRMT R16, R0, 0x7610, R16 ;  /* 0x0000761000107816 */ /* 0x000fe20000000010 */
[----:B------:R-:W-:Y:S06]  /*3cd0*/  BRA `(.L_x_12169) ;  /* 0x0000000400d07947 */ /* 0x000fec0003800000 */
.L_x_12181:
        /* <DEDUP_REMOVED lines=13> */
.L_x_12188:
        /* <DEDUP_REMOVED lines=21> */
.L_x_12192:
[----:B------:R-:W-:Y:S05]  /*3f00*/  BSYNC.RECONVERGENT B1 ;  /* 0x0000000000017941 */ /* 0x000fea0003800200 */
.L_x_12191:
[----:B------:R-:W-:Y:S01]  /*3f10*/  IMAD.SHL.U32 R0, R0, 0x100000, RZ ;  /* 0x0010000000007824 */ /* 0x000fe200078e00ff */
[----:B------:R-:W-:-:S04]  /*3f20*/  LEA R3, R3, 0x3b800000, 0x17 ;  /* 0x3b80000003037811 */ /* 0x000fc800078eb8ff */
[----:B------:R-:W-:-:S07]  /*3f30*/  LOP3.LUT R0, R3, R0, R7, 0xfe, !PT ;  /* 0x0000000003007212 */ /* 0x000fce00078efe07 */
.L_x_12190:
[----:B------:R-:W-:Y:S05]  /*3f40*/  BSYNC.RECONVERGENT B0 ;  /* 0x0000000000007941 */ /* 0x000fea0003800200 */
.L_x_12189:
[----:B------:R-:W-:-:S04]  /*3f50*/  F2FP.F16.F32.PACK_AB R0, RZ, R0 ;  /* 0x00000000ff00723e */ /* 0x000fc800000000ff */
[----:B------:R-:W-:Y:S01]  /*3f60*/  PRMT R16, R0, 0x7610, R16 ;  /* 0x0000761000107816 */ /* 0x000fe20000000010 */
[----:B------:R-:W-:Y:S06]  /*3f70*/  BRA `(.L_x_12169) ;  /* 0x0000000400287947 */ /* 0x000fec0003800000 */
.L_x_12187:
        /* <DEDUP_REMOVED lines=21> */
.L_x_12196:
[----:B------:R-:W-:Y:S05]  /*40d0*/  BSYNC.RECONVERGENT B1 ;  /* 0x0000000000017941 */ /* 0x000fea0003800200 */
.L_x_12195:
[----:B------:R-:W-:Y:S01]  /*40e0*/  IMAD.SHL.U32 R0, R0, 0x200000, RZ ;  /* 0x0020000000007824 */ /* 0x000fe200078e00ff */
[----:B------:R-:W-:-:S04]  /*40f0*/  LEA R3, R3, 0x37800000, 0x17 ;  /* 0x3780000003037811 */ /* 0x000fc800078eb8ff */
[----:B------:R-:W-:-:S07]  /*4100*/  LOP3.LUT R0, R3, R0, R7, 0xfe, !PT ;  /* 0x0000000003007212 */ /* 0x000fce00078efe07 */
.L_x_12194:
[----:B------:R-:W-:Y:S05]  /*4110*/  BSYNC.RECONVERGENT B0 ;  /* 0x0000000000007941 */ /* 0x000fea0003800200 */
.L_x_12193:
[----:B------:R-:W-:-:S04]  /*4120*/  F2FP.F16.F32.PACK_AB R0, RZ, R0 ;  /* 0x00000000ff00723e */ /* 0x000fc800000000ff */
[----:B------:R-:W-:Y:S01]  /*4130*/  PRMT R16, R0, 0x7610, R16 ;  /* 0x0000761000107816 */ /* 0x000fe20000000010 */
[----:B------:R-:W-:Y:S06]  /*4140*/  BRA `(.L_x_12169) ;  /* 0x0000000000b47947 */ /* 0x000fec0003800000 */
.L_x_12186:
        /* <DEDUP_REMOVED lines=14> */
.L_x_12200:
[----:B------:R-:W-:Y:S05]  /*4230*/  BSYNC.RECONVERGENT B0 ;  /* 0x0000000000007941 */ /* 0x000fea0003800200 */
.L_x_12199:
[----:B------:R-:W-:-:S04]  /*4240*/  F2FP.F16.F32.PACK_AB R0, RZ, R0 ;  /* 0x00000000ff00723e */ /* 0x000fc800000000ff */
[----:B------:R-:W-:Y:S01]  /*4250*/  PRMT R16, R0, 0x7610, R16 ;  /* 0x0000761000107816 */ /* 0x000fe20000000010 */
[----:B------:R-:W-:Y:S06]  /*4260*/  BRA `(.L_x_12169) ;  /* 0x00000000006c7947 */ /* 0x000fec0003800000 */
.L_x_12174:
        /* <DEDUP_REMOVED lines=16> */
.L_x_12201:
[----:B------:R-:W-:Y:S01]  /*4370*/  PRMT R16, RZ, 0x7610, R16 ;  /* 0x00007610ff107816 */ /* 0x000fe20000000010 */
[----:B------:R-:W-:Y:S06]  /*4380*/  BRA `(.L_x_12169) ;  /* 0x0000000000247947 */ /* 0x000fec0003800000 */
.L_x_12198:
[----:B------:R-:W2:Y:S02]  /*4390*/  LDG.E.64 R4, desc[UR36][R4.64] ;  /* 0x0000002404047981 */ /* 0x000ea4000c1e1b00 */
[----:B--2---:R-:W0:Y:S02]  /*43a0*/  I2F.U64 R0, R4 ;  /* 0x0000000400007312 */ /* 0x004e240000301000 */
[----:B0-----:R-:W-:-:S04]  /*43b0*/  F2FP.F16.F32.PACK_AB R0, RZ, R0 ;  /* 0x00000000ff00723e */ /* 0x001fc800000000ff */
[----:B------:R-:W-:Y:S01]  /*43c0*/  PRMT R16, R0, 0x7610, R16 ;  /* 0x0000761000107816 */ /* 0x000fe20000000010 */
[----:B------:R-:W-:Y:S06]  /*43d0*/  BRA `(.L_x_12169) ;  /* 0x0000000000107947 */ /* 0x000fec0003800000 */
.L_x_12197:
[----:B------:R-:W2:Y:S02]  /*43e0*/  LDG.E R4, desc[UR36][R4.64] ;  /* 0x0000002404047981 */ /* 0x000ea4000c1e1900 */
[----:B--2---:R-:W-:-:S04]  /*43f0*/  I2FP.F32.U32 R0, R4 ;  /* 0x0000000400007245 */ /* 0x004fc80000201000 */
[----:B------:R-:W-:-:S04]  /*4400*/  F2FP.F16.F32.PACK_AB R0, RZ, R0 ;  /* 0x00000000ff00723e */ /* 0x000fc800000000ff */
[----:B------:R-:W-:-:S07]  /*4410*/  PRMT R16, R0, 0x7610, R16 ;  /* 0x0000761000107816 */ /* 0x000fce0000000010 */
.L_x_12169:
[----:B------:R-:W-:Y:S05]  /*4420*/  BSYNC.RECONVERGENT B6 ;  /* 0x0000000000067941 */ /* 0x000fea0003800200 */
.L_x_12168:
[C---:B------:R-:W-:Y:S01]  /*4430*/  VIADD R3, R25.reuse, 0x100 ;  /* 0x0000010019037836 */ /* 0x040fe20000000000 */
[CC--:B------:R-:W-:Y:S01]  /*4440*/  ISETP.GE.AND P0, PT, R25.reuse, R24.reuse, PT ;  /* 0x000000181900720c */ /* 0x0c0fe20003f06270 */
[C---:B0123--:R-:W-:Y:S01]  /*4450*/  VIADD R5, R25.reuse, 0x180 ;  /* 0x0000018019057836 */ /* 0x04ffe20000000000 */
[----:B------:R-:W0:Y:S01]  /*4460*/  LDC.U8 R17, c[0x0][0x3a4] ;  /* 0x0000e900ff117b82 */ /* 0x000e220000000000 */
[----:B------:R-:W-:Y:S01]  /*4470*/  VIADD R27, R25, 0x80 ;  /* 0x00000080191b7836 */ /* 0x000fe20000000000 */
[-C--:B------:R-:W-:Y:S01]  /*4480*/  ISETP.GE.AND P2, PT, R3, R24.reuse, PT ;  /* 0x000000180300720c */ /* 0x080fe20003f46270 */
[----:B------:R-:W-:Y:S01]  /*4490*/  BSSY.RECONVERGENT B6, `(.L_x_12202) ;  /* 0x000011c000067945 */ /* 0x000fe20003800200 */
[-C--:B------:R-:W-:Y:S02]  /*44a0*/  ISETP.GE.AND P3, PT, R5, R24.reuse, PT ;  /* 0x000000180500720c */ /* 0x080fe40003f66270 */
[----:B------:R-:W-:-:S05]  /*44b0*/  ISETP.GE.AND P1, PT, R27, R24, PT ;  /* 0x000000181b00720c */ /* 0x000fca0003f26270 */
[----:B-----5:R-:W-:-:S04]  /*44c0*/  @!P0 HADD2 R0, -R28.H0_H0, -RZ.H0_H0 ;  /* 0xa00000ff1c008230 */ /* 0x020fc80000000900 */
[----:B------:R-:W-:Y:S01]  /*44d0*/  @!P2 HADD2 R6, -R22.H0_H0, -RZ.H0_H0 ;  /* 0xa00000ff1606a230 */ /* 0x000fe20000000900 */
[----:B------:R-:W-:Y:S01]  /*44e0*/  @!P0 PRMT R0, R0, 0x5410, RZ ;  /* 0x0000541000008816 */ /* 0x000fe200000000ff */
[----:B------:R-:W-:Y:S02]  /*44f0*/  @!P3 HADD2 R8, -R16.H0_H0, -RZ.H0_H0 ;  /* 0xa00000ff1008b230 */ /* 0x000fe40000000900 */
[----:B------:R-:W-:Y:S01]  /*4500*/  @!P1 HADD2 R7, -R26.H0_H0, -RZ.H0_H0 ;  /* 0xa00000ff1a079230 */ /* 0x000fe20000000900 */
[----:B------:R-:W-:Y:S02]  /*4510*/  @!P2 PRMT R5, R6, 0x5410, RZ ;  /* 0x000054100605a816 */ /* 0x000fe400000000ff */
[----:B------:R-:W-:Y:S02]  /*4520*/  @!P3 PRMT R6, R8, 0x5410, RZ ;  /* 0x000054100806b816 */ /* 0x000fe400000000ff */
[----:B------:R-:W-:Y:S02]  /*4530*/  @!P1 PRMT R3, R7, 0x5410, RZ ;  /* 0x0000541007039816 */ /* 0x000fe400000000ff */
[----:B------:R-:W-:-:S02]  /*4540*/  @!P0 PRMT R4, R0, 0x7610, R4 ;  /* 0x0000761000048816 */ /* 0x000fc40000000004 */
[----:B------:R-:W-:Y:S02]  /*4550*/  @!P2 PRMT R18, R5, 0x7610, R18 ;  /* 0x000076100512a816 */ /* 0x000fe40000000012 */
[----:B------:R-:W-:Y:S02]  /*4560*/  @!P3 PRMT R19, R6, 0x7610, R19 ;  /* 0x000076100613b816 */ /* 0x000fe40000000013 */
[----:B------:R-:W-:Y:S01]  /*4570*/  @!P1 PRMT R23, R3, 0x7610, R23 ;  /* 0x0000761003179816 */ /* 0x000fe20000000017 */
        /* <DEDUP_REMOVED lines=19> */
[----:B------:R-:W-:Y:S02]  /*46b0*/  HADD2.F32 R28, -RZ, -R28.H0_H0 ;  /* 0xa000001cff1c7230 */ /* 0x000fe40000004100 */
[----:B------:R-:W-:Y:S02]  /*46c0*/  IMAD.MOV.U32 R25, RZ, RZ, R27 ;  /* 0x000000ffff197224 */ /* 0x000fe400078e001b */
[----:B------:R-:W0:Y:S02]  /*46d0*/  F2I.FTZ.TRUNC.NTZ R3, R28 ;  /* 0x0000001c00037305 */ /* 0x000e24000021f100 */
[----:B0-----:R0:W-:Y:S01]  /*46e0*/  STG.E.U8 desc[UR36][R8.64], R3 ;  /* 0x0000000308007986 */ /* 0x0011e2000c101124 */
[----:B------:R-:W-:Y:S05]  /*46f0*/  BRA `(.L_x_12203) ;  /* 0x0000000c00d47947 */ /* 0x000fea0003800000 */
.L_x_12207:
[----:B------:R-:W-:Y:S02]  /*4700*/  HADD2.F32 R5, -RZ, -R28.H0_H0 ;  /* 0xa000001cff057230 */ /* 0x000fe40000004100 */
[----:B------:R-:W-:-:S04]  /*4710*/  IMAD.MOV.U32 R25, RZ, RZ, R27 ;  /* 0x000000ffff197224 */ /* 0x000fc800078e001b */
[----:B------:R-:W0:Y:S02]  /*4720*/  F2I.S64.TRUNC R4, R5 ;  /* 0x0000000500047311 */ /* 0x000e24000020d900 */
[----:B0-----:R0:W-:Y:S01]  /*4730*/  STG.E.U8 desc[UR36][R8.64], R4 ;  /* 0x0000000408007986 */ /* 0x0011e2000c101124 */
[----:B------:R-:W-:Y:S05]  /*4740*/  BRA `(.L_x_12203) ;  /* 0x0000000c00c07947 */ /* 0x000fea0003800000 */
.L_x_12206:
[----:B------:R-:W-:-:S13]  /*4750*/  ISETP.NE.AND P0, PT, R0, 0x2, PT ;  /* 0x000000020000780c */ /* 0x000fda0003f05270 */
[----:B------:R-:W-:Y:S05]  /*4760*/  @!P0 BRA `(.L_x_12209) ;  /* 0x0000000000388947 */ /* 0x000fea0003800000 */
[----:B------:R-:W-:-:S13]  /*4770*/  ISETP.NE.AND P0, PT, R0, 0x3, PT ;  /* 0x000000030000780c */ /* 0x000fda0003f05270 */
[----:B------:R-:W-:Y:S05]  /*4780*/  @!P0 BRA `(.L_x_12210) ;  /* 0x00000000001c8947 */ /* 0x000fea0003800000 */
[----:B------:R-:W-:-:S13]  /*4790*/  ISETP.NE.AND P0, PT, R0, 0x4, PT ;  /* 0x000000040000780c */ /* 0x000fda0003f05270 */
[----:B------:R-:W-:Y:S05]  /*47a0*/  @P0 BRA `(.L_x_12208) ;  /* 0x0000000800f80947 */ /* 0x000fea0003800000 */
[----:B------:R-:W-:Y:S02]  /*47b0*/  HADD2.F32 R4, -RZ, -R28.H0_H0 ;  /* 0xa000001cff047230 */ /* 0x000fe40000004100 */
[----:B------:R-:W-:-:S04]  /*47c0*/  IMAD.MOV.U32 R25, RZ, RZ, R27 ;  /* 0x000000ffff197224 */ /* 0x000fc800078e001b */
[----:B------:R-:W0:Y:S02]  /*47d0*/  F2I.S64.TRUNC R4, R4 ;  /* 0x0000000400047311 */ /* 0x000e24000020d900 */
[----:B0-----:R0:W-:Y:S01]  /*47e0*/  STG.E.64 desc[UR36][R8.64], R4 ;  /* 0x0000000408007986 */ /* 0x0011e2000c101b24 */
[----:B------:R-:W-:Y:S05]  /*47f0*/  BRA `(.L_x_12203) ;  /* 0x0000000c00947947 */ /* 0x000fea0003800000 */
.L_x_12210:
[----:B------:R-:W-:Y:S02]  /*4800*/  HADD2.F32 R28, -RZ, -R28.H0_H0 ;  /* 0xa000001cff1c7230 */ /* 0x000fe40000004100 */
[----:B------:R-:W-:Y:S02]  /*4810*/  IMAD.MOV.U32 R25, RZ, RZ, R27 ;  /* 0x000000ffff197224 */ /* 0x000fe400078e001b */
[----:B------:R-:W0:Y:S02]  /*4820*/  F2I.FTZ.TRUNC.NTZ R3, R28 ;  /* 0x0000001c00037305 */ /* 0x000e24000021f100 */
[----:B0-----:R0:W-:Y:S01]  /*4830*/  STG.E desc[UR36][R8.64], R3 ;  /* 0x0000000308007986 */ /* 0x0011e2000c101924 */
[----:B------:R-:W-:Y:S05]  /*4840*/  BRA `(.L_x_12203) ;  /* 0x0000000c00807947 */ /* 0x000fea0003800000 */
.L_x_12209:
[----:B------:R-:W-:Y:S02]  /*4850*/  HADD2.F32 R28, -RZ, -R28.H0_H0 ;  /* 0xa000001cff1c7230 */ /* 0x000fe40000004100 */
[----:B------:R-:W-:Y:S02]  /*4860*/  IMAD.MOV.U32 R25, RZ, RZ, R27 ;  /* 0x000000ffff197224 */ /* 0x000fe400078e001b */
[----:B------:R-:W0:Y:S02]  /*4870*/  F2I.FTZ.TRUNC.NTZ R3, R28 ;  /* 0x0000001c00037305 */ /* 0x000e24000021f100 */
[----:B0-----:R0:W-:Y:S01]  /*4880*/  STG.E.U16 desc[UR36][R8.64], R3 ;  /* 0x0000000308007986 */ /* 0x0011e2000c101524 */
[----:B------:R-:W-:Y:S05]  /*4890*/  BRA `(.L_x_12203) ;  /* 0x0000000c006c7947 */ /* 0x000fea0003800000 */
.L_x_12205:
[----:B------:R-:W-:-:S13]  /*48a0*/  ISETP.GT.AND P0, PT, R0, 0x6, PT ;  /* 0x000000060000780c */ /* 0x000fda0003f04270 */
[----:B------:R-:W-:Y:S05]  /*48b0*/  @P0 BRA `(.L_x_12211) ;  /* 0x00000000002c0947 */ /* 0x000fea0003800000 */
[----:B------:R-:W-:-:S13]  /*48c0*/  ISETP.NE.AND P0, PT, R0, 0x5, PT ;  /* 0x000000050000780c */ /* 0x000fda0003f05270 */
[----:B------:R-:W-:Y:S05]  /*48d0*/  @!P0 BRA `(.L_x_12212) ;  /* 0x0000000000188947 */ /* 0x000fea0003800000 */
[----:B------:R-:W-:-:S13]  /*48e0*/  ISETP.NE.AND P0, PT, R0, 0x6, PT ;  /* 0x000000060000780c */ /* 0x000fda0003f05270 */
[----:B------:R-:W-:Y:S05]  /*48f0*/  @P0 BRA `(.L_x_12208) ;  /* 0x0000000800a40947 */ /* 0x000fea0003800000 */
[----:B------:R-:W-:Y:S02]  /*4900*/  HADD2.F32 R3, -RZ, -R28.H0_H0 ;  /* 0xa000001cff037230 */ /* 0x000fe40000004100 */
[----:B------:R-:W-:-:S03]  /*4910*/  IMAD.MOV.U32 R25, RZ, RZ, R27 ;  /* 0x000000ffff197224 */ /* 0x000fc600078e001b */
[----:B------:R0:W-:Y:S01]  /*4920*/  STG.E desc[UR36][R8.64], R3 ;  /* 0x0000000308007986 */ /* 0x0001e2000c101924 */
[----:B------:R-:W-:Y:S05]  /*4930*/  BRA `(.L_x_12203) ;  /* 0x0000000c00447947 */ /* 0x000fea0003800000 */
.L_x_12212:
[----:B------:R0:W-:Y:S01]  /*4940*/  STG.E.U16 desc[UR36][R8.64], R4 ;  /* 0x0000000408007986 */ /* 0x0001e2000c101524 */
[----:B------:R-:W-:Y:S01]  /*4950*/  IMAD.MOV.U32 R25, RZ, RZ, R27 ;  /* 0x000000ffff197224 */ /* 0x000fe200078e001b */
[----:B------:R-:W-:Y:S06]  /*4960*/  BRA `(.L_x_12203) ;  /* 0x0000000c00387947 */ /* 0x000fec0003800000 */
.L_x_12211:
[----:B------:R-:W-:-:S13]  /*4970*/  ISETP.NE.AND P0, PT, R0, 0x7, PT ;  /* 0x000000070000780c */ /* 0x000fda0003f05270 */
[----:B------:R-:W-:Y:S05]  /*4980*/  @!P0 BRA `(.L_x_12213) ;  /* 0x00000000003c8947 */ /* 0x000fea0003800000 */
[----:B------:R-:W-:-:S13]  /*4990*/  ISETP.NE.AND P0, PT, R0, 0x8, PT ;  /* 0x000000080000780c */ /* 0x000fda0003f05270 */
[----:B------:R-:W-:Y:S05]  /*49a0*/  @!P0 BRA `(.L_x_12214) ;  /* 0x00000000001c8947 */ /* 0x000fea0003800000 */
[----:B------:R-:W-:-:S13]  /*49b0*/  ISETP.NE.AND P0, PT, R0, 0x9, PT ;  /* 0x000000090000780c */ /* 0x000fda0003f05270 */
[----:B------:R-:W-:Y:S05]  /*49c0*/  @P0 BRA `(.L_x_12208) ;  /* 0x0000000800700947 */ /* 0x000fea0003800000 */
[----:B------:R-:W-:Y:S02]  /*49d0*/  HADD2.F32 R28, -RZ, -R28.H0_H0 ;  /* 0xa000001cff1c7230 */ /* 0x000fe40000004100 */
[----:B------:R-:W-:Y:S02]  /*49e0*/  IMAD.MOV.U32 R29, RZ, RZ, RZ ;  /* 0x000000ffff1d7224 */ /* 0x000fe400078e00ff */
[----:B------:R-:W-:-:S03]  /*49f0*/  IMAD.MOV.U32 R25, RZ, RZ, R27 ;  /* 0x000000ffff197224 */ /* 0x000fc600078e001b */
[----:B------:R0:W-:Y:S01]  /*4a00*/  STG.E.64 desc[UR36][R8.64], R28 ;  /* 0x0000001c08007986 */ /* 0x0001e2000c101b24 */
[----:B------:R-:W-:Y:S05]  /*4a10*/  BRA `(.L_x_12203) ;  /* 0x0000000c000c7947 */ /* 0x000fea0003800000 */
.L_x_12214:
[----:B------:R-:W-:Y:S02]  /*4a20*/  HADD2.F32 R0, -RZ, -R28.H0_H0 ;  /* 0xa000001cff007230 */ /* 0x000fe40000004100 */
[----:B------:R-:W-:-:S03]  /*4a30*/  IMAD.MOV.U32 R25, RZ, RZ, R27 ;  /* 0x000000ffff197224 */ /* 0x000fc600078e001b */
[----:B------:R-:W-:-:S04]  /*4a40*/  F2FP.F16.F32.PACK_AB R0, RZ, R0 ;  /* 0x00000000ff00723e */ /* 0x000fc800000000ff */
[----:B------:R-:W-:-:S05]  /*4a50*/  PRMT R0, R0, 0x5410, RZ ;  /* 0x0000541000007816 */ /* 0x000fca00000000ff */
[----:B------:R0:W-:Y:S01]  /*4a60*/  STG.E desc[UR36][R8.64], R0 ;  /* 0x0000000008007986 */ /* 0x0001e2000c101924 */
[----:B------:R-:W-:Y:S05]  /*4a70*/  BRA `(.L_x_12203) ;  /* 0x0000000800f47947 */ /* 0x000fea0003800000 */
.L_x_12213:
[----:B------:R-:W-:Y:S02]  /*4a80*/  HADD2.F32 R4, -RZ, -R28.H0_H0 ;  /* 0xa000001cff047230 */ /* 0x000fe40000004100 */
[----:B------:R-:W-:-:S03]  /*4a90*/  IMAD.MOV.U32 R25, RZ, RZ, R27 ;  /* 0x000000ffff197224 */ /* 0x000fc600078e001b */
[----:B------:R-:W-:-:S06]  /*4aa0*/  FMUL.FTZ R4, R4, 1 ;  /* 0x3f80000004047820 */ /* 0x000fcc0000410000 */
[----:B------:R-:W0:Y:S02]  /*4ab0*/  F2F.F64.F32 R4, R4 ;  /* 0x0000000400047310 */ /* 0x000e240000201800 */
[----:B0-----:R0:W-:Y:S01]  /*4ac0*/  STG.E.64 desc[UR36][R8.64], R4 ;  /* 0x0000000408007986 */ /* 0x0011e2000c101b24 */
[----:B------:R-:W-:Y:S05]  /*4ad0*/  BRA `(.L_x_12203) ;  /* 0x0000000800dc7947 */ /* 0x000fea0003800000 */
.L_x_12204:
        /* <DEDUP_REMOVED lines=10> */
[----:B------:R-:W-:-:S04]  /*4b80*/  FSETP.NEU.FTZ.AND P0, PT, R28, RZ, PT ;  /* 0x000000ff1c00720b */ /* 0x000fc80003f1d000 */
[----:B------:R-:W-:-:S05]  /*4b90*/  SEL R3, RZ, 0x1, !P0 ;  /* 0x00000001ff037807 */ /* 0x000fca0004000000 */
[----:B------:R0:W-:Y:S01]  /*4ba0*/  STG.E.U8 desc[UR36][R8.64], R3 ;  /* 0x0000000308007986 */ /* 0x0001e2000c101124 */
[----:B------:R-:W-:Y:S05]  /*4bb0*/  BRA `(.L_x_12203) ;  /* 0x0000000800a47947 */ /* 0x000fea0003800000 */
.L_x_12217:
[----:B------:R-:W-:Y:S01]  /*4bc0*/  HADD2.F32 R28, -RZ, -R28.H0_H0 ;  /* 0xa000001cff1c7230 */ /* 0x000fe20000004100 */
[----:B------:R-:W-:Y:S01]  /*4bd0*/  CS2R R6, SRZ ;  /* 0x0000000000067805 */ /* 0x000fe2000001ff00 */
[----:B------:R-:W-:-:S03]  /*4be0*/  IMAD.MOV.U32 R25, RZ, RZ, R27 ;  /* 0x000000ffff197224 */ /* 0x000fc600078e001b */
[----:B------:R-:W-:-:S06]  /*4bf0*/  FMUL.FTZ R4, R28, 1 ;  /* 0x3f8000001c047820 */ /* 0x000fcc0000410000 */
[----:B------:R-:W0:Y:S02]  /*4c00*/  F2F.F64.F32 R4, R4 ;  /* 0x0000000400047310 */ /* 0x000e240000201800 */
[----:B0-----:R4:W-:Y:S01]  /*4c10*/  STG.E.128 desc[UR36][R8.64], R4 ;  /* 0x0000000408007986 */ /* 0x0019e2000c101d24 */
[----:B------:R-:W-:Y:S05]  /*4c20*/  BRA `(.L_x_12203) ;  /* 0x0000000800887947 */ /* 0x000fea0003800000 */
.L_x_12216:
[----:B------:R-:W-:-:S13]  /*4c30*/  ISETP.NE.AND P0, PT, R0, 0xf, PT ;  /* 0x0000000f0000780c */ /* 0x000fda0003f05270 */
[----:B------:R-:W-:Y:S05]  /*4c40*/  @!P0 BRA `(.L_x_12218) ;  /* 0x0000000000a88947 */ /* 0x000fea0003800000 */
[----:B------:R-:W-:-:S13]  /*4c50*/  ISETP.NE.AND P0, PT, R0, 0x17, PT ;  /* 0x000000170000780c */ /* 0x000fda0003f05270 */
[----:B------:R-:W-:Y:S05]  /*4c60*/  @!P0 BRA `(.L_x_12219) ;  /* 0x0000000000508947 */ /* 0x000fea0003800000 */
[----:B------:R-:W-:-:S13]  /*4c70*/  ISETP.NE.AND P0, PT, R0, 0x18, PT ;  /* 0x000000180000780c */ /* 0x000fda0003f05270 */
[----:B------:R-:W-:Y:S05]  /*4c80*/  @P0 BRA `(.L_x_12208) ;  /* 0x0000000400c00947 */ /* 0x000fea0003800000 */
[----:B------:R-:W-:Y:S01]  /*4c90*/  HADD2.F32 R28, -RZ, -R28.H0_H0 ;  /* 0xa000001cff1c7230 */ /* 0x000fe20000004100 */
        /* <DEDUP_REMOVED lines=12> */
.L_x_12221:
[----:B------:R-:W-:Y:S05]  /*4d60*/  BSYNC.RECONVERGENT B0 ;  /* 0x0000000000007941 */ /* 0x000fea0003800200 */
.L_x_12220:
[----:B------:R-:W-:Y:S01]  /*4d70*/  LOP3.LUT R5, R0, 0x80, R5, 0xf8, !PT ;  /* 0x0000008000057812 */ /* 0x000fe200078ef805 */
[----:B------:R-:W-:-:S04]  /*4d80*/  IMAD.MOV.U32 R25, RZ, RZ, R27 ;  /* 0x000000ffff197224 */ /* 0x000fc800078e001b */
[----:B------:R3:W-:Y:S01]  /*4d90*/  STG.E.U8 desc[UR36][R8.64], R5 ;  /* 0x0000000508007986 */ /* 0x0007e2000c101124 */
[----:B------:R-:W-:Y:S05]  /*4da0*/  BRA `(.L_x_12203) ;  /* 0x0000000800287947 */ /* 0x000fea0003800000 */
.L_x_12219:
[----:B------:R-:W-:Y:S01]  /*4db0*/  HADD2.F32 R28, -RZ, -R28.H0_H0 ;  /* 0xa000001cff1c7230 */ /* 0x000fe20000004100 */
        /* <DEDUP_REMOVED lines=14> */
.L_x_12223:
[----:B------:R-:W-:Y:S05]  /*4ea0*/  BSYNC.RECONVERGENT B0 ;  /* 0x0000000000007941 */ /* 0x000fea0003800200 */
.L_x_12222:
[----:B------:R-:W-:Y:S01]  /*4eb0*/  LOP3.LUT R5, R0, 0x80, R5, 0xf8, !PT ;  /* 0x0000008000057812 */ /* 0x000fe200078ef805 */
[----:B------:R-:W-:-:S04]  /*4ec0*/  IMAD.MOV.U32 R25, RZ, RZ, R27 ;  /* 0x000000ffff197224 */ /* 0x000fc800078e001b */
[----:B------:R2:W-:Y:S01]  /*4ed0*/  STG.E.U8 desc[UR36][R8.64], R5 ;  /* 0x0000000508007986 */ /* 0x0005e2000c101124 */
[----:B------:R-:W-:Y:S05]  /*4ee0*/  BRA `(.L_x_12203) ;  /* 0x0000000400d87947 */ /* 0x000fea0003800000 */
.L_x_12218:
[----:B------:R-:W-:Y:S02]  /*4ef0*/  HADD2.F32 R0, -RZ, -R28.H0_H0 ;  /* 0xa000001cff007230 */ /* 0x000fe40000004100 */
[----:B------:R-:W-:-:S03]  /*4f00*/  IMAD.MOV.U32 R25, RZ, RZ, R27 ;  /* 0x000000ffff197224 */ /* 0x000fc600078e001b */
[----:B------:R-:W-:-:S05]  /*4f10*/  F2FP.BF16.F32.PACK_AB R0, RZ, R0 ;  /* 0x00000000ff00723e */ /* 0x000fca00000010ff */
[----:B------:R1:W-:Y:S01]  /*4f20*/  STG.E.U16 desc[UR36][R8.64], R0 ;  /* 0x0000000008007986 */ /* 0x0003e2000c101524 */
[----:B------:R-:W-:Y:S05]  /*4f30*/  BRA `(.L_x_12203) ;  /* 0x0000000400c47947 */ /* 0x000fea0003800000 */
.L_x_12215:
        /* <DEDUP_REMOVED lines=10> */
[----:B------:R-:W0:Y:S02]  /*4fe0*/  F2I.FTZ.U32.TRUNC.NTZ R3, R3 ;  /* 0x0000000300037305 */ /* 0x000e24000021f000 */
[----:B0-----:R0:W-:Y:S01]  /*4ff0*/  STG.E.U16 desc[UR36][R8.64], R3 ;  /* 0x0000000308007986 */ /* 0x0011e2000c101524 */
[----:B------:R-:W-:Y:S05]  /*5000*/  BRA `(.L_x_12203) ;  /* 0x0000000400907947 */ /* 0x000fea0003800000 */
.L_x_12226:
[----:B------:R-:W-:Y:S01]  /*5010*/  HADD2.F32 R3, -RZ, -R28.H0_H0 ;  /* 0xa000001cff037230 */ /* 0x000fe20000004100 */
        /* <DEDUP_REMOVED lines=12> */
.L_x_12229:
[----:B------:R-:W-:-:S04]  /*50e0*/  SHF.R.U32.HI R0, RZ, 0x14, R3 ;  /* 0x00000014ff007819 */ /* 0x000fc80000011603 */
[----:B------:R-:W-:-:S04]  /*50f0*/  LOP3.LUT R0, R0, 0x1, RZ, 0xc0, !PT ;  /* 0x0000000100007812 */ /* 0x000fc800078ec0ff */
[----:B------:R-:W-:-:S04]  /*5100*/  IADD3 R0, PT, PT, R3, 0x487ffff, R0 ;  /* 0x0487ffff03007810 */ /* 0x000fc80007ffe000 */
[----:B------:R-:W-:-:S04]  /*5110*/  SHF.R.U32.HI R0, RZ, 0x14, R0 ;  /* 0x00000014ff007819 */ /* 0x000fc80000011600 */
[----:B------:R-:W-:-:S07]  /*5120*/  LOP3.LUT R0, R0, 0xff, RZ, 0xc0, !PT ;  /* 0x000000ff00007812 */ /* 0x000fce00078ec0ff */
.L_x_12230:
[----:B------:R-:W-:-:S04]  /*5130*/  SHF.R.U32.HI R3, RZ, 0x18, R3 ;  /* 0x00000018ff037819 */ /* 0x000fc80000011603 */
[----:B------:R-:W-:-:S04]  /*5140*/  LOP3.LUT R0, R0, 0x80, R3, 0xf8, !PT ;  /* 0x0000008000007812 */ /* 0x000fc800078ef803 */
[----:B------:R-:W-:-:S07]  /*5150*/  PRMT R4, R0, 0x7610, R4 ;  /* 0x0000761000047816 */ /* 0x000fce0000000004 */
.L_x_12228:
[----:B------:R-:W-:Y:S05]  /*5160*/  BSYNC.RECONVERGENT B0 ;  /* 0x0000000000007941 */ /* 0x000fea0003800200 */
.L_x_12227:
[----:B------:R0:W-:Y:S01]  /*5170*/  STG.E.U8 desc[UR36][R8.64], R4 ;  /* 0x0000000408007986 */ /* 0x0001e2000c101124 */
[----:B------:R-:W-:Y:S01]  /*5180*/  IMAD.MOV.U32 R25, RZ, RZ, R27 ;  /* 0x000000ffff197224 */ /* 0x000fe200078e001b */
[----:B------:R-:W-:Y:S06]  /*5190*/  BRA `(.L_x_12203) ;  /* 0x00000004002c7947 */ /* 0x000fec0003800000 */
.L_x_12225:
        /* <DEDUP_REMOVED lines=13> */
.L_x_12233:
[----:B------:R-:W-:-:S04]  /*5270*/  SHF.R.U32.HI R0, RZ, 0x15, R3 ;  /* 0x00000015ff007819 */ /* 0x000fc80000011603 */
[----:B------:R-:W-:-:S04]  /*5280*/  LOP3.LUT R0, R0, 0x1, RZ, 0xc0, !PT ;  /* 0x0000000100007812 */ /* 0x000fc800078ec0ff */
[----:B------:R-:W-:-:S04]  /*5290*/  IADD3 R0, PT, PT, R3, 0x88fffff, R0 ;  /* 0x088fffff03007810 */ /* 0x000fc80007ffe000 */
[----:B------:R-:W-:-:S04]  /*52a0*/  SHF.R.U32.HI R0, RZ, 0x15, R0 ;  /* 0x00000015ff007819 */ /* 0x000fc80000011600 */
[----:B------:R-:W-:-:S07]  /*52b0*/  LOP3.LUT R0, R0, 0xff, RZ, 0xc0, !PT ;  /* 0x000000ff00007812 */ /* 0x000fce00078ec0ff */
.L_x_12234:
[----:B------:R-:W-:-:S04]  /*52c0*/  SHF.R.U32.HI R3, RZ, 0x18, R3 ;  /* 0x00000018ff037819 */ /* 0x000fc80000011603 */
[----:B------:R-:W-:-:S04]  /*52d0*/  LOP3.LUT R0, R0, 0x80, R3, 0xf8, !PT ;  /* 0x0000008000007812 */ /* 0x000fc800078ef803 */
[----:B------:R-:W-:-:S07]  /*52e0*/  PRMT R4, R0, 0x7610, R4 ;  /* 0x0000761000047816 */ /* 0x000fce0000000004 */
.L_x_12232:
[----:B------:R-:W-:Y:S05]  /*52f0*/  BSYNC.RECONVERGENT B0 ;  /* 0x0000000000007941 */ /* 0x000fea0003800200 */
.L_x_12231:
[----:B------:R0:W-:Y:S01]  /*5300*/  STG.E.U8 desc[UR36][R8.64], R4 ;  /* 0x0000000408007986 */ /* 0x0001e2000c101124 */
[----:B------:R-:W-:Y:S01]  /*5310*/  IMAD.MOV.U32 R25, RZ, RZ, R27 ;  /* 0x000000ffff197224 */ /* 0x000fe200078e001b */
[----:B------:R-:W-:Y:S06]  /*5320*/  BRA `(.L_x_12203) ;  /* 0x0000000000c87947 */ /* 0x000fec0003800000 */
.L_x_12224:
[----:B------:R-:W-:-:S13]  /*5330*/  ISETP.NE.AND P0, PT, R0, 0x1c, PT ;  /* 0x0000001c0000780c */ /* 0x000fda0003f05270 */
[----:B------:R-:W-:Y:S05]  /*5340*/  @!P0 BRA `(.L_x_12235) ;  /* 0x0000000000b08947 */ /* 0x000fea0003800000 */
[----:B------:R-:W-:-:S13]  /*5350*/  ISETP.NE.AND P0, PT, R0, 0x1d, PT ;  /* 0x0000001d0000780c */ /* 0x000fda0003f05270 */
[----:B------:R-:W-:Y:S05]  /*5360*/  @!P0 BRA `(.L_x_12236) ;  /* 0x0000000000948947 */ /* 0x000fea0003800000 */
[----:B------:R-:W-:-:S13]  /*5370*/  ISETP.NE.AND P0, PT, R0, 0x2c, PT ;  /* 0x0000002c0000780c */ /* 0x000fda0003f05270 */
[----:B------:R-:W-:Y:S05]  /*5380*/  @!P0 BRA `(.L_x_12237) ;  /* 0x0000000000488947 */ /* 0x000fea0003800000 */
.L_x_12208:
        /* <DEDUP_REMOVED lines=16> */
.L_x_12238:
[----:B------:R-:W-:Y:S01]  /*5490*/  IMAD.MOV.U32 R25, RZ, RZ, R27 ;  /* 0x000000ffff197224 */ /* 0x000fe200078e001b */
[----:B------:R-:W-:Y:S06]  /*54a0*/  BRA `(.L_x_12203) ;  /* 0x0000000000687947 */ /* 0x000fec0003800000 */
.L_x_12237:
[----:B------:R-:W-:Y:S02]  /*54b0*/  HADD2.F32 R28, -RZ, -R28.H0_H0 ;  /* 0xa000001cff1c7230 */ /* 0x000fe40000004100 */
        /* <DEDUP_REMOVED lines=16> */
.L_x_12236:
[----:B------:R-:W-:Y:S02]  /*55c0*/  HADD2.F32 R4, -RZ, -R28.H0_H0 ;  /* 0xa000001cff047230 */ /* 0x000fe40000004100 */
[----:B------:R-:W-:-:S04]  /*55d0*/  IMAD.MOV.U32 R25, RZ, RZ, R27 ;  /* 0x000000ffff197224 */ /* 0x000fc800078e001b */
[----:B------:R-:W0:Y:S02]  /*55e0*/  F2I.U64.TRUNC R4, R4 ;  /* 0x0000000400047311 */ /* 0x000e24000020d800 */
[----:B0-----:R0:W-:Y:S01]  /*55f0*/  STG.E.64 desc[UR36][R8.64], R4 ;  /* 0x0000000408007986 */ /* 0x0011e2000c101b24 */
[----:B------:R-:W-:Y:S05]  /*5600*/  BRA `(.L_x_12203) ;  /* 0x0000000000107947 */ /* 0x000fea0003800000 */
.L_x_12235:
[----:B------:R-:W-:Y:S02]  /*5610*/  HADD2.F32 R28, -RZ, -R28.H0_H0 ;  /* 0xa000001cff1c7230 */ /* 0x000fe40000004100 */
[----:B------:R-:W-:Y:S02]  /*5620*/  IMAD.MOV.U32 R25, RZ, RZ, R27 ;  /* 0x000000ffff197224 */ /* 0x000fe400078e001b */
[----:B------:R-:W0:Y:S02]  /*5630*/  F2I.FTZ.U32.TRUNC.NTZ R3, R28 ;  /* 0x0000001c00037305 */ /* 0x000e24000021f000 */
[----:B0-----:R0:W-:Y:S03]  /*5640*/  STG.E desc[UR36][R8.64], R3 ;  /* 0x0000000308007986 */ /* 0x0011e6000c101924 */
.L_x_12203:
[----:B------:R-:W-:Y:S05]  /*5650*/  BSYNC.RECONVERGENT B6 ;  /* 0x0000000000067941 */ /* 0x000fea0003800200 */
.L_x_12202:
        /* <DEDUP_REMOVED lines=21> */
[----:B------:R-:W-:-:S04]  /*57b0*/  HADD2.F32 R26, -RZ, -R26.H0_H0 ;  /* 0xa000001aff1a7230 */ /* 0x000fc80000004100 */
[----:B------:R-:W0:Y:S02]  /*57c0*/  F2I.FTZ.TRUNC.NTZ R3, R26 ;  /* 0x0000001a00037305 */ /* 0x000e24000021f100 */
[----:B0-----:R0:W-:Y:S01]  /*57d0*/  STG.E.U8 desc[UR36][R8.64], R3 ;  /* 0x0000000308007986 */ /* 0x0011e2000c101124 */
[----:B------:R-:W-:Y:S05]  /*57e0*/  BRA `(.L_x_12246) ;  /* 0x0000000c007c7947 */ /* 0x000fea0003800000 */
.L_x_12244:
[----:B------:R-:W-:-:S06]  /*57f0*/  HADD2.F32 R5, -RZ, -R26.H0_H0 ;  /* 0xa000001aff057230 */ /* 0x000fcc0000004100 */
[----:B------:R-:W0:Y:S02]  /*5800*/  F2I.S64.TRUNC R4, R5 ;  /* 0x0000000500047311 */ /* 0x000e24000020d900 */
[----:B0-----:R0:W-:Y:S01]  /*5810*/  STG.E.U8 desc[UR36][R8.64], R4 ;  /* 0x0000000408007986 */ /* 0x0011e2000c101124 */
[----:B------:R-:W-:Y:S05]  /*5820*/  BRA `(.L_x_12246) ;  /* 0x0000000c006c7947 */ /* 0x000fea0003800000 */
.L_x_12243:
[----:B------:R-:W-:-:S13]  /*5830*/  ISETP.NE.AND P0, PT, R0, 0x2, PT ;  /* 0x000000020000780c */ /* 0x000fda0003f05270 */
[----:B------:R-:W-:Y:S05]  /*5840*/  @!P0 BRA `(.L_x_12247) ;  /* 0x0000000000308947 */ /* 0x000fea0003800000 */
[----:B------:R-:W-:-:S13]  /*5850*/  ISETP.NE.AND P0, PT, R0, 0x3, PT ;  /* 0x000000030000780c */ /* 0x000fda0003f05270 */
[----:B------:R-:W-:Y:S05]  /*5860*/  @!P0 BRA `(.L_x_12248) ;  /* 0x0000000000188947 */ /* 0x000fea0003800000 */
[----:B------:R-:W-:-:S13]  /*5870*/  ISETP.NE.AND P0, PT, R0, 0x4, PT ;  /* 0x000000040000780c */ /* 0x000fda0003f05270 */
[----:B------:R-:W-:Y:S05]  /*5880*/  @P0 BRA `(.L_x_12245) ;  /* 0x0000000800700947 */ /* 0x000fea0003800000 */
[----:B------:R-:W-:-:S06]  /*5890*/  HADD2.F32 R4, -RZ, -R26.H0_H0 ;  /* 0xa000001aff047230 */ /* 0x000fcc0000004100 */
[----:B------:R-:W0:Y:S02]  /*58a0*/  F2I.S64.TRUNC R4, R4 ;  /* 0x0000000400047311 */ /* 0x000e24000020d900 */
[----:B0-----:R0:W-:Y:S01]  /*58b0*/  STG.E.64 desc[UR36][R8.64], R4 ;  /* 0x0000000408007986 */ /* 0x0011e2000c101b24 */
[----:B------:R-:W-:Y:S05]  /*58c0*/  BRA `(.L_x_12246) ;  /* 0x0000000c00447947 */ /* 0x000fea0003800000 */
.L_x_12248:
[----:B------:R-:W-:-:S04]  /*58d0*/  HADD2.F32 R26, -RZ, -R26.H0_H0 ;  /* 0xa000001aff1a7230 */ /* 0x000fc80000004100 */
[----:B------:R-:W0:Y:S02]  /*58e0*/  F2I.FTZ.TRUNC.NTZ R3, R26 ;  /* 0x0000001a00037305 */ /* 0x000e24000021f100 */
[----:B0-----:R0:W-:Y:S01]  /*58f0*/  STG.E desc[UR36][R8.64], R3 ;  /* 0x0000000308007986 */ /* 0x0011e2000c101924 */
[----:B------:R-:W-:Y:S05]  /*5900*/  BRA `(.L_x_12246) ;  /* 0x0000000c00347947 */ /* 0x000fea0003800000 */
.L_x_12247:
[----:B------:R-:W-:-:S04]  /*5910*/  HADD2.F32 R26, -RZ, -R26.H0_H0 ;  /* 0xa000001aff1a7230 */ /* 0x000fc80000004100 */
[----:B------:R-:W0:Y:S02]  /*5920*/  F2I.FTZ.TRUNC.NTZ R3, R26 ;  /* 0x0000001a00037305 */ /* 0x000e24000021f100 */
[----:B0-----:R0:W-:Y:S01]  /*5930*/  STG.E.U16 desc[UR36][R8.64], R3 ;  /* 0x0000000308007986 */ /* 0x0011e2000c101524 */
[----:B------:R-:W-:Y:S05]  /*5940*/  BRA `(.L_x_12246) ;  /* 0x0000000c00247947 */ /* 0x000fea0003800000 */
.L_x_12242:
[----:B------:R-:W-:-:S13]  /*5950*/  ISETP.GT.AND P0, PT, R0, 0x6, PT ;  /* 0x000000060000780c */ /* 0x000fda0003f04270 */
[----:B------:R-:W-:Y:S05]  /*5960*/  @P0 BRA `(.L_x_12249) ;  /* 0x0000000000240947 */ /* 0x000fea0003800000 */
[----:B------:R-:W-:-:S13]  /*5970*/  ISETP.NE.AND P0, PT, R0, 0x5, PT ;  /* 0x000000050000780c */ /* 0x000fda0003f05270 */
[----:B------:R-:W-:Y:S05]  /*5980*/  @!P0 BRA `(.L_x_12250) ;  /* 0x0000000000148947 */ /* 0x000fea0003800000 */
[----:B------:R-:W-:-:S13]  /*5990*/  ISETP.NE.AND P0, PT, R0, 0x6, PT ;  /* 0x000000060000780c */ /* 0x000fda0003f05270 */
[----:B------:R-:W-:Y:S05]  /*59a0*/  @P0 BRA `(.L_x_12245) ;  /* 0x0000000800280947 */ /* 0x000fea0003800000 */
[----:B------:R-:W-:-:S05]  /*59b0*/  HADD2.F32 R3, -RZ, -R26.H0_H0 ;  /* 0xa000001aff037230 */ /* 0x000fca0000004100 */
[----:B------:R0:W-:Y:S01]  /*59c0*/  STG.E desc[UR36][R8.64], R3 ;  /* 0x0000000308007986 */ /* 0x0001e2000c101924 */
[----:B------:R-:W-:Y:S05]  /*59d0*/  BRA `(.L_x_12246) ;  /* 0x0000000c00007947 */ /* 0x000fea0003800000 */
.L_x_12250:
[----:B------:R0:W-:Y:S01]  /*59e0*/  STG.E.U16 desc[UR36][R8.64], R23 ;  /* 0x0000001708007986 */ /* 0x0001e2000c101524 */
[----:B------:R-:W-:Y:S05]  /*59f0*/  BRA `(.L_x_12246) ;  /* 0x0000000800f87947 */ /* 0x000fea0003800000 */
.L_x_12249:
[----:B------:R-:W-:-:S13]  /*5a00*/  ISETP.NE.AND P0, PT, R0, 0x7, PT ;  /* 0x000000070000780c */ /* 0x000fda0003f05270 */
[----:B------:R-:W-:Y:S05]  /*5a10*/  @!P0 BRA `(.L_x_12251) ;  /* 0x0000000000348947 */ /* 0x000fea0003800000 */
[----:B------:R-:W-:-:S13]  /*5a20*/  ISETP.NE.AND P0, PT, R0, 0x8, PT ;  /* 0x000000080000780c */ /* 0x000fda0003f05270 */
[----:B------:R-:W-:Y:S05]  /*5a30*/  @!P0 BRA `(.L_x_12252) ;  /* 0x0000000000188947 */ /* 0x000fea0003800000 */
[----:B------:R-:W-:-:S13]  /*5a40*/  ISETP.NE.AND P0, PT, R0, 0x9, PT ;  /* 0x000000090000780c */ /* 0x000fda0003f05270 */
[----:B------:R-:W-:Y:S05]  /*5a50*/  @P0 BRA `(.L_x_12245) ;  /* 0x0000000400fc0947 */ /* 0x000fea0003800000 */
[----:B------:R-:W-:Y:S02]  /*5a60*/  HADD2.F32 R26, -RZ, -R26.H0_H0 ;  /* 0xa000001aff1a7230 */ /* 0x000fe40000004100 */
[----:B------:R-:W-:-:S05]  /*5a70*/  IMAD.MOV.U32 R27, RZ, RZ, RZ ;  /* 0x000000ffff1b7224 */ /* 0x000fca00078e00ff */
[----:B------:R0:W-:Y:S01]  /*5a80*/  STG.E.64 desc[UR36][R8.64], R26 ;  /* 0x0000001a08007986 */ /* 0x0001e2000c101b24 */
[----:B------:R-:W-:Y:S05]  /*5a90*/  BRA `(.L_x_12246) ;  /* 0x0000000800d07947 */ /* 0x000fea0003800000 */
.L_x_12252:
[----:B------:R-:W-:-:S05]  /*5aa0*/  HADD2.F32 R0, -RZ, -R26.H0_H0 ;  /* 0xa000001aff007230 */ /* 0x000fca0000004100 */
[----:B------:R-:W-:-:S04]  /*5ab0*/  F2FP.F16.F32.PACK_AB R0, RZ, R0 ;  /* 0x00000000ff00723e */ /* 0x000fc800000000ff */
[----:B------:R-:W-:-:S05]  /*5ac0*/  PRMT R0, R0, 0x5410, RZ ;  /* 0x0000541000007816 */ /* 0x000fca00000000ff */
[----:B------:R0:W-:Y:S01]  /*5ad0*/  STG.E desc[UR36][R8.64], R0 ;  /* 0x0000000008007986 */ /* 0x0001e2000c101924 */
[----:B------:R-:W-:Y:S05]  /*5ae0*/  BRA `(.L_x_12246) ;  /* 0x0000000800bc7947 */ /* 0x000fea0003800000 */
.L_x_12251:
[----:B------:R-:W-:-:S05]  /*5af0*/  HADD2.F32 R4, -RZ, -R26.H0_H0 ;  /* 0xa000001aff047230 */ /* 0x000fca0000004100 */
[----:B------:R-:W-:-:S06]  /*5b00*/  FMUL.FTZ R4, R4, 1 ;  /* 0x3f80000004047820 */ /* 0x000fcc0000410000 */
[----:B------:R-:W0:Y:S02]  /*5b10*/  F2F.F64.F32 R4, R4 ;  /* 0x0000000400047310 */ /* 0x000e240000201800 */
[----:B0-----:R0:W-:Y:S01]  /*5b20*/  STG.E.64 desc[UR36][R8.64], R4 ;  /* 0x0000000408007986 */ /* 0x0011e2000c101b24 */
[----:B------:R-:W-:Y:S05]  /*5b30*/  BRA `(.L_x_12246) ;  /* 0x0000000800a87947 */ /* 0x000fea0003800000 */
.L_x_12241:
        /* <DEDUP_REMOVED lines=10> */
[----:B------:R-:W-:-:S06]  /*5be0*/  HADD2.F32 R3, -RZ, -R26.H0_H0 ;  /* 0xa000001aff037230 */ /* 0x000fcc0000004100 */
[----:B------:R-:W0:Y:S02]  /*5bf0*/  F2I.FTZ.U32.TRUNC.NTZ R3, R3 ;  /* 0x0000000300037305 */ /* 0x000e24000021f000 */
[----:B0-----:R0:W-:Y:S01]  /*5c00*/  STG.E.U16 desc[UR36][R8.64], R3 ;  /* 0x0000000308007986 */ /* 0x0011e2000c101524 */
[----:B------:R-:W-:Y:S05]  /*5c10*/  BRA `(.L_x_12246) ;  /* 0x0000000800707947 */ /* 0x000fea0003800000 */
.L_x_12256:
[----:B------:R-:W-:Y:S01]  /*5c20*/  HADD2.F32 R5, -RZ, -R26.H0_H0 ;  /* 0xa000001aff057230 */ /* 0x000fe20000004100 */
        /* <DEDUP_REMOVED lines=16> */
.L_x_12259:
[----:B------:R-:W-:-:S04]  /*5d30*/  SHF.R.U32.HI R3, RZ, 0x18, R5 ;  /* 0x00000018ff037819 */ /* 0x000fc80000011605 */
[----:B------:R-:W-:-:S04]  /*5d40*/  LOP3.LUT R0, R0, 0x80, R3, 0xf8, !PT ;  /* 0x0000008000007812 */ /* 0x000fc800078ef803 */
[----:B------:R-:W-:-:S07]  /*5d50*/  PRMT R4, R0, 0x7610, R4 ;  /* 0x0000761000047816 */ /* 0x000fce0000000004 */
.L_x_12258:
[----:B------:R-:W-:Y:S05]  /*5d60*/  BSYNC.RECONVERGENT B0 ;  /* 0x0000000000007941 */ /* 0x000fea0003800200 */
.L_x_12257:
[----:B------:R0:W-:Y:S01]  /*5d70*/  STG.E.U8 desc[UR36][R8.64], R4 ;  /* 0x0000000408007986 */ /* 0x0001e2000c101124 */
[----:B------:R-:W-:Y:S05]  /*5d80*/  BRA `(.L_x_12246) ;  /* 0x0000000800147947 */ /* 0x000fea0003800000 */
.L_x_12255:
        /* <DEDUP_REMOVED lines=17> */
.L_x_12262:
[----:B------:R-:W-:-:S04]  /*5ea0*/  SHF.R.U32.HI R3, RZ, 0x18, R5 ;  /* 0x00000018ff037819 */ /* 0x000fc80000011605 */
[----:B------:R-:W-:-:S04]  /*5eb0*/  LOP3.LUT R0, R0, 0x80, R3, 0xf8, !PT ;  /* 0x0000008000007812 */ /* 0x000fc800078ef803 */
[----:B------:R-:W-:-:S07]  /*5ec0*/  PRMT R4, R0, 0x7610, R4 ;  /* 0x0000761000047816 */ /* 0x000fce0000000004 */
.L_x_12261:
[----:B------:R-:W-:Y:S05]  /*5ed0*/  BSYNC.RECONVERGENT B0 ;  /* 0x0000000000007941 */ /* 0x000fea0003800200 */
.L_x_12260:
[----:B------:R0:W-:Y:S01]  /*5ee0*/  STG.E.U8 desc[UR36][R8.64], R4 ;  /* 0x0000000408007986 */ /* 0x0001e2000c101124 */
[----:B------:R-:W-:Y:S05]  /*5ef0*/  BRA `(.L_x_12246) ;  /* 0x0000000400b87947 */ /* 0x000fea0003800000 */
.L_x_12254:
[----:B------:R-:W-:-:S13]  /*5f00*/  ISETP.NE.AND P0, PT, R0, 0x1c, PT ;  /* 0x0000001c0000780c */ /* 0x000fda0003f05270 */
[----:B------:R-:W-:Y:S05]  /*5f10*/  @!P0 BRA `(.L_x_12263) ;  /* 0x0000000000608947 */ /* 0x000fea0003800000 */
[----:B------:R-:W-:-:S13]  /*5f20*/  ISETP.NE.AND P0, PT, R0, 0x1d, PT ;  /* 0x0000001d0000780c */ /* 0x000fda0003f05270 */
[----:B------:R-:W-:Y:S05]  /*5f30*/  @!P0 BRA `(.L_x_12264) ;  /* 0x0000000000488947 */ /* 0x000fea0003800000 */
[----:B------:R-:W-:-:S13]  /*5f40*/  ISETP.NE.AND P0, PT, R0, 0x2c, PT ;  /* 0x0000002c0000780c */ /* 0x000fda0003f05270 */
[----:B------:R-:W-:Y:S05]  /*5f50*/  @P0 BRA `(.L_x_12245) ;  /* 0x0000000000bc0947 */ /* 0x000fea0003800000 */
[----:B------:R-:W-:-:S05]  /*5f60*/  HADD2.F32 R26, -RZ, -R26.H0_H0 ;  /* 0xa000001aff1a7230 */ /* 0x000fca0000004100 */
        /* <DEDUP_REMOVED lines=15> */
.L_x_12264:
[----:B------:R-:W-:-:S06]  /*6060*/  HADD2.F32 R4, -RZ, -R26.H0_H0 ;  /* 0xa000001aff047230 */ /* 0x000fcc0000004100 */
[----:B------:R-:W0:Y:S02]  /*6070*/  F2I.U64.TRUNC R4, R4 ;  /* 0x0000000400047311 */ /* 0x000e24000020d800 */
[----:B0-----:R0:W-:Y:S01]  /*6080*/  STG.E.64 desc[UR36][R8.64], R4 ;  /* 0x0000000408007986 */ /* 0x0011e2000c101b24 */
[----:B------:R-:W-:Y:S05]  /*6090*/  BRA `(.L_x_12246) ;  /* 0x0000000400507947 */ /* 0x000fea0003800000 */
.L_x_12263:
[----:B------:R-:W-:-:S04]  /*60a0*/  HADD2.F32 R26, -RZ, -R26.H0_H0 ;  /* 0xa000001aff1a7230 */ /* 0x000fc80000004100 */
[----:B------:R-:W0:Y:S02]  /*60b0*/  F2I.FTZ.U32.TRUNC.NTZ R3, R26 ;  /* 0x0000001a00037305 */ /* 0x000e24000021f000 */
[----:B0-----:R0:W-:Y:S01]  /*60c0*/  STG.E desc[UR36][R8.64], R3 ;  /* 0x0000000308007986 */ /* 0x0011e2000c101924 */
[----:B------:R-:W-:Y:S05]  /*60d0*/  BRA `(.L_x_12246) ;  /* 0x0000000400407947 */ /* 0x000fea0003800000 */
.L_x_12253:
[----:B------:R-:W-:-:S13]  /*60e0*/  ISETP.GT.AND P0, PT, R0, 0xe, PT ;  /* 0x0000000e0000780c */ /* 0x000fda0003f04270 */
[----:B------:R-:W-:Y:S05]  /*60f0*/  @P0 BRA `(.L_x_12265) ;  /* 0x00000000003c0947 */ /* 0x000fea0003800000 */
[----:B------:R-:W-:-:S13]  /*6100*/  ISETP.NE.AND P0, PT, R0, 0xa, PT ;  /* 0x0000000a0000780c */ /* 0x000fda0003f05270 */
[----:B------:R-:W-:Y:S05]  /*6110*/  @!P0 BRA `(.L_x_12266) ;  /* 0x00000000001c8947 */ /* 0x000fea0003800000 */
[----:B------:R-:W-:-:S13]  /*6120*/  ISETP.NE.AND P0, PT, R0, 0xb, PT ;  /* 0x0000000b0000780c */ /* 0x000fda0003f05270 */
[----:B------:R-:W-:Y:S05]  /*6130*/  @P0 BRA `(.L_x_12245) ;  /* 0x0000000000440947 */ /* 0x000fea0003800000 */
[----:B------:R-:W-:-:S05]  /*6140*/  HADD2.F32 R26, -RZ, -R26.H0_H0 ;  /* 0xa000001aff1a7230 */ /* 0x000fca0000004100 */
[----:B------:R-:W-:-:S04]  /*6150*/  FSETP.NEU.FTZ.AND P0, PT, R26, RZ, PT ;  /* 0x000000ff1a00720b */ /* 0x000fc80003f1d000 */
[----:B------:R-:W-:-:S05]  /*6160*/  SEL R3, RZ, 0x1, !P0 ;  /* 0x00000001ff037807 */ /* 0x000fca0004000000 */
[----:B------:R3:W-:Y:S01]  /*6170*/  STG.E.U8 desc[UR36][R8.64], R3 ;  /* 0x0000000308007986 */ /* 0x0007e2000c101124 */
[----:B------:R-:W-:Y:S05]  /*6180*/  BRA `(.L_x_12246) ;  /* 0x0000000400147947 */ /* 0x000fea0003800000 */
.L_x_12266:
[----:B------:R-:W-:Y:S01]  /*6190*/  HADD2.F32 R26, -RZ, -R26.H0_H0 ;  /* 0xa000001aff1a7230 */ /* 0x000fe20000004100 */
[----:B------:R-:W-:-:S04]  /*61a0*/  CS2R R6, SRZ ;  /* 0x0000000000067805 */ /* 0x000fc8000001ff00 */
[----:B------:R-:W-:-:S06]  /*61b0*/  FMUL.FTZ R4, R26, 1 ;  /* 0x3f8000001a047820 */ /* 0x000fcc0000410000 */
[----:B------:R-:W0:Y:S02]  /*61c0*/  F2F.F64.F32 R4, R4 ;  /* 0x0000000400047310 */ /* 0x000e240000201800 */
[----:B0-----:R4:W-:Y:S01]  /*61d0*/  STG.E.128 desc[UR36][R8.64], R4 ;  /* 0x0000000408007986 */ /* 0x0019e2000c101d24 */
[----:B------:R-:W-:Y:S05]  /*61e0*/  BRA `(.L_x_12246) ;  /* 0x0000000000fc7947 */ /* 0x000fea0003800000 */
.L_x_12265:
[----:B------:R-:W-:-:S13]  /*61f0*/  ISETP.NE.AND P0, PT, R0, 0xf, PT ;  /* 0x0000000f0000780c */ /* 0x000fda0003f05270 */
[----:B------:R-:W-:Y:S05]  /*6200*/  @!P0 BRA `(.L_x_12267) ;  /* 0x0000000000e88947 */ /* 0x000fea0003800000 */
[----:B------:R-:W-:-:S13]  /*6210*/  ISETP.NE.AND P0, PT, R0, 0x17, PT ;  /* 0x000000170000780c */ /* 0x000fda0003f05270 */
[----:B------:R-:W-:Y:S05]  /*6220*/  @!P0 BRA `(.L_x_12268) ;  /* 0x0000000000908947 */ /* 0x000fea0003800000 */
[----:B------:R-:W-:-:S13]  /*6230*/  ISETP.NE.AND P0, PT, R0, 0x18, PT ;  /* 0x000000180000780c */ /* 0x000fda0003f05270 */
[----:B------:R-:W-:Y:S05]  /*6240*/  @!P0 BRA `(.L_x_12269) ;  /* 0x0000000000448947 */ /* 0x000fea0003800000 */
.L_x_12245:
        /* <DEDUP_REMOVED lines=16> */
.L_x_12270:
[----:B------:R-:W-:Y:S05]  /*6350*/  BRA `(.L_x_12246) ;  /* 0x0000000000a07947 */ /* 0x000fea0003800000 */
.L_x_12269:
[----:B------:R-:W-:Y:S01]  /*6360*/  HADD2.F32 R5, -RZ, -R26.H0_H0 ;  /* 0xa000001aff057230 */ /* 0x000fe20000004100 */
        /* <DEDUP_REMOVED lines=12> */
.L_x_12272:
[----:B------:R-:W-:Y:S05]  /*6430*/  BSYNC.RECONVERGENT B0 ;  /* 0x0000000000007941 */ /* 0x000fea0003800200 */
.L_x_12271:
[----:B------:R-:W-:-:S05]  /*6440*/  LOP3.LUT R3, R0, 0x80, R3, 0xf8, !PT ;  /* 0x0000008000037812 */ /* 0x000fca00078ef803 */
[----:B------:R2:W-:Y:S01]  /*6450*/  STG.E.U8 desc[UR36][R8.64], R3 ;  /* 0x0000000308007986 */ /* 0x0005e2000c101124 */
[----:B------:R-:W-:Y:S05]  /*6460*/  BRA `(.L_x_12246) ;  /* 0x00000000005c7947 */ /* 0x000fea0003800000 */
.L_x_12268:
[----:B------:R-:W-:Y:S01]  /*6470*/  HADD2.F32 R3, -RZ, -R26.H0_H0 ;  /* 0xa000001aff037230 */ /* 0x000fe20000004100 */
        /* <DEDUP_REMOVED lines=11> */
.L_x_12274:
[----:B------:R-:W-:Y:S01]  /*6530*/  IMAD.MOV.U32 R0, RZ, RZ, 0x7f ;  /* 0x0000007fff007424 */ /* 0x000fe200078e00ff */
[----:B------:R-:W-:-:S04]  /*6540*/  ISETP.GT.U32.AND P0, PT, R4, 0x7f800000, PT ;  /* 0x7f8000000400780c */ /* 0x000fc80003f04070 */
[----:B------:R-:W-:-:S09]  /*6550*/  SEL R0, R0, 0x7c, P0 ;  /* 0x0000007c00007807 */ /* 0x000fd20000000000 */
.L_x_12275:
[----:B------:R-:W-:Y:S05]  /*6560*/  BSYNC.RECONVERGENT B0 ;  /* 0x0000000000007941 */ /* 0x000fea0003800200 */
.L_x_12273:
[----:B------:R-:W-:-:S04]  /*6570*/  SHF.R.U32.HI R3, RZ, 0x18, R3 ;  /* 0x00000018ff037819 */ /* 0x000fc80000011603 */
[----:B------:R-:W-:-:S05]  /*6580*/  LOP3.LUT R3, R0, 0x80, R3, 0xf8, !PT ;  /* 0x0000008000037812 */ /* 0x000fca00078ef803 */
[----:B------:R1:W-:Y:S01]  /*6590*/  STG.E.U8 desc[UR36][R8.64], R3 ;  /* 0x0000000308007986 */ /* 0x0003e2000c101124 */
[----:B------:R-:W-:Y:S05]  /*65a0*/  BRA `(.L_x_12246) ;  /* 0x00000000000c7947 */ /* 0x000fea0003800000 */
.L_x_12267:
[----:B------:R-:W-:-:S05]  /*65b0*/  HADD2.F32 R0, -RZ, -R26.H0_H0 ;  /* 0xa000001aff007230 */ /* 0x000fca0000004100 */
[----:B------:R-:W-:-:S05]  /*65c0*/  F2FP.BF16.F32.PACK_AB R0, RZ, R0 ;  /* 0x00000000ff00723e */ /* 0x000fca00000010ff */
[----:B------:R0:W-:Y:S02]  /*65d0*/  STG.E.U16 desc[UR36][R8.64], R0 ;  /* 0x0000000008007986 */ /* 0x0001e4000c101524 */
.L_x_12246:
        /* <DEDUP_REMOVED lines=25> */
.L_x_12279:
[----:B------:R-:W-:-:S06]  /*6770*/  HADD2.F32 R5, -RZ, -R22.H0_H0 ;  /* 0xa0000016ff057230 */ /* 0x000fcc0000004100 */
[----:B------:R-:W0:Y:S02]  /*6780*/  F2I.S64.TRUNC R4, R5 ;  /* 0x0000000500047311 */ /* 0x000e24000020d900 */
[----:B0-----:R0:W-:Y:S01]  /*6790*/  STG.E.U8 desc[UR36][R8.64], R4 ;  /* 0x0000000408007986 */ /* 0x0011e2000c101124 */
[----:B------:R-:W-:Y:S05]  /*67a0*/  BRA `(.L_x_12281) ;  /* 0x0000000c006c7947 */ /* 0x000fea0003800000 */
.L_x_12278:
        /* <DEDUP_REMOVED lines=10> */
.L_x_12283:
[----:B------:R-:W-:-:S04]  /*6850*/  HADD2.F32 R22, -RZ, -R22.H0_H0 ;  /* 0xa0000016ff167230 */ /* 0x000fc80000004100 */
[----:B------:R-:W0:Y:S02]  /*6860*/  F2I.FTZ.TRUNC.NTZ R3, R22 ;  /* 0x0000001600037305 */ /* 0x000e24000021f100 */
[----:B0-----:R3:W-:Y:S01]  /*6870*/  STG.E desc[UR36][R8.64], R3 ;  /* 0x0000000308007986 */ /* 0x0017e2000c101924 */
[----:B------:R-:W-:Y:S05]  /*6880*/  BRA `(.L_x_12281) ;  /* 0x0000000c00347947 */ /* 0x000fea0003800000 */
.L_x_12282:
[----:B------:R-:W-:-:S04]  /*6890*/  HADD2.F32 R22, -RZ, -R22.H0_H0 ;  /* 0xa0000016ff167230 */ /* 0x000fc80000004100 */
[----:B------:R-:W0:Y:S02]  /*68a0*/  F2I.FTZ.TRUNC.NTZ R3, R22 ;  /* 0x0000001600037305 */ /* 0x000e24000021f100 */
[----:B0-----:R2:W-:Y:S01]  /*68b0*/  STG.E.U16 desc[UR36][R8.64], R3 ;  /* 0x0000000308007986 */ /* 0x0015e2000c101524 */
[----:B------:R-:W-:Y:S05]  /*68c0*/  BRA `(.L_x_12281) ;  /* 0x0000000c00247947 */ /* 0x000fea0003800000 */
.L_x_12277:
        /* <DEDUP_REMOVED lines=9> */
.L_x_12285:
[----:B------:R0:W-:Y:S01]  /*6960*/  STG.E.U16 desc[UR36][R8.64], R18 ;  /* 0x0000001208007986 */ /* 0x0001e2000c101524 */
[----:B------:R-:W-:Y:S05]  /*6970*/  BRA `(.L_x_12281) ;  /* 0x0000000800f87947 */ /* 0x000fea0003800000 */
.L_x_12284:
        /* <DEDUP_REMOVED lines=10> */
.L_x_12287:
[----:B------:R-:W-:-:S05]  /*6a20*/  HADD2.F32 R0, -RZ, -R22.H0_H0 ;  /* 0xa0000016ff007230 */ /* 0x000fca0000004100 */
[----:B------:R-:W-:-:S04]  /*6a30*/  F2FP.F16.F32.PACK_AB R0, RZ, R0 ;  /* 0x00000000ff00723e */ /* 0x000fc800000000ff */
[----:B------:R-:W-:-:S05]  /*6a40*/  PRMT R0, R0, 0x5410, RZ ;  /* 0x0000541000007816 */ /* 0x000fca00000000ff */
[----:B------:R0:W-:Y:S01]  /*6a50*/  STG.E desc[UR36][R8.64], R0 ;  /* 0x0000000008007986 */ /* 0x0001e2000c101924 */
[----:B------:R-:W-:Y:S05]  /*6a60*/  BRA `(.L_x_12281) ;  /* 0x0000000800bc7947 */ /* 0x000fea0003800000 */
.L_x_12286:
[----:B------:R-:W-:-:S05]  /*6a70*/  HADD2.F32 R4, -RZ, -R22.H0_H0 ;  /* 0xa0000016ff047230 */ /* 0x000fca0000004100 */
[----:B------:R-:W-:-:S06]  /*6a80*/  FMUL.FTZ R4, R4, 1 ;  /* 0x3f80000004047820 */ /* 0x000fcc0000410000 */
[----:B------:R-:W0:Y:S02]  /*6a90*/  F2F.F64.F32 R4, R4 ;  /* 0x0000000400047310 */ /* 0x000e240000201800 */
[----:B0-----:R0:W-:Y:S01]  /*6aa0*/  STG.E.64 desc[UR36][R8.64], R4 ;  /* 0x0000000408007986 */ /* 0x0011e2000c101b24 */
[----:B------:R-:W-:Y:S05]  /*6ab0*/  BRA `(.L_x_12281) ;  /* 0x0000000800a87947 */ /* 0x000fea0003800000 */
.L_x_12276:
        /* <DEDUP_REMOVED lines=14> */
.L_x_12291:
        /* <DEDUP_REMOVED lines=17> */
.L_x_12294:
[----:B------:R-:W-:-:S04]  /*6cb0*/  SHF.R.U32.HI R3, RZ, 0x18, R5 ;  /* 0x00000018ff037819 */ /* 0x000fc80000011605 */
[----:B------:R-:W-:-:S04]  /*6cc0*/  LOP3.LUT R0, R0, 0x80, R3, 0xf8, !PT ;  /* 0x0000008000007812 */ /* 0x000fc800078ef803 */
[----:B------:R-:W-:-:S07]  /*6cd0*/  PRMT R4, R0, 0x7610, R4 ;  /* 0x0000761000047816 */ /* 0x000fce0000000004 */
.L_x_12293:
[----:B------:R-:W-:Y:S05]  /*6ce0*/  BSYNC.RECONVERGENT B0 ;  /* 0x0000000000007941 */ /* 0x000fea0003800200 */
.L_x_12292:
[----:B------:R0:W-:Y:S01]  /*6cf0*/  STG.E.U8 desc[UR36][R8.64], R4 ;  /* 0x0000000408007986 */ /* 0x0001e2000c101124 */
[----:B------:R-:W-:Y:S05]  /*6d00*/  BRA `(.L_x_12281) ;  /* 0x0000000800147947 */ /* 0x000fea0003800000 */
.L_x_12290:
        /* <DEDUP_REMOVED lines=17> */
.L_x_12297:
[----:B------:R-:W-:-:S04]  /*6e20*/  SHF.R.U32.HI R3, RZ, 0x18, R5 ;  /* 0x00000018ff037819 */ /* 0x000fc80000011605 */
[----:B------:R-:W-:-:S04]  /*6e30*/  LOP3.LUT R0, R0, 0x80, R3, 0xf8, !PT ;  /* 0x0000008000007812 */ /* 0x000fc800078ef803 */
[----:B------:R-:W-:-:S07]  /*6e40*/  PRMT R4, R0, 0x7610, R4 ;  /* 0x0000761000047816 */ /* 0x000fce0000000004 */
.L_x_12296:
[----:B------:R-:W-:Y:S05]  /*6e50*/  BSYNC.RECONVERGENT B0 ;  /* 0x0000000000007941 */ /* 0x000fea0003800200 */
.L_x_12295:
[----:B------:R0:W-:Y:S01]  /*6e60*/  STG.E.U8 desc[UR36][R8.64], R4 ;  /* 0x0000000408007986 */ /* 0x0001e2000c101124 */
[----:B------:R-:W-:Y:S05]  /*6e70*/  BRA `(.L_x_12281) ;  /* 0x0000000400b87947 */ /* 0x000fea0003800000 */
.L_x_12289:
        /* <DEDUP_REMOVED lines=22> */
.L_x_12299:
[----:B------:R-:W-:-:S06]  /*6fe0*/  HADD2.F32 R4, -RZ, -R22.H0_H0 ;  /* 0xa0000016ff047230 */ /* 0x000fcc0000004100 */
[----:B------:R-:W0:Y:S02]  /*6ff0*/  F2I.U64.TRUNC R4, R4 ;  /* 0x0000000400047311 */ /* 0x000e24000020d800 */
[----:B0-----:R0:W-:Y:S01]  /*7000*/  STG.E.64 desc[UR36][R8.64], R4 ;  /* 0x0000000408007986 */ /* 0x0011e2000c101b24 */
[----:B------:R-:W-:Y:S05]  /*7010*/  BRA `(.L_x_12281) ;  /* 0x0000000400507947 */ /* 0x000fea0003800000 */
.L_x_12298:
[----:B------:R-:W-:-:S04]  /*7020*/  HADD2.F32 R22, -RZ, -R22.H0_H0 ;  /* 0xa0000016ff167230 */ /* 0x000fc80000004100 */
[----:B------:R-:W0:Y:S02]  /*7030*/  F2I.FTZ.U32.TRUNC.NTZ R3, R22 ;  /* 0x0000001600037305 */ /* 0x000e24000021f000 */
[----:B0-----:R0:W-:Y:S01]  /*7040*/  STG.E desc[UR36][R8.64], R3 ;  /* 0x0000000308007986 */ /* 0x0011e2000c101924 */
[----:B------:R-:W-:Y:S05]  /*7050*/  BRA `(.L_x_12281) ;  /* 0x0000000400407947 */ /* 0x000fea0003800000 */
.L_x_12288:
        /* <DEDUP_REMOVED lines=11> */
.L_x_12301:
[----:B------:R-:W-:Y:S01]  /*7110*/  HADD2.F32 R22, -RZ, -R22.H0_H0 ;  /* 0xa0000016ff167230 */ /* 0x000fe20000004100 */
[----:B------:R-:W-:-:S04]  /*7120*/  CS2R R6, SRZ ;  /* 0x0000000000067805 */ /* 0x000fc8000001ff00 */
[----:B------:R-:W-:-:S06]  /*7130*/  FMUL.FTZ R4, R22, 1 ;  /* 0x3f80000016047820 */ /* 0x000fcc0000410000 */
[----:B------:R-:W0:Y:S02]  /*7140*/  F2F.F64.F32 R4, R4 ;  /* 0x0000000400047310 */ /* 0x000e240000201800 */
[----:B0-----:R0:W-:Y:S01]  /*7150*/  STG.E.128 desc[UR36][R8.64], R4 ;  /* 0x0000000408007986 */ /* 0x0011e2000c101d24 */
[----:B------:R-:W-:Y:S05]  /*7160*/  BRA `(.L_x_12281) ;  /* 0x0000000000fc7947 */ /* 0x000fea0003800000 */
.L_x_12300:
[----:B------:R-:W-:-:S13]  /*7170*/  ISETP.NE.AND P0, PT, R0, 0xf, PT ;  /* 0x0000000f0000780c */ /* 0x000fda0003f05270 */
[----:B------:R-:W-:Y:S05]  /*7180*/  @!P0 BRA `(.L_x_12302) ;  /* 0x0000000000e88947 */ /* 0x000fea0003800000 */
[----:B------:R-:W-:-:S13]  /*7190*/  ISETP.NE.AND P0, PT, R0, 0x17, PT ;  /* 0x000000170000780c */ /* 0x000fda0003f05270 */
[----:B------:R-:W-:Y:S05]  /*71a0*/  @!P0 BRA `(.L_x_12303) ;  /* 0x0000000000908947 */ /* 0x000fea0003800000 */
[----:B------:R-:W-:-:S13]  /*71b0*/  ISETP.NE.AND P0, PT, R0, 0x18, PT ;  /* 0x000000180000780c */ /* 0x000fda0003f05270 */
[----:B------:R-:W-:Y:S05]  /*71c0*/  @!P0 BRA `(.L_x_12304) ;  /* 0x0000000000448947 */ /* 0x000fea0003800000 */
.L_x_12280:
        /* <DEDUP_REMOVED lines=16> */
.L_x_12305:
[----:B------:R-:W-:Y:S05]  /*72d0*/  BRA `(.L_x_12281) ;  /* 0x0000000000a07947 */ /* 0x000fea0003800000 */
.L_x_12304:
        /* <DEDUP_REMOVED lines=13> */
.L_x_12307:
[----:B------:R-:W-:Y:S05]  /*73b0*/  BSYNC.RECONVERGENT B0 ;  /* 0x0000000000007941 */ /* 0x000fea0003800200 */
.L_x_12306:
[----:B------:R-:W-:-:S05]  /*73c0*/  LOP3.LUT R3, R0, 0x80, R3, 0xf8, !PT ;  /* 0x0000008000037812 */ /* 0x000fca00078ef803 */
[----:B------:R0:W-:Y:S01]  /*73d0*/  STG.E.U8 desc[UR36][R8.64], R3 ;  /* 0x0000000308007986 */ /* 0x0001e2000c101124 */
[----:B------:R-:W-:Y:S05]  /*73e0*/  BRA `(.L_x_12281) ;  /* 0x00000000005c7947 */ /* 0x000fea0003800000 */
.L_x_12303:
        /* <DEDUP_REMOVED lines=12> */
.L_x_12309:
[----:B------:R-:W-:Y:S01]  /*74b0*/  IMAD.MOV.U32 R0, RZ, RZ, 0x7f ;  /* 0x0000007fff007424 */ /* 0x000fe200078e00ff */
[----:B------:R-:W-:-:S04]  /*74c0*/  ISETP.GT.U32.AND P0, PT, R4, 0x7f800000, PT ;  /* 0x7f8000000400780c */ /* 0x000fc80003f04070 */
[----:B------:R-:W-:-:S09]  /*74d0*/  SEL R0, R0, 0x7c, P0 ;  /* 0x0000007c00007807 */ /* 0x000fd20000000000 */
.L_x_12310:
[----:B------:R-:W-:Y:S05]  /*74e0*/  BSYNC.RECONVERGENT B0 ;  /* 0x0000000000007941 */ /* 0x000fea0003800200 */
.L_x_12308:
[----:B------:R-:W-:-:S04]  /*74f0*/  SHF.R.U32.HI R3, RZ, 0x18, R3 ;  /* 0x00000018ff037819 */ /* 0x000fc80000011603 */
[----:B------:R-:W-:-:S05]  /*7500*/  LOP3.LUT R3, R0, 0x80, R3, 0xf8, !PT ;  /* 0x0000008000037812 */ /* 0x000fca00078ef803 */
[----:B------:R0:W-:Y:S01]  /*7510*/  STG.E.U8 desc[UR36][R8.64], R3 ;  /* 0x0000000308007986 */ /* 0x0001e2000c101124 */
[----:B------:R-:W-:Y:S05]  /*7520*/  BRA `(.L_x_12281) ;  /* 0x00000000000c7947 */ /* 0x000fea0003800000 */
.L_x_12302:
[----:B------:R-:W-:-:S05]  /*7530*/  HADD2.F32 R0, -RZ, -R22.H0_H0 ;  /* 0xa0000016ff007230 */ /* 0x000fca0000004100 */
[----:B------:R-:W-:-:S05]  /*7540*/  F2FP.BF16.F32.PACK_AB R0, RZ, R0 ;  /* 0x00000000ff00723e */ /* 0x000fca00000010ff */
[----:B------:R0:W-:Y:S02]  /*7550*/  STG.E.U16 desc[UR36][R8.64], R0 ;  /* 0x0000000008007986 */ /* 0x0001e4000c101524 */
.L_x_12281:
[----:B------:R-:W-:-:S07]  /*7560*/  VIADD R25, R25, 0x80 ;  /* 0x0000008019197836 */ /* 0x000fce0000000000 */
.L_x_12240:
[----:B------:R-:W-:Y:S05]  /*7570*/  BSYNC.RECONVERGENT B6 ;  /* 0x0000000000067941 */ /* 0x000fea0003800200 */
.L_x_12239:
        /* <DEDUP_REMOVED lines=21> */
[----:B0-----:R-:W-:Y:S01]  /*76d0*/  STG.E.U8 desc[UR36][R2.64], R5 ;  /* 0x0000000502007986 */ /* 0x001fe2000c101124 */
[----:B------:R-:W-:Y:S05]  /*76e0*/  EXIT ;  /* 0x000000000000794d */ /* 0x000fea0003800000 */
.L_x_12314:
[----:B------:R-:W-:-:S06]  /*76f0*/  HADD2.F32 R5, -RZ, -R16.H0_H0 ;  /* 0xa0000010ff057230 */ /* 0x000fcc0000004100 */
[----:B------:R-:W0:Y:S02]  /*7700*/  F2I.S64.TRUNC R4, R5 ;  /* 0x0000000500047311 */ /* 0x000e24000020d900 */
[----:B0-----:R-:W-:Y:S01]  /*7710*/  STG.E.U8 desc[UR36][R2.64], R4 ;  /* 0x0000000402007986 */ /* 0x001fe2000c101124 */
[----:B------:R-:W-:Y:S05]  /*7720*/  EXIT ;  /* 0x000000000000794d */ /* 0x000fea0003800000 */
.L_x_12313:
        /* <DEDUP_REMOVED lines=8> */
[----:B0-----:R-:W-:Y:S01]  /*77b0*/  STG.E.64 desc[UR36][R2.64], R4 ;  /* 0x0000000402007986 */ /* 0x001fe2000c101b24 */
[----:B------:R-:W-:Y:S05]  /*77c0*/  EXIT ;  /* 0x000000000000794d */ /* 0x000fea0003800000 */
.L_x_12317:
[----:B------:R-:W-:-:S04]  /*77d0*/  HADD2.F32 R16, -RZ, -R16.H0_H0 ;  /* 0xa0000010ff107230 */ /* 0x000fc80000004100 */
[----:B------:R-:W0:Y:S02]  /*77e0*/  F2I.FTZ.TRUNC.NTZ R5, R16 ;  /* 0x0000001000057305 */ /* 0x000e24000021f100 */
[----:B0-----:R-:W-:Y:S01]  /*77f0*/  STG.E desc[UR36][R2.64], R5 ;  /* 0x0000000502007986 */ /* 0x001fe2000c101924 */
[----:B------:R-:W-:Y:S05]  /*7800*/  EXIT ;  /* 0x000000000000794d */ /* 0x000fea0003800000 */
.L_x_12316:
[----:B------:R-:W-:-:S04]  /*7810*/  HADD2.F32 R16, -RZ, -R16.H0_H0 ;  /* 0xa0000010ff107230 */ /* 0x000fc80000004100 */
[----:B------:R-:W0:Y:S02]  /*7820*/  F2I.FTZ.TRUNC.NTZ R5, R16 ;  /* 0x0000001000057305 */ /* 0x000e24000021f100 */
[----:B0-----:R-:W-:Y:S01]  /*7830*/  STG.E.U16 desc[UR36][R2.64], R5 ;  /* 0x0000000502007986 */ /* 0x001fe2000c101524 */
[----:B------:R-:W-:Y:S05]  /*7840*/  EXIT ;  /* 0x000000000000794d */ /* 0x000fea0003800000 */
.L_x_12312:
[----:B------:R-:W-:-:S13]  /*7850*/  ISETP.GT.AND P0, PT, R0, 0x6, PT ;  /* 0x000000060000780c */ /* 0x000fda0003f04270 */
[----:B------:R-:W-:Y:S05]  /*7860*/  @P0 BRA `(.L_x_12318) ;  /* 0x0000000000240947 */ /* 0x000fea0003800000 */
[----:B------:R-:W-:-:S13]  /*7870*/  ISETP.NE.AND P0, PT, R0, 0x5, PT ;  /* 0x000000050000780c */ /* 0x000fda0003f05270 */
[----:B------:R-:W-:Y:S05]  /*7880*/  @!P0 BRA `(.L_x_12319) ;  /* 0x0000000000148947 */ /* 0x000fea0003800000 */
[----:B------:R-:W-:-:S13]  /*7890*/  ISETP.NE.AND P0, PT, R0, 0x6, PT ;  /* 0x000000060000780c */ /* 0x000fda0003f05270 */
[----:B------:R-:W-:Y:S05]  /*78a0*/  @P0 BRA `(.L_x_12315) ;  /* 0x0000000800280947 */ /* 0x000fea0003800000 */
[----:B------:R-:W-:-:S05]  /*78b0*/  HADD2.F32 R5, -RZ, -R16.H0_H0 ;  /* 0xa0000010ff057230 */ /* 0x000fca0000004100 */
[----:B------:R-:W-:Y:S01]  /*78c0*/  STG.E desc[UR36][R2.64], R5 ;  /* 0x0000000502007986 */ /* 0x000fe2000c101924 */
[----:B------:R-:W-:Y:S05]  /*78d0*/  EXIT ;  /* 0x000000000000794d */ /* 0x000fea0003800000 */
.L_x_12319:
[----:B------:R-:W-:Y:S01]  /*78e0*/  STG.E.U16 desc[UR36][R2.64], R19 ;  /* 0x0000001302007986 */ /* 0x000fe2000c101524 */
[----:B------:R-:W-:Y:S05]  /*78f0*/  EXIT ;  /* 0x000000000000794d */ /* 0x000fea0003800000 */
.L_x_12318:
        /* <DEDUP_REMOVED lines=8> */
[----:B------:R-:W-:Y:S01]  /*7980*/  STG.E.64 desc[UR36][R2.64], R16 ;  /* 0x0000001002007986 */ /* 0x000fe2000c101b24 */
[----:B------:R-:W-:Y:S05]  /*7990*/  EXIT ;  /* 0x000000000000794d */ /* 0x000fea0003800000 */
.L_x_12321:
[----:B------:R-:W-:-:S05]  /*79a0*/  HADD2.F32 R0, -RZ, -R16.H0_H0 ;  /* 0xa0000010ff007230 */ /* 0x000fca0000004100 */
[----:B------:R-:W-:-:S04]  /*79b0*/  F2FP.F16.F32.PACK_AB R0, RZ, R0 ;  /* 0x00000000ff00723e */ /* 0x000fc800000000ff */
[----:B------:R-:W-:-:S05]  /*79c0*/  PRMT R0, R0, 0x5410, RZ ;  /* 0x0000541000007816 */ /* 0x000fca00000000ff */
[----:B------:R-:W-:Y:S01]  /*79d0*/  STG.E desc[UR36][R2.64], R0 ;  /* 0x0000000002007986 */ /* 0x000fe2000c101924 */
[----:B------:R-:W-:Y:S05]  /*79e0*/  EXIT ;  /* 0x000000000000794d */ /* 0x000fea0003800000 */
.L_x_12320:
[----:B------:R-:W-:-:S05]  /*79f0*/  HADD2.F32 R4, -RZ, -R16.H0_H0 ;  /* 0xa0000010ff047230 */ /* 0x000fca0000004100 */
[----:B------:R-:W-:-:S06]  /*7a00*/  FMUL.FTZ R4, R4, 1 ;  /* 0x3f80000004047820 */ /* 0x000fcc0000410000 */
[----:B------:R-:W0:Y:S02]  /*7a10*/  F2F.F64.F32 R4, R4 ;  /* 0x0000000400047310 */ /* 0x000e240000201800 */
[----:B0-----:R-:W-:Y:S01]  /*7a20*/  STG.E.64 desc[UR36][R2.64], R4 ;  /* 0x0000000402007986 */ /* 0x001fe2000c101b24 */
[----:B------:R-:W-:Y:S05]  /*7a30*/  EXIT ;  /* 0x000000000000794d */ /* 0x000fea0003800000 */
.L_x_12311:
        /* <DEDUP_REMOVED lines=12> */
[----:B0-----:R-:W-:Y:S01]  /*7b00*/  STG.E.U16 desc[UR36][R2.64], R5 ;  /* 0x0000000502007986 */ /* 0x001fe2000c101524 */
[----:B------:R-:W-:Y:S05]  /*7b10*/  EXIT ;  /* 0x000000000000794d */ /* 0x000fea0003800000 */
.L_x_12325:
        /* <DEDUP_REMOVED lines=18> */
.L_x_12328:
[----:B------:R-:W-:-:S04]  /*7c40*/  SHF.R.U32.HI R5, RZ, 0x18, R5 ;  /* 0x00000018ff057819 */ /* 0x000fc80000011605 */
[----:B------:R-:W-:-:S07]  /*7c50*/  LOP3.LUT R0, R0, 0x80, R5, 0xf8, !PT ;  /* 0x0000008000007812 */ /* 0x000fce00078ef805 */
.L_x_12327:
[----:B------:R-:W-:Y:S05]  /*7c60*/  BSYNC.RECONVERGENT B0 ;  /* 0x0000000000007941 */ /* 0x000fea0003800200 */
.L_x_12326:
[----:B------:R-:W-:Y:S01]  /*7c70*/  STG.E.U8 desc[UR36][R2.64], R0 ;  /* 0x0000000002007986 */ /* 0x000fe2000c101124 */
[----:B------:R-:W-:Y:S05]  /*7c80*/  EXIT ;  /* 0x000000000000794d */ /* 0x000fea0003800000 */
.L_x_12324:
        /* <DEDUP_REMOVED lines=18> */
.L_x_12331:
[----:B------:R-:W-:-:S04]  /*7db0*/  SHF.R.U32.HI R5, RZ, 0x18, R5 ;  /* 0x00000018ff057819 */ /* 0x000fc80000011605 */
[----:B------:R-:W-:-:S07]  /*7dc0*/  LOP3.LUT R0, R0, 0x80, R5, 0xf8, !PT ;  /* 0x0000008000007812 */ /* 0x000fce00078ef805 */
.L_x_12330:
[----:B------:R-:W-:Y:S05]  /*7dd0*/  BSYNC.RECONVERGENT B0 ;  /* 0x0000000000007941 */ /* 0x000fea0003800200 */
.L_x_12329:
[----:B------:R-:W-:Y:S01]  /*7de0*/  STG.E.U8 desc[UR36][R2.64], R0 ;  /* 0x0000000002007986 */ /* 0x000fe2000c101124 */
[----:B------:R-:W-:Y:S05]  /*7df0*/  EXIT ;  /* 0x000000000000794d */ /* 0x000fea0003800000 */
.L_x_12323:
        /* <DEDUP_REMOVED lines=22> */
.L_x_12333:
[----:B------:R-:W-:-:S06]  /*7f60*/  HADD2.F32 R4, -RZ, -R16.H0_H0 ;  /* 0xa0000010ff047230 */ /* 0x000fcc0000004100 */
[----:B------:R-:W0:Y:S02]  /*7f70*/  F2I.U64.TRUNC R4, R4 ;  /* 0x0000000400047311 */ /* 0x000e24000020d800 */
[----:B0-----:R-:W-:Y:S01]  /*7f80*/  STG.E.64 desc[UR36][R2.64], R4 ;  /* 0x0000000402007986 */ /* 0x001fe2000c101b24 */
[----:B------:R-:W-:Y:S05]  /*7f90*/  EXIT ;  /* 0x000000000000794d */ /* 0x000fea0003800000 */
.L_x_12332:
[----:B------:R-:W-:-:S04]  /*7fa0*/  HADD2.F32 R16, -RZ, -R16.H0_H0 ;  /* 0xa0000010ff107230 */ /* 0x000fc80000004100 */
[----:B------:R-:W0:Y:S02]  /*7fb0*/  F2I.FTZ.U32.TRUNC.NTZ R5, R16 ;  /* 0x0000001000057305 */ /* 0x000e24000021f000 */
[----:B0-----:R-:W-:Y:S01]  /*7fc0*/  STG.E desc[UR36][R2.64], R5 ;  /* 0x0000000502007986 */ /* 0x001fe2000c101924 */
[----:B------:R-:W-:Y:S05]  /*7fd0*/  EXIT ;  /* 0x000000000000794d */ /* 0x000fea0003800000 */
.L_x_12322:
        /* <DEDUP_REMOVED lines=9> */
[----:B------:R-:W-:Y:S01]  /*8070*/  STG.E.U8 desc[UR36][R2.64], R5 ;  /* 0x0000000502007986 */ /* 0x000fe2000c101124 */
[----:B------:R-:W-:Y:S05]  /*8080*/  EXIT ;  /* 0x000000000000794d */ /* 0x000fea0003800000 */
.L_x_12335:
[----:B------:R-:W-:Y:S01]  /*8090*/  HADD2.F32 R16, -RZ, -R16.H0_H0 ;  /* 0xa0000010ff107230 */ /* 0x000fe20000004100 */
[----:B------:R-:W-:-:S04]  /*80a0*/  CS2R R6, SRZ ;  /* 0x0000000000067805 */ /* 0x000fc8000001ff00 */
[----:B------:R-:W-:-:S06]  /*80b0*/  FMUL.FTZ R4, R16, 1 ;  /* 0x3f80000010047820 */ /* 0x000fcc0000410000 */
[----:B------:R-:W0:Y:S02]  /*80c0*/  F2F.F64.F32 R4, R4 ;  /* 0x0000000400047310 */ /* 0x000e240000201800 */
[----:B0-----:R-:W-:Y:S01]  /*80d0*/  STG.E.128 desc[UR36][R2.64], R4 ;  /* 0x0000000402007986 */ /* 0x001fe2000c101d24 */
[----:B------:R-:W-:Y:S05]  /*80e0*/  EXIT ;  /* 0x000000000000794d */ /* 0x000fea0003800000 */
.L_x_12334:
[----:B------:R-:W-:-:S13]  /*80f0*/  ISETP.NE.AND P0, PT, R0, 0xf, PT ;  /* 0x0000000f0000780c */ /* 0x000fda0003f05270 */
[----:B------:R-:W-:Y:S05]  /*8100*/  @!P0 BRA `(.L_x_12336) ;  /* 0x0000000000e88947 */ /* 0x000fea0003800000 */
[----:B------:R-:W-:-:S13]  /*8110*/  ISETP.NE.AND P0, PT, R0, 0x17, PT ;  /* 0x000000170000780c */ /* 0x000fda0003f05270 */
[----:B------:R-:W-:Y:S05]  /*8120*/  @!P0 BRA `(.L_x_12337) ;  /* 0x0000000000908947 */ /* 0x000fea0003800000 */
[----:B------:R-:W-:-:S13]  /*8130*/  ISETP.NE.AND P0, PT, R0, 0x18, PT ;  /* 0x000000180000780c */ /* 0x000fda0003f05270 */
[----:B------:R-:W-:Y:S05]  /*8140*/  @!P0 BRA `(.L_x_12338) ;  /* 0x0000000000448947 */ /* 0x000fea0003800000 */
.L_x_12315:
        /* <DEDUP_REMOVED lines=16> */
.L_x_12339:
[----:B------:R-:W-:Y:S05]  /*8250*/  EXIT ;  /* 0x000000000000794d */ /* 0x000fea0003800000 */
.L_x_12338:
        /* <DEDUP_REMOVED lines=13> */
.L_x_12341:
[----:B------:R-:W-:Y:S05]  /*8330*/  BSYNC.RECONVERGENT B0 ;  /* 0x0000000000007941 */ /* 0x000fea0003800200 */
.L_x_12340:
[----:B------:R-:W-:-:S05]  /*8340*/  LOP3.LUT R5, R0, 0x80, R5, 0xf8, !PT ;  /* 0x0000008000057812 */ /* 0x000fca00078ef805 */
[----:B------:R-:W-:Y:S01]  /*8350*/  STG.E.U8 desc[UR36][R2.64], R5 ;  /* 0x0000000502007986 */ /* 0x000fe2000c101124 */
[----:B------:R-:W-:Y:S05]  /*8360*/  EXIT ;  /* 0x000000000000794d */ /* 0x000fea0003800000 */
.L_x_12337:
        /* <DEDUP_REMOVED lines=12> */
.L_x_12343:
[----:B------:R-:W-:Y:S01]  /*8430*/  IMAD.MOV.U32 R0, RZ, RZ, 0x7f ;  /* 0x0000007fff007424 */ /* 0x000fe200078e00ff */
[----:B------:R-:W-:-:S04]  /*8440*/  ISETP.GT.U32.AND P0, PT, R4, 0x7f800000, PT ;  /* 0x7f8000000400780c */ /* 0x000fc80003f04070 */
[----:B------:R-:W-:-:S09]  /*8450*/  SEL R0, R0, 0x7c, P0 ;  /* 0x0000007c00007807 */ /* 0x000fd20000000000 */
.L_x_12344:
[----:B------:R-:W-:Y:S05]  /*8460*/  BSYNC.RECONVERGENT B0 ;  /* 0x0000000000007941 */ /* 0x000fea0003800200 */
.L_x_12342:
[----:B------:R-:W-:-:S04]  /*8470*/  SHF.R.U32.HI R5, RZ, 0x18, R5 ;  /* 0x00000018ff057819 */ /* 0x000fc80000011605 */
[----:B------:R-:W-:-:S05]  /*8480*/  LOP3.LUT R5, R0, 0x80, R5, 0xf8, !PT ;  /* 0x0000008000057812 */ /* 0x000fca00078ef805 */
[----:B------:R-:W-:Y:S01]  /*8490*/  STG.E.U8 desc[UR36][R2.64], R5 ;  /* 0x0000000502007986 */ /* 0x000fe2000c101124 */
[----:B------:R-:W-:Y:S05]  /*84a0*/  EXIT ;  /* 0x000000000000794d */ /* 0x000fea0003800000 */
.L_x_12336:
[----:B------:R-:W-:-:S05]  /*84b0*/  HADD2.F32 R0, -RZ, -R16.H0_H0 ;  /* 0xa0000010ff007230 */ /* 0x000fca0000004100 */
[----:B------:R-:W-:-:S05]  /*84c0*/  F2FP.BF16.F32.PACK_AB R0, RZ, R0 ;  /* 0x00000000ff00723e */ /* 0x000fca00000010ff */
[----:B------:R-:W-:Y:S01]  /*84d0*/  STG.E.U16 desc[UR36][R2.64], R0 ;  /* 0x0000000002007986 */ /* 0x000fe2000c101524 */
[----:B------:R-:W-:Y:S05]  /*84e0*/  EXIT ;  /* 0x000000000000794d */ /* 0x000fea0003800000 */
.L_x_12345:
        /* <DEDUP_REMOVED lines=9> */
.L_x_23737:


//--------------------- .text._ZN2at6native18elementwise_kernelILi128ELi4EZNS0_22gpu_kernel_impl_nocastIZZZNS0_15neg_kernel_cudaERNS_18TensorIteratorBaseEENKUlvE0_clEvENKUlvE6_clEvEUlN3c104HalfEE_EEvS4_RKT_EUliE_EEviT1_ --------------------------
	.section	.text._ZN2at6native18elementwise_kernelILi128ELi4EZNS0_22gpu_kernel_impl_nocastIZZZNS0_15neg_kernel_cudaERNS_18TensorIteratorBaseEENKUlvE0_clEvENKUlvE6_clEvEUlN3c104HalfEE_EEvS4_RKT_EUliE_EEviT1_,"ax",@progbits
	.align	128
        .global         _ZN2at6native18elementwise_kernelILi128ELi4EZNS0_22gpu_kernel_impl_nocastIZZZNS0_15neg_kernel_cudaERNS_18TensorIteratorBaseEENKUlvE0_clEvENKUlvE6_clEvEUlN3c104HalfEE_EEvS4_RKT_EUliE_EEviT1_
        .type           _ZN2at6native18elementwise_kernelILi128ELi4EZNS0_22gpu_kernel_impl_nocastIZZZNS0_15neg_kernel_cudaERNS_18TensorIteratorBaseEENKUlvE0_clEvENKUlvE6_clEvEUlN3c104HalfEE_EEvS4_RKT_EUliE_EEviT1_,@function
        .size           _ZN2at6native18elementwise_kernelILi128ELi4EZNS0_22gpu_kernel_impl_nocastIZZZNS0_15neg_kernel_cudaERNS_18TensorIteratorBaseEENKUlvE0_clEvENKUlvE6_clEvEUlN3c104HalfEE_EEvS4_RKT_EUliE_EEviT1_,(.L_x_23738 - _ZN2at6native18elementwise_kernelILi128ELi4EZNS0_22gpu_kernel_impl_nocastIZZZNS0_15neg_kernel_cudaERNS_18TensorIteratorBaseEENKUlvE0_clEvENKUlvE6_clEvEUlN3c104HalfEE_EEvS4_RKT_EUliE_EEviT1_)
        .other          _ZN2at6native18elementwise_kernelILi128ELi4EZNS0_22gpu_kernel_impl_nocastIZZZNS0_15neg_kernel_cudaERNS_18TensorIteratorBaseEENKUlvE0_clEvENKUlvE6_clEvEUlN3c104HalfEE_EEvS4_RKT_EUliE_EEviT1_,@"STO_CUDA_ENTRY STV_DEFAULT"
_ZN2at6native18elementwise_kernelILi128ELi4EZNS0_22gpu_kernel_impl_nocastIZZZNS0_15neg_kernel_cudaERNS_18TensorIteratorBaseEENKUlvE0_clEvENKUlvE6_clEvEUlN3c104HalfEE_EEvS4_RKT_EUliE_EEviT1_:
.text._ZN2at6native18elementwise_kernelILi128ELi4EZNS0_22gpu_kernel_impl_nocastIZZZNS0_15neg_kernel_cudaERNS_18TensorIteratorBaseEENKUlvE0_clEvENKUlvE6_clEvEUlN3c104HalfEE_EEvS4_RKT_EUliE_EEviT1_:
        /* <DEDUP_REMOVED lines=20> */
[----:B--2---:R-:W-:-:S05]  /*0140*/  HADD2 R5, -R4.H0_H0, -RZ.H0_H0 ;  /* 0xa00000ff04057230 */ /* 0x004fca0000000900 */
[----:B------:R-:W-:-:S05]  /*0150*/  PRMT R5, R5, 0x5410, RZ ;  /* 0x0000541005057816 */ /* 0x000fca00000000ff */
[----:B0-----:R0:W-:Y:S01]  /*0160*/  STG.E.U16 desc[UR6][R6.64], R5 ;  /* 0x0000000506007986 */ /* 0x0011e2000c101506 */
[----:B------:R-:W-:Y:S05]  /*0170*/  @P0 BRA `(.L_x_12350) ;  /* 0x0000000000480947 */ /* 0x000fea0003800000 */
[----:B0-----:R-:W0:Y:S02]  /*0180*/  LDC.64 R4, c[0x0][0x588] ;  /* 0x00016200ff047b82 */ /* 0x001e240000000a00 */
[----:B0-----:R-:W2:Y:S06]  /*0190*/  LDG.E.U16 R4, desc[UR6][R4.64] ;  /* 0x0000000604047981 */ /* 0x001eac000c1e1500 */
[----:B------:R-:W0:Y:S01]  /*01a0*/  LDC.64 R6, c[0x0][0x580] ;  /* 0x00016000ff067b82 */ /* 0x000e220000000a00 */
[----:B------:R-:W-:Y:S01]  /*01b0*/  IADD3 R3, PT, PT, R3, 0x80, RZ ;  /* 0x0000008003037810 */ /* 0x000fe20007ffe0ff */
[----:B--2---:R-:W-:-:S05]  /*01c0*/  HADD2 R5, -R4.H0_H0, -RZ.H0_H0 ;  /* 0xa00000ff04057230 */ /* 0x004fca0000000900 */
[----:B------:R-:W-:-:S05]  /*01d0*/  PRMT R5, R5, 0x5410, RZ ;  /* 0x0000541005057816 */ /* 0x000fca00000000ff */
[----:B0-----:R0:W-:Y:S02]  /*01e0*/  STG.E.U16 desc[UR6][R6.64], R5 ;  /* 0x0000000506007986 */ /* 0x0011e4000c101506 */
.L_x_12349:
[----:B------:R-:W-:-:S13]  /*01f0*/  ISETP.GE.AND P0, PT, R3, UR4, PT ;  /* 0x0000000403007c0c */ /* 0x000fda000bf06270 */
[----:B------:R-:W-:Y:S05]  /*0200*/  @P0 BREAK.RELIABLE B1 ;  /* 0x0000000000010942 */ /* 0x000fea0003800100 */
[----:B------:R-:W-:Y:S05]  /*0210*/  @P0 BRA `(.L_x_12350) ;  /* 0x0000000000200947 */ /* 0x000fea0003800000 */
[----:B------:R-:W-:Y:S05]  /*0220*/  BSYNC.RELIABLE B1 ;  /* 0x0000000000017941 */ /* 0x000fea0003800100 */
.L_x_12348:
[----:B0-----:R-:W0:Y:S02]  /*0230*/  LDC.64 R4, c[0x0][0x588] ;  /* 0x00016200ff047b82 */ /* 0x001e240000000a00 */
[----:B0-----:R-:W2:Y:S06]  /*0240*/  LDG.E.U16 R4, desc[UR6][R4.64] ;  /* 0x0000000604047981 */ /* 0x001eac000c1e1500 */
[----:B------:R-:W0:Y:S01]  /*0250*/  LDC.64 R6, c[0x0][0x580] ;  /* 0x00016000ff067b82 */ /* 0x000e220000000a00 */
[----:B------:R-:W-:Y:S01]  /*0260*/  IADD3 R3, PT, PT, R3, 0x80, RZ ;  /* 0x0000008003037810 */ /* 0x000fe20007ffe0ff */
[----:B--2---:R-:W-:-:S05]  /*0270*/  HADD2 R5, -R4.H0_H0, -RZ.H0_H0 ;  /* 0xa00000ff04057230 */ /* 0x004fca0000000900 */
[----:B------:R-:W-:-:S05]  /*0280*/  PRMT R5, R5, 0x5410, RZ ;  /* 0x0000541005057816 */ /* 0x000fca00000000ff */
[----:B0-----:R1:W-:Y:S02]  /*0290*/  STG.E.U16 desc[UR6][R6.64], R5 ;  /* 0x0000000506007986 */ /* 0x0013e4000c101506 */
.L_x_12350:
[----:B------:R-:W-:Y:S05]  /*02a0*/  BSYNC.RECONVERGENT B0 ;  /* 0x0000000000007941 */ /* 0x000fea0003800200 */
.L_x_12347:
[----:B------:R-:W-:Y:S05]  /*02b0*/  WARPSYNC.ALL ;  /* 0x0000000000007948 */ /* 0x000fea0003800000 */
[----:B------:R-:W-:-:S13]  /*02c0*/  ISETP.GE.AND P0, PT, R3, UR4, PT ;  /* 0x0000000403007c0c */ /* 0x000fda000bf06270 */
[----:B------:R-:W-:Y:S05]  /*02d0*/  @P0 EXIT ;  /* 0x000000000000094d */ /* 0x000fea0003800000 */
[----:B------:R-:W2:Y:S02]  /*02e0*/  LDC.64 R2, c[0x0][0x588] ;  /* 0x00016200ff027b82 */ /* 0x000ea40000000a00 */
[----:B--2---:R-:W2:Y:S06]  /*02f0*/  LDG.E.U16 R2, desc[UR6][R2.64] ;  /* 0x0000000602027981 */ /* 0x004eac000c1e1500 */
[----:B01----:R-:W0:Y:S01]  /*0300*/  LDC.64 R4, c[0x0][0x580] ;  /* 0x00016000ff047b82 */ /* 0x003e220000000a00 */
[----:B--2---:R-:W-:-:S05]  /*0310*/  HADD2 R3, -R2.H0_H0, -RZ.H0_H0 ;  /* 0xa00000ff02037230 */ /* 0x004fca0000000900 */
[----:B------:R-:W-:-:S05]  /*0320*/  PRMT R3, R3, 0x5410, RZ ;  /* 0x0000541003037816 */ /* 0x000fca00000000ff */
[----:B0-----:R-:W-:Y:S01]  /*0330*/  STG.E.U16 desc[UR6][R4.64], R3 ;  /* 0x0000000304007986 */ /* 0x001fe2000c101506 */
[----:B------:R-:W-:Y:S05]  /*0340*/  EXIT ;  /* 0x000000000000794d */ /* 0x000fea0003800000 */
.L_x_12346:
        /* <DEDUP_REMOVED lines=306> */
.L_x_12354:
        /* <DEDUP_REMOVED lines=9> */
[----:B--2---:R-:W-:-:S05]  /*1700*/  HADD2 R7, -R6.H0_H0, -RZ.H0_H0 ;  /* 0xa00000ff06077230 */ /* 0x004fca0000000900 */
[----:B------:R-:W-:-:S05]  /*1710*/  PRMT R7, R7, 0x5410, RZ ;  /* 0x0000541007077816 */ /* 0x000fca00000000ff */
[----:B------:R0:W-:Y:S01]  /*1720*/  STG.E.U16 desc[UR6][R4.64], R7 ;  /* 0x0000000704007986 */ /* 0x0001e2000c101506 */
        /* <DEDUP_REMOVED lines=299> */
.L_x_12356:
[----:B------:R-:W0:Y:S02]  /*29e0*/  LDCU.128 UR8, c[0x0][0x580] ;  /* 0x0000b000ff0877ac */ /* 0x000e240008000c00 */
[----:B0-----:R-:W-:-:S04]  /*29f0*/  IADD3 R6, P0, PT, R4, UR10, RZ ;  /* 0x0000000a04067c10 */ /* 0x001fc8000ff1e0ff */
[----:B------:R-:W-:-:S05]  /*2a00*/  IADD3.X R7, PT, PT, RZ, UR11, RZ, P0, !PT ;  /* 0x0000000bff077c10 */ /* 0x000fca00087fe4ff */
[----:B------:R-:W2:Y:S01]  /*2a10*/  LDG.E.U16 R6, desc[UR6][R6.64] ;  /* 0x0000000606067981 */ /* 0x000ea2000c1e1500 */
[----:B------:R-:W-:Y:S02]  /*2a20*/  IADD3 R4, P0, PT, R5, UR8, RZ ;  /* 0x0000000805047c10 */ /* 0x000fe4000ff1e0ff */
[----:B------:R-:W-:Y:S02]  /*2a30*/  IADD3 R3, PT, PT, R3, 0x80, RZ ;  /* 0x0000008003037810 */ /* 0x000fe40007ffe0ff */
[----:B------:R-:W-:Y:S01]  /*2a40*/  IADD3.X R5, PT, PT, RZ, UR9, RZ, P0, !PT ;  /* 0x00000009ff057c10 */ /* 0x000fe200087fe4ff */
[----:B--2---:R-:W-:-:S05]  /*2a50*/  HADD2 R7, -R6.H0_H0, -RZ.H0_H0 ;  /* 0xa00000ff06077230 */ /* 0x004fca0000000900 */
[----:B------:R-:W-:-:S05]  /*2a60*/  PRMT R7, R7, 0x5410, RZ ;  /* 0x0000541007077816 */ /* 0x000fca00000000ff */
[----:B------:R0:W-:Y:S02]  /*2a70*/  STG.E.U16 desc[UR6][R4.64], R7 ;  /* 0x0000000704007986 */ /* 0x0001e4000c101506 */
.L_x_12353:
[----:B------:R-:W-:-:S13]  /*2a80*/  ISETP.GE.AND P0, PT, R3, UR4, PT ;  /* 0x0000000403007c0c */ /* 0x000fda000bf06270 */
[----:B------:R-:W-:Y:S05]  /*2a90*/  @P0 BREAK.RELIABLE B1 ;  /* 0x0000000000010942 */ /* 0x000fea0003800100 */
[----:B------:R-:W-:Y:S05]  /*2aa0*/  @P0 BRA `(.L_x_12355) ;  /* 0x0000001000d40947 */ /* 0x000fea0003800000 */
[----:B------:R-:W-:Y:S05]  /*2ab0*/  BSYNC.RELIABLE B1 ;  /* 0x0000000000017941 */ /* 0x000fea0003800100 */
.L_x_12352:
        /* <DEDUP_REMOVED lines=298> */
.L_x_12357:
        /* <DEDUP_REMOVED lines=10> */
.L_x_12355:
[----:B------:R-:W-:Y:S05]  /*3e00*/  BSYNC.RECONVERGENT B0 ;  /* 0x0000000000007941 */ /* 0x000fea0003800200 */
.L_x_12351:
        /* <DEDUP_REMOVED lines=301> */
.L_x_12358:
[----:B------:R-:W0:Y:S02]  /*50e0*/  LDCU.128 UR8, c[0x0][0x580] ;  /* 0x0000b000ff0877ac */ /* 0x000e240008000c00 */
[----:B0-----:R-:W-:-:S04]  /*50f0*/  IADD3 R4, P0, PT, R2, UR10, RZ ;  /* 0x0000000a02047c10 */ /* 0x001fc8000ff1e0ff */
[----:B------:R-:W-:-:S05]  /*5100*/  IADD3.X R5, PT, PT, RZ, UR11, RZ, P0, !PT ;  /* 0x0000000bff057c10 */ /* 0x000fca00087fe4ff */
[----:B------:R-:W2:Y:S01]  /*5110*/  LDG.E.U16 R4, desc[UR6][R4.64] ;  /* 0x0000000604047981 */ /* 0x000ea2000c1e1500 */
[----:B------:R-:W-:-:S04]  /*5120*/  IADD3 R2, P0, PT, R3, UR8, RZ ;  /* 0x0000000803027c10 */ /* 0x000fc8000ff1e0ff */
[----:B------:R-:W-:Y:S01]  /*5130*/  IADD3.X R3, PT, PT, RZ, UR9, RZ, P0, !PT ;  /* 0x00000009ff037c10 */ /* 0x000fe200087fe4ff */
[----:B--2---:R-:W-:-:S05]  /*5140*/  HADD2 R5, -R4.H0_H0, -RZ.H0_H0 ;  /* 0xa00000ff04057230 */ /* 0x004fca0000000900 */
[----:B------:R-:W-:-:S05]  /*5150*/  PRMT R5, R5, 0x5410, RZ ;  /* 0x0000541005057816 */ /* 0x000fca00000000ff */
[----:B------:R-:W-:Y:S01]  /*5160*/  STG.E.U16 desc[UR6][R2.64], R5 ;  /* 0x0000000502007986 */ /* 0x000fe2000c101506 */
[----:B------:R-:W-:Y:S05]  /*5170*/  EXIT ;  /* 0x000000000000794d */ /* 0x000fea0003800000 */
.L_x_12359:
        /* <DEDUP_REMOVED lines=16> */
.L_x_23738:


//--------------------- .text._ZN2at6native27unrolled_elementwise_kernelIZZZNS0_15neg_kernel_cudaERNS_18TensorIteratorBaseEENKUlvE0_clEvENKUlvE6_clEvEUlN3c104HalfEE_St5arrayIPcLm2EELi4E23TrivialOffsetCalculatorILi1EjESD_NS0_6memory15LoadWithoutCastENSE_16StoreWithoutCastEEEviT_T0_T2_T3_T4_T5_ --------------------------
	.section	.text._ZN2at6native27unrolled_elementwise_kernelIZZZNS0_15neg_kernel_cudaERNS_18TensorIteratorBaseEENKUlvE0_clEvENKUlvE6_clEvEUlN3c104HalfEE_St5arrayIPcLm2EELi4E23TrivialOffsetCalculatorILi1EjESD_NS0_6memory15LoadWithoutCastENSE_16StoreWithoutCastEEEviT_T0_T2_T3_T4_T5_,"ax",@progbits
	.align	128
        .global         _ZN2at6native27unrolled_elementwise_kernelIZZZNS0_15neg_kernel_cudaERNS_18TensorIteratorBaseEENKUlvE0_clEvENKUlvE6_clEvEUlN3c104HalfEE_St5arrayIPcLm2EELi4E23TrivialOffsetCalculatorILi1EjESD_NS0_6memory15LoadWithoutCastENSE_16StoreWithoutCastEEEviT_T0_T2_T3_T4_T5_
        .type           _ZN2at6native27unrolled_elementwise_kernelIZZZNS0_15neg_kernel_cudaERNS_18TensorIteratorBaseEENKUlvE0_clEvENKUlvE6_clEvEUlN3c104HalfEE_St5arrayIPcLm2EELi4E23TrivialOffsetCalculatorILi1EjESD_NS0_6memory15LoadWithoutCastENSE_16StoreWithoutCastEEEviT_T0_T2_T3_T4_T5_,@function
        .size           _ZN2at6native27unrolled_elementwise_kernelIZZZNS0_15neg_kernel_cudaERNS_18TensorIteratorBaseEENKUlvE0_clEvENKUlvE6_clEvEUlN3c104HalfEE_St5arrayIPcLm2EELi4E23TrivialOffsetCalculatorILi1EjESD_NS0_6memory15LoadWithoutCastENSE_16StoreWithoutCastEEEviT_T0_T2_T3_T4_T5_,(.L_x_23739 - _ZN2at6native27unrolled_elementwise_kernelIZZZNS0_15neg_kernel_cudaERNS_18TensorIteratorBaseEENKUlvE0_clEvENKUlvE6_clEvEUlN3c104HalfEE_St5arrayIPcLm2EELi4E23TrivialOffsetCalculatorILi1EjESD_NS0_6memory15LoadWithoutCastENSE_16StoreWithoutCastEEEviT_T0_T2_T3_T4_T5_)
        .other          _ZN2at6native27unrolled_elementwise_kernelIZZZNS0_15neg_kernel_cudaERNS_18TensorIteratorBaseEENKUlvE0_clEvENKUlvE6_clEvEUlN3c104HalfEE_St5arrayIPcLm2EELi4E23TrivialOffsetCalculatorILi1EjESD_NS0_6memory15LoadWithoutCastENSE_16StoreWithoutCastEEEviT_T0_T2_T3_T4_T5_,@"STO_CUDA_ENTRY STV_DEFAULT"
_ZN2at6native27unrolled_elementwise_kernelIZZZNS0_15neg_kernel_cudaERNS_18TensorIteratorBaseEENKUlvE0_clEvENKUlvE6_clEvEUlN3c104HalfEE_St5arrayIPcLm2EELi4E23TrivialOffsetCalculatorILi1EjESD_NS0_6memory15LoadWithoutCastENSE_16StoreWithoutCastEEEviT_T0_T2_T3_T4_T5_:
.text._ZN2at6native27unrolled_elementwise_kernelIZZZNS0_15neg_kernel_cudaERNS_18TensorIteratorBaseEENKUlvE0_clEvENKUlvE6_clEvEUlN3c104HalfEE_St5arrayIPcLm2EELi4E23TrivialOffsetCalculatorILi1EjESD_NS0_6memory15LoadWithoutCastENSE_16StoreWithoutCastEEEviT_T0_T2_T3_T4_T5_:
        /* <DEDUP_REMOVED lines=14> */
[----:B------:R-:W-:Y:S01]  /*00e0*/  @!P1 IADD3 R20, PT, PT, R20, 0x80, RZ ;  /* 0x0000008014149810 */ /* 0x000fe20007ffe0ff */
[----:B------:R-:W2:Y:S03]  /*00f0*/  @!P1 LDC.64 R4, c[0x0][0x390] ;  /* 0x0000e400ff049b82 */ /* 0x000ea60000000a00 */
[----:B------:R-:W-:Y:S01]  /*0100*/  ISETP.GE.AND P2, PT, R20, R7, PT ;  /* 0x000000071400720c */ /* 0x000fe20003f46270 */
[----:B0-----:R-:W-:-:S05]  /*0110*/  @!P0 IMAD.WIDE.U32 R14, R17, 0x2, R14 ;  /* 0x00000002110e8825 */ /* 0x001fca00078e000e */
[----:B-1----:R0:W3:Y:S07]  /*0120*/  @!P0 LDG.E.U16 R16, desc[UR4][R14.64] ;  /* 0x000000040e108981 */ /* 0x0020ee000c1e1500 */
[----:B------:R-:W1:Y:S01]  /*0130*/  @!P2 LDC.64 R2, c[0x0][0x390] ;  /* 0x0000e400ff02ab82 */ /* 0x000e620000000a00 */
[----:B------:R-:W-:Y:S01]  /*0140*/  @!P2 IMAD R17, R6, 0x200, R20 ;  /* 0x000002000611a824 */ /* 0x000fe200078e0214 */
[----:B------:R-:W-:Y:S02]  /*0150*/  PRMT R22, RZ, 0x7610, R22 ;  /* 0x00007610ff167816 */ /* 0x000fe40000000016 */
[----:B------:R-:W-:Y:S01]  /*0160*/  PRMT R21, RZ, 0x7610, R21 ;  /* 0x00007610ff157816 */ /* 0x000fe20000000015 */
[----:B--2---:R-:W-:-:S05]  /*0170*/  @!P1 IMAD.WIDE.U32 R4, R19, 0x2, R4 ;  /* 0x0000000213049825 */ /* 0x004fca00078e0004 */
[----:B------:R-:W2:Y:S01]  /*0180*/  @!P1 LDG.E.U16 R22, desc[UR4][R4.64] ;  /* 0x0000000404169981 */ /* 0x000ea2000c1e1500 */
[----:B-1----:R-:W-:-:S05]  /*0190*/  @!P2 IMAD.WIDE.U32 R2, R17, 0x2, R2 ;  /* 0x000000021102a825 */ /* 0x002fca00078e0002 */
[----:B------:R1:W4:Y:S01]  /*01a0*/  @!P2 LDG.E.U16 R21, desc[UR4][R2.64] ;  /* 0x000000040215a981 */ /* 0x000322000c1e1500 */
[----:B------:R-:W-:-:S05]  /*01b0*/  @!P2 VIADD R20, R20, 0x80 ;  /* 0x000000801414a836 */ /* 0x000fca0000000000 */
[----:B------:R-:W-:-:S13]  /*01c0*/  ISETP.GE.AND P0, PT, R20, R7, PT ;  /* 0x000000071400720c */ /* 0x000fda0003f06270 */
[----:B------:R-:W0:Y:S01]  /*01d0*/  @!P0 LDC.64 R18, c[0x0][0x390] ;  /* 0x0000e400ff128b82 */ /* 0x000e220000000a00 */
[----:B------:R-:W-:-:S05]  /*01e0*/  @!P0 LEA R17, R6, R20, 0x9 ;  /* 0x0000001406118211 */ /* 0x000fca00078e48ff */
[----:B0-----:R-:W-:Y:S01]  /*01f0*/  @!P0 IMAD.WIDE.U32 R18, R17, 0x2, R18 ;  /* 0x0000000211128825 */ /* 0x001fe200078e0012 */
[----:B------:R-:W-:-:S06]  /*0200*/  PRMT R17, RZ, 0x7610, R17 ;  /* 0x00007610ff117816 */ /* 0x000fcc0000000011 */
[----:B------:R0:W5:Y:S01]  /*0210*/  @!P0 LDG.E.U16 R17, desc[UR4][R18.64] ;  /* 0x0000000412118981 */ /* 0x000162000c1e1500 */
[----:B------:R-:W-:-:S13]  /*0220*/  ISETP.GE.AND P0, PT, R9, R7, PT ;  /* 0x000000070900720c */ /* 0x000fda0003f06270 */
[----:B------:R-:W0:Y:S01]  /*0230*/  @!P0 LDC.64 R14, c[0x0][0x388] ;  /* 0x0000e200ff0e8b82 */ /* 0x000e220000000a00 */
[----:B-1----:R-:W-:Y:S01]  /*0240*/  @!P0 LEA R3, R6, R9, 0x9 ;  /* 0x0000000906038211 */ /* 0x002fe200078e48ff */
[C---:B------:R-:W-:Y:S02]  /*0250*/  VIADD R4, R9.reuse, 0x80 ;  /* 0x0000008009047836 */ /* 0x040fe40000000000 */
[----:B------:R-:W-:-:S03]  /*0260*/  VIADD R2, R9, 0x100 ;  /* 0x0000010009027836 */ /* 0x000fc60000000000 */
[-C--:B------:R-:W-:Y:S02]  /*0270*/  ISETP.GE.AND P1, PT, R4, R7.reuse, PT ;  /* 0x000000070400720c */ /* 0x080fe40003f26270 */
[----:B------:R-:W-:Y:S01]  /*0280*/  ISETP.GE.AND P2, PT, R2, R7, PT ;  /* 0x000000070200720c */ /* 0x000fe20003f46270 */
[----:B------:R-:W-:Y:S02]  /*0290*/  VIADD R2, R9, 0x180 ;  /* 0x0000018009027836 */ /* 0x000fe40000000000 */
[----:B------:R-:W-:Y:S02]  /*02a0*/  @!P0 IMAD.MOV.U32 R9, RZ, RZ, R4 ;  /* 0x000000ffff098224 */ /* 0x000fe400078e0004 */
[----:B0-----:R-:W-:-:S03]  /*02b0*/  @!P0 IMAD.WIDE.U32 R14, R3, 0x2, R14 ;  /* 0x00000002030e8825 */ /* 0x001fc600078e000e */
[----:B------:R-:W-:Y:S01]  /*02c0*/  ISETP.GE.AND P3, PT, R9, R7, PT ;  /* 0x000000070900720c */ /* 0x000fe20003f66270 */
[----:B------:R-:W-:Y:S01]  /*02d0*/  BSSY.RECONVERGENT B0, `(.L_x_12360) ;  /* 0x0000016000007945 */ /* 0x000fe20003800200 */
[----:B---3--:R-:W-:-:S05]  /*02e0*/  @!P0 HADD2 R11, -R16.H0_H0, -RZ.H0_H0 ;  /* 0xa00000ff100b8230 */ /* 0x008fca0000000900 */
[----:B------:R-:W-:-:S04]  /*02f0*/  @!P0 PRMT R11, R11, 0x5410, RZ ;  /* 0x000054100b0b8816 */ /* 0x000fc800000000ff */
[----:B------:R-:W-:-:S05]  /*0300*/  @!P0 PRMT R0, R11, 0x7610, R0 ;  /* 0x000076100b008816 */ /* 0x000fca0000000000 */
[----:B------:R0:W-:Y:S01]  /*0310*/  @!P0 STG.E.U16 desc[UR4][R14.64], R0 ;  /* 0x000000000e008986 */ /* 0x0001e2000c101504 */
[----:B--2---:R-:W-:-:S05]  /*0320*/  @!P1 HADD2 R12, -R22.H0_H0, -RZ.H0_H0 ;  /* 0xa00000ff160c9230 */ /* 0x004fca0000000900 */
[----:B------:R-:W-:Y:S01]  /*0330*/  @!P1 PRMT R12, R12, 0x5410, RZ ;  /* 0x000054100c0c9816 */ /* 0x000fe200000000ff */
[----:B----4-:R-:W-:-:S03]  /*0340*/  @!P2 HADD2 R13, -R21.H0_H0, -RZ.H0_H0 ;  /* 0xa00000ff150da230 */ /* 0x010fc60000000900 */
[----:B------:R-:W-:Y:S02]  /*0350*/  @!P1 PRMT R8, R12, 0x7610, R8 ;  /* 0x000076100c089816 */ /* 0x000fe40000000008 */
[----:B------:R-:W-:-:S04]  /*0360*/  @!P2 PRMT R13, R13, 0x5410, RZ ;  /* 0x000054100d0da816 */ /* 0x000fc800000000ff */
[----:B------:R-:W-:Y:S01]  /*0370*/  @!P2 PRMT R10, R13, 0x7610, R10 ;  /* 0x000076100d0aa816 */ /* 0x000fe2000000000a */
[----:B0-----:R-:W-:Y:S06]  /*0380*/  @P3 BRA `(.L_x_12361) ;  /* 0x0000000000283947 */ /* 0x001fec0003800000 */
[----:B------:R-:W0:Y:S01]  /*0390*/  LDC.64 R4, c[0x0][0x388] ;  /* 0x0000e200ff047b82 */ /* 0x000e220000000a00 */
[----:B------:R-:W-:Y:S01]  /*03a0*/  LEA R13, R6, R9, 0x9 ;  /* 0x00000009060d7211 */ /* 0x000fe200078e48ff */
[----:B------:R-:W-:-:S05]  /*03b0*/  VIADD R9, R9, 0x80 ;  /* 0x0000008009097836 */ /* 0x000fca0000000000 */
[----:B------:R-:W-:-:S13]  /*03c0*/  ISETP.GE.AND P0, PT, R9, R7, PT ;  /* 0x000000070900720c */ /* 0x000fda0003f06270 */
[----:B------:R-:W-:Y:S01]  /*03d0*/  @!P0 IMAD R3, R6, 0x200, R9 ;  /* 0x0000020006038824 */ /* 0x000fe200078e0209 */
[----:B------:R-:W-:Y:S01]  /*03e0*/  @!P0 IADD3 R9, PT, PT, R9, 0x80, RZ ;  /* 0x0000008009098810 */ /* 0x000fe20007ffe0ff */
[----:B0-----:R-:W-:-:S04]  /*03f0*/  IMAD.WIDE.U32 R12, R13, 0x2, R4 ;  /* 0x000000020d0c7825 */ /* 0x001fc800078e0004 */
[----:B------:R-:W-:Y:S01]  /*0400*/  @!P0 IMAD.WIDE.U32 R4, R3, 0x2, R4 ;  /* 0x0000000203048825 */ /* 0x000fe200078e0004 */
[----:B------:R0:W-:Y:S04]  /*0410*/  STG.E.U16 desc[UR4][R12.64], R8 ;  /* 0x000000080c007986 */ /* 0x0001e8000c101504 */
[----:B------:R0:W-:Y:S02]  /*0420*/  @!P0 STG.E.U16 desc[UR4][R4.64], R10 ;  /* 0x0000000a04008986 */ /* 0x0001e4000c101504 */
.L_x_12361:
[----:B------:R-:W-:Y:S05]  /*0430*/  BSYNC.RECONVERGENT B0 ;  /* 0x0000000000007941 */ /* 0x000fea0003800200 */
.L_x_12360:
[----:B------:R-:W-:-:S13]  /*0440*/  ISETP.GE.AND P0, PT, R9, R7, PT ;  /* 0x000000070900720c */ /* 0x000fda0003f06270 */
[----:B------:R-:W-:Y:S05]  /*0450*/  @P0 EXIT ;  /* 0x000000000000094d */ /* 0x000fea0003800000 */
[----:B0-----:R-:W0:Y:S01]  /*0460*/  LDC.64 R4, c[0x0][0x388] ;  /* 0x0000e200ff047b82 */ /* 0x001e220000000a00 */
[----:B------:R-:W-:Y:S01]  /*0470*/  ISETP.GE.AND P0, PT, R2, R7, PT ;  /* 0x000000070200720c */ /* 0x000fe20003f06270 */
[----:B------:R-:W-:-:S12]  /*0480*/  IMAD R3, R6, 0x200, R9 ;  /* 0x0000020006037824 */ /* 0x000fd800078e0209 */
[----:B-----5:R-:W-:-:S05]  /*0490*/  @!P0 HADD2 R2, -R17.H0_H0, -RZ.H0_H0 ;  /* 0xa00000ff11028230 */ /* 0x020fca0000000900 */
[----:B------:R-:W-:-:S04]  /*04a0*/  @!P0 PRMT R2, R2, 0x5410, RZ ;  /* 0x0000541002028816 */ /* 0x000fc800000000ff */
[----:B------:R-:W-:Y:S01]  /*04b0*/  @!P0 PRMT R0, R2, 0x7610, R0 ;  /* 0x0000761002008816 */ /* 0x000fe20000000000 */
[----:B0-----:R-:W-:-:S05]  /*04c0*/  IMAD.WIDE.U32 R2, R3, 0x2, R4 ;  /* 0x0000000203027825 */ /* 0x001fca00078e0004 */
[----:B------:R-:W-:Y:S01]  /*04d0*/  STG.E.U16 desc[UR4][R2.64], R0 ;  /* 0x0000000002007986 */ /* 0x000fe2000c101504 */
[----:B------:R-:W-:Y:S05]  /*04e0*/  EXIT ;  /* 0x000000000000794d */ /* 0x000fea0003800000 */
.L_x_12362:
        /* <DEDUP_REMOVED lines=9> */
.L_x_23739:


//--------------------- .text._ZN2at6native29vectorized_elementwise_kernelILi2EZZZNS0_15neg_kernel_cudaERNS_18TensorIteratorBaseEENKUlvE0_clEvENKUlvE6_clEvEUlN3c104HalfEE_St5arrayIPcLm2EEEEviT0_T1_ --------------------------
	.section	.text._ZN2at6native29vectorized_elementwise_kernelILi2EZZZNS0_15neg_kernel_cudaERNS_18TensorIteratorBaseEENKUlvE0_clEvENKUlvE6_clEvEUlN3c104HalfEE_St5arrayIPcLm2EEEEviT0_T1_,"ax",@progbits
	.align	128
        .global         _ZN2at6native29vectorized_elementwise_kernelILi2EZZZNS0_15neg_kernel_cudaERNS_18TensorIteratorBaseEENKUlvE0_clEvENKUlvE6_clEvEUlN3c104HalfEE_St5arrayIPcLm2EEEEviT0_T1_
        .type           _ZN2at6native29vectorized_elementwise_kernelILi2EZZZNS0_15neg_kernel_cudaERNS_18TensorIteratorBaseEENKUlvE0_clEvENKUlvE6_clEvEUlN3c104HalfEE_St5arrayIPcLm2EEEEviT0_T1_,@function
        .size           _ZN2at6native29vectorized_elementwise_kernelILi2EZZZNS0_15neg_kernel_cudaERNS_18TensorIteratorBaseEENKUlvE0_clEvENKUlvE6_clEvEUlN3c104HalfEE_St5arrayIPcLm2EEEEviT0_T1_,(.L_x_23740 - _ZN2at6native29vectorized_elementwise_kernelILi2EZZZNS0_15neg_kernel_cudaERNS_18TensorIteratorBaseEENKUlvE0_clEvENKUlvE6_clEvEUlN3c104HalfEE_St5arrayIPcLm2EEEEviT0_T1_)
        .other          _ZN2at6native29vectorized_elementwise_kernelILi2EZZZNS0_15neg_kernel_cudaERNS_18TensorIteratorBaseEENKUlvE0_clEvENKUlvE6_clEvEUlN3c104HalfEE_St5arrayIPcLm2EEEEviT0_T1_,@"STO_CUDA_ENTRY STV_DEFAULT"
_ZN2at6native29vectorized_elementwise_kernelILi2EZZZNS0_15neg_kernel_cudaERNS_18TensorIteratorBaseEENKUlvE0_clEvENKUlvE6_clEvEUlN3c104HalfEE_St5arrayIPcLm2EEEEviT0_T1_:
.text._ZN2at6native29vectorized_elementwise_kernelILi2EZZZNS0_15neg_kernel_cudaERNS_18TensorIteratorBaseEENKUlvE0_clEvENKUlvE6_clEvEUlN3c104HalfEE_St5arrayIPcLm2EEEEviT0_T1_:
        /* <DEDUP_REMOVED lines=17> */
[----:B------:R-:W-:Y:S01]  /*0110*/  @!P4 IADD3 R19, PT, PT, R19, 0x80, RZ ;  /* 0x000000801313c810 */ /* 0x000fe20007ffe0ff */
[----:B------:R-:W1:Y:S03]  /*0120*/  @!P4 LDC.64 R8, c[0x0][0x390] ;  /* 0x0000e400ff08cb82 */ /* 0x000e660000000a00 */
[----:B------:R-:W-:Y:S01]  /*0130*/  ISETP.GE.U32.AND P5, PT, R19, R10, PT ;  /* 0x0000000a1300720c */ /* 0x000fe20003fa6070 */
[----:B0-----:R-:W-:-:S05]  /*0140*/  @!P3 IMAD.WIDE.U32 R2, R5, 0x2, R2 ;  /* 0x000000020502b825 */ /* 0x001fca00078e0002 */
[----:B------:R0:W2:Y:S07]  /*0150*/  @!P3 LDG.E.U16 R20, desc[UR4][R2.64] ;  /* 0x000000040214b981 */ /* 0x0000ae000c1e1500 */
        /* <DEDUP_REMOVED lines=9> */
[----:B------:R-:W-:Y:S01]  /*01f0*/  @!P2 VIADD R19, R19, 0x80 ;  /* 0x000000801313a836 */ /* 0x000fe20000000000 */
[----:B0-----:R-:W0:Y:S04]  /*0200*/  @!P2 LDC.64 R2, c[0x0][0x390] ;  /* 0x0000e400ff02ab82 */ /* 0x001e280000000a00 */
[----:B------:R-:W-:Y:S01]  /*0210*/  ISETP.GE.U32.AND P1, PT, R19, R10, PT ;  /* 0x0000000a1300720c */ /* 0x000fe20003f26070 */
[----:B-1----:R-:W-:-:S12]  /*0220*/  @!P4 IMAD.WIDE.U32 R8, R24, 0x2, R8 ;  /* 0x000000021808c825 */ /* 0x002fd800078e0008 */
[----:B------:R-:W-:Y:S02]  /*0230*/  @!P1 IMAD.IADD R23, R0, 0x1, R19 ;  /* 0x0000000100179824 */ /* 0x000fe400078e0213 */
[----:B------:R-:W-:-:S05]  /*0240*/  @!P1 VIADD R19, R19, 0x80 ;  /* 0x0000008013139836 */ /* 0x000fca0000000000 */
[----:B------:R-:W-:Y:S02]  /*0250*/  ISETP.GE.U32.AND P6, PT, R19, R10, PT ;  /* 0x0000000a1300720c */ /* 0x000fe40003fc6070 */
[----:B------:R-:W-:-:S06]  /*0260*/  PRMT R24, RZ, 0x7610, R24 ;  /* 0x00007610ff187816 */ /* 0x000fcc0000000018 */
[----:B------:R1:W5:Y:S05]  /*0270*/  @!P4 LDG.E.U16 R24, desc[UR4][R8.64] ;  /* 0x000000040818c981 */ /* 0x00036a000c1e1500 */
[----:B-1----:R-:W-:Y:S01]  /*0280*/  @!P6 IADD3 R9, PT, PT, R0, R19, RZ ;  /* 0x000000130009e210 */ /* 0x002fe20007ffe0ff */
[----:B------:R-:W-:-:S05]  /*0290*/  @!P6 VIADD R19, R19, 0x80 ;  /* 0x000000801313e836 */ /* 0x000fca0000000000 */
[----:B------:R-:W-:Y:S01]  /*02a0*/  ISETP.GE.U32.AND P3, PT, R19, R10, PT ;  /* 0x0000000a1300720c */ /* 0x000fe20003f66070 */
[----:B----4-:R-:W-:Y:S01]  /*02b0*/  @!P0 IMAD.WIDE.U32 R4, R26, 0x2, R4 ;  /* 0x000000021a048825 */ /* 0x010fe200078e0004 */
[----:B------:R-:W-:Y:S02]  /*02c0*/  PRMT R8, RZ, 0x7610, R8 ;  /* 0x00007610ff087816 */ /* 0x000fe40000000008 */
[----:B------:R-:W-:Y:S01]  /*02d0*/  PRMT R26, RZ, 0x7610, R26 ;  /* 0x00007610ff1a7816 */ /* 0x000fe2000000001a */
[----:B0-----:R-:W-:Y:S01]  /*02e0*/  @!P2 IMAD.WIDE.U32 R2, R25, 0x2, R2 ;  /* 0x000000021902a825 */ /* 0x001fe200078e0002 */
[----:B------:R-:W-:-:S03]  /*02f0*/  PRMT R25, RZ, 0x7610, R25 ;  /* 0x00007610ff197816 */ /* 0x000fc60000000019 */
[----:B---3--:R-:W-:Y:S01]  /*0300*/  @!P5 IMAD.WIDE.U32 R6, R31, 0x2, R6 ;  /* 0x000000021f06d825 */ /* 0x008fe200078e0006 */
[----:B------:R0:W3:Y:S04]  /*0310*/  @!P0 LDG.E.U16 R26, desc[UR4][R4.64] ;  /* 0x00000004041a8981 */ /* 0x0000e8000c1e1500 */
[----:B------:R1:W4:Y:S04]  /*0320*/  @!P5 LDG.E.U16 R8, desc[UR4][R6.64] ;  /* 0x000000040608d981 */ /* 0x000328000c1e1500 */
[----:B------:R1:W4:Y:S01]  /*0330*/  @!P2 LDG.E.U16 R25, desc[UR4][R2.64] ;  /* 0x000000040219a981 */ /* 0x000322000c1e1500 */
[----:B0-----:R-:W0:Y:S08]  /*0340*/  @!P6 LDC.64 R4, c[0x0][0x390] ;  /* 0x0000e400ff04eb82 */ /* 0x001e300000000a00 */
[----:B-1----:R-:W1:Y:S08]  /*0350*/  @!P1 LDC.64 R6, c[0x0][0x390] ;  /* 0x0000e400ff069b82 */ /* 0x002e700000000a00 */
[----:B------:R-:W1:Y:S01]  /*0360*/  @!P3 LDC.64 R2, c[0x0][0x390] ;  /* 0x0000e400ff02bb82 */ /* 0x000e620000000a00 */
[----:B------:R-:W-:-:S02]  /*0370*/  @!P3 IMAD.IADD R19, R0, 0x1, R19 ;  /* 0x000000010013b824 */ /* 0x000fc400078e0213 */
[----:B0-----:R-:W-:Y:S01]  /*0380*/  @!P6 IMAD.WIDE.U32 R4, R9, 0x2, R4 ;  /* 0x000000020904e825 */ /* 0x001fe200078e0004 */
[----:B------:R-:W-:-:S06]  /*0390*/  PRMT R9, RZ, 0x7610, R9 ;  /* 0x00007610ff097816 */ /* 0x000fcc0000000009 */
[----:B------:R-:W4:Y:S01]  /*03a0*/  @!P6 LDG.E.U16 R9, desc[UR4][R4.64] ;  /* 0x000000040409e981 */ /* 0x000f22000c1e1500 */
[----:B-1----:R-:W-:Y:S01]  /*03b0*/  @!P1 IMAD.WIDE.U32 R6, R23, 0x2, R6 ;  /* 0x0000000217069825 */ /* 0x002fe200078e0006 */
[----:B------:R-:W-:-:S06]  /*03c0*/  PRMT R23, RZ, 0x7610, R23 ;  /* 0x00007610ff177816 */ /* 0x000fcc0000000017 */
[----:B------:R-:W4:Y:S01]  /*03d0*/  @!P1 LDG.E.U16 R23, desc[UR4][R6.64] ;  /* 0x0000000406179981 */ /* 0x000f22000c1e1500 */
[----:B------:R-:W-:Y:S01]  /*03e0*/  @!P3 IMAD.WIDE.U32 R2, R19, 0x2, R2 ;  /* 0x000000021302b825 */ /* 0x000fe200078e0002 */
[----:B------:R-:W-:-:S06]  /*03f0*/  PRMT R19, RZ, 0x7610, R19 ;  /* 0x00007610ff137816 */ /* 0x000fcc0000000013 */
[----:B------:R0:W4:Y:S01]  /*0400*/  @!P3 LDG.E.U16 R19, desc[UR4][R2.64] ;  /* 0x000000040213b981 */ /* 0x000122000c1e1500 */
[C---:B------:R-:W-:Y:S01]  /*0410*/  ISETP.GE.U32.AND P0, PT, R11.reuse, R10, PT ;  /* 0x0000000a0b00720c */ /* 0x040fe20003f06070 */
[----:B------:R-:W-:-:S05]  /*0420*/  VIADD R31, R11, 0x80 ;  /* 0x000000800b1f7836 */ /* 0x000fca0000000000 */
[----:B------:R-:W-:-:S07]  /*0430*/  ISETP.GE.U32.AND P6, PT, R31, R10, PT ;  /* 0x0000000a1f00720c */ /* 0x000fce0003fc6070 */
[----:B0-----:R-:W0:Y:S01]  /*0440*/  @!P0 LDC.64 R2, c[0x0][0x388] ;  /* 0x0000e200ff028b82 */ /* 0x001e220000000a00 */
[C---:B------:R-:W-:Y:S01]  /*0450*/  VIADD R7, R11.reuse, 0x100 ;  /* 0x000001000b077836 */ /* 0x040fe20000000000 */
[C---:B------:R-:W-:Y:S01]  /*0460*/  IADD3 R35, PT, PT, R11.reuse, 0x180, RZ ;  /* 0x000001800b237810 */ /* 0x040fe20007ffe0ff */
[----:B------:R-:W-:-:S03]  /*0470*/  VIADD R5, R11, 0x200 ;  /* 0x000002000b057836 */ /* 0x000fc60000000000 */
[-C--:B------:R-:W-:Y:S01]  /*0480*/  ISETP.GE.U32.AND P1, PT, R7, R10.reuse, PT ;  /* 0x0000000a0700720c */ /* 0x080fe20003f26070 */
[----:B------:R-:W-:Y:S01]  /*0490*/  VIADD R7, R11, 0x280 ;  /* 0x000002800b077836 */ /* 0x000fe20000000000 */
[-C--:B------:R-:W-:Y:S01]  /*04a0*/  ISETP.GE.U32.AND P2, PT, R35, R10.reuse, PT ;  /* 0x0000000a2300720c */ /* 0x080fe20003f46070 */
[----:B------:R-:W-:Y:S01]  /*04b0*/  VIADD R35, R11, 0x300 ;  /* 0x000003000b237836 */ /* 0x000fe20000000000 */
[-C--:B------:R-:W-:Y:S01]  /*04c0*/  ISETP.GE.U32.AND P3, PT, R5, R10.reuse, PT ;  /* 0x0000000a0500720c */ /* 0x080fe20003f66070 */
[----:B------:R-:W-:Y:S01]  /*04d0*/  @!P0 IMAD.IADD R37, R0, 0x1, R11 ;  /* 0x0000000100258824 */ /* 0x000fe200078e020b */
[----:B------:R-:W-:Y:S02]  /*04e0*/  IADD3 R5, PT, PT, R11, 0x380, RZ ;  /* 0x000003800b057810 */ /* 0x000fe40007ffe0ff */
[-C--:B------:R-:W-:Y:S02]  /*04f0*/  ISETP.GE.U32.AND P4, PT, R7, R10.reuse, PT ;  /* 0x0000000a0700720c */ /* 0x080fe40003f86070 */
[----:B------:R-:W-:Y:S01]  /*0500*/  ISETP.GE.U32.AND P5, PT, R35, R10, PT ;  /* 0x0000000a2300720c */ /* 0x000fe20003fa6070 */
[----:B------:R-:W-:-:S02]  /*0510*/  @!P0 IMAD.MOV.U32 R11, RZ, RZ, R31 ;  /* 0x000000ffff0b8224 */ /* 0x000fc400078e001f */
[----:B0-----:R-:W-:Y:S01]  /*0520*/  @!P0 IMAD.WIDE.U32 R2, R37, 0x2, R2 ;  /* 0x0000000225028825 */ /* 0x001fe200078e0002 */
[----:B------:R-:W-:Y:S04]  /*0530*/  BSSY.RECONVERGENT B0, `(.L_x_12364) ;  /* 0x0000047000007945 */ /* 0x000fe80003800200 */
[----:B------:R-:W-:Y:S01]  /*0540*/  BSSY.RELIABLE B1, `(.L_x_12365) ;  /* 0x000003f000017945 */ /* 0x000fe20003800100 */
[----:B--2---:R-:W-:-:S05]  /*0550*/  @!P0 HADD2 R21, -R20.H0_H0, -RZ.H0_H0 ;  /* 0xa00000ff14158230 */ /* 0x004fca0000000900 */
[----:B------:R-:W-:-:S04]  /*0560*/  @!P0 PRMT R21, R21, 0x5410, RZ ;  /* 0x0000541015158816 */ /* 0x000fc800000000ff */
[----:B------:R-:W-:-:S05]  /*0570*/  @!P0 PRMT R34, R21, 0x7610, R34 ;  /* 0x0000761015228816 */ /* 0x000fca0000000022 */
[----:B------:R0:W-:Y:S01]  /*0580*/  @!P0 STG.E.U16 desc[UR4][R2.64], R34 ;  /* 0x0000002202008986 */ /* 0x0001e2000c101504 */
[----:B------:R-:W-:Y:S01]  /*0590*/  ISETP.GE.U32.AND P0, PT, R11, R10, PT ;  /* 0x0000000a0b00720c */ /* 0x000fe20003f06070 */
[----:B-----5:R-:W-:-:S05]  /*05a0*/  @!P6 HADD2 R22, -R24.H0_H0, -RZ.H0_H0 ;  /* 0xa00000ff1816e230 */ /* 0x020fca0000000900 */
[----:B------:R-:W-:-:S04]  /*05b0*/  @!P6 PRMT R22, R22, 0x5410, RZ ;  /* 0x000054101616e816 */ /* 0x000fc800000000ff */
[----:B------:R-:W-:Y:S02]  /*05c0*/  @!P6 PRMT R33, R22, 0x7610, R33 ;  /* 0x000076101621e816 */ /* 0x000fe40000000021 */
[----:B------:R-:W-:Y:S01]  /*05d0*/  ISETP.GE.U32.AND P6, PT, R5, R10, PT ;  /* 0x0000000a0500720c */ /* 0x000fe20003fc6070 */
[----:B---3--:R-:W-:Y:S02]  /*05e0*/  @!P2 HADD2 R13, -R26.H0_H0, -RZ.H0_H0 ;  /* 0xa00000ff1a0da230 */ /* 0x008fe40000000900 */
[----:B----4-:R-:W-:Y:S02]  /*05f0*/  @!P1 HADD2 R18, -R8.H0_H0, -RZ.H0_H0 ;  /* 0xa00000ff08129230 */ /* 0x010fe40000000900 */
[----:B------:R-:W-:-:S03]  /*0600*/  @!P3 HADD2 R17, -R25.H0_H0, -RZ.H0_H0 ;  /* 0xa00000ff1911b230 */ /* 0x000fc60000000900 */
[----:B------:R-:W-:Y:S02]  /*0610*/  @!P1 PRMT R18, R18, 0x5410, RZ ;  /* 0x0000541012129816 */ /* 0x000fe400000000ff */
[----:B------:R-:W-:Y:S02]  /*0620*/  @!P2 PRMT R13, R13, 0x5410, RZ ;  /* 0x000054100d0da816 */ /* 0x000fe400000000ff */
[----:B------:R-:W-:Y:S02]  /*0630*/  @!P3 PRMT R17, R17, 0x5410, RZ ;  /* 0x000054101111b816 */ /* 0x000fe400000000ff */
[----:B------:R-:W-:Y:S02]  /*0640*/  @!P1 PRMT R32, R18, 0x7610, R32 ;  /* 0x0000761012209816 */ /* 0x000fe40000000020 */
[----:B------:R-:W-:Y:S02]  /*0650*/  @!P2 PRMT R30, R13, 0x7610, R30 ;  /* 0x000076100d1ea816 */ /* 0x000fe4000000001e */
[----:B------:R-:W-:Y:S01]  /*0660*/  @!P3 PRMT R29, R17, 0x7610, R29 ;  /* 0x00007610111db816 */ /* 0x000fe2000000001d */
[----:B------:R-:W-:-:S02]  /*0670*/  @!P5 HADD2 R14, -R9.H0_H0, -RZ.H0_H0 ;  /* 0xa00000ff090ed230 */ /* 0x000fc40000000900 */
[----:B------:R-:W-:-:S03]  /*0680*/  @!P4 HADD2 R15, -R23.H0_H0, -RZ.H0_H0 ;  /* 0xa00000ff170fc230 */ /* 0x000fc60000000900 */
[----:B------:R-:W-:Y:S01]  /*0690*/  @!P5 PRMT R14, R14, 0x5410, RZ ;  /* 0x000054100e0ed816 */ /* 0x000fe200000000ff */
[----:B------:R-:W-:Y:S01]  /*06a0*/  @!P6 HADD2 R16, -R19.H0_H0, -RZ.H0_H0 ;  /* 0xa00000ff1310e230 */ /* 0x000fe20000000900 */
[----:B------:R-:W-:-:S04]  /*06b0*/  @!P4 PRMT R15, R15, 0x5410, RZ ;  /* 0x000054100f0fc816 */ /* 0x000fc800000000ff */
[----:B------:R-:W-:Y:S02]  /*06c0*/  @!P6 PRMT R16, R16, 0x5410, RZ ;  /* 0x000054101010e816 */ /* 0x000fe400000000ff */
[----:B------:R-:W-:Y:S02]  /*06d0*/  @!P4 PRMT R28, R15, 0x7610, R28 ;  /* 0x000076100f1cc816 */ /* 0x000fe4000000001c */
[----:B------:R-:W-:Y:S02]  /*06e0*/  @!P5 PRMT R27, R14, 0x7610, R27 ;  /* 0x000076100e1bd816 */ /* 0x000fe4000000001b */
[----:B------:R-:W-:Y:S01]  /*06f0*/  @!P6 PRMT R12, R16, 0x7610, R12 ;  /* 0x00007610100ce816 */ /* 0x000fe2000000000c */
[----:B0-----:R-:W-:Y:S06]  /*0700*/  @P0 BRA `(.L_x_12366) ;  /* 0x0000000000300947 */ /* 0x001fec0003800000 */
        /* <DEDUP_REMOVED lines=12> */
.L_x_12366:
[----:B------:R-:W-:-:S13]  /*07d0*/  ISETP.GE.U32.AND P0, PT, R11, R10, PT ;  /* 0x0000000a0b00720c */ /* 0x000fda0003f06070 */
[----:B------:R-:W-:Y:S05]  /*07e0*/  @P0 BRA `(.L_x_12368) ;  /* 0x0000000000300947 */ /* 0x000fea0003800000 */
[----:B0-----:R-:W0:Y:S01]  /*07f0*/  LDC.64 R2, c[0x0][0x388] ;  /* 0x0000e200ff027b82 */ /* 0x001e220000000a00 */
[----:B------:R-:W-:Y:S02]  /*0800*/  IMAD.IADD R5, R0, 0x1, R11 ;  /* 0x0000000100057824 */ /* 0x000fe400078e020b */
[----:B------:R-:W-:Y:S02]  /*0810*/  VIADD R11, R11, 0x80 ;  /* 0x000000800b0b7836 */ /* 0x000fe40000000000 */
[----:B0-----:R-:W-:-:S05]  /*0820*/  IMAD.WIDE.U32 R2, R5, 0x2, R2 ;  /* 0x0000000205027825 */ /* 0x001fca00078e0002 */
[----:B------:R1:W-:Y:S02]  /*0830*/  STG.E.U16 desc[UR4][R2.64], R30 ;  /* 0x0000001e02007986 */ /* 0x0003e4000c101504 */
.L_x_12367:
[----:B------:R-:W-:-:S13]  /*0840*/  ISETP.GE.U32.AND P0, PT, R11, R10, PT ;  /* 0x0000000a0b00720c */ /* 0x000fda0003f06070 */
[----:B------:R-:W-:Y:S05]  /*0850*/  @P0 BRA `(.L_x_12369) ;  /* 0x0000000000340947 */ /* 0x000fea0003800000 */
[----:B01----:R-:W0:Y:S01]  /*0860*/  LDC.64 R2, c[0x0][0x388] ;  /* 0x0000e200ff027b82 */ /* 0x003e220000000a00 */
[----:B------:R-:W-:Y:S01]  /*0870*/  IADD3 R5, PT, PT, R0, R11, RZ ;  /* 0x0000000b00057210 */ /* 0x000fe20007ffe0ff */
[----:B------:R-:W-:-:S04]  /*0880*/  VIADD R11, R11, 0x80 ;  /* 0x000000800b0b7836 */ /* 0x000fc80000000000 */
[----:B0-----:R-:W-:-:S05]  /*0890*/  IMAD.WIDE.U32 R2, R5, 0x2, R2 ;  /* 0x0000000205027825 */ /* 0x001fca00078e0002 */
[----:B------:R1:W-:Y:S02]  /*08a0*/  STG.E.U16 desc[UR4][R2.64], R29 ;  /* 0x0000001d02007986 */ /* 0x0003e4000c101504 */
.L_x_12368:
        /* <DEDUP_REMOVED lines=8> */
.L_x_12369:
[----:B------:R-:W-:Y:S05]  /*0930*/  BSYNC.RELIABLE B1 ;  /* 0x0000000000017941 */ /* 0x000fea0003800100 */
.L_x_12365:
[----:B------:R-:W-:-:S13]  /*0940*/  ISETP.GE.U32.AND P0, PT, R11, R10, PT ;  /* 0x0000000a0b00720c */ /* 0x000fda0003f06070 */
[----:B012---:R-:W0:Y:S01]  /*0950*/  @!P0 LDC.64 R2, c[0x0][0x388] ;  /* 0x0000e200ff028b82 */ /* 0x007e220000000a00 */
[----:B------:R-:W-:Y:S01]  /*0960*/  @!P0 IADD3 R5, PT, PT, R0, R11, RZ ;  /* 0x0000000b00058210 */ /* 0x000fe20007ffe0ff */
[----:B------:R-:W-:-:S04]  /*0970*/  @!P0 VIADD R11, R11, 0x80 ;  /* 0x000000800b0b8836 */ /* 0x000fc80000000000 */
[----:B0-----:R-:W-:-:S05]  /*0980*/  @!P0 IMAD.WIDE.U32 R2, R5, 0x2, R2 ;  /* 0x0000000205028825 */ /* 0x001fca00078e0002 */
[----:B------:R2:W-:Y:S02]  /*0990*/  @!P0 STG.E.U16 desc[UR4][R2.64], R27 ;  /* 0x0000001b02008986 */ /* 0x0005e4000c101504 */
.L_x_12370:
[----:B------:R-:W-:Y:S05]  /*09a0*/  BSYNC.RECONVERGENT B0 ;  /* 0x0000000000007941 */ /* 0x000fea0003800200 */
.L_x_12364:
        /* <DEDUP_REMOVED lines=8> */
.L_x_12363:
        /* <DEDUP_REMOVED lines=10> */
[----:B------:R-:W-:-:S04]  /*0ad0*/  IMAD.WIDE.U32 R2, R11, 0x4, R2 ;  /* 0x000000040b027825 */ /* 0x000fc800078e0002 */
[C---:B--2---:R-:W-:Y:S02]  /*0ae0*/  HADD2 R5, -R6.reuse.H0_H0, -RZ.H0_H0 ;  /* 0xa00000ff06057230 */ /* 0x044fe40000000900 */
[----:B------:R-:W-:Y:S02]  /*0af0*/  HADD2 R0, -R6.H1_H1, -RZ.H0_H0 ;  /* 0xa00000ff06007230 */ /* 0x000fe40000000d00 */
[C---:B---3--:R-:W-:Y:S01]  /*0b00*/  HADD2 R6, -R7.reuse.H0_H0, -RZ.H0_H0 ;  /* 0xa00000ff07067230 */ /* 0x048fe20000000900 */
[----:B------:R-:W-:Y:S01]  /*0b10*/  PRMT R5, R5, 0x5410, RZ ;  /* 0x0000541005057816 */ /* 0x000fe200000000ff */
[----:B------:R-:W-:Y:S01]  /*0b20*/  HADD2 R10, -R7.H1_H1, -RZ.H0_H0 ;  /* 0xa00000ff070a7230 */ /* 0x000fe20000000d00 */
[----:B------:R-:W-:Y:S01]  /*0b30*/  PRMT R0, R0, 0x5410, RZ ;  /* 0x0000541000007816 */ /* 0x000fe200000000ff */
[C---:B----4-:R-:W-:Y:S01]  /*0b40*/  HADD2 R4, -R8.reuse.H0_H0, -RZ.H0_H0 ;  /* 0xa00000ff08047230 */ /* 0x050fe20000000900 */
[----:B------:R-:W-:Y:S01]  /*0b50*/  PRMT R7, R6, 0x5410, RZ ;  /* 0x0000541006077816 */ /* 0x000fe200000000ff */
[----:B------:R-:W-:Y:S01]  /*0b60*/  HADD2 R8, -R8.H1_H1, -RZ.H0_H0 ;  /* 0xa00000ff08087230 */ /* 0x000fe20000000d00 */
[----:B------:R-:W-:Y:S01]  /*0b70*/  PRMT R5, R5, 0x5410, R0 ;  /* 0x0000541005057816 */ /* 0x000fe20000000000 */
[C---:B-----5:R-:W-:Y:S01]  /*0b80*/  HADD2 R11, -R9.reuse.H0_H0, -RZ.H0_H0 ;  /* 0xa00000ff090b7230 */ /* 0x060fe20000000900 */
[----:B------:R-:W-:Y:S01]  /*0b90*/  PRMT R0, R10, 0x5410, RZ ;  /* 0x000054100a007816 */ /* 0x000fe200000000ff */
[----:B------:R-:W-:Y:S01]  /*0ba0*/  HADD2 R6, -R9.H1_H1, -RZ.H0_H0 ;  /* 0xa00000ff09067230 */ /* 0x000fe20000000d00 */
[----:B------:R-:W-:Y:S01]  /*0bb0*/  PRMT R9, R4, 0x5410, RZ ;  /* 0x0000541004097816 */ /* 0x000fe200000000ff */
[----:B------:R-:W-:Y:S01]  /*0bc0*/  STG.E desc[UR4][R2.64], R5 ;  /* 0x0000000502007986 */ /* 0x000fe2000c101904 */
[----:B------:R-:W-:-:S02]  /*0bd0*/  PRMT R7, R7, 0x5410, R0 ;  /* 0x0000541007077816 */ /* 0x000fc40000000000 */
[----:B------:R-:W-:Y:S02]  /*0be0*/  PRMT R0, R8, 0x5410, RZ ;  /* 0x0000541008007816 */ /* 0x000fe400000000ff */
[----:B------:R-:W-:Y:S01]  /*0bf0*/  PRMT R11, R11, 0x5410, RZ ;  /* 0x000054100b0b7816 */ /* 0x000fe200000000ff */
[----:B------:R-:W-:Y:S01]  /*0c00*/  STG.E desc[UR4][R2.64+0x200], R7 ;  /* 0x0002000702007986 */ /* 0x000fe2000c101904 */
[----:B------:R-:W-:Y:S02]  /*0c10*/  PRMT R9, R9, 0x5410, R0 ;  /* 0x0000541009097816 */ /* 0x000fe40000000000 */
[----:B------:R-:W-:-:S03]  /*0c20*/  PRMT R0, R6, 0x5410, RZ ;  /* 0x0000541006007816 */ /* 0x000fc600000000ff */
[----:B------:R-:W-:Y:S01]  /*0c30*/  STG.E desc[UR4][R2.64+0x400], R9 ;  /* 0x0004000902007986 */ /* 0x000fe2000c101904 */
[----:B------:R-:W-:-:S05]  /*0c40*/  PRMT R11, R11, 0x5410, R0 ;  /* 0x000054100b0b7816 */ /* 0x000fca0000000000 */
[----:B------:R-:W-:Y:S01]  /*0c50*/  STG.E desc[UR4][R2.64+0x600], R11 ;  /* 0x0006000b02007986 */ /* 0x000fe2000c101904 */
[----:B------:R-:W-:Y:S05]  /*0c60*/  EXIT ;  /* 0x000000000000794d */ /* 0x000fea0003800000 */
.L_x_12371:
        /* <DEDUP_REMOVED lines=9> */
.L_x_23740:


//--------------------- .text._ZN2at6native29vectorized_elementwise_kernelILi4EZZZNS0_15neg_kernel_cudaERNS_18TensorIteratorBaseEENKUlvE0_clEvENKUlvE6_clEvEUlN3c104HalfEE_St5arrayIPcLm2EEEEviT0_T1_ --------------------------
	.section	.text._ZN2at6native29vectorized_elementwise_kernelILi4EZZZNS0_15neg_kernel_cudaERNS_18TensorIteratorBaseEENKUlvE0_clEvENKUlvE6_clEvEUlN3c104HalfEE_St5arrayIPcLm2EEEEviT0_T1_,"ax",@progbits
	.align	128
        .global         _ZN2at6native29vectorized_elementwise_kernelILi4EZZZNS0_15neg_kernel_cudaERNS_18TensorIteratorBaseEENKUlvE0_clEvENKUlvE6_clEvEUlN3c104HalfEE_St5arrayIPcLm2EEEEviT0_T1_
        .type           _ZN2at6native29vectorized_elementwise_kernelILi4EZZZNS0_15neg_kernel_cudaERNS_18TensorIteratorBaseEENKUlvE0_clEvENKUlvE6_clEvEUlN3c104HalfEE_St5arrayIPcLm2EEEEviT0_T1_,@function
        .size           _ZN2at6native29vectorized_elementwise_kernelILi4EZZZNS0_15neg_kernel_cudaERNS_18TensorIteratorBaseEENKUlvE0_clEvENKUlvE6_clEvEUlN3c104HalfEE_St5arrayIPcLm2EEEEviT0_T1_,(.L_x_23741 - _ZN2at6native29vectorized_elementwise_kernelILi4EZZZNS0_15neg_kernel_cudaERNS_18TensorIteratorBaseEENKUlvE0_clEvENKUlvE6_clEvEUlN3c104HalfEE_St5arrayIPcLm2EEEEviT0_T1_)
        .other          _ZN2at6native29vectorized_elementwise_kernelILi4EZZZNS0_15neg_kernel_cudaERNS_18TensorIteratorBaseEENKUlvE0_clEvENKUlvE6_clEvEUlN3c104HalfEE_St5arrayIPcLm2EEEEviT0_T1_,@"STO_CUDA_ENTRY STV_DEFAULT"
_ZN2at6native29vectorized_elementwise_kernelILi4EZZZNS0_15neg_kernel_cudaERNS_18TensorIteratorBaseEENKUlvE0_clEvENKUlvE6_clEvEUlN3c104HalfEE_St5arrayIPcLm2EEEEviT0_T1_:
.text._ZN2at6native29vectorized_elementwise_kernelILi4EZZZNS0_15neg_kernel_cudaERNS_18TensorIteratorBaseEENKUlvE0_clEvENKUlvE6_clEvEUlN3c104HalfEE_St5arrayIPcLm2EEEEviT0_T1_:
        /* <DEDUP_REMOVED lines=125> */
.L_x_12375:
[----:B------:R-:W-:-:S13]  /*07d0*/  ISETP.GE.U32.AND P0, PT, R11, R10, PT ;  /* 0x0000000a0b00720c */ /* 0x000fda0003f06070 */
[----:B------:R-:W-:Y:S05]  /*07e0*/  @P0 BRA `(.L_x_12377) ;  /* 0x0000000000300947 */ /* 0x000fea0003800000 */
[----:B0-----:R-:W0:Y:S01]  /*07f0*/  LDC.64 R2, c[0x0][0x388] ;  /* 0x0000e200ff027b82 */ /* 0x001e220000000a00 */
[----:B------:R-:W-:Y:S02]  /*0800*/  IMAD.IADD R5, R0, 0x1, R11 ;  /* 0x0000000100057824 */ /* 0x000fe400078e020b */
[----:B------:R-:W-:Y:S02]  /*0810*/  VIADD R11, R11, 0x80 ;  /* 0x000000800b0b7836 */ /* 0x000fe40000000000 */
[----:B0-----:R-:W-:-:S05]  /*0820*/  IMAD.WIDE.U32 R2, R5, 0x2, R2 ;  /* 0x0000000205027825 */ /* 0x001fca00078e0002 */
[----:B------:R1:W-:Y:S02]  /*0830*/  STG.E.U16 desc[UR4][R2.64], R30 ;  /* 0x0000001e02007986 */ /* 0x0003e4000c101504 */
.L_x_12376:
[----:B------:R-:W-:-:S13]  /*0840*/  ISETP.GE.U32.AND P0, PT, R11, R10, PT ;  /* 0x0000000a0b00720c */ /* 0x000fda0003f06070 */
[----:B------:R-:W-:Y:S05]  /*0850*/  @P0 BRA `(.L_x_12378) ;  /* 0x0000000000340947 */ /* 0x000fea0003800000 */
[----:B01----:R-:W0:Y:S01]  /*0860*/  LDC.64 R2, c[0x0][0x388] ;  /* 0x0000e200ff027b82 */ /* 0x003e220000000a00 */
[----:B------:R-:W-:Y:S01]  /*0870*/  IADD3 R5, PT, PT, R0, R11, RZ ;  /* 0x0000000b00057210 */ /* 0x000fe20007ffe0ff */
[----:B------:R-:W-:-:S04]  /*0880*/  VIADD R11, R11, 0x80 ;  /* 0x000000800b0b7836 */ /* 0x000fc80000000000 */
[----:B0-----:R-:W-:-:S05]  /*0890*/  IMAD.WIDE.U32 R2, R5, 0x2, R2 ;  /* 0x0000000205027825 */ /* 0x001fca00078e0002 */
[----:B------:R1:W-:Y:S02]  /*08a0*/  STG.E.U16 desc[UR4][R2.64], R29 ;  /* 0x0000001d02007986 */ /* 0x0003e4000c101504 */
.L_x_12377:
        /* <DEDUP_REMOVED lines=8> */
.L_x_12378:
[----:B------:R-:W-:Y:S05]  /*0930*/  BSYNC.RELIABLE B1 ;  /* 0x0000000000017941 */ /* 0x000fea0003800100 */
.L_x_12374:
[----:B------:R-:W-:-:S13]  /*0940*/  ISETP.GE.U32.AND P0, PT, R11, R10, PT ;  /* 0x0000000a0b00720c */ /* 0x000fda0003f06070 */
[----:B012---:R-:W0:Y:S01]  /*0950*/  @!P0 LDC.64 R2, c[0x0][0x388] ;  /* 0x0000e200ff028b82 */ /* 0x007e220000000a00 */
[----:B------:R-:W-:Y:S01]  /*0960*/  @!P0 IADD3 R5, PT, PT, R0, R11, RZ ;  /* 0x0000000b00058210 */ /* 0x000fe20007ffe0ff */
[----:B------:R-:W-:-:S04]  /*0970*/  @!P0 VIADD R11, R11, 0x80 ;  /* 0x000000800b0b8836 */ /* 0x000fc80000000000 */
[----:B0-----:R-:W-:-:S05]  /*0980*/  @!P0 IMAD.WIDE.U32 R2, R5, 0x2, R2 ;  /* 0x0000000205028825 */ /* 0x001fca00078e0002 */
[----:B------:R2:W-:Y:S02]  /*0990*/  @!P0 STG.E.U16 desc[UR4][R2.64], R27 ;  /* 0x0000001b02008986 */ /* 0x0005e4000c101504 */
.L_x_12379:
[----:B------:R-:W-:Y:S05]  /*09a0*/  BSYNC.RECONVERGENT B0 ;  /* 0x0000000000007941 */ /* 0x000fea0003800200 */
.L_x_12373:
        /* <DEDUP_REMOVED lines=8> */
.L_x_12372:
[----:B------:R-:W0:Y:S01]  /*0a30*/  S2R R11, SR_TID.X ;  /* 0x00000000000b7919 */ /* 0x000e220000002100 */
[----:B------:R-:W1:Y:S02]  /*0a40*/  LDC.64 R2, c[0x0][0x390] ;  /* 0x0000e400ff027b82 */ /* 0x000e640000000a00 */
[----:B-1----:R-:W-:-:S04]  /*0a50*/  IMAD.WIDE.U32 R2, R0, 0x2, R2 ;  /* 0x0000000200027825 */ /* 0x002fc800078e0002 */
[----:B0-----:R-:W-:Y:S02]  /*0a60*/  IMAD.WIDE.U32 R4, R11, 0x8, R2 ;  /* 0x000000080b047825 */ /* 0x001fe400078e0002 */
[----:B------:R-:W0:Y:S03]  /*0a70*/  LDC.64 R2, c[0x0][0x388] ;  /* 0x0000e200ff027b82 */ /* 0x000e260000000a00 */
[----:B------:R-:W2:Y:S04]  /*0a80*/  LDG.E.64 R6, desc[UR4][R4.64] ;  /* 0x0000000404067981 */ /* 0x000ea8000c1e1b00 */
[----:B------:R1:W3:Y:S01]  /*0a90*/  LDG.E.64 R8, desc[UR4][R4.64+0x400] ;  /* 0x0004000404087981 */ /* 0x0002e2000c1e1b00 */
[----:B0-----:R-:W-:-:S04]  /*0aa0*/  IMAD.WIDE.U32 R2, R0, 0x2, R2 ;  /* 0x0000000200027825 */ /* 0x001fc800078e0002 */
[----:B------:R-:W-:-:S04]  /*0ab0*/  IMAD.WIDE.U32 R2, R11, 0x8, R2 ;  /* 0x000000080b027825 */ /* 0x000fc800078e0002 */
[C---:B--2---:R-:W-:Y:S02]  /*0ac0*/  HADD2 R0, -R6.reuse.H0_H0, -RZ.H0_H0 ;  /* 0xa00000ff06007230 */ /* 0x044fe40000000900 */
[----:B-1----:R-:W-:Y:S02]  /*0ad0*/  HADD2 R5, -R6.H1_H1, -RZ.H0_H0 ;  /* 0xa00000ff06057230 */ /* 0x002fe40000000d00 */
[C---:B---3--:R-:W-:Y:S01]  /*0ae0*/  HADD2 R10, -R8.reuse.H0_H0, -RZ.H0_H0 ;  /* 0xa00000ff080a7230 */ /* 0x048fe20000000900 */
[----:B------:R-:W-:Y:S01]  /*0af0*/  PRMT R4, R0, 0x5410, RZ ;  /* 0x0000541000047816 */ /* 0x000fe200000000ff */
[C---:B------:R-:W-:Y:S01]  /*0b00*/  HADD2 R6, -R7.reuse.H0_H0, -RZ.H0_H0 ;  /* 0xa00000ff07067230 */ /* 0x040fe20000000900 */
[----:B------:R-:W-:Y:S01]  /*0b10*/  PRMT R5, R5, 0x5410, RZ ;  /* 0x0000541005057816 */ /* 0x000fe200000000ff */
[----:B------:R-:W-:Y:S02]  /*0b20*/  HADD2 R8, -R8.H1_H1, -RZ.H0_H0 ;  /* 0xa00000ff08087230 */ /* 0x000fe40000000d00 */
[----:B------:R-:W-:Y:S01]  /*0b30*/  HADD2 R7, -R7.H1_H1, -RZ.H0_H0 ;  /* 0xa00000ff07077230 */ /* 0x000fe20000000d00 */
[----:B------:R-:W-:Y:S01]  /*0b40*/  PRMT R0, R6, 0x5410, RZ ;  /* 0x0000541006007816 */ /* 0x000fe200000000ff */
[C---:B------:R-:W-:Y:S01]  /*0b50*/  HADD2 R11, -R9.reuse.H0_H0, -RZ.H0_H0 ;  /* 0xa00000ff090b7230 */ /* 0x040fe20000000900 */
[----:B------:R-:W-:Y:S01]  /*0b60*/  PRMT R6, R10, 0x5410, RZ ;  /* 0x000054100a067816 */ /* 0x000fe200000000ff */
[----:B------:R-:W-:Y:S01]  /*0b70*/  HADD2 R12, -R9.H1_H1, -RZ.H0_H0 ;  /* 0xa00000ff090c7230 */ /* 0x000fe20000000d00 */
[----:B------:R-:W-:-:S02]  /*0b80*/  PRMT R9, R8, 0x5410, RZ ;  /* 0x0000541008097816 */ /* 0x000fc400000000ff */
[----:B------:R-:W-:Y:S02]  /*0b90*/  PRMT R7, R7, 0x5410, RZ ;  /* 0x0000541007077816 */ /* 0x000fe400000000ff */
[----:B------:R-:W-:Y:S02]  /*0ba0*/  PRMT R8, R11, 0x5410, RZ ;  /* 0x000054100b087816 */ /* 0x000fe400000000ff */
[----:B------:R-:W-:Y:S02]  /*0bb0*/  PRMT R11, R12, 0x5410, RZ ;  /* 0x000054100c0b7816 */ /* 0x000fe400000000ff */
[----:B------:R-:W-:Y:S02]  /*0bc0*/  PRMT R4, R4, 0x5410, R5 ;  /* 0x0000541004047816 */ /* 0x000fe40000000005 */
[----:B------:R-:W-:Y:S02]  /*0bd0*/  PRMT R5, R0, 0x5410, R7 ;  /* 0x0000541000057816 */ /* 0x000fe40000000007 */
[----:B------:R-:W-:-:S02]  /*0be0*/  PRMT R6, R6, 0x5410, R9 ;  /* 0x0000541006067816 */ /* 0x000fc40000000009 */
[----:B------:R-:W-:Y:S01]  /*0bf0*/  PRMT R7, R8, 0x5410, R11 ;  /* 0x0000541008077816 */ /* 0x000fe2000000000b */
[----:B------:R-:W-:Y:S04]  /*0c00*/  STG.E.64 desc[UR4][R2.64], R4 ;  /* 0x0000000402007986 */ /* 0x000fe8000c101b04 */
[----:B------:R-:W-:Y:S01]  /*0c10*/  STG.E.64 desc[UR4][R2.64+0x400], R6 ;  /* 0x0004000602007986 */ /* 0x000fe2000c101b04 */
[----:B------:R-:W-:Y:S05]  /*0c20*/  EXIT ;  /* 0x000000000000794d */ /* 0x000fea0003800000 */
.L_x_12380:
        /* <DEDUP_REMOVED lines=13> */
.L_x_23741:


//--------------------- .text._ZN2at6native29vectorized_elementwise_kernelILi8EZZZNS0_15neg_kernel_cudaERNS_18TensorIteratorBaseEENKUlvE0_clEvENKUlvE6_clEvEUlN3c104HalfEE_St5arrayIPcLm2EEEEviT0_T1_ --------------------------
	.section	.text._ZN2at6native29vectorized_elementwise_kernelILi8EZZZNS0_15neg_kernel_cudaERNS_18TensorIteratorBaseEENKUlvE0_clEvENKUlvE6_clEvEUlN3c104HalfEE_St5arrayIPcLm2EEEEviT0_T1_,"ax",@progbits
	.align	128
        .global         _ZN2at6native29vectorized_elementwise_kernelILi8EZZZNS0_15neg_kernel_cudaERNS_18TensorIteratorBaseEENKUlvE0_clEvENKUlvE6_clEvEUlN3c104HalfEE_St5arrayIPcLm2EEEEviT0_T1_
        .type           _ZN2at6native29vectorized_elementwise_kernelILi8EZZZNS0_15neg_kernel_cudaERNS_18TensorIteratorBaseEENKUlvE0_clEvENKUlvE6_clEvEUlN3c104HalfEE_St5arrayIPcLm2EEEEviT0_T1_,@function
        .size           _ZN2at6native29vectorized_elementwise_kernelILi8EZZZNS0_15neg_kernel_cudaERNS_18TensorIteratorBaseEENKUlvE0_clEvENKUlvE6_clEvEUlN3c104HalfEE_St5arrayIPcLm2EEEEviT0_T1_,(.L_x_23742 - _ZN2at6native29vectorized_elementwise_kernelILi8EZZZNS0_15neg_kernel_cudaERNS_18TensorIteratorBaseEENKUlvE0_clEvENKUlvE6_clEvEUlN3c104HalfEE_St5arrayIPcLm2EEEEviT0_T1_)
        .other          _ZN2at6native29vectorized_elementwise_kernelILi8EZZZNS0_15neg_kernel_cudaERNS_18TensorIteratorBaseEENKUlvE0_clEvENKUlvE6_clEvEUlN3c104HalfEE_St5arrayIPcLm2EEEEviT0_T1_,@"STO_CUDA_ENTRY STV_DEFAULT"
_ZN2at6native29vectorized_elementwise_kernelILi8EZZZNS0_15neg_kernel_cudaERNS_18TensorIteratorBaseEENKUlvE0_clEvENKUlvE6_clEvEUlN3c104HalfEE_St5arrayIPcLm2EEEEviT0_T1_:
.text._ZN2at6native29vectorized_elementwise_kernelILi8EZZZNS0_15neg_kernel_cudaERNS_18TensorIteratorBaseEENKUlvE0_clEvENKUlvE6_clEvEUlN3c104HalfEE_St5arrayIPcLm2EEEEviT0_T1_:
        /* <DEDUP_REMOVED lines=125> */
.L_x_12384:
[----:B------:R-:W-:-:S13]  /*07d0*/  ISETP.GE.U32.AND P0, PT, R11, R10, PT ;  /* 0x0000000a0b00720c */ /* 0x000fda0003f06070 */
[----:B------:R-:W-:Y:S05]  /*07e0*/  @P0 BRA `(.L_x_12386) ;  /* 0x0000000000300947 */ /* 0x000fea0003800000 */
[----:B0-----:R-:W0:Y:S01]  /*07f0*/  LDC.64 R2, c[0x0][0x388] ;  /* 0x0000e200ff027b82 */ /* 0x001e220000000a00 */
[----:B------:R-:W-:Y:S02]  /*0800*/  IMAD.IADD R5, R0, 0x1, R11 ;  /* 0x0000000100057824 */ /* 0x000fe400078e020b */
[----:B------:R-:W-:Y:S02]  /*0810*/  VIADD R11, R11, 0x80 ;  /* 0x000000800b0b7836 */ /* 0x000fe40000000000 */
[----:B0-----:R-:W-:-:S05]  /*0820*/  IMAD.WIDE.U32 R2, R5, 0x2, R2 ;  /* 0x0000000205027825 */ /* 0x001fca00078e0002 */
[----:B------:R1:W-:Y:S02]  /*0830*/  STG.E.U16 desc[UR4][R2.64], R30 ;  /* 0x0000001e02007986 */ /* 0x0003e4000c101504 */
.L_x_12385:
[----:B------:R-:W-:-:S13]  /*0840*/  ISETP.GE.U32.AND P0, PT, R11, R10, PT ;  /* 0x0000000a0b00720c */ /* 0x000fda0003f06070 */
[----:B------:R-:W-:Y:S05]  /*0850*/  @P0 BRA `(.L_x_12387) ;  /* 0x0000000000340947 */ /* 0x000fea0003800000 */
[----:B01----:R-:W0:Y:S01]  /*0860*/  LDC.64 R2, c[0x0][0x388] ;  /* 0x0000e200ff027b82 */ /* 0x003e220000000a00 */
[----:B------:R-:W-:Y:S01]  /*0870*/  IADD3 R5, PT, PT, R0, R11, RZ ;  /* 0x0000000b00057210 */ /* 0x000fe20007ffe0ff */
[----:B------:R-:W-:-:S04]  /*0880*/  VIADD R11, R11, 0x80 ;  /* 0x000000800b0b7836 */ /* 0x000fc80000000000 */
[----:B0-----:R-:W-:-:S05]  /*0890*/  IMAD.WIDE.U32 R2, R5, 0x2, R2 ;  /* 0x0000000205027825 */ /* 0x001fca00078e0002 */
[----:B------:R1:W-:Y:S02]  /*08a0*/  STG.E.U16 desc[UR4][R2.64], R29 ;  /* 0x0000001d02007986 */ /* 0x0003e4000c101504 */
.L_x_12386:
        /* <DEDUP_REMOVED lines=8> */
.L_x_12387:
[----:B------:R-:W-:Y:S05]  /*0930*/  BSYNC.RELIABLE B1 ;  /* 0x0000000000017941 */ /* 0x000fea0003800100 */
.L_x_12383:
[----:B------:R-:W-:-:S13]  /*0940*/  ISETP.GE.U32.AND P0, PT, R11, R10, PT ;  /* 0x0000000a0b00720c */ /* 0x000fda0003f06070 */
[----:B012---:R-:W0:Y:S01]  /*0950*/  @!P0 LDC.64 R2, c[0x0][0x388] ;  /* 0x0000e200ff028b82 */ /* 0x007e220000000a00 */
[----:B------:R-:W-:Y:S01]  /*0960*/  @!P0 IADD3 R5, PT, PT, R0, R11, RZ ;  /* 0x0000000b00058210 */ /* 0x000fe20007ffe0ff */
[----:B------:R-:W-:-:S04]  /*0970*/  @!P0 VIADD R11, R11, 0x80 ;  /* 0x000000800b0b8836 */ /* 0x000fc80000000000 */
[----:B0-----:R-:W-:-:S05]  /*0980*/  @!P0 IMAD.WIDE.U32 R2, R5, 0x2, R2 ;  /* 0x0000000205028825 */ /* 0x001fca00078e0002 */
[----:B------:R2:W-:Y:S02]  /*0990*/  @!P0 STG.E.U16 desc[UR4][R2.64], R27 ;  /* 0x0000001b02008986 */ /* 0x0005e4000c101504 */
.L_x_12388:
[----:B------:R-:W-:Y:S05]  /*09a0*/  BSYNC.RECONVERGENT B0 ;  /* 0x0000000000007941 */ /* 0x000fea0003800200 */
.L_x_12382:
        /* <DEDUP_REMOVED lines=8> */
.L_x_12381:
[----:B------:R-:W0:Y:S01]  /*0a30*/  S2R R9, SR_TID.X ;  /* 0x0000000000097919 */ /* 0x000e220000002100 */
[----:B------:R-:W1:Y:S02]  /*0a40*/  LDC.64 R2, c[0x0][0x390] ;  /* 0x0000e400ff027b82 */ /* 0x000e640000000a00 */
[----:B-1----:R-:W-:-:S04]  /*0a50*/  IMAD.WIDE.U32 R2, R0, 0x2, R2 ;  /* 0x0000000200027825 */ /* 0x002fc800078e0002 */
[----:B0-----:R-:W-:Y:S02]  /*0a60*/  IMAD.WIDE.U32 R4, R9, 0x10, R2 ;  /* 0x0000001009047825 */ /* 0x001fe400078e0002 */
[----:B------:R-:W0:Y:S04]  /*0a70*/  LDC.64 R2, c[0x0][0x388] ;  /* 0x0000e200ff027b82 */ /* 0x000e280000000a00 */
[----:B------:R-:W2:Y:S01]  /*0a80*/  LDG.E.128 R4, desc[UR4][R4.64] ;  /* 0x0000000404047981 */ /* 0x000ea2000c1e1d00 */
[----:B0-----:R-:W-:-:S04]  /*0a90*/  IMAD.WIDE.U32 R2, R0, 0x2, R2 ;  /* 0x0000000200027825 */ /* 0x001fc800078e0002 */
[----:B------:R-:W-:-:S04]  /*0aa0*/  IMAD.WIDE.U32 R2, R9, 0x10, R2 ;  /* 0x0000001009027825 */ /* 0x000fc800078e0002 */
[C---:B--2---:R-:W-:Y:S02]  /*0ab0*/  HADD2 R0, -R4.reuse.H0_H0, -RZ.H0_H0 ;  /* 0xa00000ff04007230 */ /* 0x044fe40000000900 */
[----:B------:R-:W-:Y:S02]  /*0ac0*/  HADD2 R8, -R4.H1_H1, -RZ.H0_H0 ;  /* 0xa00000ff04087230 */ /* 0x000fe40000000d00 */
[C---:B------:R-:W-:Y:S01]  /*0ad0*/  HADD2 R9, -R5.reuse.H0_H0, -RZ.H0_H0 ;  /* 0xa00000ff05097230 */ /* 0x040fe20000000900 */
[----:B------:R-:W-:Y:S01]  /*0ae0*/  PRMT R4, R0, 0x5410, RZ ;  /* 0x0000541000047816 */ /* 0x000fe200000000ff */
[----:B------:R-:W-:Y:S01]  /*0af0*/  HADD2 R10, -R5.H1_H1, -RZ.H0_H0 ;  /* 0xa00000ff050a7230 */ /* 0x000fe20000000d00 */
[----:B------:R-:W-:Y:S01]  /*0b00*/  PRMT R5, R8, 0x5410, RZ ;  /* 0x0000541008057816 */ /* 0x000fe200000000ff */
[C---:B------:R-:W-:Y:S01]  /*0b10*/  HADD2 R11, -R6.reuse.H0_H0, -RZ.H0_H0 ;  /* 0xa00000ff060b7230 */ /* 0x040fe20000000900 */
[----:B------:R-:W-:Y:S01]  /*0b20*/  PRMT R0, R9, 0x5410, RZ ;  /* 0x0000541009007816 */ /* 0x000fe200000000ff */
[----:B------:R-:W-:Y:S01]  /*0b30*/  HADD2 R12, -R6.H1_H1, -RZ.H0_H0 ;  /* 0xa00000ff060c7230 */ /* 0x000fe20000000d00 */
[----:B------:R-:W-:Y:S01]  /*0b40*/  PRMT R4, R4, 0x5410, R5 ;  /* 0x0000541004047816 */ /* 0x000fe20000000005 */
        /* <DEDUP_REMOVED lines=9> */
[----:B------:R-:W-:-:S05]  /*0be0*/  PRMT R7, R8, 0x5410, R11 ;  /* 0x0000541008077816 */ /* 0x000fca000000000b */
[----:B------:R-:W-:Y:S01]  /*0bf0*/  STG.E.128 desc[UR4][R2.64], R4 ;  /* 0x0000000402007986 */ /* 0x000fe2000c101d04 */
[----:B------:R-:W-:Y:S05]  /*0c00*/  EXIT ;  /* 0x000000000000794d */ /* 0x000fea0003800000 */
.L_x_12389:
        /* <DEDUP_REMOVED lines=15> */
.L_x_23742:


//--------------------- .text._ZN2at6native18elementwise_kernelILi128ELi4EZNS0_15gpu_kernel_implIZZZNS0_15neg_kernel_cudaERNS_18TensorIteratorBaseEENKUlvE0_clEvENKUlvE5_clEvEUlfE_EEvS4_RKT_EUliE_EEviT1_ --------------------------
	.section	.text._ZN2at6native18elementwise_kernelILi128ELi4EZNS0_15gpu_kernel_implIZZZNS0_15neg_kernel_cudaERNS_18TensorIteratorBaseEENKUlvE0_clEvENKUlvE5_clEvEUlfE_EEvS4_RKT_EUliE_EEviT1_,"ax",@progbits
	.align	128
        .global         _ZN2at6native18elementwise_kernelILi128ELi4EZNS0_15gpu_kernel_implIZZZNS0_15neg_kernel_cudaERNS_18TensorIteratorBaseEENKUlvE0_clEvENKUlvE5_clEvEUlfE_EEvS4_RKT_EUliE_EEviT1_
        .type           _ZN2at6native18elementwise_kernelILi128ELi4EZNS0_15gpu_kernel_implIZZZNS0_15neg_kernel_cudaERNS_18TensorIteratorBaseEENKUlvE0_clEvENKUlvE5_clEvEUlfE_EEvS4_RKT_EUliE_EEviT1_,@function
        .size           _ZN2at6native18elementwise_kernelILi128ELi4EZNS0_15gpu_kernel_implIZZZNS0_15neg_kernel_cudaERNS_18TensorIteratorBaseEENKUlvE0_clEvENKUlvE5_clEvEUlfE_EEvS4_RKT_EUliE_EEviT1_,(.L_x_23743 - _ZN2at6native18elementwise_kernelILi128ELi4EZNS0_15gpu_kernel_implIZZZNS0_15neg_kernel_cudaERNS_18TensorIteratorBaseEENKUlvE0_clEvENKUlvE5_clEvEUlfE_EEvS4_RKT_EUliE_EEviT1_)
        .other          _ZN2at6native18elementwise_kernelILi128ELi4EZNS0_15gpu_kernel_implIZZZNS0_15neg_kernel_cudaERNS_18TensorIteratorBaseEENKUlvE0_clEvENKUlvE5_clEvEUlfE_EEvS4_RKT_EUliE_EEviT1_,@"STO_CUDA_ENTRY STV_DEFAULT"
_ZN2at6native18elementwise_kernelILi128ELi4EZNS0_15gpu_kernel_implIZZZNS0_15neg_kernel_cudaERNS_18TensorIteratorBaseEENKUlvE0_clEvENKUlvE5_clEvEUlfE_EEvS4_RKT_EUliE_EEviT1_:
.text._ZN2at6native18elementwise_kernelILi128ELi4EZNS0_15gpu_kernel_implIZZZNS0_15neg_kernel_cudaERNS_18TensorIteratorBaseEENKUlvE0_clEvENKUlvE5_clEvEUlfE_EEvS4_RKT_EUliE_EEviT1_:
        /* <DEDUP_REMOVED lines=319> */
.L_x_12392:
        /* <DEDUP_REMOVED lines=18> */
.L_x_12397:
[----:B------:R-:W2:Y:S02]  /*1510*/  LDG.E.U8 R2, desc[UR36][R2.64] ;  /* 0x0000002402027981 */ /* 0x000ea4000c1e1100 */
[----:B--2---:R-:W-:Y:S01]  /*1520*/  I2FP.F32.U32 R5, R2 ;  /* 0x0000000200057245 */ /* 0x004fe20000201000 */
[----:B------:R-:W-:Y:S06]  /*1530*/  BRA `(.L_x_12399) ;  /* 0x0000000c00247947 */ /* 0x000fec0003800000 */
.L_x_12396:
        /* <DEDUP_REMOVED lines=9> */
.L_x_12401:
[----:B------:R-:W2:Y:S02]  /*15d0*/  LDG.E R2, desc[UR36][R2.64] ;  /* 0x0000002402027981 */ /* 0x000ea4000c1e1900 */
[----:B--2---:R-:W-:Y:S01]  /*15e0*/  I2FP.F32.S32 R5, R2 ;  /* 0x0000000200057245 */ /* 0x004fe20000201400 */
[----:B------:R-:W-:Y:S06]  /*15f0*/  BRA `(.L_x_12399) ;  /* 0x0000000800f47947 */ /* 0x000fec0003800000 */
.L_x_12400:
[----:B------:R-:W2:Y:S02]  /*1600*/  LDG.E.U16 R2, desc[UR36][R2.64] ;  /* 0x0000002402027981 */ /* 0x000ea4000c1e1500 */
[----:B--2---:R0:W1:Y:S01]  /*1610*/  I2F.S16 R5, R2 ;  /* 0x0000000200057306 */ /* 0x0040620000101400 */
[----:B------:R-:W-:Y:S05]  /*1620*/  BRA `(.L_x_12399) ;  /* 0x0000000800e87947 */ /* 0x000fea0003800000 */
.L_x_12395:
        /* <DEDUP_REMOVED lines=8> */
.L_x_12403:
[----:B------:R-:W2:Y:S02]  /*16b0*/  LDG.E.U16 R2, desc[UR36][R2.64] ;  /* 0x0000002402027981 */ /* 0x000ea4000c1e1500 */
[----:B--2---:R-:W-:Y:S01]  /*16c0*/  HADD2.F32 R5, -RZ, R2.H0_H0 ;  /* 0x20000002ff057230 */ /* 0x004fe20000004100 */
[----:B------:R-:W-:Y:S06]  /*16d0*/  BRA `(.L_x_12399) ;  /* 0x0000000800bc7947 */ /* 0x000fec0003800000 */
.L_x_12402:
        /* <DEDUP_REMOVED lines=8> */
.L_x_12405:
[----:B------:R-:W2:Y:S02]  /*1760*/  LDG.E.U16 R2, desc[UR36][R2.64] ;  /* 0x0000002402027981 */ /* 0x000ea4000c1e1500 */
[----:B--2---:R-:W-:Y:S01]  /*1770*/  HADD2.F32 R5, -RZ, R2.H0_H0 ;  /* 0x20000002ff057230 */ /* 0x004fe20000004100 */
[----:B------:R-:W-:Y:S06]  /*1780*/  BRA `(.L_x_12399) ;  /* 0x0000000800907947 */ /* 0x000fec0003800000 */
.L_x_12404:
[----:B------:R-:W2:Y:S01]  /*1790*/  LDG.E.64 R2, desc[UR36][R2.64] ;  /* 0x0000002402027981 */ /* 0x000ea2000c1e1b00 */
[----:B------:R-:W-:Y:S01]  /*17a0*/  UMOV UR4, 0xf0000000 ;  /* 0xf000000000047882 */ /* 0x000fe20000000000 */
[----:B------:R-:W-:Y:S01]  /*17b0*/  UMOV UR5, 0x380fffff ;  /* 0x380fffff00057882 */ /* 0x000fe20000000000 */
[----:B--2---:R-:W0:Y:S01]  /*17c0*/  F2F.F32.F64 R5, R2 ;  /* 0x0000000200057310 */ /* 0x004e220000301000 */
[----:B------:R-:W-:-:S14]  /*17d0*/  DSETP.GEU.AND P0, PT, |R2|, UR4, PT ;  /* 0x0000000402007e2a */ /* 0x000fdc000bf0e200 */
[----:B0-----:R-:W-:Y:S01]  /*17e0*/  @!P0 FMUL R5, R5, 1.175494350822287508e-38 ;  /* 0x0080000005058820 */ /* 0x001fe20000400000 */
[----:B------:R-:W-:Y:S06]  /*17f0*/  BRA `(.L_x_12399) ;  /* 0x0000000800747947 */ /* 0x000fec0003800000 */
.L_x_12394:
        /* <DEDUP_REMOVED lines=12> */
.L_x_12408:
[----:B------:R-:W2:Y:S01]  /*18c0*/  LDG.E.64 R2, desc[UR36][R2.64] ;  /* 0x0000002402027981 */ /* 0x000ea2000c1e1b00 */
[----:B------:R-:W-:Y:S01]  /*18d0*/  UMOV UR4, 0xf0000000 ;  /* 0xf000000000047882 */ /* 0x000fe20000000000 */
[----:B------:R-:W-:Y:S01]  /*18e0*/  UMOV UR5, 0x380fffff ;  /* 0x380fffff00057882 */ /* 0x000fe20000000000 */
[----:B--2---:R-:W0:Y:S01]  /*18f0*/  F2F.F32.F64 R5, R2 ;  /* 0x0000000200057310 */ /* 0x004e220000301000 */
[----:B------:R-:W-:-:S14]  /*1900*/  DSETP.GEU.AND P0, PT, |R2|, UR4, PT ;  /* 0x0000000402007e2a */ /* 0x000fdc000bf0e200 */
[----:B0-----:R-:W-:Y:S01]  /*1910*/  @!P0 FMUL R5, R5, 1.175494350822287508e-38 ;  /* 0x0080000005058820 */ /* 0x001fe20000400000 */
[----:B------:R-:W-:Y:S06]  /*1920*/  BRA `(.L_x_12399) ;  /* 0x0000000800287947 */ /* 0x000fec0003800000 */
.L_x_12407:
        /* <DEDUP_REMOVED lines=14> */
[----:B------:R-:W-:Y:S01]  /*1a10*/  IADD3 R7, PT, PT, R4, -0x4, RZ ;  /* 0xfffffffc04077810 */ /* 0x000fe20007ffe0ff */
[----:B------:R-:W-:-:S03]  /*1a20*/  VIADD R4, R0, 0x1000000 ;  /* 0x0100000000047836 */ /* 0x000fc60000000000 */
[----:B------:R-:W-:Y:S01]  /*1a30*/  SHF.L.U32 R6, R0, R7, RZ ;  /* 0x0000000700067219 */ /* 0x000fe200000006ff */
[----:B------:R-:W-:Y:S01]  /*1a40*/  IMAD.SHL.U32 R7, R7, 0x800000, RZ ;  /* 0x0080000007077824 */ /* 0x000fe200078e00ff */
[----:B------:R-:W-:-:S04]  /*1a50*/  SHF.R.S32.HI R4, RZ, 0x8, R4 ;  /* 0x00000008ff047819 */ /* 0x000fc80000011404 */
[----:B------:R-:W-:-:S04]  /*1a60*/  LEA.HI R6, R6, -R7, RZ, 0x1c ;  /* 0x8000000706067211 */ /* 0x000fc800078fe0ff */
[----:B------:R-:W-:-:S04]  /*1a70*/  IADD3 R3, PT, PT, R6, 0x3c000000, RZ ;  /* 0x3c00000006037810 */ /* 0x000fc80007ffe0ff */
[----:B------:R-:W-:-:S04]  /*1a80*/  LOP3.LUT R3, R3, 0x7f800000, R4, 0xf8, !PT ;  /* 0x7f80000003037812 */ /* 0x000fc800078ef804 */
[----:B------:R-:W-:-:S04]  /*1a90*/  SEL R0, R3, RZ, P0 ;  /* 0x000000ff03007207 */ /* 0x000fc80000000000 */
[----:B------:R-:W-:Y:S01]  /*1aa0*/  LOP3.LUT R5, R0, 0x80000000, R5, 0xf8, !PT ;  /* 0x8000000000057812 */ /* 0x000fe200078ef805 */
[----:B------:R-:W-:Y:S06]  /*1ab0*/  BRA `(.L_x_12399) ;  /* 0x0000000400c47947 */ /* 0x000fec0003800000 */
.L_x_12410:
        /* <DEDUP_REMOVED lines=12> */
.L_x_12409:
[----:B------:R-:W2:Y:S02]  /*1b80*/  LDG.E.U16 R2, desc[UR36][R2.64] ;  /* 0x0000002402027981 */ /* 0x000ea4000c1e1500 */
[----:B--2---:R-:W-:Y:S01]  /*1b90*/  SHF.L.U32 R5, R2, 0x10, RZ ;  /* 0x0000001002057819 */ /* 0x004fe200000006ff */
[----:B------:R-:W-:Y:S06]  /*1ba0*/  BRA `(.L_x_12399) ;  /* 0x0000000400887947 */ /* 0x000fec0003800000 */
.L_x_12406:
        /* <DEDUP_REMOVED lines=11> */
.L_x_12413:
        /* <DEDUP_REMOVED lines=20> */
.L_x_12415:
[----:B------:R-:W-:Y:S05]  /*1da0*/  BSYNC.RECONVERGENT B0 ;  /* 0x0000000000007941 */ /* 0x000fea0003800200 */
.L_x_12414:
[----:B------:R-:W-:Y:S01]  /*1db0*/  IMAD.SHL.U32 R0, R0, 0x100000, RZ ;  /* 0x0010000000007824 */ /* 0x000fe200078e00ff */
[----:B------:R-:W-:-:S04]  /*1dc0*/  LEA R2, R2, 0x3b800000, 0x17 ;  /* 0x3b80000002027811 */ /* 0x000fc800078eb8ff */
[----:B------:R-:W-:Y:S01]  /*1dd0*/  LOP3.LUT R5, R2, R0, R7, 0xfe, !PT ;  /* 0x0000000002057212 */ /* 0x000fe200078efe07 */
[----:B------:R-:W-:Y:S06]  /*1de0*/  BRA `(.L_x_12399) ;  /* 0x0000000000f87947 */ /* 0x000fec0003800000 */
.L_x_12412:
        /* <DEDUP_REMOVED lines=20> */
.L_x_12417:
[----:B------:R-:W-:Y:S05]  /*1f30*/  BSYNC.RECONVERGENT B0 ;  /* 0x0000000000007941 */ /* 0x000fea0003800200 */
.L_x_12416:
[----:B------:R-:W-:Y:S01]  /*1f40*/  IMAD.SHL.U32 R0, R0, 0x200000, RZ ;  /* 0x0020000000007824 */ /* 0x000fe200078e00ff */
[----:B------:R-:W-:-:S04]  /*1f50*/  LEA R2, R2, 0x37800000, 0x17 ;  /* 0x3780000002027811 */ /* 0x000fc800078eb8ff */
[----:B------:R-:W-:Y:S01]  /*1f60*/  LOP3.LUT R5, R2, R0, R7, 0xfe, !PT ;  /* 0x0000000002057212 */ /* 0x000fe200078efe07 */
[----:B------:R-:W-:Y:S06]  /*1f70*/  BRA `(.L_x_12399) ;  /* 0x0000000000947947 */ /* 0x000fec0003800000 */
.L_x_12411:
[----:B------:R-:W-:-:S09]  /*1f80*/  UISETP.NE.AND UP0, UPT, UR4, 0x1c, UPT ;  /* 0x0000001c0400788c */ /* 0x000fd2000bf05270 */
[----:B------:R-:W-:Y:S05]  /*1f90*/  BRA.U !UP0, `(.L_x_12418) ;  /* 0x0000000108847547 */ /* 0x000fea000b800000 */
[----:B------:R-:W-:-:S09]  /*1fa0*/  UISETP.NE.AND UP0, UPT, UR4, 0x1d, UPT ;  /* 0x0000001d0400788c */ /* 0x000fd2000bf05270 */
[----:B------:R-:W-:Y:S05]  /*1fb0*/  BRA.U !UP0, `(.L_x_12419) ;  /* 0x0000000108707547 */ /* 0x000fea000b800000 */
[----:B------:R-:W-:-:S09]  /*1fc0*/  UISETP.NE.AND UP0, UPT, UR4, 0x2c, UPT ;  /* 0x0000002c0400788c */ /* 0x000fd2000bf05270 */
[----:B------:R-:W-:Y:S05]  /*1fd0*/  BRA.U !UP0, `(.L_x_12420) ;  /* 0x0000000108487547 */ /* 0x000fea000b800000 */
.L_x_12398:
        /* <DEDUP_REMOVED lines=16> */
.L_x_12421:
[----:B------:R-:W-:Y:S01]  /*20e0*/  IMAD.MOV.U32 R5, RZ, RZ, RZ ;  /* 0x000000ffff057224 */ /* 0x000fe200078e00ff */
[----:B------:R-:W-:Y:S06]  /*20f0*/  BRA `(.L_x_12399) ;  /* 0x0000000000347947 */ /* 0x000fec0003800000 */
.L_x_12420:
        /* <DEDUP_REMOVED lines=8> */
.L_x_12419:
[----:B------:R-:W2:Y:S02]  /*2180*/  LDG.E.64 R2, desc[UR36][R2.64] ;  /* 0x0000002402027981 */ /* 0x000ea4000c1e1b00 */
[----:B--2---:R0:W1:Y:S01]  /*2190*/  I2F.U64 R5, R2 ;  /* 0x0000000200057312 */ /* 0x0040620000301000 */
[----:B------:R-:W-:Y:S05]  /*21a0*/  BRA `(.L_x_12399) ;  /* 0x0000000000087947 */ /* 0x000fea0003800000 */
.L_x_12418:
[----:B------:R-:W2:Y:S02]  /*21b0*/  LDG.E R2, desc[UR36][R2.64] ;  /* 0x0000002402027981 */ /* 0x000ea4000c1e1900 */
[----:B--2---:R-:W-:-:S07]  /*21c0*/  I2FP.F32.U32 R5, R2 ;  /* 0x0000000200057245 */ /* 0x004fce0000201000 */
.L_x_12399:
[----:B------:R-:W-:Y:S05]  /*21d0*/  BSYNC.RECONVERGENT B6 ;  /* 0x0000000000067941 */ /* 0x000fea0003800200 */
.L_x_12393:
[----:B------:R-:W2:Y:S01]  /*21e0*/  LDCU.64 UR6, c[0x0][0x580] ;  /* 0x0000b000ff0677ac */ /* 0x000ea20008000a00 */
[----:B01---5:R-:W-:Y:S01]  /*21f0*/  FADD.FTZ R4, -R5, -RZ ;  /* 0x800000ff05047221 */ /* 0x023fe20000010100 */
        /* <DEDUP_REMOVED lines=13> */
[----:B------:R-:W0:Y:S02]  /*22d0*/  F2I.FTZ.TRUNC.NTZ R5, -R5 ;  /* 0x8000000500057305 */ /* 0x000e24000021f100 */
[----:B0-----:R0:W-:Y:S01]  /*22e0*/  STG.E.U8 desc[UR36][R2.64], R5 ;  /* 0x0000000502007986 */ /* 0x0011e2000c101124 */
[----:B------:R-:W-:Y:S05]  /*22f0*/  BRA `(.L_x_12427) ;  /* 0x0000000c00387947 */ /* 0x000fea0003800000 */
.L_x_12425:
[----:B------:R-:W0:Y:S02]  /*2300*/  F2I.FTZ.S64.TRUNC R4, -R5 ;  /* 0x8000000500047311 */ /* 0x000e24000021d900 */
[----:B0-----:R0:W-:Y:S01]  /*2310*/  STG.E.U8 desc[UR36][R2.64], R4 ;  /* 0x0000000402007986 */ /* 0x0011e2000c101124 */
[----:B------:R-:W-:Y:S05]  /*2320*/  BRA `(.L_x_12427) ;  /* 0x0000000c002c7947 */ /* 0x000fea0003800000 */
.L_x_12424:
[----:B------:R-:W-:-:S09]  /*2330*/  UISETP.NE.AND UP0, UPT, UR4, 0x2, UPT ;  /* 0x000000020400788c */ /* 0x000fd2000bf05270 */
[----:B------:R-:W-:Y:S05]  /*2340*/  BRA.U !UP0, `(.L_x_12428) ;  /* 0x0000000108287547 */ /* 0x000fea000b800000 */
[----:B------:R-:W-:-:S09]  /*2350*/  UISETP.NE.AND UP0, UPT, UR4, 0x3, UPT ;  /* 0x000000030400788c */ /* 0x000fd2000bf05270 */
[----:B------:R-:W-:Y:S05]  /*2360*/  BRA.U !UP0, `(.L_x_12429) ;  /* 0x0000000108147547 */ /* 0x000fea000b800000 */
[----:B------:R-:W-:-:S09]  /*2370*/  UISETP.NE.AND UP0, UPT, UR4, 0x4, UPT ;  /* 0x000000040400788c */ /* 0x000fd2000bf05270 */
[----:B------:R-:W-:Y:S05]  /*2380*/  BRA.U UP0, `(.L_x_12426) ;  /* 0x0000000900807547 */ /* 0x000fea000b800000 */
[----:B------:R-:W0:Y:S02]  /*2390*/  F2I.FTZ.S64.TRUNC R4, -R5 ;  /* 0x8000000500047311 */ /* 0x000e24000021d900 */
[----:B0-----:R0:W-:Y:S01]  /*23a0*/  STG.E.64 desc[UR36][R2.64], R4 ;  /* 0x0000000402007986 */ /* 0x0011e2000c101b24 */
[----:B------:R-:W-:Y:S05]  /*23b0*/  BRA `(.L_x_12427) ;  /* 0x0000000c00087947 */ /* 0x000fea0003800000 */
.L_x_12429:
[----:B------:R-:W0:Y:S02]  /*23c0*/  F2I.FTZ.TRUNC.NTZ R5, -R5 ;  /* 0x8000000500057305 */ /* 0x000e24000021f100 */
[----:B0-----:R0:W-:Y:S01]  /*23d0*/  STG.E desc[UR36][R2.64], R5 ;  /* 0x0000000502007986 */ /* 0x0011e2000c101924 */
[----:B------:R-:W-:Y:S05]  /*23e0*/  BRA `(.L_x_12427) ;  /* 0x0000000800fc7947 */ /* 0x000fea0003800000 */
.L_x_12428:
[----:B------:R-:W0:Y:S02]  /*23f0*/  F2I.FTZ.TRUNC.NTZ R5, -R5 ;  /* 0x8000000500057305 */ /* 0x000e24000021f100 */
[----:B0-----:R0:W-:Y:S01]  /*2400*/  STG.E.U16 desc[UR36][R2.64], R5 ;  /* 0x0000000502007986 */ /* 0x0011e2000c101524 */
[----:B------:R-:W-:Y:S05]  /*2410*/  BRA `(.L_x_12427) ;  /* 0x0000000800f07947 */ /* 0x000fea0003800000 */
.L_x_12423:
        /* <DEDUP_REMOVED lines=8> */
.L_x_12431:
[----:B------:R-:W-:-:S05]  /*24a0*/  F2FP.F16.F32.PACK_AB R4, RZ, R4 ;  /* 0x00000004ff04723e */ /* 0x000fca00000000ff */
[----:B------:R0:W-:Y:S01]  /*24b0*/  STG.E.U16 desc[UR36][R2.64], R4 ;  /* 0x0000000402007986 */ /* 0x0001e2000c101524 */
[----:B------:R-:W-:Y:S05]  /*24c0*/  BRA `(.L_x_12427) ;  /* 0x0000000800c47947 */ /* 0x000fea0003800000 */
.L_x_12430:
        /* <DEDUP_REMOVED lines=9> */
.L_x_12433:
[----:B------:R-:W-:-:S04]  /*2560*/  F2FP.F16.F32.PACK_AB R5, RZ, R4 ;  /* 0x00000004ff05723e */ /* 0x000fc800000000ff */
[----:B------:R-:W-:-:S05]  /*2570*/  PRMT R5, R5, 0x5410, RZ ;  /* 0x0000541005057816 */ /* 0x000fca00000000ff */
[----:B------:R0:W-:Y:S01]  /*2580*/  STG.E desc[UR36][R2.64], R5 ;  /* 0x0000000502007986 */ /* 0x0001e2000c101924 */
[----:B------:R-:W-:Y:S05]  /*2590*/  BRA `(.L_x_12427) ;  /* 0x0000000800907947 */ /* 0x000fea0003800000 */
.L_x_12432:
[----:B------:R-:W-:-:S06]  /*25a0*/  FMUL.FTZ R5, R5, -1 ;  /* 0xbf80000005057820 */ /* 0x000fcc0000410000 */
[----:B------:R-:W0:Y:S02]  /*25b0*/  F2F.F64.F32 R4, R5 ;  /* 0x0000000500047310 */ /* 0x000e240000201800 */
[----:B0-----:R0:W-:Y:S01]  /*25c0*/  STG.E.64 desc[UR36][R2.64], R4 ;  /* 0x0000000402007986 */ /* 0x0011e2000c101b24 */
[----:B------:R-:W-:Y:S05]  /*25d0*/  BRA `(.L_x_12427) ;  /* 0x0000000800807947 */ /* 0x000fea0003800000 */
.L_x_12422:
        /* <DEDUP_REMOVED lines=8> */
[----:B------:R-:W-:-:S04]  /*2660*/  FSETP.NEU.FTZ.AND P0, PT, R5, RZ, PT ;  /* 0x000000ff0500720b */ /* 0x000fc80003f1d000 */
[----:B------:R-:W-:-:S05]  /*2670*/  SEL R5, RZ, 0x1, !P0 ;  /* 0x00000001ff057807 */ /* 0x000fca0004000000 */
[----:B------:R0:W-:Y:S01]  /*2680*/  STG.E.U8 desc[UR36][R2.64], R5 ;  /* 0x0000000502007986 */ /* 0x0001e2000c101124 */
[----:B------:R-:W-:Y:S05]  /*2690*/  BRA `(.L_x_12427) ;  /* 0x0000000800507947 */ /* 0x000fea0003800000 */
.L_x_12436:
[----:B------:R-:W-:Y:S01]  /*26a0*/  FMUL.FTZ R5, R5, -1 ;  /* 0xbf80000005057820 */ /* 0x000fe20000410000 */
[----:B------:R-:W-:-:S05]  /*26b0*/  CS2R R6, SRZ ;  /* 0x0000000000067805 */ /* 0x000fca000001ff00 */
[----:B------:R-:W0:Y:S02]  /*26c0*/  F2F.F64.F32 R4, R5 ;  /* 0x0000000500047310 */ /* 0x000e240000201800 */
[----:B0-----:R0:W-:Y:S01]  /*26d0*/  STG.E.128 desc[UR36][R2.64], R4 ;  /* 0x0000000402007986 */ /* 0x0011e2000c101d24 */
[----:B------:R-:W-:Y:S05]  /*26e0*/  BRA `(.L_x_12427) ;  /* 0x00000008003c7947 */ /* 0x000fea0003800000 */
.L_x_12435:
        /* <DEDUP_REMOVED lines=18> */
.L_x_12440:
[----:B------:R-:W-:Y:S05]  /*2810*/  BSYNC.RECONVERGENT B0 ;  /* 0x0000000000007941 */ /* 0x000fea0003800200 */
.L_x_12439:
[----:B------:R-:W-:-:S05]  /*2820*/  LOP3.LUT R7, R0, 0x80, R7, 0xf8, !PT ;  /* 0x0000008000077812 */ /* 0x000fca00078ef807 */
[----:B------:R0:W-:Y:S01]  /*2830*/  STG.E.U8 desc[UR36][R2.64], R7 ;  /* 0x0000000702007986 */ /* 0x0001e2000c101124 */
[----:B------:R-:W-:Y:S05]  /*2840*/  BRA `(.L_x_12427) ;  /* 0x0000000400e47947 */ /* 0x000fea0003800000 */
.L_x_12438:
[----:B------:R-:W-:Y:S01]  /*2850*/  LOP3.LUT R6, R4, 0x7fffffff, RZ, 0xc0, !PT ;  /* 0x7fffffff04067812 */ /* 0x000fe200078ec0ff */
[----:B------:R-:W-:Y:S01]  /*2860*/  BSSY.RECONVERGENT B0, `(.L_x_12441) ;  /* 0x000000d000007945 */ /* 0x000fe20003800200 */
        /* <DEDUP_REMOVED lines=12> */
.L_x_12442:
[----:B------:R-:W-:Y:S05]  /*2930*/  BSYNC.RECONVERGENT B0 ;  /* 0x0000000000007941 */ /* 0x000fea0003800200 */
.L_x_12441:
[----:B------:R-:W-:-:S05]  /*2940*/  LOP3.LUT R5, R0, 0x80, R7, 0xf8, !PT ;  /* 0x0000008000057812 */ /* 0x000fca00078ef807 */
[----:B------:R0:W-:Y:S01]  /*2950*/  STG.E.U8 desc[UR36][R2.64], R5 ;  /* 0x0000000502007986 */ /* 0x0001e2000c101124 */
[----:B------:R-:W-:Y:S05]  /*2960*/  BRA `(.L_x_12427) ;  /* 0x00000004009c7947 */ /* 0x000fea0003800000 */
.L_x_12437:
[----:B------:R-:W-:-:S05]  /*2970*/  F2FP.BF16.F32.PACK_AB R4, RZ, R4 ;  /* 0x00000004ff04723e */ /* 0x000fca00000010ff */
[----:B------:R0:W-:Y:S01]  /*2980*/  STG.E.U16 desc[UR36][R2.64], R4 ;  /* 0x0000000402007986 */ /* 0x0001e2000c101524 */
[----:B------:R-:W-:Y:S05]  /*2990*/  BRA `(.L_x_12427) ;  /* 0x0000000400907947 */ /* 0x000fea0003800000 */
.L_x_12434:
        /* <DEDUP_REMOVED lines=8> */
[----:B------:R-:W0:Y:S02]  /*2a20*/  F2I.FTZ.U32.TRUNC.NTZ R5, -R5 ;  /* 0x8000000500057305 */ /* 0x000e24000021f000 */
[----:B0-----:R0:W-:Y:S01]  /*2a30*/  STG.E.U16 desc[UR36][R2.64], R5 ;  /* 0x0000000502007986 */ /* 0x0011e2000c101524 */
[----:B------:R-:W-:Y:S05]  /*2a40*/  BRA `(.L_x_12427) ;  /* 0x0000000400647947 */ /* 0x000fea0003800000 */
.L_x_12445:
        /* <DEDUP_REMOVED lines=12> */
.L_x_12448:
[----:B------:R-:W-:-:S04]  /*2b10*/  SHF.R.U32.HI R0, RZ, 0x14, R4 ;  /* 0x00000014ff007819 */ /* 0x000fc80000011604 */
[----:B------:R-:W-:-:S04]  /*2b20*/  LOP3.LUT R5, R0, 0x1, RZ, 0xc0, !PT ;  /* 0x0000000100057812 */ /* 0x000fc800078ec0ff */
[----:B------:R-:W-:-:S04]  /*2b30*/  IADD3 R0, PT, PT, R4, 0x487ffff, R5 ;  /* 0x0487ffff04007810 */ /* 0x000fc80007ffe005 */
[----:B------:R-:W-:-:S04]  /*2b40*/  SHF.R.U32.HI R0, RZ, 0x14, R0 ;  /* 0x00000014ff007819 */ /* 0x000fc80000011600 */
[----:B------:R-:W-:-:S07]  /*2b50*/  LOP3.LUT R5, R0, 0xff, RZ, 0xc0, !PT ;  /* 0x000000ff00057812 */ /* 0x000fce00078ec0ff */
.L_x_12449:
[----:B------:R-:W-:-:S04]  /*2b60*/  SHF.R.U32.HI R4, RZ, 0x18, R4 ;  /* 0x00000018ff047819 */ /* 0x000fc80000011604 */
[----:B------:R-:W-:-:S04]  /*2b70*/  LOP3.LUT R5, R5, 0x80, R4, 0xf8, !PT ;  /* 0x0000008005057812 */ /* 0x000fc800078ef804 */
[----:B------:R-:W-:-:S07]  /*2b80*/  PRMT R0, R5, 0x7610, R0 ;  /* 0x0000761005007816 */ /* 0x000fce0000000000 */
.L_x_12447:
[----:B------:R-:W-:Y:S05]  /*2b90*/  BSYNC.RECONVERGENT B0 ;  /* 0x0000000000007941 */ /* 0x000fea0003800200 */
.L_x_12446:
[----:B------:R4:W-:Y:S01]  /*2ba0*/  STG.E.U8 desc[UR36][R2.64], R0 ;  /* 0x0000000002007986 */ /* 0x0009e2000c101124 */
[----:B------:R-:W-:Y:S05]  /*2bb0*/  BRA `(.L_x_12427) ;  /* 0x0000000400087947 */ /* 0x000fea0003800000 */
.L_x_12444:
        /* <DEDUP_REMOVED lines=12> */
.L_x_12452:
[----:B------:R-:W-:-:S04]  /*2c80*/  SHF.R.U32.HI R0, RZ, 0x15, R4 ;  /* 0x00000015ff007819 */ /* 0x000fc80000011604 */
[----:B------:R-:W-:-:S04]  /*2c90*/  LOP3.LUT R5, R0, 0x1, RZ, 0xc0, !PT ;  /* 0x0000000100057812 */ /* 0x000fc800078ec0ff */
[----:B------:R-:W-:-:S04]  /*2ca0*/  IADD3 R0, PT, PT, R4, 0x88fffff, R5 ;  /* 0x088fffff04007810 */ /* 0x000fc80007ffe005 */
[----:B------:R-:W-:-:S04]  /*2cb0*/  SHF.R.U32.HI R0, RZ, 0x15, R0 ;  /* 0x00000015ff007819 */ /* 0x000fc80000011600 */
[----:B------:R-:W-:-:S07]  /*2cc0*/  LOP3.LUT R5, R0, 0xff, RZ, 0xc0, !PT ;  /* 0x000000ff00057812 */ /* 0x000fce00078ec0ff */
.L_x_12453:
[----:B------:R-:W-:-:S04]  /*2cd0*/  SHF.R.U32.HI R4, RZ, 0x18, R4 ;  /* 0x00000018ff047819 */ /* 0x000fc80000011604 */
[----:B------:R-:W-:-:S04]  /*2ce0*/  LOP3.LUT R5, R5, 0x80, R4, 0xf8, !PT ;  /* 0x0000008005057812 */ /* 0x000fc800078ef804 */
[----:B------:R-:W-:-:S07]  /*2cf0*/  PRMT R0, R5, 0x7610, R0 ;  /* 0x0000761005007816 */ /* 0x000fce0000000000 */
.L_x_12451:
[----:B------:R-:W-:Y:S05]  /*2d00*/  BSYNC.RECONVERGENT B0 ;  /* 0x0000000000007941 */ /* 0x000fea0003800200 */
.L_x_12450:
[----:B------:R3:W-:Y:S01]  /*2d10*/  STG.E.U8 desc[UR36][R2.64], R0 ;  /* 0x0000000002007986 */ /* 0x0007e2000c101124 */
[----:B------:R-:W-:Y:S05]  /*2d20*/  BRA `(.L_x_12427) ;  /* 0x0000000000ac7947 */ /* 0x000fea0003800000 */
.L_x_12443:
[----:B------:R-:W-:-:S09]  /*2d30*/  UISETP.NE.AND UP0, UPT, UR4, 0x1c, UPT ;  /* 0x0000001c0400788c */ /* 0x000fd2000bf05270 */
[----:B------:R-:W-:Y:S05]  /*2d40*/  BRA.U !UP0, `(.L_x_12454) ;  /* 0x00000001089c7547 */ /* 0x000fea000b800000 */
[----:B------:R-:W-:-:S09]  /*2d50*/  UISETP.NE.AND UP0, UPT, UR4, 0x1d, UPT ;  /* 0x0000001d0400788c */ /* 0x000fd2000bf05270 */
[----:B------:R-:W-:Y:S05]  /*2d60*/  BRA.U !UP0, `(.L_x_12455) ;  /* 0x0000000108887547 */ /* 0x000fea000b800000 */
[----:B------:R-:W-:-:S09]  /*2d70*/  UISETP.NE.AND UP0, UPT, UR4, 0x2c, UPT ;  /* 0x0000002c0400788c */ /* 0x000fd2000bf05270 */
[----:B------:R-:W-:Y:S05]  /*2d80*/  BRA.U !UP0, `(.L_x_12456) ;  /* 0x0000000108447547 */ /* 0x000fea000b800000 */
.L_x_12426:
        /* <DEDUP_REMOVED lines=16> */
.L_x_12457:
[----:B------:R-:W-:Y:S05]  /*2e90*/  BRA `(.L_x_12427) ;  /* 0x0000000000507947 */ /* 0x000fea0003800000 */
.L_x_12456:
        /* <DEDUP_REMOVED lines=15> */
.L_x_12455:
[----:B------:R-:W0:Y:S02]  /*2f90*/  F2I.FTZ.U64.TRUNC R4, -R5 ;  /* 0x8000000500047311 */ /* 0x000e24000021d800 */
[----:B0-----:R1:W-:Y:S01]  /*2fa0*/  STG.E.64 desc[UR36][R2.64], R4 ;  /* 0x0000000402007986 */ /* 0x0013e2000c101b24 */
[----:B------:R-:W-:Y:S05]  /*2fb0*/  BRA `(.L_x_12427) ;  /* 0x0000000000087947 */ /* 0x000fea0003800000 */
.L_x_12454:
[----:B------:R-:W0:Y:S02]  /*2fc0*/  F2I.FTZ.U32.TRUNC.NTZ R5, -R5 ;  /* 0x8000000500057305 */ /* 0x000e24000021f000 */
[----:B0-----:R0:W-:Y:S02]  /*2fd0*/  STG.E desc[UR36][R2.64], R5 ;  /* 0x0000000502007986 */ /* 0x0011e4000c101924 */
.L_x_12427:
[----:B------:R-:W-:-:S07]  /*2fe0*/  VIADD R17, R17, 0x80 ;  /* 0x0000008011117836 */ /* 0x000fce0000000000 */
.L_x_12391:
[----:B------:R-:W-:Y:S05]  /*2ff0*/  BSYNC.RECONVERGENT B7 ;  /* 0x0000000000077941 */ /* 0x000fea0003800200 */
.L_x_12390:
[----:B------:R-:W5:Y:S01]  /*3000*/  LDCU UR4, c[0x0][0x380] ;  /* 0x00007000ff0477ac */ /* 0x000f620008000800 */
[----:B------:R-:W-:Y:S01]  /*3010*/  BSSY.RECONVERGENT B7, `(.L_x_12458) ;  /* 0x00002f1000077945 */ /* 0x000fe20003800200 */
[----:B-----5:R-:W-:-:S13]  /*3020*/  ISETP.GE.AND P0, PT, R17, UR4, PT ;  /* 0x0000000411007c0c */ /* 0x020fda000bf06270 */
[----:B------:R-:W-:Y:S05]  /*3030*/  @P0 BRA `(.L_x_12459) ;  /* 0x0000002c00b80947 */ /* 0x000fea0003800000 */
[----:B------:R-:W5:Y:S01]  /*3040*/  LDCU UR4, c[0x0][0x388] ;  /* 0x00007100ff0477ac */ /* 0x000f620008000800 */
[----:B------:R-:W-:Y:S02]  /*3050*/  HFMA2 R16, -RZ, RZ, 0, 0 ;  /* 0x00000000ff107431 */ /* 0x000fe400000001ff */
[----:B---34-:R-:W-:Y:S01]  /*3060*/  IMAD.MOV.U32 R0, RZ, RZ, RZ ;  /* 0x000000ffff007224 */ /* 0x018fe200078e00ff */
        /* <DEDUP_REMOVED lines=8> */
[----:B------:R-:W-:-:S05]  /*30f0*/  SHF.R.U32.HI R3, RZ, UR5, R2 ;  /* 0x00000005ff037c19 */ /* 0x000fca0008011602 */
[----:B------:R-:W-:-:S04]  /*3100*/  IMAD.MOV R0, RZ, RZ, -R3 ;  /* 0x000000ffff007224 */ /* 0x000fc800078e0a03 */
[----:B---3--:R-:W-:-:S04]  /*3110*/  IMAD R0, R0, UR6, R17 ;  /* 0x0000000600007c24 */ /* 0x008fc8000f8e0211 */
        /* <DEDUP_REMOVED lines=289> */
.L_x_12460:
[----:B------:R-:W0:Y:S01]  /*4330*/  LDCU.64 UR6, c[0x0][0x588] ;  /* 0x0000b100ff0677ac */ /* 0x000e220008000a00 */
[----:B------:R-:W-:Y:S01]  /*4340*/  BSSY.RECONVERGENT B6, `(.L_x_12461) ;  /* 0x00000dd000067945 */ /* 0x000fe20003800200 */
[----:B------:R-:W-:-:S04]  /*4350*/  UPRMT UR4, UR41, 0x9910, URZ ;  /* 0x0000991029047896 */ /* 0x000fc800080000ff */
[----:B------:R-:W-:Y:S01]  /*4360*/  UISETP.GT.AND UP0, UPT, UR4, 0x9, UPT ;  /* 0x000000090400788c */ /* 0x000fe2000bf04270 */
[----:B012---:R-:W-:-:S04]  /*4370*/  IADD3 R2, P0, PT, R0, UR6, RZ ;  /* 0x0000000600027c10 */ /* 0x007fc8000ff1e0ff */
        /* <DEDUP_REMOVED lines=13> */
.L_x_12465:
[----:B------:R-:W2:Y:S02]  /*4450*/  LDG.E.U8 R2, desc[UR36][R2.64] ;  /* 0x0000002402027981 */ /* 0x000ea4000c1e1100 */
[----:B--2---:R-:W-:Y:S01]  /*4460*/  I2FP.F32.U32 R5, R2 ;  /* 0x0000000200057245 */ /* 0x004fe20000201000 */
[----:B------:R-:W-:Y:S06]  /*4470*/  BRA `(.L_x_12467) ;  /* 0x0000000c00247947 */ /* 0x000fec0003800000 */
.L_x_12464:
        /* <DEDUP_REMOVED lines=9> */
.L_x_12469:
[----:B------:R-:W2:Y:S02]  /*4510*/  LDG.E R2, desc[UR36][R2.64] ;  /* 0x0000002402027981 */ /* 0x000ea4000c1e1900 */
[----:B--2---:R-:W-:Y:S01]  /*4520*/  I2FP.F32.S32 R5, R2 ;  /* 0x0000000200057245 */ /* 0x004fe20000201400 */
[----:B------:R-:W-:Y:S06]  /*4530*/  BRA `(.L_x_12467) ;  /* 0x0000000800f47947 */ /* 0x000fec0003800000 */
.L_x_12468:
[----:B------:R-:W2:Y:S02]  /*4540*/  LDG.E.U16 R2, desc[UR36][R2.64] ;  /* 0x0000002402027981 */ /* 0x000ea4000c1e1500 */
[----:B--2---:R0:W1:Y:S01]  /*4550*/  I2F.S16 R5, R2 ;  /* 0x0000000200057306 */ /* 0x0040620000101400 */
[----:B------:R-:W-:Y:S05]  /*4560*/  BRA `(.L_x_12467) ;  /* 0x0000000800e87947 */ /* 0x000fea0003800000 */
.L_x_12463:
        /* <DEDUP_REMOVED lines=8> */
.L_x_12471:
[----:B------:R-:W2:Y:S02]  /*45f0*/  LDG.E.U16 R2, desc[UR36][R2.64] ;  /* 0x0000002402027981 */ /* 0x000ea4000c1e1500 */
[----:B--2---:R-:W-:Y:S01]  /*4600*/  HADD2.F32 R5, -RZ, R2.H0_H0 ;  /* 0x20000002ff057230 */ /* 0x004fe20000004100 */
[----:B------:R-:W-:Y:S06]  /*4610*/  BRA `(.L_x_12467) ;  /* 0x0000000800bc7947 */ /* 0x000fec0003800000 */
.L_x_12470:
        /* <DEDUP_REMOVED lines=8> */
.L_x_12473:
[----:B------:R-:W2:Y:S02]  /*46a0*/  LDG.E.U16 R2, desc[UR36][R2.64] ;  /* 0x0000002402027981 */ /* 0x000ea4000c1e1500 */
[----:B--2---:R-:W-:Y:S01]  /*46b0*/  HADD2.F32 R5, -RZ, R2.H0_H0 ;  /* 0x20000002ff057230 */ /* 0x004fe20000004100 */
[----:B------:R-:W-:Y:S06]  /*46c0*/  BRA `(.L_x_12467) ;  /* 0x0000000800907947 */ /* 0x000fec0003800000 */
.L_x_12472:
[----:B------:R-:W2:Y:S01]  /*46d0*/  LDG.E.64 R2, desc[UR36][R2.64] ;  /* 0x0000002402027981 */ /* 0x000ea2000c1e1b00 */
[----:B------:R-:W-:Y:S01]  /*46e0*/  UMOV UR4, 0xf0000000 ;  /* 0xf000000000047882 */ /* 0x000fe20000000000 */
[----:B------:R-:W-:Y:S01]  /*46f0*/  UMOV UR5, 0x380fffff ;  /* 0x380fffff00057882 */ /* 0x000fe20000000000 */
[----:B--2---:R-:W0:Y:S01]  /*4700*/  F2F.F32.F64 R5, R2 ;  /* 0x0000000200057310 */ /* 0x004e220000301000 */
[----:B------:R-:W-:-:S14]  /*4710*/  DSETP.GEU.AND P0, PT, |R2|, UR4, PT ;  /* 0x0000000402007e2a */ /* 0x000fdc000bf0e200 */
[----:B0-----:R-:W-:Y:S01]  /*4720*/  @!P0 FMUL R5, R5, 1.175494350822287508e-38 ;  /* 0x0080000005058820 */ /* 0x001fe20000400000 */
[----:B------:R-:W-:Y:S06]  /*4730*/  BRA `(.L_x_12467) ;  /* 0x0000000800747947 */ /* 0x000fec0003800000 */
.L_x_12462:
        /* <DEDUP_REMOVED lines=12> */
.L_x_12476:
[----:B------:R-:W2:Y:S01]  /*4800*/  LDG.E.64 R2, desc[UR36][R2.64] ;  /* 0x0000002402027981 */ /* 0x000ea2000c1e1b00 */
[----:B------:R-:W-:Y:S01]  /*4810*/  UMOV UR4, 0xf0000000 ;  /* 0xf000000000047882 */ /* 0x000fe20000000000 */
[----:B------:R-:W-:Y:S01]  /*4820*/  UMOV UR5, 0x380fffff ;  /* 0x380fffff00057882 */ /* 0x000fe20000000000 */
[----:B--2---:R-:W0:Y:S01]  /*4830*/  F2F.F32.F64 R5, R2 ;  /* 0x0000000200057310 */ /* 0x004e220000301000 */
[----:B------:R-:W-:-:S14]  /*4840*/  DSETP.GEU.AND P0, PT, |R2|, UR4, PT ;  /* 0x0000000402007e2a */ /* 0x000fdc000bf0e200 */
[----:B0-----:R-:W-:Y:S01]  /*4850*/  @!P0 FMUL R5, R5, 1.175494350822287508e-38 ;  /* 0x0080000005058820 */ /* 0x001fe20000400000 */
[----:B------:R-:W-:Y:S06]  /*4860*/  BRA `(.L_x_12467) ;  /* 0x0000000800287947 */ /* 0x000fec0003800000 */
.L_x_12475:
        /* <DEDUP_REMOVED lines=14> */
[----:B------:R-:W-:Y:S01]  /*4950*/  VIADD R7, R4, 0xfffffffc ;  /* 0xfffffffc04077836 */ /* 0x000fe20000000000 */
[----:B------:R-:W-:-:S04]  /*4960*/  IADD3 R4, PT, PT, R0, 0x1000000, RZ ;  /* 0x0100000000047810 */ /* 0x000fc80007ffe0ff */
[----:B------:R-:W-:Y:S01]  /*4970*/  SHF.L.U32 R6, R0, R7, RZ ;  /* 0x0000000700067219 */ /* 0x000fe200000006ff */
[----:B------:R-:W-:Y:S01]  /*4980*/  IMAD.SHL.U32 R7, R7, 0x800000, RZ ;  /* 0x0080000007077824 */ /* 0x000fe200078e00ff */
[----:B------:R-:W-:-:S04]  /*4990*/  SHF.R.S32.HI R4, RZ, 0x8, R4 ;  /* 0x00000008ff047819 */ /* 0x000fc80000011404 */
[----:B------:R-:W-:-:S05]  /*49a0*/  LEA.HI R6, R6, -R7, RZ, 0x1c ;  /* 0x8000000706067211 */ /* 0x000fca00078fe0ff */
[----:B------:R-:W-:-:S05]  /*49b0*/  VIADD R3, R6, 0x3c000000 ;  /* 0x3c00000006037836 */ /* 0x000fca0000000000 */
[----:B------:R-:W-:-:S04]  /*49c0*/  LOP3.LUT R3, R3, 0x7f800000, R4, 0xf8, !PT ;  /* 0x7f80000003037812 */ /* 0x000fc800078ef804 */
[----:B------:R-:W-:-:S04]  /*49d0*/  SEL R0, R3, RZ, P0 ;  /* 0x000000ff03007207 */ /* 0x000fc80000000000 */
[----:B------:R-:W-:Y:S01]  /*49e0*/  LOP3.LUT R5, R0, 0x80000000, R5, 0xf8, !PT ;  /* 0x8000000000057812 */ /* 0x000fe200078ef805 */
[----:B------:R-:W-:Y:S06]  /*49f0*/  BRA `(.L_x_12467) ;  /* 0x0000000400c47947 */ /* 0x000fec0003800000 */
.L_x_12478:
        /* <DEDUP_REMOVED lines=12> */
.L_x_12477:
[----:B------:R-:W2:Y:S02]  /*4ac0*/  LDG.E.U16 R2, desc[UR36][R2.64] ;  /* 0x0000002402027981 */ /* 0x000ea4000c1e1500 */
[----:B--2---:R-:W-:Y:S01]  /*4ad0*/  IMAD.U32 R5, R2, 0x10000, RZ ;  /* 0x0001000002057824 */ /* 0x004fe200078e00ff */
[----:B------:R-:W-:Y:S06]  /*4ae0*/  BRA `(.L_x_12467) ;  /* 0x0000000400887947 */ /* 0x000fec0003800000 */
.L_x_12474:
        /* <DEDUP_REMOVED lines=11> */
.L_x_12481:
        /* <DEDUP_REMOVED lines=20> */
.L_x_12483:
[----:B------:R-:W-:Y:S05]  /*4ce0*/  BSYNC.RECONVERGENT B0 ;  /* 0x0000000000007941 */ /* 0x000fea0003800200 */
.L_x_12482:
[----:B------:R-:W-:Y:S02]  /*4cf0*/  SHF.L.U32 R0, R0, 0x14, RZ ;  /* 0x0000001400007819 */ /* 0x000fe400000006ff */
[----:B------:R-:W-:-:S04]  /*4d00*/  LEA R2, R2, 0x3b800000, 0x17 ;  /* 0x3b80000002027811 */ /* 0x000fc800078eb8ff */
[----:B------:R-:W-:Y:S01]  /*4d10*/  LOP3.LUT R5, R2, R0, R7, 0xfe, !PT ;  /* 0x0000000002057212 */ /* 0x000fe200078efe07 */
[----:B------:R-:W-:Y:S06]  /*4d20*/  BRA `(.L_x_12467) ;  /* 0x0000000000f87947 */ /* 0x000fec0003800000 */
.L_x_12480:
        /* <DEDUP_REMOVED lines=20> */
.L_x_12485:
[----:B------:R-:W-:Y:S05]  /*4e70*/  BSYNC.RECONVERGENT B0 ;  /* 0x0000000000007941 */ /* 0x000fea0003800200 */
.L_x_12484:
[----:B------:R-:W-:Y:S01]  /*4e80*/  IMAD.SHL.U32 R0, R0, 0x200000, RZ ;  /* 0x0020000000007824 */ /* 0x000fe200078e00ff */
[----:B------:R-:W-:-:S04]  /*4e90*/  LEA R2, R2, 0x37800000, 0x17 ;  /* 0x3780000002027811 */ /* 0x000fc800078eb8ff */
[----:B------:R-:W-:Y:S01]  /*4ea0*/  LOP3.LUT R5, R2, R0, R7, 0xfe, !PT ;  /* 0x0000000002057212 */ /* 0x000fe200078efe07 */
[----:B------:R-:W-:Y:S06]  /*4eb0*/  BRA `(.L_x_12467) ;  /* 0x0000000000947947 */ /* 0x000fec0003800000 */
.L_x_12479:
        /* <DEDUP_REMOVED lines=14> */
.L_x_12466:
        /* <DEDUP_REMOVED lines=16> */
.L_x_12488:
[----:B------:R-:W-:Y:S01]  /*50a0*/  MOV R5, RZ ;  /* 0x000000ff00057202 */ /* 0x000fe20000000f00 */
[----:B------:R-:W-:Y:S06]  /*50b0*/  BRA `(.L_x_12467) ;  /* 0x0000000000147947 */ /* 0x000fec0003800000 */
.L_x_12487:
[----:B------:R-:W2:Y:S02]  /*50c0*/  LDG.E.64 R2, desc[UR36][R2.64] ;  /* 0x0000002402027981 */ /* 0x000ea4000c1e1b00 */
[----:B--2---:R0:W1:Y:S01]  /*50d0*/  I2F.U64 R5, R2 ;  /* 0x0000000200057312 */ /* 0x0040620000301000 */
[----:B------:R-:W-:Y:S05]  /*50e0*/  BRA `(.L_x_12467) ;  /* 0x0000000000087947 */ /* 0x000fea0003800000 */
.L_x_12486:
[----:B------:R-:W2:Y:S02]  /*50f0*/  LDG.E R2, desc[UR36][R2.64] ;  /* 0x0000002402027981 */ /* 0x000ea4000c1e1900 */
[----:B--2---:R-:W-:-:S07]  /*5100*/  I2FP.F32.U32 R5, R2 ;  /* 0x0000000200057245 */ /* 0x004fce0000201000 */
.L_x_12467:
[----:B------:R-:W-:Y:S05]  /*5110*/  BSYNC.RECONVERGENT B6 ;  /* 0x0000000000067941 */ /* 0x000fea0003800200 */
.L_x_12461:
[----:B------:R-:W2:Y:S01]  /*5120*/  LDCU.64 UR6, c[0x0][0x580] ;  /* 0x0000b000ff0677ac */ /* 0x000ea20008000a00 */
[----:B01---5:R-:W-:Y:S01]  /*5130*/  FADD.FTZ R4, -R5, -RZ ;  /* 0x800000ff05047221 */ /* 0x023fe20000010100 */
        /* <DEDUP_REMOVED lines=16> */
.L_x_12492:
[----:B------:R-:W0:Y:S02]  /*5240*/  F2I.FTZ.S64.TRUNC R4, -R5 ;  /* 0x8000000500047311 */ /* 0x000e24000021d900 */
[----:B0-----:R3:W-:Y:S01]  /*5250*/  STG.E.U8 desc[UR36][R2.64], R4 ;  /* 0x0000000402007986 */ /* 0x0017e2000c101124 */
[----:B------:R-:W-:Y:S05]  /*5260*/  BRA `(.L_x_12494) ;  /* 0x0000000c00287947 */ /* 0x000fea0003800000 */
.L_x_12491:
        /* <DEDUP_REMOVED lines=9> */
.L_x_12496:
[----:B------:R-:W0:Y:S02]  /*5300*/  F2I.FTZ.TRUNC.NTZ R5, -R5 ;  /* 0x8000000500057305 */ /* 0x000e24000021f100 */
[----:B0-----:R2:W-:Y:S01]  /*5310*/  STG.E desc[UR36][R2.64], R5 ;  /* 0x0000000502007986 */ /* 0x0015e2000c101924 */
[----:B------:R-:W-:Y:S05]  /*5320*/  BRA `(.L_x_12494) ;  /* 0x0000000800f87947 */ /* 0x000fea0003800000 */
.L_x_12495:
[----:B------:R-:W0:Y:S02]  /*5330*/  F2I.FTZ.TRUNC.NTZ R5, -R5 ;  /* 0x8000000500057305 */ /* 0x000e24000021f100 */
[----:B0-----:R0:W-:Y:S01]  /*5340*/  STG.E.U16 desc[UR36][R2.64], R5 ;  /* 0x0000000502007986 */ /* 0x0011e2000c101524 */
[----:B------:R-:W-:Y:S05]  /*5350*/  BRA `(.L_x_12494) ;  /* 0x0000000800ec7947 */ /* 0x000fea0003800000 */
.L_x_12490:
        /* <DEDUP_REMOVED lines=8> */
.L_x_12498:
[----:B------:R-:W-:-:S05]  /*53e0*/  F2FP.F16.F32.PACK_AB R4, RZ, R4 ;  /* 0x00000004ff04723e */ /* 0x000fca00000000ff */
[----:B------:R0:W-:Y:S01]  /*53f0*/  STG.E.U16 desc[UR36][R2.64], R4 ;  /* 0x0000000402007986 */ /* 0x0001e2000c101524 */
[----:B------:R-:W-:Y:S05]  /*5400*/  BRA `(.L_x_12494) ;  /* 0x0000000800c07947 */ /* 0x000fea0003800000 */
.L_x_12497:
        /* <DEDUP_REMOVED lines=9> */
.L_x_12500:
[----:B------:R-:W-:-:S04]  /*54a0*/  F2FP.F16.F32.PACK_AB R5, RZ, R4 ;  /* 0x00000004ff05723e */ /* 0x000fc800000000ff */
[----:B------:R-:W-:-:S05]  /*54b0*/  PRMT R5, R5, 0x5410, RZ ;  /* 0x0000541005057816 */ /* 0x000fca00000000ff */
[----:B------:R0:W-:Y:S01]  /*54c0*/  STG.E desc[UR36][R2.64], R5 ;  /* 0x0000000502007986 */ /* 0x0001e2000c101924 */
[----:B------:R-:W-:Y:S05]  /*54d0*/  BRA `(.L_x_12494) ;  /* 0x00000008008c7947 */ /* 0x000fea0003800000 */
.L_x_12499:
[----:B------:R-:W-:-:S06]  /*54e0*/  FMUL.FTZ R5, R5, -1 ;  /* 0xbf80000005057820 */ /* 0x000fcc0000410000 */
[----:B------:R-:W0:Y:S02]  /*54f0*/  F2F.F64.F32 R4, R5 ;  /* 0x0000000500047310 */ /* 0x000e240000201800 */
[----:B0-----:R0:W-:Y:S01]  /*5500*/  STG.E.64 desc[UR36][R2.64], R4 ;  /* 0x0000000402007986 */ /* 0x0011e2000c101b24 */
[----:B------:R-:W-:Y:S05]  /*5510*/  BRA `(.L_x_12494) ;  /* 0x00000008007c7947 */ /* 0x000fea0003800000 */
.L_x_12489:
        /* <DEDUP_REMOVED lines=13> */
.L_x_12504:
        /* <DEDUP_REMOVED lines=16> */
.L_x_12507:
[----:B------:R-:W-:-:S04]  /*56f0*/  SHF.R.U32.HI R4, RZ, 0x18, R4 ;  /* 0x00000018ff047819 */ /* 0x000fc80000011604 */
[----:B------:R-:W-:-:S04]  /*5700*/  LOP3.LUT R4, R5, 0x80, R4, 0xf8, !PT ;  /* 0x0000008005047812 */ /* 0x000fc800078ef804 */
[----:B------:R-:W-:-:S07]  /*5710*/  PRMT R0, R4, 0x7610, R0 ;  /* 0x0000761004007816 */ /* 0x000fce0000000000 */
.L_x_12506:
[----:B------:R-:W-:Y:S05]  /*5720*/  BSYNC.RECONVERGENT B0 ;  /* 0x0000000000007941 */ /* 0x000fea0003800200 */
.L_x_12505:
[----:B------:R0:W-:Y:S01]  /*5730*/  STG.E.U8 desc[UR36][R2.64], R0 ;  /* 0x0000000002007986 */ /* 0x0001e2000c101124 */
[----:B------:R-:W-:Y:S05]  /*5740*/  BRA `(.L_x_12494) ;  /* 0x0000000400f07947 */ /* 0x000fea0003800000 */
.L_x_12503:
        /* <DEDUP_REMOVED lines=16> */
.L_x_12510:
[----:B------:R-:W-:-:S04]  /*5850*/  SHF.R.U32.HI R4, RZ, 0x18, R4 ;  /* 0x00000018ff047819 */ /* 0x000fc80000011604 */
[----:B------:R-:W-:-:S04]  /*5860*/  LOP3.LUT R5, R5, 0x80, R4, 0xf8, !PT ;  /* 0x0000008005057812 */ /* 0x000fc800078ef804 */
[----:B------:R-:W-:-:S07]  /*5870*/  PRMT R0, R5, 0x7610, R0 ;  /* 0x0000761005007816 */ /* 0x000fce0000000000 */
.L_x_12509:
[----:B------:R-:W-:Y:S05]  /*5880*/  BSYNC.RECONVERGENT B0 ;  /* 0x0000000000007941 */ /* 0x000fea0003800200 */
.L_x_12508:
[----:B------:R0:W-:Y:S01]  /*5890*/  STG.E.U8 desc[UR36][R2.64], R0 ;  /* 0x0000000002007986 */ /* 0x0001e2000c101124 */
[----:B------:R-:W-:Y:S05]  /*58a0*/  BRA `(.L_x_12494) ;  /* 0x0000000400987947 */ /* 0x000fea0003800000 */
.L_x_12502:
        /* <DEDUP_REMOVED lines=21> */
.L_x_12512:
[----:B------:R-:W0:Y:S02]  /*5a00*/  F2I.FTZ.U64.TRUNC R4, -R5 ;  /* 0x8000000500047311 */ /* 0x000e24000021d800 */
[----:B0-----:R0:W-:Y:S01]  /*5a10*/  STG.E.64 desc[UR36][R2.64], R4 ;  /* 0x0000000402007986 */ /* 0x0011e2000c101b24 */
[----:B------:R-:W-:Y:S05]  /*5a20*/  BRA `(.L_x_12494) ;  /* 0x0000000400387947 */ /* 0x000fea0003800000 */
.L_x_12511:
[----:B------:R-:W0:Y:S02]  /*5a30*/  F2I.FTZ.U32.TRUNC.NTZ R5, -R5 ;  /* 0x8000000500057305 */ /* 0x000e24000021f000 */
[----:B0-----:R0:W-:Y:S01]  /*5a40*/  STG.E desc[UR36][R2.64], R5 ;  /* 0x0000000502007986 */ /* 0x0011e2000c101924 */
[----:B------:R-:W-:Y:S05]  /*5a50*/  BRA `(.L_x_12494) ;  /* 0x00000004002c7947 */ /* 0x000fea0003800000 */
.L_x_12501:
        /* <DEDUP_REMOVED lines=10> */
.L_x_12514:
[----:B------:R-:W-:Y:S01]  /*5b00*/  FMUL.FTZ R5, R5, -1 ;  /* 0xbf80000005057820 */ /* 0x000fe20000410000 */
[----:B------:R-:W-:-:S05]  /*5b10*/  CS2R R6, SRZ ;  /* 0x0000000000067805 */ /* 0x000fca000001ff00 */
[----:B------:R-:W0:Y:S02]  /*5b20*/  F2F.F64.F32 R4, R5 ;  /* 0x0000000500047310 */ /* 0x000e240000201800 */
[----:B0-----:R0:W-:Y:S01]  /*5b30*/  STG.E.128 desc[UR36][R2.64], R4 ;  /* 0x0000000402007986 */ /* 0x0011e2000c101d24 */
[----:B------:R-:W-:Y:S05]  /*5b40*/  BRA `(.L_x_12494) ;  /* 0x0000000000f07947 */ /* 0x000fea0003800000 */
.L_x_12513:
[----:B------:R-:W-:-:S09]  /*5b50*/  UISETP.NE.AND UP0, UPT, UR4, 0xf, UPT ;  /* 0x0000000f0400788c */ /* 0x000fd2000bf05270 */
[----:B------:R-:W-:Y:S05]  /*5b60*/  BRA.U !UP0, `(.L_x_12515) ;  /* 0x0000000108e07547 */ /* 0x000fea000b800000 */
[----:B------:R-:W-:-:S09]  /*5b70*/  UISETP.NE.AND UP0, UPT, UR4, 0x17, UPT ;  /* 0x000000170400788c */ /* 0x000fd2000bf05270 */
[----:B------:R-:W-:Y:S05]  /*5b80*/  BRA.U !UP0, `(.L_x_12516) ;  /* 0x00000001088c7547 */ /* 0x000fea000b800000 */
[----:B------:R-:W-:-:S09]  /*5b90*/  UISETP.NE.AND UP0, UPT, UR4, 0x18, UPT ;  /* 0x000000180400788c */ /* 0x000fd2000bf05270 */
[----:B------:R-:W-:Y:S05]  /*5ba0*/  BRA.U !UP0, `(.L_x_12517) ;  /* 0x0000000108447547 */ /* 0x000fea000b800000 */
.L_x_12493:
        /* <DEDUP_REMOVED lines=16> */
.L_x_12518:
[----:B------:R-:W-:Y:S05]  /*5cb0*/  BRA `(.L_x_12494) ;  /* 0x0000000000947947 */ /* 0x000fea0003800000 */
.L_x_12517:
[----:B------:R-:W-:Y:S01]  /*5cc0*/  LOP3.LUT R6, R4, 0x7fffffff, RZ, 0xc0, !PT ;  /* 0x7fffffff04067812 */ /* 0x000fe200078ec0ff */
[----:B------:R-:W-:Y:S01]  /*5cd0*/  BSSY.RECONVERGENT B0, `(.L_x_12519) ;  /* 0x000000b000007945 */ /* 0x000fe20003800200 */
[----:B------:R-:W-:Y:S02]  /*5ce0*/  SHF.R.U32.HI R7, RZ, 0x18, R4 ;  /* 0x00000018ff077819 */ /* 0x000fe40000011604 */
[----:B------:R-:W-:Y:S02]  /*5cf0*/  ISETP.GT.U32.AND P0, PT, R6, 0x43efffff, PT ;  /* 0x43efffff0600780c */ /* 0x000fe40003f04070 */
[----:B------:R-:W-:-:S11]  /*5d00*/  MOV R0, 0x7f ;  /* 0x0000007f00007802 */ /* 0x000fd60000000f00 */
[----:B------:R-:W-:Y:S05]  /*5d10*/  @P0 BRA `(.L_x_12520) ;  /* 0x0000000000180947 */ /* 0x000fea0003800000 */
[----:B------:R-:W-:-:S13]  /*5d20*/  ISETP.GE.U32.AND P0, PT, R6, 0x3c800000, PT ;  /* 0x3c8000000600780c */ /* 0x000fda0003f06070 */
[----:B------:R-:W-:-:S04]  /*5d30*/  @P0 SHF.R.U32.HI R0, RZ, 0x14, R4 ;  /* 0x00000014ff000819 */ /* 0x000fc80000011604 */
[----:B------:R-:W-:-:S04]  /*5d40*/  @P0 LOP3.LUT R5, R0, 0x1, RZ, 0xc0, !PT ;  /* 0x0000000100050812 */ /* 0x000fc800078ec0ff */
[----:B------:R-:W-:-:S04]  /*5d50*/  @P0 IADD3 R0, PT, PT, R4, 0x407ffff, R5 ;  /* 0x0407ffff04000810 */ /* 0x000fc80007ffe005 */
[----:B------:R-:W-:Y:S01]  /*5d60*/  @P0 SHF.R.U32.HI R0, RZ, 0x14, R0 ;  /* 0x00000014ff000819 */ /* 0x000fe20000011600 */
[----:B------:R-:W-:-:S07]  /*5d70*/  @!P0 FADD.FTZ R0, R6, 16384 ;  /* 0x4680000006008421 */ /* 0x000fce0000010000 */
.L_x_12520:
[----:B------:R-:W-:Y:S05]  /*5d80*/  BSYNC.RECONVERGENT B0 ;  /* 0x0000000000007941 */ /* 0x000fea0003800200 */
.L_x_12519:
[----:B------:R-:W-:-:S05]  /*5d90*/  LOP3.LUT R5, R0, 0x80, R7, 0xf8, !PT ;  /* 0x0000008000057812 */ /* 0x000fca00078ef807 */
[----:B------:R0:W-:Y:S01]  /*5da0*/  STG.E.U8 desc[UR36][R2.64], R5 ;  /* 0x0000000502007986 */ /* 0x0001e2000c101124 */
[----:B------:R-:W-:Y:S05]  /*5db0*/  BRA `(.L_x_12494) ;  /* 0x0000000000547947 */ /* 0x000fea0003800000 */
.L_x_12516:
        /* <DEDUP_REMOVED lines=11> */
.L_x_12522:
[----:B------:R-:W-:Y:S01]  /*5e70*/  IMAD.MOV.U32 R0, RZ, RZ, 0x7f ;  /* 0x0000007fff007424 */ /* 0x000fe200078e00ff */
[----:B------:R-:W-:-:S04]  /*5e80*/  ISETP.GT.U32.AND P0, PT, R6, 0x7f800000, PT ;  /* 0x7f8000000600780c */ /* 0x000fc80003f04070 */
[----:B------:R-:W-:-:S09]  /*5e90*/  SEL R0, R0, 0x7c, P0 ;  /* 0x0000007c00007807 */ /* 0x000fd20000000000 */
.L_x_12523:
[----:B------:R-:W-:Y:S05]  /*5ea0*/  BSYNC.RECONVERGENT B0 ;  /* 0x0000000000007941 */ /* 0x000fea0003800200 */
.L_x_12521:
[----:B------:R-:W-:-:S04]  /*5eb0*/  SHF.R.U32.HI R5, RZ, 0x18, R4 ;  /* 0x00000018ff057819 */ /* 0x000fc80000011604 */
[----:B------:R-:W-:-:S05]  /*5ec0*/  LOP3.LUT R5, R0, 0x80, R5, 0xf8, !PT ;  /* 0x0000008000057812 */ /* 0x000fca00078ef805 */
[----:B------:R0:W-:Y:S01]  /*5ed0*/  STG.E.U8 desc[UR36][R2.64], R5 ;  /* 0x0000000502007986 */ /* 0x0001e2000c101124 */
[----:B------:R-:W-:Y:S05]  /*5ee0*/  BRA `(.L_x_12494) ;  /* 0x0000000000087947 */ /* 0x000fea0003800000 */
.L_x_12515:
[----:B------:R-:W-:-:S05]  /*5ef0*/  F2FP.BF16.F32.PACK_AB R4, RZ, R4 ;  /* 0x00000004ff04723e */ /* 0x000fca00000010ff */
[----:B------:R0:W-:Y:S02]  /*5f00*/  STG.E.U16 desc[UR36][R2.64], R4 ;  /* 0x0000000402007986 */ /* 0x0001e4000c101524 */
.L_x_12494:
[----:B------:R-:W-:-:S07]  /*5f10*/  VIADD R17, R17, 0x80 ;  /* 0x0000008011117836 */ /* 0x000fce0000000000 */
.L_x_12459:
[----:B------:R-:W-:Y:S05]  /*5f20*/  BSYNC.RECONVERGENT B7 ;  /* 0x0000000000077941 */ /* 0x000fea0003800200 */
.L_x_12458:
        /* <DEDUP_REMOVED lines=307> */
.L_x_12526:
        /* <DEDUP_REMOVED lines=18> */
.L_x_12531:
[----:B------:R-:W2:Y:S02]  /*7380*/  LDG.E.U8 R2, desc[UR36][R2.64] ;  /* 0x0000002402027981 */ /* 0x000ea4000c1e1100 */
[----:B--2---:R-:W-:Y:S01]  /*7390*/  I2FP.F32.U32 R5, R2 ;  /* 0x0000000200057245 */ /* 0x004fe20000201000 */
[----:B------:R-:W-:Y:S06]  /*73a0*/  BRA `(.L_x_12533) ;  /* 0x0000000c00247947 */ /* 0x000fec0003800000 */
.L_x_12530:
        /* <DEDUP_REMOVED lines=9> */
.L_x_12535:
[----:B------:R-:W2:Y:S02]  /*7440*/  LDG.E R2, desc[UR36][R2.64] ;  /* 0x0000002402027981 */ /* 0x000ea4000c1e1900 */
[----:B--2---:R-:W-:Y:S01]  /*7450*/  I2FP.F32.S32 R5, R2 ;  /* 0x0000000200057245 */ /* 0x004fe20000201400 */
[----:B------:R-:W-:Y:S06]  /*7460*/  BRA `(.L_x_12533) ;  /* 0x0000000800f47947 */ /* 0x000fec0003800000 */
.L_x_12534:
[----:B------:R-:W2:Y:S02]  /*7470*/  LDG.E.U16 R2, desc[UR36][R2.64] ;  /* 0x0000002402027981 */ /* 0x000ea4000c1e1500 */
[----:B--2---:R2:W3:Y:S01]  /*7480*/  I2F.S16 R5, R2 ;  /* 0x0000000200057306 */ /* 0x0044e20000101400 */
[----:B------:R-:W-:Y:S05]  /*7490*/  BRA `(.L_x_12533) ;  /* 0x0000000800e87947 */ /* 0x000fea0003800000 */
.L_x_12529:
        /* <DEDUP_REMOVED lines=8> */
.L_x_12537:
[----:B------:R-:W2:Y:S02]  /*7520*/  LDG.E.U16 R2, desc[UR36][R2.64] ;  /* 0x0000002402027981 */ /* 0x000ea4000c1e1500 */
[----:B--2---:R-:W-:Y:S01]  /*7530*/  HADD2.F32 R5, -RZ, R2.H0_H0 ;  /* 0x20000002ff057230 */ /* 0x004fe20000004100 */
[----:B------:R-:W-:Y:S06]  /*7540*/  BRA `(.L_x_12533) ;  /* 0x0000000800bc7947 */ /* 0x000fec0003800000 */
.L_x_12536:
        /* <DEDUP_REMOVED lines=8> */
.L_x_12539:
[----:B------:R-:W2:Y:S02]  /*75d0*/  LDG.E.U16 R2, desc[UR36][R2.64] ;  /* 0x0000002402027981 */ /* 0x000ea4000c1e1500 */
[----:B--2---:R-:W-:Y:S01]  /*75e0*/  HADD2.F32 R5, -RZ, R2.H0_H0 ;  /* 0x20000002ff057230 */ /* 0x004fe20000004100 */
[----:B------:R-:W-:Y:S06]  /*75f0*/  BRA `(.L_x_12533) ;  /* 0x0000000800907947 */ /* 0x000fec0003800000 */
.L_x_12538:
[----:B------:R-:W2:Y:S01]  /*7600*/  LDG.E.64 R2, desc[UR36][R2.64] ;  /* 0x0000002402027981 */ /* 0x000ea2000c1e1b00 */
[----:B------:R-:W-:Y:S01]  /*7610*/  UMOV UR4, 0xf0000000 ;  /* 0xf000000000047882 */ /* 0x000fe20000000000 */
[----:B------:R-:W-:Y:S01]  /*7620*/  UMOV UR5, 0x380fffff ;  /* 0x380fffff00057882 */ /* 0x000fe20000000000 */
[----:B--2---:R-:W0:Y:S01]  /*7630*/  F2F.F32.F64 R5, R2 ;  /* 0x0000000200057310 */ /* 0x004e220000301000 */
[----:B------:R-:W-:-:S14]  /*7640*/  DSETP.GEU.AND P0, PT, |R2|, UR4, PT ;  /* 0x0000000402007e2a */ /* 0x000fdc000bf0e200 */
[----:B0-----:R-:W-:Y:S01]  /*7650*/  @!P0 FMUL R5, R5, 1.175494350822287508e-38 ;  /* 0x0080000005058820 */ /* 0x001fe20000400000 */
[----:B------:R-:W-:Y:S06]  /*7660*/  BRA `(.L_x_12533) ;  /* 0x0000000800747947 */ /* 0x000fec0003800000 */
.L_x_12528:
        /* <DEDUP_REMOVED lines=12> */
.L_x_12542:
[----:B------:R-:W2:Y:S01]  /*7730*/  LDG.E.64 R2, desc[UR36][R2.64] ;  /* 0x0000002402027981 */ /* 0x000ea2000c1e1b00 */
[----:B------:R-:W-:Y:S01]  /*7740*/  UMOV UR4, 0xf0000000 ;  /* 0xf000000000047882 */ /* 0x000fe20000000000 */
[----:B------:R-:W-:Y:S01]  /*7750*/  UMOV UR5, 0x380fffff ;  /* 0x380fffff00057882 */ /* 0x000fe20000000000 */
[----:B--2---:R-:W0:Y:S01]  /*7760*/  F2F.F32.F64 R5, R2 ;  /* 0x0000000200057310 */ /* 0x004e220000301000 */
[----:B------:R-:W-:-:S14]  /*7770*/  DSETP.GEU.AND P0, PT, |R2|, UR4, PT ;  /* 0x0000000402007e2a */ /* 0x000fdc000bf0e200 */
[----:B0-----:R-:W-:Y:S01]  /*7780*/  @!P0 FMUL R5, R5, 1.175494350822287508e-38 ;  /* 0x0080000005058820 */ /* 0x001fe20000400000 */
[----:B------:R-:W-:Y:S06]  /*7790*/  BRA `(.L_x_12533) ;  /* 0x0000000800287947 */ /* 0x000fec0003800000 */
.L_x_12541:
        /* <DEDUP_REMOVED lines=14> */
[----:B------:R-:W-:Y:S02]  /*7880*/  VIADD R7, R4, 0xfffffffc ;  /* 0xfffffffc04077836 */ /* 0x000fe40000000000 */
[----:B------:R-:W-:-:S03]  /*7890*/  VIADD R4, R0, 0x1000000 ;  /* 0x0100000000047836 */ /* 0x000fc60000000000 */
[----:B------:R-:W-:Y:S02]  /*78a0*/  SHF.L.U32 R6, R0, R7, RZ ;  /* 0x0000000700067219 */ /* 0x000fe400000006ff */
[----:B------:R-:W-:Y:S02]  /*78b0*/  SHF.L.U32 R7, R7, 0x17, RZ ;  /* 0x0000001707077819 */ /* 0x000fe400000006ff */
[----:B------:R-:W-:Y:S02]  /*78c0*/  SHF.R.S32.HI R4, RZ, 0x8, R4 ;  /* 0x00000008ff047819 */ /* 0x000fe40000011404 */
[----:B------:R-:W-:-:S05]  /*78d0*/  LEA.HI R6, R6, -R7, RZ, 0x1c ;  /* 0x8000000706067211 */ /* 0x000fca00078fe0ff */
[----:B------:R-:W-:-:S05]  /*78e0*/  VIADD R3, R6, 0x3c000000 ;  /* 0x3c00000006037836 */ /* 0x000fca0000000000 */
[----:B------:R-:W-:-:S04]  /*78f0*/  LOP3.LUT R3, R3, 0x7f800000, R4, 0xf8, !PT ;  /* 0x7f80000003037812 */ /* 0x000fc800078ef804 */
[----:B------:R-:W-:-:S04]  /*7900*/  SEL R0, R3, RZ, P0 ;  /* 0x000000ff03007207 */ /* 0x000fc80000000000 */
[----:B------:R-:W-:Y:S01]  /*7910*/  LOP3.LUT R5, R0, 0x80000000, R5, 0xf8, !PT ;  /* 0x8000000000057812 */ /* 0x000fe200078ef805 */
[----:B------:R-:W-:Y:S06]  /*7920*/  BRA `(.L_x_12533) ;  /* 0x0000000400c47947 */ /* 0x000fec0003800000 */
.L_x_12544:
        /* <DEDUP_REMOVED lines=12> */
.L_x_12543:
[----:B------:R-:W2:Y:S02]  /*79f0*/  LDG.E.U16 R2, desc[UR36][R2.64] ;  /* 0x0000002402027981 */ /* 0x000ea4000c1e1500 */
[----:B--2---:R-:W-:Y:S01]  /*7a00*/  IMAD.U32 R5, R2, 0x10000, RZ ;  /* 0x0001000002057824 */ /* 0x004fe200078e00ff */
[----:B------:R-:W-:Y:S06]  /*7a10*/  BRA `(.L_x_12533) ;  /* 0x0000000400887947 */ /* 0x000fec0003800000 */
.L_x_12540:
        /* <DEDUP_REMOVED lines=11> */
.L_x_12547:
        /* <DEDUP_REMOVED lines=20> */
.L_x_12549:
[----:B------:R-:W-:Y:S05]  /*7c10*/  BSYNC.RECONVERGENT B0 ;  /* 0x0000000000007941 */ /* 0x000fea0003800200 */
.L_x_12548:
[----:B------:R-:W-:Y:S01]  /*7c20*/  IMAD.SHL.U32 R0, R0, 0x100000, RZ ;  /* 0x0010000000007824 */ /* 0x000fe200078e00ff */
[----:B------:R-:W-:-:S04]  /*7c30*/  LEA R2, R2, 0x3b800000, 0x17 ;  /* 0x3b80000002027811 */ /* 0x000fc800078eb8ff */
[----:B------:R-:W-:Y:S01]  /*7c40*/  LOP3.LUT R5, R2, R0, R7, 0xfe, !PT ;  /* 0x0000000002057212 */ /* 0x000fe200078efe07 */
[----:B------:R-:W-:Y:S06]  /*7c50*/  BRA `(.L_x_12533) ;  /* 0x0000000000f87947 */ /* 0x000fec0003800000 */
.L_x_12546:
        /* <DEDUP_REMOVED lines=20> */
.L_x_12551:
[----:B------:R-:W-:Y:S05]  /*7da0*/  BSYNC.RECONVERGENT B0 ;  /* 0x0000000000007941 */ /* 0x000fea0003800200 */
.L_x_12550:
[----:B------:R-:W-:Y:S02]  /*7db0*/  SHF.L.U32 R0, R0, 0x15, RZ ;  /* 0x0000001500007819 */ /* 0x000fe400000006ff */
[----:B------:R-:W-:-:S04]  /*7dc0*/  LEA R2, R2, 0x37800000, 0x17 ;  /* 0x3780000002027811 */ /* 0x000fc800078eb8ff */
[----:B------:R-:W-:Y:S01]  /*7dd0*/  LOP3.LUT R5, R2, R0, R7, 0xfe, !PT ;  /* 0x0000000002057212 */ /* 0x000fe200078efe07 */
[----:B------:R-:W-:Y:S06]  /*7de0*/  BRA `(.L_x_12533) ;  /* 0x0000000000947947 */ /* 0x000fec0003800000 */
.L_x_12545:
        /* <DEDUP_REMOVED lines=14> */
.L_x_12532:
        /* <DEDUP_REMOVED lines=16> */
.L_x_12554:
[----:B------:R-:W-:Y:S01]  /*7fd0*/  IMAD.MOV.U32 R5, RZ, RZ, RZ ;  /* 0x000000ffff057224 */ /* 0x000fe200078e00ff */
[----:B------:R-:W-:Y:S06]  /*7fe0*/  BRA `(.L_x_12533) ;  /* 0x0000000000147947 */ /* 0x000fec0003800000 */
.L_x_12553:
[----:B------:R-:W2:Y:S02]  /*7ff0*/  LDG.E.64 R2, desc[UR36][R2.64] ;  /* 0x0000002402027981 */ /* 0x000ea4000c1e1b00 */
[----:B--2---:R0:W1:Y:S01]  /*8000*/  I2F.U64 R5, R2 ;  /* 0x0000000200057312 */ /* 0x0040620000301000 */
[----:B------:R-:W-:Y:S05]  /*8010*/  BRA `(.L_x_12533) ;  /* 0x0000000000087947 */ /* 0x000fea0003800000 */
.L_x_12552:
[----:B------:R-:W2:Y:S02]  /*8020*/  LDG.E R2, desc[UR36][R2.64] ;  /* 0x0000002402027981 */ /* 0x000ea4000c1e1900 */
[----:B--2---:R-:W-:-:S07]  /*8030*/  I2FP.F32.U32 R5, R2 ;  /* 0x0000000200057245 */ /* 0x004fce0000201000 */
.L_x_12533:
[----:B------:R-:W-:Y:S05]  /*8040*/  BSYNC.RECONVERGENT B6 ;  /* 0x0000000000067941 */ /* 0x000fea0003800200 */
.L_x_12527:
[----:B------:R-:W2:Y:S01]  /*8050*/  LDCU.64 UR6, c[0x0][0x580] ;  /* 0x0000b000ff0677ac */ /* 0x000ea20008000a00 */
[----:B01-3-5:R-:W-:Y:S01]  /*8060*/  FADD.FTZ R4, -R5, -RZ ;  /* 0x800000ff05047221 */ /* 0x02bfe20000010100 */
[----:B------:R-:W-:-:S04]  /*8070*/  UPRMT UR4, UR42, 0x9910, URZ ;  /* 0x000099102a047896 */ /* 0x000fc800080000ff */
[----:B------:R-:W-:Y:S01]  /*8080*/  UISETP.GT.AND UP0, UPT, UR4, 0x9, UPT ;  /* 0x000000090400788c */ /* 0x000fe2000bf04270 */
[----:B--2-4-:R-:W-:-:S05]  /*8090*/  IADD3 R2, P0, PT, R16, UR6, RZ ;  /* 0x0000000610027c10 */ /* 0x014fca000ff1e0ff */
        /* <DEDUP_REMOVED lines=13> */
.L_x_12558:
[----:B------:R-:W0:Y:S02]  /*8170*/  F2I.FTZ.S64.TRUNC R4, -R5 ;  /* 0x8000000500047311 */ /* 0x000e24000021d900 */
[----:B0-----:R0:W-:Y:S01]  /*8180*/  STG.E.U8 desc[UR36][R2.64], R4 ;  /* 0x0000000402007986 */ /* 0x0011e2000c101124 */
[----:B------:R-:W-:Y:S05]  /*8190*/  BRA `(.L_x_12560) ;  /* 0x0000000c00287947 */ /* 0x000fea0003800000 */
.L_x_12557:
        /* <DEDUP_REMOVED lines=9> */
.L_x_12562:
[----:B------:R-:W0:Y:S02]  /*8230*/  F2I.FTZ.TRUNC.NTZ R5, -R5 ;  /* 0x8000000500057305 */ /* 0x000e24000021f100 */
[----:B0-----:R0:W-:Y:S01]  /*8240*/  STG.E desc[UR36][R2.64], R5 ;  /* 0x0000000502007986 */ /* 0x0011e2000c101924 */
[----:B------:R-:W-:Y:S05]  /*8250*/  BRA `(.L_x_12560) ;  /* 0x0000000800f87947 */ /* 0x000fea0003800000 */
.L_x_12561:
[----:B------:R-:W0:Y:S02]  /*8260*/  F2I.FTZ.TRUNC.NTZ R5, -R5 ;  /* 0x8000000500057305 */ /* 0x000e24000021f100 */
[----:B0-----:R0:W-:Y:S01]  /*8270*/  STG.E.U16 desc[UR36][R2.64], R5 ;  /* 0x0000000502007986 */ /* 0x0011e2000c101524 */
[----:B------:R-:W-:Y:S05]  /*8280*/  BRA `(.L_x_12560) ;  /* 0x0000000800ec7947 */ /* 0x000fea0003800000 */
.L_x_12556:
        /* <DEDUP_REMOVED lines=8> */
.L_x_12564:
[----:B------:R-:W-:-:S05]  /*8310*/  F2FP.F16.F32.PACK_AB R4, RZ, R4 ;  /* 0x00000004ff04723e */ /* 0x000fca00000000ff */
[----:B------:R0:W-:Y:S01]  /*8320*/  STG.E.U16 desc[UR36][R2.64], R4 ;  /* 0x0000000402007986 */ /* 0x0001e2000c101524 */
[----:B------:R-:W-:Y:S05]  /*8330*/  BRA `(.L_x_12560) ;  /* 0x0000000800c07947 */ /* 0x000fea0003800000 */
.L_x_12563:
        /* <DEDUP_REMOVED lines=9> */
.L_x_12566:
[----:B------:R-:W-:-:S04]  /*83d0*/  F2FP.F16.F32.PACK_AB R5, RZ, R4 ;  /* 0x00000004ff05723e */ /* 0x000fc800000000ff */
[----:B------:R-:W-:-:S05]  /*83e0*/  PRMT R5, R5, 0x5410, RZ ;  /* 0x0000541005057816 */ /* 0x000fca00000000ff */
[----:B------:R0:W-:Y:S01]  /*83f0*/  STG.E desc[UR36][R2.64], R5 ;  /* 0x0000000502007986 */ /* 0x0001e2000c101924 */
[----:B------:R-:W-:Y:S05]  /*8400*/  BRA `(.L_x_12560) ;  /* 0x00000008008c7947 */ /* 0x000fea0003800000 */
.L_x_12565:
[----:B------:R-:W-:-:S06]  /*8410*/  FMUL.FTZ R5, R5, -1 ;  /* 0xbf80000005057820 */ /* 0x000fcc0000410000 */
[----:B------:R-:W0:Y:S02]  /*8420*/  F2F.F64.F32 R4, R5 ;  /* 0x0000000500047310 */ /* 0x000e240000201800 */
[----:B0-----:R0:W-:Y:S01]  /*8430*/  STG.E.64 desc[UR36][R2.64], R4 ;  /* 0x0000000402007986 */ /* 0x0011e2000c101b24 */
[----:B------:R-:W-:Y:S05]  /*8440*/  BRA `(.L_x_12560) ;  /* 0x00000008007c7947 */ /* 0x000fea0003800000 */
.L_x_12555:
        /* <DEDUP_REMOVED lines=13> */
.L_x_12570:
        /* <DEDUP_REMOVED lines=16> */
.L_x_12573:
[----:B------:R-:W-:-:S04]  /*8620*/  SHF.R.U32.HI R4, RZ, 0x18, R4 ;  /* 0x00000018ff047819 */ /* 0x000fc80000011604 */
[----:B------:R-:W-:-:S04]  /*8630*/  LOP3.LUT R4, R5, 0x80, R4, 0xf8, !PT ;  /* 0x0000008005047812 */ /* 0x000fc800078ef804 */
[----:B------:R-:W-:-:S07]  /*8640*/  PRMT R0, R4, 0x7610, R0 ;  /* 0x0000761004007816 */ /* 0x000fce0000000000 */
.L_x_12572:
[----:B------:R-:W-:Y:S05]  /*8650*/  BSYNC.RECONVERGENT B0 ;  /* 0x0000000000007941 */ /* 0x000fea0003800200 */
.L_x_12571:
[----:B------:R0:W-:Y:S01]  /*8660*/  STG.E.U8 desc[UR36][R2.64], R0 ;  /* 0x0000000002007986 */ /* 0x0001e2000c101124 */
[----:B------:R-:W-:Y:S05]  /*8670*/  BRA `(.L_x_12560) ;  /* 0x0000000400f07947 */ /* 0x000fea0003800000 */
.L_x_12569:
        /* <DEDUP_REMOVED lines=16> */
.L_x_12576:
[----:B------:R-:W-:-:S04]  /*8780*/  SHF.R.U32.HI R4, RZ, 0x18, R4 ;  /* 0x00000018ff047819 */ /* 0x000fc80000011604 */
[----:B------:R-:W-:-:S04]  /*8790*/  LOP3.LUT R5, R5, 0x80, R4, 0xf8, !PT ;  /* 0x0000008005057812 */ /* 0x000fc800078ef804 */
[----:B------:R-:W-:-:S07]  /*87a0*/  PRMT R0, R5, 0x7610, R0 ;  /* 0x0000761005007816 */ /* 0x000fce0000000000 */
.L_x_12575:
[----:B------:R-:W-:Y:S05]  /*87b0*/  BSYNC.RECONVERGENT B0 ;  /* 0x0000000000007941 */ /* 0x000fea0003800200 */
.L_x_12574:
[----:B------:R0:W-:Y:S01]  /*87c0*/  STG.E.U8 desc[UR36][R2.64], R0 ;  /* 0x0000000002007986 */ /* 0x0001e2000c101124 */
[----:B------:R-:W-:Y:S05]  /*87d0*/  BRA `(.L_x_12560) ;  /* 0x0000000400987947 */ /* 0x000fea0003800000 */
.L_x_12568:
        /* <DEDUP_REMOVED lines=21> */
.L_x_12578:
[----:B------:R-:W0:Y:S02]  /*8930*/  F2I.FTZ.U64.TRUNC R4, -R5 ;  /* 0x8000000500047311 */ /* 0x000e24000021d800 */
[----:B0-----:R0:W-:Y:S01]  /*8940*/  STG.E.64 desc[UR36][R2.64], R4 ;  /* 0x0000000402007986 */ /* 0x0011e2000c101b24 */
[----:B------:R-:W-:Y:S05]  /*8950*/  BRA `(.L_x_12560) ;  /* 0x0000000400387947 */ /* 0x000fea0003800000 */
.L_x_12577:
[----:B------:R-:W0:Y:S02]  /*8960*/  F2I.FTZ.U32.TRUNC.NTZ R5, -R5 ;  /* 0x8000000500057305 */ /* 0x000e24000021f000 */
[----:B0-----:R0:W-:Y:S01]  /*8970*/  STG.E desc[UR36][R2.64], R5 ;  /* 0x0000000502007986 */ /* 0x0011e2000c101924 */
[----:B------:R-:W-:Y:S05]  /*8980*/  BRA `(.L_x_12560) ;  /* 0x00000004002c7947 */ /* 0x000fea0003800000 */
.L_x_12567:
        /* <DEDUP_REMOVED lines=10> */
.L_x_12580:
[----:B------:R-:W-:Y:S01]  /*8a30*/  FMUL.FTZ R5, R5, -1 ;  /* 0xbf80000005057820 */ /* 0x000fe20000410000 */
[----:B------:R-:W-:-:S05]  /*8a40*/  CS2R R6, SRZ ;  /* 0x0000000000067805 */ /* 0x000fca000001ff00 */
[----:B------:R-:W0:Y:S02]  /*8a50*/  F2F.F64.F32 R4, R5 ;  /* 0x0000000500047310 */ /* 0x000e240000201800 */
[----:B0-----:R4:W-:Y:S01]  /*8a60*/  STG.E.128 desc[UR36][R2.64], R4 ;  /* 0x0000000402007986 */ /* 0x0019e2000c101d24 */
[----:B------:R-:W-:Y:S05]  /*8a70*/  BRA `(.L_x_12560) ;  /* 0x0000000000f07947 */ /* 0x000fea0003800000 */
.L_x_12579:
[----:B------:R-:W-:-:S09]  /*8a80*/  UISETP.NE.AND UP0, UPT, UR4, 0xf, UPT ;  /* 0x0000000f0400788c */ /* 0x000fd2000bf05270 */
[----:B------:R-:W-:Y:S05]  /*8a90*/  BRA.U !UP0, `(.L_x_12581) ;  /* 0x0000000108e07547 */ /* 0x000fea000b800000 */
[----:B------:R-:W-:-:S09]  /*8aa0*/  UISETP.NE.AND UP0, UPT, UR4, 0x17, UPT ;  /* 0x000000170400788c */ /* 0x000fd2000bf05270 */
[----:B------:R-:W-:Y:S05]  /*8ab0*/  BRA.U !UP0, `(.L_x_12582) ;  /* 0x00000001088c7547 */ /* 0x000fea000b800000 */
[----:B------:R-:W-:-:S09]  /*8ac0*/  UISETP.NE.AND UP0, UPT, UR4, 0x18, UPT ;  /* 0x000000180400788c */ /* 0x000fd2000bf05270 */
[----:B------:R-:W-:Y:S05]  /*8ad0*/  BRA.U !UP0, `(.L_x_12583) ;  /* 0x0000000108447547 */ /* 0x000fea000b800000 */
.L_x_12559:
        /* <DEDUP_REMOVED lines=16> */
.L_x_12584:
[----:B------:R-:W-:Y:S05]  /*8be0*/  BRA `(.L_x_12560) ;  /* 0x0000000000947947 */ /* 0x000fea0003800000 */
.L_x_12583:
        /* <DEDUP_REMOVED lines=12> */
.L_x_12586:
[----:B------:R-:W-:Y:S05]  /*8cb0*/  BSYNC.RECONVERGENT B0 ;  /* 0x0000000000007941 */ /* 0x000fea0003800200 */
.L_x_12585:
[----:B------:R-:W-:-:S05]  /*8cc0*/  LOP3.LUT R5, R0, 0x80, R7, 0xf8, !PT ;  /* 0x0000008000057812 */ /* 0x000fca00078ef807 */
[----:B------:R2:W-:Y:S01]  /*8cd0*/  STG.E.U8 desc[UR36][R2.64], R5 ;  /* 0x0000000502007986 */ /* 0x0005e2000c101124 */
[----:B------:R-:W-:Y:S05]  /*8ce0*/  BRA `(.L_x_12560) ;  /* 0x0000000000547947 */ /* 0x000fea0003800000 */
.L_x_12582:
        /* <DEDUP_REMOVED lines=11> */
.L_x_12588:
[----:B------:R-:W-:Y:S01]  /*8da0*/  IMAD.MOV.U32 R0, RZ, RZ, 0x7f ;  /* 0x0000007fff007424 */ /* 0x000fe200078e00ff */
[----:B------:R-:W-:-:S04]  /*8db0*/  ISETP.GT.U32.AND P0, PT, R6, 0x7f800000, PT ;  /* 0x7f8000000600780c */ /* 0x000fc80003f04070 */
[----:B------:R-:W-:-:S09]  /*8dc0*/  SEL R0, R0, 0x7c, P0 ;  /* 0x0000007c00007807 */ /* 0x000fd20000000000 */
.L_x_12589:
[----:B------:R-:W-:Y:S05]  /*8dd0*/  BSYNC.RECONVERGENT B0 ;  /* 0x0000000000007941 */ /* 0x000fea0003800200 */
.L_x_12587:
[----:B------:R-:W-:-:S04]  /*8de0*/  SHF.R.U32.HI R5, RZ, 0x18, R4 ;  /* 0x00000018ff057819 */ /* 0x000fc80000011604 */
[----:B------:R-:W-:-:S05]  /*8df0*/  LOP3.LUT R5, R0, 0x80, R5, 0xf8, !PT ;  /* 0x0000008000057812 */ /* 0x000fca00078ef805 */
[----:B------:R1:W-:Y:S01]  /*8e00*/  STG.E.U8 desc[UR36][R2.64], R5 ;  /* 0x0000000502007986 */ /* 0x0003e2000c101124 */
[----:B------:R-:W-:Y:S05]  /*8e10*/  BRA `(.L_x_12560) ;  /* 0x0000000000087947 */ /* 0x000fea0003800000 */
.L_x_12581:
[----:B------:R-:W-:-:S05]  /*8e20*/  F2FP.BF16.F32.PACK_AB R4, RZ, R4 ;  /* 0x00000004ff04723e */ /* 0x000fca00000010ff */
[----:B------:R0:W-:Y:S02]  /*8e30*/  STG.E.U16 desc[UR36][R2.64], R4 ;  /* 0x0000000402007986 */ /* 0x0001e4000c101524 */
.L_x_12560:
[----:B------:R-:W-:-:S07]  /*8e40*/  IADD3 R17, PT, PT, R17, 0x80, RZ ;  /* 0x0000008011117810 */ /* 0x000fce0007ffe0ff */
.L_x_12525:
[----:B------:R-:W-:Y:S05]  /*8e50*/  BSYNC.RECONVERGENT B7 ;  /* 0x0000000000077941 */ /* 0x000fea0003800200 */
.L_x_12524:
        /* <DEDUP_REMOVED lines=306> */
.L_x_12590:
        /* <DEDUP_REMOVED lines=20> */
.L_x_12595:
[----:B------:R-:W2:Y:S02]  /*a2c0*/  LDG.E.U8 R0, desc[UR36][R2.64] ;  /* 0x0000002402007981 */ /* 0x000ea4000c1e1100 */
[----:B--2---:R-:W-:Y:S01]  /*a2d0*/  I2FP.F32.U32 R0, R0 ;  /* 0x0000000000007245 */ /* 0x004fe20000201000 */
[----:B------:R-:W-:Y:S06]  /*a2e0*/  BRA `(.L_x_12597) ;  /* 0x0000000c00247947 */ /* 0x000fec0003800000 */
.L_x_12594:
        /* <DEDUP_REMOVED lines=9> */
.L_x_12599:
[----:B------:R-:W2:Y:S02]  /*a380*/  LDG.E R0, desc[UR36][R2.64] ;  /* 0x0000002402007981 */ /* 0x000ea4000c1e1900 */
[----:B--2---:R-:W-:Y:S01]  /*a390*/  I2FP.F32.S32 R0, R0 ;  /* 0x0000000000007245 */ /* 0x004fe20000201400 */
[----:B------:R-:W-:Y:S06]  /*a3a0*/  BRA `(.L_x_12597) ;  /* 0x0000000800f47947 */ /* 0x000fec0003800000 */
.L_x_12598:
[----:B------:R-:W2:Y:S02]  /*a3b0*/  LDG.E.U16 R0, desc[UR36][R2.64] ;  /* 0x0000002402007981 */ /* 0x000ea4000c1e1500 */
[----:B--2---:R-:W0:Y:S01]  /*a3c0*/  I2F.S16 R0, R0 ;  /* 0x0000000000007306 */ /* 0x004e220000101400 */
[----:B------:R-:W-:Y:S05]  /*a3d0*/  BRA `(.L_x_12597) ;  /* 0x0000000800e87947 */ /* 0x000fea0003800000 */
.L_x_12593:
        /* <DEDUP_REMOVED lines=8> */
.L_x_12601:
[----:B------:R-:W2:Y:S02]  /*a460*/  LDG.E.U16 R0, desc[UR36][R2.64] ;  /* 0x0000002402007981 */ /* 0x000ea4000c1e1500 */
[----:B--2---:R-:W-:Y:S01]  /*a470*/  HADD2.F32 R0, -RZ, R0.H0_H0 ;  /* 0x20000000ff007230 */ /* 0x004fe20000004100 */
[----:B------:R-:W-:Y:S06]  /*a480*/  BRA `(.L_x_12597) ;  /* 0x0000000800bc7947 */ /* 0x000fec0003800000 */
.L_x_12600:
        /* <DEDUP_REMOVED lines=8> */
.L_x_12603:
[----:B------:R-:W2:Y:S02]  /*a510*/  LDG.E.U16 R0, desc[UR36][R2.64] ;  /* 0x0000002402007981 */ /* 0x000ea4000c1e1500 */
[----:B--2---:R-:W-:Y:S01]  /*a520*/  HADD2.F32 R0, -RZ, R0.H0_H0 ;  /* 0x20000000ff007230 */ /* 0x004fe20000004100 */
[----:B------:R-:W-:Y:S06]  /*a530*/  BRA `(.L_x_12597) ;  /* 0x0000000800907947 */ /* 0x000fec0003800000 */
.L_x_12602:
[----:B------:R-:W2:Y:S01]  /*a540*/  LDG.E.64 R2, desc[UR36][R2.64] ;  /* 0x0000002402027981 */ /* 0x000ea2000c1e1b00 */
[----:B------:R-:W-:Y:S01]  /*a550*/  UMOV UR4, 0xf0000000 ;  /* 0xf000000000047882 */ /* 0x000fe20000000000 */
[----:B------:R-:W-:Y:S01]  /*a560*/  UMOV UR5, 0x380fffff ;  /* 0x380fffff00057882 */ /* 0x000fe20000000000 */
[----:B--2---:R-:W0:Y:S01]  /*a570*/  F2F.F32.F64 R0, R2 ;  /* 0x0000000200007310 */ /* 0x004e220000301000 */
[----:B------:R-:W-:-:S14]  /*a580*/  DSETP.GEU.AND P0, PT, |R2|, UR4, PT ;  /* 0x0000000402007e2a */ /* 0x000fdc000bf0e200 */
[----:B0-----:R-:W-:Y:S01]  /*a590*/  @!P0 FMUL R0, R0, 1.175494350822287508e-38 ;  /* 0x0080000000008820 */ /* 0x001fe20000400000 */
[----:B------:R-:W-:Y:S06]  /*a5a0*/  BRA `(.L_x_12597) ;  /* 0x0000000800747947 */ /* 0x000fec0003800000 */
.L_x_12592:
        /* <DEDUP_REMOVED lines=12> */
.L_x_12606:
[----:B------:R-:W2:Y:S01]  /*a670*/  LDG.E.64 R2, desc[UR36][R2.64] ;  /* 0x0000002402027981 */ /* 0x000ea2000c1e1b00 */
[----:B------:R-:W-:Y:S01]  /*a680*/  UMOV UR4, 0xf0000000 ;  /* 0xf000000000047882 */ /* 0x000fe20000000000 */
[----:B------:R-:W-:Y:S01]  /*a690*/  UMOV UR5, 0x380fffff ;  /* 0x380fffff00057882 */ /* 0x000fe20000000000 */
[----:B--2---:R-:W0:Y:S01]  /*a6a0*/  F2F.F32.F64 R0, R2 ;  /* 0x0000000200007310 */ /* 0x004e220000301000 */
[----:B------:R-:W-:-:S14]  /*a6b0*/  DSETP.GEU.AND P0, PT, |R2|, UR4, PT ;  /* 0x0000000402007e2a */ /* 0x000fdc000bf0e200 */
[----:B0-----:R-:W-:Y:S01]  /*a6c0*/  @!P0 FMUL R0, R0, 1.175494350822287508e-38 ;  /* 0x0080000000008820 */ /* 0x001fe20000400000 */
[----:B------:R-:W-:Y:S06]  /*a6d0*/  BRA `(.L_x_12597) ;  /* 0x0000000800287947 */ /* 0x000fec0003800000 */
.L_x_12605:
        /* <DEDUP_REMOVED lines=25> */
.L_x_12608:
        /* <DEDUP_REMOVED lines=12> */
.L_x_12607:
[----:B------:R-:W2:Y:S02]  /*a930*/  LDG.E.U16 R0, desc[UR36][R2.64] ;  /* 0x0000002402007981 */ /* 0x000ea4000c1e1500 */
[----:B--2---:R-:W-:Y:S01]  /*a940*/  IMAD.U32 R0, R0, 0x10000, RZ ;  /* 0x0001000000007824 */ /* 0x004fe200078e00ff */
[----:B------:R-:W-:Y:S06]  /*a950*/  BRA `(.L_x_12597) ;  /* 0x0000000400887947 */ /* 0x000fec0003800000 */
.L_x_12604:
        /* <DEDUP_REMOVED lines=11> */
.L_x_12611:
        /* <DEDUP_REMOVED lines=20> */
.L_x_12613:
[----:B------:R-:W-:Y:S05]  /*ab50*/  BSYNC.RECONVERGENT B0 ;  /* 0x0000000000007941 */ /* 0x000fea0003800200 */
.L_x_12612:
[----:B------:R-:W-:Y:S02]  /*ab60*/  SHF.L.U32 R0, R0, 0x14, RZ ;  /* 0x0000001400007819 */ /* 0x000fe400000006ff */
[----:B------:R-:W-:-:S04]  /*ab70*/  LEA R2, R2, 0x3b800000, 0x17 ;  /* 0x3b80000002027811 */ /* 0x000fc800078eb8ff */
[----:B------:R-:W-:Y:S01]  /*ab80*/  LOP3.LUT R0, R2, R0, R7, 0xfe, !PT ;  /* 0x0000000002007212 */ /* 0x000fe200078efe07 */
[----:B------:R-:W-:Y:S06]  /*ab90*/  BRA `(.L_x_12597) ;  /* 0x0000000000f87947 */ /* 0x000fec0003800000 */
.L_x_12610:
        /* <DEDUP_REMOVED lines=20> */
.L_x_12615:
[----:B------:R-:W-:Y:S05]  /*ace0*/  BSYNC.RECONVERGENT B0 ;  /* 0x0000000000007941 */ /* 0x000fea0003800200 */
.L_x_12614:
[----:B------:R-:W-:Y:S01]  /*acf0*/  IMAD.SHL.U32 R0, R0, 0x200000, RZ ;  /* 0x0020000000007824 */ /* 0x000fe200078e00ff */
[----:B------:R-:W-:-:S04]  /*ad00*/  LEA R2, R2, 0x37800000, 0x17 ;  /* 0x3780000002027811 */ /* 0x000fc800078eb8ff */
[----:B------:R-:W-:Y:S01]  /*ad10*/  LOP3.LUT R0, R2, R0, R7, 0xfe, !PT ;  /* 0x0000000002007212 */ /* 0x000fe200078efe07 */
[----:B------:R-:W-:Y:S06]  /*ad20*/  BRA `(.L_x_12597) ;  /* 0x0000000000947947 */ /* 0x000fec0003800000 */
.L_x_12609:
        /* <DEDUP_REMOVED lines=14> */
.L_x_12596:
        /* <DEDUP_REMOVED lines=16> */
.L_x_12618:
[----:B------:R-:W-:Y:S01]  /*af10*/  MOV R0, RZ ;  /* 0x000000ff00007202 */ /* 0x000fe20000000f00 */
[----:B------:R-:W-:Y:S06]  /*af20*/  BRA `(.L_x_12597) ;  /* 0x0000000000147947 */ /* 0x000fec0003800000 */
.L_x_12617:
[----:B------:R-:W2:Y:S02]  /*af30*/  LDG.E.64 R2, desc[UR36][R2.64] ;  /* 0x0000002402027981 */ /* 0x000ea4000c1e1b00 */
[----:B--2---:R0:W1:Y:S01]  /*af40*/  I2F.U64 R0, R2 ;  /* 0x0000000200007312 */ /* 0x0040620000301000 */
[----:B------:R-:W-:Y:S05]  /*af50*/  BRA `(.L_x_12597) ;  /* 0x0000000000087947 */ /* 0x000fea0003800000 */
.L_x_12616:
[----:B------:R-:W2:Y:S02]  /*af60*/  LDG.E R0, desc[UR36][R2.64] ;  /* 0x0000002402007981 */ /* 0x000ea4000c1e1900 */
[----:B--2---:R-:W-:-:S07]  /*af70*/  I2FP.F32.U32 R0, R0 ;  /* 0x0000000000007245 */ /* 0x004fce0000201000 */
.L_x_12597:
[----:B------:R-:W-:Y:S05]  /*af80*/  BSYNC.RECONVERGENT B6 ;  /* 0x0000000000067941 */ /* 0x000fea0003800200 */
.L_x_12591:
[----:B------:R-:W-:Y:S01]  /*af90*/  UPRMT UR4, UR42, 0x9910, URZ ;  /* 0x000099102a047896 */ /* 0x000fe200080000ff */
[----:B012345:R-:W-:-:S03]  /*afa0*/  FADD.FTZ R2, -R0, -RZ ;  /* 0x800000ff00027221 */ /* 0x03ffc60000010100 */
        /* <DEDUP_REMOVED lines=11> */
[----:B0-----:R-:W-:Y:S01]  /*b060*/  STG.E.U8 desc[UR36][R16.64], R3 ;  /* 0x0000000310007986 */ /* 0x001fe2000c101124 */
[----:B------:R-:W-:Y:S05]  /*b070*/  EXIT ;  /* 0x000000000000794d */ /* 0x000fea0003800000 */
.L_x_12622:
[----:B------:R-:W0:Y:S02]  /*b080*/  F2I.FTZ.S64.TRUNC R2, -R0 ;  /* 0x8000000000027311 */ /* 0x000e24000021d900 */
[----:B0-----:R-:W-:Y:S01]  /*b090*/  STG.E.U8 desc[UR36][R16.64], R2 ;  /* 0x0000000210007986 */ /* 0x001fe2000c101124 */
[----:B------:R-:W-:Y:S05]  /*b0a0*/  EXIT ;  /* 0x000000000000794d */ /* 0x000fea0003800000 */
.L_x_12621:
[----:B------:R-:W-:-:S09]  /*b0b0*/  UISETP.NE.AND UP0, UPT, UR4, 0x2, UPT ;  /* 0x000000020400788c */ /* 0x000fd2000bf05270 */
[----:B------:R-:W-:Y:S05]  /*b0c0*/  BRA.U !UP0, `(.L_x_12624) ;  /* 0x0000000108287547 */ /* 0x000fea000b800000 */
[----:B------:R-:W-:-:S09]  /*b0d0*/  UISETP.NE.AND UP0, UPT, UR4, 0x3, UPT ;  /* 0x000000030400788c */ /* 0x000fd2000bf05270 */
[----:B------:R-:W-:Y:S05]  /*b0e0*/  BRA.U !UP0, `(.L_x_12625) ;  /* 0x0000000108147547 */ /* 0x000fea000b800000 */
[----:B------:R-:W-:-:S09]  /*b0f0*/  UISETP.NE.AND UP0, UPT, UR4, 0x4, UPT ;  /* 0x000000040400788c */ /* 0x000fd2000bf05270 */
[----:B------:R-:W-:Y:S05]  /*b100*/  BRA.U UP0, `(.L_x_12623) ;  /* 0x0000000900387547 */ /* 0x000fea000b800000 */
[----:B------:R-:W0:Y:S02]  /*b110*/  F2I.FTZ.S64.TRUNC R2, -R0 ;  /* 0x8000000000027311 */ /* 0x000e24000021d900 */
[----:B0-----:R-:W-:Y:S01]  /*b120*/  STG.E.64 desc[UR36][R16.64], R2 ;  /* 0x0000000210007986 */ /* 0x001fe2000c101b24 */
[----:B------:R-:W-:Y:S05]  /*b130*/  EXIT ;  /* 0x000000000000794d */ /* 0x000fea0003800000 */
.L_x_12625:
[----:B------:R-:W0:Y:S02]  /*b140*/  F2I.FTZ.TRUNC.NTZ R3, -R0 ;  /* 0x8000000000037305 */ /* 0x000e24000021f100 */
[----:B0-----:R-:W-:Y:S01]  /*b150*/  STG.E desc[UR36][R16.64], R3 ;  /* 0x0000000310007986 */ /* 0x001fe2000c101924 */
[----:B------:R-:W-:Y:S05]  /*b160*/  EXIT ;  /* 0x000000000000794d */ /* 0x000fea0003800000 */
.L_x_12624:
[----:B------:R-:W0:Y:S02]  /*b170*/  F2I.FTZ.TRUNC.NTZ R3, -R0 ;  /* 0x8000000000037305 */ /* 0x000e24000021f100 */
[----:B0-----:R-:W-:Y:S01]  /*b180*/  STG.E.U16 desc[UR36][R16.64], R3 ;  /* 0x0000000310007986 */ /* 0x001fe2000c101524 */
[----:B------:R-:W-:Y:S05]  /*b190*/  EXIT ;  /* 0x000000000000794d */ /* 0x000fea0003800000 */
.L_x_12620:
        /* <DEDUP_REMOVED lines=8> */
.L_x_12627:
[----:B------:R-:W-:-:S05]  /*b220*/  F2FP.F16.F32.PACK_AB R2, RZ, R2 ;  /* 0x00000002ff02723e */ /* 0x000fca00000000ff */
[----:B------:R-:W-:Y:S01]  /*b230*/  STG.E.U16 desc[UR36][R16.64], R2 ;  /* 0x0000000210007986 */ /* 0x000fe2000c101524 */
[----:B------:R-:W-:Y:S05]  /*b240*/  EXIT ;  /* 0x000000000000794d */ /* 0x000fea0003800000 */
.L_x_12626:
        /* <DEDUP_REMOVED lines=9> */
.L_x_12629:
[----:B------:R-:W-:-:S04]  /*b2e0*/  F2FP.F16.F32.PACK_AB R3, RZ, R2 ;  /* 0x00000002ff03723e */ /* 0x000fc800000000ff */
[----:B------:R-:W-:-:S05]  /*b2f0*/  PRMT R3, R3, 0x5410, RZ ;  /* 0x0000541003037816 */ /* 0x000fca00000000ff */
[----:B------:R-:W-:Y:S01]  /*b300*/  STG.E desc[UR36][R16.64], R3 ;  /* 0x0000000310007986 */ /* 0x000fe2000c101924 */
[----:B------:R-:W-:Y:S05]  /*b310*/  EXIT ;  /* 0x000000000000794d */ /* 0x000fea0003800000 */
.L_x_12628:
[----:B------:R-:W-:-:S06]  /*b320*/  FMUL.FTZ R2, R0, -1 ;  /* 0xbf80000000027820 */ /* 0x000fcc0000410000 */
[----:B------:R-:W0:Y:S02]  /*b330*/  F2F.F64.F32 R2, R2 ;  /* 0x0000000200027310 */ /* 0x000e240000201800 */
[----:B0-----:R-:W-:Y:S01]  /*b340*/  STG.E.64 desc[UR36][R16.64], R2 ;  /* 0x0000000210007986 */ /* 0x001fe2000c101b24 */
[----:B------:R-:W-:Y:S05]  /*b350*/  EXIT ;  /* 0x000000000000794d */ /* 0x000fea0003800000 */
.L_x_12619:
        /* <DEDUP_REMOVED lines=11> */
[----:B0-----:R-:W-:Y:S01]  /*b410*/  STG.E.U16 desc[UR36][R16.64], R3 ;  /* 0x0000000310007986 */ /* 0x001fe2000c101524 */
[----:B------:R-:W-:Y:S05]  /*b420*/  EXIT ;  /* 0x000000000000794d */ /* 0x000fea0003800000 */
.L_x_12633:
        /* <DEDUP_REMOVED lines=16> */
.L_x_12636:
[----:B------:R-:W-:-:S04]  /*b530*/  SHF.R.U32.HI R2, RZ, 0x18, R2 ;  /* 0x00000018ff027819 */ /* 0x000fc80000011602 */
[----:B------:R-:W-:-:S04]  /*b540*/  LOP3.LUT R2, R3, 0x80, R2, 0xf8, !PT ;  /* 0x0000008003027812 */ /* 0x000fc800078ef802 */
[----:B------:R-:W-:-:S07]  /*b550*/  PRMT R8, R2, 0x7610, R8 ;  /* 0x0000761002087816 */ /* 0x000fce0000000008 */
.L_x_12635:
[----:B------:R-:W-:Y:S05]  /*b560*/  BSYNC.RECONVERGENT B0 ;  /* 0x0000000000007941 */ /* 0x000fea0003800200 */
.L_x_12634:
[----:B------:R-:W-:Y:S01]  /*b570*/  STG.E.U8 desc[UR36][R16.64], R8 ;  /* 0x0000000810007986 */ /* 0x000fe2000c101124 */
[----:B------:R-:W-:Y:S05]  /*b580*/  EXIT ;  /* 0x000000000000794d */ /* 0x000fea0003800000 */
.L_x_12632:
        /* <DEDUP_REMOVED lines=16> */
.L_x_12639:
[----:B------:R-:W-:-:S04]  /*b690*/  SHF.R.U32.HI R2, RZ, 0x18, R2 ;  /* 0x00000018ff027819 */ /* 0x000fc80000011602 */
[----:B------:R-:W-:-:S04]  /*b6a0*/  LOP3.LUT R3, R3, 0x80, R2, 0xf8, !PT ;  /* 0x0000008003037812 */ /* 0x000fc800078ef802 */
[----:B------:R-:W-:-:S07]  /*b6b0*/  PRMT R8, R3, 0x7610, R8 ;  /* 0x0000761003087816 */ /* 0x000fce0000000008 */
.L_x_12638:
[----:B------:R-:W-:Y:S05]  /*b6c0*/  BSYNC.RECONVERGENT B0 ;  /* 0x0000000000007941 */ /* 0x000fea0003800200 */
.L_x_12637:
[----:B------:R-:W-:Y:S01]  /*b6d0*/  STG.E.U8 desc[UR36][R16.64], R8 ;  /* 0x0000000810007986 */ /* 0x000fe2000c101124 */
[----:B------:R-:W-:Y:S05]  /*b6e0*/  EXIT ;  /* 0x000000000000794d */ /* 0x000fea0003800000 */
.L_x_12631:
        /* <DEDUP_REMOVED lines=21> */
.L_x_12641:
[----:B------:R-:W0:Y:S02]  /*b840*/  F2I.FTZ.U64.TRUNC R2, -R0 ;  /* 0x8000000000027311 */ /* 0x000e24000021d800 */
[----:B0-----:R-:W-:Y:S01]  /*b850*/  STG.E.64 desc[UR36][R16.64], R2 ;  /* 0x0000000210007986 */ /* 0x001fe2000c101b24 */
[----:B------:R-:W-:Y:S05]  /*b860*/  EXIT ;  /* 0x000000000000794d */ /* 0x000fea0003800000 */
.L_x_12640:
[----:B------:R-:W0:Y:S02]  /*b870*/  F2I.FTZ.U32.TRUNC.NTZ R3, -R0 ;  /* 0x8000000000037305 */ /* 0x000e24000021f000 */
[----:B0-----:R-:W-:Y:S01]  /*b880*/  STG.E desc[UR36][R16.64], R3 ;  /* 0x0000000310007986 */ /* 0x001fe2000c101924 */
[----:B------:R-:W-:Y:S05]  /*b890*/  EXIT ;  /* 0x000000000000794d */ /* 0x000fea0003800000 */
.L_x_12630:
        /* <DEDUP_REMOVED lines=8> */
[----:B------:R-:W-:Y:S01]  /*b920*/  STG.E.U8 desc[UR36][R16.64], R3 ;  /* 0x0000000310007986 */ /* 0x000fe2000c101124 */
[----:B------:R-:W-:Y:S05]  /*b930*/  EXIT ;  /* 0x000000000000794d */ /* 0x000fea0003800000 */
.L_x_12643:
[----:B------:R-:W-:Y:S01]  /*b940*/  FMUL.FTZ R4, R0, -1 ;  /* 0xbf80000000047820 */ /* 0x000fe20000410000 */
[----:B------:R-:W-:-:S05]  /*b950*/  CS2R R6, SRZ ;  /* 0x0000000000067805 */ /* 0x000fca000001ff00 */
[----:B------:R-:W0:Y:S02]  /*b960*/  F2F.F64.F32 R4, R4 ;  /* 0x0000000400047310 */ /* 0x000e240000201800 */
[----:B0-----:R-:W-:Y:S01]  /*b970*/  STG.E.128 desc[UR36][R16.64], R4 ;  /* 0x0000000410007986 */ /* 0x001fe2000c101d24 */
[----:B------:R-:W-:Y:S05]  /*b980*/  EXIT ;  /* 0x000000000000794d */ /* 0x000fea0003800000 */
.L_x_12642:
[----:B------:R-:W-:-:S09]  /*b990*/  UISETP.NE.AND UP0, UPT, UR4, 0xf, UPT ;  /* 0x0000000f0400788c */ /* 0x000fd2000bf05270 */
[----:B------:R-:W-:Y:S05]  /*b9a0*/  BRA.U !UP0, `(.L_x_12644) ;  /* 0x0000000108e07547 */ /* 0x000fea000b800000 */
[----:B------:R-:W-:-:S09]  /*b9b0*/  UISETP.NE.AND UP0, UPT, UR4, 0x17, UPT ;  /* 0x000000170400788c */ /* 0x000fd2000bf05270 */
[----:B------:R-:W-:Y:S05]  /*b9c0*/  BRA.U !UP0, `(.L_x_12645) ;  /* 0x00000001088c7547 */ /* 0x000fea000b800000 */
[----:B------:R-:W-:-:S09]  /*b9d0*/  UISETP.NE.AND UP0, UPT, UR4, 0x18, UPT ;  /* 0x000000180400788c */ /* 0x000fd2000bf05270 */
[----:B------:R-:W-:Y:S05]  /*b9e0*/  BRA.U !UP0, `(.L_x_12646) ;  /* 0x0000000108447547 */ /* 0x000fea000b800000 */
.L_x_12623:
        /* <DEDUP_REMOVED lines=16> */
.L_x_12647:
[----:B------:R-:W-:Y:S05]  /*baf0*/  EXIT ;  /* 0x000000000000794d */ /* 0x000fea0003800000 */
.L_x_12646:
        /* <DEDUP_REMOVED lines=12> */
.L_x_12649:
[----:B------:R-:W-:Y:S05]  /*bbc0*/  BSYNC.RECONVERGENT B0 ;  /* 0x0000000000007941 */ /* 0x000fea0003800200 */
.L_x_12648:
[----:B------:R-:W-:-:S05]  /*bbd0*/  LOP3.LUT R3, R0, 0x80, R5, 0xf8, !PT ;  /* 0x0000008000037812 */ /* 0x000fca00078ef805 */
[----:B------:R-:W-:Y:S01]  /*bbe0*/  STG.E.U8 desc[UR36][R16.64], R3 ;  /* 0x0000000310007986 */ /* 0x000fe2000c101124 */
[----:B------:R-:W-:Y:S05]  /*bbf0*/  EXIT ;  /* 0x000000000000794d */ /* 0x000fea0003800000 */
.L_x_12645:
        /* <DEDUP_REMOVED lines=11> */
.L_x_12651:
[----:B------:R-:W-:Y:S01]  /*bcb0*/  HFMA2 R0, -RZ, RZ, 0, 7.569789886474609375e-06 ;  /* 0x0000007fff007431 */ /* 0x000fe200000001ff */
[----:B------:R-:W-:-:S04]  /*bcc0*/  ISETP.GT.U32.AND P0, PT, R4, 0x7f800000, PT ;  /* 0x7f8000000400780c */ /* 0x000fc80003f04070 */
[----:B------:R-:W-:-:S09]  /*bcd0*/  SEL R0, R0, 0x7c, P0 ;  /* 0x0000007c00007807 */ /* 0x000fd20000000000 */
.L_x_12652:
[----:B------:R-:W-:Y:S05]  /*bce0*/  BSYNC.RECONVERGENT B0 ;  /* 0x0000000000007941 */ /* 0x000fea0003800200 */
.L_x_12650:
[----:B------:R-:W-:-:S04]  /*bcf0*/  SHF.R.U32.HI R3, RZ, 0x18, R2 ;  /* 0x00000018ff037819 */ /* 0x000fc80000011602 */
[----:B------:R-:W-:-:S05]  /*bd00*/  LOP3.LUT R3, R0, 0x80, R3, 0xf8, !PT ;  /* 0x0000008000037812 */ /* 0x000fca00078ef803 */
[----:B------:R-:W-:Y:S01]  /*bd10*/  STG.E.U8 desc[UR36][R16.64], R3 ;  /* 0x0000000310007986 */ /* 0x000fe2000c101124 */
[----:B------:R-:W-:Y:S05]  /*bd20*/  EXIT ;  /* 0x000000000000794d */ /* 0x000fea0003800000 */
.L_x_12644:
[----:B------:R-:W-:-:S05]  /*bd30*/  F2FP.BF16.F32.PACK_AB R2, RZ, R2 ;  /* 0x00000002ff02723e */ /* 0x000fca00000010ff */
[----:B------:R-:W-:Y:S01]  /*bd40*/  STG.E.U16 desc[UR36][R16.64], R2 ;  /* 0x0000000210007986 */ /* 0x000fe2000c101524 */
[----:B------:R-:W-:Y:S05]  /*bd50*/  EXIT ;  /* 0x000000000000794d */ /* 0x000fea0003800000 */
.L_x_12653:
        /* <DEDUP_REMOVED lines=10> */
.L_x_23743:


//--------------------- .text._ZN2at6native27unrolled_elementwise_kernelIZZZNS0_15neg_kernel_cudaERNS_18TensorIteratorBaseEENKUlvE0_clEvENKUlvE5_clEvEUlfE_St5arrayIPcLm2EELi4E23TrivialOffsetCalculatorILi1EjESB_NS0_6memory12LoadWithCastILi1EEENSC_13StoreWithCastILi1EEEEEviT_T0_T2_T3_T4_T5_ --------------------------
	.section	.text._ZN2at6native27unrolled_elementwise_kernelIZZZNS0_15neg_kernel_cudaERNS_18TensorIteratorBaseEENKUlvE0_clEvENKUlvE5_clEvEUlfE_St5arrayIPcLm2EELi4E23TrivialOffsetCalculatorILi1EjESB_NS0_6memory12LoadWithCastILi1EEENSC_13StoreWithCastILi1EEEEEviT_T0_T2_T3_T4_T5_,"ax",@progbits
	.align	128
        .global         _ZN2at6native27unrolled_elementwise_kernelIZZZNS0_15neg_kernel_cudaERNS_18TensorIteratorBaseEENKUlvE0_clEvENKUlvE5_clEvEUlfE_St5arrayIPcLm2EELi4E23TrivialOffsetCalculatorILi1EjESB_NS0_6memory12LoadWithCastILi1EEENSC_13StoreWithCastILi1EEEEEviT_T0_T2_T3_T4_T5_
        .type           _ZN2at6native27unrolled_elementwise_kernelIZZZNS0_15neg_kernel_cudaERNS_18TensorIteratorBaseEENKUlvE0_clEvENKUlvE5_clEvEUlfE_St5arrayIPcLm2EELi4E23TrivialOffsetCalculatorILi1EjESB_NS0_6memory12LoadWithCastILi1EEENSC_13StoreWithCastILi1EEEEEviT_T0_T2_T3_T4_T5_,@function
        .size           _ZN2at6native27unrolled_elementwise_kernelIZZZNS0_15neg_kernel_cudaERNS_18TensorIteratorBaseEENKUlvE0_clEvENKUlvE5_clEvEUlfE_St5arrayIPcLm2EELi4E23TrivialOffsetCalculatorILi1EjESB_NS0_6memory12LoadWithCastILi1EEENSC_13StoreWithCastILi1EEEEEviT_T0_T2_T3_T4_T5_,(.L_x_23744 - _ZN2at6native27unrolled_elementwise_kernelIZZZNS0_15neg_kernel_cudaERNS_18TensorIteratorBaseEENKUlvE0_clEvENKUlvE5_clEvEUlfE_St5arrayIPcLm2EELi4E23TrivialOffsetCalculatorILi1EjESB_NS0_6memory12LoadWithCastILi1EEENSC_13StoreWithCastILi1EEEEEviT_T0_T2_T3_T4_T5_)
        .other          _ZN2at6native27unrolled_elementwise_kernelIZZZNS0_15neg_kernel_cudaERNS_18TensorIteratorBaseEENKUlvE0_clEvENKUlvE5_clEvEUlfE_St5arrayIPcLm2EELi4E23TrivialOffsetCalculatorILi1EjESB_NS0_6memory12LoadWithCastILi1EEENSC_13StoreWithCastILi1EEEEEviT_T0_T2_T3_T4_T5_,@"STO_CUDA_ENTRY STV_DEFAULT"
_ZN2at6native27unrolled_elementwise_kernelIZZZNS0_15neg_kernel_cudaERNS_18TensorIteratorBaseEENKUlvE0_clEvENKUlvE5_clEvEUlfE_St5arrayIPcLm2EELi4E23TrivialOffsetCalculatorILi1EjESB_NS0_6memory12LoadWithCastILi1EEENSC_13StoreWithCastILi1EEEEEviT_T0_T2_T3_T4_T5_:
.text._ZN2at6native27unrolled_elementwise_kernelIZZZNS0_15neg_kernel_cudaERNS_18TensorIteratorBaseEENKUlvE0_clEvENKUlvE5_clEvEUlfE_St5arrayIPcLm2EELi4E23TrivialOffsetCalculatorILi1EjESB_NS0_6memory12LoadWithCastILi1EEENSC_13StoreWithCastILi1EEEEEviT_T0_T2_T3_T4_T5_:
        /* <DEDUP_REMOVED lines=33> */
.L_x_12660:
[----:B------:R-:W2:Y:S02]  /*0210*/  LDG.E.U8 R4, desc[UR36][R4.64] ;  /* 0x0000002404047981 */ /* 0x000ea4000c1e1100 */
[----:B--2---:R-:W-:Y:S01]  /*0220*/  I2FP.F32.U32 R26, R4 ;  /* 0x00000004001a7245 */ /* 0x004fe20000201000 */
[----:B------:R-:W-:Y:S06]  /*0230*/  BRA `(.L_x_12662) ;  /* 0x0000000c00287947 */ /* 0x000fec0003800000 */
.L_x_12659:
        /* <DEDUP_REMOVED lines=9> */
.L_x_12664:
[----:B------:R-:W2:Y:S02]  /*02d0*/  LDG.E R4, desc[UR36][R4.64] ;  /* 0x0000002404047981 */ /* 0x000ea4000c1e1900 */
[----:B--2---:R-:W-:Y:S01]  /*02e0*/  I2FP.F32.S32 R26, R4 ;  /* 0x00000004001a7245 */ /* 0x004fe20000201400 */
[----:B------:R-:W-:Y:S06]  /*02f0*/  BRA `(.L_x_12662) ;  /* 0x0000000800f87947 */ /* 0x000fec0003800000 */
.L_x_12663:
[----:B------:R-:W2:Y:S02]  /*0300*/  LDG.E.U16 R4, desc[UR36][R4.64] ;  /* 0x0000002404047981 */ /* 0x000ea4000c1e1500 */
[----:B--2---:R2:W3:Y:S01]  /*0310*/  I2F.S16 R26, R4 ;  /* 0x00000004001a7306 */ /* 0x0044e20000101400 */
[----:B------:R-:W-:Y:S05]  /*0320*/  BRA `(.L_x_12662) ;  /* 0x0000000800ec7947 */ /* 0x000fea0003800000 */
.L_x_12658:
        /* <DEDUP_REMOVED lines=8> */
.L_x_12666:
[----:B------:R-:W2:Y:S02]  /*03b0*/  LDG.E.U16 R4, desc[UR36][R4.64] ;  /* 0x0000002404047981 */ /* 0x000ea4000c1e1500 */
[----:B--2---:R-:W-:Y:S01]  /*03c0*/  HADD2.F32 R26, -RZ, R4.H0_H0 ;  /* 0x20000004ff1a7230 */ /* 0x004fe20000004100 */
[----:B------:R-:W-:Y:S06]  /*03d0*/  BRA `(.L_x_12662) ;  /* 0x0000000800c07947 */ /* 0x000fec0003800000 */
.L_x_12665:
        /* <DEDUP_REMOVED lines=8> */
.L_x_12668:
[----:B------:R-:W2:Y:S02]  /*0460*/  LDG.E.U16 R4, desc[UR36][R4.64] ;  /* 0x0000002404047981 */ /* 0x000ea4000c1e1500 */
[----:B--2---:R-:W-:Y:S01]  /*0470*/  HADD2.F32 R26, -RZ, R4.H0_H0 ;  /* 0x20000004ff1a7230 */ /* 0x004fe20000004100 */
[----:B------:R-:W-:Y:S06]  /*0480*/  BRA `(.L_x_12662) ;  /* 0x0000000800947947 */ /* 0x000fec0003800000 */
.L_x_12667:
[----:B------:R-:W2:Y:S01]  /*0490*/  LDG.E.64 R4, desc[UR36][R4.64] ;  /* 0x0000002404047981 */ /* 0x000ea2000c1e1b00 */
[----:B------:R-:W-:Y:S01]  /*04a0*/  UMOV UR4, 0xf0000000 ;  /* 0xf000000000047882 */ /* 0x000fe20000000000 */
[----:B------:R-:W-:Y:S01]  /*04b0*/  UMOV UR5, 0x380fffff ;  /* 0x380fffff00057882 */ /* 0x000fe20000000000 */
[----:B--2---:R-:W0:Y:S01]  /*04c0*/  F2F.F32.F64 R26, R4 ;  /* 0x00000004001a7310 */ /* 0x004e220000301000 */
[----:B------:R-:W-:-:S14]  /*04d0*/  DSETP.GEU.AND P0, PT, |R4|, UR4, PT ;  /* 0x0000000404007e2a */ /* 0x000fdc000bf0e200 */
[----:B0-----:R-:W-:Y:S01]  /*04e0*/  @!P0 FMUL R26, R26, 1.175494350822287508e-38 ;  /* 0x008000001a1a8820 */ /* 0x001fe20000400000 */
[----:B------:R-:W-:Y:S06]  /*04f0*/  BRA `(.L_x_12662) ;  /* 0x0000000800787947 */ /* 0x000fec0003800000 */
.L_x_12657:
        /* <DEDUP_REMOVED lines=12> */
.L_x_12671:
[----:B------:R-:W2:Y:S01]  /*05c0*/  LDG.E.64 R4, desc[UR36][R4.64] ;  /* 0x0000002404047981 */ /* 0x000ea2000c1e1b00 */
[----:B------:R-:W-:Y:S01]  /*05d0*/  UMOV UR4, 0xf0000000 ;  /* 0xf000000000047882 */ /* 0x000fe20000000000 */
[----:B------:R-:W-:Y:S01]  /*05e0*/  UMOV UR5, 0x380fffff ;  /* 0x380fffff00057882 */ /* 0x000fe20000000000 */
[----:B--2---:R-:W0:Y:S01]  /*05f0*/  F2F.F32.F64 R26, R4 ;  /* 0x00000004001a7310 */ /* 0x004e220000301000 */
[----:B------:R-:W-:-:S14]  /*0600*/  DSETP.GEU.AND P0, PT, |R4|, UR4, PT ;  /* 0x0000000404007e2a */ /* 0x000fdc000bf0e200 */
[----:B0-----:R-:W-:Y:S01]  /*0610*/  @!P0 FMUL R26, R26, 1.175494350822287508e-38 ;  /* 0x008000001a1a8820 */ /* 0x001fe20000400000 */
[----:B------:R-:W-:Y:S06]  /*0620*/  BRA `(.L_x_12662) ;  /* 0x00000008002c7947 */ /* 0x000fec0003800000 */
.L_x_12670:
        /* <DEDUP_REMOVED lines=25> */
.L_x_12673:
        /* <DEDUP_REMOVED lines=13> */
.L_x_12672:
[----:B------:R-:W2:Y:S02]  /*0890*/  LDG.E.U16 R4, desc[UR36][R4.64] ;  /* 0x0000002404047981 */ /* 0x000ea4000c1e1500 */
[----:B--2---:R-:W-:Y:S01]  /*08a0*/  IMAD.U32 R26, R4, 0x10000, RZ ;  /* 0x00010000041a7824 */ /* 0x004fe200078e00ff */
[----:B------:R-:W-:Y:S06]  /*08b0*/  BRA `(.L_x_12662) ;  /* 0x0000000400887947 */ /* 0x000fec0003800000 */
.L_x_12669:
        /* <DEDUP_REMOVED lines=11> */
.L_x_12676:
        /* <DEDUP_REMOVED lines=20> */
.L_x_12678:
[----:B------:R-:W-:Y:S05]  /*0ab0*/  BSYNC.RECONVERGENT B0 ;  /* 0x0000000000007941 */ /* 0x000fea0003800200 */
.L_x_12677:
[----:B------:R-:W-:Y:S01]  /*0ac0*/  IMAD.SHL.U32 R0, R0, 0x100000, RZ ;  /* 0x0010000000007824 */ /* 0x000fe200078e00ff */
[----:B------:R-:W-:-:S04]  /*0ad0*/  LEA R3, R3, 0x3b800000, 0x17 ;  /* 0x3b80000003037811 */ /* 0x000fc800078eb8ff */
[----:B------:R-:W-:Y:S01]  /*0ae0*/  LOP3.LUT R26, R3, R0, R7, 0xfe, !PT ;  /* 0x00000000031a7212 */ /* 0x000fe200078efe07 */
[----:B------:R-:W-:Y:S06]  /*0af0*/  BRA `(.L_x_12662) ;  /* 0x0000000000f87947 */ /* 0x000fec0003800000 */
.L_x_12675:
        /* <DEDUP_REMOVED lines=20> */
.L_x_12680:
[----:B------:R-:W-:Y:S05]  /*0c40*/  BSYNC.RECONVERGENT B0 ;  /* 0x0000000000007941 */ /* 0x000fea0003800200 */
.L_x_12679:
[----:B------:R-:W-:Y:S01]  /*0c50*/  IMAD.SHL.U32 R0, R0, 0x200000, RZ ;  /* 0x0020000000007824 */ /* 0x000fe200078e00ff */
[----:B------:R-:W-:-:S04]  /*0c60*/  LEA R3, R3, 0x37800000, 0x17 ;  /* 0x3780000003037811 */ /* 0x000fc800078eb8ff */
[----:B------:R-:W-:Y:S01]  /*0c70*/  LOP3.LUT R26, R3, R0, R7, 0xfe, !PT ;  /* 0x00000000031a7212 */ /* 0x000fe200078efe07 */
[----:B------:R-:W-:Y:S06]  /*0c80*/  BRA `(.L_x_12662) ;  /* 0x0000000000947947 */ /* 0x000fec0003800000 */
.L_x_12674:
[----:B------:R-:W-:-:S09]  /*0c90*/  UISETP.NE.AND UP0, UPT, UR4, 0x1c, UPT ;  /* 0x0000001c0400788c */ /* 0x000fd2000bf05270 */
[----:B------:R-:W-:Y:S05]  /*0ca0*/  BRA.U !UP0, `(.L_x_12681) ;  /* 0x0000000108847547 */ /* 0x000fea000b800000 */
[----:B------:R-:W-:-:S09]  /*0cb0*/  UISETP.NE.AND UP0, UPT, UR4, 0x1d, UPT ;  /* 0x0000001d0400788c */ /* 0x000fd2000bf05270 */
[----:B------:R-:W-:Y:S05]  /*0cc0*/  BRA.U !UP0, `(.L_x_12682) ;  /* 0x0000000108707547 */ /* 0x000fea000b800000 */
[----:B------:R-:W-:-:S09]  /*0cd0*/  UISETP.NE.AND UP0, UPT, UR4, 0x2c, UPT ;  /* 0x0000002c0400788c */ /* 0x000fd2000bf05270 */
[----:B------:R-:W-:Y:S05]  /*0ce0*/  BRA.U !UP0, `(.L_x_12683) ;  /* 0x0000000108487547 */ /* 0x000fea000b800000 */
.L_x_12661:
        /* <DEDUP_REMOVED lines=16> */
.L_x_12684:
[----:B------:R-:W-:Y:S01]  /*0df0*/  IMAD.MOV.U32 R26, RZ, RZ, RZ ;  /* 0x000000ffff1a7224 */ /* 0x000fe200078e00ff */
[----:B------:R-:W-:Y:S06]  /*0e00*/  BRA `(.L_x_12662) ;  /* 0x0000000000347947 */ /* 0x000fec0003800000 */
.L_x_12683:
        /* <DEDUP_REMOVED lines=8> */
.L_x_12682:
[----:B------:R-:W2:Y:S02]  /*0e90*/  LDG.E.64 R26, desc[UR36][R4.64] ;  /* 0x00000024041a7981 */ /* 0x000ea4000c1e1b00 */
[----:B--2---:R0:W1:Y:S01]  /*0ea0*/  I2F.U64 R26, R26 ;  /* 0x0000001a001a7312 */ /* 0x0040620000301000 */
[----:B------:R-:W-:Y:S05]  /*0eb0*/  BRA `(.L_x_12662) ;  /* 0x0000000000087947 */ /* 0x000fea0003800000 */
.L_x_12681:
[----:B------:R-:W2:Y:S02]  /*0ec0*/  LDG.E R4, desc[UR36][R4.64] ;  /* 0x0000002404047981 */ /* 0x000ea4000c1e1900 */
[----:B--2---:R-:W-:-:S07]  /*0ed0*/  I2FP.F32.U32 R26, R4 ;  /* 0x00000004001a7245 */ /* 0x004fce0000201000 */
.L_x_12662:
[----:B------:R-:W-:Y:S05]  /*0ee0*/  BSYNC.RECONVERGENT B6 ;  /* 0x0000000000067941 */ /* 0x000fea0003800200 */
.L_x_12656:
[----:B------:R-:W-:-:S07]  /*0ef0*/  VIADD R17, R25, 0x80 ;  /* 0x0000008019117836 */ /* 0x000fce0000000000 */
.L_x_12655:
[----:B------:R-:W-:Y:S05]  /*0f00*/  BSYNC.RECONVERGENT B7 ;  /* 0x0000000000077941 */ /* 0x000fea0003800200 */
.L_x_12654:
        /* <DEDUP_REMOVED lines=25> */
.L_x_12691:
[----:B------:R-:W2:Y:S02]  /*10a0*/  LDG.E.U8 R4, desc[UR36][R4.64] ;  /* 0x0000002404047981 */ /* 0x000ea4000c1e1100 */
[----:B--2---:R-:W-:Y:S01]  /*10b0*/  I2FP.F32.U32 R19, R4 ;  /* 0x0000000400137245 */ /* 0x004fe20000201000 */
[----:B------:R-:W-:Y:S06]  /*10c0*/  BRA `(.L_x_12693) ;  /* 0x0000000c00247947 */ /* 0x000fec0003800000 */
.L_x_12690:
        /* <DEDUP_REMOVED lines=9> */
.L_x_12695:
[----:B------:R-:W2:Y:S02]  /*1160*/  LDG.E R4, desc[UR36][R4.64] ;  /* 0x0000002404047981 */ /* 0x000ea4000c1e1900 */
[----:B--2---:R-:W-:Y:S01]  /*1170*/  I2FP.F32.S32 R19, R4 ;  /* 0x0000000400137245 */ /* 0x004fe20000201400 */
[----:B------:R-:W-:Y:S06]  /*1180*/  BRA `(.L_x_12693) ;  /* 0x0000000800f47947 */ /* 0x000fec0003800000 */
.L_x_12694:
[----:B------:R-:W2:Y:S02]  /*1190*/  LDG.E.U16 R4, desc[UR36][R4.64] ;  /* 0x0000002404047981 */ /* 0x000ea4000c1e1500 */
[----:B--2---:R0:W2:Y:S01]  /*11a0*/  I2F.S16 R19, R4 ;  /* 0x0000000400137306 */ /* 0x0040a20000101400 */
[----:B------:R-:W-:Y:S05]  /*11b0*/  BRA `(.L_x_12693) ;  /* 0x0000000800e87947 */ /* 0x000fea0003800000 */
.L_x_12689:
        /* <DEDUP_REMOVED lines=8> */
.L_x_12697:
[----:B------:R-:W2:Y:S02]  /*1240*/  LDG.E.U16 R4, desc[UR36][R4.64] ;  /* 0x0000002404047981 */ /* 0x000ea4000c1e1500 */
[----:B--2---:R-:W-:Y:S01]  /*1250*/  HADD2.F32 R19, -RZ, R4.H0_H0 ;  /* 0x20000004ff137230 */ /* 0x004fe20000004100 */
[----:B------:R-:W-:Y:S06]  /*1260*/  BRA `(.L_x_12693) ;  /* 0x0000000800bc7947 */ /* 0x000fec0003800000 */
.L_x_12696:
        /* <DEDUP_REMOVED lines=8> */
.L_x_12699:
[----:B------:R-:W2:Y:S02]  /*12f0*/  LDG.E.U16 R4, desc[UR36][R4.64] ;  /* 0x0000002404047981 */ /* 0x000ea4000c1e1500 */
[----:B--2---:R-:W-:Y:S01]  /*1300*/  HADD2.F32 R19, -RZ, R4.H0_H0 ;  /* 0x20000004ff137230 */ /* 0x004fe20000004100 */
[----:B------:R-:W-:Y:S06]  /*1310*/  BRA `(.L_x_12693) ;  /* 0x0000000800907947 */ /* 0x000fec0003800000 */
.L_x_12698:
[----:B------:R-:W2:Y:S01]  /*1320*/  LDG.E.64 R4, desc[UR36][R4.64] ;  /* 0x0000002404047981 */ /* 0x000ea2000c1e1b00 */
[----:B------:R-:W-:Y:S01]  /*1330*/  UMOV UR4, 0xf0000000 ;  /* 0xf000000000047882 */ /* 0x000fe20000000000 */
[----:B------:R-:W-:Y:S01]  /*1340*/  UMOV UR5, 0x380fffff ;  /* 0x380fffff00057882 */ /* 0x000fe20000000000 */
[----:B--2---:R-:W0:Y:S01]  /*1350*/  F2F.F32.F64 R19, R4 ;  /* 0x0000000400137310 */ /* 0x004e220000301000 */
[----:B------:R-:W-:-:S14]  /*1360*/  DSETP.GEU.AND P0, PT, |R4|, UR4, PT ;  /* 0x0000000404007e2a */ /* 0x000fdc000bf0e200 */
[----:B0-----:R-:W-:Y:S01]  /*1370*/  @!P0 FMUL R19, R19, 1.175494350822287508e-38 ;  /* 0x0080000013138820 */ /* 0x001fe20000400000 */
[----:B------:R-:W-:Y:S06]  /*1380*/  BRA `(.L_x_12693) ;  /* 0x0000000800747947 */ /* 0x000fec0003800000 */
.L_x_12688:
        /* <DEDUP_REMOVED lines=12> */
.L_x_12702:
[----:B------:R-:W2:Y:S01]  /*1450*/  LDG.E.64 R4, desc[UR36][R4.64] ;  /* 0x0000002404047981 */ /* 0x000ea2000c1e1b00 */
[----:B------:R-:W-:Y:S01]  /*1460*/  UMOV UR4, 0xf0000000 ;  /* 0xf000000000047882 */ /* 0x000fe20000000000 */
[----:B------:R-:W-:Y:S01]  /*1470*/  UMOV UR5, 0x380fffff ;  /* 0x380fffff00057882 */ /* 0x000fe20000000000 */
[----:B--2---:R-:W0:Y:S01]  /*1480*/  F2F.F32.F64 R19, R4 ;  /* 0x0000000400137310 */ /* 0x004e220000301000 */
[----:B------:R-:W-:-:S14]  /*1490*/  DSETP.GEU.AND P0, PT, |R4|, UR4, PT ;  /* 0x0000000404007e2a */ /* 0x000fdc000bf0e200 */
[----:B0-----:R-:W-:Y:S01]  /*14a0*/  @!P0 FMUL R19, R19, 1.175494350822287508e-38 ;  /* 0x0080000013138820 */ /* 0x001fe20000400000 */
[----:B------:R-:W-:Y:S06]  /*14b0*/  BRA `(.L_x_12693) ;  /* 0x0000000800287947 */ /* 0x000fec0003800000 */
.L_x_12701:
        /* <DEDUP_REMOVED lines=25> */
.L_x_12704:
        /* <DEDUP_REMOVED lines=12> */
.L_x_12703:
[----:B------:R-:W2:Y:S02]  /*1710*/  LDG.E.U16 R4, desc[UR36][R4.64] ;  /* 0x0000002404047981 */ /* 0x000ea4000c1e1500 */
[----:B--2---:R-:W-:Y:S01]  /*1720*/  IMAD.U32 R19, R4, 0x10000, RZ ;  /* 0x0001000004137824 */ /* 0x004fe200078e00ff */
[----:B------:R-:W-:Y:S06]  /*1730*/  BRA `(.L_x_12693) ;  /* 0x0000000400887947 */ /* 0x000fec0003800000 */
.L_x_12700:
        /* <DEDUP_REMOVED lines=11> */
.L_x_12707:
        /* <DEDUP_REMOVED lines=20> */
.L_x_12709:
[----:B------:R-:W-:Y:S05]  /*1930*/  BSYNC.RECONVERGENT B0 ;  /* 0x0000000000007941 */ /* 0x000fea0003800200 */
.L_x_12708:
[----:B------:R-:W-:Y:S01]  /*1940*/  IMAD.SHL.U32 R0, R0, 0x100000, RZ ;  /* 0x0010000000007824 */ /* 0x000fe200078e00ff */
[----:B------:R-:W-:-:S04]  /*1950*/  LEA R3, R3, 0x3b800000, 0x17 ;  /* 0x3b80000003037811 */ /* 0x000fc800078eb8ff */
[----:B------:R-:W-:Y:S01]  /*1960*/  LOP3.LUT R19, R3, R0, R19, 0xfe, !PT ;  /* 0x0000000003137212 */ /* 0x000fe200078efe13 */
[----:B------:R-:W-:Y:S06]  /*1970*/  BRA `(.L_x_12693) ;  /* 0x0000000000f87947 */ /* 0x000fec0003800000 */
.L_x_12706:
        /* <DEDUP_REMOVED lines=20> */
.L_x_12711:
[----:B------:R-:W-:Y:S05]  /*1ac0*/  BSYNC.RECONVERGENT B0 ;  /* 0x0000000000007941 */ /* 0x000fea0003800200 */
.L_x_12710:
[----:B------:R-:W-:Y:S01]  /*1ad0*/  IMAD.SHL.U32 R0, R0, 0x200000, RZ ;  /* 0x0020000000007824 */ /* 0x000fe200078e00ff */
[----:B------:R-:W-:-:S04]  /*1ae0*/  LEA R3, R3, 0x37800000, 0x17 ;  /* 0x3780000003037811 */ /* 0x000fc800078eb8ff */
[----:B------:R-:W-:Y:S01]  /*1af0*/  LOP3.LUT R19, R3, R0, R19, 0xfe, !PT ;  /* 0x0000000003137212 */ /* 0x000fe200078efe13 */
[----:B------:R-:W-:Y:S06]  /*1b00*/  BRA `(.L_x_12693) ;  /* 0x0000000000947947 */ /* 0x000fec0003800000 */
.L_x_12705:
        /* <DEDUP_REMOVED lines=14> */
.L_x_12692:
        /* <DEDUP_REMOVED lines=16> */
.L_x_12714:
[----:B------:R-:W-:Y:S01]  /*1cf0*/  IMAD.MOV.U32 R19, RZ, RZ, RZ ;  /* 0x000000ffff137224 */ /* 0x000fe200078e00ff */
[----:B------:R-:W-:Y:S06]  /*1d00*/  BRA `(.L_x_12693) ;  /* 0x0000000000147947 */ /* 0x000fec0003800000 */
.L_x_12713:
[----:B------:R-:W2:Y:S02]  /*1d10*/  LDG.E.64 R4, desc[UR36][R4.64] ;  /* 0x0000002404047981 */ /* 0x000ea4000c1e1b00 */
[----:B--2---:R0:W2:Y:S01]  /*1d20*/  I2F.U64 R19, R4 ;  /* 0x0000000400137312 */ /* 0x0040a20000301000 */
[----:B------:R-:W-:Y:S05]  /*1d30*/  BRA `(.L_x_12693) ;  /* 0x0000000000087947 */ /* 0x000fea0003800000 */
.L_x_12712:
[----:B------:R-:W2:Y:S02]  /*1d40*/  LDG.E R4, desc[UR36][R4.64] ;  /* 0x0000002404047981 */ /* 0x000ea4000c1e1900 */
[----:B--2---:R-:W-:-:S07]  /*1d50*/  I2FP.F32.U32 R19, R4 ;  /* 0x0000000400137245 */ /* 0x004fce0000201000 */
.L_x_12693:
[----:B------:R-:W-:Y:S05]  /*1d60*/  BSYNC.RECONVERGENT B6 ;  /* 0x0000000000067941 */ /* 0x000fea0003800200 */
.L_x_12687:
[----:B------:R-:W-:-:S07]  /*1d70*/  VIADD R17, R17, 0x80 ;  /* 0x0000008011117836 */ /* 0x000fce0000000000 */
.L_x_12686:
[----:B------:R-:W-:Y:S05]  /*1d80*/  BSYNC.RECONVERGENT B7 ;  /* 0x0000000000077941 */ /* 0x000fea0003800200 */
.L_x_12685:
        /* <DEDUP_REMOVED lines=25> */
.L_x_12721:
[----:B------:R-:W2:Y:S02]  /*1f20*/  LDG.E.U8 R4, desc[UR36][R4.64] ;  /* 0x0000002404047981 */ /* 0x000ea4000c1e1100 */
[----:B--2---:R-:W-:Y:S01]  /*1f30*/  I2FP.F32.U32 R23, R4 ;  /* 0x0000000400177245 */ /* 0x004fe20000201000 */
[----:B------:R-:W-:Y:S06]  /*1f40*/  BRA `(.L_x_12723) ;  /* 0x0000000c00247947 */ /* 0x000fec0003800000 */
.L_x_12720:
        /* <DEDUP_REMOVED lines=9> */
.L_x_12725:
[----:B------:R-:W2:Y:S02]  /*1fe0*/  LDG.E R4, desc[UR36][R4.64] ;  /* 0x0000002404047981 */ /* 0x000ea4000c1e1900 */
[----:B--2---:R-:W-:Y:S01]  /*1ff0*/  I2FP.F32.S32 R23, R4 ;  /* 0x0000000400177245 */ /* 0x004fe20000201400 */
[----:B------:R-:W-:Y:S06]  /*2000*/  BRA `(.L_x_12723) ;  /* 0x0000000800f47947 */ /* 0x000fec0003800000 */
.L_x_12724:
[----:B------:R-:W2:Y:S02]  /*2010*/  LDG.E.U16 R4, desc[UR36][R4.64] ;  /* 0x0000002404047981 */ /* 0x000ea4000c1e1500 */
[----:B--2---:R4:W0:Y:S01]  /*2020*/  I2F.S16 R23, R4 ;  /* 0x0000000400177306 */ /* 0x0048220000101400 */
[----:B------:R-:W-:Y:S05]  /*2030*/  BRA `(.L_x_12723) ;  /* 0x0000000800e87947 */ /* 0x000fea0003800000 */
.L_x_12719:
        /* <DEDUP_REMOVED lines=8> */
.L_x_12727:
[----:B------:R-:W2:Y:S02]  /*20c0*/  LDG.E.U16 R4, desc[UR36][R4.64] ;  /* 0x0000002404047981 */ /* 0x000ea4000c1e1500 */
[----:B--2---:R-:W-:Y:S01]  /*20d0*/  HADD2.F32 R23, -RZ, R4.H0_H0 ;  /* 0x20000004ff177230 */ /* 0x004fe20000004100 */
[----:B------:R-:W-:Y:S06]  /*20e0*/  BRA `(.L_x_12723) ;  /* 0x0000000800bc7947 */ /* 0x000fec0003800000 */
.L_x_12726:
        /* <DEDUP_REMOVED lines=8> */
.L_x_12729:
[----:B------:R-:W2:Y:S02]  /*2170*/  LDG.E.U16 R4, desc[UR36][R4.64] ;  /* 0x0000002404047981 */ /* 0x000ea4000c1e1500 */
[----:B--2---:R-:W-:Y:S01]  /*2180*/  HADD2.F32 R23, -RZ, R4.H0_H0 ;  /* 0x20000004ff177230 */ /* 0x004fe20000004100 */
[----:B------:R-:W-:Y:S06]  /*2190*/  BRA `(.L_x_12723) ;  /* 0x0000000800907947 */ /* 0x000fec0003800000 */
.L_x_12728:
[----:B------:R-:W2:Y:S01]  /*21a0*/  LDG.E.64 R4, desc[UR36][R4.64] ;  /* 0x0000002404047981 */ /* 0x000ea2000c1e1b00 */
[----:B------:R-:W-:Y:S01]  /*21b0*/  UMOV UR4, 0xf0000000 ;  /* 0xf000000000047882 */ /* 0x000fe20000000000 */
[----:B------:R-:W-:Y:S01]  /*21c0*/  UMOV UR5, 0x380fffff ;  /* 0x380fffff00057882 */ /* 0x000fe20000000000 */
[----:B--2---:R-:W0:Y:S01]  /*21d0*/  F2F.F32.F64 R23, R4 ;  /* 0x0000000400177310 */ /* 0x004e220000301000 */
[----:B------:R-:W-:-:S14]  /*21e0*/  DSETP.GEU.AND P0, PT, |R4|, UR4, PT ;  /* 0x0000000404007e2a */ /* 0x000fdc000bf0e200 */
[----:B0-----:R-:W-:Y:S01]  /*21f0*/  @!P0 FMUL R23, R23, 1.175494350822287508e-38 ;  /* 0x0080000017178820 */ /* 0x001fe20000400000 */
[----:B------:R-:W-:Y:S06]  /*2200*/  BRA `(.L_x_12723) ;  /* 0x0000000800747947 */ /* 0x000fec0003800000 */
.L_x_12718:
        /* <DEDUP_REMOVED lines=12> */
.L_x_12732:
[----:B------:R-:W2:Y:S01]  /*22d0*/  LDG.E.64 R4, desc[UR36][R4.64] ;  /* 0x0000002404047981 */ /* 0x000ea2000c1e1b00 */
[----:B------:R-:W-:Y:S01]  /*22e0*/  UMOV UR4, 0xf0000000 ;  /* 0xf000000000047882 */ /* 0x000fe20000000000 */
[----:B------:R-:W-:Y:S01]  /*22f0*/  UMOV UR5, 0x380fffff ;  /* 0x380fffff00057882 */ /* 0x000fe20000000000 */
[----:B--2---:R-:W0:Y:S01]  /*2300*/  F2F.F32.F64 R23, R4 ;  /* 0x0000000400177310 */ /* 0x004e220000301000 */
[----:B------:R-:W-:-:S14]  /*2310*/  DSETP.GEU.AND P0, PT, |R4|, UR4, PT ;  /* 0x0000000404007e2a */ /* 0x000fdc000bf0e200 */
[----:B0-----:R-:W-:Y:S01]  /*2320*/  @!P0 FMUL R23, R23, 1.175494350822287508e-38 ;  /* 0x0080000017178820 */ /* 0x001fe20000400000 */
[----:B------:R-:W-:Y:S06]  /*2330*/  BRA `(.L_x_12723) ;  /* 0x0000000800287947 */ /* 0x000fec0003800000 */
.L_x_12731:
        /* <DEDUP_REMOVED lines=25> */
.L_x_12734:
        /* <DEDUP_REMOVED lines=12> */
.L_x_12733:
[----:B------:R-:W2:Y:S02]  /*2590*/  LDG.E.U16 R4, desc[UR36][R4.64] ;  /* 0x0000002404047981 */ /* 0x000ea4000c1e1500 */
[----:B--2---:R-:W-:Y:S01]  /*25a0*/  IMAD.U32 R23, R4, 0x10000, RZ ;  /* 0x0001000004177824 */ /* 0x004fe200078e00ff */
[----:B------:R-:W-:Y:S06]  /*25b0*/  BRA `(.L_x_12723) ;  /* 0x0000000400887947 */ /* 0x000fec0003800000 */
.L_x_12730:
        /* <DEDUP_REMOVED lines=11> */
.L_x_12737:
        /* <DEDUP_REMOVED lines=20> */
.L_x_12739:
[----:B------:R-:W-:Y:S05]  /*27b0*/  BSYNC.RECONVERGENT B0 ;  /* 0x0000000000007941 */ /* 0x000fea0003800200 */
.L_x_12738:
[----:B------:R-:W-:Y:S01]  /*27c0*/  IMAD.SHL.U32 R0, R0, 0x100000, RZ ;  /* 0x0010000000007824 */ /* 0x000fe200078e00ff */
[----:B------:R-:W-:-:S04]  /*27d0*/  LEA R3, R3, 0x3b800000, 0x17 ;  /* 0x3b80000003037811 */ /* 0x000fc800078eb8ff */
[----:B------:R-:W-:Y:S01]  /*27e0*/  LOP3.LUT R23, R3, R0, R23, 0xfe, !PT ;  /* 0x0000000003177212 */ /* 0x000fe200078efe17 */
[----:B------:R-:W-:Y:S06]  /*27f0*/  BRA `(.L_x_12723) ;  /* 0x0000000000f87947 */ /* 0x000fec0003800000 */
.L_x_12736:
        /* <DEDUP_REMOVED lines=20> */
.L_x_12741:
[----:B------:R-:W-:Y:S05]  /*2940*/  BSYNC.RECONVERGENT B0 ;  /* 0x0000000000007941 */ /* 0x000fea0003800200 */
.L_x_12740:
[----:B------:R-:W-:Y:S01]  /*2950*/  IMAD.SHL.U32 R0, R0, 0x200000, RZ ;  /* 0x0020000000007824 */ /* 0x000fe200078e00ff */
[----:B------:R-:W-:-:S04]  /*2960*/  LEA R3, R3, 0x37800000, 0x17 ;  /* 0x3780000003037811 */ /* 0x000fc800078eb8ff */
[----:B------:R-:W-:Y:S01]  /*2970*/  LOP3.LUT R23, R3, R0, R23, 0xfe, !PT ;  /* 0x0000000003177212 */ /* 0x000fe200078efe17 */
[----:B------:R-:W-:Y:S06]  /*2980*/  BRA `(.L_x_12723) ;  /* 0x0000000000947947 */ /* 0x000fec0003800000 */
.L_x_12735:
        /* <DEDUP_REMOVED lines=14> */
.L_x_12722:
        /* <DEDUP_REMOVED lines=16> */
.L_x_12744:
[----:B------:R-:W-:Y:S01]  /*2b70*/  IMAD.MOV.U32 R23, RZ, RZ, RZ ;  /* 0x000000ffff177224 */ /* 0x000fe200078e00ff */
[----:B------:R-:W-:Y:S06]  /*2b80*/  BRA `(.L_x_12723) ;  /* 0x0000000000147947 */ /* 0x000fec0003800000 */
.L_x_12743:
[----:B------:R-:W2:Y:S02]  /*2b90*/  LDG.E.64 R4, desc[UR36][R4.64] ;  /* 0x0000002404047981 */ /* 0x000ea4000c1e1b00 */
[----:B--2---:R0:W2:Y:S01]  /*2ba0*/  I2F.U64 R23, R4 ;  /* 0x0000000400177312 */ /* 0x0040a20000301000 */
[----:B------:R-:W-:Y:S05]  /*2bb0*/  BRA `(.L_x_12723) ;  /* 0x0000000000087947 */ /* 0x000fea0003800000 */
.L_x_12742:
[----:B------:R-:W2:Y:S02]  /*2bc0*/  LDG.E R4, desc[UR36][R4.64] ;  /* 0x0000002404047981 */ /* 0x000ea4000c1e1900 */
[----:B--2---:R-:W-:-:S07]  /*2bd0*/  I2FP.F32.U32 R23, R4 ;  /* 0x0000000400177245 */ /* 0x004fce0000201000 */
.L_x_12723:
[----:B------:R-:W-:Y:S05]  /*2be0*/  BSYNC.RECONVERGENT B6 ;  /* 0x0000000000067941 */ /* 0x000fea0003800200 */
.L_x_12717:
[----:B------:R-:W-:-:S07]  /*2bf0*/  VIADD R17, R17, 0x80 ;  /* 0x0000008011117836 */ /* 0x000fce0000000000 */
.L_x_12716:
[----:B------:R-:W-:Y:S05]  /*2c00*/  BSYNC.RECONVERGENT B7 ;  /* 0x0000000000077941 */ /* 0x000fea0003800200 */
.L_x_12715:
        /* <DEDUP_REMOVED lines=24> */
.L_x_12750:
[----:B------:R-:W2:Y:S02]  /*2d90*/  LDG.E.U8 R4, desc[UR36][R4.64] ;  /* 0x0000002404047981 */ /* 0x000ea4000c1e1100 */
[----:B--2---:R-:W-:Y:S01]  /*2da0*/  I2FP.F32.U32 R16, R4 ;  /* 0x0000000400107245 */ /* 0x004fe20000201000 */
[----:B------:R-:W-:Y:S06]  /*2db0*/  BRA `(.L_x_12746) ;  /* 0x0000000c001c7947 */ /* 0x000fec0003800000 */
.L_x_12749:
        /* <DEDUP_REMOVED lines=9> */
.L_x_12753:
[----:B------:R-:W2:Y:S02]  /*2e50*/  LDG.E R4, desc[UR36][R4.64] ;  /* 0x0000002404047981 */ /* 0x000ea4000c1e1900 */
[----:B--2---:R-:W-:Y:S01]  /*2e60*/  I2FP.F32.S32 R16, R4 ;  /* 0x0000000400107245 */ /* 0x004fe20000201400 */
[----:B------:R-:W-:Y:S06]  /*2e70*/  BRA `(.L_x_12746) ;  /* 0x0000000800ec7947 */ /* 0x000fec0003800000 */
.L_x_12752:
[----:B------:R-:W2:Y:S02]  /*2e80*/  LDG.E.U16 R4, desc[UR36][R4.64] ;  /* 0x0000002404047981 */ /* 0x000ea4000c1e1500 */
[----:B--2---:R0:W2:Y:S01]  /*2e90*/  I2F.S16 R16, R4 ;  /* 0x0000000400107306 */ /* 0x0040a20000101400 */
[----:B------:R-:W-:Y:S05]  /*2ea0*/  BRA `(.L_x_12746) ;  /* 0x0000000800e07947 */ /* 0x000fea0003800000 */
.L_x_12748:
        /* <DEDUP_REMOVED lines=8> */
.L_x_12755:
[----:B------:R-:W2:Y:S02]  /*2f30*/  LDG.E.U16 R4, desc[UR36][R4.64] ;  /* 0x0000002404047981 */ /* 0x000ea4000c1e1500 */
[----:B--2---:R-:W-:Y:S01]  /*2f40*/  HADD2.F32 R16, -RZ, R4.H0_H0 ;  /* 0x20000004ff107230 */ /* 0x004fe20000004100 */
[----:B------:R-:W-:Y:S06]  /*2f50*/  BRA `(.L_x_12746) ;  /* 0x0000000800b47947 */ /* 0x000fec0003800000 */
.L_x_12754:
        /* <DEDUP_REMOVED lines=8> */
.L_x_12757:
[----:B------:R-:W2:Y:S02]  /*2fe0*/  LDG.E.U16 R4, desc[UR36][R4.64] ;  /* 0x0000002404047981 */ /* 0x000ea4000c1e1500 */
[----:B--2---:R-:W-:Y:S01]  /*2ff0*/  HADD2.F32 R16, -RZ, R4.H0_H0 ;  /* 0x20000004ff107230 */ /* 0x004fe20000004100 */
[----:B------:R-:W-:Y:S06]  /*3000*/  BRA `(.L_x_12746) ;  /* 0x0000000800887947 */ /* 0x000fec0003800000 */
.L_x_12756:
[----:B------:R-:W2:Y:S01]  /*3010*/  LDG.E.64 R4, desc[UR36][R4.64] ;  /* 0x0000002404047981 */ /* 0x000ea2000c1e1b00 */
[----:B------:R-:W-:Y:S01]  /*3020*/  UMOV UR4, 0xf0000000 ;  /* 0xf000000000047882 */ /* 0x000fe20000000000 */
[----:B------:R-:W-:Y:S01]  /*3030*/  UMOV UR5, 0x380fffff ;  /* 0x380fffff00057882 */ /* 0x000fe20000000000 */
[----:B--2---:R-:W0:Y:S01]  /*3040*/  F2F.F32.F64 R16, R4 ;  /* 0x0000000400107310 */ /* 0x004e220000301000 */
[----:B------:R-:W-:-:S14]  /*3050*/  DSETP.GEU.AND P0, PT, |R4|, UR4, PT ;  /* 0x0000000404007e2a */ /* 0x000fdc000bf0e200 */
[----:B0-----:R-:W-:Y:S01]  /*3060*/  @!P0 FMUL R16, R16, 1.175494350822287508e-38 ;  /* 0x0080000010108820 */ /* 0x001fe20000400000 */
[----:B------:R-:W-:Y:S06]  /*3070*/  BRA `(.L_x_12746) ;  /* 0x00000008006c7947 */ /* 0x000fec0003800000 */
.L_x_12747:
        /* <DEDUP_REMOVED lines=12> */
.L_x_12760:
[----:B------:R-:W2:Y:S01]  /*3140*/  LDG.E.64 R4, desc[UR36][R4.64] ;  /* 0x0000002404047981 */ /* 0x000ea2000c1e1b00 */
[----:B------:R-:W-:Y:S01]  /*3150*/  UMOV UR4, 0xf0000000 ;  /* 0xf000000000047882 */ /* 0x000fe20000000000 */
[----:B------:R-:W-:Y:S01]  /*3160*/  UMOV UR5, 0x380fffff ;  /* 0x380fffff00057882 */ /* 0x000fe20000000000 */
[----:B--2---:R-:W0:Y:S01]  /*3170*/  F2F.F32.F64 R16, R4 ;  /* 0x0000000400107310 */ /* 0x004e220000301000 */
[----:B------:R-:W-:-:S14]  /*3180*/  DSETP.GEU.AND P0, PT, |R4|, UR4, PT ;  /* 0x0000000404007e2a */ /* 0x000fdc000bf0e200 */
[----:B0-----:R-:W-:Y:S01]  /*3190*/  @!P0 FMUL R16, R16, 1.175494350822287508e-38 ;  /* 0x0080000010108820 */ /* 0x001fe20000400000 */
[----:B------:R-:W-:Y:S06]  /*31a0*/  BRA `(.L_x_12746) ;  /* 0x0000000800207947 */ /* 0x000fec0003800000 */
.L_x_12759:
        /* <DEDUP_REMOVED lines=25> */
.L_x_12762:
        /* <DEDUP_REMOVED lines=13> */
.L_x_12761:
[----:B------:R-:W2:Y:S02]  /*3410*/  LDG.E.U16 R4, desc[UR36][R4.64] ;  /* 0x0000002404047981 */ /* 0x000ea4000c1e1500 */
[----:B--2---:R-:W-:Y:S01]  /*3420*/  IMAD.U32 R16, R4, 0x10000, RZ ;  /* 0x0001000004107824 */ /* 0x004fe200078e00ff */
[----:B------:R-:W-:Y:S06]  /*3430*/  BRA `(.L_x_12746) ;  /* 0x00000004007c7947 */ /* 0x000fec0003800000 */
.L_x_12758:
        /* <DEDUP_REMOVED lines=11> */
.L_x_12765:
        /* <DEDUP_REMOVED lines=19> */
.L_x_12767:
[----:B------:R-:W-:Y:S05]  /*3620*/  BSYNC.RECONVERGENT B0 ;  /* 0x0000000000007941 */ /* 0x000fea0003800200 */
.L_x_12766:
[----:B------:R-:W-:Y:S01]  /*3630*/  IMAD.SHL.U32 R0, R0, 0x100000, RZ ;  /* 0x0010000000007824 */ /* 0x000fe200078e00ff */
[----:B------:R-:W-:-:S04]  /*3640*/  LEA R3, R3, 0x3b800000, 0x17 ;  /* 0x3b80000003037811 */ /* 0x000fc800078eb8ff */
[----:B------:R-:W-:Y:S01]  /*3650*/  LOP3.LUT R16, R3, R0, R7, 0xfe, !PT ;  /* 0x0000000003107212 */ /* 0x000fe200078efe07 */
[----:B------:R-:W-:Y:S06]  /*3660*/  BRA `(.L_x_12746) ;  /* 0x0000000000f07947 */ /* 0x000fec0003800000 */
.L_x_12764:
        /* <DEDUP_REMOVED lines=19> */
.L_x_12769:
[----:B------:R-:W-:Y:S05]  /*37a0*/  BSYNC.RECONVERGENT B0 ;  /* 0x0000000000007941 */ /* 0x000fea0003800200 */
.L_x_12768:
[----:B------:R-:W-:Y:S01]  /*37b0*/  IMAD.SHL.U32 R0, R0, 0x200000, RZ ;  /* 0x0020000000007824 */ /* 0x000fe200078e00ff */
[----:B------:R-:W-:-:S04]  /*37c0*/  LEA R3, R3, 0x37800000, 0x17 ;  /* 0x3780000003037811 */ /* 0x000fc800078eb8ff */
[----:B------:R-:W-:Y:S01]  /*37d0*/  LOP3.LUT R16, R3, R0, R7, 0xfe, !PT ;  /* 0x0000000003107212 */ /* 0x000fe200078efe07 */
[----:B------:R-:W-:Y:S06]  /*37e0*/  BRA `(.L_x_12746) ;  /* 0x0000000000907947 */ /* 0x000fec0003800000 */
.L_x_12763:
        /* <DEDUP_REMOVED lines=14> */
.L_x_12751:
        /* <DEDUP_REMOVED lines=16> */
.L_x_12772:
[----:B------:R-:W-:Y:S05]  /*39d0*/  BRA `(.L_x_12746) ;  /* 0x0000000000147947 */ /* 0x000fea0003800000 */
.L_x_12771:
[----:B------:R-:W2:Y:S02]  /*39e0*/  LDG.E.64 R16, desc[UR36][R4.64] ;  /* 0x0000002404107981 */ /* 0x000ea4000c1e1b00 */
[----:B--2---:R0:W2:Y:S01]  /*39f0*/  I2F.U64 R16, R16 ;  /* 0x0000001000107312 */ /* 0x0040a20000301000 */
[----:B------:R-:W-:Y:S05]  /*3a00*/  BRA `(.L_x_12746) ;  /* 0x0000000000087947 */ /* 0x000fea0003800000 */
.L_x_12770:
[----:B------:R-:W2:Y:S02]  /*3a10*/  LDG.E R4, desc[UR36][R4.64] ;  /* 0x0000002404047981 */ /* 0x000ea4000c1e1900 */
[----:B--2---:R-:W-:-:S07]  /*3a20*/  I2FP.F32.U32 R16, R4 ;  /* 0x0000000400107245 */ /* 0x004fce0000201000 */
.L_x_12746:
[----:B------:R-:W-:Y:S05]  /*3a30*/  BSYNC.RECONVERGENT B6 ;  /* 0x0000000000067941 */ /* 0x000fea0003800200 */
.L_x_12745:
[----:B0-----:R-:W0:Y:S01]  /*3a40*/  LDC.U8 R17, c[0x0][0x3a4] ;  /* 0x0000e900ff117b82 */ /* 0x001e220000000000 */
[----:B------:R-:W-:Y:S01]  /*3a50*/  ISETP.GE.AND P0, PT, R25, R24, PT ;  /* 0x000000181900720c */ /* 0x000fe20003f06270 */
[----:B------:R-:W-:Y:S04]  /*3a60*/  BSSY.RECONVERGENT B7, `(.L_x_12773) ;  /* 0x00002b8000077945 */ /* 0x000fe80003800200 */
[----:B------:R-:W-:Y:S01]  /*3a70*/  BSSY.RELIABLE B6, `(.L_x_12774) ;  /* 0x00001d3000067945 */ /* 0x000fe20003800100 */
[----:B--2--5:R-:W-:-:S07]  /*3a80*/  FADD.FTZ R22, -R23, -RZ ;  /* 0x800000ff17167221 */ /* 0x024fce0000010100 */
[----:B------:R-:W-:Y:S05]  /*3a90*/  @P0 BRA `(.L_x_12775) ;  /* 0x0000001c00340947 */ /* 0x000fea0003800000 */
[----:B------:R-:W2:Y:S01]  /*3aa0*/  LDCU UR4, c[0x0][0x3a8] ;  /* 0x00007500ff0477ac */ /* 0x000ea20008000800 */
[----:B------:R-:W5:Y:S01]  /*3ab0*/  LDC.64 R8, c[0x0][0x388] ;  /* 0x0000e200ff087b82 */ /* 0x000f620000000a00 */
[----:B------:R-:W-:Y:S01]  /*3ac0*/  IMAD R0, R2, 0x200, R25 ;  /* 0x0000020002007824 */ /* 0x000fe200078e0219 */
[----:B0---4-:R-:W-:Y:S01]  /*3ad0*/  PRMT R4, R17, 0x9910, RZ ;  /* 0x0000991011047816 */ /* 0x011fe200000000ff */
[----:B------:R-:W-:Y:S02]  /*3ae0*/  VIADD R25, R25, 0x80 ;  /* 0x0000008019197836 */ /* 0x000fe40000000000 */
[----:B------:R-:W-:Y:S01]  /*3af0*/  FADD.FTZ R18, -R19, -RZ ;  /* 0x800000ff13127221 */ /* 0x000fe20000010100 */
[----:B--2---:R-:W-:Y:S02]  /*3b00*/  IMAD R3, R0, UR4, RZ ;  /* 0x0000000400037c24 */ /* 0x004fe4000f8e02ff */
[----:B------:R-:W-:Y:S02]  /*3b10*/  IMAD.MOV.U32 R0, RZ, RZ, R4 ;  /* 0x000000ffff007224 */ /* 0x000fe400078e0004 */
[----:B-1-3--:R-:W-:-:S03]  /*3b20*/  FADD.FTZ R4, -R26, -RZ ;  /* 0x800000ff1a047221 */ /* 0x00afc60000010100 */
        /* <DEDUP_REMOVED lines=12> */
[----:B------:R-:W0:Y:S02]  /*3bf0*/  F2I.FTZ.TRUNC.NTZ R3, -R26 ;  /* 0x8000001a00037305 */ /* 0x000e24000021f100 */
[----:B0-----:R0:W-:Y:S01]  /*3c00*/  STG.E.U8 desc[UR36][R8.64], R3 ;  /* 0x0000000308007986 */ /* 0x0011e2000c101124 */
[----:B------:R-:W-:Y:S05]  /*3c10*/  BRA `(.L_x_12781) ;  /* 0x0000000c003c7947 */ /* 0x000fea0003800000 */
.L_x_12779:
[----:B------:R-:W0:Y:S02]  /*3c20*/  F2I.FTZ.S64.TRUNC R26, -R26 ;  /* 0x8000001a001a7311 */ /* 0x000e24000021d900 */
[----:B0-----:R-:W-:-:S05]  /*3c30*/  IMAD.MOV.U32 R3, RZ, RZ, R26 ;  /* 0x000000ffff037224 */ /* 0x001fca00078e001a */
[----:B------:R0:W-:Y:S01]  /*3c40*/  STG.E.U8 desc[UR36][R8.64], R3 ;  /* 0x0000000308007986 */ /* 0x0001e2000c101124 */
[----:B------:R-:W-:Y:S05]  /*3c50*/  BRA `(.L_x_12781) ;  /* 0x0000000c002c7947 */ /* 0x000fea0003800000 */
.L_x_12778:
[----:B------:R-:W-:-:S13]  /*3c60*/  ISETP.NE.AND P0, PT, R0, 0x2, PT ;  /* 0x000000020000780c */ /* 0x000fda0003f05270 */
[----:B------:R-:W-:Y:S05]  /*3c70*/  @!P0 BRA `(.L_x_12782) ;  /* 0x0000000000288947 */ /* 0x000fea0003800000 */
[----:B------:R-:W-:-:S13]  /*3c80*/  ISETP.NE.AND P0, PT, R0, 0x3, PT ;  /* 0x000000030000780c */ /* 0x000fda0003f05270 */
[----:B------:R-:W-:Y:S05]  /*3c90*/  @!P0 BRA `(.L_x_12783) ;  /* 0x0000000000148947 */ /* 0x000fea0003800000 */
[----:B------:R-:W-:-:S13]  /*3ca0*/  ISETP.NE.AND P0, PT, R0, 0x4, PT ;  /* 0x000000040000780c */ /* 0x000fda0003f05270 */
[----:B------:R-:W-:Y:S05]  /*3cb0*/  @P0 BRA `(.L_x_12780) ;  /* 0x0000000800800947 */ /* 0x000fea0003800000 */
[----:B------:R-:W0:Y:S02]  /*3cc0*/  F2I.FTZ.S64.TRUNC R26, -R26 ;  /* 0x8000001a001a7311 */ /* 0x000e24000021d900 */
[----:B0-----:R0:W-:Y:S01]  /*3cd0*/  STG.E.64 desc[UR36][R8.64], R26 ;  /* 0x0000001a08007986 */ /* 0x0011e2000c101b24 */
[----:B------:R-:W-:Y:S05]  /*3ce0*/  BRA `(.L_x_12781) ;  /* 0x0000000c00087947 */ /* 0x000fea0003800000 */
.L_x_12783:
[----:B------:R-:W0:Y:S02]  /*3cf0*/  F2I.FTZ.TRUNC.NTZ R3, -R26 ;  /* 0x8000001a00037305 */ /* 0x000e24000021f100 */
[----:B0-----:R0:W-:Y:S01]  /*3d00*/  STG.E desc[UR36][R8.64], R3 ;  /* 0x0000000308007986 */ /* 0x0011e2000c101924 */
[----:B------:R-:W-:Y:S05]  /*3d10*/  BRA `(.L_x_12781) ;  /* 0x0000000800fc7947 */ /* 0x000fea0003800000 */
.L_x_12782:
[----:B------:R-:W0:Y:S02]  /*3d20*/  F2I.FTZ.TRUNC.NTZ R3, -R26 ;  /* 0x8000001a00037305 */ /* 0x000e24000021f100 */
[----:B0-----:R0:W-:Y:S01]  /*3d30*/  STG.E.U16 desc[UR36][R8.64], R3 ;  /* 0x0000000308007986 */ /* 0x0011e2000c101524 */
[----:B------:R-:W-:Y:S05]  /*3d40*/  BRA `(.L_x_12781) ;  /* 0x0000000800f07947 */ /* 0x000fea0003800000 */
.L_x_12777:
        /* <DEDUP_REMOVED lines=8> */
.L_x_12785:
[----:B------:R-:W-:-:S05]  /*3dd0*/  F2FP.F16.F32.PACK_AB R4, RZ, R4 ;  /* 0x00000004ff04723e */ /* 0x000fca00000000ff */
[----:B------:R0:W-:Y:S01]  /*3de0*/  STG.E.U16 desc[UR36][R8.64], R4 ;  /* 0x0000000408007986 */ /* 0x0001e2000c101524 */
[----:B------:R-:W-:Y:S05]  /*3df0*/  BRA `(.L_x_12781) ;  /* 0x0000000800c47947 */ /* 0x000fea0003800000 */
.L_x_12784:
        /* <DEDUP_REMOVED lines=9> */
.L_x_12787:
[----:B------:R-:W-:-:S04]  /*3e90*/  F2FP.F16.F32.PACK_AB R3, RZ, R4 ;  /* 0x00000004ff03723e */ /* 0x000fc800000000ff */
[----:B------:R-:W-:-:S05]  /*3ea0*/  PRMT R3, R3, 0x5410, RZ ;  /* 0x0000541003037816 */ /* 0x000fca00000000ff */
[----:B------:R0:W-:Y:S01]  /*3eb0*/  STG.E desc[UR36][R8.64], R3 ;  /* 0x0000000308007986 */ /* 0x0001e2000c101924 */
[----:B------:R-:W-:Y:S05]  /*3ec0*/  BRA `(.L_x_12781) ;  /* 0x0000000800907947 */ /* 0x000fea0003800000 */
.L_x_12786:
[----:B------:R-:W-:-:S06]  /*3ed0*/  FMUL.FTZ R4, R26, -1 ;  /* 0xbf8000001a047820 */ /* 0x000fcc0000410000 */
[----:B------:R-:W0:Y:S02]  /*3ee0*/  F2F.F64.F32 R4, R4 ;  /* 0x0000000400047310 */ /* 0x000e240000201800 */
[----:B0-----:R0:W-:Y:S01]  /*3ef0*/  STG.E.64 desc[UR36][R8.64], R4 ;  /* 0x0000000408007986 */ /* 0x0011e2000c101b24 */
[----:B------:R-:W-:Y:S05]  /*3f00*/  BRA `(.L_x_12781) ;  /* 0x0000000800807947 */ /* 0x000fea0003800000 */
.L_x_12776:
        /* <DEDUP_REMOVED lines=12> */
.L_x_12790:
[----:B------:R-:W-:Y:S01]  /*3fd0*/  FMUL.FTZ R4, R26, -1 ;  /* 0xbf8000001a047820 */ /* 0x000fe20000410000 */
[----:B------:R-:W-:-:S05]  /*3fe0*/  CS2R R6, SRZ ;  /* 0x0000000000067805 */ /* 0x000fca000001ff00 */
[----:B------:R-:W0:Y:S02]  /*3ff0*/  F2F.F64.F32 R4, R4 ;  /* 0x0000000400047310 */ /* 0x000e240000201800 */
[----:B0-----:R0:W-:Y:S01]  /*4000*/  STG.E.128 desc[UR36][R8.64], R4 ;  /* 0x0000000408007986 */ /* 0x0011e2000c101d24 */
[----:B------:R-:W-:Y:S05]  /*4010*/  BRA `(.L_x_12781) ;  /* 0x00000008003c7947 */ /* 0x000fea0003800000 */
.L_x_12789:
        /* <DEDUP_REMOVED lines=18> */
.L_x_12794:
[----:B------:R-:W-:Y:S05]  /*4140*/  BSYNC.RECONVERGENT B0 ;  /* 0x0000000000007941 */ /* 0x000fea0003800200 */
.L_x_12793:
[----:B------:R-:W-:-:S05]  /*4150*/  LOP3.LUT R5, R0, 0x80, R5, 0xf8, !PT ;  /* 0x0000008000057812 */ /* 0x000fca00078ef805 */
[----:B------:R0:W-:Y:S01]  /*4160*/  STG.E.U8 desc[UR36][R8.64], R5 ;  /* 0x0000000508007986 */ /* 0x0001e2000c101124 */
[----:B------:R-:W-:Y:S05]  /*4170*/  BRA `(.L_x_12781) ;  /* 0x0000000400e47947 */ /* 0x000fea0003800000 */
.L_x_12792:
        /* <DEDUP_REMOVED lines=14> */
.L_x_12796:
[----:B------:R-:W-:Y:S05]  /*4260*/  BSYNC.RECONVERGENT B0 ;  /* 0x0000000000007941 */ /* 0x000fea0003800200 */
.L_x_12795:
[----:B------:R-:W-:-:S05]  /*4270*/  LOP3.LUT R3, R0, 0x80, R7, 0xf8, !PT ;  /* 0x0000008000037812 */ /* 0x000fca00078ef807 */
[----:B------:R0:W-:Y:S01]  /*4280*/  STG.E.U8 desc[UR36][R8.64], R3 ;  /* 0x0000000308007986 */ /* 0x0001e2000c101124 */
[----:B------:R-:W-:Y:S05]  /*4290*/  BRA `(.L_x_12781) ;  /* 0x00000004009c7947 */ /* 0x000fea0003800000 */
.L_x_12791:
[----:B------:R-:W-:-:S05]  /*42a0*/  F2FP.BF16.F32.PACK_AB R4, RZ, R4 ;  /* 0x00000004ff04723e */ /* 0x000fca00000010ff */
[----:B------:R0:W-:Y:S01]  /*42b0*/  STG.E.U16 desc[UR36][R8.64], R4 ;  /* 0x0000000408007986 */ /* 0x0001e2000c101524 */
[----:B------:R-:W-:Y:S05]  /*42c0*/  BRA `(.L_x_12781) ;  /* 0x0000000400907947 */ /* 0x000fea0003800000 */
.L_x_12788:
        /* <DEDUP_REMOVED lines=8> */
[----:B------:R-:W0:Y:S02]  /*4350*/  F2I.FTZ.U32.TRUNC.NTZ R3, -R26 ;  /* 0x8000001a00037305 */ /* 0x000e24000021f000 */
[----:B0-----:R0:W-:Y:S01]  /*4360*/  STG.E.U16 desc[UR36][R8.64], R3 ;  /* 0x0000000308007986 */ /* 0x0011e2000c101524 */
[----:B------:R-:W-:Y:S05]  /*4370*/  BRA `(.L_x_12781) ;  /* 0x0000000400647947 */ /* 0x000fea0003800000 */
.L_x_12799:
        /* <DEDUP_REMOVED lines=12> */
.L_x_12802:
[----:B------:R-:W-:-:S04]  /*4440*/  SHF.R.U32.HI R0, RZ, 0x14, R4 ;  /* 0x00000014ff007819 */ /* 0x000fc80000011604 */
[----:B------:R-:W-:-:S04]  /*4450*/  LOP3.LUT R3, R0, 0x1, RZ, 0xc0, !PT ;  /* 0x0000000100037812 */ /* 0x000fc800078ec0ff */
[----:B------:R-:W-:-:S04]  /*4460*/  IADD3 R0, PT, PT, R4, 0x487ffff, R3 ;  /* 0x0487ffff04007810 */ /* 0x000fc80007ffe003 */
[----:B------:R-:W-:-:S04]  /*4470*/  SHF.R.U32.HI R0, RZ, 0x14, R0 ;  /* 0x00000014ff007819 */ /* 0x000fc80000011600 */
[----:B------:R-:W-:-:S07]  /*4480*/  LOP3.LUT R3, R0, 0xff, RZ, 0xc0, !PT ;  /* 0x000000ff00037812 */ /* 0x000fce00078ec0ff */
.L_x_12803:
[----:B------:R-:W-:-:S04]  /*4490*/  SHF.R.U32.HI R4, RZ, 0x18, R4 ;  /* 0x00000018ff047819 */ /* 0x000fc80000011604 */
[----:B------:R-:W-:-:S04]  /*44a0*/  LOP3.LUT R3, R3, 0x80, R4, 0xf8, !PT ;  /* 0x0000008003037812 */ /* 0x000fc800078ef804 */
[----:B------:R-:W-:-:S07]  /*44b0*/  PRMT R0, R3, 0x7610, R0 ;  /* 0x0000761003007816 */ /* 0x000fce0000000000 */
.L_x_12801:
[----:B------:R-:W-:Y:S05]  /*44c0*/  BSYNC.RECONVERGENT B0 ;  /* 0x0000000000007941 */ /* 0x000fea0003800200 */
.L_x_12800:
[----:B------:R1:W-:Y:S01]  /*44d0*/  STG.E.U8 desc[UR36][R8.64], R0 ;  /* 0x0000000008007986 */ /* 0x0003e2000c101124 */
[----:B------:R-:W-:Y:S05]  /*44e0*/  BRA `(.L_x_12781) ;  /* 0x0000000400087947 */ /* 0x000fea0003800000 */
.L_x_12798:
        /* <DEDUP_REMOVED lines=12> */
.L_x_12806:
[----:B------:R-:W-:-:S04]  /*45b0*/  SHF.R.U32.HI R0, RZ, 0x15, R4 ;  /* 0x00000015ff007819 */ /* 0x000fc80000011604 */
[----:B------:R-:W-:-:S04]  /*45c0*/  LOP3.LUT R3, R0, 0x1, RZ, 0xc0, !PT ;  /* 0x0000000100037812 */ /* 0x000fc800078ec0ff */
[----:B------:R-:W-:-:S04]  /*45d0*/  IADD3 R0, PT, PT, R4, 0x88fffff, R3 ;  /* 0x088fffff04007810 */ /* 0x000fc80007ffe003 */
[----:B------:R-:W-:-:S04]  /*45e0*/  SHF.R.U32.HI R0, RZ, 0x15, R0 ;  /* 0x00000015ff007819 */ /* 0x000fc80000011600 */
[----:B------:R-:W-:-:S07]  /*45f0*/  LOP3.LUT R3, R0, 0xff, RZ, 0xc0, !PT ;  /* 0x000000ff00037812 */ /* 0x000fce00078ec0ff */
.L_x_12807:
[----:B------:R-:W-:-:S04]  /*4600*/  SHF.R.U32.HI R4, RZ, 0x18, R4 ;  /* 0x00000018ff047819 */ /* 0x000fc80000011604 */
[----:B------:R-:W-:-:S04]  /*4610*/  LOP3.LUT R3, R3, 0x80, R4, 0xf8, !PT ;  /* 0x0000008003037812 */ /* 0x000fc800078ef804 */
[----:B------:R-:W-:-:S07]  /*4620*/  PRMT R0, R3, 0x7610, R0 ;  /* 0x0000761003007816 */ /* 0x000fce0000000000 */
.L_x_12805:
[----:B------:R-:W-:Y:S05]  /*4630*/  BSYNC.RECONVERGENT B0 ;  /* 0x0000000000007941 */ /* 0x000fea0003800200 */
.L_x_12804:
[----:B------:R2:W-:Y:S01]  /*4640*/  STG.E.U8 desc[UR36][R8.64], R0 ;  /* 0x0000000008007986 */ /* 0x0005e2000c101124 */
[----:B------:R-:W-:Y:S05]  /*4650*/  BRA `(.L_x_12781) ;  /* 0x0000000000ac7947 */ /* 0x000fea0003800000 */
.L_x_12797:
[----:B------:R-:W-:-:S13]  /*4660*/  ISETP.NE.AND P0, PT, R0, 0x1c, PT ;  /* 0x0000001c0000780c */ /* 0x000fda0003f05270 */
[----:B------:R-:W-:Y:S05]  /*4670*/  @!P0 BRA `(.L_x_12808) ;  /* 0x00000000009c8947 */ /* 0x000fea0003800000 */
[----:B------:R-:W-:-:S13]  /*4680*/  ISETP.NE.AND P0, PT, R0, 0x1d, PT ;  /* 0x0000001d0000780c */ /* 0x000fda0003f05270 */
[----:B------:R-:W-:Y:S05]  /*4690*/  @!P0 BRA `(.L_x_12809) ;  /* 0x0000000000888947 */ /* 0x000fea0003800000 */
[----:B------:R-:W-:-:S13]  /*46a0*/  ISETP.NE.AND P0, PT, R0, 0x2c, PT ;  /* 0x0000002c0000780c */ /* 0x000fda0003f05270 */
[----:B------:R-:W-:Y:S05]  /*46b0*/  @!P0 BRA `(.L_x_12810) ;  /* 0x0000000000448947 */ /* 0x000fea0003800000 */
.L_x_12780:
        /* <DEDUP_REMOVED lines=16> */
.L_x_12811:
[----:B------:R-:W-:Y:S05]  /*47c0*/  BRA `(.L_x_12781) ;  /* 0x0000000000507947 */ /* 0x000fea0003800000 */
.L_x_12810:
        /* <DEDUP_REMOVED lines=15> */
.L_x_12809:
[----:B------:R-:W0:Y:S02]  /*48c0*/  F2I.FTZ.U64.TRUNC R26, -R26 ;  /* 0x8000001a001a7311 */ /* 0x000e24000021d800 */
[----:B0-----:R0:W-:Y:S01]  /*48d0*/  STG.E.64 desc[UR36][R8.64], R26 ;  /* 0x0000001a08007986 */ /* 0x0011e2000c101b24 */
[----:B------:R-:W-:Y:S05]  /*48e0*/  BRA `(.L_x_12781) ;  /* 0x0000000000087947 */ /* 0x000fea0003800000 */
.L_x_12808:
[----:B------:R-:W0:Y:S02]  /*48f0*/  F2I.FTZ.U32.TRUNC.NTZ R3, -R26 ;  /* 0x8000001a00037305 */ /* 0x000e24000021f000 */
[----:B0-----:R3:W-:Y:S02]  /*4900*/  STG.E desc[UR36][R8.64], R3 ;  /* 0x0000000308007986 */ /* 0x0017e4000c101924 */
.L_x_12781:
        /* <DEDUP_REMOVED lines=24> */
.L_x_12816:
[----:B------:R-:W0:Y:S02]  /*4a90*/  F2I.FTZ.S64.TRUNC R4, -R19 ;  /* 0x8000001300047311 */ /* 0x000e24000021d900 */
[----:B0-----:R0:W-:Y:S01]  /*4aa0*/  STG.E.U8 desc[UR36][R8.64], R4 ;  /* 0x0000000408007986 */ /* 0x0011e2000c101124 */
[----:B------:R-:W-:Y:S05]  /*4ab0*/  BRA `(.L_x_12818) ;  /* 0x0000000c00287947 */ /* 0x000fea0003800000 */
.L_x_12815:
        /* <DEDUP_REMOVED lines=9> */
.L_x_12820:
[----:B------:R-:W0:Y:S02]  /*4b50*/  F2I.FTZ.TRUNC.NTZ R19, -R19 ;  /* 0x8000001300137305 */ /* 0x000e24000021f100 */
[----:B0-----:R0:W-:Y:S01]  /*4b60*/  STG.E desc[UR36][R8.64], R19 ;  /* 0x0000001308007986 */ /* 0x0011e2000c101924 */
[----:B------:R-:W-:Y:S05]  /*4b70*/  BRA `(.L_x_12818) ;  /* 0x0000000800f87947 */ /* 0x000fea0003800000 */
.L_x_12819:
[----:B------:R-:W0:Y:S02]  /*4b80*/  F2I.FTZ.TRUNC.NTZ R19, -R19 ;  /* 0x8000001300137305 */ /* 0x000e24000021f100 */
[----:B0-----:R0:W-:Y:S01]  /*4b90*/  STG.E.U16 desc[UR36][R8.64], R19 ;  /* 0x0000001308007986 */ /* 0x0011e2000c101524 */
[----:B------:R-:W-:Y:S05]  /*4ba0*/  BRA `(.L_x_12818) ;  /* 0x0000000800ec7947 */ /* 0x000fea0003800000 */
.L_x_12814:
        /* <DEDUP_REMOVED lines=8> */
.L_x_12822:
[----:B------:R-:W-:-:S05]  /*4c30*/  F2FP.F16.F32.PACK_AB R18, RZ, R18 ;  /* 0x00000012ff12723e */ /* 0x000fca00000000ff */
[----:B------:R0:W-:Y:S01]  /*4c40*/  STG.E.U16 desc[UR36][R8.64], R18 ;  /* 0x0000001208007986 */ /* 0x0001e2000c101524 */
[----:B------:R-:W-:Y:S05]  /*4c50*/  BRA `(.L_x_12818) ;  /* 0x0000000800c07947 */ /* 0x000fea0003800000 */
.L_x_12821:
        /* <DEDUP_REMOVED lines=9> */
.L_x_12824:
[----:B------:R-:W-:-:S04]  /*4cf0*/  F2FP.F16.F32.PACK_AB R3, RZ, R18 ;  /* 0x00000012ff03723e */ /* 0x000fc800000000ff */
[----:B------:R-:W-:-:S05]  /*4d00*/  PRMT R3, R3, 0x5410, RZ ;  /* 0x0000541003037816 */ /* 0x000fca00000000ff */
[----:B------:R0:W-:Y:S01]  /*4d10*/  STG.E desc[UR36][R8.64], R3 ;  /* 0x0000000308007986 */ /* 0x0001e2000c101924 */
[----:B------:R-:W-:Y:S05]  /*4d20*/  BRA `(.L_x_12818) ;  /* 0x00000008008c7947 */ /* 0x000fea0003800000 */
.L_x_12823:
[----:B------:R-:W-:-:S06]  /*4d30*/  FMUL.FTZ R4, R19, -1 ;  /* 0xbf80000013047820 */ /* 0x000fcc0000410000 */
[----:B------:R-:W0:Y:S02]  /*4d40*/  F2F.F64.F32 R4, R4 ;  /* 0x0000000400047310 */ /* 0x000e240000201800 */
[----:B0-----:R0:W-:Y:S01]  /*4d50*/  STG.E.64 desc[UR36][R8.64], R4 ;  /* 0x0000000408007986 */ /* 0x0011e2000c101b24 */
[----:B------:R-:W-:Y:S05]  /*4d60*/  BRA `(.L_x_12818) ;  /* 0x00000008007c7947 */ /* 0x000fea0003800000 */
.L_x_12813:
        /* <DEDUP_REMOVED lines=13> */
.L_x_12828:
        /* <DEDUP_REMOVED lines=16> */
.L_x_12831:
[----:B------:R-:W-:-:S04]  /*4f40*/  SHF.R.U32.HI R18, RZ, 0x18, R18 ;  /* 0x00000018ff127819 */ /* 0x000fc80000011612 */
[----:B------:R-:W-:-:S04]  /*4f50*/  LOP3.LUT R3, R3, 0x80, R18, 0xf8, !PT ;  /* 0x0000008003037812 */ /* 0x000fc800078ef812 */
[----:B------:R-:W-:-:S07]  /*4f60*/  PRMT R4, R3, 0x7610, R4 ;  /* 0x0000761003047816 */ /* 0x000fce0000000004 */
.L_x_12830:
[----:B------:R-:W-:Y:S05]  /*4f70*/  BSYNC.RECONVERGENT B0 ;  /* 0x0000000000007941 */ /* 0x000fea0003800200 */
.L_x_12829:
[----:B------:R0:W-:Y:S01]  /*4f80*/  STG.E.U8 desc[UR36][R8.64], R4 ;  /* 0x0000000408007986 */ /* 0x0001e2000c101124 */
[----:B------:R-:W-:Y:S05]  /*4f90*/  BRA `(.L_x_12818) ;  /* 0x0000000400f07947 */ /* 0x000fea0003800000 */
.L_x_12827:
        /* <DEDUP_REMOVED lines=16> */
.L_x_12834:
[----:B------:R-:W-:-:S04]  /*50a0*/  SHF.R.U32.HI R18, RZ, 0x18, R18 ;  /* 0x00000018ff127819 */ /* 0x000fc80000011612 */
[----:B------:R-:W-:-:S04]  /*50b0*/  LOP3.LUT R3, R3, 0x80, R18, 0xf8, !PT ;  /* 0x0000008003037812 */ /* 0x000fc800078ef812 */
[----:B------:R-:W-:-:S07]  /*50c0*/  PRMT R4, R3, 0x7610, R4 ;  /* 0x0000761003047816 */ /* 0x000fce0000000004 */
.L_x_12833:
[----:B------:R-:W-:Y:S05]  /*50d0*/  BSYNC.RECONVERGENT B0 ;  /* 0x0000000000007941 */ /* 0x000fea0003800200 */
.L_x_12832:
[----:B------:R0:W-:Y:S01]  /*50e0*/  STG.E.U8 desc[UR36][R8.64], R4 ;  /* 0x0000000408007986 */ /* 0x0001e2000c101124 */
[----:B------:R-:W-:Y:S05]  /*50f0*/  BRA `(.L_x_12818) ;  /* 0x0000000400987947 */ /* 0x000fea0003800000 */
.L_x_12826:
        /* <DEDUP_REMOVED lines=21> */
.L_x_12836:
[----:B------:R-:W0:Y:S02]  /*5250*/  F2I.FTZ.U64.TRUNC R4, -R19 ;  /* 0x8000001300047311 */ /* 0x000e24000021d800 */
[----:B0-----:R0:W-:Y:S01]  /*5260*/  STG.E.64 desc[UR36][R8.64], R4 ;  /* 0x0000000408007986 */ /* 0x0011e2000c101b24 */
[----:B------:R-:W-:Y:S05]  /*5270*/  BRA `(.L_x_12818) ;  /* 0x0000000400387947 */ /* 0x000fea0003800000 */
.L_x_12835:
[----:B------:R-:W0:Y:S02]  /*5280*/  F2I.FTZ.U32.TRUNC.NTZ R19, -R19 ;  /* 0x8000001300137305 */ /* 0x000e24000021f000 */
[----:B0-----:R0:W-:Y:S01]  /*5290*/  STG.E desc[UR36][R8.64], R19 ;  /* 0x0000001308007986 */ /* 0x0011e2000c101924 */
[----:B------:R-:W-:Y:S05]  /*52a0*/  BRA `(.L_x_12818) ;  /* 0x00000004002c7947 */ /* 0x000fea0003800000 */
.L_x_12825:
        /* <DEDUP_REMOVED lines=10> */
.L_x_12838:
[----:B------:R-:W-:Y:S01]  /*5350*/  FMUL.FTZ R4, R19, -1 ;  /* 0xbf80000013047820 */ /* 0x000fe20000410000 */
[----:B------:R-:W-:-:S05]  /*5360*/  CS2R R6, SRZ ;  /* 0x0000000000067805 */ /* 0x000fca000001ff00 */
[----:B------:R-:W0:Y:S02]  /*5370*/  F2F.F64.F32 R4, R4 ;  /* 0x0000000400047310 */ /* 0x000e240000201800 */
[----:B0-----:R0:W-:Y:S01]  /*5380*/  STG.E.128 desc[UR36][R8.64], R4 ;  /* 0x0000000408007986 */ /* 0x0011e2000c101d24 */
[----:B------:R-:W-:Y:S05]  /*5390*/  BRA `(.L_x_12818) ;  /* 0x0000000000f07947 */ /* 0x000fea0003800000 */
.L_x_12837:
[----:B------:R-:W-:-:S13]  /*53a0*/  ISETP.NE.AND P0, PT, R0, 0xf, PT ;  /* 0x0000000f0000780c */ /* 0x000fda0003f05270 */
[----:B------:R-:W-:Y:S05]  /*53b0*/  @!P0 BRA `(.L_x_12839) ;  /* 0x0000000000e08947 */ /* 0x000fea0003800000 */
[----:B------:R-:W-:-:S13]  /*53c0*/  ISETP.NE.AND P0, PT, R0, 0x17, PT ;  /* 0x000000170000780c */ /* 0x000fda0003f05270 */
[----:B------:R-:W-:Y:S05]  /*53d0*/  @!P0 BRA `(.L_x_12840) ;  /* 0x00000000008c8947 */ /* 0x000fea0003800000 */
[----:B------:R-:W-:-:S13]  /*53e0*/  ISETP.NE.AND P0, PT, R0, 0x18, PT ;  /* 0x000000180000780c */ /* 0x000fda0003f05270 */
[----:B------:R-:W-:Y:S05]  /*53f0*/  @!P0 BRA `(.L_x_12841) ;  /* 0x0000000000448947 */ /* 0x000fea0003800000 */
.L_x_12817:
        /* <DEDUP_REMOVED lines=16> */
.L_x_12842:
[----:B------:R-:W-:Y:S05]  /*5500*/  BRA `(.L_x_12818) ;  /* 0x0000000000947947 */ /* 0x000fea0003800000 */
.L_x_12841:
        /* <DEDUP_REMOVED lines=12> */
.L_x_12844:
[----:B------:R-:W-:Y:S05]  /*55d0*/  BSYNC.RECONVERGENT B0 ;  /* 0x0000000000007941 */ /* 0x000fea0003800200 */
.L_x_12843:
[----:B------:R-:W-:-:S05]  /*55e0*/  LOP3.LUT R3, R0, 0x80, R5, 0xf8, !PT ;  /* 0x0000008000037812 */ /* 0x000fca00078ef805 */
[----:B------:R3:W-:Y:S01]  /*55f0*/  STG.E.U8 desc[UR36][R8.64], R3 ;  /* 0x0000000308007986 */ /* 0x0007e2000c101124 */
[----:B------:R-:W-:Y:S05]  /*5600*/  BRA `(.L_x_12818) ;  /* 0x0000000000547947 */ /* 0x000fea0003800000 */
.L_x_12840:
        /* <DEDUP_REMOVED lines=11> */
.L_x_12846:
[----:B------:R-:W-:Y:S01]  /*56c0*/  IMAD.MOV.U32 R0, RZ, RZ, 0x7f ;  /* 0x0000007fff007424 */ /* 0x000fe200078e00ff */
[----:B------:R-:W-:-:S04]  /*56d0*/  ISETP.GT.U32.AND P0, PT, R4, 0x7f800000, PT ;  /* 0x7f8000000400780c */ /* 0x000fc80003f04070 */
[----:B------:R-:W-:-:S09]  /*56e0*/  SEL R0, R0, 0x7c, P0 ;  /* 0x0000007c00007807 */ /* 0x000fd20000000000 */
.L_x_12847:
[----:B------:R-:W-:Y:S05]  /*56f0*/  BSYNC.RECONVERGENT B0 ;  /* 0x0000000000007941 */ /* 0x000fea0003800200 */
.L_x_12845:
[----:B------:R-:W-:-:S04]  /*5700*/  SHF.R.U32.HI R3, RZ, 0x18, R18 ;  /* 0x00000018ff037819 */ /* 0x000fc80000011612 */
[----:B------:R-:W-:-:S05]  /*5710*/  LOP3.LUT R3, R0, 0x80, R3, 0xf8, !PT ;  /* 0x0000008000037812 */ /* 0x000fca00078ef803 */
[----:B------:R2:W-:Y:S01]  /*5720*/  STG.E.U8 desc[UR36][R8.64], R3 ;  /* 0x0000000308007986 */ /* 0x0005e2000c101124 */
[----:B------:R-:W-:Y:S05]  /*5730*/  BRA `(.L_x_12818) ;  /* 0x0000000000087947 */ /* 0x000fea0003800000 */
.L_x_12839:
[----:B------:R-:W-:-:S05]  /*5740*/  F2FP.BF16.F32.PACK_AB R18, RZ, R18 ;  /* 0x00000012ff12723e */ /* 0x000fca00000010ff */
[----:B------:R4:W-:Y:S02]  /*5750*/  STG.E.U16 desc[UR36][R8.64], R18 ;  /* 0x0000001208007986 */ /* 0x0009e4000c101524 */
.L_x_12818:
[----:B------:R-:W-:-:S07]  /*5760*/  VIADD R25, R25, 0x80 ;  /* 0x0000008019197836 */ /* 0x000fce0000000000 */
.L_x_12775:
[----:B------:R-:W-:-:S13]  /*5770*/  ISETP.GE.AND P0, PT, R25, R24, PT ;  /* 0x000000181900720c */ /* 0x000fda0003f06270 */
[----:B------:R-:W-:Y:S05]  /*5780*/  @P0 BREAK.RELIABLE B6 ;  /* 0x0000000000060942 */ /* 0x000fea0003800100 */
[----:B------:R-:W-:Y:S05]  /*5790*/  @P0 BRA `(.L_x_12812) ;  /* 0x0000000c00900947 */ /* 0x000fea0003800000 */
[----:B------:R-:W-:Y:S05]  /*57a0*/  BSYNC.RELIABLE B6 ;  /* 0x0000000000067941 */ /* 0x000fea0003800100 */
.L_x_12774:
        /* <DEDUP_REMOVED lines=21> */
.L_x_12851:
[----:B------:R-:W0:Y:S02]  /*5900*/  F2I.FTZ.S64.TRUNC R4, -R23 ;  /* 0x8000001700047311 */ /* 0x000e24000021d900 */
[----:B0-----:R0:W-:Y:S01]  /*5910*/  STG.E.U8 desc[UR36][R8.64], R4 ;  /* 0x0000000408007986 */ /* 0x0011e2000c101124 */
[----:B------:R-:W-:Y:S05]  /*5920*/  BRA `(.L_x_12853) ;  /* 0x0000000c00287947 */ /* 0x000fea0003800000 */
.L_x_12850:
        /* <DEDUP_REMOVED lines=9> */
.L_x_12855:
[----:B------:R-:W0:Y:S02]  /*59c0*/  F2I.FTZ.TRUNC.NTZ R23, -R23 ;  /* 0x8000001700177305 */ /* 0x000e24000021f100 */
[----:B0-----:R0:W-:Y:S01]  /*59d0*/  STG.E desc[UR36][R8.64], R23 ;  /* 0x0000001708007986 */ /* 0x0011e2000c101924 */
[----:B------:R-:W-:Y:S05]  /*59e0*/  BRA `(.L_x_12853) ;  /* 0x0000000800f87947 */ /* 0x000fea0003800000 */
.L_x_12854:
[----:B------:R-:W0:Y:S02]  /*59f0*/  F2I.FTZ.TRUNC.NTZ R23, -R23 ;  /* 0x8000001700177305 */ /* 0x000e24000021f100 */
[----:B0-----:R0:W-:Y:S01]  /*5a00*/  STG.E.U16 desc[UR36][R8.64], R23 ;  /* 0x0000001708007986 */ /* 0x0011e2000c101524 */
[----:B------:R-:W-:Y:S05]  /*5a10*/  BRA `(.L_x_12853) ;  /* 0x0000000800ec7947 */ /* 0x000fea0003800000 */
.L_x_12849:
        /* <DEDUP_REMOVED lines=8> */
.L_x_12857:
[----:B------:R-:W-:-:S05]  /*5aa0*/  F2FP.F16.F32.PACK_AB R22, RZ, R22 ;  /* 0x00000016ff16723e */ /* 0x000fca00000000ff */
[----:B------:R0:W-:Y:S01]  /*5ab0*/  STG.E.U16 desc[UR36][R8.64], R22 ;  /* 0x0000001608007986 */ /* 0x0001e2000c101524 */
[----:B------:R-:W-:Y:S05]  /*5ac0*/  BRA `(.L_x_12853) ;  /* 0x0000000800c07947 */ /* 0x000fea0003800000 */
.L_x_12856:
        /* <DEDUP_REMOVED lines=9> */
.L_x_12859:
[----:B------:R-:W-:-:S04]  /*5b60*/  F2FP.F16.F32.PACK_AB R3, RZ, R22 ;  /* 0x00000016ff03723e */ /* 0x000fc800000000ff */
[----:B------:R-:W-:-:S05]  /*5b70*/  PRMT R3, R3, 0x5410, RZ ;  /* 0x0000541003037816 */ /* 0x000fca00000000ff */
[----:B------:R0:W-:Y:S01]  /*5b80*/  STG.E desc[UR36][R8.64], R3 ;  /* 0x0000000308007986 */ /* 0x0001e2000c101924 */
[----:B------:R-:W-:Y:S05]  /*5b90*/  BRA `(.L_x_12853) ;  /* 0x00000008008c7947 */ /* 0x000fea0003800000 */
.L_x_12858:
[----:B------:R-:W-:-:S06]  /*5ba0*/  FMUL.FTZ R4, R23, -1 ;  /* 0xbf80000017047820 */ /* 0x000fcc0000410000 */
[----:B------:R-:W0:Y:S02]  /*5bb0*/  F2F.F64.F32 R4, R4 ;  /* 0x0000000400047310 */ /* 0x000e240000201800 */
[----:B0-----:R0:W-:Y:S01]  /*5bc0*/  STG.E.64 desc[UR36][R8.64], R4 ;  /* 0x0000000408007986 */ /* 0x0011e2000c101b24 */
[----:B------:R-:W-:Y:S05]  /*5bd0*/  BRA `(.L_x_12853) ;  /* 0x00000008007c7947 */ /* 0x000fea0003800000 */
.L_x_12848:
        /* <DEDUP_REMOVED lines=13> */
.L_x_12863:
        /* <DEDUP_REMOVED lines=16> */
.L_x_12866:
[----:B------:R-:W-:-:S04]  /*5db0*/  SHF.R.U32.HI R22, RZ, 0x18, R22 ;  /* 0x00000018ff167819 */ /* 0x000fc80000011616 */
[----:B------:R-:W-:-:S04]  /*5dc0*/  LOP3.LUT R3, R3, 0x80, R22, 0xf8, !PT ;  /* 0x0000008003037812 */ /* 0x000fc800078ef816 */
[----:B------:R-:W-:-:S07]  /*5dd0*/  PRMT R4, R3, 0x7610, R4 ;  /* 0x0000761003047816 */ /* 0x000fce0000000004 */
.L_x_12865:
[----:B------:R-:W-:Y:S05]  /*5de0*/  BSYNC.RECONVERGENT B0 ;  /* 0x0000000000007941 */ /* 0x000fea0003800200 */
.L_x_12864:
[----:B------:R0:W-:Y:S01]  /*5df0*/  STG.E.U8 desc[UR36][R8.64], R4 ;  /* 0x0000000408007986 */ /* 0x0001e2000c101124 */
[----:B------:R-:W-:Y:S05]  /*5e00*/  BRA `(.L_x_12853) ;  /* 0x0000000400f07947 */ /* 0x000fea0003800000 */
.L_x_12862:
        /* <DEDUP_REMOVED lines=16> */
.L_x_12869:
[----:B------:R-:W-:-:S04]  /*5f10*/  SHF.R.U32.HI R22, RZ, 0x18, R22 ;  /* 0x00000018ff167819 */ /* 0x000fc80000011616 */
[----:B------:R-:W-:-:S04]  /*5f20*/  LOP3.LUT R3, R3, 0x80, R22, 0xf8, !PT ;  /* 0x0000008003037812 */ /* 0x000fc800078ef816 */
[----:B------:R-:W-:-:S07]  /*5f30*/  PRMT R4, R3, 0x7610, R4 ;  /* 0x0000761003047816 */ /* 0x000fce0000000004 */
.L_x_12868:
[----:B------:R-:W-:Y:S05]  /*5f40*/  BSYNC.RECONVERGENT B0 ;  /* 0x0000000000007941 */ /* 0x000fea0003800200 */
.L_x_12867:
[----:B------:R0:W-:Y:S01]  /*5f50*/  STG.E.U8 desc[UR36][R8.64], R4 ;  /* 0x0000000408007986 */ /* 0x0001e2000c101124 */
[----:B------:R-:W-:Y:S05]  /*5f60*/  BRA `(.L_x_12853) ;  /* 0x0000000400987947 */ /* 0x000fea0003800000 */
.L_x_12861:
        /* <DEDUP_REMOVED lines=21> */
.L_x_12871:
[----:B------:R-:W0:Y:S02]  /*60c0*/  F2I.FTZ.U64.TRUNC R4, -R23 ;  /* 0x8000001700047311 */ /* 0x000e24000021d800 */
[----:B0-----:R0:W-:Y:S01]  /*60d0*/  STG.E.64 desc[UR36][R8.64], R4 ;  /* 0x0000000408007986 */ /* 0x0011e2000c101b24 */
[----:B------:R-:W-:Y:S05]  /*60e0*/  BRA `(.L_x_12853) ;  /* 0x0000000400387947 */ /* 0x000fea0003800000 */
.L_x_12870:
[----:B------:R-:W0:Y:S02]  /*60f0*/  F2I.FTZ.U32.TRUNC.NTZ R23, -R23 ;  /* 0x8000001700177305 */ /* 0x000e24000021f000 */
[----:B0-----:R0:W-:Y:S01]  /*6100*/  STG.E desc[UR36][R8.64], R23 ;  /* 0x0000001708007986 */ /* 0x0011e2000c101924 */
[----:B------:R-:W-:Y:S05]  /*6110*/  BRA `(.L_x_12853) ;  /* 0x00000004002c7947 */ /* 0x000fea0003800000 */
.L_x_12860:
        /* <DEDUP_REMOVED lines=10> */
.L_x_12873:
[----:B------:R-:W-:Y:S01]  /*61c0*/  FMUL.FTZ R4, R23, -1 ;  /* 0xbf80000017047820 */ /* 0x000fe20000410000 */
[----:B------:R-:W-:-:S05]  /*61d0*/  CS2R R6, SRZ ;  /* 0x0000000000067805 */ /* 0x000fca000001ff00 */
[----:B------:R-:W0:Y:S02]  /*61e0*/  F2F.F64.F32 R4, R4 ;  /* 0x0000000400047310 */ /* 0x000e240000201800 */
[----:B0-----:R4:W-:Y:S01]  /*61f0*/  STG.E.128 desc[UR36][R8.64], R4 ;  /* 0x0000000408007986 */ /* 0x0019e2000c101d24 */
[----:B------:R-:W-:Y:S05]  /*6200*/  BRA `(.L_x_12853) ;  /* 0x0000000000f07947 */ /* 0x000fea0003800000 */
.L_x_12872:
[----:B------:R-:W-:-:S13]  /*6210*/  ISETP.NE.AND P0, PT, R0, 0xf, PT ;  /* 0x0000000f0000780c */ /* 0x000fda0003f05270 */
[----:B------:R-:W-:Y:S05]  /*6220*/  @!P0 BRA `(.L_x_12874) ;  /* 0x0000000000e08947 */ /* 0x000fea0003800000 */
[----:B------:R-:W-:-:S13]  /*6230*/  ISETP.NE.AND P0, PT, R0, 0x17, PT ;  /* 0x000000170000780c */ /* 0x000fda0003f05270 */
[----:B------:R-:W-:Y:S05]  /*6240*/  @!P0 BRA `(.L_x_12875) ;  /* 0x00000000008c8947 */ /* 0x000fea0003800000 */
[----:B------:R-:W-:-:S13]  /*6250*/  ISETP.NE.AND P0, PT, R0, 0x18, PT ;  /* 0x000000180000780c */ /* 0x000fda0003f05270 */
[----:B------:R-:W-:Y:S05]  /*6260*/  @!P0 BRA `(.L_x_12876) ;  /* 0x0000000000448947 */ /* 0x000fea0003800000 */
.L_x_12852:
        /* <DEDUP_REMOVED lines=16> */
.L_x_12877:
[----:B------:R-:W-:Y:S05]  /*6370*/  BRA `(.L_x_12853) ;  /* 0x0000000000947947 */ /* 0x000fea0003800000 */
.L_x_12876:
        /* <DEDUP_REMOVED lines=12> */
.L_x_12879:
[----:B------:R-:W-:Y:S05]  /*6440*/  BSYNC.RECONVERGENT B0 ;  /* 0x0000000000007941 */ /* 0x000fea0003800200 */
.L_x_12878:
[----:B------:R-:W-:-:S05]  /*6450*/  LOP3.LUT R3, R0, 0x80, R5, 0xf8, !PT ;  /* 0x0000008000037812 */ /* 0x000fca00078ef805 */
[----:B------:R1:W-:Y:S01]  /*6460*/  STG.E.U8 desc[UR36][R8.64], R3 ;  /* 0x0000000308007986 */ /* 0x0003e2000c101124 */
[----:B------:R-:W-:Y:S05]  /*6470*/  BRA `(.L_x_12853) ;  /* 0x0000000000547947 */ /* 0x000fea0003800000 */
.L_x_12875:
        /* <DEDUP_REMOVED lines=11> */
.L_x_12881:
[----:B------:R-:W-:Y:S01]  /*6530*/  IMAD.MOV.U32 R0, RZ, RZ, 0x7f ;  /* 0x0000007fff007424 */ /* 0x000fe200078e00ff */
[----:B------:R-:W-:-:S04]  /*6540*/  ISETP.GT.U32.AND P0, PT, R4, 0x7f800000, PT ;  /* 0x7f8000000400780c */ /* 0x000fc80003f04070 */
[----:B------:R-:W-:-:S09]  /*6550*/  SEL R0, R0, 0x7c, P0 ;  /* 0x0000007c00007807 */ /* 0x000fd20000000000 */
.L_x_12882:
[----:B------:R-:W-:Y:S05]  /*6560*/  BSYNC.RECONVERGENT B0 ;  /* 0x0000000000007941 */ /* 0x000fea0003800200 */
.L_x_12880:
[----:B------:R-:W-:-:S04]  /*6570*/  SHF.R.U32.HI R3, RZ, 0x18, R22 ;  /* 0x00000018ff037819 */ /* 0x000fc80000011616 */
[----:B------:R-:W-:-:S05]  /*6580*/  LOP3.LUT R3, R0, 0x80, R3, 0xf8, !PT ;  /* 0x0000008000037812 */ /* 0x000fca00078ef803 */
[----:B------:R2:W-:Y:S01]  /*6590*/  STG.E.U8 desc[UR36][R8.64], R3 ;  /* 0x0000000308007986 */ /* 0x0005e2000c101124 */
[----:B------:R-:W-:Y:S05]  /*65a0*/  BRA `(.L_x_12853) ;  /* 0x0000000000087947 */ /* 0x000fea0003800000 */
.L_x_12874:
[----:B------:R-:W-:-:S05]  /*65b0*/  F2FP.BF16.F32.PACK_AB R22, RZ, R22 ;  /* 0x00000016ff16723e */ /* 0x000fca00000010ff */
[----:B------:R0:W-:Y:S02]  /*65c0*/  STG.E.U16 desc[UR36][R8.64], R22 ;  /* 0x0000001608007986 */ /* 0x0001e4000c101524 */
.L_x_12853:
[----:B------:R-:W-:-:S07]  /*65d0*/  VIADD R25, R25, 0x80 ;  /* 0x0000008019197836 */ /* 0x000fce0000000000 */
.L_x_12812:
[----:B------:R-:W-:Y:S05]  /*65e0*/  BSYNC.RECONVERGENT B7 ;  /* 0x0000000000077941 */ /* 0x000fea0003800200 */
.L_x_12773:
[----:B------:R-:W-:-:S13]  /*65f0*/  ISETP.GE.AND P0, PT, R25, R24, PT ;  /* 0x000000181900720c */ /* 0x000fda0003f06270 */
[----:B------:R-:W-:Y:S05]  /*6600*/  @P0 EXIT ;  /* 0x000000000000094d */ /* 0x000fea0003800000 */
[----:B0---4-:R-:W0:Y:S01]  /*6610*/  LDC.64 R4, c[0x0][0x388] ;  /* 0x0000e200ff047b82 */ /* 0x011e220000000a00 */
[----:B------:R-:W3:Y:S01]  /*6620*/  LDCU UR4, c[0x0][0x3a8] ;  /* 0x00007500ff0477ac */ /* 0x000ee20008000800 */
[----:B-12---:R-:W-:Y:S01]  /*6630*/  PRMT R0, R17, 0x9910, RZ ;  /* 0x0000991011007816 */ /* 0x006fe200000000ff */
[----:B------:R-:W-:-:S03]  /*6640*/  IMAD R2, R2, 0x200, R25 ;  /* 0x0000020002027824 */ /* 0x000fc600078e0219 */
[----:B------:R-:W-:Y:S01]  /*6650*/  ISETP.GT.AND P1, PT, R0, 0x9, PT ;  /* 0x000000090000780c */ /* 0x000fe20003f24270 */
[----:B---3--:R-:W-:-:S05]  /*6660*/  IMAD R3, R2, UR4, RZ ;  /* 0x0000000402037c24 */ /* 0x008fca000f8e02ff */
[----:B0-----:R-:W-:Y:S01]  /*6670*/  IADD3 R2, P0, PT, R3, R4, RZ ;  /* 0x0000000403027210 */ /* 0x001fe20007f1e0ff */
[----:B------:R-:W-:-:S04]  /*6680*/  FADD.FTZ R4, -R16, -RZ ;  /* 0x800000ff10047221 */ /* 0x000fc80000010100 */
        /* <DEDUP_REMOVED lines=11> */
[----:B0-----:R-:W-:Y:S01]  /*6740*/  STG.E.U8 desc[UR36][R2.64], R5 ;  /* 0x0000000502007986 */ /* 0x001fe2000c101124 */
[----:B------:R-:W-:Y:S05]  /*6750*/  EXIT ;  /* 0x000000000000794d */ /* 0x000fea0003800000 */
.L_x_12886:
[----:B------:R-:W0:Y:S02]  /*6760*/  F2I.FTZ.S64.TRUNC R16, -R16 ;  /* 0x8000001000107311 */ /* 0x000e24000021d900 */
[----:B0-----:R-:W-:-:S05]  /*6770*/  IMAD.MOV.U32 R5, RZ, RZ, R16 ;  /* 0x000000ffff057224 */ /* 0x001fca00078e0010 */
[----:B------:R-:W-:Y:S01]  /*6780*/  STG.E.U8 desc[UR36][R2.64], R5 ;  /* 0x0000000502007986 */ /* 0x000fe2000c101124 */
[----:B------:R-:W-:Y:S05]  /*6790*/  EXIT ;  /* 0x000000000000794d */ /* 0x000fea0003800000 */
.L_x_12885:
[----:B------:R-:W-:-:S13]  /*67a0*/  ISETP.NE.AND P0, PT, R0, 0x2, PT ;  /* 0x000000020000780c */ /* 0x000fda0003f05270 */
[----:B------:R-:W-:Y:S05]  /*67b0*/  @!P0 BRA `(.L_x_12888) ;  /* 0x0000000000288947 */ /* 0x000fea0003800000 */
[----:B------:R-:W-:-:S13]  /*67c0*/  ISETP.NE.AND P0, PT, R0, 0x3, PT ;  /* 0x000000030000780c */ /* 0x000fda0003f05270 */
[----:B------:R-:W-:Y:S05]  /*67d0*/  @!P0 BRA `(.L_x_12889) ;  /* 0x0000000000148947 */ /* 0x000fea0003800000 */
[----:B------:R-:W-:-:S13]  /*67e0*/  ISETP.NE.AND P0, PT, R0, 0x4, PT ;  /* 0x000000040000780c */ /* 0x000fda0003f05270 */
[----:B------:R-:W-:Y:S05]  /*67f0*/  @P0 BRA `(.L_x_12887) ;  /* 0x0000000800380947 */ /* 0x000fea0003800000 */
[----:B------:R-:W0:Y:S02]  /*6800*/  F2I.FTZ.S64.TRUNC R16, -R16 ;  /* 0x8000001000107311 */ /* 0x000e24000021d900 */
[----:B0-----:R-:W-:Y:S01]  /*6810*/  STG.E.64 desc[UR36][R2.64], R16 ;  /* 0x0000001002007986 */ /* 0x001fe2000c101b24 */
[----:B------:R-:W-:Y:S05]  /*6820*/  EXIT ;  /* 0x000000000000794d */ /* 0x000fea0003800000 */
.L_x_12889:
[----:B------:R-:W0:Y:S02]  /*6830*/  F2I.FTZ.TRUNC.NTZ R5, -R16 ;  /* 0x8000001000057305 */ /* 0x000e24000021f100 */
[----:B0-----:R-:W-:Y:S01]  /*6840*/  STG.E desc[UR36][R2.64], R5 ;  /* 0x0000000502007986 */ /* 0x001fe2000c101924 */
[----:B------:R-:W-:Y:S05]  /*6850*/  EXIT ;  /* 0x000000000000794d */ /* 0x000fea0003800000 */
.L_x_12888:
[----:B------:R-:W0:Y:S02]  /*6860*/  F2I.FTZ.TRUNC.NTZ R5, -R16 ;  /* 0x8000001000057305 */ /* 0x000e24000021f100 */
[----:B0-----:R-:W-:Y:S01]  /*6870*/  STG.E.U16 desc[UR36][R2.64], R5 ;  /* 0x0000000502007986 */ /* 0x001fe2000c101524 */
[----:B------:R-:W-:Y:S05]  /*6880*/  EXIT ;  /* 0x000000000000794d */ /* 0x000fea0003800000 */
.L_x_12884:
        /* <DEDUP_REMOVED lines=8> */
.L_x_12891:
[----:B------:R-:W-:-:S05]  /*6910*/  F2FP.F16.F32.PACK_AB R4, RZ, R4 ;  /* 0x00000004ff04723e */ /* 0x000fca00000000ff */
[----:B------:R-:W-:Y:S01]  /*6920*/  STG.E.U16 desc[UR36][R2.64], R4 ;  /* 0x0000000402007986 */ /* 0x000fe2000c101524 */
[----:B------:R-:W-:Y:S05]  /*6930*/  EXIT ;  /* 0x000000000000794d */ /* 0x000fea0003800000 */
.L_x_12890:
        /* <DEDUP_REMOVED lines=9> */
.L_x_12893:
[----:B------:R-:W-:-:S04]  /*69d0*/  F2FP.F16.F32.PACK_AB R5, RZ, R4 ;  /* 0x00000004ff05723e */ /* 0x000fc800000000ff */
[----:B------:R-:W-:-:S05]  /*69e0*/  PRMT R5, R5, 0x5410, RZ ;  /* 0x0000541005057816 */ /* 0x000fca00000000ff */
[----:B------:R-:W-:Y:S01]  /*69f0*/  STG.E desc[UR36][R2.64], R5 ;  /* 0x0000000502007986 */ /* 0x000fe2000c101924 */
[----:B------:R-:W-:Y:S05]  /*6a00*/  EXIT ;  /* 0x000000000000794d */ /* 0x000fea0003800000 */
.L_x_12892:
[----:B------:R-:W-:-:S06]  /*6a10*/  FMUL.FTZ R4, R16, -1 ;  /* 0xbf80000010047820 */ /* 0x000fcc0000410000 */
[----:B------:R-:W0:Y:S02]  /*6a20*/  F2F.F64.F32 R4, R4 ;  /* 0x0000000400047310 */ /* 0x000e240000201800 */
[----:B0-----:R-:W-:Y:S01]  /*6a30*/  STG.E.64 desc[UR36][R2.64], R4 ;  /* 0x0000000402007986 */ /* 0x001fe2000c101b24 */
[----:B------:R-:W-:Y:S05]  /*6a40*/  EXIT ;  /* 0x000000000000794d */ /* 0x000fea0003800000 */
.L_x_12883:
        /* <DEDUP_REMOVED lines=11> */
[----:B0-----:R-:W-:Y:S01]  /*6b00*/  STG.E.U16 desc[UR36][R2.64], R5 ;  /* 0x0000000502007986 */ /* 0x001fe2000c101524 */
[----:B------:R-:W-:Y:S05]  /*6b10*/  EXIT ;  /* 0x000000000000794d */ /* 0x000fea0003800000 */
.L_x_12897:
        /* <DEDUP_REMOVED lines=16> */
.L_x_12900:
[----:B------:R-:W-:-:S04]  /*6c20*/  SHF.R.U32.HI R4, RZ, 0x18, R4 ;  /* 0x00000018ff047819 */ /* 0x000fc80000011604 */
[----:B------:R-:W-:-:S04]  /*6c30*/  LOP3.LUT R4, R5, 0x80, R4, 0xf8, !PT ;  /* 0x0000008005047812 */ /* 0x000fc800078ef804 */
[----:B------:R-:W-:-:S07]  /*6c40*/  PRMT R0, R4, 0x7610, R0 ;  /* 0x0000761004007816 */ /* 0x000fce0000000000 */
.L_x_12899:
[----:B------:R-:W-:Y:S05]  /*6c50*/  BSYNC.RECONVERGENT B0 ;  /* 0x0000000000007941 */ /* 0x000fea0003800200 */
.L_x_12898:
[----:B------:R-:W-:Y:S01]  /*6c60*/  STG.E.U8 desc[UR36][R2.64], R0 ;  /* 0x0000000002007986 */ /* 0x000fe2000c101124 */
[----:B------:R-:W-:Y:S05]  /*6c70*/  EXIT ;  /* 0x000000000000794d */ /* 0x000fea0003800000 */
.L_x_12896:
        /* <DEDUP_REMOVED lines=16> */
.L_x_12903:
[----:B------:R-:W-:-:S04]  /*6d80*/  SHF.R.U32.HI R4, RZ, 0x18, R4 ;  /* 0x00000018ff047819 */ /* 0x000fc80000011604 */
[----:B------:R-:W-:-:S04]  /*6d90*/  LOP3.LUT R5, R5, 0x80, R4, 0xf8, !PT ;  /* 0x0000008005057812 */ /* 0x000fc800078ef804 */
[----:B------:R-:W-:-:S07]  /*6da0*/  PRMT R0, R5, 0x7610, R0 ;  /* 0x0000761005007816 */ /* 0x000fce0000000000 */
.L_x_12902:
[----:B------:R-:W-:Y:S05]  /*6db0*/  BSYNC.RECONVERGENT B0 ;  /* 0x0000000000007941 */ /* 0x000fea0003800200 */
.L_x_12901:
[----:B------:R-:W-:Y:S01]  /*6dc0*/  STG.E.U8 desc[UR36][R2.64], R0 ;  /* 0x0000000002007986 */ /* 0x000fe2000c101124 */
[----:B------:R-:W-:Y:S05]  /*6dd0*/  EXIT ;  /* 0x000000000000794d */ /* 0x000fea0003800000 */
.L_x_12895:
        /* <DEDUP_REMOVED lines=21> */
.L_x_12905:
[----:B------:R-:W0:Y:S02]  /*6f30*/  F2I.FTZ.U64.TRUNC R16, -R16 ;  /* 0x8000001000107311 */ /* 0x000e24000021d800 */
[----:B0-----:R-:W-:Y:S01]  /*6f40*/  STG.E.64 desc[UR36][R2.64], R16 ;  /* 0x0000001002007986 */ /* 0x001fe2000c101b24 */
[----:B------:R-:W-:Y:S05]  /*6f50*/  EXIT ;  /* 0x000000000000794d */ /* 0x000fea0003800000 */
.L_x_12904:
[----:B------:R-:W0:Y:S02]  /*6f60*/  F2I.FTZ.U32.TRUNC.NTZ R5, -R16 ;  /* 0x8000001000057305 */ /* 0x000e24000021f000 */
[----:B0-----:R-:W-:Y:S01]  /*6f70*/  STG.E desc[UR36][R2.64], R5 ;  /* 0x0000000502007986 */ /* 0x001fe2000c101924 */
[----:B------:R-:W-:Y:S05]  /*6f80*/  EXIT ;  /* 0x000000000000794d */ /* 0x000fea0003800000 */
.L_x_12894:
        /* <DEDUP_REMOVED lines=10> */
.L_x_12907:
[----:B------:R-:W-:Y:S01]  /*7030*/  FMUL.FTZ R4, R16, -1 ;  /* 0xbf80000010047820 */ /* 0x000fe20000410000 */
[----:B------:R-:W-:-:S05]  /*7040*/  CS2R R6, SRZ ;  /* 0x0000000000067805 */ /* 0x000fca000001ff00 */
[----:B------:R-:W0:Y:S02]  /*7050*/  F2F.F64.F32 R4, R4 ;  /* 0x0000000400047310 */ /* 0x000e240000201800 */
[----:B0-----:R-:W-:Y:S01]  /*7060*/  STG.E.128 desc[UR36][R2.64], R4 ;  /* 0x0000000402007986 */ /* 0x001fe2000c101d24 */
[----:B------:R-:W-:Y:S05]  /*7070*/  EXIT ;  /* 0x000000000000794d */ /* 0x000fea0003800000 */
.L_x_12906:
[----:B------:R-:W-:-:S13]  /*7080*/  ISETP.NE.AND P0, PT, R0, 0xf, PT ;  /* 0x0000000f0000780c */ /* 0x000fda0003f05270 */
[----:B------:R-:W-:Y:S05]  /*7090*/  @!P0 BRA `(.L_x_12908) ;  /* 0x0000000000e08947 */ /* 0x000fea0003800000 */
[----:B------:R-:W-:-:S13]  /*70a0*/  ISETP.NE.AND P0, PT, R0, 0x17, PT ;  /* 0x000000170000780c */ /* 0x000fda0003f05270 */
[----:B------:R-:W-:Y:S05]  /*70b0*/  @!P0 BRA `(.L_x_12909) ;  /* 0x00000000008c8947 */ /* 0x000fea0003800000 */
[----:B------:R-:W-:-:S13]  /*70c0*/  ISETP.NE.AND P0, PT, R0, 0x18, PT ;  /* 0x000000180000780c */ /* 0x000fda0003f05270 */
[----:B------:R-:W-:Y:S05]  /*70d0*/  @!P0 BRA `(.L_x_12910) ;  /* 0x0000000000448947 */ /* 0x000fea0003800000 */
.L_x_12887:
        /* <DEDUP_REMOVED lines=16> */
.L_x_12911:
[----:B------:R-:W-:Y:S05]  /*71e0*/  EXIT ;  /* 0x000000000000794d */ /* 0x000fea0003800000 */
.L_x_12910:
        /* <DEDUP_REMOVED lines=12> */
.L_x_12913:
[----:B------:R-:W-:Y:S05]  /*72b0*/  BSYNC.RECONVERGENT B0 ;  /* 0x0000000000007941 */ /* 0x000fea0003800200 */
.L_x_12912:
[----:B------:R-:W-:-:S05]  /*72c0*/  LOP3.LUT R5, R0, 0x80, R7, 0xf8, !PT ;  /* 0x0000008000057812 */ /* 0x000fca00078ef807 */
[----:B------:R-:W-:Y:S01]  /*72d0*/  STG.E.U8 desc[UR36][R2.64], R5 ;  /* 0x0000000502007986 */ /* 0x000fe2000c101124 */
[----:B------:R-:W-:Y:S05]  /*72e0*/  EXIT ;  /* 0x000000000000794d */ /* 0x000fea0003800000 */
.L_x_12909:
        /* <DEDUP_REMOVED lines=11> */
.L_x_12915:
[----:B------:R-:W-:Y:S01]  /*73a0*/  IMAD.MOV.U32 R0, RZ, RZ, 0x7f ;  /* 0x0000007fff007424 */ /* 0x000fe200078e00ff */
[----:B------:R-:W-:-:S04]  /*73b0*/  ISETP.GT.U32.AND P0, PT, R6, 0x7f800000, PT ;  /* 0x7f8000000600780c */ /* 0x000fc80003f04070 */
[----:B------:R-:W-:-:S09]  /*73c0*/  SEL R0, R0, 0x7c, P0 ;  /* 0x0000007c00007807 */ /* 0x000fd20000000000 */
.L_x_12916:
[----:B------:R-:W-:Y:S05]  /*73d0*/  BSYNC.RECONVERGENT B0 ;  /* 0x0000000000007941 */ /* 0x000fea0003800200 */
.L_x_12914:
[----:B------:R-:W-:-:S04]  /*73e0*/  SHF.R.U32.HI R5, RZ, 0x18, R4 ;  /* 0x00000018ff057819 */ /* 0x000fc80000011604 */
[----:B------:R-:W-:-:S05]  /*73f0*/  LOP3.LUT R5, R0, 0x80, R5, 0xf8, !PT ;  /* 0x0000008000057812 */ /* 0x000fca00078ef805 */
[----:B------:R-:W-:Y:S01]  /*7400*/  STG.E.U8 desc[UR36][R2.64], R5 ;  /* 0x0000000502007986 */ /* 0x000fe2000c101124 */
[----:B------:R-:W-:Y:S05]  /*7410*/  EXIT ;  /* 0x000000000000794d */ /* 0x000fea0003800000 */
.L_x_12908:
[----:B------:R-:W-:-:S05]  /*7420*/  F2FP.BF16.F32.PACK_AB R4, RZ, R4 ;  /* 0x00000004ff04723e */ /* 0x000fca00000010ff */
[----:B------:R-:W-:Y:S01]  /*7430*/  STG.E.U16 desc[UR36][R2.64], R4 ;  /* 0x0000000402007986 */ /* 0x000fe2000c101524 */
[----:B------:R-:W-:Y:S05]  /*7440*/  EXIT ;  /* 0x000000000000794d */ /* 0x000fea0003800000 */
.L_x_12917:
        /* <DEDUP_REMOVED lines=11> */
.L_x_23744:


//--------------------- .text._ZN2at6native18elementwise_kernelILi128ELi2EZNS0_22gpu_kernel_impl_nocastIZZZNS0_15neg_kernel_cudaERNS_18TensorIteratorBaseEENKUlvE0_clEvENKUlvE5_clEvEUlfE_EEvS4_RKT_EUliE_EEviT1_ --------------------------
	.section	.text._ZN2at6native18elementwise_kernelILi128ELi2EZNS0_22gpu_kernel_impl_nocastIZZZNS0_15neg_kernel_cudaERNS_18TensorIteratorBaseEENKUlvE0_clEvENKUlvE5_clEvEUlfE_EEvS4_RKT_EUliE_EEviT1_,"ax",@progbits
	.align	128
        .global         _ZN2at6native18elementwise_kernelILi128ELi2EZNS0_22gpu_kernel_impl_nocastIZZZNS0_15neg_kernel_cudaERNS_18TensorIteratorBaseEENKUlvE0_clEvENKUlvE5_clEvEUlfE_EEvS4_RKT_EUliE_EEviT1_
        .type           _ZN2at6native18elementwise_kernelILi128ELi2EZNS0_22gpu_kernel_impl_nocastIZZZNS0_15neg_kernel_cudaERNS_18TensorIteratorBaseEENKUlvE0_clEvENKUlvE5_clEvEUlfE_EEvS4_RKT_EUliE_EEviT1_,@function
        .size           _ZN2at6native18elementwise_kernelILi128ELi2EZNS0_22gpu_kernel_impl_nocastIZZZNS0_15neg_kernel_cudaERNS_18TensorIteratorBaseEENKUlvE0_clEvENKUlvE5_clEvEUlfE_EEvS4_RKT_EUliE_EEviT1_,(.L_x_23745 - _ZN2at6native18elementwise_kernelILi128ELi2EZNS0_22gpu_kernel_impl_nocastIZZZNS0_15neg_kernel_cudaERNS_18TensorIteratorBaseEENKUlvE0_clEvENKUlvE5_clEvEUlfE_EEvS4_RKT_EUliE_EEviT1_)
        .other          _ZN2at6native18elementwise_kernelILi128ELi2EZNS0_22gpu_kernel_impl_nocastIZZZNS0_15neg_kernel_cudaERNS_18TensorIteratorBaseEENKUlvE0_clEvENKUlvE5_clEvEUlfE_EEvS4_RKT_EUliE_EEviT1_,@"STO_CUDA_ENTRY STV_DEFAULT"
_ZN2at6native18elementwise_kernelILi128ELi2EZNS0_22gpu_kernel_impl_nocastIZZZNS0_15neg_kernel_cudaERNS_18TensorIteratorBaseEENKUlvE0_clEvENKUlvE5_clEvEUlfE_EEvS4_RKT_EUliE_EEviT1_:
.text._ZN2at6native18elementwise_kernelILi128ELi2EZNS0_22gpu_kernel_impl_nocastIZZZNS0_15neg_kernel_cudaERNS_18TensorIteratorBaseEENKUlvE0_clEvENKUlvE5_clEvEUlfE_EEvS4_RKT_EUliE_EEviT1_:
        /* <DEDUP_REMOVED lines=16> */
[----:B------:R-:W-:Y:S01]  /*0100*/  IADD3 R3, PT, PT, R3, 0x80, RZ ;  /* 0x0000008003037810 */ /* 0x000fe20007ffe0ff */
[----:B--2---:R-:W-:-:S05]  /*0110*/  FADD.FTZ R9, -R4, -RZ ;  /* 0x800000ff04097221 */ /* 0x004fca0000010100 */
[----:B0-----:R0:W-:Y:S02]  /*0120*/  STG.E desc[UR6][R6.64], R9 ;  /* 0x0000000906007986 */ /* 0x0011e4000c101906 */
.L_x_12920:
[----:B------:R-:W-:Y:S05]  /*0130*/  BSYNC.RECONVERGENT B0 ;  /* 0x0000000000007941 */ /* 0x000fea0003800200 */
.L_x_12919:
[----:B------:R-:W-:-:S13]  /*0140*/  ISETP.GE.AND P0, PT, R3, UR4, PT ;  /* 0x0000000403007c0c */ /* 0x000fda000bf06270 */
[----:B------:R-:W-:Y:S05]  /*0150*/  @P0 EXIT ;  /* 0x000000000000094d */ /* 0x000fea0003800000 */
[----:B------:R-:W1:Y:S02]  /*0160*/  LDC.64 R2, c[0x0][0x588] ;  /* 0x00016200ff027b82 */ /* 0x000e640000000a00 */
[----:B-1----:R-:W0:Y:S06]  /*0170*/  LDG.E R2, desc[UR6][R2.64] ;  /* 0x0000000602027981 */ /* 0x002e2c000c1e1900 */
[----:B------:R-:W1:Y:S01]  /*0180*/  LDC.64 R4, c[0x0][0x580] ;  /* 0x00016000ff047b82 */ /* 0x000e620000000a00 */
[----:B0-----:R-:W-:-:S05]  /*0190*/  FADD.FTZ R7, -R2, -RZ ;  /* 0x800000ff02077221 */ /* 0x001fca0000010100 */
[----:B-1----:R-:W-:Y:S01]  /*01a0*/  STG.E desc[UR6][R4.64], R7 ;  /* 0x0000000704007986 */ /* 0x002fe2000c101906 */
[----:B------:R-:W-:Y:S05]  /*01b0*/  EXIT ;  /* 0x000000000000794d */ /* 0x000fea0003800000 */
.L_x_12918:
        /* <DEDUP_REMOVED lines=305> */
.L_x_12923:
[----:B------:R-:W0:Y:S02]  /*14d0*/  LDCU.128 UR8, c[0x0][0x580] ;  /* 0x0000b000ff0877ac */ /* 0x000e240008000c00 */
[----:B0-----:R-:W-:-:S05]  /*14e0*/  IADD3 R6, P0, PT, R4, UR10, RZ ;  /* 0x0000000a04067c10 */ /* 0x001fca000ff1e0ff */
[----:B------:R-:W-:-:S05]  /*14f0*/  IMAD.X R7, RZ, RZ, UR11, P0 ;  /* 0x0000000bff077e24 */ /* 0x000fca00080e06ff */
[----:B------:R-:W2:Y:S01]  /*1500*/  LDG.E R6, desc[UR6][R6.64] ;  /* 0x0000000606067981 */ /* 0x000ea2000c1e1900 */
[----:B------:R-:W-:Y:S02]  /*1510*/  IADD3 R4, P0, PT, R5, UR8, RZ ;  /* 0x0000000805047c10 */ /* 0x000fe4000ff1e0ff */
[----:B------:R-:W-:Y:S02]  /*1520*/  IADD3 R3, PT, PT, R3, 0x80, RZ ;  /* 0x0000008003037810 */ /* 0x000fe40007ffe0ff */
[----:B------:R-:W-:Y:S01]  /*1530*/  IADD3.X R5, PT, PT, RZ, UR9, RZ, P0, !PT ;  /* 0x00000009ff057c10 */ /* 0x000fe200087fe4ff */
[----:B--2---:R-:W-:-:S05]  /*1540*/  FADD.FTZ R9, -R6, -RZ ;  /* 0x800000ff06097221 */ /* 0x004fca0000010100 */
[----:B------:R0:W-:Y:S03]  /*1550*/  STG.E desc[UR6][R4.64], R9 ;  /* 0x0000000904007986 */ /* 0x0001e6000c101906 */
.L_x_12922:
[----:B------:R-:W-:Y:S05]  /*1560*/  BSYNC.RECONVERGENT B0 ;  /* 0x0000000000007941 */ /* 0x000fea0003800200 */
.L_x_12921:
[----:B------:R-:W-:-:S13]  /*1570*/  ISETP.GE.AND P0, PT, R3, UR4, PT ;  /* 0x0000000403007c0c */ /* 0x000fda000bf06270 */
[----:B------:R-:W-:Y:S05]  /*1580*/  @P0 EXIT ;  /* 0x000000000000094d */ /* 0x000fea0003800000 */
        /* <DEDUP_REMOVED lines=298> */
.L_x_12924:
[----:B------:R-:W0:Y:S02]  /*2830*/  LDCU.128 UR8, c[0x0][0x580] ;  /* 0x0000b000ff0877ac */ /* 0x000e240008000c00 */
[----:B0-----:R-:W-:-:S04]  /*2840*/  IADD3 R4, P0, PT, R2, UR10, RZ ;  /* 0x0000000a02047c10 */ /* 0x001fc8000ff1e0ff */
[----:B------:R-:W-:-:S05]  /*2850*/  IADD3.X R5, PT, PT, RZ, UR11, RZ, P0, !PT ;  /* 0x0000000bff057c10 */ /* 0x000fca00087fe4ff */
[----:B------:R-:W2:Y:S01]  /*2860*/  LDG.E R4, desc[UR6][R4.64] ;  /* 0x0000000604047981 */ /* 0x000ea2000c1e1900 */
[----:B------:R-:W-:-:S04]  /*2870*/  IADD3 R2, P0, PT, R3, UR8, RZ ;  /* 0x0000000803027c10 */ /* 0x000fc8000ff1e0ff */
[----:B------:R-:W-:Y:S01]  /*2880*/  IADD3.X R3, PT, PT, RZ, UR9, RZ, P0, !PT ;  /* 0x00000009ff037c10 */ /* 0x000fe200087fe4ff */
[----:B--2---:R-:W-:-:S05]  /*2890*/  FADD.FTZ R7, -R4, -RZ ;  /* 0x800000ff04077221 */ /* 0x004fca0000010100 */
[----:B------:R-:W-:Y:S01]  /*28a0*/  STG.E desc[UR6][R2.64], R7 ;  /* 0x0000000702007986 */ /* 0x000fe2000c101906 */
[----:B------:R-:W-:Y:S05]  /*28b0*/  EXIT ;  /* 0x000000000000794d */ /* 0x000fea0003800000 */
.L_x_12925:
        /* <DEDUP_REMOVED lines=12> */
.L_x_23745:


//--------------------- .text._ZN2at6native27unrolled_elementwise_kernelIZZZNS0_15neg_kernel_cudaERNS_18TensorIteratorBaseEENKUlvE0_clEvENKUlvE5_clEvEUlfE_St5arrayIPcLm2EELi4E23TrivialOffsetCalculatorILi1EjESB_NS0_6memory15LoadWithoutCastENSC_16StoreWithoutCastEEEviT_T0_T2_T3_T4_T5_ --------------------------
	.section	.text._ZN2at6native27unrolled_elementwise_kernelIZZZNS0_15neg_kernel_cudaERNS_18TensorIteratorBaseEENKUlvE0_clEvENKUlvE5_clEvEUlfE_St5arrayIPcLm2EELi4E23TrivialOffsetCalculatorILi1EjESB_NS0_6memory15LoadWithoutCastENSC_16StoreWithoutCastEEEviT_T0_T2_T3_T4_T5_,"ax",@progbits
	.align	128
        .global         _ZN2at6native27unrolled_elementwise_kernelIZZZNS0_15neg_kernel_cudaERNS_18TensorIteratorBaseEENKUlvE0_clEvENKUlvE5_clEvEUlfE_St5arrayIPcLm2EELi4E23TrivialOffsetCalculatorILi1EjESB_NS0_6memory15LoadWithoutCastENSC_16StoreWithoutCastEEEviT_T0_T2_T3_T4_T5_
        .type           _ZN2at6native27unrolled_elementwise_kernelIZZZNS0_15neg_kernel_cudaERNS_18TensorIteratorBaseEENKUlvE0_clEvENKUlvE5_clEvEUlfE_St5arrayIPcLm2EELi4E23TrivialOffsetCalculatorILi1EjESB_NS0_6memory15LoadWithoutCastENSC_16StoreWithoutCastEEEviT_T0_T2_T3_T4_T5_,@function
        .size           _ZN2at6native27unrolled_elementwise_kernelIZZZNS0_15neg_kernel_cudaERNS_18TensorIteratorBaseEENKUlvE0_clEvENKUlvE5_clEvEUlfE_St5arrayIPcLm2EELi4E23TrivialOffsetCalculatorILi1EjESB_NS0_6memory15LoadWithoutCastENSC_16StoreWithoutCastEEEviT_T0_T2_T3_T4_T5_,(.L_x_23746 - _ZN2at6native27unrolled_elementwise_kernelIZZZNS0_15neg_kernel_cudaERNS_18TensorIteratorBaseEENKUlvE0_clEvENKUlvE5_clEvEUlfE_St5arrayIPcLm2EELi4E23TrivialOffsetCalculatorILi1EjESB_NS0_6memory15LoadWithoutCastENSC_16StoreWithoutCastEEEviT_T0_T2_T3_T4_T5_)
        .other          _ZN2at6native27unrolled_elementwise_kernelIZZZNS0_15neg_kernel_cudaERNS_18TensorIteratorBaseEENKUlvE0_clEvENKUlvE5_clEvEUlfE_St5arrayIPcLm2EELi4E23TrivialOffsetCalculatorILi1EjESB_NS0_6memory15LoadWithoutCastENSC_16StoreWithoutCastEEEviT_T0_T2_T3_T4_T5_,@"STO_CUDA_ENTRY STV_DEFAULT"
_ZN2at6native27unrolled_elementwise_kernelIZZZNS0_15neg_kernel_cudaERNS_18TensorIteratorBaseEENKUlvE0_clEvENKUlvE5_clEvEUlfE_St5arrayIPcLm2EELi4E23TrivialOffsetCalculatorILi1EjESB_NS0_6memory15LoadWithoutCastENSC_16StoreWithoutCastEEEviT_T0_T2_T3_T4_T5_:
.text._ZN2at6native27unrolled_elementwise_kernelIZZZNS0_15neg_kernel_cudaERNS_18TensorIteratorBaseEENKUlvE0_clEvENKUlvE5_clEvEUlfE_St5arrayIPcLm2EELi4E23TrivialOffsetCalculatorILi1EjESB_NS0_6memory15LoadWithoutCastENSC_16StoreWithoutCastEEEviT_T0_T2_T3_T4_T5_:
[----:B------:R-:W-:Y:S01]  /*0000*/  LDC R1, c[0x0][0x37c] ;  /* 0x0000df00ff017b82 */ /* 0x000fe20000000800 */
[----:B------:R-:W0:Y:S07]  /*0010*/  S2R R0, SR_CTAID.X ;  /* 0x0000000000007919 */ /* 0x000e2e0000002500 */
[----:B------:R-:W0:Y:S01]  /*0020*/  LDC R3, c[0x0][0x380] ;  /* 0x0000e000ff037b82 */ /* 0x000e220000000800 */
[----:B------:R-:W1:Y:S01]  /*0030*/  LDCU.64 UR4, c[0x0][0x358] ;  /* 0x00006b00ff0477ac */ /* 0x000e620008000a00 */
[----:B------:R-:W-:Y:S01]  /*0040*/  HFMA2 R14, -RZ, RZ, 0, 0 ;  /* 0x00000000ff0e7431 */ /* 0x000fe200000001ff */
[----:B------:R-:W2:Y:S01]  /*0050*/  S2R R13, SR_TID.X ;  /* 0x00000000000d7919 */ /* 0x000ea20000002100 */
[----:B0-----:R-:W-:Y:S01]  /*0060*/  IMAD R2, R0, -0x200, R3 ;  /* 0xfffffe0000027824 */ /* 0x001fe200078e0203 */
[----:B--2---:R-:W-:-:S04]  /*0070*/  MOV R3, R13 ;  /* 0x0000000d00037202 */ /* 0x004fc80000000f00 */
[----:B------:R-:W-:-:S13]  /*0080*/  ISETP.GE.AND P0, PT, R13, R2, PT ;  /* 0x000000020d00720c */ /* 0x000fda0003f06270 */
[----:B------:R-:W-:Y:S01]  /*0090*/  @!P0 VIADD R13, R3, 0x80 ;  /* 0x00000080030d8836 */ /* 0x000fe20000000000 */
[----:B------:R-:W0:Y:S01]  /*00a0*/  @!P0 LDC.64 R8, c[0x0][0x390] ;  /* 0x0000e400ff088b82 */ /* 0x000e220000000a00 */
[----:B------:R-:W-:-:S03]  /*00b0*/  @!P0 LEA R15, R0, R3, 0x9 ;  /* 0x00000003000f8211 */ /* 0x000fc600078e48ff */
[----:B------:R-:W-:-:S13]  /*00c0*/  ISETP.GE.AND P1, PT, R13, R2, PT ;  /* 0x000000020d00720c */ /* 0x000fda0003f26270 */
[----:B------:R-:W-:Y:S01]  /*00d0*/  @!P1 LEA R17, R0, R13, 0x9 ;  /* 0x0000000d00119211 */ /* 0x000fe200078e48ff */
[----:B------:R-:W-:Y:S01]  /*00e0*/  @!P1 VIADD R13, R13, 0x80 ;  /* 0x000000800d0d9836 */ /* 0x000fe20000000000 */
[----:B------:R-:W2:Y:S04]  /*00f0*/  @!P1 LDC.64 R10, c[0x0][0x390] ;  /* 0x0000e400ff0a9b82 */ /* 0x000ea80000000a00 */
[----:B------:R-:W-:Y:S01]  /*0100*/  ISETP.GE.AND P3, PT, R13, R2, PT ;  /* 0x000000020d00720c */ /* 0x000fe20003f66270 */
[----:B0-----:R-:W-:-:S05]  /*0110*/  @!P0 IMAD.WIDE.U32 R8, R15, 0x4, R8 ;  /* 0x000000040f088825 */ /* 0x001fca00078e0008 */
[----:B-1----:R-:W3:Y:S07]  /*0120*/  @!P0 LDG.E R14, desc[UR4][R8.64] ;  /* 0x00000004080e8981 */ /* 0x002eee000c1e1900 */
[----:B------:R-:W-:Y:S01]  /*0130*/  @!P3 LEA R19, R0, R13, 0x9 ;  /* 0x0000000d0013b211 */ /* 0x000fe200078e48ff */
[----:B------:R-:W-:Y:S01]  /*0140*/  @!P3 VIADD R13, R13, 0x80 ;  /* 0x000000800d0db836 */ /* 0x000fe20000000000 */
[----:B------:R-:W0:Y:S04]  /*0150*/  @!P3 LDC.64 R6, c[0x0][0x390] ;  /* 0x0000e400ff06bb82 */ /* 0x000e280000000a00 */
[----:B------:R-:W-:-:S13]  /*0160*/  ISETP.GE.AND P2, PT, R13, R2, PT ;  /* 0x000000020d00720c */ /* 0x000fda0003f46270 */
[----:B------:R-:W1:Y:S01]  /*0170*/  @!P2 LDC.64 R4, c[0x0][0x390] ;  /* 0x0000e400ff04ab82 */ /* 0x000e620000000a00 */
[----:B------:R-:W-:Y:S02]  /*0180*/  @!P2 IMAD R15, R0, 0x200, R13 ;  /* 0x00000200000fa824 */ /* 0x000fe400078e020d */
[----:B--2---:R-:W-:-:S04]  /*0190*/  @!P1 IMAD.WIDE.U32 R10, R17, 0x4, R10 ;  /* 0x00000004110a9825 */ /* 0x004fc800078e000a */
[----:B0-----:R-:W-:-:S04]  /*01a0*/  @!P3 IMAD.WIDE.U32 R12, R19, 0x4, R6 ;  /* 0x00000004130cb825 */ /* 0x001fc800078e0006 */
[----:B-1----:R-:W-:Y:S01]  /*01b0*/  @!P2 IMAD.WIDE.U32 R6, R15, 0x4, R4 ;  /* 0x000000040f06a825 */ /* 0x002fe200078e0004 */
[----:B------:R-:W-:Y:S02]  /*01c0*/  CS2R R4, SRZ ;  /* 0x0000000000047805 */ /* 0x000fe4000001ff00 */
[----:B------:R-:W-:-:S04]  /*01d0*/  MOV R15, RZ ;  /* 0x000000ff000f7202 */ /* 0x000fc80000000f00 */
[----:B------:R0:W5:Y:S04]  /*01e0*/  @!P1 LDG.E R5, desc[UR4][R10.64] ;  /* 0x000000040a059981 */ /* 0x000168000c1e1900 */
[----:B------:R0:W5:Y:S04]  /*01f0*/  @!P3 LDG.E R15, desc[UR4][R12.64] ;  /* 0x000000040c0fb981 */ /* 0x000168000c1e1900 */
[----:B------:R0:W5:Y:S01]  /*0200*/  @!P2 LDG.E R4, desc[UR4][R6.64] ;  /* 0x000000040604a981 */ /* 0x000162000c1e1900 */
[----:B------:R-:W-:Y:S01]  /*0210*/  ISETP.GE.AND P0, PT, R3, R2, PT ;  /* 0x000000020300720c */ /* 0x000fe20003f06270 */
[----:B------:R-:W-:Y:S04]  /*0220*/  BSSY.RECONVERGENT B0, `(.L_x_12926) ;  /* 0x000001a000007945 */ /* 0x000fe80003800200 */
[----:B------:R-:W-:Y:S01]  /*0230*/  BSSY.RELIABLE B1, `(.L_x_12927) ;  /* 0x0000011000017945 */ /* 0x000fe20003800100 */
[----:B---3--:R-:W-:-:S07]  /*0240*/  FADD.FTZ R9, -R14, -RZ ;  /* 0x800000ff0e097221 */ /* 0x008fce0000010100 */
[----:B0-----:R-:W-:Y:S05]  /*0250*/  @P0 BRA `(.L_x_12928) ;  /* 0x0000000000380947 */ /* 0x001fea0003800000 */
[----:B------:R-:W0:Y:S01]  /*0260*/  LDC.64 R6, c[0x0][0x388] ;  /* 0x0000e200ff067b82 */ /* 0x000e220000000a00 */
[----:B------:R-:W-:Y:S01]  /*0270*/  LEA R11, R0, R3, 0x9 ;  /* 0x00000003000b7211 */ /* 0x000fe200078e48ff */
[----:B------:R-:W-:-:S05]  /*0280*/  VIADD R3, R3, 0x80 ;  /* 0x0000008003037836 */ /* 0x000fca0000000000 */
[----:B------:R-:W-:-:S13]  /*0290*/  ISETP.GE.AND P0, PT, R3, R2, PT ;  /* 0x000000020300720c */ /* 0x000fda0003f06270 */
[----:B------:R-:W-:Y:S05]  /*02a0*/  @P0 BREAK.RELIABLE B1 ;  /* 0x0000000000010942 */ /* 0x000fea0003800100 */
[----:B0-----:R-:W-:-:S05]  /*02b0*/  IMAD.WIDE.U32 R6, R11, 0x4, R6 ;  /* 0x000000040b067825 */ /* 0x001fca00078e0006 */
[----:B------:R0:W-:Y:S01]  /*02c0*/  STG.E desc[UR4][R6.64], R9 ;  /* 0x0000000906007986 */ /* 0x0001e2000c101904 */
[----:B------:R-:W-:Y:S05]  /*02d0*/  @P0 BRA `(.L_x_12929) ;  /* 0x0000000000380947 */ /* 0x000fea0003800000 */
[----:B0-----:R-:W0:Y:S01]  /*02e0*/  LDC.64 R6, c[0x0][0x388] ;  /* 0x0000e200ff067b82 */ /* 0x001e220000000a00 */
[----:B------:R-:W-:Y:S01]  /*02f0*/  LEA R9, R0, R3, 0x9 ;  /* 0x0000000300097211 */ /* 0x000fe200078e48ff */
[----:B-----5:R-:W-:Y:S01]  /*0300*/  FADD.FTZ R5, -R5, -RZ ;  /* 0x800000ff05057221 */ /* 0x020fe20000010100 */
[----:B------:R-:W-:-:S03]  /*0310*/  IADD3 R3, PT, PT, R3, 0x80, RZ ;  /* 0x0000008003037810 */ /* 0x000fc60007ffe0ff */
[----:B0-----:R-:W-:-:S05]  /*0320*/  IMAD.WIDE.U32 R6, R9, 0x4, R6 ;  /* 0x0000000409067825 */ /* 0x001fca00078e0006 */
[----:B------:R0:W-:Y:S02]  /*0330*/  STG.E desc[UR4][R6.64], R5 ;  /* 0x0000000506007986 */ /* 0x0001e4000c101904 */
.L_x_12928:
[----:B------:R-:W-:Y:S05]  /*0340*/  BSYNC.RELIABLE B1 ;  /* 0x0000000000017941 */ /* 0x000fea0003800100 */
.L_x_12927:
[----:B------:R-:W-:-:S13]  /*0350*/  ISETP.GE.AND P0, PT, R3, R2, PT ;  /* 0x000000020300720c */ /* 0x000fda0003f06270 */
[----:B0-----:R-:W0:Y:S01]  /*0360*/  @!P0 LDC.64 R6, c[0x0][0x388] ;  /* 0x0000e200ff068b82 */ /* 0x001e220000000a00 */
[----:B-----5:R-:W-:Y:S02]  /*0370*/  @!P0 IMAD R5, R0, 0x200, R3 ;  /* 0x0000020000058824 */ /* 0x020fe400078e0203 */
[----:B------:R-:W-:Y:S01]  /*0380*/  @!P0 FADD.FTZ R15, -R15, -RZ ;  /* 0x800000ff0f0f8221 */ /* 0x000fe20000010100 */
[----:B------:R-:W-:Y:S01]  /*0390*/  @!P0 IADD3 R3, PT, PT, R3, 0x80, RZ ;  /* 0x0000008003038810 */ /* 0x000fe20007ffe0ff */
[----:B0-----:R-:W-:-:S05]  /*03a0*/  @!P0 IMAD.WIDE.U32 R6, R5, 0x4, R6 ;  /* 0x0000000405068825 */ /* 0x001fca00078e0006 */
[----:B------:R1:W-:Y:S02]  /*03b0*/  @!P0 STG.E desc[UR4][R6.64], R15 ;  /* 0x0000000f06008986 */ /* 0x0003e4000c101904 */
.L_x_12929:
[----:B------:R-:W-:Y:S05]  /*03c0*/  BSYNC.RECONVERGENT B0 ;  /* 0x0000000000007941 */ /* 0x000fea0003800200 */
.L_x_12926:
[----:B------:R-:W-:Y:S05]  /*03d0*/  WARPSYNC.ALL ;  /* 0x0000000000007948 */ /* 0x000fea0003800000 */
[----:B------:R-:W-:-:S13]  /*03e0*/  ISETP.GE.AND P0, PT, R3, R2, PT ;  /* 0x000000020300720c */ /* 0x000fda0003f06270 */
[----:B------:R-:W-:Y:S05]  /*03f0*/  @P0 EXIT ;  /* 0x000000000000094d */ /* 0x000fea0003800000 */
[----:B01----:R-:W0:Y:S01]  /*0400*/  LDC.64 R6, c[0x0][0x388] ;  /* 0x0000e200ff067b82 */ /* 0x003e220000000a00 */
[----:B------:R-:W-:Y:S01]  /*0410*/  LEA R3, R0, R3, 0x9 ;  /* 0x0000000300037211 */ /* 0x000fe200078e48ff */
[----:B-----5:R-:W-:-:S04]  /*0420*/  FADD.FTZ R5, -R4, -RZ ;  /* 0x800000ff04057221 */ /* 0x020fc80000010100 */
[----:B0-----:R-:W-:-:S05]  /*0430*/  IMAD.WIDE.U32 R2, R3, 0x4, R6 ;  /* 0x0000000403027825 */ /* 0x001fca00078e0006 */
[----:B------:R-:W-:Y:S01]  /*0440*/  STG.E desc[UR4][R2.64], R5 ;  /* 0x0000000502007986 */ /* 0x000fe2000c101904 */
[----:B------:R-:W-:Y:S05]  /*0450*/  EXIT ;  /* 0x000000000000794d */ /* 0x000fea0003800000 */
.L_x_12930:
        /* <DEDUP_REMOVED lines=10> */
.L_x_23746:


//--------------------- .text._ZN2at6native29vectorized_elementwise_kernelILi2EZZZNS0_15neg_kernel_cudaERNS_18TensorIteratorBaseEENKUlvE0_clEvENKUlvE5_clEvEUlfE_St5arrayIPcLm2EEEEviT0_T1_ --------------------------
	.section	.text._ZN2at6native29vectorized_elementwise_kernelILi2EZZZNS0_15neg_kernel_cudaERNS_18TensorIteratorBaseEENKUlvE0_clEvENKUlvE5_clEvEUlfE_St5arrayIPcLm2EEEEviT0_T1_,"ax",@progbits
	.align	128
        .global         _ZN2at6native29vectorized_elementwise_kernelILi2EZZZNS0_15neg_kernel_cudaERNS_18TensorIteratorBaseEENKUlvE0_clEvENKUlvE5_clEvEUlfE_St5arrayIPcLm2EEEEviT0_T1_
        .type           _ZN2at6native29vectorized_elementwise_kernelILi2EZZZNS0_15neg_kernel_cudaERNS_18TensorIteratorBaseEENKUlvE0_clEvENKUlvE5_clEvEUlfE_St5arrayIPcLm2EEEEviT0_T1_,@function
        .size           _ZN2at6native29vectorized_elementwise_kernelILi2EZZZNS0_15neg_kernel_cudaERNS_18TensorIteratorBaseEENKUlvE0_clEvENKUlvE5_clEvEUlfE_St5arrayIPcLm2EEEEviT0_T1_,(.L_x_23747 - _ZN2at6native29vectorized_elementwise_kernelILi2EZZZNS0_15neg_kernel_cudaERNS_18TensorIteratorBaseEENKUlvE0_clEvENKUlvE5_clEvEUlfE_St5arrayIPcLm2EEEEviT0_T1_)
        .other          _ZN2at6native29vectorized_elementwise_kernelILi2EZZZNS0_15neg_kernel_cudaERNS_18TensorIteratorBaseEENKUlvE0_clEvENKUlvE5_clEvEUlfE_St5arrayIPcLm2EEEEviT0_T1_,@"STO_CUDA_ENTRY STV_DEFAULT"
_ZN2at6native29vectorized_elementwise_kernelILi2EZZZNS0_15neg_kernel_cudaERNS_18TensorIteratorBaseEENKUlvE0_clEvENKUlvE5_clEvEUlfE_St5arrayIPcLm2EEEEviT0_T1_:
.text._ZN2at6native29vectorized_elementwise_kernelILi2EZZZNS0_15neg_kernel_cudaERNS_18TensorIteratorBaseEENKUlvE0_clEvENKUlvE5_clEvEUlfE_St5arrayIPcLm2EEEEviT0_T1_:
[----:B------:R-:W-:Y:S01]  /*0000*/  LDC R1, c[0x0][0x37c] ;  /* 0x0000df00ff017b82 */ /* 0x000fe20000000800 */
[----:B------:R-:W0:Y:S01]  /*0010*/  S2R R0, SR_CTAID.X ;  /* 0x0000000000007919 */ /* 0x000e220000002500 */
[----:B------:R-:W1:Y:S01]  /*0020*/  LDCU UR6, c[0x0][0x380] ;  /* 0x00007000ff0677ac */ /* 0x000e620008000800 */
[----:B------:R-:W2:Y:S01]  /*0030*/  LDCU.64 UR4, c[0x0][0x358] ;  /* 0x00006b00ff0477ac */ /* 0x000ea20008000a00 */
[----:B0-----:R-:W-:-:S04]  /*0040*/  SHF.L.U32 R0, R0, 0xa, RZ ;  /* 0x0000000a00007819 */ /* 0x001fc800000006ff */
[----:B-1----:R-:W-:-:S04]  /*0050*/  IADD3 R16, PT, PT, -R0, UR6, RZ ;  /* 0x0000000600107c10 */ /* 0x002fc8000fffe1ff */
[----:B------:R-:W-:-:S13]  /*0060*/  ISETP.GT.U32.AND P0, PT, R16, 0x3ff, PT ;  /* 0x000003ff1000780c */ /* 0x000fda0003f04070 */
[----:B--2---:R-:W-:Y:S05]  /*0070*/  @P0 BRA `(.L_x_12931) ;  /* 0x0000000400f40947 */ /* 0x004fea0003800000 */
[----:B------:R-:W0:Y:S01]  /*0080*/  S2R R25, SR_TID.X ;  /* 0x0000000000197919 */ /* 0x000e220000002100 */
[----:B------:R-:W-:Y:S01]  /*0090*/  IMAD.MOV.U32 R18, RZ, RZ, RZ ;  /* 0x000000ffff127224 */ /* 0x000fe200078e00ff */
[----:B0-----:R-:W-:Y:S02]  /*00a0*/  ISETP.GE.U32.AND P6, PT, R25, R16, PT ;  /* 0x000000101900720c */ /* 0x001fe40003fc6070 */
[----:B------:R-:W-:-:S11]  /*00b0*/  MOV R17, R25 ;  /* 0x0000001900117202 */ /* 0x000fd60000000f00 */
[----:B------:R-:W-:Y:S01]  /*00c0*/  @!P6 VIADD R25, R17, 0x80 ;  /* 0x000000801119e836 */ /* 0x000fe20000000000 */
[----:B------:R-:W0:Y:S01]  /*00d0*/  @!P6 LDC.64 R2, c[0x0][0x390] ;  /* 0x0000e400ff02eb82 */ /* 0x000e220000000a00 */
[----:B------:R-:W-:-:S03]  /*00e0*/  @!P6 IADD3 R5, PT, PT, R0, R17, RZ ;  /* 0x000000110005e210 */ /* 0x000fc60007ffe0ff */
[----:B------:R-:W-:-:S13]  /*00f0*/  ISETP.GE.U32.AND P5, PT, R25, R16, PT ;  /* 0x000000101900720c */ /* 0x000fda0003fa6070 */
[----:B------:R-:W-:Y:S01]  /*0100*/  @!P5 IADD3 R20, PT, PT, R0, R25, RZ ;  /* 0x000000190014d210 */ /* 0x000fe20007ffe0ff */
[----:B------:R-:W1:Y:S01]  /*0110*/  @!P5 LDC.64 R12, c[0x0][0x390] ;  /* 0x0000e400ff0cdb82 */ /* 0x000e620000000a00 */
[----:B------:R-:W-:-:S04]  /*0120*/  @!P5 IADD3 R25, PT, PT, R25, 0x80, RZ ;  /* 0x000000801919d810 */ /* 0x000fc80007ffe0ff */
[----:B------:R-:W-:Y:S01]  /*0130*/  ISETP.GE.U32.AND P4, PT, R25, R16, PT ;  /* 0x000000101900720c */ /* 0x000fe20003f86070 */
[----:B0-----:R-:W-:-:S05]  /*0140*/  @!P6 IMAD.WIDE.U32 R2, R5, 0x4, R2 ;  /* 0x000000040502e825 */ /* 0x001fca00078e0002 */
[----:B------:R0:W2:Y:S07]  /*0150*/  @!P6 LDG.E R18, desc[UR4][R2.64] ;  /* 0x000000040212e981 */ /* 0x0000ae000c1e1900 */
[----:B------:R-:W-:Y:S01]  /*0160*/  @!P4 IMAD.IADD R29, R0, 0x1, R25 ;  /* 0x00000001001dc824 */ /* 0x000fe200078e0219 */
[----:B------:R-:W-:Y:S01]  /*0170*/  @!P4 IADD3 R25, PT, PT, R25, 0x80, RZ ;  /* 0x000000801919c810 */ /* 0x000fe20007ffe0ff */
[----:B------:R-:W3:Y:S03]  /*0180*/  @!P4 LDC.64 R14, c[0x0][0x390] ;  /* 0x0000e400ff0ecb82 */ /* 0x000ee60000000a00 */
[----:B------:R-:W-:-:S13]  /*0190*/  ISETP.GE.U32.AND P3, PT, R25, R16, PT ;  /* 0x000000101900720c */ /* 0x000fda0003f66070 */
[----:B------:R-:W-:Y:S01]  /*01a0*/  @!P3 IADD3 R27, PT, PT, R0, R25, RZ ;  /* 0x00000019001bb210 */ /* 0x000fe20007ffe0ff */
[----:B------:R-:W-:Y:S01]  /*01b0*/  @!P3 VIADD R25, R25, 0x80 ;  /* 0x000000801919b836 */ /* 0x000fe20000000000 */
[----:B------:R-:W4:Y:S04]  /*01c0*/  @!P3 LDC.64 R10, c[0x0][0x390] ;  /* 0x0000e400ff0abb82 */ /* 0x000f280000000a00 */
[----:B------:R-:W-:-:S13]  /*01d0*/  ISETP.GE.U32.AND P2, PT, R25, R16, PT ;  /* 0x000000101900720c */ /* 0x000fda0003f46070 */
[----:B------:R-:W-:Y:S01]  /*01e0*/  @!P2 IADD3 R23, PT, PT, R0, R25, RZ ;  /* 0x000000190017a210 */ /* 0x000fe20007ffe0ff */
[----:B0-----:R-:W0:Y:S01]  /*01f0*/  @!P2 LDC.64 R2, c[0x0][0x390] ;  /* 0x0000e400ff02ab82 */ /* 0x001e220000000a00 */
[----:B------:R-:W-:-:S04]  /*0200*/  @!P2 IADD3 R25, PT, PT, R25, 0x80, RZ ;  /* 0x000000801919a810 */ /* 0x000fc80007ffe0ff */
[----:B------:R-:W-:-:S13]  /*0210*/  ISETP.GE.U32.AND P1, PT, R25, R16, PT ;  /* 0x000000101900720c */ /* 0x000fda0003f26070 */
[----:B------:R-:W-:Y:S01]  /*0220*/  @!P1 IMAD.IADD R21, R0, 0x1, R25 ;  /* 0x0000000100159824 */ /* 0x000fe200078e0219 */
[----:B------:R-:W-:Y:S01]  /*0230*/  @!P1 IADD3 R25, PT, PT, R25, 0x80, RZ ;  /* 0x0000008019199810 */ /* 0x000fe20007ffe0ff */
[----:B------:R-:W3:Y:S03]  /*0240*/  @!P1 LDC.64 R4, c[0x0][0x390] ;  /* 0x0000e400ff049b82 */ /* 0x000ee60000000a00 */
[----:B------:R-:W-:-:S13]  /*0250*/  ISETP.GE.U32.AND P0, PT, R25, R16, PT ;  /* 0x000000101900720c */ /* 0x000fda0003f06070 */
[----:B------:R-:W-:Y:S01]  /*0260*/  @!P0 IADD3 R19, PT, PT, R0, R25, RZ ;  /* 0x0000001900138210 */ /* 0x000fe20007ffe0ff */
[----:B------:R-:W4:Y:S01]  /*0270*/  @!P0 LDC.64 R6, c[0x0][0x390] ;  /* 0x0000e400ff068b82 */ /* 0x000f220000000a00 */
[----:B------:R-:W-:-:S04]  /*0280*/  @!P0 IADD3 R25, PT, PT, R25, 0x80, RZ ;  /* 0x0000008019198810 */ /* 0x000fc80007ffe0ff */
[----:B------:R-:W-:Y:S01]  /*0290*/  ISETP.GE.U32.AND P6, PT, R25, R16, PT ;  /* 0x000000101900720c */ /* 0x000fe20003fc6070 */
[----:B-1----:R-:W-:-:S12]  /*02a0*/  @!P5 IMAD.WIDE.U32 R12, R20, 0x4, R12 ;  /* 0x00000004140cd825 */ /* 0x002fd800078e000c */
[----:B------:R-:W1:Y:S01]  /*02b0*/  @!P6 LDC.64 R8, c[0x0][0x390] ;  /* 0x0000e400ff08eb82 */ /* 0x000e620000000a00 */
[----:B------:R-:W-:Y:S02]  /*02c0*/  HFMA2 R20, -RZ, RZ, 0, 0 ;  /* 0x00000000ff147431 */ /* 0x000fe400000001ff */
[----:B---3--:R-:W-:Y:S01]  /*02d0*/  @!P1 IMAD.WIDE.U32 R4, R21, 0x4, R4 ;  /* 0x0000000415049825 */ /* 0x008fe200078e0004 */
[----:B------:R-:W-:-:S03]  /*02e0*/  @!P6 IADD3 R25, PT, PT, R0, R25, RZ ;  /* 0x000000190019e210 */ /* 0x000fc60007ffe0ff */
[----:B------:R-:W-:Y:S02]  /*02f0*/  HFMA2 R21, -RZ, RZ, 0, 0 ;  /* 0x00000000ff157431 */ /* 0x000fe400000001ff */
[----:B0-----:R-:W-:-:S04]  /*0300*/  @!P2 IMAD.WIDE.U32 R2, R23, 0x4, R2 ;  /* 0x000000041702a825 */ /* 0x001fc800078e0002 */
[----:B----4-:R-:W-:Y:S01]  /*0310*/  @!P0 IMAD.WIDE.U32 R6, R19, 0x4, R6 ;  /* 0x0000000413068825 */ /* 0x010fe200078e0006 */
[----:B------:R0:W5:Y:S01]  /*0320*/  @!P5 LDG.E R20, desc[UR4][R12.64] ;  /* 0x000000040c14d981 */ /* 0x000162000c1e1900 */
[----:B------:R-:W-:Y:S02]  /*0330*/  MOV R19, RZ ;  /* 0x000000ff00137202 */ /* 0x000fe40000000f00 */
[----:B------:R-:W-:Y:S01]  /*0340*/  IMAD.MOV.U32 R23, RZ, RZ, RZ ;  /* 0x000000ffff177224 */ /* 0x000fe200078e00ff */
[----:B------:R-:W5:Y:S01]  /*0350*/  @!P2 LDG.E R21, desc[UR4][R2.64] ;  /* 0x000000040215a981 */ /* 0x000f62000c1e1900 */
[----:B------:R-:W-:-:S04]  /*0360*/  @!P3 IMAD.WIDE.U32 R10, R27, 0x4, R10 ;  /* 0x000000041b0ab825 */ /* 0x000fc800078e000a */
[----:B------:R-:W5:Y:S01]  /*0370*/  @!P1 LDG.E R23, desc[UR4][R4.64] ;  /* 0x0000000404179981 */ /* 0x000f62000c1e1900 */
[----:B0-----:R-:W-:Y:S01]  /*0380*/  CS2R R12, SRZ ;  /* 0x00000000000c7805 */ /* 0x001fe2000001ff00 */
[----:B-1----:R-:W-:Y:S02]  /*0390*/  @!P6 IMAD.WIDE.U32 R8, R25, 0x4, R8 ;  /* 0x000000041908e825 */ /* 0x002fe400078e0008 */
[----:B------:R-:W5:Y:S04]  /*03a0*/  @!P3 LDG.E R19, desc[UR4][R10.64] ;  /* 0x000000040a13b981 */ /* 0x000f68000c1e1900 */
[----:B------:R-:W5:Y:S04]  /*03b0*/  @!P6 LDG.E R12, desc[UR4][R8.64] ;  /* 0x00000004080ce981 */ /* 0x000f68000c1e1900 */
[----:B------:R-:W5:Y:S01]  /*03c0*/  @!P0 LDG.E R13, desc[UR4][R6.64] ;  /* 0x00000004060d8981 */ /* 0x000f62000c1e1900 */
[----:B------:R-:W-:Y:S01]  /*03d0*/  ISETP.GE.U32.AND P0, PT, R17, R16, PT ;  /* 0x000000101100720c */ /* 0x000fe20003f06070 */
[----:B------:R-:W-:-:S02]  /*03e0*/  IMAD.MOV.U32 R22, RZ, RZ, RZ ;  /* 0x000000ffff167224 */ /* 0x000fc400078e00ff */
[----:B------:R-:W-:Y:S01]  /*03f0*/  @!P4 IMAD.WIDE.U32 R14, R29, 0x4, R14 ;  /* 0x000000041d0ec825 */ /* 0x000fe200078e000e */
[----:B------:R-:W-:Y:S04]  /*0400*/  BSSY.RECONVERGENT B0, `(.L_x_12932) ;  /* 0x000003b000007945 */ /* 0x000fe80003800200 */
[----:B------:R-:W-:Y:S01]  /*0410*/  BSSY.RELIABLE B1, `(.L_x_12933) ;  /* 0x0000032000017945 */ /* 0x000fe20003800100 */
[----:B------:R2:W5:Y:S02]  /*0420*/  @!P4 LDG.E R22, desc[UR4][R14.64] ;  /* 0x000000040e16c981 */ /* 0x000564000c1e1900 */
[----:B--2---:R-:W-:Y:S02]  /*0430*/  FADD.FTZ R15, -R18, -RZ ;  /* 0x800000ff120f7221 */ /* 0x004fe40000010100 */
[----:B------:R-:W-:Y:S05]  /*0440*/  @P0 BRA `(.L_x_12934) ;  /* 0x0000000000340947 */ /* 0x000fea0003800000 */
[----:B------:R-:W0:Y:S01]  /*0450*/  LDC.64 R2, c[0x0][0x388] ;  /* 0x0000e200ff027b82 */ /* 0x000e220000000a00 */
[----:B------:R-:W-:Y:S02]  /*0460*/  IADD3 R5, PT, PT, R0, R17, RZ ;  /* 0x0000001100057210 */ /* 0x000fe40007ffe0ff */
[----:B------:R-:W-:-:S04]  /*0470*/  IADD3 R17, PT, PT, R17, 0x80, RZ ;  /* 0x0000008011117810 */ /* 0x000fc80007ffe0ff */
[----:B------:R-:W-:Y:S01]  /*0480*/  ISETP.GE.U32.AND P0, PT, R17, R16, PT ;  /* 0x000000101100720c */ /* 0x000fe20003f06070 */
[----:B0-----:R-:W-:-:S05]  /*0490*/  IMAD.WIDE.U32 R2, R5, 0x4, R2 ;  /* 0x0000000405027825 */ /* 0x001fca00078e0002 */
[----:B------:R0:W-:Y:S07]  /*04a0*/  STG.E desc[UR4][R2.64], R15 ;  /* 0x0000000f02007986 */ /* 0x0001ee000c101904 */
[----:B------:R-:W-:Y:S05]  /*04b0*/  @P0 BRA `(.L_x_12935) ;  /* 0x0000000000380947 */ /* 0x000fea0003800000 */
[----:B0-----:R-:W0:Y:S01]  /*04c0*/  LDC.64 R2, c[0x0][0x388] ;  /* 0x0000e200ff027b82 */ /* 0x001e220000000a00 */
[----:B------:R-:W-:Y:S01]  /*04d0*/  IADD3 R7, PT, PT, R0, R17, RZ ;  /* 0x0000001100077210 */ /* 0x000fe20007ffe0ff */
[----:B-----5:R-:W-:Y:S01]  /*04e0*/  FADD.FTZ R5, -R20, -RZ ;  /* 0x800000ff14057221 */ /* 0x020fe20000010100 */
[----:B------:R-:W-:-:S03]  /*04f0*/  VIADD R17, R17, 0x80 ;  /* 0x0000008011117836 */ /* 0x000fc60000000000 */
[----:B0-----:R-:W-:-:S05]  /*0500*/  IMAD.WIDE.U32 R2, R7, 0x4, R2 ;  /* 0x0000000407027825 */ /* 0x001fca00078e0002 */
[----:B------:R0:W-:Y:S02]  /*0510*/  STG.E desc[UR4][R2.64], R5 ;  /* 0x0000000502007986 */ /* 0x0001e4000c101904 */
.L_x_12934:
[----:B------:R-:W-:-:S13]  /*0520*/  ISETP.GE.U32.AND P0, PT, R17, R16, PT ;  /* 0x000000101100720c */ /* 0x000fda0003f06070 */
[----:B------:R-:W-:Y:S05]  /*0530*/  @P0 BRA `(.L_x_12936) ;  /* 0x0000000000380947 */ /* 0x000fea0003800000 */
[----:B0-----:R-:W0:Y:S01]  /*0540*/  LDC.64 R2, c[0x0][0x388] ;  /* 0x0000e200ff027b82 */ /* 0x001e220000000a00 */
[----:B------:R-:W-:Y:S01]  /*0550*/  IADD3 R7, PT, PT, R0, R17, RZ ;  /* 0x0000001100077210 */ /* 0x000fe20007ffe0ff */
[----:B-----5:R-:W-:Y:S01]  /*0560*/  FADD.FTZ R5, -R22, -RZ ;  /* 0x800000ff16057221 */ /* 0x020fe20000010100 */
[----:B------:R-:W-:-:S03]  /*0570*/  IADD3 R17, PT, PT, R17, 0x80, RZ ;  /* 0x0000008011117810 */ /* 0x000fc60007ffe0ff */
[----:B0-----:R-:W-:-:S05]  /*0580*/  IMAD.WIDE.U32 R2, R7, 0x4, R2 ;  /* 0x0000000407027825 */ /* 0x001fca00078e0002 */
[----:B------:R1:W-:Y:S02]  /*0590*/  STG.E desc[UR4][R2.64], R5 ;  /* 0x0000000502007986 */ /* 0x0003e4000c101904 */
.L_x_12935:
[----:B------:R-:W-:-:S13]  /*05a0*/  ISETP.GE.U32.AND P0, PT, R17, R16, PT ;  /* 0x000000101100720c */ /* 0x000fda0003f06070 */
[----:B------:R-:W-:Y:S05]  /*05b0*/  @P0 BRA `(.L_x_12937) ;  /* 0x0000000000380947 */ /* 0x000fea0003800000 */
[----:B01----:R-:W0:Y:S01]  /*05c0*/  LDC.64 R2, c[0x0][0x388] ;  /* 0x0000e200ff027b82 */ /* 0x003e220000000a00 */
[----:B------:R-:W-:Y:S01]  /*05d0*/  IADD3 R5, PT, PT, R0, R17, RZ ;  /* 0x0000001100057210 */ /* 0x000fe20007ffe0ff */
[----:B-----5:R-:W-:Y:S01]  /*05e0*/  FADD.FTZ R19, -R19, -RZ ;  /* 0x800000ff13137221 */ /* 0x020fe20000010100 */
[----:B------:R-:W-:-:S03]  /*05f0*/  VIADD R17, R17, 0x80 ;  /* 0x0000008011117836 */ /* 0x000fc60000000000 */
[----:B0-----:R-:W-:-:S05]  /*0600*/  IMAD.WIDE.U32 R2, R5, 0x4, R2 ;  /* 0x0000000405027825 */ /* 0x001fca00078e0002 */
[----:B------:R1:W-:Y:S02]  /*0610*/  STG.E desc[UR4][R2.64], R19 ;  /* 0x0000001302007986 */ /* 0x0003e4000c101904 */
.L_x_12936:
[----:B------:R-:W-:-:S13]  /*0620*/  ISETP.GE.U32.AND P0, PT, R17, R16, PT ;  /* 0x000000101100720c */ /* 0x000fda0003f06070 */
[----:B------:R-:W-:Y:S05]  /*0630*/  @P0 BRA `(.L_x_12938) ;  /* 0x00000000003c0947 */ /* 0x000fea0003800000 */
[----:B01----:R-:W0:Y:S01]  /*0640*/  LDC.64 R2, c[0x0][0x388] ;  /* 0x0000e200ff027b82 */ /* 0x003e220000000a00 */
[----:B------:R-:W-:Y:S01]  /*0650*/  IADD3 R5, PT, PT, R0, R17, RZ ;  /* 0x0000001100057210 */ /* 0x000fe20007ffe0ff */
[----:B-----5:R-:W-:Y:S01]  /*0660*/  FADD.FTZ R21, -R21, -RZ ;  /* 0x800000ff15157221 */ /* 0x020fe20000010100 */
[----:B------:R-:W-:-:S03]  /*0670*/  IADD3 R17, PT, PT, R17, 0x80, RZ ;  /* 0x0000008011117810 */ /* 0x000fc60007ffe0ff */
[----:B0-----:R-:W-:-:S05]  /*0680*/  IMAD.WIDE.U32 R2, R5, 0x4, R2 ;  /* 0x0000000405027825 */ /* 0x001fca00078e0002 */
[----:B------:R2:W-:Y:S02]  /*0690*/  STG.E desc[UR4][R2.64], R21 ;  /* 0x0000001502007986 */ /* 0x0005e4000c101904 */
.L_x_12937:
[----:B------:R-:W-:-:S13]  /*06a0*/  ISETP.GE.U32.AND P0, PT, R17, R16, PT ;  /* 0x000000101100720c */ /* 0x000fda0003f06070 */
[----:B------:R-:W-:Y:S05]  /*06b0*/  @P0 BREAK.RELIABLE B1 ;  /* 0x0000000000010942 */ /* 0x000fea0003800100 */
[----:B------:R-:W-:Y:S05]  /*06c0*/  @P0 BRA `(.L_x_12939) ;  /* 0x0000000000380947 */ /* 0x000fea0003800000 */
[----:B012---:R-:W0:Y:S01]  /*06d0*/  LDC.64 R2, c[0x0][0x388] ;  /* 0x0000e200ff027b82 */ /* 0x007e220000000a00 */
[----:B------:R-:W-:Y:S01]  /*06e0*/  IADD3 R5, PT, PT, R0, R17, RZ ;  /* 0x0000001100057210 */ /* 0x000fe20007ffe0ff */
[----:B-----5:R-:W-:Y:S01]  /*06f0*/  FADD.FTZ R23, -R23, -RZ ;  /* 0x800000ff17177221 */ /* 0x020fe20000010100 */
[----:B------:R-:W-:-:S03]  /*0700*/  VIADD R17, R17, 0x80 ;  /* 0x0000008011117836 */ /* 0x000fc60000000000 */
[----:B0-----:R-:W-:-:S05]  /*0710*/  IMAD.WIDE.U32 R2, R5, 0x4, R2 ;  /* 0x0000000405027825 */ /* 0x001fca00078e0002 */
[----:B------:R2:W-:Y:S02]  /*0720*/  STG.E desc[UR4][R2.64], R23 ;  /* 0x0000001702007986 */ /* 0x0005e4000c101904 */
.L_x_12938:
[----:B------:R-:W-:Y:S05]  /*0730*/  BSYNC.RELIABLE B1 ;  /* 0x0000000000017941 */ /* 0x000fea0003800100 */
.L_x_12933:
[----:B------:R-:W-:-:S13]  /*0740*/  ISETP.GE.U32.AND P0, PT, R17, R16, PT ;  /* 0x000000101100720c */ /* 0x000fda0003f06070 */
[----:B012---:R-:W0:Y:S01]  /*0750*/  @!P0 LDC.64 R2, c[0x0][0x388] ;  /* 0x0000e200ff028b82 */ /* 0x007e220000000a00 */
[----:B------:R-:W-:Y:S01]  /*0760*/  @!P0 IADD3 R5, PT, PT, R0, R17, RZ ;  /* 0x0000001100058210 */ /* 0x000fe20007ffe0ff */
[----:B-----5:R-:W-:Y:S01]  /*0770*/  @!P0 FADD.FTZ R13, -R13, -RZ ;  /* 0x800000ff0d0d8221 */ /* 0x020fe20000010100 */
[----:B------:R-:W-:-:S03]  /*0780*/  @!P0 IADD3 R17, PT, PT, R17, 0x80, RZ ;  /* 0x0000008011118810 */ /* 0x000fc60007ffe0ff */
[----:B0-----:R-:W-:-:S05]  /*0790*/  @!P0 IMAD.WIDE.U32 R2, R5, 0x4, R2 ;  /* 0x0000000405028825 */ /* 0x001fca00078e0002 */
[----:B------:R3:W-:Y:S02]  /*07a0*/  @!P0 STG.E desc[UR4][R2.64], R13 ;  /* 0x0000000d02008986 */ /* 0x0007e4000c101904 */
.L_x_12939:
[----:B------:R-:W-:Y:S05]  /*07b0*/  BSYNC.RECONVERGENT B0 ;  /* 0x0000000000007941 */ /* 0x000fea0003800200 */
.L_x_12932:
[----:B------:R-:W-:Y:S05]  /*07c0*/  WARPSYNC.ALL ;  /* 0x0000000000007948 */ /* 0x000fea0003800000 */
[----:B------:R-:W-:-:S13]  /*07d0*/  ISETP.GE.U32.AND P0, PT, R17, R16, PT ;  /* 0x000000101100720c */ /* 0x000fda0003f06070 */
[----:B------:R-:W-:Y:S05]  /*07e0*/  @P0 EXIT ;  /* 0x000000000000094d */ /* 0x000fea0003800000 */
[----:B0123--:R-:W0:Y:S01]  /*07f0*/  LDC.64 R2, c[0x0][0x388] ;  /* 0x0000e200ff027b82 */ /* 0x00fe220000000a00 */
[----:B------:R-:W-:Y:S01]  /*0800*/  IADD3 R17, PT, PT, R0, R17, RZ ;  /* 0x0000001100117210 */ /* 0x000fe20007ffe0ff */
[----:B-----5:R-:W-:-:S04]  /*0810*/  FADD.FTZ R5, -R12, -RZ ;  /* 0x800000ff0c057221 */ /* 0x020fc80000010100 */
[----:B0-----:R-:W-:-:S05]  /*0820*/  IMAD.WIDE.U32 R2, R17, 0x4, R2 ;  /* 0x0000000411027825 */ /* 0x001fca00078e0002 */
[----:B------:R-:W-:Y:S01]  /*0830*/  STG.E desc[UR4][R2.64], R5 ;  /* 0x0000000502007986 */ /* 0x000fe2000c101904 */
[----:B------:R-:W-:Y:S05]  /*0840*/  EXIT ;  /* 0x000000000000794d */ /* 0x000fea0003800000 */
.L_x_12931:
[----:B------:R-:W0:Y:S01]  /*0850*/  S2R R15, SR_TID.X ;  /* 0x00000000000f7919 */ /* 0x000e220000002100 */
[----:B------:R-:W1:Y:S08]  /*0860*/  LDC.64 R2, c[0x0][0x390] ;  /* 0x0000e400ff027b82 */ /* 0x000e700000000a00 */
[----:B------:R-:W2:Y:S01]  /*0870*/  LDC.64 R4, c[0x0][0x388] ;  /* 0x0000e200ff047b82 */ /* 0x000ea20000000a00 */
[----:B-1----:R-:W-:-:S04]  /*0880*/  IMAD.WIDE.U32 R2, R0, 0x4, R2 ;  /* 0x0000000400027825 */ /* 0x002fc800078e0002 */
[----:B0-----:R-:W-:-:S05]  /*0890*/  IMAD.WIDE.U32 R2, R15, 0x8, R2 ;  /* 0x000000080f027825 */ /* 0x001fca00078e0002 */
[----:B------:R-:W3:Y:S04]  /*08a0*/  LDG.E.64 R6, desc[UR4][R2.64] ;  /* 0x0000000402067981 */ /* 0x000ee8000c1e1b00 */
[----:B------:R-:W4:Y:S04]  /*08b0*/  LDG.E.64 R8, desc[UR4][R2.64+0x400] ;  /* 0x0004000402087981 */ /* 0x000f28000c1e1b00 */
[----:B------:R-:W5:Y:S04]  /*08c0*/  LDG.E.64 R10, desc[UR4][R2.64+0x800] ;  /* 0x00080004020a7981 */ /* 0x000f68000c1e1b00 */
[----:B------:R-:W5:Y:S01]  /*08d0*/  LDG.E.64 R12, desc[UR4][R2.64+0xc00] ;  /* 0x000c0004020c7981 */ /* 0x000f62000c1e1b00 */
[----:B--2---:R-:W-:-:S04]  /*08e0*/  IMAD.WIDE.U32 R4, R0, 0x4, R4 ;  /* 0x0000000400047825 */ /* 0x004fc800078e0004 */
[----:B------:R-:W-:-:S04]  /*08f0*/  IMAD.WIDE.U32 R4, R15, 0x8, R4 ;  /* 0x000000080f047825 */ /* 0x000fc800078e0004 */
[----:B---3--:R-:W-:Y:S01]  /*0900*/  FADD.FTZ R6, -R6, -RZ ;  /* 0x800000ff06067221 */ /* 0x008fe20000010100 */
[----:B------:R-:W-:Y:S01]  /*0910*/  FADD.FTZ R7, -R7, -RZ ;  /* 0x800000ff07077221 */ /* 0x000fe20000010100 */
[----:B----4-:R-:W-:Y:S01]  /*0920*/  FADD.FTZ R8, -R8, -RZ ;  /* 0x800000ff08087221 */ /* 0x010fe20000010100 */
[----:B------:R-:W-:-:S03]  /*0930*/  FADD.FTZ R9, -R9, -RZ ;  /* 0x800000ff09097221 */ /* 0x000fc60000010100 */
[----:B------:R-:W-:Y:S01]  /*0940*/  STG.E.64 desc[UR4][R4.64], R6 ;  /* 0x0000000604007986 */ /* 0x000fe2000c101b04 */
[----:B-----5:R-:W-:Y:S01]  /*0950*/  FADD.FTZ R10, -R10, -RZ ;  /* 0x800000ff0a0a7221 */ /* 0x020fe20000010100 */
[----:B------:R-:W-:Y:S02]  /*0960*/  FADD.FTZ R11, -R11, -RZ ;  /* 0x800000ff0b0b7221 */ /* 0x000fe40000010100 */
[----:B------:R-:W-:Y:S01]  /*0970*/  STG.E.64 desc[UR4][R4.64+0x400], R8 ;  /* 0x0004000804007986 */ /* 0x000fe2000c101b04 */
[----:B------:R-:W-:Y:S01]  /*0980*/  FADD.FTZ R12, -R12, -RZ ;  /* 0x800000ff0c0c7221 */ /* 0x000fe20000010100 */
[----:B------:R-:W-:Y:S02]  /*0990*/  FADD.FTZ R13, -R13, -RZ ;  /* 0x800000ff0d0d7221 */ /* 0x000fe40000010100 */
[----:B------:R-:W-:Y:S04]  /*09a0*/  STG.E.64 desc[UR4][R4.64+0x800], R10 ;  /* 0x0008000a04007986 */ /* 0x000fe8000c101b04 */
[----:B------:R-:W-:Y:S01]  /*09b0*/  STG.E.64 desc[UR4][R4.64+0xc00], R12 ;  /* 0x000c000c04007986 */ /* 0x000fe2000c101b04 */
[----:B------:R-:W-:Y:S05]  /*09c0*/  EXIT ;  /* 0x000000000000794d */ /* 0x000fea0003800000 */
.L_x_12940:
        /* <DEDUP_REMOVED lines=11> */
.L_x_23747:


//--------------------- .text._ZN2at6native29vectorized_elementwise_kernelILi4EZZZNS0_15neg_kernel_cudaERNS_18TensorIteratorBaseEENKUlvE0_clEvENKUlvE5_clEvEUlfE_St5arrayIPcLm2EEEEviT0_T1_ --------------------------
	.section	.text._ZN2at6native29vectorized_elementwise_kernelILi4EZZZNS0_15neg_kernel_cudaERNS_18TensorIteratorBaseEENKUlvE0_clEvENKUlvE5_clEvEUlfE_St5arrayIPcLm2EEEEviT0_T1_,"ax",@progbits
	.align	128
        .global         _ZN2at6native29vectorized_elementwise_kernelILi4EZZZNS0_15neg_kernel_cudaERNS_18TensorIteratorBaseEENKUlvE0_clEvENKUlvE5_clEvEUlfE_St5arrayIPcLm2EEEEviT0_T1_
        .type           _ZN2at6native29vectorized_elementwise_kernelILi4EZZZNS0_15neg_kernel_cudaERNS_18TensorIteratorBaseEENKUlvE0_clEvENKUlvE5_clEvEUlfE_St5arrayIPcLm2EEEEviT0_T1_,@function
        .size           _ZN2at6native29vectorized_elementwise_kernelILi4EZZZNS0_15neg_kernel_cudaERNS_18TensorIteratorBaseEENKUlvE0_clEvENKUlvE5_clEvEUlfE_St5arrayIPcLm2EEEEviT0_T1_,(.L_x_23748 - _ZN2at6native29vectorized_elementwise_kernelILi4EZZZNS0_15neg_kernel_cudaERNS_18TensorIteratorBaseEENKUlvE0_clEvENKUlvE5_clEvEUlfE_St5arrayIPcLm2EEEEviT0_T1_)
        .other          _ZN2at6native29vectorized_elementwise_kernelILi4EZZZNS0_15neg_kernel_cudaERNS_18TensorIteratorBaseEENKUlvE0_clEvENKUlvE5_clEvEUlfE_St5arrayIPcLm2EEEEviT0_T1_,@"STO_CUDA_ENTRY STV_DEFAULT"
_ZN2at6native29vectorized_elementwise_kernelILi4EZZZNS0_15neg_kernel_cudaERNS_18TensorIteratorBaseEENKUlvE0_clEvENKUlvE5_clEvEUlfE_St5arrayIPcLm2EEEEviT0_T1_:
.text._ZN2at6native29vectorized_elementwise_kernelILi4EZZZNS0_15neg_kernel_cudaERNS_18TensorIteratorBaseEENKUlvE0_clEvENKUlvE5_clEvEUlfE_St5arrayIPcLm2EEEEviT0_T1_:
        /* <DEDUP_REMOVED lines=82> */
.L_x_12944:
        /* <DEDUP_REMOVED lines=8> */
.L_x_12945:
        /* <DEDUP_REMOVED lines=8> */
.L_x_12946:
        /* <DEDUP_REMOVED lines=8> */
.L_x_12947:
        /* <DEDUP_REMOVED lines=9> */
.L_x_12948:
[----:B------:R-:W-:Y:S05]  /*0730*/  BSYNC.RELIABLE B1 ;  /* 0x0000000000017941 */ /* 0x000fea0003800100 */
.L_x_12943:
[----:B------:R-:W-:-:S13]  /*0740*/  ISETP.GE.U32.AND P0, PT, R17, R16, PT ;  /* 0x000000101100720c */ /* 0x000fda0003f06070 */
[----:B012---:R-:W0:Y:S01]  /*0750*/  @!P0 LDC.64 R2, c[0x0][0x388] ;  /* 0x0000e200ff028b82 */ /* 0x007e220000000a00 */
[----:B------:R-:W-:Y:S01]  /*0760*/  @!P0 IADD3 R5, PT, PT, R0, R17, RZ ;  /* 0x0000001100058210 */ /* 0x000fe20007ffe0ff */
[----:B-----5:R-:W-:Y:S01]  /*0770*/  @!P0 FADD.FTZ R13, -R13, -RZ ;  /* 0x800000ff0d0d8221 */ /* 0x020fe20000010100 */
[----:B------:R-:W-:-:S03]  /*0780*/  @!P0 IADD3 R17, PT, PT, R17, 0x80, RZ ;  /* 0x0000008011118810 */ /* 0x000fc60007ffe0ff */
[----:B0-----:R-:W-:-:S05]  /*0790*/  @!P0 IMAD.WIDE.U32 R2, R5, 0x4, R2 ;  /* 0x0000000405028825 */ /* 0x001fca00078e0002 */
[----:B------:R3:W-:Y:S02]  /*07a0*/  @!P0 STG.E desc[UR4][R2.64], R13 ;  /* 0x0000000d02008986 */ /* 0x0007e4000c101904 */
.L_x_12949:
[----:B------:R-:W-:Y:S05]  /*07b0*/  BSYNC.RECONVERGENT B0 ;  /* 0x0000000000007941 */ /* 0x000fea0003800200 */
.L_x_12942:
        /* <DEDUP_REMOVED lines=9> */
.L_x_12941:
[----:B------:R-:W0:Y:S01]  /*0850*/  S2R R15, SR_TID.X ;  /* 0x00000000000f7919 */ /* 0x000e220000002100 */
[----:B------:R-:W1:Y:S08]  /*0860*/  LDC.64 R2, c[0x0][0x390] ;  /* 0x0000e400ff027b82 */ /* 0x000e700000000a00 */
[----:B------:R-:W2:Y:S01]  /*0870*/  LDC.64 R12, c[0x0][0x388] ;  /* 0x0000e200ff0c7b82 */ /* 0x000ea20000000a00 */
[----:B-1----:R-:W-:-:S04]  /*0880*/  IMAD.WIDE.U32 R2, R0, 0x4, R2 ;  /* 0x0000000400027825 */ /* 0x002fc800078e0002 */
[----:B0-----:R-:W-:-:S05]  /*0890*/  IMAD.WIDE.U32 R2, R15, 0x10, R2 ;  /* 0x000000100f027825 */ /* 0x001fca00078e0002 */
[----:B------:R-:W3:Y:S04]  /*08a0*/  LDG.E.128 R4, desc[UR4][R2.64] ;  /* 0x0000000402047981 */ /* 0x000ee8000c1e1d00 */
[----:B------:R-:W4:Y:S01]  /*08b0*/  LDG.E.128 R8, desc[UR4][R2.64+0x800] ;  /* 0x0008000402087981 */ /* 0x000f22000c1e1d00 */
[----:B--2---:R-:W-:-:S04]  /*08c0*/  IMAD.WIDE.U32 R12, R0, 0x4, R12 ;  /* 0x00000004000c7825 */ /* 0x004fc800078e000c */
[----:B------:R-:W-:-:S04]  /*08d0*/  IMAD.WIDE.U32 R12, R15, 0x10, R12 ;  /* 0x000000100f0c7825 */ /* 0x000fc800078e000c */
[----:B---3--:R-:W-:Y:S01]  /*08e0*/  FADD.FTZ R4, -R4, -RZ ;  /* 0x800000ff04047221 */ /* 0x008fe20000010100 */
[----:B------:R-:W-:Y:S01]  /*08f0*/  FADD.FTZ R5, -R5, -RZ ;  /* 0x800000ff05057221 */ /* 0x000fe20000010100 */
[----:B------:R-:W-:Y:S01]  /*0900*/  FADD.FTZ R6, -R6, -RZ ;  /* 0x800000ff06067221 */ /* 0x000fe20000010100 */
[----:B------:R-:W-:Y:S01]  /*0910*/  FADD.FTZ R7, -R7, -RZ ;  /* 0x800000ff07077221 */ /* 0x000fe20000010100 */
[----:B----4-:R-:W-:Y:S01]  /*0920*/  FADD.FTZ R8, -R8, -RZ ;  /* 0x800000ff08087221 */ /* 0x010fe20000010100 */
[----:B------:R-:W-:Y:S01]  /*0930*/  FADD.FTZ R9, -R9, -RZ ;  /* 0x800000ff09097221 */ /* 0x000fe20000010100 */
[----:B------:R-:W-:Y:S01]  /*0940*/  FADD.FTZ R10, -R10, -RZ ;  /* 0x800000ff0a0a7221 */ /* 0x000fe20000010100 */
[----:B------:R-:W-:Y:S01]  /*0950*/  FADD.FTZ R11, -R11, -RZ ;  /* 0x800000ff0b0b7221 */ /* 0x000fe20000010100 */
[----:B------:R-:W-:Y:S04]  /*0960*/  STG.E.128 desc[UR4][R12.64], R4 ;  /* 0x000000040c007986 */ /* 0x000fe8000c101d04 */
[----:B------:R-:W-:Y:S01]  /*0970*/  STG.E.128 desc[UR4][R12.64+0x800], R8 ;  /* 0x000800080c007986 */ /* 0x000fe2000c101d04 */
[----:B------:R-:W-:Y:S05]  /*0980*/  EXIT ;  /* 0x000000000000794d */ /* 0x000fea0003800000 */
.L_x_12950:
        /* <DEDUP_REMOVED lines=15> */
.L_x_23748:


//--------------------- .text._ZN2at6native29vectorized_elementwise_kernelILi8EZZZNS0_15neg_kernel_cudaERNS_18TensorIteratorBaseEENKUlvE0_clEvENKUlvE5_clEvEUlfE_St5arrayIPcLm2EEEEviT0_T1_ --------------------------
	.section	.text._ZN2at6native29vectorized_elementwise_kernelILi8EZZZNS0_15neg_kernel_cudaERNS_18TensorIteratorBaseEENKUlvE0_clEvENKUlvE5_clEvEUlfE_St5arrayIPcLm2EEEEviT0_T1_,"ax",@progbits
	.align	128
        .global         _ZN2at6native29vectorized_elementwise_kernelILi8EZZZNS0_15neg_kernel_cudaERNS_18TensorIteratorBaseEENKUlvE0_clEvENKUlvE5_clEvEUlfE_St5arrayIPcLm2EEEEviT0_T1_
        .type           _ZN2at6native29vectorized_elementwise_kernelILi8EZZZNS0_15neg_kernel_cudaERNS_18TensorIteratorBaseEENKUlvE0_clEvENKUlvE5_clEvEUlfE_St5arrayIPcLm2EEEEviT0_T1_,@function
        .size           _ZN2at6native29vectorized_elementwise_kernelILi8EZZZNS0_15neg_kernel_cudaERNS_18TensorIteratorBaseEENKUlvE0_clEvENKUlvE5_clEvEUlfE_St5arrayIPcLm2EEEEviT0_T1_,(.L_x_23749 - _ZN2at6native29vectorized_elementwise_kernelILi8EZZZNS0_15neg_kernel_cudaERNS_18TensorIteratorBaseEENKUlvE0_clEvENKUlvE5_clEvEUlfE_St5arrayIPcLm2EEEEviT0_T1_)
        .other          _ZN2at6native29vectorized_elementwise_kernelILi8EZZZNS0_15neg_kernel_cudaERNS_18TensorIteratorBaseEENKUlvE0_clEvENKUlvE5_clEvEUlfE_St5arrayIPcLm2EEEEviT0_T1_,@"STO_CUDA_ENTRY STV_DEFAULT"
_ZN2at6native29vectorized_elementwise_kernelILi8EZZZNS0_15neg_kernel_cudaERNS_18TensorIteratorBaseEENKUlvE0_clEvENKUlvE5_clEvEUlfE_St5arrayIPcLm2EEEEviT0_T1_:
.text._ZN2at6native29vectorized_elementwise_kernelILi8EZZZNS0_15neg_kernel_cudaERNS_18TensorIteratorBaseEENKUlvE0_clEvENKUlvE5_clEvEUlfE_St5arrayIPcLm2EEEEviT0_T1_:
        /* <DEDUP_REMOVED lines=82> */
.L_x_12954:
        /* <DEDUP_REMOVED lines=8> */
.L_x_12955:
        /* <DEDUP_REMOVED lines=8> */
.L_x_12956:
        /* <DEDUP_REMOVED lines=8> */
.L_x_12957:
        /* <DEDUP_REMOVED lines=9> */
.L_x_12958:
[----:B------:R-:W-:Y:S05]  /*0730*/  BSYNC.RELIABLE B1 ;  /* 0x0000000000017941 */ /* 0x000fea0003800100 */
.L_x_12953:
[----:B------:R-:W-:-:S13]  /*0740*/  ISETP.GE.U32.AND P0, PT, R17, R16, PT ;  /* 0x000000101100720c */ /* 0x000fda0003f06070 */
[----:B012---:R-:W0:Y:S01]  /*0750*/  @!P0 LDC.64 R2, c[0x0][0x388] ;  /* 0x0000e200ff028b82 */ /* 0x007e220000000a00 */
[----:B------:R-:W-:Y:S01]  /*0760*/  @!P0 IADD3 R5, PT, PT, R0, R17, RZ ;  /* 0x0000001100058210 */ /* 0x000fe20007ffe0ff */
[----:B-----5:R-:W-:Y:S01]  /*0770*/  @!P0 FADD.FTZ R13, -R13, -RZ ;  /* 0x800000ff0d0d8221 */ /* 0x020fe20000010100 */
[----:B------:R-:W-:-:S03]  /*0780*/  @!P0 IADD3 R17, PT, PT, R17, 0x80, RZ ;  /* 0x0000008011118810 */ /* 0x000fc60007ffe0ff */
[----:B0-----:R-:W-:-:S05]  /*0790*/  @!P0 IMAD.WIDE.U32 R2, R5, 0x4, R2 ;  /* 0x0000000405028825 */ /* 0x001fca00078e0002 */
[----:B------:R3:W-:Y:S02]  /*07a0*/  @!P0 STG.E desc[UR4][R2.64], R13 ;  /* 0x0000000d02008986 */ /* 0x0007e4000c101904 */
.L_x_12959:
[----:B------:R-:W-:Y:S05]  /*07b0*/  BSYNC.RECONVERGENT B0 ;  /* 0x0000000000007941 */ /* 0x000fea0003800200 */
.L_x_12952:
        /* <DEDUP_REMOVED lines=9> */
.L_x_12951:
[----:B------:R-:W0:Y:S01]  /*0850*/  S2R R15, SR_TID.X ;  /* 0x00000000000f7919 */ /* 0x000e220000002100 */
[----:B------:R-:W1:Y:S08]  /*0860*/  LDC.64 R2, c[0x0][0x390] ;  /* 0x0000e400ff027b82 */ /* 0x000e700000000a00 */
[----:B------:R-:W2:Y:S01]  /*0870*/  LDC.64 R12, c[0x0][0x388] ;  /* 0x0000e200ff0c7b82 */ /* 0x000ea20000000a00 */
[----:B-1----:R-:W-:-:S04]  /*0880*/  IMAD.WIDE.U32 R2, R0, 0x4, R2 ;  /* 0x0000000400027825 */ /* 0x002fc800078e0002 */
[----:B0-----:R-:W-:-:S05]  /*0890*/  IMAD.WIDE.U32 R2, R15, 0x20, R2 ;  /* 0x000000200f027825 */ /* 0x001fca00078e0002 */
[----:B------:R-:W3:Y:S01]  /*08a0*/  LDG.E.ENL2.256 R4, R8, desc[UR4][R2.64] ;  /* 0xfe0000040208797e */ /* 0x000ee20008121904 */
[----:B--2---:R-:W-:-:S04]  /*08b0*/  IMAD.WIDE.U32 R12, R0, 0x4, R12 ;  /* 0x00000004000c7825 */ /* 0x004fc800078e000c */
[----:B------:R-:W-:-:S04]  /*08c0*/  IMAD.WIDE.U32 R12, R15, 0x20, R12 ;  /* 0x000000200f0c7825 */ /* 0x000fc800078e000c */
[----:B---3--:R-:W-:Y:S01]  /*08d0*/  FADD.FTZ R8, -R8, -RZ ;  /* 0x800000ff08087221 */ /* 0x008fe20000010100 */
[----:B------:R-:W-:Y:S01]  /*08e0*/  FADD.FTZ R9, -R9, -RZ ;  /* 0x800000ff09097221 */ /* 0x000fe20000010100 */
[----:B------:R-:W-:Y:S01]  /*08f0*/  FADD.FTZ R10, -R10, -RZ ;  /* 0x800000ff0a0a7221 */ /* 0x000fe20000010100 */
[----:B------:R-:W-:Y:S01]  /*0900*/  FADD.FTZ R11, -R11, -RZ ;  /* 0x800000ff0b0b7221 */ /* 0x000fe20000010100 */
[----:B------:R-:W-:Y:S01]  /*0910*/  FADD.FTZ R4, -R4, -RZ ;  /* 0x800000ff04047221 */ /* 0x000fe20000010100 */
[----:B------:R-:W-:Y:S01]  /*0920*/  FADD.FTZ R5, -R5, -RZ ;  /* 0x800000ff05057221 */ /* 0x000fe20000010100 */
[----:B------:R-:W-:Y:S01]  /*0930*/  FADD.FTZ R6, -R6, -RZ ;  /* 0x800000ff06067221 */ /* 0x000fe20000010100 */
[----:B------:R-:W-:-:S05]  /*0940*/  FADD.FTZ R7, -R7, -RZ ;  /* 0x800000ff07077221 */ /* 0x000fca0000010100 */
[----:B------:R-:W-:Y:S01]  /*0950*/  STG.E.ENL2.256 desc[UR4][R12.64], R8, R4 ;  /* 0xf80000080c04797f */ /* 0x000fe2000f121804 */
[----:B------:R-:W-:Y:S05]  /*0960*/  EXIT ;  /* 0x000000000000794d */ /* 0x000fea0003800000 */
.L_x_12960:
        /* <DEDUP_REMOVED lines=9> */
.L_x_23749:


//--------------------- .text._ZN2at6native18elementwise_kernelILi128ELi4EZNS0_15gpu_kernel_implIZZZNS0_15neg_kernel_cudaERNS_18TensorIteratorBaseEENKUlvE0_clEvENKUlvE4_clEvEUldE_EEvS4_RKT_EUliE_EEviT1_ --------------------------
	.section	.text._ZN2at6native18elementwise_kernelILi128ELi4EZNS0_15gpu_kernel_implIZZZNS0_15neg_kernel_cudaERNS_18TensorIteratorBaseEENKUlvE0_clEvENKUlvE4_clEvEUldE_EEvS4_RKT_EUliE_EEviT1_,"ax",@progbits
	.align	128
        .global         _ZN2at6native18elementwise_kernelILi128ELi4EZNS0_15gpu_kernel_implIZZZNS0_15neg_kernel_cudaERNS_18TensorIteratorBaseEENKUlvE0_clEvENKUlvE4_clEvEUldE_EEvS4_RKT_EUliE_EEviT1_
        .type           _ZN2at6native18elementwise_kernelILi128ELi4EZNS0_15gpu_kernel_implIZZZNS0_15neg_kernel_cudaERNS_18TensorIteratorBaseEENKUlvE0_clEvENKUlvE4_clEvEUldE_EEvS4_RKT_EUliE_EEviT1_,@function
        .size           _ZN2at6native18elementwise_kernelILi128ELi4EZNS0_15gpu_kernel_implIZZZNS0_15neg_kernel_cudaERNS_18TensorIteratorBaseEENKUlvE0_clEvENKUlvE4_clEvEUldE_EEvS4_RKT_EUliE_EEviT1_,(.L_x_23750 - _ZN2at6native18elementwise_kernelILi128ELi4EZNS0_15gpu_kernel_implIZZZNS0_15neg_kernel_cudaERNS_18TensorIteratorBaseEENKUlvE0_clEvENKUlvE4_clEvEUldE_EEvS4_RKT_EUliE_EEviT1_)
        .other          _ZN2at6native18elementwise_kernelILi128ELi4EZNS0_15gpu_kernel_implIZZZNS0_15neg_kernel_cudaERNS_18TensorIteratorBaseEENKUlvE0_clEvENKUlvE4_clEvEUldE_EEvS4_RKT_EUliE_EEviT1_,@"STO_CUDA_ENTRY STV_DEFAULT"
_ZN2at6native18elementwise_kernelILi128ELi4EZNS0_15gpu_kernel_implIZZZNS0_15neg_kernel_cudaERNS_18TensorIteratorBaseEENKUlvE0_clEvENKUlvE4_clEvEUldE_EEvS4_RKT_EUliE_EEviT1_:
.text._ZN2at6native18elementwise_kernelILi128ELi4EZNS0_15gpu_kernel_implIZZZNS0_15neg_kernel_cudaERNS_18TensorIteratorBaseEENKUlvE0_clEvENKUlvE4_clEvEUldE_EEvS4_RKT_EUliE_EEviT1_:
        /* <DEDUP_REMOVED lines=319> */
.L_x_12963:
        /* <DEDUP_REMOVED lines=18> */
.L_x_12968:
[----:B------:R-:W2:Y:S02]  /*1510*/  LDG.E.U8 R2, desc[UR36][R2.64] ;  /* 0x0000002402027981 */ /* 0x000ea4000c1e1100 */
[----:B--2---:R0:W1:Y:S01]  /*1520*/  I2F.F64.U16 R4, R2 ;  /* 0x0000000200047312 */ /* 0x0040620000101800 */
[----:B------:R-:W-:Y:S05]  /*1530*/  BRA `(.L_x_12970) ;  /* 0x0000000c00607947 */ /* 0x000fea0003800000 */
.L_x_12967:
        /* <DEDUP_REMOVED lines=9> */
.L_x_12972:
[----:B------:R-:W2:Y:S02]  /*15d0*/  LDG.E R2, desc[UR36][R2.64] ;  /* 0x0000002402027981 */ /* 0x000ea4000c1e1900 */
[----:B--2---:R0:W1:Y:S01]  /*15e0*/  I2F.F64 R4, R2 ;  /* 0x0000000200047312 */ /* 0x0040620000201c00 */
[----:B------:R-:W-:Y:S05]  /*15f0*/  BRA `(.L_x_12970) ;  /* 0x0000000c00307947 */ /* 0x000fea0003800000 */
.L_x_12971:
[----:B------:R-:W2:Y:S02]  /*1600*/  LDG.E.U16 R2, desc[UR36][R2.64] ;  /* 0x0000002402027981 */ /* 0x000ea4000c1e1500 */
[----:B--2---:R0:W1:Y:S01]  /*1610*/  I2F.F64.S16 R4, R2 ;  /* 0x0000000200047312 */ /* 0x0040620000101c00 */
[----:B------:R-:W-:Y:S05]  /*1620*/  BRA `(.L_x_12970) ;  /* 0x0000000c00247947 */ /* 0x000fea0003800000 */
.L_x_12966:
        /* <DEDUP_REMOVED lines=10> */
.L_x_12974:
[----:B------:R-:W2:Y:S02]  /*16d0*/  LDG.E.U16 R0, desc[UR36][R2.64] ;  /* 0x0000002402007981 */ /* 0x000ea4000c1e1500 */
[----:B--2---:R-:W-:-:S05]  /*16e0*/  HADD2.F32 R0, -RZ, R0.H0_H0 ;  /* 0x20000000ff007230 */ /* 0x004fca0000004100 */
[----:B------:R-:W-:-:S04]  /*16f0*/  FMUL.FTZ R0, R0, 1 ;  /* 0x3f80000000007820 */ /* 0x000fc80000410000 */
[----:B------:R0:W1:Y:S01]  /*1700*/  F2F.F64.F32 R4, R0 ;  /* 0x0000000000047310 */ /* 0x0000620000201800 */
[----:B------:R-:W-:Y:S05]  /*1710*/  BRA `(.L_x_12970) ;  /* 0x0000000800e87947 */ /* 0x000fea0003800000 */
.L_x_12973:
        /* <DEDUP_REMOVED lines=10> */
.L_x_12976:
[----:B------:R-:W2:Y:S02]  /*17c0*/  LDG.E.U16 R2, desc[UR36][R2.64] ;  /* 0x0000002402027981 */ /* 0x000ea4000c1e1500 */
[----:B--2---:R-:W-:-:S05]  /*17d0*/  HADD2.F32 R0, -RZ, R2.H0_H0 ;  /* 0x20000002ff007230 */ /* 0x004fca0000004100 */
[----:B------:R-:W-:-:S04]  /*17e0*/  FMUL.FTZ R0, R0, 1 ;  /* 0x3f80000000007820 */ /* 0x000fc80000410000 */
[----:B------:R0:W1:Y:S01]  /*17f0*/  F2F.F64.F32 R4, R0 ;  /* 0x0000000000047310 */ /* 0x0000620000201800 */
[----:B------:R-:W-:Y:S05]  /*1800*/  BRA `(.L_x_12970) ;  /* 0x0000000800ac7947 */ /* 0x000fea0003800000 */
.L_x_12975:
[----:B------:R0:W5:Y:S01]  /*1810*/  LDG.E.64 R4, desc[UR36][R2.64] ;  /* 0x0000002402047981 */ /* 0x000162000c1e1b00 */
[----:B------:R-:W-:Y:S05]  /*1820*/  BRA `(.L_x_12970) ;  /* 0x0000000800a47947 */ /* 0x000fea0003800000 */
.L_x_12965:
        /* <DEDUP_REMOVED lines=13> */
.L_x_12979:
[----:B------:R0:W5:Y:S01]  /*1900*/  LDG.E.64 R4, desc[UR36][R2.64] ;  /* 0x0000002402047981 */ /* 0x000162000c1e1b00 */
[----:B------:R-:W-:Y:S05]  /*1910*/  BRA `(.L_x_12970) ;  /* 0x0000000800687947 */ /* 0x000fea0003800000 */
.L_x_12978:
        /* <DEDUP_REMOVED lines=27> */
.L_x_12981:
        /* <DEDUP_REMOVED lines=14> */
.L_x_12980:
[----:B------:R-:W2:Y:S02]  /*1bb0*/  LDG.E.U16 R0, desc[UR36][R2.64] ;  /* 0x0000002402007981 */ /* 0x000ea4000c1e1500 */
[----:B--2---:R-:W-:-:S04]  /*1bc0*/  IMAD.U32 R0, R0, 0x10000, RZ ;  /* 0x0001000000007824 */ /* 0x004fc800078e00ff */
[----:B------:R-:W-:-:S04]  /*1bd0*/  FMUL.FTZ R0, R0, 1 ;  /* 0x3f80000000007820 */ /* 0x000fc80000410000 */
[----:B------:R0:W1:Y:S01]  /*1be0*/  F2F.F64.F32 R4, R0 ;  /* 0x0000000000047310 */ /* 0x0000620000201800 */
[----:B------:R-:W-:Y:S05]  /*1bf0*/  BRA `(.L_x_12970) ;  /* 0x0000000400b07947 */ /* 0x000fea0003800000 */
.L_x_12977:
        /* <DEDUP_REMOVED lines=11> */
.L_x_12984:
        /* <DEDUP_REMOVED lines=21> */
.L_x_12986:
[----:B------:R-:W-:Y:S05]  /*1e00*/  BSYNC.RECONVERGENT B0 ;  /* 0x0000000000007941 */ /* 0x000fea0003800200 */
.L_x_12985:
[----:B------:R-:W-:Y:S02]  /*1e10*/  SHF.L.U32 R0, R0, 0x14, RZ ;  /* 0x0000001400007819 */ /* 0x000fe400000006ff */
[----:B------:R-:W-:-:S04]  /*1e20*/  LEA R2, R2, 0x3b800000, 0x17 ;  /* 0x3b80000002027811 */ /* 0x000fc800078eb8ff */
[----:B------:R-:W-:-:S05]  /*1e30*/  LOP3.LUT R0, R2, R0, R7, 0xfe, !PT ;  /* 0x0000000002007212 */ /* 0x000fca00078efe07 */
[----:B------:R-:W-:-:S04]  /*1e40*/  FMUL.FTZ R0, R0, 1 ;  /* 0x3f80000000007820 */ /* 0x000fc80000410000 */
[----:B------:R0:W1:Y:S01]  /*1e50*/  F2F.F64.F32 R4, R0 ;  /* 0x0000000000047310 */ /* 0x0000620000201800 */
[----:B------:R-:W-:Y:S05]  /*1e60*/  BRA `(.L_x_12970) ;  /* 0x0000000400147947 */ /* 0x000fea0003800000 */
.L_x_12983:
        /* <DEDUP_REMOVED lines=21> */
.L_x_12988:
[----:B------:R-:W-:Y:S05]  /*1fc0*/  BSYNC.RECONVERGENT B0 ;  /* 0x0000000000007941 */ /* 0x000fea0003800200 */
.L_x_12987:
[----:B------:R-:W-:Y:S01]  /*1fd0*/  IMAD.SHL.U32 R0, R0, 0x200000, RZ ;  /* 0x0020000000007824 */ /* 0x000fe200078e00ff */
[----:B------:R-:W-:-:S04]  /*1fe0*/  LEA R2, R2, 0x37800000, 0x17 ;  /* 0x3780000002027811 */ /* 0x000fc800078eb8ff */
[----:B------:R-:W-:-:S05]  /*1ff0*/  LOP3.LUT R0, R2, R0, R7, 0xfe, !PT ;  /* 0x0000000002007212 */ /* 0x000fca00078efe07 */
[----:B------:R-:W-:-:S04]  /*2000*/  FMUL.FTZ R0, R0, 1 ;  /* 0x3f80000000007820 */ /* 0x000fc80000410000 */
[----:B------:R0:W1:Y:S01]  /*2010*/  F2F.F64.F32 R4, R0 ;  /* 0x0000000000047310 */ /* 0x0000620000201800 */
[----:B------:R-:W-:Y:S05]  /*2020*/  BRA `(.L_x_12970) ;  /* 0x0000000000a47947 */ /* 0x000fea0003800000 */
.L_x_12982:
[----:B------:R-:W-:-:S09]  /*2030*/  UISETP.NE.AND UP0, UPT, UR4, 0x1c, UPT ;  /* 0x0000001c0400788c */ /* 0x000fd2000bf05270 */
[----:B------:R-:W-:Y:S05]  /*2040*/  BRA.U !UP0, `(.L_x_12989) ;  /* 0x0000000108947547 */ /* 0x000fea000b800000 */
[----:B------:R-:W-:-:S09]  /*2050*/  UISETP.NE.AND UP0, UPT, UR4, 0x1d, UPT ;  /* 0x0000001d0400788c */ /* 0x000fd2000bf05270 */
[----:B------:R-:W-:Y:S05]  /*2060*/  BRA.U !UP0, `(.L_x_12990) ;  /* 0x0000000108807547 */ /* 0x000fea000b800000 */
[----:B------:R-:W-:-:S09]  /*2070*/  UISETP.NE.AND UP0, UPT, UR4, 0x2c, UPT ;  /* 0x0000002c0400788c */ /* 0x000fd2000bf05270 */
[----:B------:R-:W-:Y:S05]  /*2080*/  BRA.U !UP0, `(.L_x_12991) ;  /* 0x0000000108487547 */ /* 0x000fea000b800000 */
.L_x_12969:
        /* <DEDUP_REMOVED lines=16> */
.L_x_12992:
[----:B------:R-:W-:Y:S01]  /*2190*/  CS2R R4, SRZ ;  /* 0x0000000000047805 */ /* 0x000fe2000001ff00 */
[----:B------:R-:W-:Y:S06]  /*21a0*/  BRA `(.L_x_12970) ;  /* 0x0000000000447947 */ /* 0x000fec0003800000 */
.L_x_12991:
        /* <DEDUP_REMOVED lines=12> */
.L_x_12990:
[----:B------:R-:W2:Y:S02]  /*2270*/  LDG.E.64 R4, desc[UR36][R2.64] ;  /* 0x0000002402047981 */ /* 0x000ea4000c1e1b00 */
[----:B--2---:R-:W4:Y:S01]  /*2280*/  I2F.F64.U64 R4, R4 ;  /* 0x0000000400047312 */ /* 0x004f220000301800 */
[----:B------:R-:W-:Y:S05]  /*2290*/  BRA `(.L_x_12970) ;  /* 0x0000000000087947 */ /* 0x000fea0003800000 */
.L_x_12989:
[----:B------:R-:W2:Y:S02]  /*22a0*/  LDG.E R2, desc[UR36][R2.64] ;  /* 0x0000002402027981 */ /* 0x000ea4000c1e1900 */
[----:B--2---:R0:W1:Y:S02]  /*22b0*/  I2F.F64.U32 R4, R2 ;  /* 0x0000000200047312 */ /* 0x0040640000201800 */
.L_x_12970:
[----:B------:R-:W-:Y:S05]  /*22c0*/  BSYNC.RECONVERGENT B6 ;  /* 0x0000000000067941 */ /* 0x000fea0003800200 */
.L_x_12964:
        /* <DEDUP_REMOVED lines=14> */
[----:B-1-345:R-:W0:Y:S02]  /*23b0*/  F2I.F64.TRUNC R5, -R4 ;  /* 0x8000000400057311 */ /* 0x03ae24000030d100 */
[----:B0-----:R0:W-:Y:S01]  /*23c0*/  STG.E.U8 desc[UR36][R2.64], R5 ;  /* 0x0000000502007986 */ /* 0x0011e2000c101124 */
[----:B------:R-:W-:Y:S05]  /*23d0*/  BRA `(.L_x_12998) ;  /* 0x0000000c00fc7947 */ /* 0x000fea0003800000 */
.L_x_12996:
[----:B-1-345:R-:W0:Y:S02]  /*23e0*/  F2I.S64.F64.TRUNC R4, -R4 ;  /* 0x8000000400047311 */ /* 0x03ae24000030d900 */
[----:B0-----:R-:W-:-:S05]  /*23f0*/  MOV R7, R4 ;  /* 0x0000000400077202 */ /* 0x001fca0000000f00 */
[----:B------:R0:W-:Y:S01]  /*2400*/  STG.E.U8 desc[UR36][R2.64], R7 ;  /* 0x0000000702007986 */ /* 0x0001e2000c101124 */
[----:B------:R-:W-:Y:S05]  /*2410*/  BRA `(.L_x_12998) ;  /* 0x0000000c00ec7947 */ /* 0x000fea0003800000 */
.L_x_12995:
[----:B------:R-:W-:-:S09]  /*2420*/  UISETP.NE.AND UP0, UPT, UR4, 0x2, UPT ;  /* 0x000000020400788c */ /* 0x000fd2000bf05270 */
[----:B------:R-:W-:Y:S05]  /*2430*/  BRA.U !UP0, `(.L_x_12999) ;  /* 0x0000000108287547 */ /* 0x000fea000b800000 */
[----:B------:R-:W-:-:S09]  /*2440*/  UISETP.NE.AND UP0, UPT, UR4, 0x3, UPT ;  /* 0x000000030400788c */ /* 0x000fd2000bf05270 */
[----:B------:R-:W-:Y:S05]  /*2450*/  BRA.U !UP0, `(.L_x_13000) ;  /* 0x0000000108147547 */ /* 0x000fea000b800000 */
[----:B------:R-:W-:-:S09]  /*2460*/  UISETP.NE.AND UP0, UPT, UR4, 0x4, UPT ;  /* 0x000000040400788c */ /* 0x000fd2000bf05270 */
[----:B------:R-:W-:Y:S05]  /*2470*/  BRA.U UP0, `(.L_x_12997) ;  /* 0x0000000d002c7547 */ /* 0x000fea000b800000 */
[----:B-1-345:R-:W0:Y:S02]  /*2480*/  F2I.S64.F64.TRUNC R4, -R4 ;  /* 0x8000000400047311 */ /* 0x03ae24000030d900 */
[----:B0-----:R0:W-:Y:S01]  /*2490*/  STG.E.64 desc[UR36][R2.64], R4 ;  /* 0x0000000402007986 */ /* 0x0011e2000c101b24 */
[----:B------:R-:W-:Y:S05]  /*24a0*/  BRA `(.L_x_12998) ;  /* 0x0000000c00c87947 */ /* 0x000fea0003800000 */
.L_x_13000:
[----:B-1-345:R-:W0:Y:S02]  /*24b0*/  F2I.F64.TRUNC R5, -R4 ;  /* 0x8000000400057311 */ /* 0x03ae24000030d100 */
[----:B0-----:R0:W-:Y:S01]  /*24c0*/  STG.E desc[UR36][R2.64], R5 ;  /* 0x0000000502007986 */ /* 0x0011e2000c101924 */
[----:B------:R-:W-:Y:S05]  /*24d0*/  BRA `(.L_x_12998) ;  /* 0x0000000c00bc7947 */ /* 0x000fea0003800000 */
.L_x_12999:
[----:B-1-345:R-:W0:Y:S02]  /*24e0*/  F2I.F64.TRUNC R5, -R4 ;  /* 0x8000000400057311 */ /* 0x03ae24000030d100 */
[----:B0-----:R0:W-:Y:S01]  /*24f0*/  STG.E.U16 desc[UR36][R2.64], R5 ;  /* 0x0000000502007986 */ /* 0x0011e2000c101524 */
[----:B------:R-:W-:Y:S05]  /*2500*/  BRA `(.L_x_12998) ;  /* 0x0000000c00b07947 */ /* 0x000fea0003800000 */
.L_x_12994:
[----:B------:R-:W-:-:S09]  /*2510*/  UISETP.GT.AND UP0, UPT, UR4, 0x6, UPT ;  /* 0x000000060400788c */ /* 0x000fd2000bf04270 */
[----:B------:R-:W-:Y:S05]  /*2520*/  BRA.U UP0, `(.L_x_13001) ;  /* 0x00000001004c7547 */ /* 0x000fea000b800000 */
[----:B------:R-:W-:-:S09]  /*2530*/  UISETP.NE.AND UP0, UPT, UR4, 0x5, UPT ;  /* 0x000000050400788c */ /* 0x000fd2000bf05270 */
[----:B------:R-:W-:Y:S05]  /*2540*/  BRA.U !UP0, `(.L_x_13002) ;  /* 0x0000000108247547 */ /* 0x000fea000b800000 */
[----:B------:R-:W-:-:S09]  /*2550*/  UISETP.NE.AND UP0, UPT, UR4, 0x6, UPT ;  /* 0x000000060400788c */ /* 0x000fd2000bf05270 */
[----:B------:R-:W-:Y:S05]  /*2560*/  BRA.U UP0, `(.L_x_12997) ;  /* 0x0000000900f07547 */ /* 0x000fea000b800000 */
[----:B------:R-:W-:Y:S01]  /*2570*/  UMOV UR4, 0xf0000000 ;  /* 0xf000000000047882 */ /* 0x000fe20000000000 */
[----:B------:R-:W-:Y:S01]  /*2580*/  UMOV UR5, 0x380fffff ;  /* 0x380fffff00057882 */ /* 0x000fe20000000000 */
[----:B-1-345:R-:W0:Y:S01]  /*2590*/  F2F.F32.F64 R7, -R4 ;  /* 0x8000000400077310 */ /* 0x03ae220000301000 */
[----:B------:R-:W-:-:S14]  /*25a0*/  DSETP.GEU.AND P0, PT, |R4|, UR4, PT ;  /* 0x0000000404007e2a */ /* 0x000fdc000bf0e200 */
[----:B0-----:R-:W-:-:S05]  /*25b0*/  @!P0 FMUL R7, R7, 1.175494350822287508e-38 ;  /* 0x0080000007078820 */ /* 0x001fca0000400000 */
[----:B------:R0:W-:Y:S01]  /*25c0*/  STG.E desc[UR36][R2.64], R7 ;  /* 0x0000000702007986 */ /* 0x0001e2000c101924 */
[----:B------:R-:W-:Y:S05]  /*25d0*/  BRA `(.L_x_12998) ;  /* 0x0000000c007c7947 */ /* 0x000fea0003800000 */
.L_x_13002:
[----:B------:R-:W-:Y:S01]  /*25e0*/  UMOV UR4, 0xf0000000 ;  /* 0xf000000000047882 */ /* 0x000fe20000000000 */
[----:B------:R-:W-:Y:S01]  /*25f0*/  UMOV UR5, 0x380fffff ;  /* 0x380fffff00057882 */ /* 0x000fe20000000000 */
[----:B-12345:R-:W0:Y:S01]  /*2600*/  F2F.F32.F64 R0, -R4 ;  /* 0x8000000400007310 */ /* 0x03ee220000301000 */
[----:B------:R-:W-:-:S14]  /*2610*/  DSETP.GEU.AND P0, PT, |R4|, UR4, PT ;  /* 0x0000000404007e2a */ /* 0x000fdc000bf0e200 */
[----:B0-----:R-:W-:-:S05]  /*2620*/  @!P0 FMUL R0, R0, 1.175494350822287508e-38 ;  /* 0x0080000000008820 */ /* 0x001fca0000400000 */
[----:B------:R-:W-:-:S05]  /*2630*/  F2FP.F16.F32.PACK_AB R0, RZ, R0 ;  /* 0x00000000ff00723e */ /* 0x000fca00000000ff */
[----:B------:R0:W-:Y:S01]  /*2640*/  STG.E.U16 desc[UR36][R2.64], R0 ;  /* 0x0000000002007986 */ /* 0x0001e2000c101524 */
[----:B------:R-:W-:Y:S05]  /*2650*/  BRA `(.L_x_12998) ;  /* 0x0000000c005c7947 */ /* 0x000fea0003800000 */
.L_x_13001:
[----:B------:R-:W-:-:S09]  /*2660*/  UISETP.NE.AND UP0, UPT, UR4, 0x7, UPT ;  /* 0x000000070400788c */ /* 0x000fd2000bf05270 */
[----:B------:R-:W-:Y:S05]  /*2670*/  BRA.U !UP0, `(.L_x_13003) ;  /* 0x0000000108547547 */ /* 0x000fea000b800000 */
[----:B------:R-:W-:-:S09]  /*2680*/  UISETP.NE.AND UP0, UPT, UR4, 0x8, UPT ;  /* 0x000000080400788c */ /* 0x000fd2000bf05270 */
[----:B------:R-:W-:Y:S05]  /*2690*/  BRA.U !UP0, `(.L_x_13004) ;  /* 0x0000000108287547 */ /* 0x000fea000b800000 */
[----:B------:R-:W-:-:S09]  /*26a0*/  UISETP.NE.AND UP0, UPT, UR4, 0x9, UPT ;  /* 0x000000090400788c */ /* 0x000fd2000bf05270 */
[----:B------:R-:W-:Y:S05]  /*26b0*/  BRA.U UP0, `(.L_x_12997) ;  /* 0x00000009009c7547 */ /* 0x000fea000b800000 */
[----:B------:R-:W-:Y:S01]  /*26c0*/  UMOV UR4, 0xf0000000 ;  /* 0xf000000000047882 */ /* 0x000fe20000000000 */
[----:B------:R-:W-:Y:S01]  /*26d0*/  UMOV UR5, 0x380fffff ;  /* 0x380fffff00057882 */ /* 0x000fe20000000000 */
[----:B-1-345:R-:W0:Y:S01]  /*26e0*/  F2F.F32.F64 R6, -R4 ;  /* 0x8000000400067310 */ /* 0x03ae220000301000 */
[----:B------:R-:W-:Y:S01]  /*26f0*/  DSETP.GEU.AND P0, PT, |R4|, UR4, PT ;  /* 0x0000000404007e2a */ /* 0x000fe2000bf0e200 */
[----:B------:R-:W-:-:S13]  /*2700*/  IMAD.MOV.U32 R7, RZ, RZ, RZ ;  /* 0x000000ffff077224 */ /* 0x000fda00078e00ff */
[----:B0-----:R-:W-:-:S05]  /*2710*/  @!P0 FMUL R6, R6, 1.175494350822287508e-38 ;  /* 0x0080000006068820 */ /* 0x001fca0000400000 */
[----:B------:R0:W-:Y:S01]  /*2720*/  STG.E.64 desc[UR36][R2.64], R6 ;  /* 0x0000000602007986 */ /* 0x0001e2000c101b24 */
[----:B------:R-:W-:Y:S05]  /*2730*/  BRA `(.L_x_12998) ;  /* 0x0000000c00247947 */ /* 0x000fea0003800000 */
.L_x_13004:
[----:B------:R-:W-:Y:S01]  /*2740*/  UMOV UR4, 0xf0000000 ;  /* 0xf000000000047882 */ /* 0x000fe20000000000 */
[----:B------:R-:W-:Y:S01]  /*2750*/  UMOV UR5, 0x380fffff ;  /* 0x380fffff00057882 */ /* 0x000fe20000000000 */
[----:B-12345:R-:W0:Y:S01]  /*2760*/  F2F.F32.F64 R0, -R4 ;  /* 0x8000000400007310 */ /* 0x03ee220000301000 */
[----:B------:R-:W-:-:S14]  /*2770*/  DSETP.GEU.AND P0, PT, |R4|, UR4, PT ;  /* 0x0000000404007e2a */ /* 0x000fdc000bf0e200 */
[----:B0-----:R-:W-:-:S05]  /*2780*/  @!P0 FMUL R0, R0, 1.175494350822287508e-38 ;  /* 0x0080000000008820 */ /* 0x001fca0000400000 */
[----:B------:R-:W-:-:S04]  /*2790*/  F2FP.F16.F32.PACK_AB R5, RZ, R0 ;  /* 0x00000000ff05723e */ /* 0x000fc800000000ff */
[----:B------:R-:W-:-:S05]  /*27a0*/  PRMT R5, R5, 0x5410, RZ ;  /* 0x0000541005057816 */ /* 0x000fca00000000ff */
[----:B------:R0:W-:Y:S01]  /*27b0*/  STG.E desc[UR36][R2.64], R5 ;  /* 0x0000000502007986 */ /* 0x0001e2000c101924 */
[----:B------:R-:W-:Y:S05]  /*27c0*/  BRA `(.L_x_12998) ;  /* 0x0000000c00007947 */ /* 0x000fea0003800000 */
.L_x_13003:
[----:B-1-345:R-:W-:-:S07]  /*27d0*/  DADD R4, -RZ, -R4 ;  /* 0x00000000ff047229 */ /* 0x03afce0000000904 */
[----:B------:R0:W-:Y:S01]  /*27e0*/  STG.E.64 desc[UR36][R2.64], R4 ;  /* 0x0000000402007986 */ /* 0x0001e2000c101b24 */
[----:B------:R-:W-:Y:S05]  /*27f0*/  BRA `(.L_x_12998) ;  /* 0x0000000800f47947 */ /* 0x000fea0003800000 */
.L_x_12993:
        /* <DEDUP_REMOVED lines=8> */
[----:B-1-345:R-:W-:-:S06]  /*2880*/  DSETP.NEU.AND P0, PT, R4, RZ, PT ;  /* 0x000000ff0400722a */ /* 0x03afcc0003f0d000 */
[----:B------:R-:W-:-:S05]  /*2890*/  SEL R5, RZ, 0x1, !P0 ;  /* 0x00000001ff057807 */ /* 0x000fca0004000000 */
[----:B------:R0:W-:Y:S01]  /*28a0*/  STG.E.U8 desc[UR36][R2.64], R5 ;  /* 0x0000000502007986 */ /* 0x0001e2000c101124 */
[----:B------:R-:W-:Y:S05]  /*28b0*/  BRA `(.L_x_12998) ;  /* 0x0000000800c47947 */ /* 0x000fea0003800000 */
.L_x_13007:
[----:B-1-345:R-:W-:Y:S01]  /*28c0*/  DADD R4, -RZ, -R4 ;  /* 0x00000000ff047229 */ /* 0x03afe20000000904 */
[----:B------:R-:W-:-:S06]  /*28d0*/  CS2R R6, SRZ ;  /* 0x0000000000067805 */ /* 0x000fcc000001ff00 */
[----:B------:R0:W-:Y:S01]  /*28e0*/  STG.E.128 desc[UR36][R2.64], R4 ;  /* 0x0000000402007986 */ /* 0x0001e2000c101d24 */
[----:B------:R-:W-:Y:S05]  /*28f0*/  BRA `(.L_x_12998) ;  /* 0x0000000800b47947 */ /* 0x000fea0003800000 */
.L_x_13006:
        /* <DEDUP_REMOVED lines=10> */
[----:B------:R-:W-:Y:S01]  /*29a0*/  BSSY.RECONVERGENT B0, `(.L_x_13010) ;  /* 0x000000d000007945 */ /* 0x000fe20003800200 */
[----:B--2---:R-:W-:-:S12]  /*29b0*/  IMAD.MOV.U32 R0, RZ, RZ, 0x7f ;  /* 0x0000007fff007424 */ /* 0x004fd800078e00ff */
        /* <DEDUP_REMOVED lines=11> */
.L_x_13011:
[----:B------:R-:W-:Y:S05]  /*2a70*/  BSYNC.RECONVERGENT B0 ;  /* 0x0000000000007941 */ /* 0x000fea0003800200 */
.L_x_13010:
[----:B------:R-:W-:-:S05]  /*2a80*/  LOP3.LUT R7, R0, 0x80, R7, 0xf8, !PT ;  /* 0x0000008000077812 */ /* 0x000fca00078ef807 */
[----:B------:R0:W-:Y:S01]  /*2a90*/  STG.E.U8 desc[UR36][R2.64], R7 ;  /* 0x0000000702007986 */ /* 0x0001e2000c101124 */
[----:B------:R-:W-:Y:S05]  /*2aa0*/  BRA `(.L_x_12998) ;  /* 0x0000000800487947 */ /* 0x000fea0003800000 */
.L_x_13009:
[----:B------:R-:W-:Y:S01]  /*2ab0*/  UMOV UR4, 0xf0000000 ;  /* 0xf000000000047882 */ /* 0x000fe20000000000 */
[----:B------:R-:W-:Y:S01]  /*2ac0*/  UMOV UR5, 0x380fffff ;  /* 0x380fffff00057882 */ /* 0x000fe20000000000 */
[----:B-1-345:R-:W0:Y:S01]  /*2ad0*/  F2F.F32.F64 R9, -R4 ;  /* 0x8000000400097310 */ /* 0x03ae220000301000 */
[----:B------:R-:W-:Y:S01]  /*2ae0*/  DSETP.GEU.AND P0, PT, |R4|, UR4, PT ;  /* 0x0000000404007e2a */ /* 0x000fe2000bf0e200 */
[----:B------:R-:W-:-:S13]  /*2af0*/  BSSY.RECONVERGENT B0, `(.L_x_13012) ;  /* 0x000000f000007945 */ /* 0x000fda0003800200 */
[----:B0-----:R-:W-:-:S05]  /*2b00*/  @!P0 FMUL R9, R9, 1.175494350822287508e-38 ;  /* 0x0080000009098820 */ /* 0x001fca0000400000 */
[----:B------:R-:W-:Y:S02]  /*2b10*/  LOP3.LUT R6, R9, 0x7fffffff, RZ, 0xc0, !PT ;  /* 0x7fffffff09067812 */ /* 0x000fe400078ec0ff */
[----:B------:R-:W-:Y:S02]  /*2b20*/  SHF.R.U32.HI R7, RZ, 0x18, R9 ;  /* 0x00000018ff077819 */ /* 0x000fe40000011609 */
[----:B------:R-:W-:-:S13]  /*2b30*/  ISETP.GE.U32.AND P1, PT, R6, 0x47800000, PT ;  /* 0x478000000600780c */ /* 0x000fda0003f26070 */
[----:B------:R-:W-:Y:S02]  /*2b40*/  @P1 ISETP.GT.U32.AND P0, PT, R6, 0x7f800000, PT ;  /* 0x7f8000000600180c */ /* 0x000fe40003f04070 */
[----:B--2---:R-:W-:-:S04]  /*2b50*/  @P1 MOV R0, 0x7f ;  /* 0x0000007f00001802 */ /* 0x004fc80000000f00 */
        /* <DEDUP_REMOVED lines=8> */
.L_x_13013:
[----:B------:R-:W-:Y:S05]  /*2be0*/  BSYNC.RECONVERGENT B0 ;  /* 0x0000000000007941 */ /* 0x000fea0003800200 */
.L_x_13012:
[----:B------:R-:W-:-:S05]  /*2bf0*/  LOP3.LUT R7, R0, 0x80, R7, 0xf8, !PT ;  /* 0x0000008000077812 */ /* 0x000fca00078ef807 */
[----:B------:R0:W-:Y:S01]  /*2c00*/  STG.E.U8 desc[UR36][R2.64], R7 ;  /* 0x0000000702007986 */ /* 0x0001e2000c101124 */
[----:B------:R-:W-:Y:S05]  /*2c10*/  BRA `(.L_x_12998) ;  /* 0x0000000400ec7947 */ /* 0x000fea0003800000 */
.L_x_13008:
[----:B------:R-:W-:Y:S01]  /*2c20*/  UMOV UR4, 0xf0000000 ;  /* 0xf000000000047882 */ /* 0x000fe20000000000 */
[----:B------:R-:W-:Y:S01]  /*2c30*/  UMOV UR5, 0x380fffff ;  /* 0x380fffff00057882 */ /* 0x000fe20000000000 */
[----:B-12345:R-:W0:Y:S01]  /*2c40*/  F2F.F32.F64 R0, -R4 ;  /* 0x8000000400007310 */ /* 0x03ee220000301000 */
[----:B------:R-:W-:-:S14]  /*2c50*/  DSETP.GEU.AND P0, PT, |R4|, UR4, PT ;  /* 0x0000000404007e2a */ /* 0x000fdc000bf0e200 */
[----:B0-----:R-:W-:-:S05]  /*2c60*/  @!P0 FMUL R0, R0, 1.175494350822287508e-38 ;  /* 0x0080000000008820 */ /* 0x001fca0000400000 */
[----:B------:R-:W-:-:S05]  /*2c70*/  F2FP.BF16.F32.PACK_AB R0, RZ, R0 ;  /* 0x00000000ff00723e */ /* 0x000fca00000010ff */
[----:B------:R0:W-:Y:S01]  /*2c80*/  STG.E.U16 desc[UR36][R2.64], R0 ;  /* 0x0000000002007986 */ /* 0x0001e2000c101524 */
[----:B------:R-:W-:Y:S05]  /*2c90*/  BRA `(.L_x_12998) ;  /* 0x0000000400cc7947 */ /* 0x000fea0003800000 */
.L_x_13005:
        /* <DEDUP_REMOVED lines=8> */
[----:B-1-345:R-:W0:Y:S02]  /*2d20*/  F2I.U32.F64.TRUNC R5, -R4 ;  /* 0x8000000400057311 */ /* 0x03ae24000030d000 */
[----:B0-----:R0:W-:Y:S01]  /*2d30*/  STG.E.U16 desc[UR36][R2.64], R5 ;  /* 0x0000000502007986 */ /* 0x0011e2000c101524 */
[----:B------:R-:W-:Y:S05]  /*2d40*/  BRA `(.L_x_12998) ;  /* 0x0000000400a07947 */ /* 0x000fea0003800000 */
.L_x_13016:
[----:B------:R-:W-:Y:S01]  /*2d50*/  UMOV UR4, 0xf0000000 ;  /* 0xf000000000047882 */ /* 0x000fe20000000000 */
[----:B------:R-:W-:Y:S01]  /*2d60*/  UMOV UR5, 0x380fffff ;  /* 0x380fffff00057882 */ /* 0x000fe20000000000 */
[----:B-1-345:R-:W0:Y:S01]  /*2d70*/  F2F.F32.F64 R7, -R4 ;  /* 0x8000000400077310 */ /* 0x03ae220000301000 */
[----:B------:R-:W-:Y:S01]  /*2d80*/  DSETP.GEU.AND P0, PT, |R4|, UR4, PT ;  /* 0x0000000404007e2a */ /* 0x000fe2000bf0e200 */
[----:B------:R-:W-:Y:S01]  /*2d90*/  BSSY.RECONVERGENT B0, `(.L_x_13017) ;  /* 0x0000015000007945 */ /* 0x000fe20003800200 */
[----:B--2---:R-:W-:-:S12]  /*2da0*/  IMAD.MOV.U32 R0, RZ, RZ, 0x80 ;  /* 0x00000080ff007424 */ /* 0x004fd800078e00ff */
        /* <DEDUP_REMOVED lines=11> */
.L_x_13019:
[----:B------:R-:W-:-:S04]  /*2e60*/  SHF.R.U32.HI R0, RZ, 0x14, R7 ;  /* 0x00000014ff007819 */ /* 0x000fc80000011607 */
[----:B------:R-:W-:-:S04]  /*2e70*/  LOP3.LUT R0, R0, 0x1, RZ, 0xc0, !PT ;  /* 0x0000000100007812 */ /* 0x000fc800078ec0ff */
[----:B------:R-:W-:-:S04]  /*2e80*/  IADD3 R0, PT, PT, R7, 0x487ffff, R0 ;  /* 0x0487ffff07007810 */ /* 0x000fc80007ffe000 */
[----:B------:R-:W-:-:S04]  /*2e90*/  SHF.R.U32.HI R0, RZ, 0x14, R0 ;  /* 0x00000014ff007819 */ /* 0x000fc80000011600 */
[----:B------:R-:W-:-:S07]  /*2ea0*/  LOP3.LUT R4, R0, 0xff, RZ, 0xc0, !PT ;  /* 0x000000ff00047812 */ /* 0x000fce00078ec0ff */
.L_x_13020:
[----:B------:R-:W-:-:S04]  /*2eb0*/  SHF.R.U32.HI R5, RZ, 0x18, R7 ;  /* 0x00000018ff057819 */ /* 0x000fc80000011607 */
[----:B------:R-:W-:-:S04]  /*2ec0*/  LOP3.LUT R4, R4, 0x80, R5, 0xf8, !PT ;  /* 0x0000008004047812 */ /* 0x000fc800078ef805 */
[----:B------:R-:W-:-:S07]  /*2ed0*/  PRMT R0, R4, 0x7610, R0 ;  /* 0x0000761004007816 */ /* 0x000fce0000000000 */
.L_x_13018:
[----:B------:R-:W-:Y:S05]  /*2ee0*/  BSYNC.RECONVERGENT B0 ;  /* 0x0000000000007941 */ /* 0x000fea0003800200 */
.L_x_13017:
[----:B------:R0:W-:Y:S01]  /*2ef0*/  STG.E.U8 desc[UR36][R2.64], R0 ;  /* 0x0000000002007986 */ /* 0x0001e2000c101124 */
[----:B------:R-:W-:Y:S05]  /*2f00*/  BRA `(.L_x_12998) ;  /* 0x0000000400307947 */ /* 0x000fea0003800000 */
.L_x_13015:
        /* <DEDUP_REMOVED lines=17> */
.L_x_13023:
[----:B------:R-:W-:-:S04]  /*3020*/  SHF.R.U32.HI R0, RZ, 0x15, R7 ;  /* 0x00000015ff007819 */ /* 0x000fc80000011607 */
[----:B------:R-:W-:-:S04]  /*3030*/  LOP3.LUT R0, R0, 0x1, RZ, 0xc0, !PT ;  /* 0x0000000100007812 */ /* 0x000fc800078ec0ff */
[----:B------:R-:W-:-:S04]  /*3040*/  IADD3 R0, PT, PT, R7, 0x88fffff, R0 ;  /* 0x088fffff07007810 */ /* 0x000fc80007ffe000 */
[----:B------:R-:W-:-:S04]  /*3050*/  SHF.R.U32.HI R0, RZ, 0x15, R0 ;  /* 0x00000015ff007819 */ /* 0x000fc80000011600 */
[----:B------:R-:W-:-:S07]  /*3060*/  LOP3.LUT R4, R0, 0xff, RZ, 0xc0, !PT ;  /* 0x000000ff00047812 */ /* 0x000fce00078ec0ff */
.L_x_13024:
[----:B------:R-:W-:-:S04]  /*3070*/  SHF.R.U32.HI R5, RZ, 0x18, R7 ;  /* 0x00000018ff057819 */ /* 0x000fc80000011607 */
[----:B------:R-:W-:-:S04]  /*3080*/  LOP3.LUT R4, R4, 0x80, R5, 0xf8, !PT ;  /* 0x0000008004047812 */ /* 0x000fc800078ef805 */
[----:B------:R-:W-:-:S07]  /*3090*/  PRMT R0, R4, 0x7610, R0 ;  /* 0x0000761004007816 */ /* 0x000fce0000000000 */
.L_x_13022:
[----:B------:R-:W-:Y:S05]  /*30a0*/  BSYNC.RECONVERGENT B0 ;  /* 0x0000000000007941 */ /* 0x000fea0003800200 */
.L_x_13021:
[----:B------:R4:W-:Y:S01]  /*30b0*/  STG.E.U8 desc[UR36][R2.64], R0 ;  /* 0x0000000002007986 */ /* 0x0009e2000c101124 */
[----:B------:R-:W-:Y:S05]  /*30c0*/  BRA `(.L_x_12998) ;  /* 0x0000000000c07947 */ /* 0x000fea0003800000 */
.L_x_13014:
[----:B------:R-:W-:-:S09]  /*30d0*/  UISETP.NE.AND UP0, UPT, UR4, 0x1c, UPT ;  /* 0x0000001c0400788c */ /* 0x000fd2000bf05270 */
[----:B------:R-:W-:Y:S05]  /*30e0*/  BRA.U !UP0, `(.L_x_13025) ;  /* 0x0000000108b07547 */ /* 0x000fea000b800000 */
[----:B------:R-:W-:-:S09]  /*30f0*/  UISETP.NE.AND UP0, UPT, UR4, 0x1d, UPT ;  /* 0x0000001d0400788c */ /* 0x000fd2000bf05270 */
[----:B------:R-:W-:Y:S05]  /*3100*/  BRA.U !UP0, `(.L_x_13026) ;  /* 0x00000001089c7547 */ /* 0x000fea000b800000 */
[----:B------:R-:W-:-:S09]  /*3110*/  UISETP.NE.AND UP0, UPT, UR4, 0x2c, UPT ;  /* 0x0000002c0400788c */ /* 0x000fd2000bf05270 */
[----:B------:R-:W-:Y:S05]  /*3120*/  BRA.U !UP0, `(.L_x_13027) ;  /* 0x0000000108447547 */ /* 0x000fea000b800000 */
.L_x_12997:
[----:B--2---:R-:W-:Y:S01]  /*3130*/  MOV R0, 0x0 ;  /* 0x0000000000007802 */ /* 0x004fe20000000f00 */
[----:B------:R-:W1:Y:S01]  /*3140*/  LDCU.64 UR6, c[0x4][0x198] ;  /* 0x01003300ff0677ac */ /* 0x000e620008000a00 */
[----:B------:R-:W-:Y:S02]  /*3150*/  HFMA2 R8, -RZ, RZ, 0, 6.020069122314453125e-06 ;  /* 0x00000065ff087431 */ /* 0x000fe400000001ff */
[----:B------:R-:W-:Y:S01]  /*3160*/  IMAD.MOV.U32 R12, RZ, RZ, 0x1 ;  /* 0x00000001ff0c7424 */ /* 0x000fe200078e00ff */
[----:B------:R0:W2:Y:S01]  /*3170*/  LDC.64 R2, c[0x4][R0] ;  /* 0x0100000000027b82 */ /* 0x0000a20000000a00 */
[----:B------:R-:W0:Y:S01]  /*3180*/  LDCU.64 UR8, c[0x4][0x1a0] ;  /* 0x01003400ff0877ac */ /* 0x000e220008000a00 */
[----:B------:R-:W-:Y:S01]  /*3190*/  IMAD.MOV.U32 R13, RZ, RZ, RZ ;  /* 0x000000ffff0d7224 */ /* 0x000fe200078e00ff */
[----:B------:R-:W0:Y:S01]  /*31a0*/  LDCU.64 UR4, c[0x4][0x98] ;  /* 0x01001300ff0477ac */ /* 0x000e220008000a00 */
[----:B-1-345:R-:W-:Y:S01]  /*31b0*/  MOV R4, UR6 ;  /* 0x0000000600047c02 */ /* 0x03afe20008000f00 */
[----:B------:R-:W-:-:S02]  /*31c0*/  IMAD.U32 R5, RZ, RZ, UR7 ;  /* 0x00000007ff057e24 */ /* 0x000fc4000f8e00ff */
[----:B0-----:R-:W-:Y:S01]  /*31d0*/  IMAD.U32 R6, RZ, RZ, UR8 ;  /* 0x00000008ff067e24 */ /* 0x001fe2000f8e00ff */
[----:B------:R-:W-:Y:S01]  /*31e0*/  MOV R7, UR9 ;  /* 0x0000000900077c02 */ /* 0x000fe20008000f00 */
[----:B------:R-:W-:Y:S02]  /*31f0*/  IMAD.U32 R10, RZ, RZ, UR4 ;  /* 0x00000004ff0a7e24 */ /* 0x000fe4000f8e00ff */
[----:B------:R-:W-:-:S07]  /*3200*/  IMAD.U32 R11, RZ, RZ, UR5 ;  /* 0x00000005ff0b7e24 */ /* 0x000fce000f8e00ff */
[----:B------:R-:W-:-:S07]  /*3210*/  LEPC R20, `(.L_x_13028) ;  /* 0x000000001014794e */ /* 0x000fce0000000000 */
[----:B--2---:R-:W-:Y:S05]  /*3220*/  CALL.ABS.NOINC R2 ;  /* 0x0000000002007343 */ /* 0x004fea0003c00000 */
.L_x_13028:
[----:B------:R-:W-:Y:S05]  /*3230*/  BRA `(.L_x_12998) ;  /* 0x0000000000647947 */ /* 0x000fea0003800000 */
.L_x_13027:
[----:B------:R-:W-:Y:S01]  /*3240*/  UMOV UR4, 0xf0000000 ;  /* 0xf000000000047882 */ /* 0x000fe20000000000 */
[----:B------:R-:W-:Y:S01]  /*3250*/  UMOV UR5, 0x380fffff ;  /* 0x380fffff00057882 */ /* 0x000fe20000000000 */
[----:B-1-345:R0:W1:Y:S01]  /*3260*/  F2F.F32.F64 R8, -R4 ;  /* 0x8000000400087310 */ /* 0x03a0620000301000 */
[----:B------:R-:W-:Y:S01]  /*3270*/  DSETP.GEU.AND P0, PT, |R4|, UR4, PT ;  /* 0x0000000404007e2a */ /* 0x000fe2000bf0e200 */
[----:B0-----:R-:W-:-:S13]  /*3280*/  HFMA2 R5, -RZ, RZ, 0, 1.5199184417724609375e-05 ;  /* 0x000000ffff057431 */ /* 0x001fda00000001ff */
[----:B-1----:R-:W-:-:S05]  /*3290*/  @!P0 FMUL R8, R8, 1.175494350822287508e-38 ;  /* 0x0080000008088820 */ /* 0x002fca0000400000 */
[----:B------:R-:W-:-:S04]  /*32a0*/  SHF.R.U32.HI R6, RZ, 0x17, R8 ;  /* 0x00000017ff067819 */ /* 0x000fc80000011608 */
[----:B------:R-:W-:-:S04]  /*32b0*/  LOP3.LUT R7, R6, 0xff, RZ, 0xc0, !PT ;  /* 0x000000ff06077812 */ /* 0x000fc800078ec0ff */
[----:B------:R-:W-:-:S13]  /*32c0*/  ISETP.NE.AND P1, PT, R7, 0xff, PT ;  /* 0x000000ff0700780c */ /* 0x000fda0003f25270 */
[--C-:B--2---:R-:W-:Y:S02]  /*32d0*/  @P1 SHF.R.U32.HI R0, RZ, 0x16, R8.reuse ;  /* 0x00000016ff001819 */ /* 0x104fe40000011608 */
        /* <DEDUP_REMOVED lines=10> */
.L_x_13026:
[----:B-1-345:R-:W0:Y:S02]  /*3380*/  F2I.U64.F64.TRUNC R4, -R4 ;  /* 0x8000000400047311 */ /* 0x03ae24000030d800 */
[----:B0-----:R1:W-:Y:S01]  /*3390*/  STG.E.64 desc[UR36][R2.64], R4 ;  /* 0x0000000402007986 */ /* 0x0013e2000c101b24 */
[----:B------:R-:W-:Y:S05]  /*33a0*/  BRA `(.L_x_12998) ;  /* 0x0000000000087947 */ /* 0x000fea0003800000 */
.L_x_13025:
[----:B-1-345:R-:W0:Y:S02]  /*33b0*/  F2I.U32.F64.TRUNC R5, -R4 ;  /* 0x8000000400057311 */ /* 0x03ae24000030d000 */
[----:B0-----:R0:W-:Y:S02]  /*33c0*/  STG.E desc[UR36][R2.64], R5 ;  /* 0x0000000502007986 */ /* 0x0011e4000c101924 */
.L_x_12998:
[----:B------:R-:W-:-:S07]  /*33d0*/  VIADD R17, R17, 0x80 ;  /* 0x0000008011117836 */ /* 0x000fce0000000000 */
.L_x_12962:
[----:B------:R-:W-:Y:S05]  /*33e0*/  BSYNC.RECONVERGENT B7 ;  /* 0x0000000000077941 */ /* 0x000fea0003800200 */
.L_x_12961:
[----:B------:R-:W5:Y:S01]  /*33f0*/  LDCU UR4, c[0x0][0x380] ;  /* 0x00007000ff0477ac */ /* 0x000f620008000800 */
[----:B------:R-:W-:Y:S01]  /*3400*/  BSSY.RECONVERGENT B7, `(.L_x_13029) ;  /* 0x0000330000077945 */ /* 0x000fe20003800200 */
[----:B-----5:R-:W-:-:S13]  /*3410*/  ISETP.GE.AND P0, PT, R17, UR4, PT ;  /* 0x0000000411007c0c */ /* 0x020fda000bf06270 */
[----:B------:R-:W-:Y:S05]  /*3420*/  @P0 BRA `(.L_x_13030) ;  /* 0x0000003000b40947 */ /* 0x000fea0003800000 */
[----:B------:R-:W5:Y:S01]  /*3430*/  LDCU UR4, c[0x0][0x388] ;  /* 0x00007100ff0477ac */ /* 0x000f620008000800 */
[----:B------:R-:W-:Y:S02]  /*3440*/  HFMA2 R16, -RZ, RZ, 0, 0 ;  /* 0x00000000ff107431 */ /* 0x000fe400000001ff */
[----:B0-2-4-:R-:W-:Y:S01]  /*3450*/  IMAD.MOV.U32 R0, RZ, RZ, RZ ;  /* 0x000000ffff007224 */ /* 0x015fe200078e00ff */
[----:B-----5:R-:W-:-:S09]  /*3460*/  UISETP.NE.AND UP0, UPT, UR4, URZ, UPT ;  /* 0x000000ff0400728c */ /* 0x020fd2000bf05270 */
[----:B------:R-:W-:Y:S05]  /*3470*/  BRA.U !UP0, `(.L_x_13031) ;  /* 0x0000001108a87547 */ /* 0x000fea000b800000 */
[----:B------:R-:W1:Y:S01]  /*3480*/  LDCU.64 UR4, c[0x0][0x390] ;  /* 0x00007200ff0477ac */ /* 0x000e620008000a00 */
[----:B------:R-:W-:Y:S01]  /*3490*/  IMAD.MOV.U32 R16, RZ, RZ, RZ ;  /* 0x000000ffff107224 */ /* 0x000fe200078e00ff */
[----:B------:R-:W0:Y:S01]  /*34a0*/  LDCU UR6, c[0x0][0x38c] ;  /* 0x00007180ff0677ac */ /* 0x000e220008000800 */
[----:B------:R-:W2:Y:S01]  /*34b0*/  LDCU.64 UR8, c[0x0][0x4b8] ;  /* 0x00009700ff0877ac */ /* 0x000ea20008000a00 */
[----:B------:R-:W-:Y:S01]  /*34c0*/  UISETP.NE.AND UP0, UPT, UR40, URZ, UPT ;  /* 0x000000ff2800728c */ /* 0x000fe2000bf05270 */
[----:B-1-3--:R-:W-:-:S05]  /*34d0*/  IMAD.HI.U32 R2, R17, UR4, R16 ;  /* 0x0000000411027c27 */ /* 0x00afca000f8e0010 */
[----:B------:R-:W-:-:S05]  /*34e0*/  SHF.R.U32.HI R3, RZ, UR5, R2 ;  /* 0x00000005ff037c19 */ /* 0x000fca0008011602 */
[----:B------:R-:W-:-:S04]  /*34f0*/  IMAD.MOV R0, RZ, RZ, -R3 ;  /* 0x000000ffff007224 */ /* 0x000fc800078e0a03 */
[----:B0-----:R-:W-:-:S04]  /*3500*/  IMAD R0, R0, UR6, R17 ;  /* 0x0000000600007c24 */ /* 0x001fc8000f8e0211 */
[C---:B--2---:R-:W-:Y:S02]  /*3510*/  IMAD R16, R0.reuse, UR8, RZ ;  /* 0x0000000800107c24 */ /* 0x044fe4000f8e02ff */
        /* <DEDUP_REMOVED lines=288> */
.L_x_13031:
[----:B------:R-:W1:Y:S01]  /*4720*/  LDCU.64 UR6, c[0x0][0x588] ;  /* 0x0000b100ff0677ac */ /* 0x000e620008000a00 */
[----:B------:R-:W-:Y:S01]  /*4730*/  BSSY.RECONVERGENT B6, `(.L_x_13032) ;  /* 0x00000ec000067945 */ /* 0x000fe20003800200 */
[----:B------:R-:W-:-:S04]  /*4740*/  UPRMT UR4, UR41, 0x9910, URZ ;  /* 0x0000991029047896 */ /* 0x000fc800080000ff */
[----:B------:R-:W-:Y:S01]  /*4750*/  UISETP.GT.AND UP0, UPT, UR4, 0x9, UPT ;  /* 0x000000090400788c */ /* 0x000fe2000bf04270 */
[----:B-1-3--:R-:W-:-:S05]  /*4760*/  IADD3 R2, P0, PT, R0, UR6, RZ ;  /* 0x0000000600027c10 */ /* 0x00afca000ff1e0ff */
        /* <DEDUP_REMOVED lines=13> */
.L_x_13036:
[----:B------:R-:W2:Y:S02]  /*4840*/  LDG.E.U8 R2, desc[UR36][R2.64] ;  /* 0x0000002402027981 */ /* 0x000ea4000c1e1100 */
[----:B--2---:R0:W1:Y:S01]  /*4850*/  I2F.F64.U16 R4, R2 ;  /* 0x0000000200047312 */ /* 0x0040620000101800 */
[----:B------:R-:W-:Y:S05]  /*4860*/  BRA `(.L_x_13038) ;  /* 0x0000000c00607947 */ /* 0x000fea0003800000 */
.L_x_13035:
        /* <DEDUP_REMOVED lines=9> */
.L_x_13040:
[----:B------:R-:W2:Y:S02]  /*4900*/  LDG.E R2, desc[UR36][R2.64] ;  /* 0x0000002402027981 */ /* 0x000ea4000c1e1900 */
[----:B--2---:R0:W1:Y:S01]  /*4910*/  I2F.F64 R4, R2 ;  /* 0x0000000200047312 */ /* 0x0040620000201c00 */
[----:B------:R-:W-:Y:S05]  /*4920*/  BRA `(.L_x_13038) ;  /* 0x0000000c00307947 */ /* 0x000fea0003800000 */
.L_x_13039:
[----:B------:R-:W2:Y:S02]  /*4930*/  LDG.E.U16 R2, desc[UR36][R2.64] ;  /* 0x0000002402027981 */ /* 0x000ea4000c1e1500 */
[----:B--2---:R0:W1:Y:S01]  /*4940*/  I2F.F64.S16 R4, R2 ;  /* 0x0000000200047312 */ /* 0x0040620000101c00 */
[----:B------:R-:W-:Y:S05]  /*4950*/  BRA `(.L_x_13038) ;  /* 0x0000000c00247947 */ /* 0x000fea0003800000 */
.L_x_13034:
        /* <DEDUP_REMOVED lines=10> */
.L_x_13042:
[----:B------:R-:W2:Y:S02]  /*4a00*/  LDG.E.U16 R0, desc[UR36][R2.64] ;  /* 0x0000002402007981 */ /* 0x000ea4000c1e1500 */
[----:B--2---:R-:W-:-:S05]  /*4a10*/  HADD2.F32 R0, -RZ, R0.H0_H0 ;  /* 0x20000000ff007230 */ /* 0x004fca0000004100 */
[----:B------:R-:W-:-:S04]  /*4a20*/  FMUL.FTZ R0, R0, 1 ;  /* 0x3f80000000007820 */ /* 0x000fc80000410000 */
[----:B------:R0:W1:Y:S01]  /*4a30*/  F2F.F64.F32 R4, R0 ;  /* 0x0000000000047310 */ /* 0x0000620000201800 */
[----:B------:R-:W-:Y:S05]  /*4a40*/  BRA `(.L_x_13038) ;  /* 0x0000000800e87947 */ /* 0x000fea0003800000 */
.L_x_13041:
        /* <DEDUP_REMOVED lines=10> */
.L_x_13044:
[----:B------:R-:W2:Y:S02]  /*4af0*/  LDG.E.U16 R2, desc[UR36][R2.64] ;  /* 0x0000002402027981 */ /* 0x000ea4000c1e1500 */
[----:B--2---:R-:W-:-:S05]  /*4b00*/  HADD2.F32 R0, -RZ, R2.H0_H0 ;  /* 0x20000002ff007230 */ /* 0x004fca0000004100 */
[----:B------:R-:W-:-:S04]  /*4b10*/  FMUL.FTZ R0, R0, 1 ;  /* 0x3f80000000007820 */ /* 0x000fc80000410000 */
[----:B------:R0:W1:Y:S01]  /*4b20*/  F2F.F64.F32 R4, R0 ;  /* 0x0000000000047310 */ /* 0x0000620000201800 */
[----:B------:R-:W-:Y:S05]  /*4b30*/  BRA `(.L_x_13038) ;  /* 0x0000000800ac7947 */ /* 0x000fea0003800000 */
.L_x_13043:
[----:B------:R0:W5:Y:S01]  /*4b40*/  LDG.E.64 R4, desc[UR36][R2.64] ;  /* 0x0000002402047981 */ /* 0x000162000c1e1b00 */
[----:B------:R-:W-:Y:S05]  /*4b50*/  BRA `(.L_x_13038) ;  /* 0x0000000800a47947 */ /* 0x000fea0003800000 */
.L_x_13033:
        /* <DEDUP_REMOVED lines=9> */
[----:B------:R-:W-:Y:S01]  /*4bf0*/  HFMA2 R4, -RZ, RZ, 0, 0 ;  /* 0x00000000ff047431 */ /* 0x000fe200000001ff */
[----:B--2---:R-:W-:-:S04]  /*4c00*/  ISETP.NE.AND P0, PT, R2, RZ, PT ;  /* 0x000000ff0200720c */ /* 0x004fc80003f05270 */
[----:B------:R-:W-:Y:S01]  /*4c10*/  FSEL R5, RZ, 1.875, !P0 ;  /* 0x3ff00000ff057808 */ /* 0x000fe20004000000 */
[----:B------:R-:W-:Y:S08]  /*4c20*/  BRA `(.L_x_13038) ;  /* 0x0000000800707947 */ /* 0x000ff00003800000 */
.L_x_13047:
[----:B------:R0:W5:Y:S01]  /*4c30*/  LDG.E.64 R4, desc[UR36][R2.64] ;  /* 0x0000002402047981 */ /* 0x000162000c1e1b00 */
[----:B------:R-:W-:Y:S05]  /*4c40*/  BRA `(.L_x_13038) ;  /* 0x0000000800687947 */ /* 0x000fea0003800000 */
.L_x_13046:
        /* <DEDUP_REMOVED lines=27> */
.L_x_13049:
        /* <DEDUP_REMOVED lines=14> */
.L_x_13048:
[----:B------:R-:W2:Y:S02]  /*4ee0*/  LDG.E.U16 R0, desc[UR36][R2.64] ;  /* 0x0000002402007981 */ /* 0x000ea4000c1e1500 */
[----:B--2---:R-:W-:-:S05]  /*4ef0*/  SHF.L.U32 R0, R0, 0x10, RZ ;  /* 0x0000001000007819 */ /* 0x004fca00000006ff */
[----:B------:R-:W-:-:S04]  /*4f00*/  FMUL.FTZ R0, R0, 1 ;  /* 0x3f80000000007820 */ /* 0x000fc80000410000 */
[----:B------:R3:W4:Y:S01]  /*4f10*/  F2F.F64.F32 R4, R0 ;  /* 0x0000000000047310 */ /* 0x0007220000201800 */
[----:B------:R-:W-:Y:S05]  /*4f20*/  BRA `(.L_x_13038) ;  /* 0x0000000400b07947 */ /* 0x000fea0003800000 */
.L_x_13045:
        /* <DEDUP_REMOVED lines=11> */
.L_x_13052:
        /* <DEDUP_REMOVED lines=21> */
.L_x_13054:
[----:B------:R-:W-:Y:S05]  /*5130*/  BSYNC.RECONVERGENT B0 ;  /* 0x0000000000007941 */ /* 0x000fea0003800200 */
.L_x_13053:
[----:B------:R-:W-:Y:S01]  /*5140*/  IMAD.SHL.U32 R0, R0, 0x100000, RZ ;  /* 0x0010000000007824 */ /* 0x000fe200078e00ff */
[----:B------:R-:W-:-:S04]  /*5150*/  LEA R2, R2, 0x3b800000, 0x17 ;  /* 0x3b80000002027811 */ /* 0x000fc800078eb8ff */
[----:B------:R-:W-:-:S05]  /*5160*/  LOP3.LUT R0, R2, R0, R7, 0xfe, !PT ;  /* 0x0000000002007212 */ /* 0x000fca00078efe07 */
[----:B------:R-:W-:-:S04]  /*5170*/  FMUL.FTZ R0, R0, 1 ;  /* 0x3f80000000007820 */ /* 0x000fc80000410000 */
[----:B------:R0:W1:Y:S01]  /*5180*/  F2F.F64.F32 R4, R0 ;  /* 0x0000000000047310 */ /* 0x0000620000201800 */
[----:B------:R-:W-:Y:S05]  /*5190*/  BRA `(.L_x_13038) ;  /* 0x0000000400147947 */ /* 0x000fea0003800000 */
.L_x_13051:
        /* <DEDUP_REMOVED lines=21> */
.L_x_13056:
[----:B------:R-:W-:Y:S05]  /*52f0*/  BSYNC.RECONVERGENT B0 ;  /* 0x0000000000007941 */ /* 0x000fea0003800200 */
.L_x_13055:
[----:B------:R-:W-:Y:S02]  /*5300*/  SHF.L.U32 R0, R0, 0x15, RZ ;  /* 0x0000001500007819 */ /* 0x000fe400000006ff */
[----:B------:R-:W-:-:S04]  /*5310*/  LEA R2, R2, 0x37800000, 0x17 ;  /* 0x3780000002027811 */ /* 0x000fc800078eb8ff */
[----:B------:R-:W-:-:S05]  /*5320*/  LOP3.LUT R0, R2, R0, R7, 0xfe, !PT ;  /* 0x0000000002007212 */ /* 0x000fca00078efe07 */
[----:B------:R-:W-:-:S04]  /*5330*/  FMUL.FTZ R0, R0, 1 ;  /* 0x3f80000000007820 */ /* 0x000fc80000410000 */
[----:B------:R0:W1:Y:S01]  /*5340*/  F2F.F64.F32 R4, R0 ;  /* 0x0000000000047310 */ /* 0x0000620000201800 */
[----:B------:R-:W-:Y:S05]  /*5350*/  BRA `(.L_x_13038) ;  /* 0x0000000000a47947 */ /* 0x000fea0003800000 */
.L_x_13050:
        /* <DEDUP_REMOVED lines=18> */
.L_x_13037:
        /* <DEDUP_REMOVED lines=16> */
.L_x_13059:
[----:B------:R-:W-:Y:S01]  /*5580*/  CS2R R4, SRZ ;  /* 0x0000000000047805 */ /* 0x000fe2000001ff00 */
[----:B------:R-:W-:Y:S06]  /*5590*/  BRA `(.L_x_13038) ;  /* 0x0000000000147947 */ /* 0x000fec0003800000 */
.L_x_13058:
[----:B------:R-:W2:Y:S02]  /*55a0*/  LDG.E.64 R4, desc[UR36][R2.64] ;  /* 0x0000002402047981 */ /* 0x000ea4000c1e1b00 */
[----:B--2---:R-:W0:Y:S01]  /*55b0*/  I2F.F64.U64 R4, R4 ;  /* 0x0000000400047312 */ /* 0x004e220000301800 */
[----:B------:R-:W-:Y:S05]  /*55c0*/  BRA `(.L_x_13038) ;  /* 0x0000000000087947 */ /* 0x000fea0003800000 */
.L_x_13057:
[----:B------:R-:W2:Y:S02]  /*55d0*/  LDG.E R2, desc[UR36][R2.64] ;  /* 0x0000002402027981 */ /* 0x000ea4000c1e1900 */
[----:B--2---:R0:W1:Y:S02]  /*55e0*/  I2F.F64.U32 R4, R2 ;  /* 0x0000000200047312 */ /* 0x0040640000201800 */
.L_x_13038:
[----:B------:R-:W-:Y:S05]  /*55f0*/  BSYNC.RECONVERGENT B6 ;  /* 0x0000000000067941 */ /* 0x000fea0003800200 */
.L_x_13032:
        /* <DEDUP_REMOVED lines=17> */
.L_x_13063:
[----:B-12-45:R-:W0:Y:S02]  /*5710*/  F2I.S64.F64.TRUNC R4, -R4 ;  /* 0x8000000400047311 */ /* 0x036e24000030d900 */
[----:B0-----:R-:W-:-:S05]  /*5720*/  MOV R7, R4 ;  /* 0x0000000400077202 */ /* 0x001fca0000000f00 */
[----:B------:R4:W-:Y:S01]  /*5730*/  STG.E.U8 desc[UR36][R2.64], R7 ;  /* 0x0000000702007986 */ /* 0x0009e2000c101124 */
[----:B------:R-:W-:Y:S05]  /*5740*/  BRA `(.L_x_13065) ;  /* 0x0000000c00e87947 */ /* 0x000fea0003800000 */
.L_x_13062:
        /* <DEDUP_REMOVED lines=9> */
.L_x_13067:
[----:B-12-45:R-:W0:Y:S02]  /*57e0*/  F2I.F64.TRUNC R5, -R4 ;  /* 0x8000000400057311 */ /* 0x036e24000030d100 */
[----:B0-----:R2:W-:Y:S01]  /*57f0*/  STG.E desc[UR36][R2.64], R5 ;  /* 0x0000000502007986 */ /* 0x0015e2000c101924 */
[----:B------:R-:W-:Y:S05]  /*5800*/  BRA `(.L_x_13065) ;  /* 0x0000000c00b87947 */ /* 0x000fea0003800000 */
.L_x_13066:
[----:B-12-45:R-:W0:Y:S02]  /*5810*/  F2I.F64.TRUNC R5, -R4 ;  /* 0x8000000400057311 */ /* 0x036e24000030d100 */
[----:B0-----:R0:W-:Y:S01]  /*5820*/  STG.E.U16 desc[UR36][R2.64], R5 ;  /* 0x0000000502007986 */ /* 0x0011e2000c101524 */
[----:B------:R-:W-:Y:S05]  /*5830*/  BRA `(.L_x_13065) ;  /* 0x0000000c00ac7947 */ /* 0x000fea0003800000 */
.L_x_13061:
        /* <DEDUP_REMOVED lines=13> */
.L_x_13069:
        /* <DEDUP_REMOVED lines=8> */
.L_x_13068:
        /* <DEDUP_REMOVED lines=14> */
.L_x_13071:
        /* <DEDUP_REMOVED lines=9> */
.L_x_13070:
[----:B-12-45:R-:W-:-:S07]  /*5b00*/  DADD R4, -RZ, -R4 ;  /* 0x00000000ff047229 */ /* 0x036fce0000000904 */
[----:B------:R0:W-:Y:S01]  /*5b10*/  STG.E.64 desc[UR36][R2.64], R4 ;  /* 0x0000000402007986 */ /* 0x0001e2000c101b24 */
[----:B------:R-:W-:Y:S05]  /*5b20*/  BRA `(.L_x_13065) ;  /* 0x0000000800f07947 */ /* 0x000fea0003800000 */
.L_x_13060:
        /* <DEDUP_REMOVED lines=13> */
.L_x_13075:
[----:B------:R-:W-:Y:S01]  /*5c00*/  UMOV UR4, 0xf0000000 ;  /* 0xf000000000047882 */ /* 0x000fe20000000000 */
[----:B------:R-:W-:Y:S01]  /*5c10*/  UMOV UR5, 0x380fffff ;  /* 0x380fffff00057882 */ /* 0x000fe20000000000 */
[----:B-12-45:R-:W0:Y:S01]  /*5c20*/  F2F.F32.F64 R7, -R4 ;  /* 0x8000000400077310 */ /* 0x036e220000301000 */
[----:B------:R-:W-:Y:S01]  /*5c30*/  DSETP.GEU.AND P0, PT, |R4|, UR4, PT ;  /* 0x0000000404007e2a */ /* 0x000fe2000bf0e200 */
[----:B------:R-:W-:Y:S01]  /*5c40*/  BSSY.RECONVERGENT B0, `(.L_x_13076) ;  /* 0x0000014000007945 */ /* 0x000fe20003800200 */
[----:B---3--:R-:W-:-:S12]  /*5c50*/  MOV R0, 0x80 ;  /* 0x0000008000007802 */ /* 0x008fd80000000f00 */
        /* <DEDUP_REMOVED lines=16> */
.L_x_13078:
[----:B------:R-:W-:-:S04]  /*5d60*/  SHF.R.U32.HI R5, RZ, 0x18, R7 ;  /* 0x00000018ff057819 */ /* 0x000fc80000011607 */
[----:B------:R-:W-:-:S07]  /*5d70*/  LOP3.LUT R0, R0, 0x80, R5, 0xf8, !PT ;  /* 0x0000008000007812 */ /* 0x000fce00078ef805 */
.L_x_13077:
[----:B------:R-:W-:Y:S05]  /*5d80*/  BSYNC.RECONVERGENT B0 ;  /* 0x0000000000007941 */ /* 0x000fea0003800200 */
.L_x_13076:
[----:B------:R0:W-:Y:S01]  /*5d90*/  STG.E.U8 desc[UR36][R2.64], R0 ;  /* 0x0000000002007986 */ /* 0x0001e2000c101124 */
[----:B------:R-:W-:Y:S05]  /*5da0*/  BRA `(.L_x_13065) ;  /* 0x0000000800507947 */ /* 0x000fea0003800000 */
.L_x_13074:
        /* <DEDUP_REMOVED lines=22> */
.L_x_13081:
[----:B------:R-:W-:-:S04]  /*5f10*/  SHF.R.U32.HI R5, RZ, 0x18, R7 ;  /* 0x00000018ff057819 */ /* 0x000fc80000011607 */
[----:B------:R-:W-:-:S07]  /*5f20*/  LOP3.LUT R0, R0, 0x80, R5, 0xf8, !PT ;  /* 0x0000008000007812 */ /* 0x000fce00078ef805 */
.L_x_13080:
[----:B------:R-:W-:Y:S05]  /*5f30*/  BSYNC.RECONVERGENT B0 ;  /* 0x0000000000007941 */ /* 0x000fea0003800200 */
.L_x_13079:
[----:B------:R0:W-:Y:S01]  /*5f40*/  STG.E.U8 desc[UR36][R2.64], R0 ;  /* 0x0000000002007986 */ /* 0x0001e2000c101124 */
[----:B------:R-:W-:Y:S05]  /*5f50*/  BRA `(.L_x_13065) ;  /* 0x0000000400e47947 */ /* 0x000fea0003800000 */
.L_x_13073:
        /* <DEDUP_REMOVED lines=15> */
[--C-:B---3--:R-:W-:Y:S02]  /*6050*/  @P1 SHF.R.U32.HI R0, RZ, 0x16, R8.reuse ;  /* 0x00000016ff001819 */ /* 0x108fe40000011608 */
        /* <DEDUP_REMOVED lines=10> */
.L_x_13083:
[----:B-12-45:R-:W0:Y:S02]  /*6100*/  F2I.U64.F64.TRUNC R4, -R4 ;  /* 0x8000000400047311 */ /* 0x036e24000030d800 */
[----:B0-----:R0:W-:Y:S01]  /*6110*/  STG.E.64 desc[UR36][R2.64], R4 ;  /* 0x0000000402007986 */ /* 0x0011e2000c101b24 */
[----:B------:R-:W-:Y:S05]  /*6120*/  BRA `(.L_x_13065) ;  /* 0x0000000400707947 */ /* 0x000fea0003800000 */
.L_x_13082:
[----:B-12-45:R-:W0:Y:S02]  /*6130*/  F2I.U32.F64.TRUNC R5, -R4 ;  /* 0x8000000400057311 */ /* 0x036e24000030d000 */
[----:B0-----:R0:W-:Y:S01]  /*6140*/  STG.E desc[UR36][R2.64], R5 ;  /* 0x0000000502007986 */ /* 0x0011e2000c101924 */
[----:B------:R-:W-:Y:S05]  /*6150*/  BRA `(.L_x_13065) ;  /* 0x0000000400647947 */ /* 0x000fea0003800000 */
.L_x_13072:
        /* <DEDUP_REMOVED lines=10> */
.L_x_13085:
[----:B-12-45:R-:W-:Y:S01]  /*6200*/  DADD R4, -RZ, -R4 ;  /* 0x00000000ff047229 */ /* 0x036fe20000000904 */
[----:B------:R-:W-:-:S06]  /*6210*/  CS2R R6, SRZ ;  /* 0x0000000000067805 */ /* 0x000fcc000001ff00 */
[----:B------:R0:W-:Y:S01]  /*6220*/  STG.E.128 desc[UR36][R2.64], R4 ;  /* 0x0000000402007986 */ /* 0x0001e2000c101d24 */
[----:B------:R-:W-:Y:S05]  /*6230*/  BRA `(.L_x_13065) ;  /* 0x00000004002c7947 */ /* 0x000fea0003800000 */
.L_x_13084:
[----:B------:R-:W-:-:S09]  /*6240*/  UISETP.NE.AND UP0, UPT, UR4, 0xf, UPT ;  /* 0x0000000f0400788c */ /* 0x000fd2000bf05270 */
[----:B------:R-:W-:Y:S05]  /*6250*/  BRA.U !UP0, `(.L_x_13086) ;  /* 0x0000000508087547 */ /* 0x000fea000b800000 */
[----:B------:R-:W-:-:S09]  /*6260*/  UISETP.NE.AND UP0, UPT, UR4, 0x17, UPT ;  /* 0x000000170400788c */ /* 0x000fd2000bf05270 */
[----:B------:R-:W-:Y:S05]  /*6270*/  BRA.U !UP0, `(.L_x_13087) ;  /* 0x0000000108a07547 */ /* 0x000fea000b800000 */
[----:B------:R-:W-:-:S09]  /*6280*/  UISETP.NE.AND UP0, UPT, UR4, 0x18, UPT ;  /* 0x000000180400788c */ /* 0x000fd2000bf05270 */
[----:B------:R-:W-:Y:S05]  /*6290*/  BRA.U !UP0, `(.L_x_13088) ;  /* 0x0000000108447547 */ /* 0x000fea000b800000 */
.L_x_13064:
[----:B-1-3--:R-:W-:Y:S01]  /*62a0*/  MOV R0, 0x0 ;  /* 0x0000000000007802 */ /* 0x00afe20000000f00 */
[----:B------:R-:W2:Y:S01]  /*62b0*/  LDCU.64 UR4, c[0x4][0x198] ;  /* 0x01003300ff0477ac */ /* 0x000ea20008000a00 */
[----:B------:R-:W-:Y:S02]  /*62c0*/  HFMA2 R8, -RZ, RZ, 0, 6.020069122314453125e-06 ;  /* 0x00000065ff087431 */ /* 0x000fe400000001ff */
[----:B------:R-:W-:Y:S01]  /*62d0*/  IMAD.MOV.U32 R12, RZ, RZ, 0x1 ;  /* 0x00000001ff0c7424 */ /* 0x000fe200078e00ff */
[----:B------:R0:W1:Y:S01]  /*62e0*/  LDC.64 R2, c[0x4][R0] ;  /* 0x0100000000027b82 */ /* 0x0000620000000a00 */
[----:B------:R-:W3:Y:S01]  /*62f0*/  LDCU.64 UR6, c[0x4][0x1a0] ;  /* 0x01003400ff0677ac */ /* 0x000ee20008000a00 */
[----:B------:R-:W-:Y:S01]  /*6300*/  MOV R13, RZ ;  /* 0x000000ff000d7202 */ /* 0x000fe20000000f00 */
[----:B------:R-:W0:Y:S01]  /*6310*/  LDCU.64 UR8, c[0x4][0x98] ;  /* 0x01001300ff0877ac */ /* 0x000e220008000a00 */
[----:B--2-45:R-:W-:Y:S01]  /*6320*/  MOV R4, UR4 ;  /* 0x0000000400047c02 */ /* 0x034fe20008000f00 */
[----:B------:R-:W-:Y:S01]  /*6330*/  IMAD.U32 R5, RZ, RZ, UR5 ;  /* 0x00000005ff057e24 */ /* 0x000fe2000f8e00ff */
[----:B---3--:R-:W-:Y:S01]  /*6340*/  MOV R6, UR6 ;  /* 0x0000000600067c02 */ /* 0x008fe20008000f00 */
[----:B------:R-:W-:Y:S01]  /*6350*/  IMAD.U32 R7, RZ, RZ, UR7 ;  /* 0x00000007ff077e24 */ /* 0x000fe2000f8e00ff */
[----:B0-----:R-:W-:Y:S01]  /*6360*/  MOV R10, UR8 ;  /* 0x00000008000a7c02 */ /* 0x001fe20008000f00 */
[----:B------:R-:W-:-:S07]  /*6370*/  IMAD.U32 R11, RZ, RZ, UR9 ;  /* 0x00000009ff0b7e24 */ /* 0x000fce000f8e00ff */
[----:B------:R-:W-:-:S07]  /*6380*/  LEPC R20, `(.L_x_13089) ;  /* 0x000000001014794e */ /* 0x000fce0000000000 */
[----:B-1----:R-:W-:Y:S05]  /*6390*/  CALL.ABS.NOINC R2 ;  /* 0x0000000002007343 */ /* 0x002fea0003c00000 */
.L_x_13089:
[----:B------:R-:W-:Y:S05]  /*63a0*/  BRA `(.L_x_13065) ;  /* 0x0000000000d07947 */ /* 0x000fea0003800000 */
.L_x_13088:
[----:B------:R-:W-:Y:S01]  /*63b0*/  UMOV UR4, 0xf0000000 ;  /* 0xf000000000047882 */ /* 0x000fe20000000000 */
[----:B------:R-:W-:Y:S01]  /*63c0*/  UMOV UR5, 0x380fffff ;  /* 0x380fffff00057882 */ /* 0x000fe20000000000 */
[----:B-12-45:R-:W0:Y:S01]  /*63d0*/  F2F.F32.F64 R9, -R4 ;  /* 0x8000000400097310 */ /* 0x036e220000301000 */
[----:B------:R-:W-:Y:S01]  /*63e0*/  DSETP.GEU.AND P0, PT, |R4|, UR4, PT ;  /* 0x0000000404007e2a */ /* 0x000fe2000bf0e200 */
[----:B------:R-:W-:Y:S01]  /*63f0*/  BSSY.RECONVERGENT B0, `(.L_x_13090) ;  /* 0x000000d000007945 */ /* 0x000fe20003800200 */
[----:B---3--:R-:W-:-:S12]  /*6400*/  IMAD.MOV.U32 R0, RZ, RZ, 0x7f ;  /* 0x0000007fff007424 */ /* 0x008fd800078e00ff */
        /* <DEDUP_REMOVED lines=11> */
.L_x_13091:
[----:B------:R-:W-:Y:S05]  /*64c0*/  BSYNC.RECONVERGENT B0 ;  /* 0x0000000000007941 */ /* 0x000fea0003800200 */
.L_x_13090:
[----:B------:R-:W-:-:S05]  /*64d0*/  LOP3.LUT R7, R0, 0x80, R7, 0xf8, !PT ;  /* 0x0000008000077812 */ /* 0x000fca00078ef807 */
[----:B------:R0:W-:Y:S01]  /*64e0*/  STG.E.U8 desc[UR36][R2.64], R7 ;  /* 0x0000000702007986 */ /* 0x0001e2000c101124 */
[----:B------:R-:W-:Y:S05]  /*64f0*/  BRA `(.L_x_13065) ;  /* 0x00000000007c7947 */ /* 0x000fea0003800000 */
.L_x_13087:
[----:B------:R-:W-:Y:S01]  /*6500*/  UMOV UR4, 0xf0000000 ;  /* 0xf000000000047882 */ /* 0x000fe20000000000 */
[----:B------:R-:W-:Y:S01]  /*6510*/  UMOV UR5, 0x380fffff ;  /* 0x380fffff00057882 */ /* 0x000fe20000000000 */
[----:B-12-45:R-:W0:Y:S01]  /*6520*/  F2F.F32.F64 R7, -R4 ;  /* 0x8000000400077310 */ /* 0x036e220000301000 */
[----:B------:R-:W-:Y:S01]  /*6530*/  DSETP.GEU.AND P0, PT, |R4|, UR4, PT ;  /* 0x0000000404007e2a */ /* 0x000fe2000bf0e200 */
[----:B------:R-:W-:-:S13]  /*6540*/  BSSY.RECONVERGENT B0, `(.L_x_13092) ;  /* 0x000000f000007945 */ /* 0x000fda0003800200 */
[----:B0-----:R-:W-:-:S05]  /*6550*/  @!P0 FMUL R7, R7, 1.175494350822287508e-38 ;  /* 0x0080000007078820 */ /* 0x001fca0000400000 */
[----:B------:R-:W-:-:S04]  /*6560*/  LOP3.LUT R6, R7, 0x7fffffff, RZ, 0xc0, !PT ;  /* 0x7fffffff07067812 */ /* 0x000fc800078ec0ff */
[----:B------:R-:W-:-:S13]  /*6570*/  ISETP.GT.U32.AND P0, PT, R6, 0x477fffff, PT ;  /* 0x477fffff0600780c */ /* 0x000fda0003f04070 */
[----:B------:R-:W-:Y:S05]  /*6580*/  @P0 BRA `(.L_x_13093) ;  /* 0x00000000001c0947 */ /* 0x000fea0003800000 */
[----:B------:R-:W-:-:S13]  /*6590*/  ISETP.GE.U32.AND P0, PT, R6, 0x38800000, PT ;  /* 0x388000000600780c */ /* 0x000fda0003f06070 */
[----:B---3--:R-:W-:-:S04]  /*65a0*/  @P0 SHF.R.U32.HI R0, RZ, 0x15, R7 ;  /* 0x00000015ff000819 */ /* 0x008fc80000011607 */
[----:B------:R-:W-:-:S04]  /*65b0*/  @P0 LOP3.LUT R0, R0, 0x1, RZ, 0xc0, !PT ;  /* 0x0000000100000812 */ /* 0x000fc800078ec0ff */
[----:B------:R-:W-:-:S04]  /*65c0*/  @P0 IADD3 R0, PT, PT, R7, 0x80fffff, R0 ;  /* 0x080fffff07000810 */ /* 0x000fc80007ffe000 */
[----:B------:R-:W-:Y:S01]  /*65d0*/  @P0 SHF.R.U32.HI R0, RZ, 0x15, R0 ;  /* 0x00000015ff000819 */ /* 0x000fe20000011600 */
[----:B------:R-:W-:Y:S01]  /*65e0*/  @!P0 FADD.FTZ R0, R6, 128 ;  /* 0x4300000006008421 */ /* 0x000fe20000010000 */
[----:B------:R-:W-:Y:S06]  /*65f0*/  BRA `(.L_x_13094) ;  /* 0x00000000000c7947 */ /* 0x000fec0003800000 */
.L_x_13093:
[----:B------:R-:W-:Y:S02]  /*6600*/  ISETP.GT.U32.AND P0, PT, R6, 0x7f800000, PT ;  /* 0x7f8000000600780c */ /* 0x000fe40003f04070 */
[----:B---3--:R-:W-:-:S04]  /*6610*/  MOV R0, 0x7f ;  /* 0x0000007f00007802 */ /* 0x008fc80000000f00 */
[----:B------:R-:W-:-:S07]  /*6620*/  SEL R0, R0, 0x7c, P0 ;  /* 0x0000007c00007807 */ /* 0x000fce0000000000 */
.L_x_13094:
[----:B------:R-:W-:Y:S05]  /*6630*/  BSYNC.RECONVERGENT B0 ;  /* 0x0000000000007941 */ /* 0x000fea0003800200 */
.L_x_13092:
[----:B------:R-:W-:-:S04]  /*6640*/  SHF.R.U32.HI R5, RZ, 0x18, R7 ;  /* 0x00000018ff057819 */ /* 0x000fc80000011607 */
[----:B------:R-:W-:-:S05]  /*6650*/  LOP3.LUT R5, R0, 0x80, R5, 0xf8, !PT ;  /* 0x0000008000057812 */ /* 0x000fca00078ef805 */
[----:B------:R0:W-:Y:S01]  /*6660*/  STG.E.U8 desc[UR36][R2.64], R5 ;  /* 0x0000000502007986 */ /* 0x0001e2000c101124 */
[----:B------:R-:W-:Y:S05]  /*6670*/  BRA `(.L_x_13065) ;  /* 0x00000000001c7947 */ /* 0x000fea0003800000 */
.L_x_13086:
[----:B------:R-:W-:Y:S01]  /*6680*/  UMOV UR4, 0xf0000000 ;  /* 0xf000000000047882 */ /* 0x000fe20000000000 */
[----:B------:R-:W-:Y:S01]  /*6690*/  UMOV UR5, 0x380fffff ;  /* 0x380fffff00057882 */ /* 0x000fe20000000000 */
[----:B-12345:R-:W0:Y:S01]  /*66a0*/  F2F.F32.F64 R0, -R4 ;  /* 0x8000000400007310 */ /* 0x03ee220000301000 */
[----:B------:R-:W-:-:S14]  /*66b0*/  DSETP.GEU.AND P0, PT, |R4|, UR4, PT ;  /* 0x0000000404007e2a */ /* 0x000fdc000bf0e200 */
[----:B0-----:R-:W-:-:S05]  /*66c0*/  @!P0 FMUL R0, R0, 1.175494350822287508e-38 ;  /* 0x0080000000008820 */ /* 0x001fca0000400000 */
[----:B------:R-:W-:-:S05]  /*66d0*/  F2FP.BF16.F32.PACK_AB R0, RZ, R0 ;  /* 0x00000000ff00723e */ /* 0x000fca00000010ff */
[----:B------:R0:W-:Y:S02]  /*66e0*/  STG.E.U16 desc[UR36][R2.64], R0 ;  /* 0x0000000002007986 */ /* 0x0001e4000c101524 */
.L_x_13065:
[----:B------:R-:W-:-:S07]  /*66f0*/  VIADD R17, R17, 0x80 ;  /* 0x0000008011117836 */ /* 0x000fce0000000000 */
.L_x_13030:
[----:B------:R-:W-:Y:S05]  /*6700*/  BSYNC.RECONVERGENT B7 ;  /* 0x0000000000077941 */ /* 0x000fea0003800200 */
.L_x_13029:
[----:B------:R-:W5:Y:S01]  /*6710*/  LDCU UR4, c[0x0][0x380] ;  /* 0x00007000ff0477ac */ /* 0x000f620008000800 */
[----:B------:R-:W-:Y:S01]  /*6720*/  BSSY.RECONVERGENT B7, `(.L_x_13095) ;  /* 0x0000330000077945 */ /* 0x000fe20003800200 */
[----:B-----5:R-:W-:-:S13]  /*6730*/  ISETP.GE.AND P0, PT, R17, UR4, PT ;  /* 0x0000000411007c0c */ /* 0x020fda000bf06270 */
[----:B------:R-:W-:Y:S05]  /*6740*/  @P0 BRA `(.L_x_13096) ;  /* 0x0000003000b40947 */ /* 0x000fea0003800000 */
[----:B------:R-:W5:Y:S01]  /*6750*/  LDCU UR4, c[0x0][0x388] ;  /* 0x00007100ff0477ac */ /* 0x000f620008000800 */
[----:B0-234-:R-:W-:Y:S01]  /*6760*/  MOV R0, RZ ;  /* 0x000000ff00007202 */ /* 0x01dfe20000000f00 */
[----:B------:R-:W-:Y:S01]  /*6770*/  IMAD.MOV.U32 R16, RZ, RZ, RZ ;  /* 0x000000ffff107224 */ /* 0x000fe200078e00ff */
[----:B-----5:R-:W-:-:S09]  /*6780*/  UISETP.NE.AND UP0, UPT, UR4, URZ, UPT ;  /* 0x000000ff0400728c */ /* 0x020fd2000bf05270 */
[----:B------:R-:W-:Y:S05]  /*6790*/  BRA.U !UP0, `(.L_x_13097) ;  /* 0x0000001108a87547 */ /* 0x000fea000b800000 */
[----:B------:R-:W1:Y:S01]  /*67a0*/  LDCU.64 UR4, c[0x0][0x390] ;  /* 0x00007200ff0477ac */ /* 0x000e620008000a00 */
[----:B------:R-:W-:Y:S01]  /*67b0*/  HFMA2 R16, -RZ, RZ, 0, 0 ;  /* 0x00000000ff107431 */ /* 0x000fe200000001ff */
[----:B------:R-:W0:Y:S01]  /*67c0*/  LDCU UR6, c[0x0][0x38c] ;  /* 0x00007180ff0677ac */ /* 0x000e220008000800 */
[----:B------:R-:W2:Y:S01]  /*67d0*/  LDCU.64 UR8, c[0x0][0x4b8] ;  /* 0x00009700ff0877ac */ /* 0x000ea20008000a00 */
[----:B------:R-:W-:Y:S02]  /*67e0*/  UISETP.NE.AND UP0, UPT, UR40, URZ, UPT ;  /* 0x000000ff2800728c */ /* 0x000fe4000bf05270 */
[----:B-1----:R-:W-:-:S05]  /*67f0*/  IMAD.HI.U32 R2, R17, UR4, R16 ;  /* 0x0000000411027c27 */ /* 0x002fca000f8e0010 */
        /* <DEDUP_REMOVED lines=292> */
.L_x_13097:
[----:B------:R-:W1:Y:S01]  /*7a40*/  LDCU.64 UR6, c[0x0][0x588] ;  /* 0x0000b100ff0677ac */ /* 0x000e620008000a00 */
[----:B------:R-:W-:Y:S01]  /*7a50*/  BSSY.RECONVERGENT B6, `(.L_x_13098) ;  /* 0x00000ec000067945 */ /* 0x000fe20003800200 */
[----:B------:R-:W-:-:S04]  /*7a60*/  UPRMT UR4, UR41, 0x9910, URZ ;  /* 0x0000991029047896 */ /* 0x000fc800080000ff */
[----:B------:R-:W-:Y:S01]  /*7a70*/  UISETP.GT.AND UP0, UPT, UR4, 0x9, UPT ;  /* 0x000000090400788c */ /* 0x000fe2000bf04270 */
[----:B-1----:R-:W-:-:S04]  /*7a80*/  IADD3 R2, P0, PT, R0, UR6, RZ ;  /* 0x0000000600027c10 */ /* 0x002fc8000ff1e0ff */
        /* <DEDUP_REMOVED lines=13> */
.L_x_13102:
[----:B------:R-:W2:Y:S02]  /*7b60*/  LDG.E.U8 R2, desc[UR36][R2.64] ;  /* 0x0000002402027981 */ /* 0x000ea4000c1e1100 */
[----:B--2---:R0:W1:Y:S01]  /*7b70*/  I2F.F64.U16 R4, R2 ;  /* 0x0000000200047312 */ /* 0x0040620000101800 */
[----:B------:R-:W-:Y:S05]  /*7b80*/  BRA `(.L_x_13104) ;  /* 0x0000000c00607947 */ /* 0x000fea0003800000 */
.L_x_13101:
        /* <DEDUP_REMOVED lines=9> */
.L_x_13106:
[----:B------:R-:W2:Y:S02]  /*7c20*/  LDG.E R2, desc[UR36][R2.64] ;  /* 0x0000002402027981 */ /* 0x000ea4000c1e1900 */
[----:B--2---:R3:W4:Y:S01]  /*7c30*/  I2F.F64 R4, R2 ;  /* 0x0000000200047312 */ /* 0x0047220000201c00 */
[----:B------:R-:W-:Y:S05]  /*7c40*/  BRA `(.L_x_13104) ;  /* 0x0000000c00307947 */ /* 0x000fea0003800000 */
.L_x_13105:
[----:B------:R-:W2:Y:S02]  /*7c50*/  LDG.E.U16 R2, desc[UR36][R2.64] ;  /* 0x0000002402027981 */ /* 0x000ea4000c1e1500 */
[----:B--2---:R0:W1:Y:S01]  /*7c60*/  I2F.F64.S16 R4, R2 ;  /* 0x0000000200047312 */ /* 0x0040620000101c00 */
[----:B------:R-:W-:Y:S05]  /*7c70*/  BRA `(.L_x_13104) ;  /* 0x0000000c00247947 */ /* 0x000fea0003800000 */
.L_x_13100:
        /* <DEDUP_REMOVED lines=10> */
.L_x_13108:
[----:B------:R-:W2:Y:S02]  /*7d20*/  LDG.E.U16 R0, desc[UR36][R2.64] ;  /* 0x0000002402007981 */ /* 0x000ea4000c1e1500 */
[----:B--2---:R-:W-:-:S05]  /*7d30*/  HADD2.F32 R0, -RZ, R0.H0_H0 ;  /* 0x20000000ff007230 */ /* 0x004fca0000004100 */
[----:B------:R-:W-:-:S04]  /*7d40*/  FMUL.FTZ R0, R0, 1 ;  /* 0x3f80000000007820 */ /* 0x000fc80000410000 */
[----:B------:R0:W1:Y:S01]  /*7d50*/  F2F.F64.F32 R4, R0 ;  /* 0x0000000000047310 */ /* 0x0000620000201800 */
[----:B------:R-:W-:Y:S05]  /*7d60*/  BRA `(.L_x_13104) ;  /* 0x0000000800e87947 */ /* 0x000fea0003800000 */
.L_x_13107:
        /* <DEDUP_REMOVED lines=10> */
.L_x_13110:
[----:B------:R-:W2:Y:S02]  /*7e10*/  LDG.E.U16 R2, desc[UR36][R2.64] ;  /* 0x0000002402027981 */ /* 0x000ea4000c1e1500 */
[----:B--2---:R-:W-:-:S05]  /*7e20*/  HADD2.F32 R0, -RZ, R2.H0_H0 ;  /* 0x20000002ff007230 */ /* 0x004fca0000004100 */
[----:B------:R-:W-:-:S04]  /*7e30*/  FMUL.FTZ R0, R0, 1 ;  /* 0x3f80000000007820 */ /* 0x000fc80000410000 */
[----:B------:R0:W1:Y:S01]  /*7e40*/  F2F.F64.F32 R4, R0 ;  /* 0x0000000000047310 */ /* 0x0000620000201800 */
[----:B------:R-:W-:Y:S05]  /*7e50*/  BRA `(.L_x_13104) ;  /* 0x0000000800ac7947 */ /* 0x000fea0003800000 */
.L_x_13109:
[----:B------:R0:W5:Y:S01]  /*7e60*/  LDG.E.64 R4, desc[UR36][R2.64] ;  /* 0x0000002402047981 */ /* 0x000162000c1e1b00 */
[----:B------:R-:W-:Y:S05]  /*7e70*/  BRA `(.L_x_13104) ;  /* 0x0000000800a47947 */ /* 0x000fea0003800000 */
.L_x_13099:
        /* <DEDUP_REMOVED lines=13> */
.L_x_13113:
[----:B------:R0:W5:Y:S01]  /*7f50*/  LDG.E.64 R4, desc[UR36][R2.64] ;  /* 0x0000002402047981 */ /* 0x000162000c1e1b00 */
[----:B------:R-:W-:Y:S05]  /*7f60*/  BRA `(.L_x_13104) ;  /* 0x0000000800687947 */ /* 0x000fea0003800000 */
.L_x_13112:
        /* <DEDUP_REMOVED lines=27> */
.L_x_13115:
        /* <DEDUP_REMOVED lines=14> */
.L_x_13114:
[----:B------:R-:W2:Y:S02]  /*8200*/  LDG.E.U16 R0, desc[UR36][R2.64] ;  /* 0x0000002402007981 */ /* 0x000ea4000c1e1500 */
[----:B--2---:R-:W-:-:S04]  /*8210*/  IMAD.U32 R0, R0, 0x10000, RZ ;  /* 0x0001000000007824 */ /* 0x004fc800078e00ff */
[----:B------:R-:W-:-:S04]  /*8220*/  FMUL.FTZ R0, R0, 1 ;  /* 0x3f80000000007820 */ /* 0x000fc80000410000 */
[----:B------:R0:W1:Y:S01]  /*8230*/  F2F.F64.F32 R4, R0 ;  /* 0x0000000000047310 */ /* 0x0000620000201800 */
[----:B------:R-:W-:Y:S05]  /*8240*/  BRA `(.L_x_13104) ;  /* 0x0000000400b07947 */ /* 0x000fea0003800000 */
.L_x_13111:
        /* <DEDUP_REMOVED lines=11> */
.L_x_13118:
        /* <DEDUP_REMOVED lines=21> */
.L_x_13120:
[----:B------:R-:W-:Y:S05]  /*8450*/  BSYNC.RECONVERGENT B0 ;  /* 0x0000000000007941 */ /* 0x000fea0003800200 */
.L_x_13119:
[----:B------:R-:W-:Y:S02]  /*8460*/  SHF.L.U32 R0, R0, 0x14, RZ ;  /* 0x0000001400007819 */ /* 0x000fe400000006ff */
[----:B------:R-:W-:-:S04]  /*8470*/  LEA R2, R2, 0x3b800000, 0x17 ;  /* 0x3b80000002027811 */ /* 0x000fc800078eb8ff */
[----:B------:R-:W-:-:S05]  /*8480*/  LOP3.LUT R0, R2, R0, R7, 0xfe, !PT ;  /* 0x0000000002007212 */ /* 0x000fca00078efe07 */
[----:B------:R-:W-:-:S04]  /*8490*/  FMUL.FTZ R0, R0, 1 ;  /* 0x3f80000000007820 */ /* 0x000fc80000410000 */
[----:B------:R0:W1:Y:S01]  /*84a0*/  F2F.F64.F32 R4, R0 ;  /* 0x0000000000047310 */ /* 0x0000620000201800 */
[----:B------:R-:W-:Y:S05]  /*84b0*/  BRA `(.L_x_13104) ;  /* 0x0000000400147947 */ /* 0x000fea0003800000 */
.L_x_13117:
        /* <DEDUP_REMOVED lines=21> */
.L_x_13122:
[----:B------:R-:W-:Y:S05]  /*8610*/  BSYNC.RECONVERGENT B0 ;  /* 0x0000000000007941 */ /* 0x000fea0003800200 */
.L_x_13121:
[----:B------:R-:W-:Y:S01]  /*8620*/  IMAD.SHL.U32 R0, R0, 0x200000, RZ ;  /* 0x0020000000007824 */ /* 0x000fe200078e00ff */
[----:B------:R-:W-:-:S04]  /*8630*/  LEA R2, R2, 0x37800000, 0x17 ;  /* 0x3780000002027811 */ /* 0x000fc800078eb8ff */
[----:B------:R-:W-:-:S05]  /*8640*/  LOP3.LUT R0, R2, R0, R7, 0xfe, !PT ;  /* 0x0000000002007212 */ /* 0x000fca00078efe07 */
[----:B------:R-:W-:-:S04]  /*8650*/  FMUL.FTZ R0, R0, 1 ;  /* 0x3f80000000007820 */ /* 0x000fc80000410000 */
[----:B------:R0:W1:Y:S01]  /*8660*/  F2F.F64.F32 R4, R0 ;  /* 0x0000000000047310 */ /* 0x0000620000201800 */
[----:B------:R-:W-:Y:S05]  /*8670*/  BRA `(.L_x_13104) ;  /* 0x0000000000a47947 */ /* 0x000fea0003800000 */
.L_x_13116:
        /* <DEDUP_REMOVED lines=18> */
.L_x_13103:
        /* <DEDUP_REMOVED lines=16> */
.L_x_13125:
[----:B------:R-:W-:Y:S01]  /*88a0*/  CS2R R4, SRZ ;  /* 0x0000000000047805 */ /* 0x000fe2000001ff00 */
[----:B------:R-:W-:Y:S06]  /*88b0*/  BRA `(.L_x_13104) ;  /* 0x0000000000147947 */ /* 0x000fec0003800000 */
.L_x_13124:
[----:B------:R-:W2:Y:S02]  /*88c0*/  LDG.E.64 R4, desc[UR36][R2.64] ;  /* 0x0000002402047981 */ /* 0x000ea4000c1e1b00 */
[----:B--2---:R-:W0:Y:S01]  /*88d0*/  I2F.F64.U64 R4, R4 ;  /* 0x0000000400047312 */ /* 0x004e220000301800 */
[----:B------:R-:W-:Y:S05]  /*88e0*/  BRA `(.L_x_13104) ;  /* 0x0000000000087947 */ /* 0x000fea0003800000 */
.L_x_13123:
[----:B------:R-:W2:Y:S02]  /*88f0*/  LDG.E R2, desc[UR36][R2.64] ;  /* 0x0000002402027981 */ /* 0x000ea4000c1e1900 */
[----:B--2---:R0:W1:Y:S02]  /*8900*/  I2F.F64.U32 R4, R2 ;  /* 0x0000000200047312 */ /* 0x0040640000201800 */
.L_x_13104:
[----:B------:R-:W-:Y:S05]  /*8910*/  BSYNC.RECONVERGENT B6 ;  /* 0x0000000000067941 */ /* 0x000fea0003800200 */
.L_x_13098:
[----:B------:R-:W0:Y:S01]  /*8920*/  LDCU.64 UR6, c[0x0][0x580] ;  /* 0x0000b000ff0677ac */ /* 0x000e220008000a00 */
[----:B------:R-:W-:-:S04]  /*8930*/  UPRMT UR4, UR42, 0x9910, URZ ;  /* 0x000099102a047896 */ /* 0x000fc800080000ff */
[----:B------:R-:W-:Y:S01]  /*8940*/  UISETP.GT.AND UP0, UPT, UR4, 0x9, UPT ;  /* 0x000000090400788c */ /* 0x000fe2000bf04270 */
[----:B0--3--:R-:W-:-:S04]  /*8950*/  IADD3 R2, P0, PT, R16, UR6, RZ ;  /* 0x0000000610027c10 */ /* 0x009fc8000ff1e0ff */
        /* <DEDUP_REMOVED lines=13> */
.L_x_13129:
[----:B-12-45:R-:W0:Y:S02]  /*8a30*/  F2I.S64.F64.TRUNC R4, -R4 ;  /* 0x8000000400047311 */ /* 0x036e24000030d900 */
[----:B0-----:R-:W-:-:S05]  /*8a40*/  IMAD.MOV.U32 R7, RZ, RZ, R4 ;  /* 0x000000ffff077224 */ /* 0x001fca00078e0004 */
[----:B------:R0:W-:Y:S01]  /*8a50*/  STG.E.U8 desc[UR36][R2.64], R7 ;  /* 0x0000000702007986 */ /* 0x0001e2000c101124 */
[----:B------:R-:W-:Y:S05]  /*8a60*/  BRA `(.L_x_13131) ;  /* 0x0000000c00e87947 */ /* 0x000fea0003800000 */
.L_x_13128:
        /* <DEDUP_REMOVED lines=9> */
.L_x_13133:
[----:B-12-45:R-:W0:Y:S02]  /*8b00*/  F2I.F64.TRUNC R5, -R4 ;  /* 0x8000000400057311 */ /* 0x036e24000030d100 */
[----:B0-----:R0:W-:Y:S01]  /*8b10*/  STG.E desc[UR36][R2.64], R5 ;  /* 0x0000000502007986 */ /* 0x0011e2000c101924 */
[----:B------:R-:W-:Y:S05]  /*8b20*/  BRA `(.L_x_13131) ;  /* 0x0000000c00b87947 */ /* 0x000fea0003800000 */
.L_x_13132:
[----:B-12-45:R-:W0:Y:S02]  /*8b30*/  F2I.F64.TRUNC R5, -R4 ;  /* 0x8000000400057311 */ /* 0x036e24000030d100 */
[----:B0-----:R0:W-:Y:S01]  /*8b40*/  STG.E.U16 desc[UR36][R2.64], R5 ;  /* 0x0000000502007986 */ /* 0x0011e2000c101524 */
[----:B------:R-:W-:Y:S05]  /*8b50*/  BRA `(.L_x_13131) ;  /* 0x0000000c00ac7947 */ /* 0x000fea0003800000 */
.L_x_13127:
        /* <DEDUP_REMOVED lines=13> */
.L_x_13135:
[----:B------:R-:W-:Y:S01]  /*8c30*/  UMOV UR4, 0xf0000000 ;  /* 0xf000000000047882 */ /* 0x000fe20000000000 */
[----:B------:R-:W-:Y:S01]  /*8c40*/  UMOV UR5, 0x380fffff ;  /* 0x380fffff00057882 */ /* 0x000fe20000000000 */
[----:B-12-45:R-:W0:Y:S01]  /*8c50*/  F2F.F32.F64 R0, -R4 ;  /* 0x8000000400007310 */ /* 0x036e220000301000 */
[----:B------:R-:W-:-:S14]  /*8c60*/  DSETP.GEU.AND P0, PT, |R4|, UR4, PT ;  /* 0x0000000404007e2a */ /* 0x000fdc000bf0e200 */
[----:B0-----:R-:W-:-:S05]  /*8c70*/  @!P0 FMUL R0, R0, 1.175494350822287508e-38 ;  /* 0x0080000000008820 */ /* 0x001fca0000400000 */
[----:B------:R-:W-:-:S05]  /*8c80*/  F2FP.F16.F32.PACK_AB R0, RZ, R0 ;  /* 0x00000000ff00723e */ /* 0x000fca00000000ff */
[----:B------:R0:W-:Y:S01]  /*8c90*/  STG.E.U16 desc[UR36][R2.64], R0 ;  /* 0x0000000002007986 */ /* 0x0001e2000c101524 */
[----:B------:R-:W-:Y:S05]  /*8ca0*/  BRA `(.L_x_13131) ;  /* 0x0000000c00587947 */ /* 0x000fea0003800000 */
.L_x_13134:
        /* <DEDUP_REMOVED lines=10> */
[----:B------:R-:W-:-:S13]  /*8d50*/  MOV R7, RZ ;  /* 0x000000ff00077202 */ /* 0x000fda0000000f00 */
[----:B0-----:R-:W-:-:S05]  /*8d60*/  @!P0 FMUL R6, R6, 1.175494350822287508e-38 ;  /* 0x0080000006068820 */ /* 0x001fca0000400000 */
[----:B------:R0:W-:Y:S01]  /*8d70*/  STG.E.64 desc[UR36][R2.64], R6 ;  /* 0x0000000602007986 */ /* 0x0001e2000c101b24 */
[----:B------:R-:W-:Y:S05]  /*8d80*/  BRA `(.L_x_13131) ;  /* 0x0000000c00207947 */ /* 0x000fea0003800000 */
.L_x_13137:
[----:B------:R-:W-:Y:S01]  /*8d90*/  UMOV UR4, 0xf0000000 ;  /* 0xf000000000047882 */ /* 0x000fe20000000000 */
[----:B------:R-:W-:Y:S01]  /*8da0*/  UMOV UR5, 0x380fffff ;  /* 0x380fffff00057882 */ /* 0x000fe20000000000 */
[----:B-12-45:R-:W0:Y:S01]  /*8db0*/  F2F.F32.F64 R0, -R4 ;  /* 0x8000000400007310 */ /* 0x036e220000301000 */
[----:B------:R-:W-:-:S14]  /*8dc0*/  DSETP.GEU.AND P0, PT, |R4|, UR4, PT ;  /* 0x0000000404007e2a */ /* 0x000fdc000bf0e200 */
[----:B0-----:R-:W-:-:S05]  /*8dd0*/  @!P0 FMUL R0, R0, 1.175494350822287508e-38 ;  /* 0x0080000000008820 */ /* 0x001fca0000400000 */
[----:B------:R-:W-:-:S04]  /*8de0*/  F2FP.F16.F32.PACK_AB R5, RZ, R0 ;  /* 0x00000000ff05723e */ /* 0x000fc800000000ff */
[----:B------:R-:W-:-:S05]  /*8df0*/  PRMT R5, R5, 0x5410, RZ ;  /* 0x0000541005057816 */ /* 0x000fca00000000ff */
[----:B------:R0:W-:Y:S01]  /*8e00*/  STG.E desc[UR36][R2.64], R5 ;  /* 0x0000000502007986 */ /* 0x0001e2000c101924 */
[----:B------:R-:W-:Y:S05]  /*8e10*/  BRA `(.L_x_13131) ;  /* 0x0000000800fc7947 */ /* 0x000fea0003800000 */
.L_x_13136:
[----:B-12-45:R-:W-:-:S07]  /*8e20*/  DADD R4, -RZ, -R4 ;  /* 0x00000000ff047229 */ /* 0x036fce0000000904 */
[----:B------:R0:W-:Y:S01]  /*8e30*/  STG.E.64 desc[UR36][R2.64], R4 ;  /* 0x0000000402007986 */ /* 0x0001e2000c101b24 */
[----:B------:R-:W-:Y:S05]  /*8e40*/  BRA `(.L_x_13131) ;  /* 0x0000000800f07947 */ /* 0x000fea0003800000 */
.L_x_13126:
        /* <DEDUP_REMOVED lines=13> */
.L_x_13141:
[----:B------:R-:W-:Y:S01]  /*8f20*/  UMOV UR4, 0xf0000000 ;  /* 0xf000000000047882 */ /* 0x000fe20000000000 */
[----:B------:R-:W-:Y:S01]  /*8f30*/  UMOV UR5, 0x380fffff ;  /* 0x380fffff00057882 */ /* 0x000fe20000000000 */
[----:B-12-45:R-:W0:Y:S01]  /*8f40*/  F2F.F32.F64 R7, -R4 ;  /* 0x8000000400077310 */ /* 0x036e220000301000 */
        /* <DEDUP_REMOVED lines=19> */
.L_x_13144:
[----:B------:R-:W-:-:S04]  /*9080*/  SHF.R.U32.HI R5, RZ, 0x18, R7 ;  /* 0x00000018ff057819 */ /* 0x000fc80000011607 */
[----:B------:R-:W-:-:S07]  /*9090*/  LOP3.LUT R0, R0, 0x80, R5, 0xf8, !PT ;  /* 0x0000008000007812 */ /* 0x000fce00078ef805 */
.L_x_13143:
[----:B------:R-:W-:Y:S05]  /*90a0*/  BSYNC.RECONVERGENT B0 ;  /* 0x0000000000007941 */ /* 0x000fea0003800200 */
.L_x_13142:
[----:B------:R3:W-:Y:S01]  /*90b0*/  STG.E.U8 desc[UR36][R2.64], R0 ;  /* 0x0000000002007986 */ /* 0x0007e2000c101124 */
[----:B------:R-:W-:Y:S05]  /*90c0*/  BRA `(.L_x_13131) ;  /* 0x0000000800507947 */ /* 0x000fea0003800000 */
.L_x_13140:
        /* <DEDUP_REMOVED lines=22> */
.L_x_13147:
[----:B------:R-:W-:-:S04]  /*9230*/  SHF.R.U32.HI R5, RZ, 0x18, R7 ;  /* 0x00000018ff057819 */ /* 0x000fc80000011607 */
[----:B------:R-:W-:-:S07]  /*9240*/  LOP3.LUT R0, R0, 0x80, R5, 0xf8, !PT ;  /* 0x0000008000007812 */ /* 0x000fce00078ef805 */
.L_x_13146:
[----:B------:R-:W-:Y:S05]  /*9250*/  BSYNC.RECONVERGENT B0 ;  /* 0x0000000000007941 */ /* 0x000fea0003800200 */
.L_x_13145:
[----:B------:R0:W-:Y:S01]  /*9260*/  STG.E.U8 desc[UR36][R2.64], R0 ;  /* 0x0000000002007986 */ /* 0x0001e2000c101124 */
[----:B------:R-:W-:Y:S05]  /*9270*/  BRA `(.L_x_13131) ;  /* 0x0000000400e47947 */ /* 0x000fea0003800000 */
.L_x_13139:
        /* <DEDUP_REMOVED lines=10> */
[----:B0-----:R-:W-:-:S13]  /*9320*/  IMAD.MOV.U32 R5, RZ, RZ, 0xff ;  /* 0x000000ffff057424 */ /* 0x001fda00078e00ff */
[----:B-1----:R-:W-:-:S05]  /*9330*/  @!P0 FMUL R8, R8, 1.175494350822287508e-38 ;  /* 0x0080000008088820 */ /* 0x002fca0000400000 */
[----:B------:R-:W-:-:S04]  /*9340*/  SHF.R.U32.HI R6, RZ, 0x17, R8 ;  /* 0x00000017ff067819 */ /* 0x000fc80000011608 */
[----:B------:R-:W-:-:S04]  /*9350*/  LOP3.LUT R7, R6, 0xff, RZ, 0xc0, !PT ;  /* 0x000000ff06077812 */ /* 0x000fc800078ec0ff */
        /* <DEDUP_REMOVED lines=12> */
.L_x_13149:
[----:B-12-45:R-:W0:Y:S02]  /*9420*/  F2I.U64.F64.TRUNC R4, -R4 ;  /* 0x8000000400047311 */ /* 0x036e24000030d800 */
[----:B0-----:R1:W-:Y:S01]  /*9430*/  STG.E.64 desc[UR36][R2.64], R4 ;  /* 0x0000000402007986 */ /* 0x0013e2000c101b24 */
[----:B------:R-:W-:Y:S05]  /*9440*/  BRA `(.L_x_13131) ;  /* 0x0000000400707947 */ /* 0x000fea0003800000 */
.L_x_13148:
[----:B-12-45:R-:W0:Y:S02]  /*9450*/  F2I.U32.F64.TRUNC R5, -R4 ;  /* 0x8000000400057311 */ /* 0x036e24000030d000 */
[----:B0-----:R0:W-:Y:S01]  /*9460*/  STG.E desc[UR36][R2.64], R5 ;  /* 0x0000000502007986 */ /* 0x0011e2000c101924 */
[----:B------:R-:W-:Y:S05]  /*9470*/  BRA `(.L_x_13131) ;  /* 0x0000000400647947 */ /* 0x000fea0003800000 */
.L_x_13138:
        /* <DEDUP_REMOVED lines=10> */
.L_x_13151:
[----:B-12-45:R-:W-:Y:S01]  /*9520*/  DADD R4, -RZ, -R4 ;  /* 0x00000000ff047229 */ /* 0x036fe20000000904 */
[----:B------:R-:W-:-:S06]  /*9530*/  CS2R R6, SRZ ;  /* 0x0000000000067805 */ /* 0x000fcc000001ff00 */
[----:B------:R0:W-:Y:S01]  /*9540*/  STG.E.128 desc[UR36][R2.64], R4 ;  /* 0x0000000402007986 */ /* 0x0001e2000c101d24 */
[----:B------:R-:W-:Y:S05]  /*9550*/  BRA `(.L_x_13131) ;  /* 0x00000004002c7947 */ /* 0x000fea0003800000 */
.L_x_13150:
[----:B------:R-:W-:-:S09]  /*9560*/  UISETP.NE.AND UP0, UPT, UR4, 0xf, UPT ;  /* 0x0000000f0400788c */ /* 0x000fd2000bf05270 */
[----:B------:R-:W-:Y:S05]  /*9570*/  BRA.U !UP0, `(.L_x_13152) ;  /* 0x0000000508087547 */ /* 0x000fea000b800000 */
[----:B------:R-:W-:-:S09]  /*9580*/  UISETP.NE.AND UP0, UPT, UR4, 0x17, UPT ;  /* 0x000000170400788c */ /* 0x000fd2000bf05270 */
[----:B------:R-:W-:Y:S05]  /*9590*/  BRA.U !UP0, `(.L_x_13153) ;  /* 0x0000000108a07547 */ /* 0x000fea000b800000 */
[----:B------:R-:W-:-:S09]  /*95a0*/  UISETP.NE.AND UP0, UPT, UR4, 0x18, UPT ;  /* 0x000000180400788c */ /* 0x000fd2000bf05270 */
[----:B------:R-:W-:Y:S05]  /*95b0*/  BRA.U !UP0, `(.L_x_13154) ;  /* 0x0000000108447547 */ /* 0x000fea000b800000 */
.L_x_13130:
[----:B------:R-:W-:Y:S01]  /*95c0*/  MOV R0, 0x0 ;  /* 0x0000000000007802 */ /* 0x000fe20000000f00 */
[----:B------:R-:W1:Y:S01]  /*95d0*/  LDCU.64 UR4, c[0x4][0x198] ;  /* 0x01003300ff0477ac */ /* 0x000e620008000a00 */
[----:B------:R-:W-:Y:S02]  /*95e0*/  HFMA2 R12, -RZ, RZ, 0, 5.9604644775390625e-08 ;  /* 0x00000001ff0c7431 */ /* 0x000fe400000001ff */
[----:B------:R-:W-:Y:S01]  /*95f0*/  IMAD.MOV.U32 R8, RZ, RZ, 0x65 ;  /* 0x00000065ff087424 */ /* 0x000fe200078e00ff */
[----:B------:R0:W3:Y:S01]  /*9600*/  LDC.64 R2, c[0x4][R0] ;  /* 0x0100000000027b82 */ /* 0x0000e20000000a00 */
[----:B------:R-:W0:Y:S01]  /*9610*/  LDCU.64 UR6, c[0x4][0x1a0] ;  /* 0x01003400ff0677ac */ /* 0x000e220008000a00 */
[----:B------:R-:W-:Y:S01]  /*9620*/  IMAD.MOV.U32 R13, RZ, RZ, RZ ;  /* 0x000000ffff0d7224 */ /* 0x000fe200078e00ff */
[----:B------:R-:W0:Y:S01]  /*9630*/  LDCU.64 UR8, c[0x4][0x98] ;  /* 0x01001300ff0877ac */ /* 0x000e220008000a00 */
[----:B-12-45:R-:W-:Y:S01]  /*9640*/  IMAD.U32 R4, RZ, RZ, UR4 ;  /* 0x00000004ff047e24 */ /* 0x036fe2000f8e00ff */
[----:B------:R-:W-:Y:S01]  /*9650*/  MOV R5, UR5 ;  /* 0x0000000500057c02 */ /* 0x000fe20008000f00 */
[----:B0-----:R-:W-:Y:S01]  /*9660*/  IMAD.U32 R6, RZ, RZ, UR6 ;  /* 0x00000006ff067e24 */ /* 0x001fe2000f8e00ff */
[----:B------:R-:W-:Y:S01]  /*9670*/  MOV R7, UR7 ;  /* 0x0000000700077c02 */ /* 0x000fe20008000f00 */
[----:B------:R-:W-:Y:S01]  /*9680*/  IMAD.U32 R10, RZ, RZ, UR8 ;  /* 0x00000008ff0a7e24 */ /* 0x000fe2000f8e00ff */
[----:B------:R-:W-:-:S07]  /*9690*/  MOV R11, UR9 ;  /* 0x00000009000b7c02 */ /* 0x000fce0008000f00 */
[----:B------:R-:W-:-:S07]  /*96a0*/  LEPC R20, `(.L_x_13155) ;  /* 0x000000001014794e */ /* 0x000fce0000000000 */
[----:B---3--:R-:W-:Y:S05]  /*96b0*/  CALL.ABS.NOINC R2 ;  /* 0x0000000002007343 */ /* 0x008fea0003c00000 */
.L_x_13155:
[----:B------:R-:W-:Y:S05]  /*96c0*/  BRA `(.L_x_13131) ;  /* 0x0000000000d07947 */ /* 0x000fea0003800000 */
.L_x_13154:
[----:B------:R-:W-:Y:S01]  /*96d0*/  UMOV UR4, 0xf0000000 ;  /* 0xf000000000047882 */ /* 0x000fe20000000000 */
[----:B------:R-:W-:Y:S01]  /*96e0*/  UMOV UR5, 0x380fffff ;  /* 0x380fffff00057882 */ /* 0x000fe20000000000 */
[----:B-12-45:R-:W0:Y:S01]  /*96f0*/  F2F.F32.F64 R9, -R4 ;  /* 0x8000000400097310 */ /* 0x036e220000301000 */
[----:B------:R-:W-:Y:S01]  /*9700*/  DSETP.GEU.AND P0, PT, |R4|, UR4, PT ;  /* 0x0000000404007e2a */ /* 0x000fe2000bf0e200 */
[----:B------:R-:W-:Y:S01]  /*9710*/  BSSY.RECONVERGENT B0, `(.L_x_13156) ;  /* 0x000000d000007945 */ /* 0x000fe20003800200 */
[----:B------:R-:W-:-:S12]  /*9720*/  MOV R0, 0x7f ;  /* 0x0000007f00007802 */ /* 0x000fd80000000f00 */
        /* <DEDUP_REMOVED lines=11> */
.L_x_13157:
[----:B------:R-:W-:Y:S05]  /*97e0*/  BSYNC.RECONVERGENT B0 ;  /* 0x0000000000007941 */ /* 0x000fea0003800200 */
.L_x_13156:
[----:B------:R-:W-:-:S05]  /*97f0*/  LOP3.LUT R7, R0, 0x80, R7, 0xf8, !PT ;  /* 0x0000008000077812 */ /* 0x000fca00078ef807 */
[----:B------:R0:W-:Y:S01]  /*9800*/  STG.E.U8 desc[UR36][R2.64], R7 ;  /* 0x0000000702007986 */ /* 0x0001e2000c101124 */
[----:B------:R-:W-:Y:S05]  /*9810*/  BRA `(.L_x_13131) ;  /* 0x00000000007c7947 */ /* 0x000fea0003800000 */
.L_x_13153:
        /* <DEDUP_REMOVED lines=16> */
.L_x_13159:
[----:B------:R-:W-:Y:S01]  /*9920*/  IMAD.MOV.U32 R0, RZ, RZ, 0x7f ;  /* 0x0000007fff007424 */ /* 0x000fe200078e00ff */
[----:B------:R-:W-:-:S04]  /*9930*/  ISETP.GT.U32.AND P0, PT, R6, 0x7f800000, PT ;  /* 0x7f8000000600780c */ /* 0x000fc80003f04070 */
[----:B------:R-:W-:-:S09]  /*9940*/  SEL R0, R0, 0x7c, P0 ;  /* 0x0000007c00007807 */ /* 0x000fd20000000000 */
.L_x_13160:
[----:B------:R-:W-:Y:S05]  /*9950*/  BSYNC.RECONVERGENT B0 ;  /* 0x0000000000007941 */ /* 0x000fea0003800200 */
.L_x_13158:
[----:B------:R-:W-:-:S04]  /*9960*/  SHF.R.U32.HI R5, RZ, 0x18, R7 ;  /* 0x00000018ff057819 */ /* 0x000fc80000011607 */
[----:B------:R-:W-:-:S05]  /*9970*/  LOP3.LUT R5, R0, 0x80, R5, 0xf8, !PT ;  /* 0x0000008000057812 */ /* 0x000fca00078ef805 */
[----:B------:R0:W-:Y:S01]  /*9980*/  STG.E.U8 desc[UR36][R2.64], R5 ;  /* 0x0000000502007986 */ /* 0x0001e2000c101124 */
[----:B------:R-:W-:Y:S05]  /*9990*/  BRA `(.L_x_13131) ;  /* 0x00000000001c7947 */ /* 0x000fea0003800000 */
.L_x_13152:
[----:B------:R-:W-:Y:S01]  /*99a0*/  UMOV UR4, 0xf0000000 ;  /* 0xf000000000047882 */ /* 0x000fe20000000000 */
[----:B------:R-:W-:Y:S01]  /*99b0*/  UMOV UR5, 0x380fffff ;  /* 0x380fffff00057882 */ /* 0x000fe20000000000 */
[----:B-12-45:R-:W0:Y:S01]  /*99c0*/  F2F.F32.F64 R0, -R4 ;  /* 0x8000000400007310 */ /* 0x036e220000301000 */
[----:B------:R-:W-:-:S14]  /*99d0*/  DSETP.GEU.AND P0, PT, |R4|, UR4, PT ;  /* 0x0000000404007e2a */ /* 0x000fdc000bf0e200 */
[----:B0-----:R-:W-:-:S05]  /*99e0*/  @!P0 FMUL R0, R0, 1.175494350822287508e-38 ;  /* 0x0080000000008820 */ /* 0x001fca0000400000 */
[----:B------:R-:W-:-:S05]  /*99f0*/  F2FP.BF16.F32.PACK_AB R0, RZ, R0 ;  /* 0x00000000ff00723e */ /* 0x000fca00000010ff */
[----:B------:R0:W-:Y:S02]  /*9a00*/  STG.E.U16 desc[UR36][R2.64], R0 ;  /* 0x0000000002007986 */ /* 0x0001e4000c101524 */
.L_x_13131:
[----:B------:R-:W-:-:S07]  /*9a10*/  IADD3 R17, PT, PT, R17, 0x80, RZ ;  /* 0x0000008011117810 */ /* 0x000fce0007ffe0ff */
.L_x_13096:
[----:B------:R-:W-:Y:S05]  /*9a20*/  BSYNC.RECONVERGENT B7 ;  /* 0x0000000000077941 */ /* 0x000fea0003800200 */
.L_x_13095:
[----:B------:R-:W5:Y:S02]  /*9a30*/  LDCU UR4, c[0x0][0x380] ;  /* 0x00007000ff0477ac */ /* 0x000f640008000800 */
[----:B-----5:R-:W-:-:S13]  /*9a40*/  ISETP.GE.AND P0, PT, R17, UR4, PT ;  /* 0x0000000411007c0c */ /* 0x020fda000bf06270 */
[----:B------:R-:W-:Y:S05]  /*9a50*/  @P0 EXIT ;  /* 0x000000000000094d */ /* 0x000fea0003800000 */
[----:B------:R-:W5:Y:S01]  /*9a60*/  LDCU UR4, c[0x0][0x388] ;  /* 0x00007100ff0477ac */ /* 0x000f620008000800 */
[----:B0-234-:R-:W-:Y:S01]  /*9a70*/  IMAD.MOV.U32 R0, RZ, RZ, RZ ;  /* 0x000000ffff007224 */ /* 0x01dfe200078e00ff */
[----:B------:R-:W-:Y:S01]  /*9a80*/  MOV R16, RZ ;  /* 0x000000ff00107202 */ /* 0x000fe20000000f00 */
[----:B-----5:R-:W-:-:S09]  /*9a90*/  UISETP.NE.AND UP0, UPT, UR4, URZ, UPT ;  /* 0x000000ff0400728c */ /* 0x020fd2000bf05270 */
[----:B------:R-:W-:Y:S05]  /*9aa0*/  BRA.U !UP0, `(.L_x_13161) ;  /* 0x0000001108a87547 */ /* 0x000fea000b800000 */
[----:B------:R-:W1:Y:S01]  /*9ab0*/  LDCU.64 UR4, c[0x0][0x390] ;  /* 0x00007200ff0477ac */ /* 0x000e620008000a00 */
[----:B------:R-:W-:Y:S01]  /*9ac0*/  IMAD.MOV.U32 R16, RZ, RZ, RZ ;  /* 0x000000ffff107224 */ /* 0x000fe200078e00ff */
[----:B------:R-:W0:Y:S01]  /*9ad0*/  LDCU UR6, c[0x0][0x38c] ;  /* 0x00007180ff0677ac */ /* 0x000e220008000800 */
[----:B------:R-:W2:Y:S01]  /*9ae0*/  LDCU.64 UR8, c[0x0][0x4b8] ;  /* 0x00009700ff0877ac */ /* 0x000ea20008000a00 */
[----:B------:R-:W-:Y:S01]  /*9af0*/  UISETP.NE.AND UP0, UPT, UR40, URZ, UPT ;  /* 0x000000ff2800728c */ /* 0x000fe2000bf05270 */
[----:B-1----:R-:W-:-:S05]  /*9b00*/  IMAD.HI.U32 R2, R17, UR4, R16 ;  /* 0x0000000411027c27 */ /* 0x002fca000f8e0010 */
[----:B------:R-:W-:-:S04]  /*9b10*/  SHF.R.U32.HI R3, RZ, UR5, R2 ;  /* 0x00000005ff037c19 */ /* 0x000fc80008011602 */
[----:B------:R-:W-:-:S05]  /*9b20*/  IADD3 R0, PT, PT, -R3, RZ, RZ ;  /* 0x000000ff03007210 */ /* 0x000fca0007ffe1ff */
[----:B0-----:R-:W-:-:S04]  /*9b30*/  IMAD R0, R0, UR6, R17 ;  /* 0x0000000600007c24 */ /* 0x001fc8000f8e0211 */
        /* <DEDUP_REMOVED lines=289> */
.L_x_13161:
[----:B------:R-:W0:Y:S01]  /*ad50*/  LDCU.128 UR8, c[0x0][0x580] ;  /* 0x0000b000ff0877ac */ /* 0x000e220008000c00 */
[----:B------:R-:W-:Y:S01]  /*ad60*/  BSSY.RECONVERGENT B6, `(.L_x_13162) ;  /* 0x00000ee000067945 */ /* 0x000fe20003800200 */
[----:B------:R-:W-:-:S04]  /*ad70*/  UPRMT UR4, UR41, 0x9910, URZ ;  /* 0x0000991029047896 */ /* 0x000fc800080000ff */
[----:B------:R-:W-:Y:S01]  /*ad80*/  UISETP.GT.AND UP0, UPT, UR4, 0x9, UPT ;  /* 0x000000090400788c */ /* 0x000fe2000bf04270 */
[----:B0-----:R-:W-:Y:S02]  /*ad90*/  IADD3 R16, P0, PT, R16, UR8, RZ ;  /* 0x0000000810107c10 */ /* 0x001fe4000ff1e0ff */
[----:B-1----:R-:W-:-:S03]  /*ada0*/  IADD3 R4, P1, PT, R0, UR10, RZ ;  /* 0x0000000a00047c10 */ /* 0x002fc6000ff3e0ff */
        /* <DEDUP_REMOVED lines=14> */
.L_x_13166:
[----:B------:R-:W2:Y:S02]  /*ae90*/  LDG.E.U8 R2, desc[UR36][R4.64] ;  /* 0x0000002404027981 */ /* 0x000ea4000c1e1100 */
[----:B--2---:R-:W4:Y:S01]  /*aea0*/  I2F.F64.U16 R2, R2 ;  /* 0x0000000200027312 */ /* 0x004f220000101800 */
[----:B------:R-:W-:Y:S05]  /*aeb0*/  BRA `(.L_x_13168) ;  /* 0x0000000c00607947 */ /* 0x000fea0003800000 */
.L_x_13165:
        /* <DEDUP_REMOVED lines=9> */
.L_x_13170:
[----:B------:R-:W2:Y:S02]  /*af50*/  LDG.E R2, desc[UR36][R4.64] ;  /* 0x0000002404027981 */ /* 0x000ea4000c1e1900 */
[----:B--2---:R-:W2:Y:S01]  /*af60*/  I2F.F64 R2, R2 ;  /* 0x0000000200027312 */ /* 0x004ea20000201c00 */
[----:B------:R-:W-:Y:S05]  /*af70*/  BRA `(.L_x_13168) ;  /* 0x0000000c00307947 */ /* 0x000fea0003800000 */
.L_x_13169:
[----:B------:R-:W2:Y:S02]  /*af80*/  LDG.E.U16 R2, desc[UR36][R4.64] ;  /* 0x0000002404027981 */ /* 0x000ea4000c1e1500 */
[----:B--2---:R-:W0:Y:S01]  /*af90*/  I2F.F64.S16 R2, R2 ;  /* 0x0000000200027312 */ /* 0x004e220000101c00 */
[----:B------:R-:W-:Y:S05]  /*afa0*/  BRA `(.L_x_13168) ;  /* 0x0000000c00247947 */ /* 0x000fea0003800000 */
.L_x_13164:
        /* <DEDUP_REMOVED lines=10> */
.L_x_13172:
[----:B------:R-:W2:Y:S02]  /*b050*/  LDG.E.U16 R0, desc[UR36][R4.64] ;  /* 0x0000002404007981 */ /* 0x000ea4000c1e1500 */
[----:B--2---:R-:W-:-:S05]  /*b060*/  HADD2.F32 R0, -RZ, R0.H0_H0 ;  /* 0x20000000ff007230 */ /* 0x004fca0000004100 */
[----:B------:R-:W-:-:S04]  /*b070*/  FMUL.FTZ R0, R0, 1 ;  /* 0x3f80000000007820 */ /* 0x000fc80000410000 */
[----:B------:R0:W1:Y:S01]  /*b080*/  F2F.F64.F32 R2, R0 ;  /* 0x0000000000027310 */ /* 0x0000620000201800 */
[----:B------:R-:W-:Y:S05]  /*b090*/  BRA `(.L_x_13168) ;  /* 0x0000000800e87947 */ /* 0x000fea0003800000 */
.L_x_13171:
        /* <DEDUP_REMOVED lines=10> */
.L_x_13174:
[----:B------:R-:W2:Y:S02]  /*b140*/  LDG.E.U16 R4, desc[UR36][R4.64] ;  /* 0x0000002404047981 */ /* 0x000ea4000c1e1500 */
[----:B--2---:R-:W-:-:S05]  /*b150*/  HADD2.F32 R0, -RZ, R4.H0_H0 ;  /* 0x20000004ff007230 */ /* 0x004fca0000004100 */
[----:B------:R-:W-:-:S04]  /*b160*/  FMUL.FTZ R0, R0, 1 ;  /* 0x3f80000000007820 */ /* 0x000fc80000410000 */
[----:B------:R0:W1:Y:S01]  /*b170*/  F2F.F64.F32 R2, R0 ;  /* 0x0000000000027310 */ /* 0x0000620000201800 */
[----:B------:R-:W-:Y:S05]  /*b180*/  BRA `(.L_x_13168) ;  /* 0x0000000800ac7947 */ /* 0x000fea0003800000 */
.L_x_13173:
[----:B------:R0:W5:Y:S01]  /*b190*/  LDG.E.64 R2, desc[UR36][R4.64] ;  /* 0x0000002404027981 */ /* 0x000162000c1e1b00 */
[----:B------:R-:W-:Y:S05]  /*b1a0*/  BRA `(.L_x_13168) ;  /* 0x0000000800a47947 */ /* 0x000fea0003800000 */
.L_x_13163:
        /* <DEDUP_REMOVED lines=13> */
.L_x_13177:
[----:B------:R0:W5:Y:S01]  /*b280*/  LDG.E.64 R2, desc[UR36][R4.64] ;  /* 0x0000002404027981 */ /* 0x000162000c1e1b00 */
[----:B------:R-:W-:Y:S05]  /*b290*/  BRA `(.L_x_13168) ;  /* 0x0000000800687947 */ /* 0x000fea0003800000 */
.L_x_13176:
        /* <DEDUP_REMOVED lines=27> */
.L_x_13179:
        /* <DEDUP_REMOVED lines=14> */
.L_x_13178:
[----:B------:R-:W2:Y:S02]  /*b530*/  LDG.E.U16 R0, desc[UR36][R4.64] ;  /* 0x0000002404007981 */ /* 0x000ea4000c1e1500 */
[----:B--2---:R-:W-:-:S04]  /*b540*/  IMAD.U32 R0, R0, 0x10000, RZ ;  /* 0x0001000000007824 */ /* 0x004fc800078e00ff */
[----:B------:R-:W-:-:S04]  /*b550*/  FMUL.FTZ R0, R0, 1 ;  /* 0x3f80000000007820 */ /* 0x000fc80000410000 */
[----:B------:R0:W1:Y:S01]  /*b560*/  F2F.F64.F32 R2, R0 ;  /* 0x0000000000027310 */ /* 0x0000620000201800 */
[----:B------:R-:W-:Y:S05]  /*b570*/  BRA `(.L_x_13168) ;  /* 0x0000000400b07947 */ /* 0x000fea0003800000 */
.L_x_13175:
        /* <DEDUP_REMOVED lines=11> */
.L_x_13182:
        /* <DEDUP_REMOVED lines=21> */
.L_x_13184:
[----:B------:R-:W-:Y:S05]  /*b780*/  BSYNC.RECONVERGENT B0 ;  /* 0x0000000000007941 */ /* 0x000fea0003800200 */
.L_x_13183:
[----:B------:R-:W-:Y:S02]  /*b790*/  SHF.L.U32 R0, R0, 0x14, RZ ;  /* 0x0000001400007819 */ /* 0x000fe400000006ff */
[----:B------:R-:W-:-:S04]  /*b7a0*/  LEA R2, R2, 0x3b800000, 0x17 ;  /* 0x3b80000002027811 */ /* 0x000fc800078eb8ff */
[----:B------:R-:W-:-:S05]  /*b7b0*/  LOP3.LUT R0, R2, R0, R7, 0xfe, !PT ;  /* 0x0000000002007212 */ /* 0x000fca00078efe07 */
[----:B------:R-:W-:-:S04]  /*b7c0*/  FMUL.FTZ R0, R0, 1 ;  /* 0x3f80000000007820 */ /* 0x000fc80000410000 */
[----:B------:R0:W1:Y:S01]  /*b7d0*/  F2F.F64.F32 R2, R0 ;  /* 0x0000000000027310 */ /* 0x0000620000201800 */
[----:B------:R-:W-:Y:S05]  /*b7e0*/  BRA `(.L_x_13168) ;  /* 0x0000000400147947 */ /* 0x000fea0003800000 */
.L_x_13181:
        /* <DEDUP_REMOVED lines=21> */
.L_x_13186:
[----:B------:R-:W-:Y:S05]  /*b940*/  BSYNC.RECONVERGENT B0 ;  /* 0x0000000000007941 */ /* 0x000fea0003800200 */
.L_x_13185:
[----:B------:R-:W-:Y:S01]  /*b950*/  IMAD.SHL.U32 R0, R0, 0x200000, RZ ;  /* 0x0020000000007824 */ /* 0x000fe200078e00ff */
[----:B------:R-:W-:-:S04]  /*b960*/  LEA R2, R2, 0x37800000, 0x17 ;  /* 0x3780000002027811 */ /* 0x000fc800078eb8ff */
[----:B------:R-:W-:-:S05]  /*b970*/  LOP3.LUT R0, R2, R0, R7, 0xfe, !PT ;  /* 0x0000000002007212 */ /* 0x000fca00078efe07 */
[----:B------:R-:W-:-:S04]  /*b980*/  FMUL.FTZ R0, R0, 1 ;  /* 0x3f80000000007820 */ /* 0x000fc80000410000 */
[----:B------:R0:W1:Y:S01]  /*b990*/  F2F.F64.F32 R2, R0 ;  /* 0x0000000000027310 */ /* 0x0000620000201800 */
[----:B------:R-:W-:Y:S05]  /*b9a0*/  BRA `(.L_x_13168) ;  /* 0x0000000000a47947 */ /* 0x000fea0003800000 */
.L_x_13180:
        /* <DEDUP_REMOVED lines=18> */
.L_x_13167:
        /* <DEDUP_REMOVED lines=16> */
.L_x_13189:
[----:B------:R-:W-:Y:S01]  /*bbd0*/  CS2R R2, SRZ ;  /* 0x0000000000027805 */ /* 0x000fe2000001ff00 */
[----:B------:R-:W-:Y:S06]  /*bbe0*/  BRA `(.L_x_13168) ;  /* 0x0000000000147947 */ /* 0x000fec0003800000 */
.L_x_13188:
[----:B------:R-:W2:Y:S02]  /*bbf0*/  LDG.E.64 R2, desc[UR36][R4.64] ;  /* 0x0000002404027981 */ /* 0x000ea4000c1e1b00 */
[----:B--2---:R-:W0:Y:S01]  /*bc00*/  I2F.F64.U64 R2, R2 ;  /* 0x0000000200027312 */ /* 0x004e220000301800 */
[----:B------:R-:W-:Y:S05]  /*bc10*/  BRA `(.L_x_13168) ;  /* 0x0000000000087947 */ /* 0x000fea0003800000 */
.L_x_13187:
[----:B------:R-:W2:Y:S02]  /*bc20*/  LDG.E R2, desc[UR36][R4.64] ;  /* 0x0000002404027981 */ /* 0x000ea4000c1e1900 */
[----:B--2---:R-:W0:Y:S02]  /*bc30*/  I2F.F64.U32 R2, R2 ;  /* 0x0000000200027312 */ /* 0x004e240000201800 */
.L_x_13168:
[----:B------:R-:W-:Y:S05]  /*bc40*/  BSYNC.RECONVERGENT B6 ;  /* 0x0000000000067941 */ /* 0x000fea0003800200 */
.L_x_13162:
[----:B------:R-:W-:-:S04]  /*bc50*/  UPRMT UR4, UR42, 0x9910, URZ ;  /* 0x000099102a047896 */ /* 0x000fc800080000ff */
        /* <DEDUP_REMOVED lines=10> */
[----:B012345:R-:W0:Y:S02]  /*bd00*/  F2I.F64.TRUNC R3, -R2 ;  /* 0x8000000200037311 */ /* 0x03fe24000030d100 */
[----:B0-----:R-:W-:Y:S01]  /*bd10*/  STG.E.U8 desc[UR36][R16.64], R3 ;  /* 0x0000000310007986 */ /* 0x001fe2000c101124 */
[----:B------:R-:W-:Y:S05]  /*bd20*/  EXIT ;  /* 0x000000000000794d */ /* 0x000fea0003800000 */
.L_x_13193:
[----:B012345:R-:W0:Y:S02]  /*bd30*/  F2I.S64.F64.TRUNC R2, -R2 ;  /* 0x8000000200027311 */ /* 0x03fe24000030d900 */
[----:B0-----:R-:W-:-:S05]  /*bd40*/  MOV R5, R2 ;  /* 0x0000000200057202 */ /* 0x001fca0000000f00 */
[----:B------:R-:W-:Y:S01]  /*bd50*/  STG.E.U8 desc[UR36][R16.64], R5 ;  /* 0x0000000510007986 */ /* 0x000fe2000c101124 */
[----:B------:R-:W-:Y:S05]  /*bd60*/  EXIT ;  /* 0x000000000000794d */ /* 0x000fea0003800000 */
.L_x_13192:
[----:B------:R-:W-:-:S09]  /*bd70*/  UISETP.NE.AND UP0, UPT, UR4, 0x2, UPT ;  /* 0x000000020400788c */ /* 0x000fd2000bf05270 */
[----:B------:R-:W-:Y:S05]  /*bd80*/  BRA.U !UP0, `(.L_x_13195) ;  /* 0x0000000108287547 */ /* 0x000fea000b800000 */
[----:B------:R-:W-:-:S09]  /*bd90*/  UISETP.NE.AND UP0, UPT, UR4, 0x3, UPT ;  /* 0x000000030400788c */ /* 0x000fd2000bf05270 */
[----:B------:R-:W-:Y:S05]  /*bda0*/  BRA.U !UP0, `(.L_x_13196) ;  /* 0x0000000108147547 */ /* 0x000fea000b800000 */
[----:B------:R-:W-:-:S09]  /*bdb0*/  UISETP.NE.AND UP0, UPT, UR4, 0x4, UPT ;  /* 0x000000040400788c */ /* 0x000fd2000bf05270 */
[----:B------:R-:W-:Y:S05]  /*bdc0*/  BRA.U UP0, `(.L_x_13194) ;  /* 0x0000000900bc7547 */ /* 0x000fea000b800000 */
[----:B012345:R-:W0:Y:S02]  /*bdd0*/  F2I.S64.F64.TRUNC R2, -R2 ;  /* 0x8000000200027311 */ /* 0x03fe24000030d900 */
[----:B0-----:R-:W-:Y:S01]  /*bde0*/  STG.E.64 desc[UR36][R16.64], R2 ;  /* 0x0000000210007986 */ /* 0x001fe2000c101b24 */
[----:B------:R-:W-:Y:S05]  /*bdf0*/  EXIT ;  /* 0x000000000000794d */ /* 0x000fea0003800000 */
.L_x_13196:
[----:B012345:R-:W0:Y:S02]  /*be00*/  F2I.F64.TRUNC R3, -R2 ;  /* 0x8000000200037311 */ /* 0x03fe24000030d100 */
[----:B0-----:R-:W-:Y:S01]  /*be10*/  STG.E desc[UR36][R16.64], R3 ;  /* 0x0000000310007986 */ /* 0x001fe2000c101924 */
[----:B------:R-:W-:Y:S05]  /*be20*/  EXIT ;  /* 0x000000000000794d */ /* 0x000fea0003800000 */
.L_x_13195:
[----:B012345:R-:W0:Y:S02]  /*be30*/  F2I.F64.TRUNC R3, -R2 ;  /* 0x8000000200037311 */ /* 0x03fe24000030d100 */
[----:B0-----:R-:W-:Y:S01]  /*be40*/  STG.E.U16 desc[UR36][R16.64], R3 ;  /* 0x0000000310007986 */ /* 0x001fe2000c101524 */
[----:B------:R-:W-:Y:S05]  /*be50*/  EXIT ;  /* 0x000000000000794d */ /* 0x000fea0003800000 */
.L_x_13191:
        /* <DEDUP_REMOVED lines=8> */
[----:B012345:R-:W0:Y:S01]  /*bee0*/  F2F.F32.F64 R5, -R2 ;  /* 0x8000000200057310 */ /* 0x03fe220000301000 */
[----:B------:R-:W-:-:S14]  /*bef0*/  DSETP.GEU.AND P0, PT, |R2|, UR4, PT ;  /* 0x0000000402007e2a */ /* 0x000fdc000bf0e200 */
[----:B0-----:R-:W-:-:S05]  /*bf00*/  @!P0 FMUL R5, R5, 1.175494350822287508e-38 ;  /* 0x0080000005058820 */ /* 0x001fca0000400000 */
[----:B------:R-:W-:Y:S01]  /*bf10*/  STG.E desc[UR36][R16.64], R5 ;  /* 0x0000000510007986 */ /* 0x000fe2000c101924 */
[----:B------:R-:W-:Y:S05]  /*bf20*/  EXIT ;  /* 0x000000000000794d */ /* 0x000fea0003800000 */
.L_x_13198:
[----:B------:R-:W-:Y:S01]  /*bf30*/  UMOV UR4, 0xf0000000 ;  /* 0xf000000000047882 */ /* 0x000fe20000000000 */
[----:B------:R-:W-:Y:S01]  /*bf40*/  UMOV UR5, 0x380fffff ;  /* 0x380fffff00057882 */ /* 0x000fe20000000000 */
[----:B012345:R-:W0:Y:S01]  /*bf50*/  F2F.F32.F64 R0, -R2 ;  /* 0x8000000200007310 */ /* 0x03fe220000301000 */
[----:B------:R-:W-:-:S14]  /*bf60*/  DSETP.GEU.AND P0, PT, |R2|, UR4, PT ;  /* 0x0000000402007e2a */ /* 0x000fdc000bf0e200 */
[----:B0-----:R-:W-:-:S05]  /*bf70*/  @!P0 FMUL R0, R0, 1.175494350822287508e-38 ;  /* 0x0080000000008820 */ /* 0x001fca0000400000 */
[----:B------:R-:W-:-:S05]  /*bf80*/  F2FP.F16.F32.PACK_AB R0, RZ, R0 ;  /* 0x00000000ff00723e */ /* 0x000fca00000000ff */
[----:B------:R-:W-:Y:S01]  /*bf90*/  STG.E.U16 desc[UR36][R16.64], R0 ;  /* 0x0000000010007986 */ /* 0x000fe2000c101524 */
[----:B------:R-:W-:Y:S05]  /*bfa0*/  EXIT ;  /* 0x000000000000794d */ /* 0x000fea0003800000 */
.L_x_13197:
        /* <DEDUP_REMOVED lines=8> */
[----:B012345:R-:W0:Y:S01]  /*c030*/  F2F.F32.F64 R4, -R2 ;  /* 0x8000000200047310 */ /* 0x03fe220000301000 */
[----:B------:R-:W-:Y:S01]  /*c040*/  DSETP.GEU.AND P0, PT, |R2|, UR4, PT ;  /* 0x0000000402007e2a */ /* 0x000fe2000bf0e200 */
[----:B------:R-:W-:-:S13]  /*c050*/  IMAD.MOV.U32 R5, RZ, RZ, RZ ;  /* 0x000000ffff057224 */ /* 0x000fda00078e00ff */
[----:B0-----:R-:W-:-:S05]  /*c060*/  @!P0 FMUL R4, R4, 1.175494350822287508e-38 ;  /* 0x0080000004048820 */ /* 0x001fca0000400000 */
[----:B------:R-:W-:Y:S01]  /*c070*/  STG.E.64 desc[UR36][R16.64], R4 ;  /* 0x0000000410007986 */ /* 0x000fe2000c101b24 */
[----:B------:R-:W-:Y:S05]  /*c080*/  EXIT ;  /* 0x000000000000794d */ /* 0x000fea0003800000 */
.L_x_13200:
[----:B------:R-:W-:Y:S01]  /*c090*/  UMOV UR4, 0xf0000000 ;  /* 0xf000000000047882 */ /* 0x000fe20000000000 */
[----:B------:R-:W-:Y:S01]  /*c0a0*/  UMOV UR5, 0x380fffff ;  /* 0x380fffff00057882 */ /* 0x000fe20000000000 */
[----:B012345:R-:W0:Y:S01]  /*c0b0*/  F2F.F32.F64 R0, -R2 ;  /* 0x8000000200007310 */ /* 0x03fe220000301000 */
[----:B------:R-:W-:-:S14]  /*c0c0*/  DSETP.GEU.AND P0, PT, |R2|, UR4, PT ;  /* 0x0000000402007e2a */ /* 0x000fdc000bf0e200 */
[----:B0-----:R-:W-:-:S05]  /*c0d0*/  @!P0 FMUL R0, R0, 1.175494350822287508e-38 ;  /* 0x0080000000008820 */ /* 0x001fca0000400000 */
[----:B------:R-:W-:-:S04]  /*c0e0*/  F2FP.F16.F32.PACK_AB R3, RZ, R0 ;  /* 0x00000000ff03723e */ /* 0x000fc800000000ff */
[----:B------:R-:W-:-:S05]  /*c0f0*/  PRMT R3, R3, 0x5410, RZ ;  /* 0x0000541003037816 */ /* 0x000fca00000000ff */
[----:B------:R-:W-:Y:S01]  /*c100*/  STG.E desc[UR36][R16.64], R3 ;  /* 0x0000000310007986 */ /* 0x000fe2000c101924 */
[----:B------:R-:W-:Y:S05]  /*c110*/  EXIT ;  /* 0x000000000000794d */ /* 0x000fea0003800000 */
.L_x_13199:
[----:B012345:R-:W-:-:S07]  /*c120*/  DADD R2, -RZ, -R2 ;  /* 0x00000000ff027229 */ /* 0x03ffce0000000902 */
[----:B------:R-:W-:Y:S01]  /*c130*/  STG.E.64 desc[UR36][R16.64], R2 ;  /* 0x0000000210007986 */ /* 0x000fe2000c101b24 */
[----:B------:R-:W-:Y:S05]  /*c140*/  EXIT ;  /* 0x000000000000794d */ /* 0x000fea0003800000 */
.L_x_13190:
        /* <DEDUP_REMOVED lines=10> */
[----:B012345:R-:W0:Y:S02]  /*c1f0*/  F2I.U32.F64.TRUNC R3, -R2 ;  /* 0x8000000200037311 */ /* 0x03fe24000030d000 */
[----:B0-----:R-:W-:Y:S01]  /*c200*/  STG.E.U16 desc[UR36][R16.64], R3 ;  /* 0x0000000310007986 */ /* 0x001fe2000c101524 */
[----:B------:R-:W-:Y:S05]  /*c210*/  EXIT ;  /* 0x000000000000794d */ /* 0x000fea0003800000 */
.L_x_13204:
[----:B------:R-:W-:Y:S01]  /*c220*/  UMOV UR4, 0xf0000000 ;  /* 0xf000000000047882 */ /* 0x000fe20000000000 */
[----:B------:R-:W-:Y:S01]  /*c230*/  UMOV UR5, 0x380fffff ;  /* 0x380fffff00057882 */ /* 0x000fe20000000000 */
[----:B012345:R-:W0:Y:S01]  /*c240*/  F2F.F32.F64 R5, -R2 ;  /* 0x8000000200057310 */ /* 0x03fe220000301000 */
[----:B------:R-:W-:Y:S01]  /*c250*/  DSETP.GEU.AND P0, PT, |R2|, UR4, PT ;  /* 0x0000000402007e2a */ /* 0x000fe2000bf0e200 */
[----:B------:R-:W-:Y:S01]  /*c260*/  BSSY.RECONVERGENT B0, `(.L_x_13205) ;  /* 0x0000014000007945 */ /* 0x000fe20003800200 */
[----:B------:R-:W-:-:S12]  /*c270*/  MOV R8, 0x80 ;  /* 0x0000008000087802 */ /* 0x000fd80000000f00 */
        /* <DEDUP_REMOVED lines=15> */
.L_x_13207:
[----:B------:R-:W-:-:S04]  /*c370*/  SHF.R.U32.HI R3, RZ, 0x18, R5 ;  /* 0x00000018ff037819 */ /* 0x000fc80000011605 */
[----:B------:R-:W-:-:S04]  /*c380*/  LOP3.LUT R0, R0, 0x80, R3, 0xf8, !PT ;  /* 0x0000008000007812 */ /* 0x000fc800078ef803 */
[----:B------:R-:W-:-:S07]  /*c390*/  PRMT R8, R0, 0x7610, R8 ;  /* 0x0000761000087816 */ /* 0x000fce0000000008 */
.L_x_13206:
[----:B------:R-:W-:Y:S05]  /*c3a0*/  BSYNC.RECONVERGENT B0 ;  /* 0x0000000000007941 */ /* 0x000fea0003800200 */
.L_x_13205:
[----:B------:R-:W-:Y:S01]  /*c3b0*/  STG.E.U8 desc[UR36][R16.64], R8 ;  /* 0x0000000810007986 */ /* 0x000fe2000c101124 */
[----:B------:R-:W-:Y:S05]  /*c3c0*/  EXIT ;  /* 0x000000000000794d */ /* 0x000fea0003800000 */
.L_x_13203:
[----:B------:R-:W-:Y:S01]  /*c3d0*/  UMOV UR4, 0xf0000000 ;  /* 0xf000000000047882 */ /* 0x000fe20000000000 */
[----:B------:R-:W-:Y:S01]  /*c3e0*/  UMOV UR5, 0x380fffff ;  /* 0x380fffff00057882 */ /* 0x000fe20000000000 */
[----:B012345:R-:W0:Y:S01]  /*c3f0*/  F2F.F32.F64 R5, -R2 ;  /* 0x8000000200057310 */ /* 0x03fe220000301000 */
        /* <DEDUP_REMOVED lines=18> */
.L_x_13210:
[----:B------:R-:W-:-:S04]  /*c520*/  SHF.R.U32.HI R3, RZ, 0x18, R5 ;  /* 0x00000018ff037819 */ /* 0x000fc80000011605 */
[----:B------:R-:W-:-:S04]  /*c530*/  LOP3.LUT R0, R0, 0x80, R3, 0xf8, !PT ;  /* 0x0000008000007812 */ /* 0x000fc800078ef803 */
[----:B------:R-:W-:-:S07]  /*c540*/  PRMT R8, R0, 0x7610, R8 ;  /* 0x0000761000087816 */ /* 0x000fce0000000008 */
.L_x_13209:
[----:B------:R-:W-:Y:S05]  /*c550*/  BSYNC.RECONVERGENT B0 ;  /* 0x0000000000007941 */ /* 0x000fea0003800200 */
.L_x_13208:
[----:B------:R-:W-:Y:S01]  /*c560*/  STG.E.U8 desc[UR36][R16.64], R8 ;  /* 0x0000000810007986 */ /* 0x000fe2000c101124 */
[----:B------:R-:W-:Y:S05]  /*c570*/  EXIT ;  /* 0x000000000000794d */ /* 0x000fea0003800000 */
.L_x_13202:
        /* <DEDUP_REMOVED lines=8> */
[----:B012345:R0:W1:Y:S01]  /*c600*/  F2F.F32.F64 R6, -R2 ;  /* 0x8000000200067310 */ /* 0x03f0620000301000 */
[----:B------:R-:W-:Y:S01]  /*c610*/  DSETP.GEU.AND P0, PT, |R2|, UR4, PT ;  /* 0x0000000402007e2a */ /* 0x000fe2000bf0e200 */
[----:B0-----:R-:W-:-:S13]  /*c620*/  HFMA2 R3, -RZ, RZ, 0, 1.5199184417724609375e-05 ;  /* 0x000000ffff037431 */ /* 0x001fda00000001ff */
[----:B-1----:R-:W-:-:S05]  /*c630*/  @!P0 FMUL R6, R6, 1.175494350822287508e-38 ;  /* 0x0080000006068820 */ /* 0x002fca0000400000 */
        /* <DEDUP_REMOVED lines=14> */
.L_x_13212:
[----:B012345:R-:W0:Y:S02]  /*c720*/  F2I.U64.F64.TRUNC R2, -R2 ;  /* 0x8000000200027311 */ /* 0x03fe24000030d800 */
[----:B0-----:R-:W-:Y:S01]  /*c730*/  STG.E.64 desc[UR36][R16.64], R2 ;  /* 0x0000000210007986 */ /* 0x001fe2000c101b24 */
[----:B------:R-:W-:Y:S05]  /*c740*/  EXIT ;  /* 0x000000000000794d */ /* 0x000fea0003800000 */
.L_x_13211:
[----:B012345:R-:W0:Y:S02]  /*c750*/  F2I.U32.F64.TRUNC R3, -R2 ;  /* 0x8000000200037311 */ /* 0x03fe24000030d000 */
[----:B0-----:R-:W-:Y:S01]  /*c760*/  STG.E desc[UR36][R16.64], R3 ;  /* 0x0000000310007986 */ /* 0x001fe2000c101924 */
[----:B------:R-:W-:Y:S05]  /*c770*/  EXIT ;  /* 0x000000000000794d */ /* 0x000fea0003800000 */
.L_x_13201:
[----:B------:R-:W-:-:S09]  /*c780*/  UISETP.GT.AND UP0, UPT, UR4, 0xe, UPT ;  /* 0x0000000e0400788c */ /* 0x000fd2000bf04270 */
[----:B------:R-:W-:Y:S05]  /*c790*/  BRA.U UP0, `(.L_x_13213) ;  /* 0x0000000100307547 */ /* 0x000fea000b800000 */
[----:B------:R-:W-:-:S09]  /*c7a0*/  UISETP.NE.AND UP0, UPT, UR4, 0xa, UPT ;  /* 0x0000000a0400788c */ /* 0x000fd2000bf05270 */
[----:B------:R-:W-:Y:S05]  /*c7b0*/  BRA.U !UP0, `(.L_x_13214) ;  /* 0x0000000108187547 */ /* 0x000fea000b800000 */
[----:B------:R-:W-:-:S09]  /*c7c0*/  UISETP.NE.AND UP0, UPT, UR4, 0xb, UPT ;  /* 0x0000000b0400788c */ /* 0x000fd2000bf05270 */
[----:B------:R-:W-:Y:S05]  /*c7d0*/  BRA.U UP0, `(.L_x_13194) ;  /* 0x0000000100387547 */ /* 0x000fea000b800000 */
[----:B012345:R-:W-:-:S06]  /*c7e0*/  DSETP.NEU.AND P0, PT, R2, RZ, PT ;  /* 0x000000ff0200722a */ /* 0x03ffcc0003f0d000 */
[----:B------:R-:W-:-:S05]  /*c7f0*/  SEL R3, RZ, 0x1, !P0 ;  /* 0x00000001ff037807 */ /* 0x000fca0004000000 */
[----:B------:R-:W-:Y:S01]  /*c800*/  STG.E.U8 desc[UR36][R16.64], R3 ;  /* 0x0000000310007986 */ /* 0x000fe2000c101124 */
[----:B------:R-:W-:Y:S05]  /*c810*/  EXIT ;  /* 0x000000000000794d */ /* 0x000fea0003800000 */
.L_x_13214:
[----:B012345:R-:W-:Y:S01]  /*c820*/  DADD R4, -RZ, -R2 ;  /* 0x00000000ff047229 */ /* 0x03ffe20000000902 */
[----:B------:R-:W-:-:S06]  /*c830*/  CS2R R6, SRZ ;  /* 0x0000000000067805 */ /* 0x000fcc000001ff00 */
[----:B------:R-:W-:Y:S01]  /*c840*/  STG.E.128 desc[UR36][R16.64], R4 ;  /* 0x0000000410007986 */ /* 0x000fe2000c101d24 */
[----:B------:R-:W-:Y:S05]  /*c850*/  EXIT ;  /* 0x000000000000794d */ /* 0x000fea0003800000 */
.L_x_13213:
[----:B------:R-:W-:-:S09]  /*c860*/  UISETP.NE.AND UP0, UPT, UR4, 0xf, UPT ;  /* 0x0000000f0400788c */ /* 0x000fd2000bf05270 */
[----:B------:R-:W-:Y:S05]  /*c870*/  BRA.U !UP0, `(.L_x_13215) ;  /* 0x0000000508087547 */ /* 0x000fea000b800000 */
[----:B------:R-:W-:-:S09]  /*c880*/  UISETP.NE.AND UP0, UPT, UR4, 0x17, UPT ;  /* 0x000000170400788c */ /* 0x000fd2000bf05270 */
[----:B------:R-:W-:Y:S05]  /*c890*/  BRA.U !UP0, `(.L_x_13216) ;  /* 0x0000000108a07547 */ /* 0x000fea000b800000 */
[----:B------:R-:W-:-:S09]  /*c8a0*/  UISETP.NE.AND UP0, UPT, UR4, 0x18, UPT ;  /* 0x000000180400788c */ /* 0x000fd2000bf05270 */
[----:B------:R-:W-:Y:S05]  /*c8b0*/  BRA.U !UP0, `(.L_x_13217) ;  /* 0x0000000108447547 */ /* 0x000fea000b800000 */
.L_x_13194:
[----:B0-----:R-:W-:Y:S01]  /*c8c0*/  MOV R0, 0x0 ;  /* 0x0000000000007802 */ /* 0x001fe20000000f00 */
[----:B------:R-:W0:Y:S01]  /*c8d0*/  LDCU.64 UR4, c[0x4][0x198] ;  /* 0x01003300ff0477ac */ /* 0x000e220008000a00 */
[----:B------:R-:W-:Y:S02]  /*c8e0*/  HFMA2 R8, -RZ, RZ, 0, 6.020069122314453125e-06 ;  /* 0x00000065ff087431 */ /* 0x000fe400000001ff */
[----:B------:R-:W-:Y:S01]  /*c8f0*/  IMAD.MOV.U32 R12, RZ, RZ, 0x1 ;  /* 0x00000001ff0c7424 */ /* 0x000fe200078e00ff */
[----:B-12345:R1:W2:Y:S01]  /*c900*/  LDC.64 R2, c[0x4][R0] ;  /* 0x0100000000027b82 */ /* 0x03e2a20000000a00 */
        /* <DEDUP_REMOVED lines=11> */
.L_x_13218:
[----:B------:R-:W-:Y:S05]  /*c9c0*/  EXIT ;  /* 0x000000000000794d */ /* 0x000fea0003800000 */
.L_x_13217:
[----:B------:R-:W-:Y:S01]  /*c9d0*/  UMOV UR4, 0xf0000000 ;  /* 0xf000000000047882 */ /* 0x000fe20000000000 */
[----:B------:R-:W-:Y:S01]  /*c9e0*/  UMOV UR5, 0x380fffff ;  /* 0x380fffff00057882 */ /* 0x000fe20000000000 */
[----:B012345:R-:W0:Y:S01]  /*c9f0*/  F2F.F32.F64 R7, -R2 ;  /* 0x8000000200077310 */ /* 0x03fe220000301000 */
        /* <DEDUP_REMOVED lines=14> */
.L_x_13220:
[----:B------:R-:W-:Y:S05]  /*cae0*/  BSYNC.RECONVERGENT B0 ;  /* 0x0000000000007941 */ /* 0x000fea0003800200 */
.L_x_13219:
[----:B------:R-:W-:-:S05]  /*caf0*/  LOP3.LUT R5, R0, 0x80, R5, 0xf8, !PT ;  /* 0x0000008000057812 */ /* 0x000fca00078ef805 */
[----:B------:R-:W-:Y:S01]  /*cb00*/  STG.E.U8 desc[UR36][R16.64], R5 ;  /* 0x0000000510007986 */ /* 0x000fe2000c101124 */
[----:B------:R-:W-:Y:S05]  /*cb10*/  EXIT ;  /* 0x000000000000794d */ /* 0x000fea0003800000 */
.L_x_13216:
[----:B------:R-:W-:Y:S01]  /*cb20*/  UMOV UR4, 0xf0000000 ;  /* 0xf000000000047882 */ /* 0x000fe20000000000 */
[----:B------:R-:W-:Y:S01]  /*cb30*/  UMOV UR5, 0x380fffff ;  /* 0x380fffff00057882 */ /* 0x000fe20000000000 */
[----:B012345:R-:W0:Y:S01]  /*cb40*/  F2F.F32.F64 R5, -R2 ;  /* 0x8000000200057310 */ /* 0x03fe220000301000 */
        /* <DEDUP_REMOVED lines=13> */
.L_x_13222:
[----:B------:R-:W-:Y:S02]  /*cc20*/  ISETP.GT.U32.AND P0, PT, R4, 0x7f800000, PT ;  /* 0x7f8000000400780c */ /* 0x000fe40003f04070 */
[----:B------:R-:W-:-:S04]  /*cc30*/  MOV R0, 0x7f ;  /* 0x0000007f00007802 */ /* 0x000fc80000000f00 */
[----:B------:R-:W-:-:S07]  /*cc40*/  SEL R0, R0, 0x7c, P0 ;  /* 0x0000007c00007807 */ /* 0x000fce0000000000 */
.L_x_13223:
[----:B------:R-:W-:Y:S05]  /*cc50*/  BSYNC.RECONVERGENT B0 ;  /* 0x0000000000007941 */ /* 0x000fea0003800200 */
.L_x_13221:
[----:B------:R-:W-:-:S04]  /*cc60*/  SHF.R.U32.HI R3, RZ, 0x18, R5 ;  /* 0x00000018ff037819 */ /* 0x000fc80000011605 */
[----:B------:R-:W-:-:S05]  /*cc70*/  LOP3.LUT R3, R0, 0x80, R3, 0xf8, !PT ;  /* 0x0000008000037812 */ /* 0x000fca00078ef803 */
[----:B------:R-:W-:Y:S01]  /*cc80*/  STG.E.U8 desc[UR36][R16.64], R3 ;  /* 0x0000000310007986 */ /* 0x000fe2000c101124 */
[----:B------:R-:W-:Y:S05]  /*cc90*/  EXIT ;  /* 0x000000000000794d */ /* 0x000fea0003800000 */
.L_x_13215:
[----:B------:R-:W-:Y:S01]  /*cca0*/  UMOV UR4, 0xf0000000 ;  /* 0xf000000000047882 */ /* 0x000fe20000000000 */
[----:B------:R-:W-:Y:S01]  /*ccb0*/  UMOV UR5, 0x380fffff ;  /* 0x380fffff00057882 */ /* 0x000fe20000000000 */
[----:B012345:R-:W0:Y:S01]  /*ccc0*/  F2F.F32.F64 R0, -R2 ;  /* 0x8000000200007310 */ /* 0x03fe220000301000 */
[----:B------:R-:W-:-:S14]  /*ccd0*/  DSETP.GEU.AND P0, PT, |R2|, UR4, PT ;  /* 0x0000000402007e2a */ /* 0x000fdc000bf0e200 */
[----:B0-----:R-:W-:-:S05]  /*cce0*/  @!P0 FMUL R0, R0, 1.175494350822287508e-38 ;  /* 0x0080000000008820 */ /* 0x001fca0000400000 */
[----:B------:R-:W-:-:S05]  /*ccf0*/  F2FP.BF16.F32.PACK_AB R0, RZ, R0 ;  /* 0x00000000ff00723e */ /* 0x000fca00000010ff */
[----:B------:R-:W-:Y:S01]  /*cd00*/  STG.E.U16 desc[UR36][R16.64], R0 ;  /* 0x0000000010007986 */ /* 0x000fe2000c101524 */
[----:B------:R-:W-:Y:S05]  /*cd10*/  EXIT ;  /* 0x000000000000794d */ /* 0x000fea0003800000 */
.L_x_13224:
        /* <DEDUP_REMOVED lines=14> */
.L_x_23750:


//--------------------- .text._ZN2at6native27unrolled_elementwise_kernelIZZZNS0_15neg_kernel_cudaERNS_18TensorIteratorBaseEENKUlvE0_clEvENKUlvE4_clEvEUldE_St5arrayIPcLm2EELi4E23TrivialOffsetCalculatorILi1EjESB_NS0_6memory12LoadWithCastILi1EEENSC_13StoreWithCastILi1EEEEEviT_T0_T2_T3_T4_T5_ --------------------------
	.section	.text._ZN2at6native27unrolled_elementwise_kernelIZZZNS0_15neg_kernel_cudaERNS_18TensorIteratorBaseEENKUlvE0_clEvENKUlvE4_clEvEUldE_St5arrayIPcLm2EELi4E23TrivialOffsetCalculatorILi1EjESB_NS0_6memory12LoadWithCastILi1EEENSC_13StoreWithCastILi1EEEEEviT_T0_T2_T3_T4_T5_,"ax",@progbits
	.align	128
        .global         _ZN2at6native27unrolled_elementwise_kernelIZZZNS0_15neg_kernel_cudaERNS_18TensorIteratorBaseEENKUlvE0_clEvENKUlvE4_clEvEUldE_St5arrayIPcLm2EELi4E23TrivialOffsetCalculatorILi1EjESB_NS0_6memory12LoadWithCastILi1EEENSC_13StoreWithCastILi1EEEEEviT_T0_T2_T3_T4_T5_
        .type           _ZN2at6native27unrolled_elementwise_kernelIZZZNS0_15neg_kernel_cudaERNS_18TensorIteratorBaseEENKUlvE0_clEvENKUlvE4_clEvEUldE_St5arrayIPcLm2EELi4E23TrivialOffsetCalculatorILi1EjESB_NS0_6memory12LoadWithCastILi1EEENSC_13StoreWithCastILi1EEEEEviT_T0_T2_T3_T4_T5_,@function
        .size           _ZN2at6native27unrolled_elementwise_kernelIZZZNS0_15neg_kernel_cudaERNS_18TensorIteratorBaseEENKUlvE0_clEvENKUlvE4_clEvEUldE_St5arrayIPcLm2EELi4E23TrivialOffsetCalculatorILi1EjESB_NS0_6memory12LoadWithCastILi1EEENSC_13StoreWithCastILi1EEEEEviT_T0_T2_T3_T4_T5_,(.L_x_23751 - _ZN2at6native27unrolled_elementwise_kernelIZZZNS0_15neg_kernel_cudaERNS_18TensorIteratorBaseEENKUlvE0_clEvENKUlvE4_clEvEUldE_St5arrayIPcLm2EELi4E23TrivialOffsetCalculatorILi1EjESB_NS0_6memory12LoadWithCastILi1EEENSC_13StoreWithCastILi1EEEEEviT_T0_T2_T3_T4_T5_)
        .other          _ZN2at6native27unrolled_elementwise_kernelIZZZNS0_15neg_kernel_cudaERNS_18TensorIteratorBaseEENKUlvE0_clEvENKUlvE4_clEvEUldE_St5arrayIPcLm2EELi4E23TrivialOffsetCalculatorILi1EjESB_NS0_6memory12LoadWithCastILi1EEENSC_13StoreWithCastILi1EEEEEviT_T0_T2_T3_T4_T5_,@"STO_CUDA_ENTRY STV_DEFAULT"
_ZN2at6native27unrolled_elementwise_kernelIZZZNS0_15neg_kernel_cudaERNS_18TensorIteratorBaseEENKUlvE0_clEvENKUlvE4_clEvEUldE_St5arrayIPcLm2EELi4E23TrivialOffsetCalculatorILi1EjESB_NS0_6memory12LoadWithCastILi1EEENSC_13StoreWithCastILi1EEEEEviT_T0_T2_T3_T4_T5_:
.text._ZN2at6native27unrolled_elementwise_kernelIZZZNS0_15neg_kernel_cudaERNS_18TensorIteratorBaseEENKUlvE0_clEvENKUlvE4_clEvEUldE_St5arrayIPcLm2EELi4E23TrivialOffsetCalculatorILi1EjESB_NS0_6memory12LoadWithCastILi1EEENSC_13StoreWithCastILi1EEEEEviT_T0_T2_T3_T4_T5_:
        /* <DEDUP_REMOVED lines=33> */
.L_x_13231:
[----:B------:R-:W2:Y:S02]  /*0210*/  LDG.E.U8 R4, desc[UR36][R4.64] ;  /* 0x0000002404047981 */ /* 0x000ea4000c1e1100 */
[----:B--2---:R0:W1:Y:S01]  /*0220*/  I2F.F64.U16 R28, R4 ;  /* 0x00000004001c7312 */ /* 0x0040620000101800 */
[----:B------:R-:W-:Y:S05]  /*0230*/  BRA `(.L_x_13233) ;  /* 0x0000000c00647947 */ /* 0x000fea0003800000 */
.L_x_13230:
        /* <DEDUP_REMOVED lines=9> */
.L_x_13235:
[----:B------:R-:W2:Y:S02]  /*02d0*/  LDG.E R4, desc[UR36][R4.64] ;  /* 0x0000002404047981 */ /* 0x000ea4000c1e1900 */
[----:B--2---:R1:W2:Y:S01]  /*02e0*/  I2F.F64 R28, R4 ;  /* 0x00000004001c7312 */ /* 0x0042a20000201c00 */
[----:B------:R-:W-:Y:S05]  /*02f0*/  BRA `(.L_x_13233) ;  /* 0x0000000c00347947 */ /* 0x000fea0003800000 */
.L_x_13234:
[----:B------:R-:W2:Y:S02]  /*0300*/  LDG.E.U16 R4, desc[UR36][R4.64] ;  /* 0x0000002404047981 */ /* 0x000ea4000c1e1500 */
[----:B--2---:R3:W4:Y:S01]  /*0310*/  I2F.F64.S16 R28, R4 ;  /* 0x00000004001c7312 */ /* 0x0047220000101c00 */
[----:B------:R-:W-:Y:S05]  /*0320*/  BRA `(.L_x_13233) ;  /* 0x0000000c00287947 */ /* 0x000fea0003800000 */
.L_x_13229:
        /* <DEDUP_REMOVED lines=10> */
.L_x_13237:
[----:B------:R-:W2:Y:S02]  /*03d0*/  LDG.E.U16 R0, desc[UR36][R4.64] ;  /* 0x0000002404007981 */ /* 0x000ea4000c1e1500 */
[----:B--2---:R-:W-:-:S05]  /*03e0*/  HADD2.F32 R0, -RZ, R0.H0_H0 ;  /* 0x20000000ff007230 */ /* 0x004fca0000004100 */
[----:B------:R-:W-:-:S04]  /*03f0*/  FMUL.FTZ R0, R0, 1 ;  /* 0x3f80000000007820 */ /* 0x000fc80000410000 */
[----:B------:R0:W1:Y:S01]  /*0400*/  F2F.F64.F32 R28, R0 ;  /* 0x00000000001c7310 */ /* 0x0000620000201800 */
[----:B------:R-:W-:Y:S05]  /*0410*/  BRA `(.L_x_13233) ;  /* 0x0000000800ec7947 */ /* 0x000fea0003800000 */
.L_x_13236:
        /* <DEDUP_REMOVED lines=10> */
.L_x_13239:
[----:B------:R-:W2:Y:S02]  /*04c0*/  LDG.E.U16 R4, desc[UR36][R4.64] ;  /* 0x0000002404047981 */ /* 0x000ea4000c1e1500 */
[----:B--2---:R-:W-:-:S05]  /*04d0*/  HADD2.F32 R0, -RZ, R4.H0_H0 ;  /* 0x20000004ff007230 */ /* 0x004fca0000004100 */
[----:B------:R-:W-:-:S04]  /*04e0*/  FMUL.FTZ R0, R0, 1 ;  /* 0x3f80000000007820 */ /* 0x000fc80000410000 */
[----:B------:R0:W1:Y:S01]  /*04f0*/  F2F.F64.F32 R28, R0 ;  /* 0x00000000001c7310 */ /* 0x0000620000201800 */
[----:B------:R-:W-:Y:S05]  /*0500*/  BRA `(.L_x_13233) ;  /* 0x0000000800b07947 */ /* 0x000fea0003800000 */
.L_x_13238:
[----:B------:R0:W5:Y:S01]  /*0510*/  LDG.E.64 R28, desc[UR36][R4.64] ;  /* 0x00000024041c7981 */ /* 0x000162000c1e1b00 */
[----:B------:R-:W-:Y:S05]  /*0520*/  BRA `(.L_x_13233) ;  /* 0x0000000800a87947 */ /* 0x000fea0003800000 */
.L_x_13228:
        /* <DEDUP_REMOVED lines=13> */
.L_x_13242:
[----:B------:R0:W5:Y:S01]  /*0600*/  LDG.E.64 R28, desc[UR36][R4.64] ;  /* 0x00000024041c7981 */ /* 0x000162000c1e1b00 */
[----:B------:R-:W-:Y:S05]  /*0610*/  BRA `(.L_x_13233) ;  /* 0x00000008006c7947 */ /* 0x000fea0003800000 */
.L_x_13241:
        /* <DEDUP_REMOVED lines=27> */
.L_x_13244:
        /* <DEDUP_REMOVED lines=15> */
.L_x_13243:
[----:B------:R-:W2:Y:S02]  /*08c0*/  LDG.E.U16 R0, desc[UR36][R4.64] ;  /* 0x0000002404007981 */ /* 0x000ea4000c1e1500 */
[----:B--2---:R-:W-:-:S04]  /*08d0*/  IMAD.U32 R0, R0, 0x10000, RZ ;  /* 0x0001000000007824 */ /* 0x004fc800078e00ff */
[----:B------:R-:W-:-:S04]  /*08e0*/  FMUL.FTZ R0, R0, 1 ;  /* 0x3f80000000007820 */ /* 0x000fc80000410000 */
[----:B------:R0:W1:Y:S01]  /*08f0*/  F2F.F64.F32 R28, R0 ;  /* 0x00000000001c7310 */ /* 0x0000620000201800 */
[----:B------:R-:W-:Y:S05]  /*0900*/  BRA `(.L_x_13233) ;  /* 0x0000000400b07947 */ /* 0x000fea0003800000 */
.L_x_13240:
        /* <DEDUP_REMOVED lines=11> */
.L_x_13247:
        /* <DEDUP_REMOVED lines=21> */
.L_x_13249:
[----:B------:R-:W-:Y:S05]  /*0b10*/  BSYNC.RECONVERGENT B0 ;  /* 0x0000000000007941 */ /* 0x000fea0003800200 */
.L_x_13248:
[----:B------:R-:W-:Y:S01]  /*0b20*/  IMAD.SHL.U32 R0, R0, 0x100000, RZ ;  /* 0x0010000000007824 */ /* 0x000fe200078e00ff */
[----:B------:R-:W-:-:S04]  /*0b30*/  LEA R3, R3, 0x3b800000, 0x17 ;  /* 0x3b80000003037811 */ /* 0x000fc800078eb8ff */
[----:B------:R-:W-:-:S05]  /*0b40*/  LOP3.LUT R0, R3, R0, R7, 0xfe, !PT ;  /* 0x0000000003007212 */ /* 0x000fca00078efe07 */
[----:B------:R-:W-:-:S04]  /*0b50*/  FMUL.FTZ R0, R0, 1 ;  /* 0x3f80000000007820 */ /* 0x000fc80000410000 */
[----:B------:R0:W1:Y:S01]  /*0b60*/  F2F.F64.F32 R28, R0 ;  /* 0x00000000001c7310 */ /* 0x0000620000201800 */
[----:B------:R-:W-:Y:S05]  /*0b70*/  BRA `(.L_x_13233) ;  /* 0x0000000400147947 */ /* 0x000fea0003800000 */
.L_x_13246:
        /* <DEDUP_REMOVED lines=21> */
.L_x_13251:
[----:B------:R-:W-:Y:S05]  /*0cd0*/  BSYNC.RECONVERGENT B0 ;  /* 0x0000000000007941 */ /* 0x000fea0003800200 */
.L_x_13250:
[----:B------:R-:W-:Y:S01]  /*0ce0*/  IMAD.SHL.U32 R0, R0, 0x200000, RZ ;  /* 0x0020000000007824 */ /* 0x000fe200078e00ff */
[----:B------:R-:W-:-:S04]  /*0cf0*/  LEA R3, R3, 0x37800000, 0x17 ;  /* 0x3780000003037811 */ /* 0x000fc800078eb8ff */
[----:B------:R-:W-:-:S05]  /*0d00*/  LOP3.LUT R0, R3, R0, R7, 0xfe, !PT ;  /* 0x0000000003007212 */ /* 0x000fca00078efe07 */
[----:B------:R-:W-:-:S04]  /*0d10*/  FMUL.FTZ R0, R0, 1 ;  /* 0x3f80000000007820 */ /* 0x000fc80000410000 */
[----:B------:R0:W1:Y:S01]  /*0d20*/  F2F.F64.F32 R28, R0 ;  /* 0x00000000001c7310 */ /* 0x0000620000201800 */
[----:B------:R-:W-:Y:S05]  /*0d30*/  BRA `(.L_x_13233) ;  /* 0x0000000000a47947 */ /* 0x000fea0003800000 */
.L_x_13245:
[----:B------:R-:W-:-:S09]  /*0d40*/  UISETP.NE.AND UP0, UPT, UR4, 0x1c, UPT ;  /* 0x0000001c0400788c */ /* 0x000fd2000bf05270 */
[----:B------:R-:W-:Y:S05]  /*0d50*/  BRA.U !UP0, `(.L_x_13252) ;  /* 0x0000000108947547 */ /* 0x000fea000b800000 */
[----:B------:R-:W-:-:S09]  /*0d60*/  UISETP.NE.AND UP0, UPT, UR4, 0x1d, UPT ;  /* 0x0000001d0400788c */ /* 0x000fd2000bf05270 */
[----:B------:R-:W-:Y:S05]  /*0d70*/  BRA.U !UP0, `(.L_x_13253) ;  /* 0x0000000108807547 */ /* 0x000fea000b800000 */
[----:B------:R-:W-:-:S09]  /*0d80*/  UISETP.NE.AND UP0, UPT, UR4, 0x2c, UPT ;  /* 0x0000002c0400788c */ /* 0x000fd2000bf05270 */
[----:B------:R-:W-:Y:S05]  /*0d90*/  BRA.U !UP0, `(.L_x_13254) ;  /* 0x0000000108487547 */ /* 0x000fea000b800000 */
.L_x_13232:
        /* <DEDUP_REMOVED lines=16> */
.L_x_13255:
[----:B------:R-:W-:Y:S01]  /*0ea0*/  CS2R R28, SRZ ;  /* 0x00000000001c7805 */ /* 0x000fe2000001ff00 */
[----:B------:R-:W-:Y:S06]  /*0eb0*/  BRA `(.L_x_13233) ;  /* 0x0000000000447947 */ /* 0x000fec0003800000 */
.L_x_13254:
        /* <DEDUP_REMOVED lines=12> */
.L_x_13253:
[----:B------:R-:W2:Y:S02]  /*0f80*/  LDG.E.64 R28, desc[UR36][R4.64] ;  /* 0x00000024041c7981 */ /* 0x000ea4000c1e1b00 */
[----:B--2---:R-:W0:Y:S01]  /*0f90*/  I2F.F64.U64 R28, R28 ;  /* 0x0000001c001c7312 */ /* 0x004e220000301800 */
[----:B------:R-:W-:Y:S05]  /*0fa0*/  BRA `(.L_x_13233) ;  /* 0x0000000000087947 */ /* 0x000fea0003800000 */
.L_x_13252:
[----:B------:R-:W2:Y:S02]  /*0fb0*/  LDG.E R4, desc[UR36][R4.64] ;  /* 0x0000002404047981 */ /* 0x000ea4000c1e1900 */
[----:B--2---:R0:W1:Y:S02]  /*0fc0*/  I2F.F64.U32 R28, R4 ;  /* 0x00000004001c7312 */ /* 0x0040640000201800 */
.L_x_13233:
[----:B------:R-:W-:Y:S05]  /*0fd0*/  BSYNC.RECONVERGENT B6 ;  /* 0x0000000000067941 */ /* 0x000fea0003800200 */
.L_x_13227:
[----:B------:R-:W-:-:S07]  /*0fe0*/  VIADD R19, R23, 0x80 ;  /* 0x0000008017137836 */ /* 0x000fce0000000000 */
.L_x_13226:
[----:B------:R-:W-:Y:S05]  /*0ff0*/  BSYNC.RECONVERGENT B7 ;  /* 0x0000000000077941 */ /* 0x000fea0003800200 */
.L_x_13225:
[----:B------:R-:W-:Y:S01]  /*1000*/  ISETP.GE.AND P0, PT, R19, R18, PT ;  /* 0x000000121300720c */ /* 0x000fe20003f06270 */
[----:B------:R-:W-:Y:S01]  /*1010*/  BSSY.RECONVERGENT B7, `(.L_x_13256) ;  /* 0x00000f6000077945 */ /* 0x000fe20003800200 */
[----:B------:R-:W-:-:S11]  /*1020*/  CS2R R26, SRZ ;  /* 0x00000000001a7805 */ /* 0x000fd6000001ff00 */
[----:B------:R-:W-:Y:S05]  /*1030*/  @P0 BRA `(.L_x_13257) ;  /* 0x0000000c00cc0947 */ /* 0x000fea0003800000 */
[----:B01-3--:R-:W0:Y:S01]  /*1040*/  LDC.64 R4, c[0x0][0x390] ;  /* 0x0000e400ff047b82 */ /* 0x00be220000000a00 */
        /* <DEDUP_REMOVED lines=20> */
.L_x_13262:
[----:B------:R-:W3:Y:S02]  /*1190*/  LDG.E.U8 R4, desc[UR36][R4.64] ;  /* 0x0000002404047981 */ /* 0x000ee4000c1e1100 */
[----:B---3--:R0:W1:Y:S01]  /*11a0*/  I2F.F64.U16 R26, R4 ;  /* 0x00000004001a7312 */ /* 0x0080620000101800 */
[----:B------:R-:W-:Y:S05]  /*11b0*/  BRA `(.L_x_13264) ;  /* 0x0000000c00647947 */ /* 0x000fea0003800000 */
.L_x_13261:
        /* <DEDUP_REMOVED lines=9> */
.L_x_13266:
[----:B------:R-:W3:Y:S02]  /*1250*/  LDG.E R4, desc[UR36][R4.64] ;  /* 0x0000002404047981 */ /* 0x000ee4000c1e1900 */
[----:B---3--:R0:W1:Y:S01]  /*1260*/  I2F.F64 R26, R4 ;  /* 0x00000004001a7312 */ /* 0x0080620000201c00 */
[----:B------:R-:W-:Y:S05]  /*1270*/  BRA `(.L_x_13264) ;  /* 0x0000000c00347947 */ /* 0x000fea0003800000 */
.L_x_13265:
[----:B------:R-:W3:Y:S02]  /*1280*/  LDG.E.U16 R4, desc[UR36][R4.64] ;  /* 0x0000002404047981 */ /* 0x000ee4000c1e1500 */
[----:B---3--:R0:W1:Y:S01]  /*1290*/  I2F.F64.S16 R26, R4 ;  /* 0x00000004001a7312 */ /* 0x0080620000101c00 */
[----:B------:R-:W-:Y:S05]  /*12a0*/  BRA `(.L_x_13264) ;  /* 0x0000000c00287947 */ /* 0x000fea0003800000 */
.L_x_13260:
        /* <DEDUP_REMOVED lines=10> */
.L_x_13268:
[----:B------:R-:W3:Y:S02]  /*1350*/  LDG.E.U16 R0, desc[UR36][R4.64] ;  /* 0x0000002404007981 */ /* 0x000ee4000c1e1500 */
[----:B---3--:R-:W-:-:S05]  /*1360*/  HADD2.F32 R0, -RZ, R0.H0_H0 ;  /* 0x20000000ff007230 */ /* 0x008fca0000004100 */
[----:B------:R-:W-:-:S04]  /*1370*/  FMUL.FTZ R0, R0, 1 ;  /* 0x3f80000000007820 */ /* 0x000fc80000410000 */
[----:B------:R0:W1:Y:S01]  /*1380*/  F2F.F64.F32 R26, R0 ;  /* 0x00000000001a7310 */ /* 0x0000620000201800 */
[----:B------:R-:W-:Y:S05]  /*1390*/  BRA `(.L_x_13264) ;  /* 0x0000000800ec7947 */ /* 0x000fea0003800000 */
.L_x_13267:
        /* <DEDUP_REMOVED lines=10> */
.L_x_13270:
[----:B------:R-:W3:Y:S02]  /*1440*/  LDG.E.U16 R4, desc[UR36][R4.64] ;  /* 0x0000002404047981 */ /* 0x000ee4000c1e1500 */
[----:B---3--:R-:W-:-:S05]  /*1450*/  HADD2.F32 R0, -RZ, R4.H0_H0 ;  /* 0x20000004ff007230 */ /* 0x008fca0000004100 */
[----:B------:R-:W-:-:S04]  /*1460*/  FMUL.FTZ R0, R0, 1 ;  /* 0x3f80000000007820 */ /* 0x000fc80000410000 */
[----:B------:R0:W1:Y:S01]  /*1470*/  F2F.F64.F32 R26, R0 ;  /* 0x00000000001a7310 */ /* 0x0000620000201800 */
[----:B------:R-:W-:Y:S05]  /*1480*/  BRA `(.L_x_13264) ;  /* 0x0000000800b07947 */ /* 0x000fea0003800000 */
.L_x_13269:
[----:B------:R0:W5:Y:S01]  /*1490*/  LDG.E.64 R26, desc[UR36][R4.64] ;  /* 0x00000024041a7981 */ /* 0x000162000c1e1b00 */
[----:B------:R-:W-:Y:S05]  /*14a0*/  BRA `(.L_x_13264) ;  /* 0x0000000800a87947 */ /* 0x000fea0003800000 */
.L_x_13259:
        /* <DEDUP_REMOVED lines=13> */
.L_x_13273:
[----:B------:R0:W5:Y:S01]  /*1580*/  LDG.E.64 R26, desc[UR36][R4.64] ;  /* 0x00000024041a7981 */ /* 0x000162000c1e1b00 */
[----:B------:R-:W-:Y:S05]  /*1590*/  BRA `(.L_x_13264) ;  /* 0x00000008006c7947 */ /* 0x000fea0003800000 */
.L_x_13272:
        /* <DEDUP_REMOVED lines=27> */
.L_x_13275:
        /* <DEDUP_REMOVED lines=15> */
.L_x_13274:
[----:B------:R-:W3:Y:S02]  /*1840*/  LDG.E.U16 R0, desc[UR36][R4.64] ;  /* 0x0000002404007981 */ /* 0x000ee4000c1e1500 */
[----:B---3--:R-:W-:-:S04]  /*1850*/  IMAD.U32 R0, R0, 0x10000, RZ ;  /* 0x0001000000007824 */ /* 0x008fc800078e00ff */
[----:B------:R-:W-:-:S04]  /*1860*/  FMUL.FTZ R0, R0, 1 ;  /* 0x3f80000000007820 */ /* 0x000fc80000410000 */
[----:B------:R0:W1:Y:S01]  /*1870*/  F2F.F64.F32 R26, R0 ;  /* 0x00000000001a7310 */ /* 0x0000620000201800 */
[----:B------:R-:W-:Y:S05]  /*1880*/  BRA `(.L_x_13264) ;  /* 0x0000000400b07947 */ /* 0x000fea0003800000 */
.L_x_13271:
        /* <DEDUP_REMOVED lines=11> */
.L_x_13278:
        /* <DEDUP_REMOVED lines=21> */
.L_x_13280:
[----:B------:R-:W-:Y:S05]  /*1a90*/  BSYNC.RECONVERGENT B0 ;  /* 0x0000000000007941 */ /* 0x000fea0003800200 */
.L_x_13279:
[----:B------:R-:W-:Y:S01]  /*1aa0*/  IMAD.SHL.U32 R0, R0, 0x100000, RZ ;  /* 0x0010000000007824 */ /* 0x000fe200078e00ff */
[----:B------:R-:W-:-:S04]  /*1ab0*/  LEA R3, R3, 0x3b800000, 0x17 ;  /* 0x3b80000003037811 */ /* 0x000fc800078eb8ff */
[----:B------:R-:W-:-:S05]  /*1ac0*/  LOP3.LUT R0, R3, R0, R7, 0xfe, !PT ;  /* 0x0000000003007212 */ /* 0x000fca00078efe07 */
[----:B------:R-:W-:-:S04]  /*1ad0*/  FMUL.FTZ R0, R0, 1 ;  /* 0x3f80000000007820 */ /* 0x000fc80000410000 */
[----:B------:R0:W1:Y:S01]  /*1ae0*/  F2F.F64.F32 R26, R0 ;  /* 0x00000000001a7310 */ /* 0x0000620000201800 */
[----:B------:R-:W-:Y:S05]  /*1af0*/  BRA `(.L_x_13264) ;  /* 0x0000000400147947 */ /* 0x000fea0003800000 */
.L_x_13277:
        /* <DEDUP_REMOVED lines=21> */
.L_x_13282:
[----:B------:R-:W-:Y:S05]  /*1c50*/  BSYNC.RECONVERGENT B0 ;  /* 0x0000000000007941 */ /* 0x000fea0003800200 */
.L_x_13281:
[----:B------:R-:W-:Y:S01]  /*1c60*/  IMAD.SHL.U32 R0, R0, 0x200000, RZ ;  /* 0x0020000000007824 */ /* 0x000fe200078e00ff */
[----:B------:R-:W-:-:S04]  /*1c70*/  LEA R3, R3, 0x37800000, 0x17 ;  /* 0x3780000003037811 */ /* 0x000fc800078eb8ff */
[----:B------:R-:W-:-:S05]  /*1c80*/  LOP3.LUT R0, R3, R0, R7, 0xfe, !PT ;  /* 0x0000000003007212 */ /* 0x000fca00078efe07 */
[----:B------:R-:W-:-:S04]  /*1c90*/  FMUL.FTZ R0, R0, 1 ;  /* 0x3f80000000007820 */ /* 0x000fc80000410000 */
[----:B------:R0:W1:Y:S01]  /*1ca0*/  F2F.F64.F32 R26, R0 ;  /* 0x00000000001a7310 */ /* 0x0000620000201800 */
[----:B------:R-:W-:Y:S05]  /*1cb0*/  BRA `(.L_x_13264) ;  /* 0x0000000000a47947 */ /* 0x000fea0003800000 */
.L_x_13276:
        /* <DEDUP_REMOVED lines=18> */
.L_x_13263:
        /* <DEDUP_REMOVED lines=16> */
.L_x_13285:
[----:B------:R-:W-:Y:S01]  /*1ee0*/  CS2R R26, SRZ ;  /* 0x00000000001a7805 */ /* 0x000fe2000001ff00 */
[----:B------:R-:W-:Y:S06]  /*1ef0*/  BRA `(.L_x_13264) ;  /* 0x0000000000147947 */ /* 0x000fec0003800000 */
.L_x_13284:
[----:B------:R-:W3:Y:S02]  /*1f00*/  LDG.E.64 R26, desc[UR36][R4.64] ;  /* 0x00000024041a7981 */ /* 0x000ee4000c1e1b00 */
[----:B---3--:R-:W0:Y:S01]  /*1f10*/  I2F.F64.U64 R26, R26 ;  /* 0x0000001a001a7312 */ /* 0x008e220000301800 */
[----:B------:R-:W-:Y:S05]  /*1f20*/  BRA `(.L_x_13264) ;  /* 0x0000000000087947 */ /* 0x000fea0003800000 */
.L_x_13283:
[----:B------:R-:W3:Y:S02]  /*1f30*/  LDG.E R4, desc[UR36][R4.64] ;  /* 0x0000002404047981 */ /* 0x000ee4000c1e1900 */
[----:B---3--:R0:W1:Y:S02]  /*1f40*/  I2F.F64.U32 R26, R4 ;  /* 0x00000004001a7312 */ /* 0x0080640000201800 */
.L_x_13264:
[----:B------:R-:W-:Y:S05]  /*1f50*/  BSYNC.RECONVERGENT B6 ;  /* 0x0000000000067941 */ /* 0x000fea0003800200 */
.L_x_13258:
[----:B------:R-:W-:-:S07]  /*1f60*/  VIADD R19, R19, 0x80 ;  /* 0x0000008013137836 */ /* 0x000fce0000000000 */
.L_x_13257:
[----:B------:R-:W-:Y:S05]  /*1f70*/  BSYNC.RECONVERGENT B7 ;  /* 0x0000000000077941 */ /* 0x000fea0003800200 */
.L_x_13256:
        /* <DEDUP_REMOVED lines=25> */
.L_x_13292:
[----:B------:R-:W3:Y:S02]  /*2110*/  LDG.E.U8 R4, desc[UR36][R4.64] ;  /* 0x0000002404047981 */ /* 0x000ee4000c1e1100 */
[----:B---3--:R0:W1:Y:S01]  /*2120*/  I2F.F64.U16 R24, R4 ;  /* 0x0000000400187312 */ /* 0x0080620000101800 */
[----:B------:R-:W-:Y:S05]  /*2130*/  BRA `(.L_x_13294) ;  /* 0x0000000c00647947 */ /* 0x000fea0003800000 */
.L_x_13291:
        /* <DEDUP_REMOVED lines=9> */
.L_x_13296:
[----:B------:R-:W3:Y:S02]  /*21d0*/  LDG.E R4, desc[UR36][R4.64] ;  /* 0x0000002404047981 */ /* 0x000ee4000c1e1900 */
[----:B---3--:R1:W3:Y:S01]  /*21e0*/  I2F.F64 R24, R4 ;  /* 0x0000000400187312 */ /* 0x0082e20000201c00 */
[----:B------:R-:W-:Y:S05]  /*21f0*/  BRA `(.L_x_13294) ;  /* 0x0000000c00347947 */ /* 0x000fea0003800000 */
.L_x_13295:
[----:B------:R-:W3:Y:S02]  /*2200*/  LDG.E.U16 R4, desc[UR36][R4.64] ;  /* 0x0000002404047981 */ /* 0x000ee4000c1e1500 */
[----:B---3--:R0:W1:Y:S01]  /*2210*/  I2F.F64.S16 R24, R4 ;  /* 0x0000000400187312 */ /* 0x0080620000101c00 */
[----:B------:R-:W-:Y:S05]  /*2220*/  BRA `(.L_x_13294) ;  /* 0x0000000c00287947 */ /* 0x000fea0003800000 */
.L_x_13290:
        /* <DEDUP_REMOVED lines=10> */
.L_x_13298:
[----:B------:R-:W3:Y:S02]  /*22d0*/  LDG.E.U16 R0, desc[UR36][R4.64] ;  /* 0x0000002404007981 */ /* 0x000ee4000c1e1500 */
[----:B---3--:R-:W-:-:S05]  /*22e0*/  HADD2.F32 R0, -RZ, R0.H0_H0 ;  /* 0x20000000ff007230 */ /* 0x008fca0000004100 */
[----:B------:R-:W-:-:S04]  /*22f0*/  FMUL.FTZ R0, R0, 1 ;  /* 0x3f80000000007820 */ /* 0x000fc80000410000 */
[----:B------:R0:W1:Y:S01]  /*2300*/  F2F.F64.F32 R24, R0 ;  /* 0x0000000000187310 */ /* 0x0000620000201800 */
[----:B------:R-:W-:Y:S05]  /*2310*/  BRA `(.L_x_13294) ;  /* 0x0000000800ec7947 */ /* 0x000fea0003800000 */
.L_x_13297:
        /* <DEDUP_REMOVED lines=10> */
.L_x_13300:
[----:B------:R-:W3:Y:S02]  /*23c0*/  LDG.E.U16 R4, desc[UR36][R4.64] ;  /* 0x0000002404047981 */ /* 0x000ee4000c1e1500 */
[----:B---3--:R-:W-:-:S05]  /*23d0*/  HADD2.F32 R0, -RZ, R4.H0_H0 ;  /* 0x20000004ff007230 */ /* 0x008fca0000004100 */
[----:B------:R-:W-:-:S04]  /*23e0*/  FMUL.FTZ R0, R0, 1 ;  /* 0x3f80000000007820 */ /* 0x000fc80000410000 */
[----:B------:R0:W1:Y:S01]  /*23f0*/  F2F.F64.F32 R24, R0 ;  /* 0x0000000000187310 */ /* 0x0000620000201800 */
[----:B------:R-:W-:Y:S05]  /*2400*/  BRA `(.L_x_13294) ;  /* 0x0000000800b07947 */ /* 0x000fea0003800000 */
.L_x_13299:
[----:B------:R0:W5:Y:S01]  /*2410*/  LDG.E.64 R24, desc[UR36][R4.64] ;  /* 0x0000002404187981 */ /* 0x000162000c1e1b00 */
[----:B------:R-:W-:Y:S05]  /*2420*/  BRA `(.L_x_13294) ;  /* 0x0000000800a87947 */ /* 0x000fea0003800000 */
.L_x_13289:
        /* <DEDUP_REMOVED lines=13> */
.L_x_13303:
[----:B------:R0:W5:Y:S01]  /*2500*/  LDG.E.64 R24, desc[UR36][R4.64] ;  /* 0x0000002404187981 */ /* 0x000162000c1e1b00 */
[----:B------:R-:W-:Y:S05]  /*2510*/  BRA `(.L_x_13294) ;  /* 0x00000008006c7947 */ /* 0x000fea0003800000 */
.L_x_13302:
        /* <DEDUP_REMOVED lines=27> */
.L_x_13305:
        /* <DEDUP_REMOVED lines=15> */
.L_x_13304:
[----:B------:R-:W3:Y:S02]  /*27c0*/  LDG.E.U16 R0, desc[UR36][R4.64] ;  /* 0x0000002404007981 */ /* 0x000ee4000c1e1500 */
[----:B---3--:R-:W-:-:S04]  /*27d0*/  IMAD.U32 R0, R0, 0x10000, RZ ;  /* 0x0001000000007824 */ /* 0x008fc800078e00ff */
[----:B------:R-:W-:-:S04]  /*27e0*/  FMUL.FTZ R0, R0, 1 ;  /* 0x3f80000000007820 */ /* 0x000fc80000410000 */
[----:B------:R0:W1:Y:S01]  /*27f0*/  F2F.F64.F32 R24, R0 ;  /* 0x0000000000187310 */ /* 0x0000620000201800 */
[----:B------:R-:W-:Y:S05]  /*2800*/  BRA `(.L_x_13294) ;  /* 0x0000000400b07947 */ /* 0x000fea0003800000 */
.L_x_13301:
        /* <DEDUP_REMOVED lines=11> */
.L_x_13308:
        /* <DEDUP_REMOVED lines=21> */
.L_x_13310:
[----:B------:R-:W-:Y:S05]  /*2a10*/  BSYNC.RECONVERGENT B0 ;  /* 0x0000000000007941 */ /* 0x000fea0003800200 */
.L_x_13309:
[----:B------:R-:W-:Y:S01]  /*2a20*/  IMAD.SHL.U32 R0, R0, 0x100000, RZ ;  /* 0x0010000000007824 */ /* 0x000fe200078e00ff */
[----:B------:R-:W-:-:S04]  /*2a30*/  LEA R3, R3, 0x3b800000, 0x17 ;  /* 0x3b80000003037811 */ /* 0x000fc800078eb8ff */
[----:B------:R-:W-:-:S05]  /*2a40*/  LOP3.LUT R0, R3, R0, R7, 0xfe, !PT ;  /* 0x0000000003007212 */ /* 0x000fca00078efe07 */
[----:B------:R-:W-:-:S04]  /*2a50*/  FMUL.FTZ R0, R0, 1 ;  /* 0x3f80000000007820 */ /* 0x000fc80000410000 */
[----:B------:R0:W1:Y:S01]  /*2a60*/  F2F.F64.F32 R24, R0 ;  /* 0x0000000000187310 */ /* 0x0000620000201800 */
[----:B------:R-:W-:Y:S05]  /*2a70*/  BRA `(.L_x_13294) ;  /* 0x0000000400147947 */ /* 0x000fea0003800000 */
.L_x_13307:
        /* <DEDUP_REMOVED lines=21> */
.L_x_13312:
[----:B------:R-:W-:Y:S05]  /*2bd0*/  BSYNC.RECONVERGENT B0 ;  /* 0x0000000000007941 */ /* 0x000fea0003800200 */
.L_x_13311:
[----:B------:R-:W-:Y:S01]  /*2be0*/  IMAD.SHL.U32 R0, R0, 0x200000, RZ ;  /* 0x0020000000007824 */ /* 0x000fe200078e00ff */
[----:B------:R-:W-:-:S04]  /*2bf0*/  LEA R3, R3, 0x37800000, 0x17 ;  /* 0x3780000003037811 */ /* 0x000fc800078eb8ff */
[----:B------:R-:W-:-:S05]  /*2c00*/  LOP3.LUT R0, R3, R0, R7, 0xfe, !PT ;  /* 0x0000000003007212 */ /* 0x000fca00078efe07 */
[----:B------:R-:W-:-:S04]  /*2c10*/  FMUL.FTZ R0, R0, 1 ;  /* 0x3f80000000007820 */ /* 0x000fc80000410000 */
[----:B------:R0:W1:Y:S01]  /*2c20*/  F2F.F64.F32 R24, R0 ;  /* 0x0000000000187310 */ /* 0x0000620000201800 */
[----:B------:R-:W-:Y:S05]  /*2c30*/  BRA `(.L_x_13294) ;  /* 0x0000000000a47947 */ /* 0x000fea0003800000 */
.L_x_13306:
        /* <DEDUP_REMOVED lines=18> */
.L_x_13293:
        /* <DEDUP_REMOVED lines=16> */
.L_x_13315:
[----:B------:R-:W-:Y:S01]  /*2e60*/  CS2R R24, SRZ ;  /* 0x0000000000187805 */ /* 0x000fe2000001ff00 */
[----:B------:R-:W-:Y:S06]  /*2e70*/  BRA `(.L_x_13294) ;  /* 0x0000000000147947 */ /* 0x000fec0003800000 */
.L_x_13314:
[----:B------:R-:W3:Y:S02]  /*2e80*/  LDG.E.64 R24, desc[UR36][R4.64] ;  /* 0x0000002404187981 */ /* 0x000ee4000c1e1b00 */
[----:B---3--:R-:W0:Y:S01]  /*2e90*/  I2F.F64.U64 R24, R24 ;  /* 0x0000001800187312 */ /* 0x008e220000301800 */
[----:B------:R-:W-:Y:S05]  /*2ea0*/  BRA `(.L_x_13294) ;  /* 0x0000000000087947 */ /* 0x000fea0003800000 */
.L_x_13313:
[----:B------:R-:W3:Y:S02]  /*2eb0*/  LDG.E R4, desc[UR36][R4.64] ;  /* 0x0000002404047981 */ /* 0x000ee4000c1e1900 */
[----:B---3--:R0:W1:Y:S02]  /*2ec0*/  I2F.F64.U32 R24, R4 ;  /* 0x0000000400187312 */ /* 0x0080640000201800 */
.L_x_13294:
[----:B------:R-:W-:Y:S05]  /*2ed0*/  BSYNC.RECONVERGENT B6 ;  /* 0x0000000000067941 */ /* 0x000fea0003800200 */
.L_x_13288:
[----:B------:R-:W-:-:S07]  /*2ee0*/  VIADD R19, R19, 0x80 ;  /* 0x0000008013137836 */ /* 0x000fce0000000000 */
.L_x_13287:
[----:B------:R-:W-:Y:S05]  /*2ef0*/  BSYNC.RECONVERGENT B7 ;  /* 0x0000000000077941 */ /* 0x000fea0003800200 */
.L_x_13286:
[----:B------:R-:W-:Y:S01]  /*2f00*/  ISETP.GE.AND P0, PT, R19, R18, PT ;  /* 0x000000121300720c */ /* 0x000fe20003f06270 */
[----:B------:R-:W-:Y:S01]  /*2f10*/  BSSY.RECONVERGENT B6, `(.L_x_13316) ;  /* 0x00000f0000067945 */ /* 0x000fe20003800200 */
[----:B------:R-:W-:-:S11]  /*2f20*/  CS2R R16, SRZ ;  /* 0x0000000000107805 */ /* 0x000fd6000001ff00 */
[----:B------:R-:W-:Y:S05]  /*2f30*/  @P0 BRA `(.L_x_13317) ;  /* 0x0000000c00b40947 */ /* 0x000fea0003800000 */
[----:B01-3--:R-:W0:Y:S01]  /*2f40*/  LDC.64 R4, c[0x0][0x390] ;  /* 0x0000e400ff047b82 */ /* 0x00be220000000a00 */
        /* <DEDUP_REMOVED lines=19> */
.L_x_13321:
[----:B------:R-:W3:Y:S02]  /*3080*/  LDG.E.U8 R4, desc[UR36][R4.64] ;  /* 0x0000002404047981 */ /* 0x000ee4000c1e1100 */
[----:B---3--:R0:W1:Y:S01]  /*3090*/  I2F.F64.U16 R16, R4 ;  /* 0x0000000400107312 */ /* 0x0080620000101800 */
[----:B------:R-:W-:Y:S05]  /*30a0*/  BRA `(.L_x_13317) ;  /* 0x0000000c00587947 */ /* 0x000fea0003800000 */
.L_x_13320:
        /* <DEDUP_REMOVED lines=9> */
.L_x_13324:
[----:B------:R-:W3:Y:S02]  /*3140*/  LDG.E R4, desc[UR36][R4.64] ;  /* 0x0000002404047981 */ /* 0x000ee4000c1e1900 */
[----:B---3--:R0:W1:Y:S01]  /*3150*/  I2F.F64 R16, R4 ;  /* 0x0000000400107312 */ /* 0x0080620000201c00 */
[----:B------:R-:W-:Y:S05]  /*3160*/  BRA `(.L_x_13317) ;  /* 0x0000000c00287947 */ /* 0x000fea0003800000 */
.L_x_13323:
[----:B------:R-:W3:Y:S02]  /*3170*/  LDG.E.U16 R4, desc[UR36][R4.64] ;  /* 0x0000002404047981 */ /* 0x000ee4000c1e1500 */
[----:B---3--:R0:W1:Y:S01]  /*3180*/  I2F.F64.S16 R16, R4 ;  /* 0x0000000400107312 */ /* 0x0080620000101c00 */
[----:B------:R-:W-:Y:S05]  /*3190*/  BRA `(.L_x_13317) ;  /* 0x0000000c001c7947 */ /* 0x000fea0003800000 */
.L_x_13319:
        /* <DEDUP_REMOVED lines=10> */
.L_x_13326:
[----:B------:R-:W3:Y:S02]  /*3240*/  LDG.E.U16 R0, desc[UR36][R4.64] ;  /* 0x0000002404007981 */ /* 0x000ee4000c1e1500 */
[----:B---3--:R-:W-:-:S05]  /*3250*/  HADD2.F32 R0, -RZ, R0.H0_H0 ;  /* 0x20000000ff007230 */ /* 0x008fca0000004100 */
[----:B------:R-:W-:-:S04]  /*3260*/  FMUL.FTZ R0, R0, 1 ;  /* 0x3f80000000007820 */ /* 0x000fc80000410000 */
[----:B------:R0:W1:Y:S01]  /*3270*/  F2F.F64.F32 R16, R0 ;  /* 0x0000000000107310 */ /* 0x0000620000201800 */
[----:B------:R-:W-:Y:S05]  /*3280*/  BRA `(.L_x_13317) ;  /* 0x0000000800e07947 */ /* 0x000fea0003800000 */
.L_x_13325:
        /* <DEDUP_REMOVED lines=10> */
.L_x_13328:
[----:B------:R-:W3:Y:S02]  /*3330*/  LDG.E.U16 R4, desc[UR36][R4.64] ;  /* 0x0000002404047981 */ /* 0x000ee4000c1e1500 */
[----:B---3--:R-:W-:-:S05]  /*3340*/  HADD2.F32 R0, -RZ, R4.H0_H0 ;  /* 0x20000004ff007230 */ /* 0x008fca0000004100 */
[----:B------:R-:W-:-:S04]  /*3350*/  FMUL.FTZ R0, R0, 1 ;  /* 0x3f80000000007820 */ /* 0x000fc80000410000 */
[----:B------:R0:W1:Y:S01]  /*3360*/  F2F.F64.F32 R16, R0 ;  /* 0x0000000000107310 */ /* 0x0000620000201800 */
[----:B------:R-:W-:Y:S05]  /*3370*/  BRA `(.L_x_13317) ;  /* 0x0000000800a47947 */ /* 0x000fea0003800000 */
.L_x_13327:
[----:B------:R0:W5:Y:S01]  /*3380*/  LDG.E.64 R16, desc[UR36][R4.64] ;  /* 0x0000002404107981 */ /* 0x000162000c1e1b00 */
[----:B------:R-:W-:Y:S05]  /*3390*/  BRA `(.L_x_13317) ;  /* 0x00000008009c7947 */ /* 0x000fea0003800000 */
.L_x_13318:
        /* <DEDUP_REMOVED lines=13> */
.L_x_13331:
[----:B------:R0:W5:Y:S01]  /*3470*/  LDG.E.64 R16, desc[UR36][R4.64] ;  /* 0x0000002404107981 */ /* 0x000162000c1e1b00 */
[----:B------:R-:W-:Y:S05]  /*3480*/  BRA `(.L_x_13317) ;  /* 0x0000000800607947 */ /* 0x000fea0003800000 */
.L_x_13330:
        /* <DEDUP_REMOVED lines=27> */
.L_x_13333:
        /* <DEDUP_REMOVED lines=15> */
.L_x_13332:
[----:B------:R-:W3:Y:S02]  /*3730*/  LDG.E.U16 R0, desc[UR36][R4.64] ;  /* 0x0000002404007981 */ /* 0x000ee4000c1e1500 */
[----:B---3--:R-:W-:-:S04]  /*3740*/  IMAD.U32 R0, R0, 0x10000, RZ ;  /* 0x0001000000007824 */ /* 0x008fc800078e00ff */
[----:B------:R-:W-:-:S04]  /*3750*/  FMUL.FTZ R0, R0, 1 ;  /* 0x3f80000000007820 */ /* 0x000fc80000410000 */
[----:B------:R0:W1:Y:S01]  /*3760*/  F2F.F64.F32 R16, R0 ;  /* 0x0000000000107310 */ /* 0x0000620000201800 */
[----:B------:R-:W-:Y:S05]  /*3770*/  BRA `(.L_x_13317) ;  /* 0x0000000400a47947 */ /* 0x000fea0003800000 */
.L_x_13329:
        /* <DEDUP_REMOVED lines=11> */
.L_x_13336:
[----:B------:R-:W3:Y:S02]  /*3830*/  LDG.E.U8 R4, desc[UR36][R4.64] ;  /* 0x0000002404047981 */ /* 0x000ee4000c1e1100 */
        /* <DEDUP_REMOVED lines=19> */
.L_x_13338:
[----:B------:R-:W-:Y:S05]  /*3970*/  BSYNC.RECONVERGENT B0 ;  /* 0x0000000000007941 */ /* 0x000fea0003800200 */
.L_x_13337:
[----:B------:R-:W-:Y:S01]  /*3980*/  IMAD.SHL.U32 R0, R0, 0x100000, RZ ;  /* 0x0010000000007824 */ /* 0x000fe200078e00ff */
[----:B------:R-:W-:-:S04]  /*3990*/  LEA R3, R3, 0x3b800000, 0x17 ;  /* 0x3b80000003037811 */ /* 0x000fc800078eb8ff */
[----:B------:R-:W-:-:S05]  /*39a0*/  LOP3.LUT R0, R3, R0, R7, 0xfe, !PT ;  /* 0x0000000003007212 */ /* 0x000fca00078efe07 */
[----:B------:R-:W-:-:S04]  /*39b0*/  FMUL.FTZ R0, R0, 1 ;  /* 0x3f80000000007820 */ /* 0x000fc80000410000 */
[----:B------:R0:W1:Y:S01]  /*39c0*/  F2F.F64.F32 R16, R0 ;  /* 0x0000000000107310 */ /* 0x0000620000201800 */
[----:B------:R-:W-:Y:S05]  /*39d0*/  BRA `(.L_x_13317) ;  /* 0x00000004000c7947 */ /* 0x000fea0003800000 */
.L_x_13335:
        /* <DEDUP_REMOVED lines=20> */
.L_x_13340:
[----:B------:R-:W-:Y:S05]  /*3b20*/  BSYNC.RECONVERGENT B0 ;  /* 0x0000000000007941 */ /* 0x000fea0003800200 */
.L_x_13339:
[----:B------:R-:W-:Y:S01]  /*3b30*/  IMAD.SHL.U32 R0, R0, 0x200000, RZ ;  /* 0x0020000000007824 */ /* 0x000fe200078e00ff */
[----:B------:R-:W-:-:S04]  /*3b40*/  LEA R3, R3, 0x37800000, 0x17 ;  /* 0x3780000003037811 */ /* 0x000fc800078eb8ff */
[----:B------:R-:W-:-:S05]  /*3b50*/  LOP3.LUT R0, R3, R0, R7, 0xfe, !PT ;  /* 0x0000000003007212 */ /* 0x000fca00078efe07 */
[----:B------:R-:W-:-:S04]  /*3b60*/  FMUL.FTZ R0, R0, 1 ;  /* 0x3f80000000007820 */ /* 0x000fc80000410000 */
[----:B------:R0:W1:Y:S01]  /*3b70*/  F2F.F64.F32 R16, R0 ;  /* 0x0000000000107310 */ /* 0x0000620000201800 */
[----:B------:R-:W-:Y:S05]  /*3b80*/  BRA `(.L_x_13317) ;  /* 0x0000000000a07947 */ /* 0x000fea0003800000 */
.L_x_13334:
        /* <DEDUP_REMOVED lines=18> */
.L_x_13322:
        /* <DEDUP_REMOVED lines=16> */
.L_x_13343:
[----:B------:R-:W-:Y:S05]  /*3db0*/  BRA `(.L_x_13317) ;  /* 0x0000000000147947 */ /* 0x000fea0003800000 */
.L_x_13342:
[----:B------:R-:W3:Y:S02]  /*3dc0*/  LDG.E.64 R16, desc[UR36][R4.64] ;  /* 0x0000002404107981 */ /* 0x000ee4000c1e1b00 */
[----:B---3--:R-:W0:Y:S01]  /*3dd0*/  I2F.F64.U64 R16, R16 ;  /* 0x0000001000107312 */ /* 0x008e220000301800 */
[----:B------:R-:W-:Y:S05]  /*3de0*/  BRA `(.L_x_13317) ;  /* 0x0000000000087947 */ /* 0x000fea0003800000 */
.L_x_13341:
[----:B------:R-:W3:Y:S02]  /*3df0*/  LDG.E R4, desc[UR36][R4.64] ;  /* 0x0000002404047981 */ /* 0x000ee4000c1e1900 */
[----:B---3--:R0:W1:Y:S02]  /*3e00*/  I2F.F64.U32 R16, R4 ;  /* 0x0000000400107312 */ /* 0x0080640000201800 */
.L_x_13317:
[----:B------:R-:W-:Y:S05]  /*3e10*/  BSYNC.RECONVERGENT B6 ;  /* 0x0000000000067941 */ /* 0x000fea0003800200 */
.L_x_13316:
[----:B------:R-:W0:Y:S01]  /*3e20*/  LDC.U8 R19, c[0x0][0x3a4] ;  /* 0x0000e900ff137b82 */ /* 0x000e220000000000 */
[----:B------:R-:W-:Y:S01]  /*3e30*/  ISETP.GE.AND P0, PT, R23, R18, PT ;  /* 0x000000121700720c */ /* 0x000fe20003f06270 */
[----:B------:R-:W-:Y:S04]  /*3e40*/  BSSY.RECONVERGENT B7, `(.L_x_13344) ;  /* 0x0000347000077945 */ /* 0x000fe80003800200 */
[----:B------:R-:W-:Y:S08]  /*3e50*/  BSSY.RELIABLE B6, `(.L_x_13345) ;  /* 0x0000231000067945 */ /* 0x000ff00003800100 */
[----:B------:R-:W-:Y:S05]  /*3e60*/  @P0 BRA `(.L_x_13346) ;  /* 0x0000002000b00947 */ /* 0x000fea0003800000 */
[----:B------:R-:W2:Y:S01]  /*3e70*/  LDCU UR4, c[0x0][0x3a8] ;  /* 0x00007500ff0477ac */ /* 0x000ea20008000800 */
[----:B------:R-:W4:Y:S01]  /*3e80*/  LDC.64 R8, c[0x0][0x388] ;  /* 0x0000e200ff087b82 */ /* 0x000f220000000a00 */
[----:B0-----:R-:W-:Y:S01]  /*3e90*/  IMAD R0, R2, 0x200, R23 ;  /* 0x0000020002007824 */ /* 0x001fe200078e0217 */
[----:B-1-3--:R-:W-:Y:S01]  /*3ea0*/  PRMT R4, R19, 0x9910, RZ ;  /* 0x0000991013047816 */ /* 0x00afe200000000ff */
[----:B------:R-:W-:Y:S02]  /*3eb0*/  VIADD R23, R23, 0x80 ;  /* 0x0000008017177836 */ /* 0x000fe40000000000 */
        /* <DEDUP_REMOVED lines=14> */
[----:B-----5:R-:W0:Y:S02]  /*3fa0*/  F2I.F64.TRUNC R29, -R28 ;  /* 0x8000001c001d7311 */ /* 0x020e24000030d100 */
[----:B0-----:R0:W-:Y:S01]  /*3fb0*/  STG.E.U8 desc[UR36][R8.64], R29 ;  /* 0x0000001d08007986 */ /* 0x0011e2000c101124 */
[----:B------:R-:W-:Y:S05]  /*3fc0*/  BRA `(.L_x_13352) ;  /* 0x0000000c00fc7947 */ /* 0x000fea0003800000 */
.L_x_13350:
[----:B-----5:R-:W0:Y:S02]  /*3fd0*/  F2I.S64.F64.TRUNC R28, -R28 ;  /* 0x8000001c001c7311 */ /* 0x020e24000030d900 */
[----:B0-----:R-:W-:-:S05]  /*3fe0*/  IMAD.MOV.U32 R3, RZ, RZ, R28 ;  /* 0x000000ffff037224 */ /* 0x001fca00078e001c */
[----:B------:R0:W-:Y:S01]  /*3ff0*/  STG.E.U8 desc[UR36][R8.64], R3 ;  /* 0x0000000308007986 */ /* 0x0001e2000c101124 */
[----:B------:R-:W-:Y:S05]  /*4000*/  BRA `(.L_x_13352) ;  /* 0x0000000c00ec7947 */ /* 0x000fea0003800000 */
.L_x_13349:
[----:B------:R-:W-:-:S13]  /*4010*/  ISETP.NE.AND P0, PT, R0, 0x2, PT ;  /* 0x000000020000780c */ /* 0x000fda0003f05270 */
[----:B------:R-:W-:Y:S05]  /*4020*/  @!P0 BRA `(.L_x_13353) ;  /* 0x0000000000288947 */ /* 0x000fea0003800000 */
[----:B------:R-:W-:-:S13]  /*4030*/  ISETP.NE.AND P0, PT, R0, 0x3, PT ;  /* 0x000000030000780c */ /* 0x000fda0003f05270 */
[----:B------:R-:W-:Y:S05]  /*4040*/  @!P0 BRA `(.L_x_13354) ;  /* 0x0000000000148947 */ /* 0x000fea0003800000 */
[----:B------:R-:W-:-:S13]  /*4050*/  ISETP.NE.AND P0, PT, R0, 0x4, PT ;  /* 0x000000040000780c */ /* 0x000fda0003f05270 */
[----:B------:R-:W-:Y:S05]  /*4060*/  @P0 BRA `(.L_x_13351) ;  /* 0x0000000c002c0947 */ /* 0x000fea0003800000 */
[----:B-----5:R-:W0:Y:S02]  /*4070*/  F2I.S64.F64.TRUNC R28, -R28 ;  /* 0x8000001c001c7311 */ /* 0x020e24000030d900 */
[----:B0-----:R0:W-:Y:S01]  /*4080*/  STG.E.64 desc[UR36][R8.64], R28 ;  /* 0x0000001c08007986 */ /* 0x0011e2000c101b24 */
[----:B------:R-:W-:Y:S05]  /*4090*/  BRA `(.L_x_13352) ;  /* 0x0000000c00c87947 */ /* 0x000fea0003800000 */
.L_x_13354:
[----:B-----5:R-:W0:Y:S02]  /*40a0*/  F2I.F64.TRUNC R29, -R28 ;  /* 0x8000001c001d7311 */ /* 0x020e24000030d100 */
[----:B0-----:R0:W-:Y:S01]  /*40b0*/  STG.E desc[UR36][R8.64], R29 ;  /* 0x0000001d08007986 */ /* 0x0011e2000c101924 */
[----:B------:R-:W-:Y:S05]  /*40c0*/  BRA `(.L_x_13352) ;  /* 0x0000000c00bc7947 */ /* 0x000fea0003800000 */
.L_x_13353:
[----:B-----5:R-:W0:Y:S02]  /*40d0*/  F2I.F64.TRUNC R29, -R28 ;  /* 0x8000001c001d7311 */ /* 0x020e24000030d100 */
[----:B0-----:R0:W-:Y:S01]  /*40e0*/  STG.E.U16 desc[UR36][R8.64], R29 ;  /* 0x0000001d08007986 */ /* 0x0011e2000c101524 */
[----:B------:R-:W-:Y:S05]  /*40f0*/  BRA `(.L_x_13352) ;  /* 0x0000000c00b07947 */ /* 0x000fea0003800000 */
.L_x_13348:
        /* <DEDUP_REMOVED lines=8> */
[----:B-----5:R-:W0:Y:S01]  /*4180*/  F2F.F32.F64 R3, -R28 ;  /* 0x8000001c00037310 */ /* 0x020e220000301000 */
[----:B------:R-:W-:-:S14]  /*4190*/  DSETP.GEU.AND P0, PT, |R28|, UR4, PT ;  /* 0x000000041c007e2a */ /* 0x000fdc000bf0e200 */
[----:B0-----:R-:W-:-:S05]  /*41a0*/  @!P0 FMUL R3, R3, 1.175494350822287508e-38 ;  /* 0x0080000003038820 */ /* 0x001fca0000400000 */
[----:B------:R0:W-:Y:S01]  /*41b0*/  STG.E desc[UR36][R8.64], R3 ;  /* 0x0000000308007986 */ /* 0x0001e2000c101924 */
[----:B------:R-:W-:Y:S05]  /*41c0*/  BRA `(.L_x_13352) ;  /* 0x0000000c007c7947 */ /* 0x000fea0003800000 */
.L_x_13356:
[----:B------:R-:W-:Y:S01]  /*41d0*/  UMOV UR4, 0xf0000000 ;  /* 0xf000000000047882 */ /* 0x000fe20000000000 */
[----:B------:R-:W-:Y:S01]  /*41e0*/  UMOV UR5, 0x380fffff ;  /* 0x380fffff00057882 */ /* 0x000fe20000000000 */
[----:B-----5:R-:W0:Y:S01]  /*41f0*/  F2F.F32.F64 R0, -R28 ;  /* 0x8000001c00007310 */ /* 0x020e220000301000 */
[----:B------:R-:W-:-:S14]  /*4200*/  DSETP.GEU.AND P0, PT, |R28|, UR4, PT ;  /* 0x000000041c007e2a */ /* 0x000fdc000bf0e200 */
[----:B0-----:R-:W-:-:S05]  /*4210*/  @!P0 FMUL R0, R0, 1.175494350822287508e-38 ;  /* 0x0080000000008820 */ /* 0x001fca0000400000 */
[----:B------:R-:W-:-:S05]  /*4220*/  F2FP.F16.F32.PACK_AB R0, RZ, R0 ;  /* 0x00000000ff00723e */ /* 0x000fca00000000ff */
[----:B------:R0:W-:Y:S01]  /*4230*/  STG.E.U16 desc[UR36][R8.64], R0 ;  /* 0x0000000008007986 */ /* 0x0001e2000c101524 */
[----:B------:R-:W-:Y:S05]  /*4240*/  BRA `(.L_x_13352) ;  /* 0x0000000c005c7947 */ /* 0x000fea0003800000 */
.L_x_13355:
        /* <DEDUP_REMOVED lines=8> */
[----:B-----5:R-:W0:Y:S01]  /*42d0*/  F2F.F32.F64 R4, -R28 ;  /* 0x8000001c00047310 */ /* 0x020e220000301000 */
[----:B------:R-:W-:Y:S01]  /*42e0*/  DSETP.GEU.AND P0, PT, |R28|, UR4, PT ;  /* 0x000000041c007e2a */ /* 0x000fe2000bf0e200 */
[----:B------:R-:W-:-:S13]  /*42f0*/  IMAD.MOV.U32 R5, RZ, RZ, RZ ;  /* 0x000000ffff057224 */ /* 0x000fda00078e00ff */
[----:B0-----:R-:W-:-:S05]  /*4300*/  @!P0 FMUL R4, R4, 1.175494350822287508e-38 ;  /* 0x0080000004048820 */ /* 0x001fca0000400000 */
[----:B------:R0:W-:Y:S01]  /*4310*/  STG.E.64 desc[UR36][R8.64], R4 ;  /* 0x0000000408007986 */ /* 0x0001e2000c101b24 */
[----:B------:R-:W-:Y:S05]  /*4320*/  BRA `(.L_x_13352) ;  /* 0x0000000c00247947 */ /* 0x000fea0003800000 */
.L_x_13358:
[----:B------:R-:W-:Y:S01]  /*4330*/  UMOV UR4, 0xf0000000 ;  /* 0xf000000000047882 */ /* 0x000fe20000000000 */
[----:B------:R-:W-:Y:S01]  /*4340*/  UMOV UR5, 0x380fffff ;  /* 0x380fffff00057882 */ /* 0x000fe20000000000 */
[----:B-----5:R-:W0:Y:S01]  /*4350*/  F2F.F32.F64 R0, -R28 ;  /* 0x8000001c00007310 */ /* 0x020e220000301000 */
[----:B------:R-:W-:-:S14]  /*4360*/  DSETP.GEU.AND P0, PT, |R28|, UR4, PT ;  /* 0x000000041c007e2a */ /* 0x000fdc000bf0e200 */
[----:B0-----:R-:W-:-:S05]  /*4370*/  @!P0 FMUL R0, R0, 1.175494350822287508e-38 ;  /* 0x0080000000008820 */ /* 0x001fca0000400000 */
[----:B------:R-:W-:-:S04]  /*4380*/  F2FP.F16.F32.PACK_AB R3, RZ, R0 ;  /* 0x00000000ff03723e */ /* 0x000fc800000000ff */
[----:B------:R-:W-:-:S05]  /*4390*/  PRMT R3, R3, 0x5410, RZ ;  /* 0x0000541003037816 */ /* 0x000fca00000000ff */
[----:B------:R0:W-:Y:S01]  /*43a0*/  STG.E desc[UR36][R8.64], R3 ;  /* 0x0000000308007986 */ /* 0x0001e2000c101924 */
[----:B------:R-:W-:Y:S05]  /*43b0*/  BRA `(.L_x_13352) ;  /* 0x0000000c00007947 */ /* 0x000fea0003800000 */
.L_x_13357:
[----:B-----5:R-:W-:-:S07]  /*43c0*/  DADD R28, -RZ, -R28 ;  /* 0x00000000ff1c7229 */ /* 0x020fce000000091c */
[----:B------:R0:W-:Y:S01]  /*43d0*/  STG.E.64 desc[UR36][R8.64], R28 ;  /* 0x0000001c08007986 */ /* 0x0001e2000c101b24 */
[----:B------:R-:W-:Y:S05]  /*43e0*/  BRA `(.L_x_13352) ;  /* 0x0000000800f47947 */ /* 0x000fea0003800000 */
.L_x_13347:
        /* <DEDUP_REMOVED lines=8> */
[----:B-----5:R-:W-:-:S06]  /*4470*/  DSETP.NEU.AND P0, PT, R28, RZ, PT ;  /* 0x000000ff1c00722a */ /* 0x020fcc0003f0d000 */
[----:B------:R-:W-:-:S05]  /*4480*/  SEL R3, RZ, 0x1, !P0 ;  /* 0x00000001ff037807 */ /* 0x000fca0004000000 */
[----:B------:R0:W-:Y:S01]  /*4490*/  STG.E.U8 desc[UR36][R8.64], R3 ;  /* 0x0000000308007986 */ /* 0x0001e2000c101124 */
[----:B------:R-:W-:Y:S05]  /*44a0*/  BRA `(.L_x_13352) ;  /* 0x0000000800c47947 */ /* 0x000fea0003800000 */
.L_x_13361:
[----:B-----5:R-:W-:Y:S01]  /*44b0*/  DADD R4, -RZ, -R28 ;  /* 0x00000000ff047229 */ /* 0x020fe2000000091c */
[----:B------:R-:W-:-:S06]  /*44c0*/  CS2R R6, SRZ ;  /* 0x0000000000067805 */ /* 0x000fcc000001ff00 */
[----:B------:R0:W-:Y:S01]  /*44d0*/  STG.E.128 desc[UR36][R8.64], R4 ;  /* 0x0000000408007986 */ /* 0x0001e2000c101d24 */
[----:B------:R-:W-:Y:S05]  /*44e0*/  BRA `(.L_x_13352) ;  /* 0x0000000800b47947 */ /* 0x000fea0003800000 */
.L_x_13360:
        /* <DEDUP_REMOVED lines=23> */
.L_x_13365:
[----:B------:R-:W-:Y:S05]  /*4660*/  BSYNC.RECONVERGENT B0 ;  /* 0x0000000000007941 */ /* 0x000fea0003800200 */
.L_x_13364:
[----:B------:R-:W-:-:S05]  /*4670*/  LOP3.LUT R5, R0, 0x80, R5, 0xf8, !PT ;  /* 0x0000008000057812 */ /* 0x000fca00078ef805 */
[----:B------:R0:W-:Y:S01]  /*4680*/  STG.E.U8 desc[UR36][R8.64], R5 ;  /* 0x0000000508007986 */ /* 0x0001e2000c101124 */
[----:B------:R-:W-:Y:S05]  /*4690*/  BRA `(.L_x_13352) ;  /* 0x0000000800487947 */ /* 0x000fea0003800000 */
.L_x_13363:
[----:B------:R-:W-:Y:S01]  /*46a0*/  UMOV UR4, 0xf0000000 ;  /* 0xf000000000047882 */ /* 0x000fe20000000000 */
[----:B------:R-:W-:Y:S01]  /*46b0*/  UMOV UR5, 0x380fffff ;  /* 0x380fffff00057882 */ /* 0x000fe20000000000 */
[----:B-----5:R-:W0:Y:S01]  /*46c0*/  F2F.F32.F64 R6, -R28 ;  /* 0x8000001c00067310 */ /* 0x020e220000301000 */
        /* <DEDUP_REMOVED lines=16> */
.L_x_13367:
[----:B------:R-:W-:Y:S05]  /*47d0*/  BSYNC.RECONVERGENT B0 ;  /* 0x0000000000007941 */ /* 0x000fea0003800200 */
.L_x_13366:
[----:B------:R-:W-:-:S05]  /*47e0*/  LOP3.LUT R5, R0, 0x80, R5, 0xf8, !PT ;  /* 0x0000008000057812 */ /* 0x000fca00078ef805 */
[----:B------:R0:W-:Y:S01]  /*47f0*/  STG.E.U8 desc[UR36][R8.64], R5 ;  /* 0x0000000508007986 */ /* 0x0001e2000c101124 */
[----:B------:R-:W-:Y:S05]  /*4800*/  BRA `(.L_x_13352) ;  /* 0x0000000400ec7947 */ /* 0x000fea0003800000 */
.L_x_13362:
[----:B------:R-:W-:Y:S01]  /*4810*/  UMOV UR4, 0xf0000000 ;  /* 0xf000000000047882 */ /* 0x000fe20000000000 */
[----:B------:R-:W-:Y:S01]  /*4820*/  UMOV UR5, 0x380fffff ;  /* 0x380fffff00057882 */ /* 0x000fe20000000000 */
[----:B-----5:R-:W0:Y:S01]  /*4830*/  F2F.F32.F64 R0, -R28 ;  /* 0x8000001c00007310 */ /* 0x020e220000301000 */
[----:B------:R-:W-:-:S14]  /*4840*/  DSETP.GEU.AND P0, PT, |R28|, UR4, PT ;  /* 0x000000041c007e2a */ /* 0x000fdc000bf0e200 */
[----:B0-----:R-:W-:-:S05]  /*4850*/  @!P0 FMUL R0, R0, 1.175494350822287508e-38 ;  /* 0x0080000000008820 */ /* 0x001fca0000400000 */
[----:B------:R-:W-:-:S05]  /*4860*/  F2FP.BF16.F32.PACK_AB R0, RZ, R0 ;  /* 0x00000000ff00723e */ /* 0x000fca00000010ff */
[----:B------:R0:W-:Y:S01]  /*4870*/  STG.E.U16 desc[UR36][R8.64], R0 ;  /* 0x0000000008007986 */ /* 0x0001e2000c101524 */
[----:B------:R-:W-:Y:S05]  /*4880*/  BRA `(.L_x_13352) ;  /* 0x0000000400cc7947 */ /* 0x000fea0003800000 */
.L_x_13359:
        /* <DEDUP_REMOVED lines=8> */
[----:B-----5:R-:W0:Y:S02]  /*4910*/  F2I.U32.F64.TRUNC R29, -R28 ;  /* 0x8000001c001d7311 */ /* 0x020e24000030d000 */
[----:B0-----:R0:W-:Y:S01]  /*4920*/  STG.E.U16 desc[UR36][R8.64], R29 ;  /* 0x0000001d08007986 */ /* 0x0011e2000c101524 */
[----:B------:R-:W-:Y:S05]  /*4930*/  BRA `(.L_x_13352) ;  /* 0x0000000400a07947 */ /* 0x000fea0003800000 */
.L_x_13370:
[----:B------:R-:W-:Y:S01]  /*4940*/  UMOV UR4, 0xf0000000 ;  /* 0xf000000000047882 */ /* 0x000fe20000000000 */
[----:B------:R-:W-:Y:S01]  /*4950*/  UMOV UR5, 0x380fffff ;  /* 0x380fffff00057882 */ /* 0x000fe20000000000 */
[----:B-----5:R-:W0:Y:S01]  /*4960*/  F2F.F32.F64 R3, -R28 ;  /* 0x8000001c00037310 */ /* 0x020e220000301000 */
        /* <DEDUP_REMOVED lines=14> */
.L_x_13373:
[----:B------:R-:W-:-:S04]  /*4a50*/  SHF.R.U32.HI R0, RZ, 0x14, R3 ;  /* 0x00000014ff007819 */ /* 0x000fc80000011603 */
[----:B------:R-:W-:-:S04]  /*4a60*/  LOP3.LUT R0, R0, 0x1, RZ, 0xc0, !PT ;  /* 0x0000000100007812 */ /* 0x000fc800078ec0ff */
[----:B------:R-:W-:-:S04]  /*4a70*/  IADD3 R0, PT, PT, R3, 0x487ffff, R0 ;  /* 0x0487ffff03007810 */ /* 0x000fc80007ffe000 */
[----:B------:R-:W-:-:S04]  /*4a80*/  SHF.R.U32.HI R0, RZ, 0x14, R0 ;  /* 0x00000014ff007819 */ /* 0x000fc80000011600 */
[----:B------:R-:W-:-:S07]  /*4a90*/  LOP3.LUT R0, R0, 0xff, RZ, 0xc0, !PT ;  /* 0x000000ff00007812 */ /* 0x000fce00078ec0ff */
.L_x_13374:
[----:B------:R-:W-:-:S04]  /*4aa0*/  SHF.R.U32.HI R3, RZ, 0x18, R3 ;  /* 0x00000018ff037819 */ /* 0x000fc80000011603 */
[----:B------:R-:W-:-:S04]  /*4ab0*/  LOP3.LUT R0, R0, 0x80, R3, 0xf8, !PT ;  /* 0x0000008000007812 */ /* 0x000fc800078ef803 */
[----:B------:R-:W-:-:S07]  /*4ac0*/  PRMT R4, R0, 0x7610, R4 ;  /* 0x0000761000047816 */ /* 0x000fce0000000004 */
.L_x_13372:
[----:B------:R-:W-:Y:S05]  /*4ad0*/  BSYNC.RECONVERGENT B0 ;  /* 0x0000000000007941 */ /* 0x000fea0003800200 */
.L_x_13371:
[----:B------:R1:W-:Y:S01]  /*4ae0*/  STG.E.U8 desc[UR36][R8.64], R4 ;  /* 0x0000000408007986 */ /* 0x0003e2000c101124 */
[----:B------:R-:W-:Y:S05]  /*4af0*/  BRA `(.L_x_13352) ;  /* 0x0000000400307947 */ /* 0x000fea0003800000 */
.L_x_13369:
        /* <DEDUP_REMOVED lines=17> */
.L_x_13377:
[----:B------:R-:W-:-:S04]  /*4c10*/  SHF.R.U32.HI R0, RZ, 0x15, R3 ;  /* 0x00000015ff007819 */ /* 0x000fc80000011603 */
[----:B------:R-:W-:-:S04]  /*4c20*/  LOP3.LUT R0, R0, 0x1, RZ, 0xc0, !PT ;  /* 0x0000000100007812 */ /* 0x000fc800078ec0ff */
[----:B------:R-:W-:-:S04]  /*4c30*/  IADD3 R0, PT, PT, R3, 0x88fffff, R0 ;  /* 0x088fffff03007810 */ /* 0x000fc80007ffe000 */
[----:B------:R-:W-:-:S04]  /*4c40*/  SHF.R.U32.HI R0, RZ, 0x15, R0 ;  /* 0x00000015ff007819 */ /* 0x000fc80000011600 */
[----:B------:R-:W-:-:S07]  /*4c50*/  LOP3.LUT R0, R0, 0xff, RZ, 0xc0, !PT ;  /* 0x000000ff00007812 */ /* 0x000fce00078ec0ff */
.L_x_13378:
[----:B------:R-:W-:-:S04]  /*4c60*/  SHF.R.U32.HI R3, RZ, 0x18, R3 ;  /* 0x00000018ff037819 */ /* 0x000fc80000011603 */
[----:B------:R-:W-:-:S04]  /*4c70*/  LOP3.LUT R0, R0, 0x80, R3, 0xf8, !PT ;  /* 0x0000008000007812 */ /* 0x000fc800078ef803 */
[----:B------:R-:W-:-:S07]  /*4c80*/  PRMT R4, R0, 0x7610, R4 ;  /* 0x0000761000047816 */ /* 0x000fce0000000004 */
.L_x_13376:
[----:B------:R-:W-:Y:S05]  /*4c90*/  BSYNC.RECONVERGENT B0 ;  /* 0x0000000000007941 */ /* 0x000fea0003800200 */
.L_x_13375:
[----:B------:R2:W-:Y:S01]  /*4ca0*/  STG.E.U8 desc[UR36][R8.64], R4 ;  /* 0x0000000408007986 */ /* 0x0005e2000c101124 */
[----:B------:R-:W-:Y:S05]  /*4cb0*/  BRA `(.L_x_13352) ;  /* 0x0000000000c07947 */ /* 0x000fea0003800000 */
.L_x_13368:
[----:B------:R-:W-:-:S13]  /*4cc0*/  ISETP.NE.AND P0, PT, R0, 0x1c, PT ;  /* 0x0000001c0000780c */ /* 0x000fda0003f05270 */
[----:B------:R-:W-:Y:S05]  /*4cd0*/  @!P0 BRA `(.L_x_13379) ;  /* 0x0000000000b08947 */ /* 0x000fea0003800000 */
[----:B------:R-:W-:-:S13]  /*4ce0*/  ISETP.NE.AND P0, PT, R0, 0x1d, PT ;  /* 0x0000001d0000780c */ /* 0x000fda0003f05270 */
[----:B------:R-:W-:Y:S05]  /*4cf0*/  @!P0 BRA `(.L_x_13380) ;  /* 0x00000000009c8947 */ /* 0x000fea0003800000 */
[----:B------:R-:W-:-:S13]  /*4d00*/  ISETP.NE.AND P0, PT, R0, 0x2c, PT ;  /* 0x0000002c0000780c */ /* 0x000fda0003f05270 */
[----:B------:R-:W-:Y:S05]  /*4d10*/  @!P0 BRA `(.L_x_13381) ;  /* 0x0000000000448947 */ /* 0x000fea0003800000 */
.L_x_13351:
        /* <DEDUP_REMOVED lines=16> */
.L_x_13382:
[----:B------:R-:W-:Y:S05]  /*4e20*/  BRA `(.L_x_13352) ;  /* 0x0000000000647947 */ /* 0x000fea0003800000 */
.L_x_13381:
[----:B------:R-:W-:Y:S01]  /*4e30*/  UMOV UR4, 0xf0000000 ;  /* 0xf000000000047882 */ /* 0x000fe20000000000 */
[----:B------:R-:W-:Y:S01]  /*4e40*/  UMOV UR5, 0x380fffff ;  /* 0x380fffff00057882 */ /* 0x000fe20000000000 */
[----:B-----5:R-:W0:Y:S01]  /*4e50*/  F2F.F32.F64 R6, -R28 ;  /* 0x8000001c00067310 */ /* 0x020e220000301000 */
        /* <DEDUP_REMOVED lines=17> */
.L_x_13380:
[----:B-----5:R-:W0:Y:S02]  /*4f70*/  F2I.U64.F64.TRUNC R28, -R28 ;  /* 0x8000001c001c7311 */ /* 0x020e24000030d800 */
[----:B0-----:R0:W-:Y:S01]  /*4f80*/  STG.E.64 desc[UR36][R8.64], R28 ;  /* 0x0000001c08007986 */ /* 0x0011e2000c101b24 */
[----:B------:R-:W-:Y:S05]  /*4f90*/  BRA `(.L_x_13352) ;  /* 0x0000000000087947 */ /* 0x000fea0003800000 */
.L_x_13379:
[----:B-----5:R-:W0:Y:S02]  /*4fa0*/  F2I.U32.F64.TRUNC R29, -R28 ;  /* 0x8000001c001d7311 */ /* 0x020e24000030d000 */
[----:B0-----:R3:W-:Y:S02]  /*4fb0*/  STG.E desc[UR36][R8.64], R29 ;  /* 0x0000001d08007986 */ /* 0x0017e4000c101924 */
.L_x_13352:
        /* <DEDUP_REMOVED lines=21> */
[----:B------:R-:W0:Y:S02]  /*5110*/  F2I.F64.TRUNC R27, -R26 ;  /* 0x8000001a001b7311 */ /* 0x000e24000030d100 */
[----:B0-----:R0:W-:Y:S01]  /*5120*/  STG.E.U8 desc[UR36][R8.64], R27 ;  /* 0x0000001b08007986 */ /* 0x0011e2000c101124 */
[----:B------:R-:W-:Y:S05]  /*5130*/  BRA `(.L_x_13389) ;  /* 0x0000000c00f87947 */ /* 0x000fea0003800000 */
.L_x_13387:
[----:B------:R-:W0:Y:S02]  /*5140*/  F2I.S64.F64.TRUNC R26, -R26 ;  /* 0x8000001a001a7311 */ /* 0x000e24000030d900 */
[----:B0-----:R-:W-:-:S05]  /*5150*/  IMAD.MOV.U32 R3, RZ, RZ, R26 ;  /* 0x000000ffff037224 */ /* 0x001fca00078e001a */
[----:B------:R0:W-:Y:S01]  /*5160*/  STG.E.U8 desc[UR36][R8.64], R3 ;  /* 0x0000000308007986 */ /* 0x0001e2000c101124 */
[----:B------:R-:W-:Y:S05]  /*5170*/  BRA `(.L_x_13389) ;  /* 0x0000000c00e87947 */ /* 0x000fea0003800000 */
.L_x_13386:
[----:B------:R-:W-:-:S13]  /*5180*/  ISETP.NE.AND P0, PT, R0, 0x2, PT ;  /* 0x000000020000780c */ /* 0x000fda0003f05270 */
[----:B------:R-:W-:Y:S05]  /*5190*/  @!P0 BRA `(.L_x_13390) ;  /* 0x0000000000288947 */ /* 0x000fea0003800000 */
[----:B------:R-:W-:-:S13]  /*51a0*/  ISETP.NE.AND P0, PT, R0, 0x3, PT ;  /* 0x000000030000780c */ /* 0x000fda0003f05270 */
[----:B------:R-:W-:Y:S05]  /*51b0*/  @!P0 BRA `(.L_x_13391) ;  /* 0x0000000000148947 */ /* 0x000fea0003800000 */
[----:B------:R-:W-:-:S13]  /*51c0*/  ISETP.NE.AND P0, PT, R0, 0x4, PT ;  /* 0x000000040000780c */ /* 0x000fda0003f05270 */
[----:B------:R-:W-:Y:S05]  /*51d0*/  @P0 BRA `(.L_x_13388) ;  /* 0x0000000800bc0947 */ /* 0x000fea0003800000 */
[----:B------:R-:W0:Y:S02]  /*51e0*/  F2I.S64.F64.TRUNC R26, -R26 ;  /* 0x8000001a001a7311 */ /* 0x000e24000030d900 */
[----:B0-----:R0:W-:Y:S01]  /*51f0*/  STG.E.64 desc[UR36][R8.64], R26 ;  /* 0x0000001a08007986 */ /* 0x0011e2000c101b24 */
[----:B------:R-:W-:Y:S05]  /*5200*/  BRA `(.L_x_13389) ;  /* 0x0000000c00c47947 */ /* 0x000fea0003800000 */
.L_x_13391:
[----:B------:R-:W0:Y:S02]  /*5210*/  F2I.F64.TRUNC R27, -R26 ;  /* 0x8000001a001b7311 */ /* 0x000e24000030d100 */
[----:B0-----:R0:W-:Y:S01]  /*5220*/  STG.E desc[UR36][R8.64], R27 ;  /* 0x0000001b08007986 */ /* 0x0011e2000c101924 */
[----:B------:R-:W-:Y:S05]  /*5230*/  BRA `(.L_x_13389) ;  /* 0x0000000c00b87947 */ /* 0x000fea0003800000 */
.L_x_13390:
[----:B------:R-:W0:Y:S02]  /*5240*/  F2I.F64.TRUNC R27, -R26 ;  /* 0x8000001a001b7311 */ /* 0x000e24000030d100 */
[----:B0-----:R0:W-:Y:S01]  /*5250*/  STG.E.U16 desc[UR36][R8.64], R27 ;  /* 0x0000001b08007986 */ /* 0x0011e2000c101524 */
[----:B------:R-:W-:Y:S05]  /*5260*/  BRA `(.L_x_13389) ;  /* 0x0000000c00ac7947 */ /* 0x000fea0003800000 */
.L_x_13385:
        /* <DEDUP_REMOVED lines=8> */
[----:B------:R-:W0:Y:S01]  /*52f0*/  F2F.F32.F64 R3, -R26 ;  /* 0x8000001a00037310 */ /* 0x000e220000301000 */
[----:B------:R-:W-:-:S14]  /*5300*/  DSETP.GEU.AND P0, PT, |R26|, UR4, PT ;  /* 0x000000041a007e2a */ /* 0x000fdc000bf0e200 */
[----:B0-----:R-:W-:-:S05]  /*5310*/  @!P0 FMUL R3, R3, 1.175494350822287508e-38 ;  /* 0x0080000003038820 */ /* 0x001fca0000400000 */
[----:B------:R0:W-:Y:S01]  /*5320*/  STG.E desc[UR36][R8.64], R3 ;  /* 0x0000000308007986 */ /* 0x0001e2000c101924 */
[----:B------:R-:W-:Y:S05]  /*5330*/  BRA `(.L_x_13389) ;  /* 0x0000000c00787947 */ /* 0x000fea0003800000 */
.L_x_13393:
[----:B------:R-:W-:Y:S01]  /*5340*/  UMOV UR4, 0xf0000000 ;  /* 0xf000000000047882 */ /* 0x000fe20000000000 */
[----:B------:R-:W-:Y:S01]  /*5350*/  UMOV UR5, 0x380fffff ;  /* 0x380fffff00057882 */ /* 0x000fe20000000000 */
[----:B------:R-:W0:Y:S01]  /*5360*/  F2F.F32.F64 R0, -R26 ;  /* 0x8000001a00007310 */ /* 0x000e220000301000 */
[----:B------:R-:W-:-:S14]  /*5370*/  DSETP.GEU.AND P0, PT, |R26|, UR4, PT ;  /* 0x000000041a007e2a */ /* 0x000fdc000bf0e200 */
[----:B0-----:R-:W-:-:S05]  /*5380*/  @!P0 FMUL R0, R0, 1.175494350822287508e-38 ;  /* 0x0080000000008820 */ /* 0x001fca0000400000 */
[----:B------:R-:W-:-:S05]  /*5390*/  F2FP.F16.F32.PACK_AB R0, RZ, R0 ;  /* 0x00000000ff00723e */ /* 0x000fca00000000ff */
[----:B------:R0:W-:Y:S01]  /*53a0*/  STG.E.U16 desc[UR36][R8.64], R0 ;  /* 0x0000000008007986 */ /* 0x0001e2000c101524 */
[----:B------:R-:W-:Y:S05]  /*53b0*/  BRA `(.L_x_13389) ;  /* 0x0000000c00587947 */ /* 0x000fea0003800000 */
.L_x_13392:
        /* <DEDUP_REMOVED lines=8> */
[----:B------:R-:W0:Y:S01]  /*5440*/  F2F.F32.F64 R4, -R26 ;  /* 0x8000001a00047310 */ /* 0x000e220000301000 */
[----:B------:R-:W-:Y:S01]  /*5450*/  DSETP.GEU.AND P0, PT, |R26|, UR4, PT ;  /* 0x000000041a007e2a */ /* 0x000fe2000bf0e200 */
[----:B------:R-:W-:-:S13]  /*5460*/  IMAD.MOV.U32 R5, RZ, RZ, RZ ;  /* 0x000000ffff057224 */ /* 0x000fda00078e00ff */
[----:B0-----:R-:W-:-:S05]  /*5470*/  @!P0 FMUL R4, R4, 1.175494350822287508e-38 ;  /* 0x0080000004048820 */ /* 0x001fca0000400000 */
[----:B------:R0:W-:Y:S01]  /*5480*/  STG.E.64 desc[UR36][R8.64], R4 ;  /* 0x0000000408007986 */ /* 0x0001e2000c101b24 */
[----:B------:R-:W-:Y:S05]  /*5490*/  BRA `(.L_x_13389) ;  /* 0x0000000c00207947 */ /* 0x000fea0003800000 */
.L_x_13395:
[----:B------:R-:W-:Y:S01]  /*54a0*/  UMOV UR4, 0xf0000000 ;  /* 0xf000000000047882 */ /* 0x000fe20000000000 */
[----:B------:R-:W-:Y:S01]  /*54b0*/  UMOV UR5, 0x380fffff ;  /* 0x380fffff00057882 */ /* 0x000fe20000000000 */
[----:B------:R-:W0:Y:S01]  /*54c0*/  F2F.F32.F64 R0, -R26 ;  /* 0x8000001a00007310 */ /* 0x000e220000301000 */
[----:B------:R-:W-:-:S14]  /*54d0*/  DSETP.GEU.AND P0, PT, |R26|, UR4, PT ;  /* 0x000000041a007e2a */ /* 0x000fdc000bf0e200 */
[----:B0-----:R-:W-:-:S05]  /*54e0*/  @!P0 FMUL R0, R0, 1.175494350822287508e-38 ;  /* 0x0080000000008820 */ /* 0x001fca0000400000 */
[----:B------:R-:W-:-:S04]  /*54f0*/  F2FP.F16.F32.PACK_AB R3, RZ, R0 ;  /* 0x00000000ff03723e */ /* 0x000fc800000000ff */
[----:B------:R-:W-:-:S05]  /*5500*/  PRMT R3, R3, 0x5410, RZ ;  /* 0x0000541003037816 */ /* 0x000fca00000000ff */
[----:B------:R0:W-:Y:S01]  /*5510*/  STG.E desc[UR36][R8.64], R3 ;  /* 0x0000000308007986 */ /* 0x0001e2000c101924 */
[----:B------:R-:W-:Y:S05]  /*5520*/  BRA `(.L_x_13389) ;  /* 0x0000000800fc7947 */ /* 0x000fea0003800000 */
.L_x_13394:
[----:B------:R-:W-:-:S07]  /*5530*/  DADD R26, -RZ, -R26 ;  /* 0x00000000ff1a7229 */ /* 0x000fce000000091a */
[----:B------:R0:W-:Y:S01]  /*5540*/  STG.E.64 desc[UR36][R8.64], R26 ;  /* 0x0000001a08007986 */ /* 0x0001e2000c101b24 */
[----:B------:R-:W-:Y:S05]  /*5550*/  BRA `(.L_x_13389) ;  /* 0x0000000800f07947 */ /* 0x000fea0003800000 */
.L_x_13384:
        /* <DEDUP_REMOVED lines=10> */
[----:B------:R-:W0:Y:S02]  /*5600*/  F2I.U32.F64.TRUNC R27, -R26 ;  /* 0x8000001a001b7311 */ /* 0x000e24000030d000 */
[----:B0-----:R0:W-:Y:S01]  /*5610*/  STG.E.U16 desc[UR36][R8.64], R27 ;  /* 0x0000001b08007986 */ /* 0x0011e2000c101524 */
[----:B------:R-:W-:Y:S05]  /*5620*/  BRA `(.L_x_13389) ;  /* 0x0000000800bc7947 */ /* 0x000fea0003800000 */
.L_x_13399:
[----:B------:R-:W-:Y:S01]  /*5630*/  UMOV UR4, 0xf0000000 ;  /* 0xf000000000047882 */ /* 0x000fe20000000000 */
[----:B------:R-:W-:Y:S01]  /*5640*/  UMOV UR5, 0x380fffff ;  /* 0x380fffff00057882 */ /* 0x000fe20000000000 */
[----:B------:R-:W0:Y:S01]  /*5650*/  F2F.F32.F64 R5, -R26 ;  /* 0x8000001a00057310 */ /* 0x000e220000301000 */
        /* <DEDUP_REMOVED lines=18> */
.L_x_13402:
[----:B------:R-:W-:-:S04]  /*5780*/  SHF.R.U32.HI R3, RZ, 0x18, R5 ;  /* 0x00000018ff037819 */ /* 0x000fc80000011605 */
[----:B------:R-:W-:-:S04]  /*5790*/  LOP3.LUT R0, R0, 0x80, R3, 0xf8, !PT ;  /* 0x0000008000007812 */ /* 0x000fc800078ef803 */
[----:B------:R-:W-:-:S07]  /*57a0*/  PRMT R4, R0, 0x7610, R4 ;  /* 0x0000761000047816 */ /* 0x000fce0000000004 */
.L_x_13401:
[----:B------:R-:W-:Y:S05]  /*57b0*/  BSYNC.RECONVERGENT B0 ;  /* 0x0000000000007941 */ /* 0x000fea0003800200 */
.L_x_13400:
[----:B------:R0:W-:Y:S01]  /*57c0*/  STG.E.U8 desc[UR36][R8.64], R4 ;  /* 0x0000000408007986 */ /* 0x0001e2000c101124 */
[----:B------:R-:W-:Y:S05]  /*57d0*/  BRA `(.L_x_13389) ;  /* 0x0000000800507947 */ /* 0x000fea0003800000 */
.L_x_13398:
        /* <DEDUP_REMOVED lines=21> */
.L_x_13405:
[----:B------:R-:W-:-:S04]  /*5930*/  SHF.R.U32.HI R3, RZ, 0x18, R5 ;  /* 0x00000018ff037819 */ /* 0x000fc80000011605 */
[----:B------:R-:W-:-:S04]  /*5940*/  LOP3.LUT R0, R0, 0x80, R3, 0xf8, !PT ;  /* 0x0000008000007812 */ /* 0x000fc800078ef803 */
[----:B------:R-:W-:-:S07]  /*5950*/  PRMT R4, R0, 0x7610, R4 ;  /* 0x0000761000047816 */ /* 0x000fce0000000004 */
.L_x_13404:
[----:B------:R-:W-:Y:S05]  /*5960*/  BSYNC.RECONVERGENT B0 ;  /* 0x0000000000007941 */ /* 0x000fea0003800200 */
.L_x_13403:
[----:B------:R0:W-:Y:S01]  /*5970*/  STG.E.U8 desc[UR36][R8.64], R4 ;  /* 0x0000000408007986 */ /* 0x0001e2000c101124 */
[----:B------:R-:W-:Y:S05]  /*5980*/  BRA `(.L_x_13389) ;  /* 0x0000000400e47947 */ /* 0x000fea0003800000 */
.L_x_13397:
        /* <DEDUP_REMOVED lines=26> */
.L_x_13407:
[----:B------:R-:W0:Y:S02]  /*5b30*/  F2I.U64.F64.TRUNC R26, -R26 ;  /* 0x8000001a001a7311 */ /* 0x000e24000030d800 */
[----:B0-----:R0:W-:Y:S01]  /*5b40*/  STG.E.64 desc[UR36][R8.64], R26 ;  /* 0x0000001a08007986 */ /* 0x0011e2000c101b24 */
[----:B------:R-:W-:Y:S05]  /*5b50*/  BRA `(.L_x_13389) ;  /* 0x0000000400707947 */ /* 0x000fea0003800000 */
.L_x_13406:
[----:B------:R-:W0:Y:S02]  /*5b60*/  F2I.U32.F64.TRUNC R27, -R26 ;  /* 0x8000001a001b7311 */ /* 0x000e24000030d000 */
[----:B0-----:R0:W-:Y:S01]  /*5b70*/  STG.E desc[UR36][R8.64], R27 ;  /* 0x0000001b08007986 */ /* 0x0011e2000c101924 */
[----:B------:R-:W-:Y:S05]  /*5b80*/  BRA `(.L_x_13389) ;  /* 0x0000000400647947 */ /* 0x000fea0003800000 */
.L_x_13396:
        /* <DEDUP_REMOVED lines=10> */
.L_x_13409:
[----:B------:R-:W-:Y:S01]  /*5c30*/  DADD R4, -RZ, -R26 ;  /* 0x00000000ff047229 */ /* 0x000fe2000000091a */
[----:B------:R-:W-:-:S06]  /*5c40*/  CS2R R6, SRZ ;  /* 0x0000000000067805 */ /* 0x000fcc000001ff00 */
[----:B------:R0:W-:Y:S01]  /*5c50*/  STG.E.128 desc[UR36][R8.64], R4 ;  /* 0x0000000408007986 */ /* 0x0001e2000c101d24 */
[----:B------:R-:W-:Y:S05]  /*5c60*/  BRA `(.L_x_13389) ;  /* 0x00000004002c7947 */ /* 0x000fea0003800000 */
.L_x_13408:
[----:B------:R-:W-:-:S13]  /*5c70*/  ISETP.NE.AND P0, PT, R0, 0xf, PT ;  /* 0x0000000f0000780c */ /* 0x000fda0003f05270 */
[----:B------:R-:W-:Y:S05]  /*5c80*/  @!P0 BRA `(.L_x_13410) ;  /* 0x0000000400088947 */ /* 0x000fea0003800000 */
[----:B------:R-:W-:-:S13]  /*5c90*/  ISETP.NE.AND P0, PT, R0, 0x17, PT ;  /* 0x000000170000780c */ /* 0x000fda0003f05270 */
[----:B------:R-:W-:Y:S05]  /*5ca0*/  @!P0 BRA `(.L_x_13411) ;  /* 0x0000000000a08947 */ /* 0x000fea0003800000 */
[----:B------:R-:W-:-:S13]  /*5cb0*/  ISETP.NE.AND P0, PT, R0, 0x18, PT ;  /* 0x000000180000780c */ /* 0x000fda0003f05270 */
[----:B------:R-:W-:Y:S05]  /*5cc0*/  @!P0 BRA `(.L_x_13412) ;  /* 0x0000000000448947 */ /* 0x000fea0003800000 */
.L_x_13388:
        /* <DEDUP_REMOVED lines=16> */
.L_x_13413:
[----:B------:R-:W-:Y:S05]  /*5dd0*/  BRA `(.L_x_13389) ;  /* 0x0000000000d07947 */ /* 0x000fea0003800000 */
.L_x_13412:
[----:B------:R-:W-:Y:S01]  /*5de0*/  UMOV UR4, 0xf0000000 ;  /* 0xf000000000047882 */ /* 0x000fe20000000000 */
[----:B------:R-:W-:Y:S01]  /*5df0*/  UMOV UR5, 0x380fffff ;  /* 0x380fffff00057882 */ /* 0x000fe20000000000 */
[----:B------:R-:W0:Y:S01]  /*5e00*/  F2F.F32.F64 R5, -R26 ;  /* 0x8000001a00057310 */ /* 0x000e220000301000 */
        /* <DEDUP_REMOVED lines=14> */
.L_x_13415:
[----:B------:R-:W-:Y:S05]  /*5ef0*/  BSYNC.RECONVERGENT B0 ;  /* 0x0000000000007941 */ /* 0x000fea0003800200 */
.L_x_13414:
[----:B------:R-:W-:-:S05]  /*5f00*/  LOP3.LUT R3, R0, 0x80, R3, 0xf8, !PT ;  /* 0x0000008000037812 */ /* 0x000fca00078ef803 */
[----:B------:R3:W-:Y:S01]  /*5f10*/  STG.E.U8 desc[UR36][R8.64], R3 ;  /* 0x0000000308007986 */ /* 0x0007e2000c101124 */
[----:B------:R-:W-:Y:S05]  /*5f20*/  BRA `(.L_x_13389) ;  /* 0x00000000007c7947 */ /* 0x000fea0003800000 */
.L_x_13411:
[----:B------:R-:W-:Y:S01]  /*5f30*/  UMOV UR4, 0xf0000000 ;  /* 0xf000000000047882 */ /* 0x000fe20000000000 */
[----:B------:R-:W-:Y:S01]  /*5f40*/  UMOV UR5, 0x380fffff ;  /* 0x380fffff00057882 */ /* 0x000fe20000000000 */
[----:B------:R-:W0:Y:S01]  /*5f50*/  F2F.F32.F64 R5, -R26 ;  /* 0x8000001a00057310 */ /* 0x000e220000301000 */
        /* <DEDUP_REMOVED lines=13> */
.L_x_13417:
[----:B------:R-:W-:Y:S01]  /*6030*/  IMAD.MOV.U32 R0, RZ, RZ, 0x7f ;  /* 0x0000007fff007424 */ /* 0x000fe200078e00ff */
[----:B------:R-:W-:-:S04]  /*6040*/  ISETP.GT.U32.AND P0, PT, R3, 0x7f800000, PT ;  /* 0x7f8000000300780c */ /* 0x000fc80003f04070 */
[----:B------:R-:W-:-:S09]  /*6050*/  SEL R0, R0, 0x7c, P0 ;  /* 0x0000007c00007807 */ /* 0x000fd20000000000 */
.L_x_13418:
[----:B------:R-:W-:Y:S05]  /*6060*/  BSYNC.RECONVERGENT B0 ;  /* 0x0000000000007941 */ /* 0x000fea0003800200 */
.L_x_13416:
[----:B------:R-:W-:-:S04]  /*6070*/  SHF.R.U32.HI R3, RZ, 0x18, R5 ;  /* 0x00000018ff037819 */ /* 0x000fc80000011605 */
[----:B------:R-:W-:-:S05]  /*6080*/  LOP3.LUT R3, R0, 0x80, R3, 0xf8, !PT ;  /* 0x0000008000037812 */ /* 0x000fca00078ef803 */
[----:B------:R2:W-:Y:S01]  /*6090*/  STG.E.U8 desc[UR36][R8.64], R3 ;  /* 0x0000000308007986 */ /* 0x0005e2000c101124 */
[----:B------:R-:W-:Y:S05]  /*60a0*/  BRA `(.L_x_13389) ;  /* 0x00000000001c7947 */ /* 0x000fea0003800000 */
.L_x_13410:
[----:B------:R-:W-:Y:S01]  /*60b0*/  UMOV UR4, 0xf0000000 ;  /* 0xf000000000047882 */ /* 0x000fe20000000000 */
[----:B------:R-:W-:Y:S01]  /*60c0*/  UMOV UR5, 0x380fffff ;  /* 0x380fffff00057882 */ /* 0x000fe20000000000 */
[----:B------:R-:W0:Y:S01]  /*60d0*/  F2F.F32.F64 R0, -R26 ;  /* 0x8000001a00007310 */ /* 0x000e220000301000 */
[----:B------:R-:W-:-:S14]  /*60e0*/  DSETP.GEU.AND P0, PT, |R26|, UR4, PT ;  /* 0x000000041a007e2a */ /* 0x000fdc000bf0e200 */
[----:B0-----:R-:W-:-:S05]  /*60f0*/  @!P0 FMUL R0, R0, 1.175494350822287508e-38 ;  /* 0x0080000000008820 */ /* 0x001fca0000400000 */
[----:B------:R-:W-:-:S05]  /*6100*/  F2FP.BF16.F32.PACK_AB R0, RZ, R0 ;  /* 0x00000000ff00723e */ /* 0x000fca00000010ff */
[----:B------:R4:W-:Y:S02]  /*6110*/  STG.E.U16 desc[UR36][R8.64], R0 ;  /* 0x0000000008007986 */ /* 0x0009e4000c101524 */
.L_x_13389:
[----:B------:R-:W-:-:S07]  /*6120*/  VIADD R23, R23, 0x80 ;  /* 0x0000008017177836 */ /* 0x000fce0000000000 */
.L_x_13346:
[----:B------:R-:W-:-:S13]  /*6130*/  ISETP.GE.AND P0, PT, R23, R18, PT ;  /* 0x000000121700720c */ /* 0x000fda0003f06270 */
[----:B------:R-:W-:Y:S05]  /*6140*/  @P0 BREAK.RELIABLE B6 ;  /* 0x0000000000060942 */ /* 0x000fea0003800100 */
[----:B------:R-:W-:Y:S05]  /*6150*/  @P0 BRA `(.L_x_13383) ;  /* 0x0000001000540947 */ /* 0x000fea0003800000 */
[----:B------:R-:W-:Y:S05]  /*6160*/  BSYNC.RELIABLE B6 ;  /* 0x0000000000067941 */ /* 0x000fea0003800100 */
.L_x_13345:
[----:B------:R-:W2:Y:S01]  /*6170*/  LDCU UR4, c[0x0][0x3a8] ;  /* 0x00007500ff0477ac */ /* 0x000ea20008000800 */
[----:B01-3--:R-:W0:Y:S01]  /*6180*/  LDC.64 R4, c[0x0][0x388] ;  /* 0x0000e200ff047b82 */ /* 0x00be220000000a00 */
[----:B----4-:R-:W-:Y:S01]  /*6190*/  IMAD R0, R2, 0x200, R23 ;  /* 0x0000020002007824 */ /* 0x010fe200078e0217 */
[----:B------:R-:W-:-:S03]  /*61a0*/  PRMT R6, R19, 0x9910, RZ ;  /* 0x0000991013067816 */ /* 0x000fc600000000ff */
[----:B--2---:R-:W-:Y:S02]  /*61b0*/  IMAD R3, R0, UR4, RZ ;  /* 0x0000000400037c24 */ /* 0x004fe4000f8e02ff */
        /* <DEDUP_REMOVED lines=16> */
.L_x_13422:
[----:B-----5:R-:W0:Y:S02]  /*62c0*/  F2I.S64.F64.TRUNC R24, -R24 ;  /* 0x8000001800187311 */ /* 0x020e24000030d900 */
[----:B0-----:R-:W-:-:S05]  /*62d0*/  IMAD.MOV.U32 R3, RZ, RZ, R24 ;  /* 0x000000ffff037224 */ /* 0x001fca00078e0018 */
[----:B------:R0:W-:Y:S01]  /*62e0*/  STG.E.U8 desc[UR36][R4.64], R3 ;  /* 0x0000000304007986 */ /* 0x0001e2000c101124 */
[----:B------:R-:W-:Y:S05]  /*62f0*/  BRA `(.L_x_13424) ;  /* 0x0000000c00e87947 */ /* 0x000fea0003800000 */
.L_x_13421:
        /* <DEDUP_REMOVED lines=9> */
.L_x_13426:
[----:B-----5:R-:W0:Y:S02]  /*6390*/  F2I.F64.TRUNC R25, -R24 ;  /* 0x8000001800197311 */ /* 0x020e24000030d100 */
[----:B0-----:R0:W-:Y:S01]  /*63a0*/  STG.E desc[UR36][R4.64], R25 ;  /* 0x0000001904007986 */ /* 0x0011e2000c101924 */
[----:B------:R-:W-:Y:S05]  /*63b0*/  BRA `(.L_x_13424) ;  /* 0x0000000c00b87947 */ /* 0x000fea0003800000 */
.L_x_13425:
[----:B-----5:R-:W0:Y:S02]  /*63c0*/  F2I.F64.TRUNC R25, -R24 ;  /* 0x8000001800197311 */ /* 0x020e24000030d100 */
[----:B0-----:R0:W-:Y:S01]  /*63d0*/  STG.E.U16 desc[UR36][R4.64], R25 ;  /* 0x0000001904007986 */ /* 0x0011e2000c101524 */
[----:B------:R-:W-:Y:S05]  /*63e0*/  BRA `(.L_x_13424) ;  /* 0x0000000c00ac7947 */ /* 0x000fea0003800000 */
.L_x_13420:
        /* <DEDUP_REMOVED lines=13> */
.L_x_13428:
        /* <DEDUP_REMOVED lines=8> */
.L_x_13427:
        /* <DEDUP_REMOVED lines=14> */
.L_x_13430:
        /* <DEDUP_REMOVED lines=9> */
.L_x_13429:
[----:B-----5:R-:W-:-:S07]  /*66b0*/  DADD R24, -RZ, -R24 ;  /* 0x00000000ff187229 */ /* 0x020fce0000000918 */
[----:B------:R0:W-:Y:S01]  /*66c0*/  STG.E.64 desc[UR36][R4.64], R24 ;  /* 0x0000001804007986 */ /* 0x0001e2000c101b24 */
[----:B------:R-:W-:Y:S05]  /*66d0*/  BRA `(.L_x_13424) ;  /* 0x0000000800f07947 */ /* 0x000fea0003800000 */
.L_x_13419:
        /* <DEDUP_REMOVED lines=13> */
.L_x_13434:
        /* <DEDUP_REMOVED lines=22> */
.L_x_13437:
[----:B------:R-:W-:-:S04]  /*6910*/  SHF.R.U32.HI R3, RZ, 0x18, R7 ;  /* 0x00000018ff037819 */ /* 0x000fc80000011607 */
[----:B------:R-:W-:-:S07]  /*6920*/  LOP3.LUT R0, R0, 0x80, R3, 0xf8, !PT ;  /* 0x0000008000007812 */ /* 0x000fce00078ef803 */
.L_x_13436:
[----:B------:R-:W-:Y:S05]  /*6930*/  BSYNC.RECONVERGENT B0 ;  /* 0x0000000000007941 */ /* 0x000fea0003800200 */
.L_x_13435:
[----:B------:R0:W-:Y:S01]  /*6940*/  STG.E.U8 desc[UR36][R4.64], R0 ;  /* 0x0000000004007986 */ /* 0x0001e2000c101124 */
[----:B------:R-:W-:Y:S05]  /*6950*/  BRA `(.L_x_13424) ;  /* 0x0000000800507947 */ /* 0x000fea0003800000 */
.L_x_13433:
        /* <DEDUP_REMOVED lines=22> */
.L_x_13440:
[----:B------:R-:W-:-:S04]  /*6ac0*/  SHF.R.U32.HI R3, RZ, 0x18, R7 ;  /* 0x00000018ff037819 */ /* 0x000fc80000011607 */
[----:B------:R-:W-:-:S07]  /*6ad0*/  LOP3.LUT R0, R0, 0x80, R3, 0xf8, !PT ;  /* 0x0000008000007812 */ /* 0x000fce00078ef803 */
.L_x_13439:
[----:B------:R-:W-:Y:S05]  /*6ae0*/  BSYNC.RECONVERGENT B0 ;  /* 0x0000000000007941 */ /* 0x000fea0003800200 */
.L_x_13438:
[----:B------:R0:W-:Y:S01]  /*6af0*/  STG.E.U8 desc[UR36][R4.64], R0 ;  /* 0x0000000004007986 */ /* 0x0001e2000c101124 */
[----:B------:R-:W-:Y:S05]  /*6b00*/  BRA `(.L_x_13424) ;  /* 0x0000000400e47947 */ /* 0x000fea0003800000 */
.L_x_13432:
        /* <DEDUP_REMOVED lines=26> */
.L_x_13442:
[----:B-----5:R-:W0:Y:S02]  /*6cb0*/  F2I.U64.F64.TRUNC R24, -R24 ;  /* 0x8000001800187311 */ /* 0x020e24000030d800 */
[----:B0-----:R0:W-:Y:S01]  /*6cc0*/  STG.E.64 desc[UR36][R4.64], R24 ;  /* 0x0000001804007986 */ /* 0x0011e2000c101b24 */
[----:B------:R-:W-:Y:S05]  /*6cd0*/  BRA `(.L_x_13424) ;  /* 0x0000000400707947 */ /* 0x000fea0003800000 */
.L_x_13441:
[----:B-----5:R-:W0:Y:S02]  /*6ce0*/  F2I.U32.F64.TRUNC R25, -R24 ;  /* 0x8000001800197311 */ /* 0x020e24000030d000 */
[----:B0-----:R0:W-:Y:S01]  /*6cf0*/  STG.E desc[UR36][R4.64], R25 ;  /* 0x0000001904007986 */ /* 0x0011e2000c101924 */
[----:B------:R-:W-:Y:S05]  /*6d00*/  BRA `(.L_x_13424) ;  /* 0x0000000400647947 */ /* 0x000fea0003800000 */
.L_x_13431:
        /* <DEDUP_REMOVED lines=10> */
.L_x_13444:
[----:B-----5:R-:W-:Y:S01]  /*6db0*/  DADD R24, -RZ, -R24 ;  /* 0x00000000ff187229 */ /* 0x020fe20000000918 */
[----:B------:R-:W-:-:S06]  /*6dc0*/  CS2R R26, SRZ ;  /* 0x00000000001a7805 */ /* 0x000fcc000001ff00 */
[----:B------:R3:W-:Y:S01]  /*6dd0*/  STG.E.128 desc[UR36][R4.64], R24 ;  /* 0x0000001804007986 */ /* 0x0007e2000c101d24 */
[----:B------:R-:W-:Y:S05]  /*6de0*/  BRA `(.L_x_13424) ;  /* 0x00000004002c7947 */ /* 0x000fea0003800000 */
.L_x_13443:
[----:B------:R-:W-:-:S13]  /*6df0*/  ISETP.NE.AND P0, PT, R0, 0xf, PT ;  /* 0x0000000f0000780c */ /* 0x000fda0003f05270 */
[----:B------:R-:W-:Y:S05]  /*6e00*/  @!P0 BRA `(.L_x_13445) ;  /* 0x0000000400088947 */ /* 0x000fea0003800000 */
[----:B------:R-:W-:-:S13]  /*6e10*/  ISETP.NE.AND P0, PT, R0, 0x17, PT ;  /* 0x000000170000780c */ /* 0x000fda0003f05270 */
[----:B------:R-:W-:Y:S05]  /*6e20*/  @!P0 BRA `(.L_x_13446) ;  /* 0x0000000000a08947 */ /* 0x000fea0003800000 */
[----:B------:R-:W-:-:S13]  /*6e30*/  ISETP.NE.AND P0, PT, R0, 0x18, PT ;  /* 0x000000180000780c */ /* 0x000fda0003f05270 */
[----:B------:R-:W-:Y:S05]  /*6e40*/  @!P0 BRA `(.L_x_13447) ;  /* 0x0000000000448947 */ /* 0x000fea0003800000 */
.L_x_13423:
        /* <DEDUP_REMOVED lines=16> */
.L_x_13448:
[----:B------:R-:W-:Y:S05]  /*6f50*/  BRA `(.L_x_13424) ;  /* 0x0000000000d07947 */ /* 0x000fea0003800000 */
.L_x_13447:
        /* <DEDUP_REMOVED lines=17> */
.L_x_13450:
[----:B------:R-:W-:Y:S05]  /*7070*/  BSYNC.RECONVERGENT B0 ;  /* 0x0000000000007941 */ /* 0x000fea0003800200 */
.L_x_13449:
[----:B------:R-:W-:-:S05]  /*7080*/  LOP3.LUT R3, R0, 0x80, R3, 0xf8, !PT ;  /* 0x0000008000037812 */ /* 0x000fca00078ef803 */
[----:B------:R2:W-:Y:S01]  /*7090*/  STG.E.U8 desc[UR36][R4.64], R3 ;  /* 0x0000000304007986 */ /* 0x0005e2000c101124 */
[----:B------:R-:W-:Y:S05]  /*70a0*/  BRA `(.L_x_13424) ;  /* 0x00000000007c7947 */ /* 0x000fea0003800000 */
.L_x_13446:
[----:B------:R-:W-:Y:S01]  /*70b0*/  UMOV UR4, 0xf0000000 ;  /* 0xf000000000047882 */ /* 0x000fe20000000000 */
[----:B------:R-:W-:Y:S01]  /*70c0*/  UMOV UR5, 0x380fffff ;  /* 0x380fffff00057882 */ /* 0x000fe20000000000 */
[----:B-----5:R-:W0:Y:S01]  /*70d0*/  F2F.F32.F64 R7, -R24 ;  /* 0x8000001800077310 */ /* 0x020e220000301000 */
        /* <DEDUP_REMOVED lines=13> */
.L_x_13452:
[----:B------:R-:W-:Y:S01]  /*71b0*/  IMAD.MOV.U32 R0, RZ, RZ, 0x7f ;  /* 0x0000007fff007424 */ /* 0x000fe200078e00ff */
[----:B------:R-:W-:-:S04]  /*71c0*/  ISETP.GT.U32.AND P0, PT, R3, 0x7f800000, PT ;  /* 0x7f8000000300780c */ /* 0x000fc80003f04070 */
[----:B------:R-:W-:-:S09]  /*71d0*/  SEL R0, R0, 0x7c, P0 ;  /* 0x0000007c00007807 */ /* 0x000fd20000000000 */
.L_x_13453:
[----:B------:R-:W-:Y:S05]  /*71e0*/  BSYNC.RECONVERGENT B0 ;  /* 0x0000000000007941 */ /* 0x000fea0003800200 */
.L_x_13451:
[----:B------:R-:W-:-:S04]  /*71f0*/  SHF.R.U32.HI R3, RZ, 0x18, R7 ;  /* 0x00000018ff037819 */ /* 0x000fc80000011607 */
[----:B------:R-:W-:-:S05]  /*7200*/  LOP3.LUT R3, R0, 0x80, R3, 0xf8, !PT ;  /* 0x0000008000037812 */ /* 0x000fca00078ef803 */
[----:B------:R1:W-:Y:S01]  /*7210*/  STG.E.U8 desc[UR36][R4.64], R3 ;  /* 0x0000000304007986 */ /* 0x0003e2000c101124 */
[----:B------:R-:W-:Y:S05]  /*7220*/  BRA `(.L_x_13424) ;  /* 0x00000000001c7947 */ /* 0x000fea0003800000 */
.L_x_13445:
[----:B------:R-:W-:Y:S01]  /*7230*/  UMOV UR4, 0xf0000000 ;  /* 0xf000000000047882 */ /* 0x000fe20000000000 */
[----:B------:R-:W-:Y:S01]  /*7240*/  UMOV UR5, 0x380fffff ;  /* 0x380fffff00057882 */ /* 0x000fe20000000000 */
[----:B-----5:R-:W0:Y:S01]  /*7250*/  F2F.F32.F64 R0, -R24 ;  /* 0x8000001800007310 */ /* 0x020e220000301000 */
[----:B------:R-:W-:-:S14]  /*7260*/  DSETP.GEU.AND P0, PT, |R24|, UR4, PT ;  /* 0x0000000418007e2a */ /* 0x000fdc000bf0e200 */
[----:B0-----:R-:W-:-:S05]  /*7270*/  @!P0 FMUL R0, R0, 1.175494350822287508e-38 ;  /* 0x0080000000008820 */ /* 0x001fca0000400000 */
[----:B------:R-:W-:-:S05]  /*7280*/  F2FP.BF16.F32.PACK_AB R0, RZ, R0 ;  /* 0x00000000ff00723e */ /* 0x000fca00000010ff */
[----:B------:R0:W-:Y:S02]  /*7290*/  STG.E.U16 desc[UR36][R4.64], R0 ;  /* 0x0000000004007986 */ /* 0x0001e4000c101524 */
.L_x_13424:
[----:B------:R-:W-:-:S07]  /*72a0*/  VIADD R23, R23, 0x80 ;  /* 0x0000008017177836 */ /* 0x000fce0000000000 */
.L_x_13383:
[----:B------:R-:W-:Y:S05]  /*72b0*/  BSYNC.RECONVERGENT B7 ;  /* 0x0000000000077941 */ /* 0x000fea0003800200 */
.L_x_13344:
        /* <DEDUP_REMOVED lines=20> */
[----:B0-----:R-:W-:Y:S01]  /*7400*/  STG.E.U8 desc[UR36][R2.64], R17 ;  /* 0x0000001102007986 */ /* 0x001fe2000c101124 */
[----:B------:R-:W-:Y:S05]  /*7410*/  EXIT ;  /* 0x000000000000794d */ /* 0x000fea0003800000 */
.L_x_13457:
[----:B-----5:R-:W0:Y:S02]  /*7420*/  F2I.S64.F64.TRUNC R16, -R16 ;  /* 0x8000001000107311 */ /* 0x020e24000030d900 */
[----:B0-----:R-:W-:-:S05]  /*7430*/  IMAD.MOV.U32 R5, RZ, RZ, R16 ;  /* 0x000000ffff057224 */ /* 0x001fca00078e0010 */
[----:B------:R-:W-:Y:S01]  /*7440*/  STG.E.U8 desc[UR36][R2.64], R5 ;  /* 0x0000000502007986 */ /* 0x000fe2000c101124 */
[----:B------:R-:W-:Y:S05]  /*7450*/  EXIT ;  /* 0x000000000000794d */ /* 0x000fea0003800000 */
.L_x_13456:
[----:B------:R-:W-:-:S13]  /*7460*/  ISETP.NE.AND P0, PT, R0, 0x2, PT ;  /* 0x000000020000780c */ /* 0x000fda0003f05270 */
[----:B------:R-:W-:Y:S05]  /*7470*/  @!P0 BRA `(.L_x_13459) ;  /* 0x0000000000288947 */ /* 0x000fea0003800000 */
[----:B------:R-:W-:-:S13]  /*7480*/  ISETP.NE.AND P0, PT, R0, 0x3, PT ;  /* 0x000000030000780c */ /* 0x000fda0003f05270 */
[----:B------:R-:W-:Y:S05]  /*7490*/  @!P0 BRA `(.L_x_13460) ;  /* 0x0000000000148947 */ /* 0x000fea0003800000 */
[----:B------:R-:W-:-:S13]  /*74a0*/  ISETP.NE.AND P0, PT, R0, 0x4, PT ;  /* 0x000000040000780c */ /* 0x000fda0003f05270 */
[----:B------:R-:W-:Y:S05]  /*74b0*/  @P0 BRA `(.L_x_13458) ;  /* 0x0000000800bc0947 */ /* 0x000fea0003800000 */
[----:B-----5:R-:W0:Y:S02]  /*74c0*/  F2I.S64.F64.TRUNC R16, -R16 ;  /* 0x8000001000107311 */ /* 0x020e24000030d900 */
[----:B0-----:R-:W-:Y:S01]  /*74d0*/  STG.E.64 desc[UR36][R2.64], R16 ;  /* 0x0000001002007986 */ /* 0x001fe2000c101b24 */
[----:B------:R-:W-:Y:S05]  /*74e0*/  EXIT ;  /* 0x000000000000794d */ /* 0x000fea0003800000 */
.L_x_13460:
[----:B-----5:R-:W0:Y:S02]  /*74f0*/  F2I.F64.TRUNC R17, -R16 ;  /* 0x8000001000117311 */ /* 0x020e24000030d100 */
[----:B0-----:R-:W-:Y:S01]  /*7500*/  STG.E desc[UR36][R2.64], R17 ;  /* 0x0000001102007986 */ /* 0x001fe2000c101924 */
[----:B------:R-:W-:Y:S05]  /*7510*/  EXIT ;  /* 0x000000000000794d */ /* 0x000fea0003800000 */
.L_x_13459:
[----:B-----5:R-:W0:Y:S02]  /*7520*/  F2I.F64.TRUNC R17, -R16 ;  /* 0x8000001000117311 */ /* 0x020e24000030d100 */
[----:B0-----:R-:W-:Y:S01]  /*7530*/  STG.E.U16 desc[UR36][R2.64], R17 ;  /* 0x0000001102007986 */ /* 0x001fe2000c101524 */
[----:B------:R-:W-:Y:S05]  /*7540*/  EXIT ;  /* 0x000000000000794d */ /* 0x000fea0003800000 */
.L_x_13455:
        /* <DEDUP_REMOVED lines=11> */
[----:B------:R-:W-:Y:S01]  /*7600*/  STG.E desc[UR36][R2.64], R5 ;  /* 0x0000000502007986 */ /* 0x000fe2000c101924 */
[----:B------:R-:W-:Y:S05]  /*7610*/  EXIT ;  /* 0x000000000000794d */ /* 0x000fea0003800000 */
.L_x_13462:
[----:B------:R-:W-:Y:S01]  /*7620*/  UMOV UR4, 0xf0000000 ;  /* 0xf000000000047882 */ /* 0x000fe20000000000 */
[----:B------:R-:W-:Y:S01]  /*7630*/  UMOV UR5, 0x380fffff ;  /* 0x380fffff00057882 */ /* 0x000fe20000000000 */
[----:B-----5:R-:W0:Y:S01]  /*7640*/  F2F.F32.F64 R0, -R16 ;  /* 0x8000001000007310 */ /* 0x020e220000301000 */
[----:B------:R-:W-:-:S14]  /*7650*/  DSETP.GEU.AND P0, PT, |R16|, UR4, PT ;  /* 0x0000000410007e2a */ /* 0x000fdc000bf0e200 */
[----:B0-----:R-:W-:-:S05]  /*7660*/  @!P0 FMUL R0, R0, 1.175494350822287508e-38 ;  /* 0x0080000000008820 */ /* 0x001fca0000400000 */
[----:B------:R-:W-:-:S05]  /*7670*/  F2FP.F16.F32.PACK_AB R0, RZ, R0 ;  /* 0x00000000ff00723e */ /* 0x000fca00000000ff */
[----:B------:R-:W-:Y:S01]  /*7680*/  STG.E.U16 desc[UR36][R2.64], R0 ;  /* 0x0000000002007986 */ /* 0x000fe2000c101524 */
[----:B------:R-:W-:Y:S05]  /*7690*/  EXIT ;  /* 0x000000000000794d */ /* 0x000fea0003800000 */
.L_x_13461:
        /* <DEDUP_REMOVED lines=12> */
[----:B------:R-:W-:Y:S01]  /*7760*/  STG.E.64 desc[UR36][R2.64], R4 ;  /* 0x0000000402007986 */ /* 0x000fe2000c101b24 */
[----:B------:R-:W-:Y:S05]  /*7770*/  EXIT ;  /* 0x000000000000794d */ /* 0x000fea0003800000 */
.L_x_13464:
[----:B------:R-:W-:Y:S01]  /*7780*/  UMOV UR4, 0xf0000000 ;  /* 0xf000000000047882 */ /* 0x000fe20000000000 */
[----:B------:R-:W-:Y:S01]  /*7790*/  UMOV UR5, 0x380fffff ;  /* 0x380fffff00057882 */ /* 0x000fe20000000000 */
[----:B-----5:R-:W0:Y:S01]  /*77a0*/  F2F.F32.F64 R0, -R16 ;  /* 0x8000001000007310 */ /* 0x020e220000301000 */
[----:B------:R-:W-:-:S14]  /*77b0*/  DSETP.GEU.AND P0, PT, |R16|, UR4, PT ;  /* 0x0000000410007e2a */ /* 0x000fdc000bf0e200 */
[----:B0-----:R-:W-:-:S05]  /*77c0*/  @!P0 FMUL R0, R0, 1.175494350822287508e-38 ;  /* 0x0080000000008820 */ /* 0x001fca0000400000 */
[----:B------:R-:W-:-:S04]  /*77d0*/  F2FP.F16.F32.PACK_AB R5, RZ, R0 ;  /* 0x00000000ff05723e */ /* 0x000fc800000000ff */
[----:B------:R-:W-:-:S05]  /*77e0*/  PRMT R5, R5, 0x5410, RZ ;  /* 0x0000541005057816 */ /* 0x000fca00000000ff */
[----:B------:R-:W-:Y:S01]  /*77f0*/  STG.E desc[UR36][R2.64], R5 ;  /* 0x0000000502007986 */ /* 0x000fe2000c101924 */
[----:B------:R-:W-:Y:S05]  /*7800*/  EXIT ;  /* 0x000000000000794d */ /* 0x000fea0003800000 */
.L_x_13463:
[----:B-----5:R-:W-:-:S07]  /*7810*/  DADD R16, -RZ, -R16 ;  /* 0x00000000ff107229 */ /* 0x020fce0000000910 */
[----:B------:R-:W-:Y:S01]  /*7820*/  STG.E.64 desc[UR36][R2.64], R16 ;  /* 0x0000001002007986 */ /* 0x000fe2000c101b24 */
[----:B------:R-:W-:Y:S05]  /*7830*/  EXIT ;  /* 0x000000000000794d */ /* 0x000fea0003800000 */
.L_x_13454:
        /* <DEDUP_REMOVED lines=11> */
[----:B0-----:R-:W-:Y:S01]  /*78f0*/  STG.E.U16 desc[UR36][R2.64], R17 ;  /* 0x0000001102007986 */ /* 0x001fe2000c101524 */
[----:B------:R-:W-:Y:S05]  /*7900*/  EXIT ;  /* 0x000000000000794d */ /* 0x000fea0003800000 */
.L_x_13468:
        /* <DEDUP_REMOVED lines=22> */
.L_x_13471:
[----:B------:R-:W-:-:S04]  /*7a70*/  SHF.R.U32.HI R5, RZ, 0x18, R5 ;  /* 0x00000018ff057819 */ /* 0x000fc80000011605 */
[----:B------:R-:W-:-:S07]  /*7a80*/  LOP3.LUT R0, R0, 0x80, R5, 0xf8, !PT ;  /* 0x0000008000007812 */ /* 0x000fce00078ef805 */
.L_x_13470:
[----:B------:R-:W-:Y:S05]  /*7a90*/  BSYNC.RECONVERGENT B0 ;  /* 0x0000000000007941 */ /* 0x000fea0003800200 */
.L_x_13469:
[----:B------:R-:W-:Y:S01]  /*7aa0*/  STG.E.U8 desc[UR36][R2.64], R0 ;  /* 0x0000000002007986 */ /* 0x000fe2000c101124 */
[----:B------:R-:W-:Y:S05]  /*7ab0*/  EXIT ;  /* 0x000000000000794d */ /* 0x000fea0003800000 */
.L_x_13467:
        /* <DEDUP_REMOVED lines=22> */
.L_x_13474:
[----:B------:R-:W-:-:S04]  /*7c20*/  SHF.R.U32.HI R5, RZ, 0x18, R5 ;  /* 0x00000018ff057819 */ /* 0x000fc80000011605 */
[----:B------:R-:W-:-:S07]  /*7c30*/  LOP3.LUT R0, R0, 0x80, R5, 0xf8, !PT ;  /* 0x0000008000007812 */ /* 0x000fce00078ef805 */
.L_x_13473:
[----:B------:R-:W-:Y:S05]  /*7c40*/  BSYNC.RECONVERGENT B0 ;  /* 0x0000000000007941 */ /* 0x000fea0003800200 */
.L_x_13472:
[----:B------:R-:W-:Y:S01]  /*7c50*/  STG.E.U8 desc[UR36][R2.64], R0 ;  /* 0x0000000002007986 */ /* 0x000fe2000c101124 */
[----:B------:R-:W-:Y:S05]  /*7c60*/  EXIT ;  /* 0x000000000000794d */ /* 0x000fea0003800000 */
.L_x_13466:
        /* <DEDUP_REMOVED lines=26> */
.L_x_13476:
[----:B-----5:R-:W0:Y:S02]  /*7e10*/  F2I.U64.F64.TRUNC R16, -R16 ;  /* 0x8000001000107311 */ /* 0x020e24000030d800 */
[----:B0-----:R-:W-:Y:S01]  /*7e20*/  STG.E.64 desc[UR36][R2.64], R16 ;  /* 0x0000001002007986 */ /* 0x001fe2000c101b24 */
[----:B------:R-:W-:Y:S05]  /*7e30*/  EXIT ;  /* 0x000000000000794d */ /* 0x000fea0003800000 */
.L_x_13475:
[----:B-----5:R-:W0:Y:S02]  /*7e40*/  F2I.U32.F64.TRUNC R17, -R16 ;  /* 0x8000001000117311 */ /* 0x020e24000030d000 */
[----:B0-----:R-:W-:Y:S01]  /*7e50*/  STG.E desc[UR36][R2.64], R17 ;  /* 0x0000001102007986 */ /* 0x001fe2000c101924 */
[----:B------:R-:W-:Y:S05]  /*7e60*/  EXIT ;  /* 0x000000000000794d */ /* 0x000fea0003800000 */
.L_x_13465:
        /* <DEDUP_REMOVED lines=8> */
[----:B------:R-:W-:Y:S01]  /*7ef0*/  STG.E.U8 desc[UR36][R2.64], R5 ;  /* 0x0000000502007986 */ /* 0x000fe2000c101124 */
[----:B------:R-:W-:Y:S05]  /*7f00*/  EXIT ;  /* 0x000000000000794d */ /* 0x000fea0003800000 */
.L_x_13478:
[----:B-----5:R-:W-:Y:S01]  /*7f10*/  DADD R16, -RZ, -R16 ;  /* 0x00000000ff107229 */ /* 0x020fe20000000910 */
[----:B------:R-:W-:-:S06]  /*7f20*/  CS2R R18, SRZ ;  /* 0x0000000000127805 */ /* 0x000fcc000001ff00 */
[----:B------:R-:W-:Y:S01]  /*7f30*/  STG.E.128 desc[UR36][R2.64], R16 ;  /* 0x0000001002007986 */ /* 0x000fe2000c101d24 */
[----:B------:R-:W-:Y:S05]  /*7f40*/  EXIT ;  /* 0x000000000000794d */ /* 0x000fea0003800000 */
.L_x_13477:
[----:B------:R-:W-:-:S13]  /*7f50*/  ISETP.NE.AND P0, PT, R0, 0xf, PT ;  /* 0x0000000f0000780c */ /* 0x000fda0003f05270 */
[----:B------:R-:W-:Y:S05]  /*7f60*/  @!P0 BRA `(.L_x_13479) ;  /* 0x0000000400088947 */ /* 0x000fea0003800000 */
[----:B------:R-:W-:-:S13]  /*7f70*/  ISETP.NE.AND P0, PT, R0, 0x17, PT ;  /* 0x000000170000780c */ /* 0x000fda0003f05270 */
[----:B------:R-:W-:Y:S05]  /*7f80*/  @!P0 BRA `(.L_x_13480) ;  /* 0x0000000000a08947 */ /* 0x000fea0003800000 */
[----:B------:R-:W-:-:S13]  /*7f90*/  ISETP.NE.AND P0, PT, R0, 0x18, PT ;  /* 0x000000180000780c */ /* 0x000fda0003f05270 */
[----:B------:R-:W-:Y:S05]  /*7fa0*/  @!P0 BRA `(.L_x_13481) ;  /* 0x0000000000448947 */ /* 0x000fea0003800000 */
.L_x_13458:
        /* <DEDUP_REMOVED lines=15> */
[----:B--2--5:R-:W-:Y:S05]  /*80a0*/  CALL.ABS.NOINC R2 ;  /* 0x0000000002007343 */ /* 0x024fea0003c00000 */
.L_x_13482:
[----:B------:R-:W-:Y:S05]  /*80b0*/  EXIT ;  /* 0x000000000000794d */ /* 0x000fea0003800000 */
.L_x_13481:
        /* <DEDUP_REMOVED lines=17> */
.L_x_13484:
[----:B------:R-:W-:Y:S05]  /*81d0*/  BSYNC.RECONVERGENT B0 ;  /* 0x0000000000007941 */ /* 0x000fea0003800200 */
.L_x_13483:
[----:B------:R-:W-:-:S05]  /*81e0*/  LOP3.LUT R5, R0, 0x80, R5, 0xf8, !PT ;  /* 0x0000008000057812 */ /* 0x000fca00078ef805 */
[----:B------:R-:W-:Y:S01]  /*81f0*/  STG.E.U8 desc[UR36][R2.64], R5 ;  /* 0x0000000502007986 */ /* 0x000fe2000c101124 */
[----:B------:R-:W-:Y:S05]  /*8200*/  EXIT ;  /* 0x000000000000794d */ /* 0x000fea0003800000 */
.L_x_13480:
        /* <DEDUP_REMOVED lines=16> */
.L_x_13486:
[----:B------:R-:W-:Y:S01]  /*8310*/  IMAD.MOV.U32 R0, RZ, RZ, 0x7f ;  /* 0x0000007fff007424 */ /* 0x000fe200078e00ff */
[----:B------:R-:W-:-:S04]  /*8320*/  ISETP.GT.U32.AND P0, PT, R4, 0x7f800000, PT ;  /* 0x7f8000000400780c */ /* 0x000fc80003f04070 */
[----:B------:R-:W-:-:S09]  /*8330*/  SEL R0, R0, 0x7c, P0 ;  /* 0x0000007c00007807 */ /* 0x000fd20000000000 */
.L_x_13487:
[----:B------:R-:W-:Y:S05]  /*8340*/  BSYNC.RECONVERGENT B0 ;  /* 0x0000000000007941 */ /* 0x000fea0003800200 */
.L_x_13485:
[----:B------:R-:W-:-:S04]  /*8350*/  SHF.R.U32.HI R5, RZ, 0x18, R5 ;  /* 0x00000018ff057819 */ /* 0x000fc80000011605 */
[----:B------:R-:W-:-:S05]  /*8360*/  LOP3.LUT R5, R0, 0x80, R5, 0xf8, !PT ;  /* 0x0000008000057812 */ /* 0x000fca00078ef805 */
[----:B------:R-:W-:Y:S01]  /*8370*/  STG.E.U8 desc[UR36][R2.64], R5 ;  /* 0x0000000502007986 */ /* 0x000fe2000c101124 */
[----:B------:R-:W-:Y:S05]  /*8380*/  EXIT ;  /* 0x000000000000794d */ /* 0x000fea0003800000 */
.L_x_13479:
[----:B------:R-:W-:Y:S01]  /*8390*/  UMOV UR4, 0xf0000000 ;  /* 0xf000000000047882 */ /* 0x000fe20000000000 */
[----:B------:R-:W-:Y:S01]  /*83a0*/  UMOV UR5, 0x380fffff ;  /* 0x380fffff00057882 */ /* 0x000fe20000000000 */
[----:B-----5:R-:W0:Y:S01]  /*83b0*/  F2F.F32.F64 R0, -R16 ;  /* 0x8000001000007310 */ /* 0x020e220000301000 */
[----:B------:R-:W-:-:S14]  /*83c0*/  DSETP.GEU.AND P0, PT, |R16|, UR4, PT ;  /* 0x0000000410007e2a */ /* 0x000fdc000bf0e200 */
[----:B0-----:R-:W-:-:S05]  /*83d0*/  @!P0 FMUL R0, R0, 1.175494350822287508e-38 ;  /* 0x0080000000008820 */ /* 0x001fca0000400000 */
[----:B------:R-:W-:-:S05]  /*83e0*/  F2FP.BF16.F32.PACK_AB R0, RZ, R0 ;  /* 0x00000000ff00723e */ /* 0x000fca00000010ff */
[----:B------:R-:W-:Y:S01]  /*83f0*/  STG.E.U16 desc[UR36][R2.64], R0 ;  /* 0x0000000002007986 */ /* 0x000fe2000c101524 */
[----:B------:R-:W-:Y:S05]  /*8400*/  EXIT ;  /* 0x000000000000794d */ /* 0x000fea0003800000 */
.L_x_13488:
        /* <DEDUP_REMOVED lines=15> */
.L_x_23751:


//--------------------- .text._ZN2at6native18elementwise_kernelILi128ELi2EZNS0_22gpu_kernel_impl_nocastIZZZNS0_15neg_kernel_cudaERNS_18TensorIteratorBaseEENKUlvE0_clEvENKUlvE4_clEvEUldE_EEvS4_RKT_EUliE_EEviT1_ --------------------------
	.section	.text._ZN2at6native18elementwise_kernelILi128ELi2EZNS0_22gpu_kernel_impl_nocastIZZZNS0_15neg_kernel_cudaERNS_18TensorIteratorBaseEENKUlvE0_clEvENKUlvE4_clEvEUldE_EEvS4_RKT_EUliE_EEviT1_,"ax",@progbits
	.align	128
        .global         _ZN2at6native18elementwise_kernelILi128ELi2EZNS0_22gpu_kernel_impl_nocastIZZZNS0_15neg_kernel_cudaERNS_18TensorIteratorBaseEENKUlvE0_clEvENKUlvE4_clEvEUldE_EEvS4_RKT_EUliE_EEviT1_
        .type           _ZN2at6native18elementwise_kernelILi128ELi2EZNS0_22gpu_kernel_impl_nocastIZZZNS0_15neg_kernel_cudaERNS_18TensorIteratorBaseEENKUlvE0_clEvENKUlvE4_clEvEUldE_EEvS4_RKT_EUliE_EEviT1_,@function
        .size           _ZN2at6native18elementwise_kernelILi128ELi2EZNS0_22gpu_kernel_impl_nocastIZZZNS0_15neg_kernel_cudaERNS_18TensorIteratorBaseEENKUlvE0_clEvENKUlvE4_clEvEUldE_EEvS4_RKT_EUliE_EEviT1_,(.L_x_23752 - _ZN2at6native18elementwise_kernelILi128ELi2EZNS0_22gpu_kernel_impl_nocastIZZZNS0_15neg_kernel_cudaERNS_18TensorIteratorBaseEENKUlvE0_clEvENKUlvE4_clEvEUldE_EEvS4_RKT_EUliE_EEviT1_)
        .other          _ZN2at6native18elementwise_kernelILi128ELi2EZNS0_22gpu_kernel_impl_nocastIZZZNS0_15neg_kernel_cudaERNS_18TensorIteratorBaseEENKUlvE0_clEvENKUlvE4_clEvEUldE_EEvS4_RKT_EUliE_EEviT1_,@"STO_CUDA_ENTRY STV_DEFAULT"
_ZN2at6native18elementwise_kernelILi128ELi2EZNS0_22gpu_kernel_impl_nocastIZZZNS0_15neg_kernel_cudaERNS_18TensorIteratorBaseEENKUlvE0_clEvENKUlvE4_clEvEUldE_EEvS4_RKT_EUliE_EEviT1_:
.text._ZN2at6native18elementwise_kernelILi128ELi2EZNS0_22gpu_kernel_impl_nocastIZZZNS0_15neg_kernel_cudaERNS_18TensorIteratorBaseEENKUlvE0_clEvENKUlvE4_clEvEUldE_EEvS4_RKT_EUliE_EEviT1_:
        /* <DEDUP_REMOVED lines=16> */
[----:B------:R-:W-:Y:S01]  /*0100*/  IADD3 R3, PT, PT, R3, 0x80, RZ ;  /* 0x0000008003037810 */ /* 0x000fe20007ffe0ff */
[----:B--2---:R-:W-:-:S07]  /*0110*/  DADD R8, -RZ, -R4 ;  /* 0x00000000ff087229 */ /* 0x004fce0000000904 */
[----:B0-----:R0:W-:Y:S04]  /*0120*/  STG.E.64 desc[UR6][R6.64], R8 ;  /* 0x0000000806007986 */ /* 0x0011e8000c101b06 */
.L_x_13491:
[----:B------:R-:W-:Y:S05]  /*0130*/  BSYNC.RECONVERGENT B0 ;  /* 0x0000000000007941 */ /* 0x000fea0003800200 */
.L_x_13490:
[----:B------:R-:W-:-:S13]  /*0140*/  ISETP.GE.AND P0, PT, R3, UR4, PT ;  /* 0x0000000403007c0c */ /* 0x000fda000bf06270 */
[----:B------:R-:W-:Y:S05]  /*0150*/  @P0 EXIT ;  /* 0x000000000000094d */ /* 0x000fea0003800000 */
[----:B------:R-:W1:Y:S02]  /*0160*/  LDC.64 R4, c[0x0][0x588] ;  /* 0x00016200ff047b82 */ /* 0x000e640000000a00 */
[----:B-1----:R-:W2:Y:S06]  /*0170*/  LDG.E.64 R2, desc[UR6][R4.64] ;  /* 0x0000000604027981 */ /* 0x002eac000c1e1b00 */
[----:B0-----:R-:W0:Y:S01]  /*0180*/  LDC.64 R6, c[0x0][0x580] ;  /* 0x00016000ff067b82 */ /* 0x001e220000000a00 */
[----:B--2---:R-:W-:-:S07]  /*0190*/  DADD R2, -RZ, -R2 ;  /* 0x00000000ff027229 */ /* 0x004fce0000000902 */
[----:B0-----:R-:W-:Y:S01]  /*01a0*/  STG.E.64 desc[UR6][R6.64], R2 ;  /* 0x0000000206007986 */ /* 0x001fe2000c101b06 */
[----:B------:R-:W-:Y:S05]  /*01b0*/  EXIT ;  /* 0x000000000000794d */ /* 0x000fea0003800000 */
.L_x_13489:
        /* <DEDUP_REMOVED lines=8> */
[----:B------:R-:W-:Y:S02]  /*0240*/  MOV R4, RZ ;  /* 0x000000ff00047202 */ /* 0x000fe40000000f00 */
        /* <DEDUP_REMOVED lines=296> */
.L_x_13494:
[----:B------:R-:W0:Y:S02]  /*14d0*/  LDCU.128 UR8, c[0x0][0x580] ;  /* 0x0000b000ff0877ac */ /* 0x000e240008000c00 */
[----:B0-----:R-:W-:-:S04]  /*14e0*/  IADD3 R6, P0, PT, R4, UR10, RZ ;  /* 0x0000000a04067c10 */ /* 0x001fc8000ff1e0ff */
[----:B------:R-:W-:-:S06]  /*14f0*/  IADD3.X R7, PT, PT, RZ, UR11, RZ, P0, !PT ;  /* 0x0000000bff077c10 */ /* 0x000fcc00087fe4ff */
[----:B------:R-:W2:Y:S01]  /*1500*/  LDG.E.64 R6, desc[UR6][R6.64] ;  /* 0x0000000606067981 */ /* 0x000ea2000c1e1b00 */
[----:B------:R-:W-:Y:S02]  /*1510*/  IADD3 R4, P0, PT, R5, UR8, RZ ;  /* 0x0000000805047c10 */ /* 0x000fe4000ff1e0ff */
[----:B------:R-:W-:-:S03]  /*1520*/  IADD3 R3, PT, PT, R3, 0x80, RZ ;  /* 0x0000008003037810 */ /* 0x000fc60007ffe0ff */
[----:B------:R-:W-:Y:S01]  /*1530*/  IMAD.X R5, RZ, RZ, UR9, P0 ;  /* 0x00000009ff057e24 */ /* 0x000fe200080e06ff */
[----:B--2---:R-:W-:-:S07]  /*1540*/  DADD R8, -RZ, -R6 ;  /* 0x00000000ff087229 */ /* 0x004fce0000000906 */
[----:B------:R0:W-:Y:S04]  /*1550*/  STG.E.64 desc[UR6][R4.64], R8 ;  /* 0x0000000804007986 */ /* 0x0001e8000c101b06 */
.L_x_13493:
[----:B------:R-:W-:Y:S05]  /*1560*/  BSYNC.RECONVERGENT B0 ;  /* 0x0000000000007941 */ /* 0x000fea0003800200 */
.L_x_13492:
        /* <DEDUP_REMOVED lines=300> */
.L_x_13495:
[----:B------:R-:W0:Y:S02]  /*2830*/  LDCU.128 UR8, c[0x0][0x580] ;  /* 0x0000b000ff0877ac */ /* 0x000e240008000c00 */
[----:B0-----:R-:W-:-:S04]  /*2840*/  IADD3 R4, P0, PT, R2, UR10, RZ ;  /* 0x0000000a02047c10 */ /* 0x001fc8000ff1e0ff */
[----:B------:R-:W-:-:S06]  /*2850*/  IADD3.X R5, PT, PT, RZ, UR11, RZ, P0, !PT ;  /* 0x0000000bff057c10 */ /* 0x000fcc00087fe4ff */
[----:B------:R-:W2:Y:S01]  /*2860*/  LDG.E.64 R4, desc[UR6][R4.64] ;  /* 0x0000000604047981 */ /* 0x000ea2000c1e1b00 */
[----:B------:R-:W-:-:S04]  /*2870*/  IADD3 R2, P0, PT, R3, UR8, RZ ;  /* 0x0000000803027c10 */ /* 0x000fc8000ff1e0ff */
[----:B------:R-:W-:Y:S01]  /*2880*/  IADD3.X R3, PT, PT, RZ, UR9, RZ, P0, !PT ;  /* 0x00000009ff037c10 */ /* 0x000fe200087fe4ff */
[----:B--2---:R-:W-:-:S07]  /*2890*/  DADD R6, -RZ, -R4 ;  /* 0x00000000ff067229 */ /* 0x004fce0000000904 */
[----:B------:R-:W-:Y:S01]  /*28a0*/  STG.E.64 desc[UR6][R2.64], R6 ;  /* 0x0000000602007986 */ /* 0x000fe2000c101b06 */
[----:B------:R-:W-:Y:S05]  /*28b0*/  EXIT ;  /* 0x000000000000794d */ /* 0x000fea0003800000 */
.L_x_13496:
        /* <DEDUP_REMOVED lines=12> */
.L_x_23752:


//--------------------- .text._ZN2at6native27unrolled_elementwise_kernelIZZZNS0_15neg_kernel_cudaERNS_18TensorIteratorBaseEENKUlvE0_clEvENKUlvE4_clEvEUldE_St5arrayIPcLm2EELi4E23TrivialOffsetCalculatorILi1EjESB_NS0_6memory15LoadWithoutCastENSC_16StoreWithoutCastEEEviT_T0_T2_T3_T4_T5_ --------------------------
	.section	.text._ZN2at6native27unrolled_elementwise_kernelIZZZNS0_15neg_kernel_cudaERNS_18TensorIteratorBaseEENKUlvE0_clEvENKUlvE4_clEvEUldE_St5arrayIPcLm2EELi4E23TrivialOffsetCalculatorILi1EjESB_NS0_6memory15LoadWithoutCastENSC_16StoreWithoutCastEEEviT_T0_T2_T3_T4_T5_,"ax",@progbits
	.align	128
        .global         _ZN2at6native27unrolled_elementwise_kernelIZZZNS0_15neg_kernel_cudaERNS_18TensorIteratorBaseEENKUlvE0_clEvENKUlvE4_clEvEUldE_St5arrayIPcLm2EELi4E23TrivialOffsetCalculatorILi1EjESB_NS0_6memory15LoadWithoutCastENSC_16StoreWithoutCastEEEviT_T0_T2_T3_T4_T5_
        .type           _ZN2at6native27unrolled_elementwise_kernelIZZZNS0_15neg_kernel_cudaERNS_18TensorIteratorBaseEENKUlvE0_clEvENKUlvE4_clEvEUldE_St5arrayIPcLm2EELi4E23TrivialOffsetCalculatorILi1EjESB_NS0_6memory15LoadWithoutCastENSC_16StoreWithoutCastEEEviT_T0_T2_T3_T4_T5_,@function
        .size           _ZN2at6native27unrolled_elementwise_kernelIZZZNS0_15neg_kernel_cudaERNS_18TensorIteratorBaseEENKUlvE0_clEvENKUlvE4_clEvEUldE_St5arrayIPcLm2EELi4E23TrivialOffsetCalculatorILi1EjESB_NS0_6memory15LoadWithoutCastENSC_16StoreWithoutCastEEEviT_T0_T2_T3_T4_T5_,(.L_x_23753 - _ZN2at6native27unrolled_elementwise_kernelIZZZNS0_15neg_kernel_cudaERNS_18TensorIteratorBaseEENKUlvE0_clEvENKUlvE4_clEvEUldE_St5arrayIPcLm2EELi4E23TrivialOffsetCalculatorILi1EjESB_NS0_6memory15LoadWithoutCastENSC_16StoreWithoutCastEEEviT_T0_T2_T3_T4_T5_)
        .other          _ZN2at6native27unrolled_elementwise_kernelIZZZNS0_15neg_kernel_cudaERNS_18TensorIteratorBaseEENKUlvE0_clEvENKUlvE4_clEvEUldE_St5arrayIPcLm2EELi4E23TrivialOffsetCalculatorILi1EjESB_NS0_6memory15LoadWithoutCastENSC_16StoreWithoutCastEEEviT_T0_T2_T3_T4_T5_,@"STO_CUDA_ENTRY STV_DEFAULT"
_ZN2at6native27unrolled_elementwise_kernelIZZZNS0_15neg_kernel_cudaERNS_18TensorIteratorBaseEENKUlvE0_clEvENKUlvE4_clEvEUldE_St5arrayIPcLm2EELi4E23TrivialOffsetCalculatorILi1EjESB_NS0_6memory15LoadWithoutCastENSC_16StoreWithoutCastEEEviT_T0_T2_T3_T4_T5_:
.text._ZN2at6native27unrolled_elementwise_kernelIZZZNS0_15neg_kernel_cudaERNS_18TensorIteratorBaseEENKUlvE0_clEvENKUlvE4_clEvEUldE_St5arrayIPcLm2EELi4E23TrivialOffsetCalculatorILi1EjESB_NS0_6memory15LoadWithoutCastENSC_16StoreWithoutCastEEEviT_T0_T2_T3_T4_T5_:
        /* <DEDUP_REMOVED lines=16> */
[----:B0-----:R-:W-:Y:S01]  /*0100*/  @!P0 IMAD.WIDE.U32 R10, R15, 0x8, R10 ;  /* 0x000000080f0a8825 */ /* 0x001fe200078e000a */
[----:B------:R-:W-:-:S06]  /*0110*/  CS2R R14, SRZ ;  /* 0x00000000000e7805 */ /* 0x000fcc000001ff00 */
[----:B-1----:R0:W5:Y:S05]  /*0120*/  @!P0 LDG.E.64 R14, desc[UR4][R10.64] ;  /* 0x000000040a0e8981 */ /* 0x00216a000c1e1b00 */
[----:B------:R-:W-:Y:S01]  /*0130*/  @!P3 LEA R19, R0, R9, 0x9 ;  /* 0x000000090013b211 */ /* 0x000fe200078e48ff */
[----:B------:R-:W-:Y:S01]  /*0140*/  @!P3 VIADD R9, R9, 0x80 ;  /* 0x000000800909b836 */ /* 0x000fe20000000000 */
[----:B------:R-:W1:Y:S04]  /*0150*/  @!P3 LDC.64 R6, c[0x0][0x390] ;  /* 0x0000e400ff06bb82 */ /* 0x000e680000000a00 */
[----:B------:R-:W-:Y:S01]  /*0160*/  ISETP.GE.AND P2, PT, R9, R2, PT ;  /* 0x000000020900720c */ /* 0x000fe20003f46270 */
[----:B--2---:R-:W-:-:S12]  /*0170*/  @!P1 IMAD.WIDE.U32 R12, R17, 0x8, R12 ;  /* 0x00000008110c9825 */ /* 0x004fd800078e000c */
[----:B------:R-:W2:Y:S01]  /*0180*/  @!P2 LDC.64 R4, c[0x0][0x390] ;  /* 0x0000e400ff04ab82 */ /* 0x000ea20000000a00 */
[----:B------:R-:W-:Y:S02]  /*0190*/  @!P2 IMAD R9, R0, 0x200, R9 ;  /* 0x000002000009a824 */ /* 0x000fe400078e0209 */
[----:B-1----:R-:W-:Y:S01]  /*01a0*/  @!P3 IMAD.WIDE.U32 R18, R19, 0x8, R6 ;  /* 0x000000081312b825 */ /* 0x002fe200078e0006 */
[----:B------:R-:W-:-:S06]  /*01b0*/  CS2R R6, SRZ ;  /* 0x0000000000067805 */ /* 0x000fcc000001ff00 */
[----:B------:R0:W5:Y:S01]  /*01c0*/  @!P3 LDG.E.64 R6, desc[UR4][R18.64] ;  /* 0x000000041206b981 */ /* 0x000162000c1e1b00 */
[----:B--2---:R-:W-:Y:S01]  /*01d0*/  @!P2 IMAD.WIDE.U32 R16, R9, 0x8, R4 ;  /* 0x000000080910a825 */ /* 0x004fe200078e0004 */
[----:B------:R-:W-:Y:S02]  /*01e0*/  CS2R R8, SRZ ;  /* 0x0000000000087805 */ /* 0x000fe4000001ff00 */
[----:B------:R-:W-:-:S04]  /*01f0*/  CS2R R4, SRZ ;  /* 0x0000000000047805 */ /* 0x000fc8000001ff00 */
[----:B------:R0:W5:Y:S04]  /*0200*/  @!P1 LDG.E.64 R8, desc[UR4][R12.64] ;  /* 0x000000040c089981 */ /* 0x000168000c1e1b00 */
[----:B------:R0:W5:Y:S01]  /*0210*/  @!P2 LDG.E.64 R4, desc[UR4][R16.64] ;  /* 0x000000041004a981 */ /* 0x000162000c1e1b00 */
[----:B------:R-:W-:Y:S01]  /*0220*/  ISETP.GE.AND P0, PT, R3, R2, PT ;  /* 0x000000020300720c */ /* 0x000fe20003f06270 */
[----:B------:R-:W-:Y:S04]  /*0230*/  BSSY.RECONVERGENT B0, `(.L_x_13497) ;  /* 0x000001a000007945 */ /* 0x000fe80003800200 */
[----:B------:R-:W-:Y:S08]  /*0240*/  BSSY.RELIABLE B1, `(.L_x_13498) ;  /* 0x0000011000017945 */ /* 0x000ff00003800100 */
[----:B0-----:R-:W-:Y:S05]  /*0250*/  @P0 BRA `(.L_x_13499) ;  /* 0x00000000003c0947 */ /* 0x001fea0003800000 */
[----:B------:R-:W0:Y:S01]  /*0260*/  LDC.64 R10, c[0x0][0x388] ;  /* 0x0000e200ff0a7b82 */ /* 0x000e220000000a00 */
[----:B------:R-:W-:Y:S01]  /*0270*/  LEA R13, R0, R3, 0x9 ;  /* 0x00000003000d7211 */ /* 0x000fe200078e48ff */
[----:B-----5:R-:W-:Y:S01]  /*0280*/  DADD R14, -RZ, -R14 ;  /* 0x00000000ff0e7229 */ /* 0x020fe2000000090e */
[----:B------:R-:W-:-:S05]  /*0290*/  VIADD R3, R3, 0x80 ;  /* 0x0000008003037836 */ /* 0x000fca0000000000 */
[----:B------:R-:W-:-:S13]  /*02a0*/  ISETP.GE.AND P0, PT, R3, R2, PT ;  /* 0x000000020300720c */ /* 0x000fda0003f06270 */
[----:B------:R-:W-:Y:S05]  /*02b0*/  @P0 BREAK.RELIABLE B1 ;  /* 0x0000000000010942 */ /* 0x000fea0003800100 */
[----:B0-----:R-:W-:-:S05]  /*02c0*/  IMAD.WIDE.U32 R10, R13, 0x8, R10 ;  /* 0x000000080d0a7825 */ /* 0x001fca00078e000a */
[----:B------:R0:W-:Y:S01]  /*02d0*/  STG.E.64 desc[UR4][R10.64], R14 ;  /* 0x0000000e0a007986 */ /* 0x0001e2000c101b04 */
[----:B------:R-:W-:Y:S05]  /*02e0*/  @P0 BRA `(.L_x_13500) ;  /* 0x0000000000380947 */ /* 0x000fea0003800000 */
[----:B0-----:R-:W0:Y:S01]  /*02f0*/  LDC.64 R10, c[0x0][0x388] ;  /* 0x0000e200ff0a7b82 */ /* 0x001e220000000a00 */
[----:B------:R-:W-:Y:S01]  /*0300*/  LEA R13, R0, R3, 0x9 ;  /* 0x00000003000d7211 */ /* 0x000fe200078e48ff */
[----:B------:R-:W-:Y:S01]  /*0310*/  DADD R8, -RZ, -R8 ;  /* 0x00000000ff087229 */ /* 0x000fe20000000908 */
[----:B------:R-:W-:-:S03]  /*0320*/  VIADD R3, R3, 0x80 ;  /* 0x0000008003037836 */ /* 0x000fc60000000000 */
[----:B0-----:R-:W-:-:S05]  /*0330*/  IMAD.WIDE.U32 R10, R13, 0x8, R10 ;  /* 0x000000080d0a7825 */ /* 0x001fca00078e000a */
[----:B------:R0:W-:Y:S02]  /*0340*/  STG.E.64 desc[UR4][R10.64], R8 ;  /* 0x000000080a007986 */ /* 0x0001e4000c101b04 */
.L_x_13499:
[----:B------:R-:W-:Y:S05]  /*0350*/  BSYNC.RELIABLE B1 ;  /* 0x0000000000017941 */ /* 0x000fea0003800100 */
.L_x_13498:
[----:B------:R-:W-:-:S13]  /*0360*/  ISETP.GE.AND P0, PT, R3, R2, PT ;  /* 0x000000020300720c */ /* 0x000fda0003f06270 */
[----:B0----5:R-:W0:Y:S01]  /*0370*/  @!P0 LDC.64 R8, c[0x0][0x388] ;  /* 0x0000e200ff088b82 */ /* 0x021e220000000a00 */
[----:B------:R-:W-:Y:S01]  /*0380*/  @!P0 LEA R11, R0, R3, 0x9 ;  /* 0x00000003000b8211 */ /* 0x000fe200078e48ff */
[----:B------:R-:W-:Y:S01]  /*0390*/  @!P0 DADD R6, -RZ, -R6 ;  /* 0x00000000ff068229 */ /* 0x000fe20000000906 */
[----:B------:R-:W-:-:S03]  /*03a0*/  @!P0 VIADD R3, R3, 0x80 ;  /* 0x0000008003038836 */ /* 0x000fc60000000000 */
[----:B0-----:R-:W-:-:S05]  /*03b0*/  @!P0 IMAD.WIDE.U32 R8, R11, 0x8, R8 ;  /* 0x000000080b088825 */ /* 0x001fca00078e0008 */
[----:B------:R1:W-:Y:S02]  /*03c0*/  @!P0 STG.E.64 desc[UR4][R8.64], R6 ;  /* 0x0000000608008986 */ /* 0x0003e4000c101b04 */
.L_x_13500:
[----:B------:R-:W-:Y:S05]  /*03d0*/  BSYNC.RECONVERGENT B0 ;  /* 0x0000000000007941 */ /* 0x000fea0003800200 */
.L_x_13497:
[----:B------:R-:W-:Y:S05]  /*03e0*/  WARPSYNC.ALL ;  /* 0x0000000000007948 */ /* 0x000fea0003800000 */
[----:B------:R-:W-:-:S13]  /*03f0*/  ISETP.GE.AND P0, PT, R3, R2, PT ;  /* 0x000000020300720c */ /* 0x000fda0003f06270 */
[----:B------:R-:W-:Y:S05]  /*0400*/  @P0 EXIT ;  /* 0x000000000000094d */ /* 0x000fea0003800000 */
[----:B-1----:R-:W1:Y:S01]  /*0410*/  LDC.64 R6, c[0x0][0x388] ;  /* 0x0000e200ff067b82 */ /* 0x002e620000000a00 */
[----:B------:R-:W-:Y:S01]  /*0420*/  LEA R3, R0, R3, 0x9 ;  /* 0x0000000300037211 */ /* 0x000fe200078e48ff */
[----:B------:R-:W-:-:S04]  /*0430*/  DADD R4, -RZ, -R4 ;  /* 0x00000000ff047229 */ /* 0x000fc80000000904 */
[----:B-1----:R-:W-:-:S05]  /*0440*/  IMAD.WIDE.U32 R2, R3, 0x8, R6 ;  /* 0x0000000803027825 */ /* 0x002fca00078e0006 */
[----:B------:R-:W-:Y:S01]  /*0450*/  STG.E.64 desc[UR4][R2.64], R4 ;  /* 0x0000000402007986 */ /* 0x000fe2000c101b04 */
[----:B------:R-:W-:Y:S05]  /*0460*/  EXIT ;  /* 0x000000000000794d */ /* 0x000fea0003800000 */
.L_x_13501:
        /* <DEDUP_REMOVED lines=9> */
.L_x_23753:


//--------------------- .text._ZN2at6native29vectorized_elementwise_kernelILi2EZZZNS0_15neg_kernel_cudaERNS_18TensorIteratorBaseEENKUlvE0_clEvENKUlvE4_clEvEUldE_St5arrayIPcLm2EEEEviT0_T1_ --------------------------
	.section	.text._ZN2at6native29vectorized_elementwise_kernelILi2EZZZNS0_15neg_kernel_cudaERNS_18TensorIteratorBaseEENKUlvE0_clEvENKUlvE4_clEvEUldE_St5arrayIPcLm2EEEEviT0_T1_,"ax",@progbits
	.align	128
        .global         _ZN2at6native29vectorized_elementwise_kernelILi2EZZZNS0_15neg_kernel_cudaERNS_18TensorIteratorBaseEENKUlvE0_clEvENKUlvE4_clEvEUldE_St5arrayIPcLm2EEEEviT0_T1_
        .type           _ZN2at6native29vectorized_elementwise_kernelILi2EZZZNS0_15neg_kernel_cudaERNS_18TensorIteratorBaseEENKUlvE0_clEvENKUlvE4_clEvEUldE_St5arrayIPcLm2EEEEviT0_T1_,@function
        .size           _ZN2at6native29vectorized_elementwise_kernelILi2EZZZNS0_15neg_kernel_cudaERNS_18TensorIteratorBaseEENKUlvE0_clEvENKUlvE4_clEvEUldE_St5arrayIPcLm2EEEEviT0_T1_,(.L_x_23754 - _ZN2at6native29vectorized_elementwise_kernelILi2EZZZNS0_15neg_kernel_cudaERNS_18TensorIteratorBaseEENKUlvE0_clEvENKUlvE4_clEvEUldE_St5arrayIPcLm2EEEEviT0_T1_)
        .other          _ZN2at6native29vectorized_elementwise_kernelILi2EZZZNS0_15neg_kernel_cudaERNS_18TensorIteratorBaseEENKUlvE0_clEvENKUlvE4_clEvEUldE_St5arrayIPcLm2EEEEviT0_T1_,@"STO_CUDA_ENTRY STV_DEFAULT"
_ZN2at6native29vectorized_elementwise_kernelILi2EZZZNS0_15neg_kernel_cudaERNS_18TensorIteratorBaseEENKUlvE0_clEvENKUlvE4_clEvEUldE_St5arrayIPcLm2EEEEviT0_T1_:
.text._ZN2at6native29vectorized_elementwise_kernelILi2EZZZNS0_15neg_kernel_cudaERNS_18TensorIteratorBaseEENKUlvE0_clEvENKUlvE4_clEvEUldE_St5arrayIPcLm2EEEEviT0_T1_:
        /* <DEDUP_REMOVED lines=10> */
[----:B0-----:R-:W-:Y:S01]  /*00a0*/  ISETP.GE.U32.AND P6, PT, R0, R5, PT ;  /* 0x000000050000720c */ /* 0x001fe20003fc6070 */
[----:B------:R-:W-:-:S12]  /*00b0*/  IMAD.MOV.U32 R2, RZ, RZ, R0 ;  /* 0x000000ffff027224 */ /* 0x000fd800078e0000 */
[----:B------:R-:W-:Y:S01]  /*00c0*/  @!P6 IADD3 R0, PT, PT, R2, 0x80, RZ ;  /* 0x000000800200e810 */ /* 0x000fe20007ffe0ff */
[----:B------:R-:W0:Y:S01]  /*00d0*/  @!P6 LDC.64 R12, c[0x0][0x390] ;  /* 0x0000e400ff0ceb82 */ /* 0x000e220000000a00 */
[----:B------:R-:W-:Y:S02]  /*00e0*/  @!P6 IADD3 R9, PT, PT, R3, R2, RZ ;  /* 0x000000020309e210 */ /* 0x000fe40007ffe0ff */
[----:B------:R-:W-:-:S13]  /*00f0*/  ISETP.GE.U32.AND P5, PT, R0, R5, PT ;  /* 0x000000050000720c */ /* 0x000fda0003fa6070 */
[----:B------:R-:W-:Y:S01]  /*0100*/  @!P5 IMAD.IADD R17, R3, 0x1, R0 ;  /* 0x000000010311d824 */ /* 0x000fe200078e0200 */
[----:B------:R-:W1:Y:S01]  /*0110*/  @!P5 LDC.64 R14, c[0x0][0x390] ;  /* 0x0000e400ff0edb82 */ /* 0x000e620000000a00 */
[----:B------:R-:W-:-:S05]  /*0120*/  @!P5 VIADD R0, R0, 0x80 ;  /* 0x000000800000d836 */ /* 0x000fca0000000000 */
[----:B------:R-:W-:Y:S01]  /*0130*/  ISETP.GE.U32.AND P4, PT, R0, R5, PT ;  /* 0x000000050000720c */ /* 0x000fe20003f86070 */
[----:B0-----:R-:W-:-:S05]  /*0140*/  @!P6 IMAD.WIDE.U32 R12, R9, 0x8, R12 ;  /* 0x00000008090ce825 */ /* 0x001fca00078e000c */
[----:B------:R0:W5:Y:S07]  /*0150*/  @!P6 LDG.E.64 R10, desc[UR4][R12.64] ;  /* 0x000000040c0ae981 */ /* 0x00016e000c1e1b00 */
[----:B------:R-:W-:Y:S01]  /*0160*/  @!P4 IADD3 R7, PT, PT, R3, R0, RZ ;  /* 0x000000000307c210 */ /* 0x000fe20007ffe0ff */
[----:B------:R-:W-:Y:S01]  /*0170*/  @!P4 VIADD R0, R0, 0x80 ;  /* 0x000000800000c836 */ /* 0x000fe20000000000 */
[----:B------:R-:W2:Y:S04]  /*0180*/  @!P4 LDC.64 R22, c[0x0][0x390] ;  /* 0x0000e400ff16cb82 */ /* 0x000ea80000000a00 */
[----:B------:R-:W-:-:S13]  /*0190*/  ISETP.GE.U32.AND P3, PT, R0, R5, PT ;  /* 0x000000050000720c */ /* 0x000fda0003f66070 */
[----:B------:R-:W-:Y:S01]  /*01a0*/  @!P3 IMAD.IADD R25, R3, 0x1, R0 ;  /* 0x000000010319b824 */ /* 0x000fe200078e0200 */
[----:B------:R-:W-:Y:S02]  /*01b0*/  @!P3 IADD3 R0, PT, PT, R0, 0x80, RZ ;  /* 0x000000800000b810 */ /* 0x000fe40007ffe0ff */
[----:B------:R-:W-:Y:S01]  /*01c0*/  CS2R R8, SRZ ;  /* 0x0000000000087805 */ /* 0x000fe2000001ff00 */
[----:B-1----:R-:W-:Y:S01]  /*01d0*/  @!P5 IMAD.WIDE.U32 R14, R17, 0x8, R14 ;  /* 0x00000008110ed825 */ /* 0x002fe200078e000e */
[----:B------:R-:W1:Y:S01]  /*01e0*/  @!P3 LDC.64 R20, c[0x0][0x390] ;  /* 0x0000e400ff14bb82 */ /* 0x000e620000000a00 */
[----:B------:R-:W-:-:S03]  /*01f0*/  ISETP.GE.U32.AND P2, PT, R0, R5, PT ;  /* 0x000000050000720c */ /* 0x000fc60003f46070 */
[----:B------:R3:W5:Y:S10]  /*0200*/  @!P5 LDG.E.64 R8, desc[UR4][R14.64] ;  /* 0x000000040e08d981 */ /* 0x000774000c1e1b00 */
[----:B------:R-:W-:Y:S01]  /*0210*/  @!P2 IMAD.IADD R27, R3, 0x1, R0 ;  /* 0x00000001031ba824 */ /* 0x000fe200078e0200 */
[----:B0-----:R-:W0:Y:S01]  /*0220*/  @!P2 LDC.64 R12, c[0x0][0x390] ;  /* 0x0000e400ff0cab82 */ /* 0x001e220000000a00 */
[----:B------:R-:W-:-:S05]  /*0230*/  @!P2 VIADD R0, R0, 0x80 ;  /* 0x000000800000a836 */ /* 0x000fca0000000000 */
[----:B------:R-:W-:-:S13]  /*0240*/  ISETP.GE.U32.AND P1, PT, R0, R5, PT ;  /* 0x000000050000720c */ /* 0x000fda0003f26070 */
[----:B------:R-:W-:Y:S01]  /*0250*/  @!P1 IADD3 R4, PT, PT, R3, R0, RZ ;  /* 0x0000000003049210 */ /* 0x000fe20007ffe0ff */
[----:B------:R-:W-:Y:S01]  /*0260*/  @!P1 VIADD R0, R0, 0x80 ;  /* 0x0000008000009836 */ /* 0x000fe20000000000 */
[----:B---3--:R-:W3:Y:S04]  /*0270*/  @!P1 LDC.64 R14, c[0x0][0x390] ;  /* 0x0000e400ff0e9b82 */ /* 0x008ee80000000a00 */
[----:B------:R-:W-:-:S13]  /*0280*/  ISETP.GE.U32.AND P0, PT, R0, R5, PT ;  /* 0x000000050000720c */ /* 0x000fda0003f06070 */
[----:B------:R-:W-:Y:S01]  /*0290*/  @!P0 IMAD.IADD R29, R3, 0x1, R0 ;  /* 0x00000001031d8824 */ /* 0x000fe200078e0200 */
[----:B------:R-:W-:Y:S01]  /*02a0*/  @!P0 IADD3 R0, PT, PT, R0, 0x80, RZ ;  /* 0x0000008000008810 */ /* 0x000fe20007ffe0ff */
[----:B0-----:R-:W-:Y:S01]  /*02b0*/  @!P2 IMAD.WIDE.U32 R12, R27, 0x8, R12 ;  /* 0x000000081b0ca825 */ /* 0x001fe200078e000c */
[----:B------:R-:W0:Y:S02]  /*02c0*/  @!P0 LDC.64 R16, c[0x0][0x390] ;  /* 0x0000e400ff108b82 */ /* 0x000e240000000a00 */
[----:B------:R-:W-:-:S13]  /*02d0*/  ISETP.GE.U32.AND P6, PT, R0, R5, PT ;  /* 0x000000050000720c */ /* 0x000fda0003fc6070 */
[----:B------:R-:W4:Y:S01]  /*02e0*/  @!P6 LDC.64 R18, c[0x0][0x390] ;  /* 0x0000e400ff12eb82 */ /* 0x000f220000000a00 */
[----:B--2---:R-:W-:Y:S01]  /*02f0*/  @!P4 IMAD.WIDE.U32 R22, R7, 0x8, R22 ;  /* 0x000000080716c825 */ /* 0x004fe200078e0016 */
[----:B------:R-:W-:Y:S02]  /*0300*/  CS2R R26, SRZ ;  /* 0x00000000001a7805 */ /* 0x000fe4000001ff00 */
[----:B------:R-:W-:Y:S01]  /*0310*/  CS2R R6, SRZ ;  /* 0x0000000000067805 */ /* 0x000fe2000001ff00 */
[----:B------:R-:W-:Y:S02]  /*0320*/  @!P6 IMAD.IADD R0, R3, 0x1, R0 ;  /* 0x000000010300e824 */ /* 0x000fe400078e0200 */
[----:B-1----:R-:W-:Y:S01]  /*0330*/  @!P3 IMAD.WIDE.U32 R24, R25, 0x8, R20 ;  /* 0x000000081918b825 */ /* 0x002fe200078e0014 */
[----:B------:R-:W5:Y:S01]  /*0340*/  @!P2 LDG.E.64 R26, desc[UR4][R12.64] ;  /* 0x000000040c1aa981 */ /* 0x000f62000c1e1b00 */
[----:B------:R-:W-:-:S03]  /*0350*/  CS2R R20, SRZ ;  /* 0x0000000000147805 */ /* 0x000fc6000001ff00 */
[----:B------:R1:W5:Y:S01]  /*0360*/  @!P4 LDG.E.64 R6, desc[UR4][R22.64] ;  /* 0x000000041606c981 */ /* 0x000362000c1e1b00 */
[----:B---3--:R-:W-:-:S03]  /*0370*/  @!P1 IMAD.WIDE.U32 R14, R4, 0x8, R14 ;  /* 0x00000008040e9825 */ /* 0x008fc600078e000e */
[----:B------:R2:W5:Y:S01]  /*0380*/  @!P3 LDG.E.64 R20, desc[UR4][R24.64] ;  /* 0x000000041814b981 */ /* 0x000562000c1e1b00 */
[----:B-1----:R-:W-:Y:S01]  /*0390*/  CS2R R22, SRZ ;  /* 0x0000000000167805 */ /* 0x002fe2000001ff00 */
[----:B----4-:R-:W-:Y:S01]  /*03a0*/  @!P6 IMAD.WIDE.U32 R12, R0, 0x8, R18 ;  /* 0x00000008000ce825 */ /* 0x010fe200078e0012 */
[----:B------:R-:W-:-:S04]  /*03b0*/  CS2R R18, SRZ ;  /* 0x0000000000127805 */ /* 0x000fc8000001ff00 */
[----:B------:R2:W5:Y:S04]  /*03c0*/  @!P1 LDG.E.64 R22, desc[UR4][R14.64] ;  /* 0x000000040e169981 */ /* 0x000568000c1e1b00 */
[----:B------:R2:W5:Y:S01]  /*03d0*/  @!P6 LDG.E.64 R18, desc[UR4][R12.64] ;  /* 0x000000040c12e981 */ /* 0x000562000c1e1b00 */
[----:B0-----:R-:W-:Y:S01]  /*03e0*/  @!P0 IMAD.WIDE.U32 R16, R29, 0x8, R16 ;  /* 0x000000081d108825 */ /* 0x001fe200078e0010 */
[----:B------:R-:W-:-:S06]  /*03f0*/  CS2R R28, SRZ ;  /* 0x00000000001c7805 */ /* 0x000fcc000001ff00 */
[----:B------:R2:W5:Y:S01]  /*0400*/  @!P0 LDG.E.64 R28, desc[UR4][R16.64] ;  /* 0x00000004101c8981 */ /* 0x000562000c1e1b00 */
[----:B------:R-:W-:Y:S01]  /*0410*/  ISETP.GE.U32.AND P0, PT, R2, R5, PT ;  /* 0x000000050200720c */ /* 0x000fe20003f06070 */
[----:B------:R-:W-:Y:S04]  /*0420*/  BSSY.RECONVERGENT B0, `(.L_x_13503) ;  /* 0x000003a000007945 */ /* 0x000fe80003800200 */
[----:B------:R-:W-:Y:S08]  /*0430*/  BSSY.RELIABLE B1, `(.L_x_13504) ;  /* 0x0000031000017945 */ /* 0x000ff00003800100 */
[----:B--2---:R-:W-:Y:S05]  /*0440*/  @P0 BRA `(.L_x_13505) ;  /* 0x0000000000380947 */ /* 0x004fea0003800000 */
[----:B------:R-:W0:Y:S01]  /*0450*/  LDC.64 R12, c[0x0][0x388] ;  /* 0x0000e200ff0c7b82 */ /* 0x000e220000000a00 */
[----:B------:R-:W-:Y:S01]  /*0460*/  IADD3 R17, PT, PT, R3, R2, RZ ;  /* 0x0000000203117210 */ /* 0x000fe20007ffe0ff */
[----:B-----5:R-:W-:Y:S01]  /*0470*/  DADD R14, -RZ, -R10 ;  /* 0x00000000ff0e7229 */ /* 0x020fe2000000090a */
[----:B------:R-:W-:-:S05]  /*0480*/  VIADD R2, R2, 0x80 ;  /* 0x0000008002027836 */ /* 0x000fca0000000000 */
[----:B------:R-:W-:Y:S01]  /*0490*/  ISETP.GE.U32.AND P0, PT, R2, R5, PT ;  /* 0x000000050200720c */ /* 0x000fe20003f06070 */
[----:B0-----:R-:W-:-:S05]  /*04a0*/  IMAD.WIDE.U32 R10, R17, 0x8, R12 ;  /* 0x00000008110a7825 */ /* 0x001fca00078e000c */
[----:B------:R0:W-:Y:S07]  /*04b0*/  STG.E.64 desc[UR4][R10.64], R14 ;  /* 0x0000000e0a007986 */ /* 0x0001ee000c101b04 */
[----:B------:R-:W-:Y:S05]  /*04c0*/  @P0 BRA `(.L_x_13506) ;  /* 0x0000000000380947 */ /* 0x000fea0003800000 */
[----:B0-----:R-:W0:Y:S01]  /*04d0*/  LDC.64 R10, c[0x0][0x388] ;  /* 0x0000e200ff0a7b82 */ /* 0x001e220000000a00 */
[----:B------:R-:W-:Y:S01]  /*04e0*/  IADD3 R13, PT, PT, R3, R2, RZ ;  /* 0x00000002030d7210 */ /* 0x000fe20007ffe0ff */
[----:B------:R-:W-:Y:S01]  /*04f0*/  DADD R8, -RZ, -R8 ;  /* 0x00000000ff087229 */ /* 0x000fe20000000908 */
[----:B------:R-:W-:-:S03]  /*0500*/  VIADD R2, R2, 0x80 ;  /* 0x0000008002027836 */ /* 0x000fc60000000000 */
[----:B0-----:R-:W-:-:S05]  /*0510*/  IMAD.WIDE.U32 R10, R13, 0x8, R10 ;  /* 0x000000080d0a7825 */ /* 0x001fca00078e000a */
[----:B------:R0:W-:Y:S02]  /*0520*/  STG.E.64 desc[UR4][R10.64], R8 ;  /* 0x000000080a007986 */ /* 0x0001e4000c101b04 */
.L_x_13505:
[----:B------:R-:W-:-:S13]  /*0530*/  ISETP.GE.U32.AND P0, PT, R2, R5, PT ;  /* 0x000000050200720c */ /* 0x000fda0003f06070 */
[----:B------:R-:W-:Y:S05]  /*0540*/  @P0 BRA `(.L_x_13507) ;  /* 0x0000000000380947 */ /* 0x000fea0003800000 */
[----:B0----5:R-:W0:Y:S01]  /*0550*/  LDC.64 R8, c[0x0][0x388] ;  /* 0x0000e200ff087b82 */ /* 0x021e220000000a00 */
[----:B------:R-:W-:Y:S01]  /*0560*/  IADD3 R11, PT, PT, R3, R2, RZ ;  /* 0x00000002030b7210 */ /* 0x000fe20007ffe0ff */
[----:B------:R-:W-:Y:S01]  /*0570*/  DADD R6, -RZ, -R6 ;  /* 0x00000000ff067229 */ /* 0x000fe20000000906 */
[----:B------:R-:W-:-:S03]  /*0580*/  VIADD R2, R2, 0x80 ;  /* 0x0000008002027836 */ /* 0x000fc60000000000 */
[----:B0-----:R-:W-:-:S05]  /*0590*/  IMAD.WIDE.U32 R8, R11, 0x8, R8 ;  /* 0x000000080b087825 */ /* 0x001fca00078e0008 */
[----:B------:R1:W-:Y:S02]  /*05a0*/  STG.E.64 desc[UR4][R8.64], R6 ;  /* 0x0000000608007986 */ /* 0x0003e4000c101b04 */
.L_x_13506:
[----:B------:R-:W-:-:S13]  /*05b0*/  ISETP.GE.U32.AND P0, PT, R2, R5, PT ;  /* 0x000000050200720c */ /* 0x000fda0003f06070 */
[----:B------:R-:W-:Y:S05]  /*05c0*/  @P0 BRA `(.L_x_13508) ;  /* 0x0000000000380947 */ /* 0x000fea0003800000 */
[----:B-1----:R-:W1:Y:S01]  /*05d0*/  LDC.64 R6, c[0x0][0x388] ;  /* 0x0000e200ff067b82 */ /* 0x002e620000000a00 */
[----:B------:R-:W-:Y:S01]  /*05e0*/  IADD3 R9, PT, PT, R3, R2, RZ ;  /* 0x0000000203097210 */ /* 0x000fe20007ffe0ff */
[----:B------:R-:W-:Y:S01]  /*05f0*/  DADD R20, -RZ, -R20 ;  /* 0x00000000ff147229 */ /* 0x000fe20000000914 */
[----:B------:R-:W-:-:S03]  /*0600*/  VIADD R2, R2, 0x80 ;  /* 0x0000008002027836 */ /* 0x000fc60000000000 */
[----:B-1----:R-:W-:-:S05]  /*0610*/  IMAD.WIDE.U32 R6, R9, 0x8, R6 ;  /* 0x0000000809067825 */ /* 0x002fca00078e0006 */
[----:B------:R1:W-:Y:S02]  /*0620*/  STG.E.64 desc[UR4][R6.64], R20 ;  /* 0x0000001406007986 */ /* 0x0003e4000c101b04 */
.L_x_13507:
[----:B------:R-:W-:-:S13]  /*0630*/  ISETP.GE.U32.AND P0, PT, R2, R5, PT ;  /* 0x000000050200720c */ /* 0x000fda0003f06070 */
[----:B------:R-:W-:Y:S05]  /*0640*/  @P0 BRA `(.L_x_13509) ;  /* 0x00000000003c0947 */ /* 0x000fea0003800000 */
[----:B-1---5:R-:W1:Y:S01]  /*0650*/  LDC.64 R6, c[0x0][0x388] ;  /* 0x0000e200ff067b82 */ /* 0x022e620000000a00 */
[----:B0-----:R-:W-:Y:S01]  /*0660*/  IADD3 R9, PT, PT, R3, R2, RZ ;  /* 0x0000000203097210 */ /* 0x001fe20007ffe0ff */
[----:B------:R-:W-:Y:S01]  /*0670*/  DADD R26, -RZ, -R26 ;  /* 0x00000000ff1a7229 */ /* 0x000fe2000000091a */
[----:B------:R-:W-:-:S03]  /*0680*/  VIADD R2, R2, 0x80 ;  /* 0x0000008002027836 */ /* 0x000fc60000000000 */
[----:B-1----:R-:W-:-:S05]  /*0690*/  IMAD.WIDE.U32 R6, R9, 0x8, R6 ;  /* 0x0000000809067825 */ /* 0x002fca00078e0006 */
[----:B------:R2:W-:Y:S02]  /*06a0*/  STG.E.64 desc[UR4][R6.64], R26 ;  /* 0x0000001a06007986 */ /* 0x0005e4000c101b04 */
.L_x_13508:
[----:B------:R-:W-:-:S13]  /*06b0*/  ISETP.GE.U32.AND P0, PT, R2, R5, PT ;  /* 0x000000050200720c */ /* 0x000fda0003f06070 */
[----:B------:R-:W-:Y:S05]  /*06c0*/  @P0 BREAK.RELIABLE B1 ;  /* 0x0000000000010942 */ /* 0x000fea0003800100 */
[----:B------:R-:W-:Y:S05]  /*06d0*/  @P0 BRA `(.L_x_13510) ;  /* 0x0000000000380947 */ /* 0x000fea0003800000 */
[----:B-12---:R-:W1:Y:S01]  /*06e0*/  LDC.64 R6, c[0x0][0x388] ;  /* 0x0000e200ff067b82 */ /* 0x006e620000000a00 */
[----:B------:R-:W-:Y:S01]  /*06f0*/  IADD3 R9, PT, PT, R3, R2, RZ ;  /* 0x0000000203097210 */ /* 0x000fe20007ffe0ff */
[----:B------:R-:W-:Y:S01]  /*0700*/  DADD R22, -RZ, -R22 ;  /* 0x00000000ff167229 */ /* 0x000fe20000000916 */
[----:B------:R-:W-:-:S03]  /*0710*/  VIADD R2, R2, 0x80 ;  /* 0x0000008002027836 */ /* 0x000fc60000000000 */
[----:B-1----:R-:W-:-:S05]  /*0720*/  IMAD.WIDE.U32 R6, R9, 0x8, R6 ;  /* 0x0000000809067825 */ /* 0x002fca00078e0006 */
[----:B------:R2:W-:Y:S02]  /*0730*/  STG.E.64 desc[UR4][R6.64], R22 ;  /* 0x0000001606007986 */ /* 0x0005e4000c101b04 */
.L_x_13509:
[----:B------:R-:W-:Y:S05]  /*0740*/  BSYNC.RELIABLE B1 ;  /* 0x0000000000017941 */ /* 0x000fea0003800100 */
.L_x_13504:
[----:B------:R-:W-:-:S13]  /*0750*/  ISETP.GE.U32.AND P0, PT, R2, R5, PT ;  /* 0x000000050200720c */ /* 0x000fda0003f06070 */
[----:B-12--5:R-:W1:Y:S01]  /*0760*/  @!P0 LDC.64 R6, c[0x0][0x388] ;  /* 0x0000e200ff068b82 */ /* 0x026e620000000a00 */
[----:B0-----:R-:W-:Y:S01]  /*0770*/  @!P0 IADD3 R9, PT, PT, R3, R2, RZ ;  /* 0x0000000203098210 */ /* 0x001fe20007ffe0ff */
[----:B------:R-:W-:Y:S01]  /*0780*/  @!P0 DADD R28, -RZ, -R28 ;  /* 0x00000000ff1c8229 */ /* 0x000fe2000000091c */
[----:B------:R-:W-:-:S03]  /*0790*/  @!P0 VIADD R2, R2, 0x80 ;  /* 0x0000008002028836 */ /* 0x000fc60000000000 */
[----:B-1----:R-:W-:-:S05]  /*07a0*/  @!P0 IMAD.WIDE.U32 R6, R9, 0x8, R6 ;  /* 0x0000000809068825 */ /* 0x002fca00078e0006 */
[----:B------:R3:W-:Y:S02]  /*07b0*/  @!P0 STG.E.64 desc[UR4][R6.64], R28 ;  /* 0x0000001c06008986 */ /* 0x0007e4000c101b04 */
.L_x_13510:
[----:B------:R-:W-:Y:S05]  /*07c0*/  BSYNC.RECONVERGENT B0 ;  /* 0x0000000000007941 */ /* 0x000fea0003800200 */
.L_x_13503:
[----:B------:R-:W-:Y:S05]  /*07d0*/  WARPSYNC.ALL ;  /* 0x0000000000007948 */ /* 0x000fea0003800000 */
[----:B------:R-:W-:-:S13]  /*07e0*/  ISETP.GE.U32.AND P0, PT, R2, R5, PT ;  /* 0x000000050200720c */ /* 0x000fda0003f06070 */
[----:B------:R-:W-:Y:S05]  /*07f0*/  @P0 EXIT ;  /* 0x000000000000094d */ /* 0x000fea0003800000 */
[----:B------:R-:W4:Y:S01]  /*0800*/  LDC.64 R4, c[0x0][0x388] ;  /* 0x0000e200ff047b82 */ /* 0x000f220000000a00 */
[----:B------:R-:W-:Y:S01]  /*0810*/  IADD3 R3, PT, PT, R3, R2, RZ ;  /* 0x0000000203037210 */ /* 0x000fe20007ffe0ff */
[----:B------:R-:W-:-:S04]  /*0820*/  DADD R18, -RZ, -R18 ;  /* 0x00000000ff127229 */ /* 0x000fc80000000912 */
[----:B----4-:R-:W-:-:S05]  /*0830*/  IMAD.WIDE.U32 R2, R3, 0x8, R4 ;  /* 0x0000000803027825 */ /* 0x010fca00078e0004 */
[----:B------:R-:W-:Y:S01]  /*0840*/  STG.E.64 desc[UR4][R2.64], R18 ;  /* 0x0000001202007986 */ /* 0x000fe2000c101b04 */
[----:B------:R-:W-:Y:S05]  /*0850*/  EXIT ;  /* 0x000000000000794d */ /* 0x000fea0003800000 */
.L_x_13502:
        /* <DEDUP_REMOVED lines=8> */
[----:B------:R-:W5:Y:S01]  /*08e0*/  LDG.E.128 R8, desc[UR4][R20.64+0x1800] ;  /* 0x0018000414087981 */ /* 0x000f62000c1e1d00 */
[----:B--2---:R-:W-:-:S04]  /*08f0*/  IMAD.WIDE.U32 R2, R3, 0x8, R22 ;  /* 0x0000000803027825 */ /* 0x004fc800078e0016 */
[----:B------:R-:W-:Y:S01]  /*0900*/  IMAD.WIDE.U32 R2, R0, 0x10, R2 ;  /* 0x0000001000027825 */ /* 0x000fe200078e0002 */
[----:B---3--:R-:W-:Y:S02]  /*0910*/  DADD R12, -RZ, -R12 ;  /* 0x00000000ff0c7229 */ /* 0x008fe4000000090c */
[----:B------:R-:W-:Y:S02]  /*0920*/  DADD R14, -RZ, -R14 ;  /* 0x00000000ff0e7229 */ /* 0x000fe4000000090e */
[----:B----4-:R-:W-:Y:S02]  /*0930*/  DADD R16, -RZ, -R16 ;  /* 0x00000000ff107229 */ /* 0x010fe40000000910 */
[----:B------:R-:W-:Y:S02]  /*0940*/  DADD R18, -RZ, -R18 ;  /* 0x00000000ff127229 */ /* 0x000fe40000000912 */
[----:B-----5:R-:W-:Y:S01]  /*0950*/  DADD R4, -RZ, -R4 ;  /* 0x00000000ff047229 */ /* 0x020fe20000000904 */
[----:B------:R-:W-:Y:S01]  /*0960*/  STG.E.128 desc[UR4][R2.64], R12 ;  /* 0x0000000c02007986 */ /* 0x000fe2000c101d04 */
[----:B------:R-:W-:-:S02]  /*0970*/  DADD R6, -RZ, -R6 ;  /* 0x00000000ff067229 */ /* 0x000fc40000000906 */
[----:B------:R-:W-:Y:S01]  /*0980*/  DADD R8, -RZ, -R8 ;  /* 0x00000000ff087229 */ /* 0x000fe20000000908 */
[----:B------:R-:W-:Y:S01]  /*0990*/  STG.E.128 desc[UR4][R2.64+0x800], R16 ;  /* 0x0008001002007986 */ /* 0x000fe2000c101d04 */
[----:B------:R-:W-:-:S03]  /*09a0*/  DADD R10, -RZ, -R10 ;  /* 0x00000000ff0a7229 */ /* 0x000fc6000000090a */
[----:B------:R-:W-:Y:S04]  /*09b0*/  STG.E.128 desc[UR4][R2.64+0x1000], R4 ;  /* 0x0010000402007986 */ /* 0x000fe8000c101d04 */
[----:B------:R-:W-:Y:S01]  /*09c0*/  STG.E.128 desc[UR4][R2.64+0x1800], R8 ;  /* 0x0018000802007986 */ /* 0x000fe2000c101d04 */
[----:B------:R-:W-:Y:S05]  /*09d0*/  EXIT ;  /* 0x000000000000794d */ /* 0x000fea0003800000 */
.L_x_13511:
        /* <DEDUP_REMOVED lines=10> */
.L_x_23754:


//--------------------- .text._ZN2at6native29vectorized_elementwise_kernelILi4EZZZNS0_15neg_kernel_cudaERNS_18TensorIteratorBaseEENKUlvE0_clEvENKUlvE4_clEvEUldE_St5arrayIPcLm2EEEEviT0_T1_ --------------------------
	.section	.text._ZN2at6native29vectorized_elementwise_kernelILi4EZZZNS0_15neg_kernel_cudaERNS_18TensorIteratorBaseEENKUlvE0_clEvENKUlvE4_clEvEUldE_St5arrayIPcLm2EEEEviT0_T1_,"ax",@progbits
	.align	128
        .global         _ZN2at6native29vectorized_elementwise_kernelILi4EZZZNS0_15neg_kernel_cudaERNS_18TensorIteratorBaseEENKUlvE0_clEvENKUlvE4_clEvEUldE_St5arrayIPcLm2EEEEviT0_T1_
        .type           _ZN2at6native29vectorized_elementwise_kernelILi4EZZZNS0_15neg_kernel_cudaERNS_18TensorIteratorBaseEENKUlvE0_clEvENKUlvE4_clEvEUldE_St5arrayIPcLm2EEEEviT0_T1_,@function
        .size           _ZN2at6native29vectorized_elementwise_kernelILi4EZZZNS0_15neg_kernel_cudaERNS_18TensorIteratorBaseEENKUlvE0_clEvENKUlvE4_clEvEUldE_St5arrayIPcLm2EEEEviT0_T1_,(.L_x_23755 - _ZN2at6native29vectorized_elementwise_kernelILi4EZZZNS0_15neg_kernel_cudaERNS_18TensorIteratorBaseEENKUlvE0_clEvENKUlvE4_clEvEUldE_St5arrayIPcLm2EEEEviT0_T1_)
        .other          _ZN2at6native29vectorized_elementwise_kernelILi4EZZZNS0_15neg_kernel_cudaERNS_18TensorIteratorBaseEENKUlvE0_clEvENKUlvE4_clEvEUldE_St5arrayIPcLm2EEEEviT0_T1_,@"STO_CUDA_ENTRY STV_DEFAULT"
_ZN2at6native29vectorized_elementwise_kernelILi4EZZZNS0_15neg_kernel_cudaERNS_18TensorIteratorBaseEENKUlvE0_clEvENKUlvE4_clEvEUldE_St5arrayIPcLm2EEEEviT0_T1_:
.text._ZN2at6native29vectorized_elementwise_kernelILi4EZZZNS0_15neg_kernel_cudaERNS_18TensorIteratorBaseEENKUlvE0_clEvENKUlvE4_clEvEUldE_St5arrayIPcLm2EEEEviT0_T1_:
        /* <DEDUP_REMOVED lines=83> */
.L_x_13515:
        /* <DEDUP_REMOVED lines=8> */
.L_x_13516:
        /* <DEDUP_REMOVED lines=8> */
.L_x_13517:
        /* <DEDUP_REMOVED lines=8> */
.L_x_13518:
        /* <DEDUP_REMOVED lines=9> */
.L_x_13519:
[----:B------:R-:W-:Y:S05]  /*0740*/  BSYNC.RELIABLE B1 ;  /* 0x0000000000017941 */ /* 0x000fea0003800100 */
.L_x_13514:
[----:B------:R-:W-:-:S13]  /*0750*/  ISETP.GE.U32.AND P0, PT, R2, R5, PT ;  /* 0x000000050200720c */ /* 0x000fda0003f06070 */
[----:B-12--5:R-:W1:Y:S01]  /*0760*/  @!P0 LDC.64 R6, c[0x0][0x388] ;  /* 0x0000e200ff068b82 */ /* 0x026e620000000a00 */
[----:B0-----:R-:W-:Y:S01]  /*0770*/  @!P0 IADD3 R9, PT, PT, R3, R2, RZ ;  /* 0x0000000203098210 */ /* 0x001fe20007ffe0ff */
[----:B------:R-:W-:Y:S01]  /*0780*/  @!P0 DADD R28, -RZ, -R28 ;  /* 0x00000000ff1c8229 */ /* 0x000fe2000000091c */
[----:B------:R-:W-:-:S03]  /*0790*/  @!P0 VIADD R2, R2, 0x80 ;  /* 0x0000008002028836 */ /* 0x000fc60000000000 */
[----:B-1----:R-:W-:-:S05]  /*07a0*/  @!P0 IMAD.WIDE.U32 R6, R9, 0x8, R6 ;  /* 0x0000000809068825 */ /* 0x002fca00078e0006 */
[----:B------:R3:W-:Y:S02]  /*07b0*/  @!P0 STG.E.64 desc[UR4][R6.64], R28 ;  /* 0x0000001c06008986 */ /* 0x0007e4000c101b04 */
.L_x_13520:
[----:B------:R-:W-:Y:S05]  /*07c0*/  BSYNC.RECONVERGENT B0 ;  /* 0x0000000000007941 */ /* 0x000fea0003800200 */
.L_x_13513:
        /* <DEDUP_REMOVED lines=9> */
.L_x_13512:
[----:B------:R-:W0:Y:S01]  /*0860*/  S2R R0, SR_TID.X ;  /* 0x0000000000007919 */ /* 0x000e220000002100 */
[----:B------:R-:W1:Y:S08]  /*0870*/  LDC.64 R4, c[0x0][0x390] ;  /* 0x0000e400ff047b82 */ /* 0x000e700000000a00 */
[----:B------:R-:W2:Y:S01]  /*0880*/  LDC.64 R22, c[0x0][0x388] ;  /* 0x0000e200ff167b82 */ /* 0x000ea20000000a00 */
[----:B-1----:R-:W-:-:S04]  /*0890*/  IMAD.WIDE.U32 R4, R3, 0x8, R4 ;  /* 0x0000000803047825 */ /* 0x002fc800078e0004 */
[----:B0-----:R-:W-:-:S05]  /*08a0*/  IMAD.WIDE.U32 R20, R0, 0x20, R4 ;  /* 0x0000002000147825 */ /* 0x001fca00078e0004 */
[----:B------:R-:W3:Y:S04]  /*08b0*/  LDG.E.ENL2.256 R16, R12, desc[UR4][R20.64] ;  /* 0xfe000004140c797e */ /* 0x000ee80008121910 */
[----:B------:R-:W4:Y:S01]  /*08c0*/  LDG.E.ENL2.256 R8, R4, desc[UR4][R20.64+0x1000] ;  /* 0xfe0080041404797e */ /* 0x000f220008121908 */
[----:B--2---:R-:W-:-:S04]  /*08d0*/  IMAD.WIDE.U32 R2, R3, 0x8, R22 ;  /* 0x0000000803027825 */ /* 0x004fc800078e0016 */
[----:B------:R-:W-:Y:S01]  /*08e0*/  IMAD.WIDE.U32 R2, R0, 0x20, R2 ;  /* 0x0000002000027825 */ /* 0x000fe200078e0002 */
[----:B---3--:R-:W-:Y:S02]  /*08f0*/  DADD R12, -RZ, -R12 ;  /* 0x00000000ff0c7229 */ /* 0x008fe4000000090c */
[----:B------:R-:W-:Y:S02]  /*0900*/  DADD R14, -RZ, -R14 ;  /* 0x00000000ff0e7229 */ /* 0x000fe4000000090e */
[----:B------:R-:W-:Y:S02]  /*0910*/  DADD R16, -RZ, -R16 ;  /* 0x00000000ff107229 */ /* 0x000fe40000000910 */
[----:B------:R-:W-:Y:S02]  /*0920*/  DADD R18, -RZ, -R18 ;  /* 0x00000000ff127229 */ /* 0x000fe40000000912 */
[----:B----4-:R-:W-:Y:S02]  /*0930*/  DADD R4, -RZ, -R4 ;  /* 0x00000000ff047229 */ /* 0x010fe40000000904 */
[----:B------:R-:W-:-:S02]  /*0940*/  DADD R6, -RZ, -R6 ;  /* 0x00000000ff067229 */ /* 0x000fc40000000906 */
[----:B------:R-:W-:Y:S01]  /*0950*/  DADD R8, -RZ, -R8 ;  /* 0x00000000ff087229 */ /* 0x000fe20000000908 */
[----:B------:R-:W-:Y:S01]  /*0960*/  STG.E.ENL2.256 desc[UR4][R2.64], R12, R16 ;  /* 0xf800000c0210797f */ /* 0x000fe2000f121804 */
[----:B------:R-:W-:-:S07]  /*0970*/  DADD R10, -RZ, -R10 ;  /* 0x00000000ff0a7229 */ /* 0x000fce000000090a */
[----:B------:R-:W-:Y:S01]  /*0980*/  STG.E.ENL2.256 desc[UR4][R2.64+0x1000], R4, R8 ;  /* 0xf80080040208797f */ /* 0x000fe2000f121804 */
[----:B------:R-:W-:Y:S05]  /*0990*/  EXIT ;  /* 0x000000000000794d */ /* 0x000fea0003800000 */
.L_x_13521:
        /* <DEDUP_REMOVED lines=14> */
.L_x_23755:


//--------------------- .text._ZN2at6native29vectorized_elementwise_kernelILi8EZZZNS0_15neg_kernel_cudaERNS_18TensorIteratorBaseEENKUlvE0_clEvENKUlvE4_clEvEUldE_St5arrayIPcLm2EEEEviT0_T1_ --------------------------
	.section	.text._ZN2at6native29vectorized_elementwise_kernelILi8EZZZNS0_15neg_kernel_cudaERNS_18TensorIteratorBaseEENKUlvE0_clEvENKUlvE4_clEvEUldE_St5arrayIPcLm2EEEEviT0_T1_,"ax",@progbits
	.align	128
        .global         _ZN2at6native29vectorized_elementwise_kernelILi8EZZZNS0_15neg_kernel_cudaERNS_18TensorIteratorBaseEENKUlvE0_clEvENKUlvE4_clEvEUldE_St5arrayIPcLm2EEEEviT0_T1_
        .type           _ZN2at6native29vectorized_elementwise_kernelILi8EZZZNS0_15neg_kernel_cudaERNS_18TensorIteratorBaseEENKUlvE0_clEvENKUlvE4_clEvEUldE_St5arrayIPcLm2EEEEviT0_T1_,@function
        .size           _ZN2at6native29vectorized_elementwise_kernelILi8EZZZNS0_15neg_kernel_cudaERNS_18TensorIteratorBaseEENKUlvE0_clEvENKUlvE4_clEvEUldE_St5arrayIPcLm2EEEEviT0_T1_,(.L_x_23756 - _ZN2at6native29vectorized_elementwise_kernelILi8EZZZNS0_15neg_kernel_cudaERNS_18TensorIteratorBaseEENKUlvE0_clEvENKUlvE4_clEvEUldE_St5arrayIPcLm2EEEEviT0_T1_)
        .other          _ZN2at6native29vectorized_elementwise_kernelILi8EZZZNS0_15neg_kernel_cudaERNS_18TensorIteratorBaseEENKUlvE0_clEvENKUlvE4_clEvEUldE_St5arrayIPcLm2EEEEviT0_T1_,@"STO_CUDA_ENTRY STV_DEFAULT"
_ZN2at6native29vectorized_elementwise_kernelILi8EZZZNS0_15neg_kernel_cudaERNS_18TensorIteratorBaseEENKUlvE0_clEvENKUlvE4_clEvEUldE_St5arrayIPcLm2EEEEviT0_T1_:
.text._ZN2at6native29vectorized_elementwise_kernelILi8EZZZNS0_15neg_kernel_cudaERNS_18TensorIteratorBaseEENKUlvE0_clEvENKUlvE4_clEvEUldE_St5arrayIPcLm2EEEEviT0_T1_:
        /* <DEDUP_REMOVED lines=83> */
.L_x_13525:
        /* <DEDUP_REMOVED lines=8> */
.L_x_13526:
        /* <DEDUP_REMOVED lines=8> */
.L_x_13527:
        /* <DEDUP_REMOVED lines=8> */
.L_x_13528:
        /* <DEDUP_REMOVED lines=9> */
.L_x_13529:
[----:B------:R-:W-:Y:S05]  /*0740*/  BSYNC.RELIABLE B1 ;  /* 0x0000000000017941 */ /* 0x000fea0003800100 */
.L_x_13524:
[----:B------:R-:W-:-:S13]  /*0750*/  ISETP.GE.U32.AND P0, PT, R2, R5, PT ;  /* 0x000000050200720c */ /* 0x000fda0003f06070 */
[----:B-12--5:R-:W1:Y:S01]  /*0760*/  @!P0 LDC.64 R6, c[0x0][0x388] ;  /* 0x0000e200ff068b82 */ /* 0x026e620000000a00 */
[----:B0-----:R-:W-:Y:S01]  /*0770*/  @!P0 IADD3 R9, PT, PT, R3, R2, RZ ;  /* 0x0000000203098210 */ /* 0x001fe20007ffe0ff */
[----:B------:R-:W-:Y:S01]  /*0780*/  @!P0 DADD R28, -RZ, -R28 ;  /* 0x00000000ff1c8229 */ /* 0x000fe2000000091c */
[----:B------:R-:W-:-:S03]  /*0790*/  @!P0 VIADD R2, R2, 0x80 ;  /* 0x0000008002028836 */ /* 0x000fc60000000000 */
[----:B-1----:R-:W-:-:S05]  /*07a0*/  @!P0 IMAD.WIDE.U32 R6, R9, 0x8, R6 ;  /* 0x0000000809068825 */ /* 0x002fca00078e0006 */
[----:B------:R3:W-:Y:S02]  /*07b0*/  @!P0 STG.E.64 desc[UR4][R6.64], R28 ;  /* 0x0000001c06008986 */ /* 0x0007e4000c101b04 */
.L_x_13530:
[----:B------:R-:W-:Y:S05]  /*07c0*/  BSYNC.RECONVERGENT B0 ;  /* 0x0000000000007941 */ /* 0x000fea0003800200 */
.L_x_13523:
        /* <DEDUP_REMOVED lines=9> */
.L_x_13522:
        /* <DEDUP_REMOVED lines=20> */
.L_x_13531:
        /* <DEDUP_REMOVED lines=14> */
.L_x_23756:


//--------------------- .text._ZN2at6native18elementwise_kernelILi128ELi4EZNS0_15gpu_kernel_implIZZZNS0_15neg_kernel_cudaERNS_18TensorIteratorBaseEENKUlvE0_clEvENKUlvE3_clEvEUlsE_EEvS4_RKT_EUliE_EEviT1_ --------------------------
	.section	.text._ZN2at6native18elementwise_kernelILi128ELi4EZNS0_15gpu_kernel_implIZZZNS0_15neg_kernel_cudaERNS_18TensorIteratorBaseEENKUlvE0_clEvENKUlvE3_clEvEUlsE_EEvS4_RKT_EUliE_EEviT1_,"ax",@progbits
	.align	128
        .global         _ZN2at6native18elementwise_kernelILi128ELi4EZNS0_15gpu_kernel_implIZZZNS0_15neg_kernel_cudaERNS_18TensorIteratorBaseEENKUlvE0_clEvENKUlvE3_clEvEUlsE_EEvS4_RKT_EUliE_EEviT1_
        .type           _ZN2at6native18elementwise_kernelILi128ELi4EZNS0_15gpu_kernel_implIZZZNS0_15neg_kernel_cudaERNS_18TensorIteratorBaseEENKUlvE0_clEvENKUlvE3_clEvEUlsE_EEvS4_RKT_EUliE_EEviT1_,@function
        .size           _ZN2at6native18elementwise_kernelILi128ELi4EZNS0_15gpu_kernel_implIZZZNS0_15neg_kernel_cudaERNS_18TensorIteratorBaseEENKUlvE0_clEvENKUlvE3_clEvEUlsE_EEvS4_RKT_EUliE_EEviT1_,(.L_x_23757 - _ZN2at6native18elementwise_kernelILi128ELi4EZNS0_15gpu_kernel_implIZZZNS0_15neg_kernel_cudaERNS_18TensorIteratorBaseEENKUlvE0_clEvENKUlvE3_clEvEUlsE_EEvS4_RKT_EUliE_EEviT1_)
        .other          _ZN2at6native18elementwise_kernelILi128ELi4EZNS0_15gpu_kernel_implIZZZNS0_15neg_kernel_cudaERNS_18TensorIteratorBaseEENKUlvE0_clEvENKUlvE3_clEvEUlsE_EEvS4_RKT_EUliE_EEviT1_,@"STO_CUDA_ENTRY STV_DEFAULT"
_ZN2at6native18elementwise_kernelILi128ELi4EZNS0_15gpu_kernel_implIZZZNS0_15neg_kernel_cudaERNS_18TensorIteratorBaseEENKUlvE0_clEvENKUlvE3_clEvEUlsE_EEvS4_RKT_EUliE_EEviT1_:
.text._ZN2at6native18elementwise_kernelILi128ELi4EZNS0_15gpu_kernel_implIZZZNS0_15neg_kernel_cudaERNS_18TensorIteratorBaseEENKUlvE0_clEvENKUlvE3_clEvEUlsE_EEvS4_RKT_EUliE_EEviT1_:
        /* <DEDUP_REMOVED lines=319> */
.L_x_13534:
        /* <DEDUP_REMOVED lines=16> */
.L_x_13538:
[----:B------:R0:W5:Y:S01]  /*14f0*/  LDG.E.U8 R0, desc[UR36][R2.64] ;  /* 0x0000002402007981 */ /* 0x000162000c1e1100 */
[----:B------:R-:W-:Y:S05]  /*1500*/  BRA `(.L_x_13540) ;  /* 0x0000000c004c7947 */ /* 0x000fea0003800000 */
.L_x_13537:
        /* <DEDUP_REMOVED lines=8> */
.L_x_13542:
[----:B------:R0:W5:Y:S01]  /*1590*/  LDG.E.U16 R0, desc[UR36][R2.64] ;  /* 0x0000002402007981 */ /* 0x000162000c1e1500 */
[----:B------:R-:W-:Y:S05]  /*15a0*/  BRA `(.L_x_13540) ;  /* 0x0000000c00247947 */ /* 0x000fea0003800000 */
.L_x_13541:
[----:B------:R0:W5:Y:S01]  /*15b0*/  LDG.E.U16 R0, desc[UR36][R2.64] ;  /* 0x0000002402007981 */ /* 0x000162000c1e1500 */
[----:B------:R-:W-:Y:S05]  /*15c0*/  BRA `(.L_x_13540) ;  /* 0x0000000c001c7947 */ /* 0x000fea0003800000 */
.L_x_13536:
        /* <DEDUP_REMOVED lines=9> */
.L_x_13544:
[----:B------:R-:W2:Y:S02]  /*1660*/  LDG.E.U16 R4, desc[UR36][R2.64] ;  /* 0x0000002402047981 */ /* 0x000ea4000c1e1500 */
[----:B--2---:R-:W-:-:S06]  /*1670*/  HADD2.F32 R4, -RZ, R4.H0_H0 ;  /* 0x20000004ff047230 */ /* 0x004fcc0000004100 */
[----:B------:R-:W0:Y:S02]  /*1680*/  F2I.FTZ.TRUNC.NTZ R4, R4 ;  /* 0x0000000400047305 */ /* 0x000e24000021f100 */
[----:B0-----:R-:W-:Y:S01]  /*1690*/  PRMT R0, R4, 0x7610, R0 ;  /* 0x0000761004007816 */ /* 0x001fe20000000000 */
[----:B------:R-:W-:Y:S06]  /*16a0*/  BRA `(.L_x_13540) ;  /* 0x0000000800e47947 */ /* 0x000fec0003800000 */
.L_x_13543:
        /* <DEDUP_REMOVED lines=9> */
.L_x_13546:
[----:B------:R-:W2:Y:S02]  /*1740*/  LDG.E.U16 R2, desc[UR36][R2.64] ;  /* 0x0000002402027981 */ /* 0x000ea4000c1e1500 */
[----:B--2---:R-:W-:-:S06]  /*1750*/  HADD2.F32 R4, -RZ, R2.H0_H0 ;  /* 0x20000002ff047230 */ /* 0x004fcc0000004100 */
[----:B------:R-:W0:Y:S02]  /*1760*/  F2I.FTZ.TRUNC.NTZ R4, R4 ;  /* 0x0000000400047305 */ /* 0x000e24000021f100 */
[----:B0-----:R-:W-:Y:S01]  /*1770*/  PRMT R0, R4, 0x7610, R0 ;  /* 0x0000761004007816 */ /* 0x001fe20000000000 */
[----:B------:R-:W-:Y:S06]  /*1780*/  BRA `(.L_x_13540) ;  /* 0x0000000800ac7947 */ /* 0x000fec0003800000 */
.L_x_13545:
[----:B------:R-:W2:Y:S02]  /*1790*/  LDG.E.64 R2, desc[UR36][R2.64] ;  /* 0x0000002402027981 */ /* 0x000ea4000c1e1b00 */
[----:B--2---:R0:W1:Y:S01]  /*17a0*/  F2I.F64.TRUNC R0, R2 ;  /* 0x0000000200007311 */ /* 0x004062000030d100 */
[----:B------:R-:W-:Y:S05]  /*17b0*/  BRA `(.L_x_13540) ;  /* 0x0000000800a07947 */ /* 0x000fea0003800000 */
.L_x_13535:
        /* <DEDUP_REMOVED lines=12> */
.L_x_13549:
[----:B------:R-:W2:Y:S02]  /*1880*/  LDG.E.64 R2, desc[UR36][R2.64] ;  /* 0x0000002402027981 */ /* 0x000ea4000c1e1b00 */
[----:B--2---:R3:W4:Y:S01]  /*1890*/  F2I.F64.TRUNC R0, R2 ;  /* 0x0000000200007311 */ /* 0x004722000030d100 */
[----:B------:R-:W-:Y:S05]  /*18a0*/  BRA `(.L_x_13540) ;  /* 0x0000000800647947 */ /* 0x000fea0003800000 */
.L_x_13548:
        /* <DEDUP_REMOVED lines=27> */
.L_x_13551:
        /* <DEDUP_REMOVED lines=14> */
.L_x_13550:
[----:B------:R-:W2:Y:S02]  /*1b40*/  LDG.E.U16 R4, desc[UR36][R2.64] ;  /* 0x0000002402047981 */ /* 0x000ea4000c1e1500 */
[----:B--2---:R-:W-:-:S06]  /*1b50*/  IMAD.U32 R4, R4, 0x10000, RZ ;  /* 0x0001000004047824 */ /* 0x004fcc00078e00ff */
[----:B------:R-:W0:Y:S02]  /*1b60*/  F2I.FTZ.TRUNC.NTZ R4, R4 ;  /* 0x0000000400047305 */ /* 0x000e24000021f100 */
[----:B0-----:R-:W-:Y:S01]  /*1b70*/  PRMT R0, R4, 0x7610, R0 ;  /* 0x0000761004007816 */ /* 0x001fe20000000000 */
[----:B------:R-:W-:Y:S06]  /*1b80*/  BRA `(.L_x_13540) ;  /* 0x0000000400ac7947 */ /* 0x000fec0003800000 */
.L_x_13547:
        /* <DEDUP_REMOVED lines=10> */
.L_x_13554:
        /* <DEDUP_REMOVED lines=21> */
.L_x_13558:
[----:B------:R-:W-:Y:S05]  /*1d80*/  BSYNC.RECONVERGENT B1 ;  /* 0x0000000000017941 */ /* 0x000fea0003800200 */
.L_x_13557:
[----:B------:R-:W-:Y:S02]  /*1d90*/  SHF.L.U32 R0, R0, 0x14, RZ ;  /* 0x0000001400007819 */ /* 0x000fe400000006ff */
[----:B------:R-:W-:-:S04]  /*1da0*/  LEA R2, R2, 0x3b800000, 0x17 ;  /* 0x3b80000002027811 */ /* 0x000fc800078eb8ff */
[----:B------:R-:W-:-:S07]  /*1db0*/  LOP3.LUT R4, R2, R0, R7, 0xfe, !PT ;  /* 0x0000000002047212 */ /* 0x000fce00078efe07 */
.L_x_13556:
[----:B------:R-:W-:Y:S05]  /*1dc0*/  BSYNC.RECONVERGENT B0 ;  /* 0x0000000000007941 */ /* 0x000fea0003800200 */
.L_x_13555:
[----:B------:R-:W0:Y:S02]  /*1dd0*/  F2I.FTZ.TRUNC.NTZ R4, R4 ;  /* 0x0000000400047305 */ /* 0x000e24000021f100 */
[----:B0-----:R-:W-:Y:S01]  /*1de0*/  PRMT R0, R4, 0x7610, R0 ;  /* 0x0000761004007816 */ /* 0x001fe20000000000 */
[----:B------:R-:W-:Y:S06]  /*1df0*/  BRA `(.L_x_13540) ;  /* 0x0000000400107947 */ /* 0x000fec0003800000 */
.L_x_13553:
        /* <DEDUP_REMOVED lines=21> */
.L_x_13562:
[----:B------:R-:W-:Y:S05]  /*1f50*/  BSYNC.RECONVERGENT B1 ;  /* 0x0000000000017941 */ /* 0x000fea0003800200 */
.L_x_13561:
[----:B------:R-:W-:Y:S01]  /*1f60*/  IMAD.SHL.U32 R0, R0, 0x200000, RZ ;  /* 0x0020000000007824 */ /* 0x000fe200078e00ff */
[----:B------:R-:W-:-:S04]  /*1f70*/  LEA R2, R2, 0x37800000, 0x17 ;  /* 0x3780000002027811 */ /* 0x000fc800078eb8ff */
[----:B------:R-:W-:-:S07]  /*1f80*/  LOP3.LUT R4, R2, R0, R7, 0xfe, !PT ;  /* 0x0000000002047212 */ /* 0x000fce00078efe07 */
.L_x_13560:
[----:B------:R-:W-:Y:S05]  /*1f90*/  BSYNC.RECONVERGENT B0 ;  /* 0x0000000000007941 */ /* 0x000fea0003800200 */
.L_x_13559:
[----:B------:R-:W0:Y:S02]  /*1fa0*/  F2I.FTZ.TRUNC.NTZ R4, R4 ;  /* 0x0000000400047305 */ /* 0x000e24000021f100 */
[----:B0-----:R-:W-:Y:S01]  /*1fb0*/  PRMT R0, R4, 0x7610, R0 ;  /* 0x0000761004007816 */ /* 0x001fe20000000000 */
[----:B------:R-:W-:Y:S06]  /*1fc0*/  BRA `(.L_x_13540) ;  /* 0x00000000009c7947 */ /* 0x000fec0003800000 */
.L_x_13552:
[----:B------:R-:W-:-:S09]  /*1fd0*/  UISETP.NE.AND UP0, UPT, UR4, 0x1c, UPT ;  /* 0x0000001c0400788c */ /* 0x000fd2000bf05270 */
[----:B------:R-:W-:Y:S05]  /*1fe0*/  BRA.U !UP0, `(.L_x_13563) ;  /* 0x0000000108907547 */ /* 0x000fea000b800000 */
[----:B------:R-:W-:-:S09]  /*1ff0*/  UISETP.NE.AND UP0, UPT, UR4, 0x1d, UPT ;  /* 0x0000001d0400788c */ /* 0x000fd2000bf05270 */
[----:B------:R-:W-:Y:S05]  /*2000*/  BRA.U !UP0, `(.L_x_13564) ;  /* 0x0000000108807547 */ /* 0x000fea000b800000 */
[----:B------:R-:W-:-:S09]  /*2010*/  UISETP.NE.AND UP0, UPT, UR4, 0x2c, UPT ;  /* 0x0000002c0400788c */ /* 0x000fd2000bf05270 */
[----:B------:R-:W-:Y:S05]  /*2020*/  BRA.U !UP0, `(.L_x_13565) ;  /* 0x0000000108487547 */ /* 0x000fea000b800000 */
.L_x_13539:
        /* <DEDUP_REMOVED lines=16> */
.L_x_13566:
[----:B------:R-:W-:Y:S01]  /*2130*/  PRMT R0, RZ, 0x7610, R0 ;  /* 0x00007610ff007816 */ /* 0x000fe20000000000 */
[----:B------:R-:W-:Y:S06]  /*2140*/  BRA `(.L_x_13540) ;  /* 0x00000000003c7947 */ /* 0x000fec0003800000 */
.L_x_13565:
        /* <DEDUP_REMOVED lines=8> */
.L_x_13568:
[----:B------:R-:W-:Y:S05]  /*21d0*/  BSYNC.RECONVERGENT B0 ;  /* 0x0000000000007941 */ /* 0x000fea0003800200 */
.L_x_13567:
[----:B------:R-:W0:Y:S02]  /*21e0*/  F2I.FTZ.TRUNC.NTZ R4, R4 ;  /* 0x0000000400047305 */ /* 0x000e24000021f100 */
[----:B0-----:R-:W-:Y:S01]  /*21f0*/  PRMT R0, R4, 0x7610, R0 ;  /* 0x0000761004007816 */ /* 0x001fe20000000000 */
[----:B------:R-:W-:Y:S06]  /*2200*/  BRA `(.L_x_13540) ;  /* 0x00000000000c7947 */ /* 0x000fec0003800000 */
.L_x_13564:
[----:B------:R2:W5:Y:S01]  /*2210*/  LDG.E.U16 R0, desc[UR36][R2.64] ;  /* 0x0000002402007981 */ /* 0x000562000c1e1500 */
[----:B------:R-:W-:Y:S05]  /*2220*/  BRA `(.L_x_13540) ;  /* 0x0000000000047947 */ /* 0x000fea0003800000 */
.L_x_13563:
[----:B------:R1:W5:Y:S02]  /*2230*/  LDG.E.U16 R0, desc[UR36][R2.64] ;  /* 0x0000002402007981 */ /* 0x000364000c1e1500 */
.L_x_13540:
[----:B------:R-:W0:Y:S01]  /*2240*/  LDCU.64 UR6, c[0x0][0x580] ;  /* 0x0000b000ff0677ac */ /* 0x000e220008000a00 */
[----:B-1--45:R-:W-:Y:S01]  /*2250*/  IMAD.MOV R9, RZ, RZ, -R0 ;  /* 0x000000ffff097224 */ /* 0x032fe200078e0a00 */
[----:B------:R-:W-:-:S04]  /*2260*/  UPRMT UR4, UR42, 0x9910, URZ ;  /* 0x000099102a047896 */ /* 0x000fc800080000ff */
[----:B------:R-:W-:Y:S01]  /*2270*/  PRMT R9, R9, 0x7710, RZ ;  /* 0x0000771009097816 */ /* 0x000fe200000000ff */
        /* <DEDUP_REMOVED lines=14> */
.L_x_13572:
[----:B------:R3:W-:Y:S01]  /*2360*/  STG.E.U8 desc[UR36][R2.64], R9 ;  /* 0x0000000902007986 */ /* 0x0007e2000c101124 */
[----:B------:R-:W-:Y:S05]  /*2370*/  BRA `(.L_x_13574) ;  /* 0x0000000c00687947 */ /* 0x000fea0003800000 */
.L_x_13571:
[----:B------:R-:W-:-:S09]  /*2380*/  UISETP.NE.AND UP0, UPT, UR4, 0x2, UPT ;  /* 0x000000020400788c */ /* 0x000fd2000bf05270 */
[----:B------:R-:W-:Y:S05]  /*2390*/  BRA.U !UP0, `(.L_x_13575) ;  /* 0x0000000108387547 */ /* 0x000fea000b800000 */
[----:B------:R-:W-:-:S09]  /*23a0*/  UISETP.NE.AND UP0, UPT, UR4, 0x3, UPT ;  /* 0x000000030400788c */ /* 0x000fd2000bf05270 */
[----:B------:R-:W-:Y:S05]  /*23b0*/  BRA.U !UP0, `(.L_x_13576) ;  /* 0x0000000108207547 */ /* 0x000fea000b800000 */
[----:B------:R-:W-:-:S09]  /*23c0*/  UISETP.NE.AND UP0, UPT, UR4, 0x4, UPT ;  /* 0x000000040400788c */ /* 0x000fd2000bf05270 */
[----:B------:R-:W-:Y:S05]  /*23d0*/  BRA.U UP0, `(.L_x_13573) ;  /* 0x0000000900a87547 */ /* 0x000fea000b800000 */
[----:B------:R-:W-:-:S04]  /*23e0*/  PRMT R0, R0, 0x9910, RZ ;  /* 0x0000991000007816 */ /* 0x000fc800000000ff */
[----:B------:R-:W-:-:S05]  /*23f0*/  IADD3 R0, PT, PT, RZ, -R0, RZ ;  /* 0x80000000ff007210 */ /* 0x000fca0007ffe0ff */
[----:B------:R-:W-:-:S05]  /*2400*/  IMAD.MOV.U32 R4, RZ, RZ, R0 ;  /* 0x000000ffff047224 */ /* 0x000fca00078e0000 */
[----:B------:R-:W-:-:S05]  /*2410*/  SHF.R.S32.HI R5, RZ, 0x1f, R4 ;  /* 0x0000001fff057819 */ /* 0x000fca0000011404 */
[----:B------:R0:W-:Y:S01]  /*2420*/  STG.E.64 desc[UR36][R2.64], R4 ;  /* 0x0000000402007986 */ /* 0x0001e2000c101b24 */
[----:B------:R-:W-:Y:S05]  /*2430*/  BRA `(.L_x_13574) ;  /* 0x0000000c00387947 */ /* 0x000fea0003800000 */
.L_x_13576:
[----:B------:R-:W-:-:S05]  /*2440*/  PRMT R0, R0, 0x9910, RZ ;  /* 0x0000991000007816 */ /* 0x000fca00000000ff */
[----:B------:R-:W-:-:S05]  /*2450*/  IMAD.MOV R5, RZ, RZ, -R0 ;  /* 0x000000ffff057224 */ /* 0x000fca00078e0a00 */
[----:B------:R1:W-:Y:S01]  /*2460*/  STG.E desc[UR36][R2.64], R5 ;  /* 0x0000000502007986 */ /* 0x0003e2000c101924 */
[----:B------:R-:W-:Y:S05]  /*2470*/  BRA `(.L_x_13574) ;  /* 0x0000000c00287947 */ /* 0x000fea0003800000 */
.L_x_13575:
[----:B------:R2:W-:Y:S01]  /*2480*/  STG.E.U16 desc[UR36][R2.64], R9 ;  /* 0x0000000902007986 */ /* 0x0005e2000c101524 */
[----:B------:R-:W-:Y:S05]  /*2490*/  BRA `(.L_x_13574) ;  /* 0x0000000c00207947 */ /* 0x000fea0003800000 */
.L_x_13570:
        /* <DEDUP_REMOVED lines=9> */
.L_x_13578:
[----:B------:R-:W0:Y:S02]  /*2530*/  I2F.S16 R0, R9 ;  /* 0x0000000900007306 */ /* 0x000e240000101400 */
[----:B0-----:R-:W-:-:S05]  /*2540*/  F2FP.F16.F32.PACK_AB R0, RZ, R0 ;  /* 0x00000000ff00723e */ /* 0x001fca00000000ff */
[----:B------:R0:W-:Y:S01]  /*2550*/  STG.E.U16 desc[UR36][R2.64], R0 ;  /* 0x0000000002007986 */ /* 0x0001e2000c101524 */
[----:B------:R-:W-:Y:S05]  /*2560*/  BRA `(.L_x_13574) ;  /* 0x0000000800ec7947 */ /* 0x000fea0003800000 */
.L_x_13577:
        /* <DEDUP_REMOVED lines=10> */
.L_x_13580:
[----:B------:R-:W0:Y:S02]  /*2610*/  I2F.S16 R9, R9 ;  /* 0x0000000900097306 */ /* 0x000e240000101400 */
[----:B0-----:R-:W-:-:S04]  /*2620*/  F2FP.F16.F32.PACK_AB R5, RZ, R9 ;  /* 0x00000009ff05723e */ /* 0x001fc800000000ff */
[----:B------:R-:W-:-:S05]  /*2630*/  PRMT R5, R5, 0x5410, RZ ;  /* 0x0000541005057816 */ /* 0x000fca00000000ff */
[----:B------:R0:W-:Y:S01]  /*2640*/  STG.E desc[UR36][R2.64], R5 ;  /* 0x0000000502007986 */ /* 0x0001e2000c101924 */
[----:B------:R-:W-:Y:S05]  /*2650*/  BRA `(.L_x_13574) ;  /* 0x0000000800b07947 */ /* 0x000fea0003800000 */
.L_x_13579:
[----:B------:R-:W0:Y:S02]  /*2660*/  I2F.F64.S16 R4, R9 ;  /* 0x0000000900047312 */ /* 0x000e240000101c00 */
[----:B0-----:R0:W-:Y:S01]  /*2670*/  STG.E.64 desc[UR36][R2.64], R4 ;  /* 0x0000000402007986 */ /* 0x0011e2000c101b24 */
[----:B------:R-:W-:Y:S05]  /*2680*/  BRA `(.L_x_13574) ;  /* 0x0000000800a47947 */ /* 0x000fea0003800000 */
.L_x_13569:
        /* <DEDUP_REMOVED lines=13> */
.L_x_13583:
[----:B------:R-:W0:Y:S01]  /*2760*/  I2F.F64.S16 R4, R9 ;  /* 0x0000000900047312 */ /* 0x000e220000101c00 */
[----:B------:R-:W-:-:S05]  /*2770*/  CS2R R6, SRZ ;  /* 0x0000000000067805 */ /* 0x000fca000001ff00 */
[----:B0-----:R0:W-:Y:S01]  /*2780*/  STG.E.128 desc[UR36][R2.64], R4 ;  /* 0x0000000402007986 */ /* 0x0011e2000c101d24 */
[----:B------:R-:W-:Y:S05]  /*2790*/  BRA `(.L_x_13574) ;  /* 0x0000000800607947 */ /* 0x000fea0003800000 */
.L_x_13582:
        /* <DEDUP_REMOVED lines=19> */
.L_x_13587:
[----:B------:R-:W-:Y:S05]  /*28d0*/  BSYNC.RECONVERGENT B0 ;  /* 0x0000000000007941 */ /* 0x000fea0003800200 */
.L_x_13586:
[----:B------:R-:W-:-:S05]  /*28e0*/  LOP3.LUT R5, R0, 0x80, R5, 0xf8, !PT ;  /* 0x0000008000057812 */ /* 0x000fca00078ef805 */
[----:B------:R0:W-:Y:S01]  /*28f0*/  STG.E.U8 desc[UR36][R2.64], R5 ;  /* 0x0000000502007986 */ /* 0x0001e2000c101124 */
[----:B------:R-:W-:Y:S05]  /*2900*/  BRA `(.L_x_13574) ;  /* 0x0000000800047947 */ /* 0x000fea0003800000 */
.L_x_13585:
        /* <DEDUP_REMOVED lines=15> */
.L_x_13589:
[----:B------:R-:W-:Y:S05]  /*2a00*/  BSYNC.RECONVERGENT B0 ;  /* 0x0000000000007941 */ /* 0x000fea0003800200 */
.L_x_13588:
[----:B------:R-:W-:-:S05]  /*2a10*/  LOP3.LUT R5, R0, 0x80, R5, 0xf8, !PT ;  /* 0x0000008000057812 */ /* 0x000fca00078ef805 */
[----:B------:R0:W-:Y:S01]  /*2a20*/  STG.E.U8 desc[UR36][R2.64], R5 ;  /* 0x0000000502007986 */ /* 0x0001e2000c101124 */
[----:B------:R-:W-:Y:S05]  /*2a30*/  BRA `(.L_x_13574) ;  /* 0x0000000400b87947 */ /* 0x000fea0003800000 */
.L_x_13584:
[----:B------:R-:W0:Y:S02]  /*2a40*/  I2F.S16 R0, R9 ;  /* 0x0000000900007306 */ /* 0x000e240000101400 */
[----:B0-----:R-:W-:-:S05]  /*2a50*/  F2FP.BF16.F32.PACK_AB R0, RZ, R0 ;  /* 0x00000000ff00723e */ /* 0x001fca00000010ff */
[----:B------:R0:W-:Y:S01]  /*2a60*/  STG.E.U16 desc[UR36][R2.64], R0 ;  /* 0x0000000002007986 */ /* 0x0001e2000c101524 */
[----:B------:R-:W-:Y:S05]  /*2a70*/  BRA `(.L_x_13574) ;  /* 0x0000000400a87947 */ /* 0x000fea0003800000 */
.L_x_13581:
        /* <DEDUP_REMOVED lines=10> */
.L_x_13592:
        /* <DEDUP_REMOVED lines=13> */
.L_x_13595:
[----:B------:R-:W-:-:S04]  /*2bf0*/  SHF.R.U32.HI R0, RZ, 0x14, R5 ;  /* 0x00000014ff007819 */ /* 0x000fc80000011605 */
[----:B------:R-:W-:-:S04]  /*2c00*/  LOP3.LUT R0, R0, 0x1, RZ, 0xc0, !PT ;  /* 0x0000000100007812 */ /* 0x000fc800078ec0ff */
[----:B------:R-:W-:-:S04]  /*2c10*/  IADD3 R0, PT, PT, R5, 0x487ffff, R0 ;  /* 0x0487ffff05007810 */ /* 0x000fc80007ffe000 */
[----:B------:R-:W-:-:S04]  /*2c20*/  SHF.R.U32.HI R0, RZ, 0x14, R0 ;  /* 0x00000014ff007819 */ /* 0x000fc80000011600 */
[----:B------:R-:W-:-:S07]  /*2c30*/  LOP3.LUT R4, R0, 0xff, RZ, 0xc0, !PT ;  /* 0x000000ff00047812 */ /* 0x000fce00078ec0ff */
.L_x_13596:
[----:B------:R-:W-:-:S04]  /*2c40*/  SHF.R.U32.HI R5, RZ, 0x18, R5 ;  /* 0x00000018ff057819 */ /* 0x000fc80000011605 */
[----:B------:R-:W-:-:S04]  /*2c50*/  LOP3.LUT R4, R4, 0x80, R5, 0xf8, !PT ;  /* 0x0000008004047812 */ /* 0x000fc800078ef805 */
[----:B------:R-:W-:-:S07]  /*2c60*/  PRMT R0, R4, 0x7610, R0 ;  /* 0x0000761004007816 */ /* 0x000fce0000000000 */
.L_x_13594:
[----:B------:R-:W-:Y:S05]  /*2c70*/  BSYNC.RECONVERGENT B0 ;  /* 0x0000000000007941 */ /* 0x000fea0003800200 */
.L_x_13593:
[----:B------:R0:W-:Y:S01]  /*2c80*/  STG.E.U8 desc[UR36][R2.64], R0 ;  /* 0x0000000002007986 */ /* 0x0001e2000c101124 */
[----:B------:R-:W-:Y:S05]  /*2c90*/  BRA `(.L_x_13574) ;  /* 0x0000000400207947 */ /* 0x000fea0003800000 */
.L_x_13591:
        /* <DEDUP_REMOVED lines=13> */
.L_x_13599:
[----:B------:R-:W-:-:S04]  /*2d70*/  SHF.R.U32.HI R0, RZ, 0x15, R5 ;  /* 0x00000015ff007819 */ /* 0x000fc80000011605 */
[----:B------:R-:W-:-:S04]  /*2d80*/  LOP3.LUT R0, R0, 0x1, RZ, 0xc0, !PT ;  /* 0x0000000100007812 */ /* 0x000fc800078ec0ff */
[----:B------:R-:W-:-:S04]  /*2d90*/  IADD3 R0, PT, PT, R5, 0x88fffff, R0 ;  /* 0x088fffff05007810 */ /* 0x000fc80007ffe000 */
[----:B------:R-:W-:-:S04]  /*2da0*/  SHF.R.U32.HI R0, RZ, 0x15, R0 ;  /* 0x00000015ff007819 */ /* 0x000fc80000011600 */
[----:B------:R-:W-:-:S07]  /*2db0*/  LOP3.LUT R4, R0, 0xff, RZ, 0xc0, !PT ;  /* 0x000000ff00047812 */ /* 0x000fce00078ec0ff */
.L_x_13600:
[----:B------:R-:W-:-:S04]  /*2dc0*/  SHF.R.U32.HI R5, RZ, 0x18, R5 ;  /* 0x00000018ff057819 */ /* 0x000fc80000011605 */
[----:B------:R-:W-:-:S04]  /*2dd0*/  LOP3.LUT R4, R4, 0x80, R5, 0xf8, !PT ;  /* 0x0000008004047812 */ /* 0x000fc800078ef805 */
[----:B------:R-:W-:-:S07]  /*2de0*/  PRMT R0, R4, 0x7610, R0 ;  /* 0x0000761004007816 */ /* 0x000fce0000000000 */
.L_x_13598:
[----:B------:R-:W-:Y:S05]  /*2df0*/  BSYNC.RECONVERGENT B0 ;  /* 0x0000000000007941 */ /* 0x000fea0003800200 */
.L_x_13597:
[----:B------:R0:W-:Y:S01]  /*2e00*/  STG.E.U8 desc[UR36][R2.64], R0 ;  /* 0x0000000002007986 */ /* 0x0001e2000c101124 */
[----:B------:R-:W-:Y:S05]  /*2e10*/  BRA `(.L_x_13574) ;  /* 0x0000000000c07947 */ /* 0x000fea0003800000 */
.L_x_13590:
[----:B------:R-:W-:-:S09]  /*2e20*/  UISETP.NE.AND UP0, UPT, UR4, 0x1c, UPT ;  /* 0x0000001c0400788c */ /* 0x000fd2000bf05270 */
[----:B------:R-:W-:Y:S05]  /*2e30*/  BRA.U !UP0, `(.L_x_13601) ;  /* 0x0000000108ac7547 */ /* 0x000fea000b800000 */
[----:B------:R-:W-:-:S09]  /*2e40*/  UISETP.NE.AND UP0, UPT, UR4, 0x1d, UPT ;  /* 0x0000001d0400788c */ /* 0x000fd2000bf05270 */
[----:B------:R-:W-:Y:S05]  /*2e50*/  BRA.U !UP0, `(.L_x_13602) ;  /* 0x00000001088c7547 */ /* 0x000fea000b800000 */
[----:B------:R-:W-:-:S09]  /*2e60*/  UISETP.NE.AND UP0, UPT, UR4, 0x2c, UPT ;  /* 0x0000002c0400788c */ /* 0x000fd2000bf05270 */
[----:B------:R-:W-:Y:S05]  /*2e70*/  BRA.U !UP0, `(.L_x_13603) ;  /* 0x0000000108447547 */ /* 0x000fea000b800000 */
.L_x_13573:
        /* <DEDUP_REMOVED lines=16> */
.L_x_13604:
[----:B------:R-:W-:Y:S05]  /*2f80*/  BRA `(.L_x_13574) ;  /* 0x0000000000647947 */ /* 0x000fea0003800000 */
.L_x_13603:
        /* <DEDUP_REMOVED lines=16> */
.L_x_13602:
[----:B------:R-:W-:-:S05]  /*3090*/  PRMT R0, R0, 0x9910, RZ ;  /* 0x0000991000007816 */ /* 0x000fca00000000ff */
[----:B------:R-:W-:-:S04]  /*30a0*/  IMAD.MOV R0, RZ, RZ, -R0 ;  /* 0x000000ffff007224 */ /* 0x000fc800078e0a00 */
[----:B------:R-:W-:-:S05]  /*30b0*/  IMAD.MOV.U32 R4, RZ, RZ, R0 ;  /* 0x000000ffff047224 */ /* 0x000fca00078e0000 */
[----:B------:R-:W-:-:S05]  /*30c0*/  SHF.R.S32.HI R5, RZ, 0x1f, R4 ;  /* 0x0000001fff057819 */ /* 0x000fca0000011404 */
[----:B------:R0:W-:Y:S01]  /*30d0*/  STG.E.64 desc[UR36][R2.64], R4 ;  /* 0x0000000402007986 */ /* 0x0001e2000c101b24 */
[----:B------:R-:W-:Y:S05]  /*30e0*/  BRA `(.L_x_13574) ;  /* 0x00000000000c7947 */ /* 0x000fea0003800000 */
.L_x_13601:
[----:B------:R-:W-:-:S05]  /*30f0*/  PRMT R0, R0, 0x9910, RZ ;  /* 0x0000991000007816 */ /* 0x000fca00000000ff */
[----:B------:R-:W-:-:S05]  /*3100*/  IMAD.MOV R5, RZ, RZ, -R0 ;  /* 0x000000ffff057224 */ /* 0x000fca00078e0a00 */
[----:B------:R0:W-:Y:S02]  /*3110*/  STG.E desc[UR36][R2.64], R5 ;  /* 0x0000000502007986 */ /* 0x0001e4000c101924 */
.L_x_13574:
[----:B------:R-:W-:-:S07]  /*3120*/  IADD3 R17, PT, PT, R17, 0x80, RZ ;  /* 0x0000008011117810 */ /* 0x000fce0007ffe0ff */
.L_x_13533:
[----:B------:R-:W-:Y:S05]  /*3130*/  BSYNC.RECONVERGENT B6 ;  /* 0x0000000000067941 */ /* 0x000fea0003800200 */
.L_x_13532:
        /* <DEDUP_REMOVED lines=307> */
.L_x_13607:
        /* <DEDUP_REMOVED lines=16> */
.L_x_13611:
[----:B------:R1:W5:Y:S01]  /*4570*/  LDG.E.U8 R0, desc[UR36][R2.64] ;  /* 0x0000002402007981 */ /* 0x000362000c1e1100 */
[----:B------:R-:W-:Y:S05]  /*4580*/  BRA `(.L_x_13613) ;  /* 0x0000000c004c7947 */ /* 0x000fea0003800000 */
.L_x_13610:
        /* <DEDUP_REMOVED lines=8> */
.L_x_13615:
[----:B------:R3:W5:Y:S01]  /*4610*/  LDG.E.U16 R0, desc[UR36][R2.64] ;  /* 0x0000002402007981 */ /* 0x000762000c1e1500 */
[----:B------:R-:W-:Y:S05]  /*4620*/  BRA `(.L_x_13613) ;  /* 0x0000000c00247947 */ /* 0x000fea0003800000 */
.L_x_13614:
[----:B------:R2:W5:Y:S01]  /*4630*/  LDG.E.U16 R0, desc[UR36][R2.64] ;  /* 0x0000002402007981 */ /* 0x000562000c1e1500 */
[----:B------:R-:W-:Y:S05]  /*4640*/  BRA `(.L_x_13613) ;  /* 0x0000000c001c7947 */ /* 0x000fea0003800000 */
.L_x_13609:
        /* <DEDUP_REMOVED lines=9> */
.L_x_13617:
[----:B------:R-:W2:Y:S02]  /*46e0*/  LDG.E.U16 R4, desc[UR36][R2.64] ;  /* 0x0000002402047981 */ /* 0x000ea4000c1e1500 */
[----:B--2---:R-:W-:-:S06]  /*46f0*/  HADD2.F32 R4, -RZ, R4.H0_H0 ;  /* 0x20000004ff047230 */ /* 0x004fcc0000004100 */
[----:B------:R-:W0:Y:S02]  /*4700*/  F2I.FTZ.TRUNC.NTZ R4, R4 ;  /* 0x0000000400047305 */ /* 0x000e24000021f100 */
[----:B0-----:R-:W-:Y:S01]  /*4710*/  PRMT R0, R4, 0x7610, R0 ;  /* 0x0000761004007816 */ /* 0x001fe20000000000 */
[----:B------:R-:W-:Y:S06]  /*4720*/  BRA `(.L_x_13613) ;  /* 0x0000000800e47947 */ /* 0x000fec0003800000 */
.L_x_13616:
        /* <DEDUP_REMOVED lines=9> */
.L_x_13619:
[----:B------:R-:W2:Y:S02]  /*47c0*/  LDG.E.U16 R2, desc[UR36][R2.64] ;  /* 0x0000002402027981 */ /* 0x000ea4000c1e1500 */
[----:B--2---:R-:W-:-:S06]  /*47d0*/  HADD2.F32 R4, -RZ, R2.H0_H0 ;  /* 0x20000002ff047230 */ /* 0x004fcc0000004100 */
[----:B------:R-:W0:Y:S02]  /*47e0*/  F2I.FTZ.TRUNC.NTZ R4, R4 ;  /* 0x0000000400047305 */ /* 0x000e24000021f100 */
[----:B0-----:R-:W-:Y:S01]  /*47f0*/  PRMT R0, R4, 0x7610, R0 ;  /* 0x0000761004007816 */ /* 0x001fe20000000000 */
[----:B------:R-:W-:Y:S06]  /*4800*/  BRA `(.L_x_13613) ;  /* 0x0000000800ac7947 */ /* 0x000fec0003800000 */
.L_x_13618:
[----:B------:R-:W2:Y:S02]  /*4810*/  LDG.E.64 R2, desc[UR36][R2.64] ;  /* 0x0000002402027981 */ /* 0x000ea4000c1e1b00 */
[----:B--2---:R0:W1:Y:S01]  /*4820*/  F2I.F64.TRUNC R0, R2 ;  /* 0x0000000200007311 */ /* 0x004062000030d100 */
[----:B------:R-:W-:Y:S05]  /*4830*/  BRA `(.L_x_13613) ;  /* 0x0000000800a07947 */ /* 0x000fea0003800000 */
.L_x_13608:
        /* <DEDUP_REMOVED lines=12> */
.L_x_13622:
[----:B------:R-:W2:Y:S02]  /*4900*/  LDG.E.64 R2, desc[UR36][R2.64] ;  /* 0x0000002402027981 */ /* 0x000ea4000c1e1b00 */
[----:B--2---:R0:W1:Y:S01]  /*4910*/  F2I.F64.TRUNC R0, R2 ;  /* 0x0000000200007311 */ /* 0x004062000030d100 */
[----:B------:R-:W-:Y:S05]  /*4920*/  BRA `(.L_x_13613) ;  /* 0x0000000800647947 */ /* 0x000fea0003800000 */
.L_x_13621:
        /* <DEDUP_REMOVED lines=27> */
.L_x_13624:
        /* <DEDUP_REMOVED lines=14> */
.L_x_13623:
[----:B------:R-:W2:Y:S02]  /*4bc0*/  LDG.E.U16 R4, desc[UR36][R2.64] ;  /* 0x0000002402047981 */ /* 0x000ea4000c1e1500 */
[----:B--2---:R-:W-:-:S06]  /*4bd0*/  IMAD.U32 R4, R4, 0x10000, RZ ;  /* 0x0001000004047824 */ /* 0x004fcc00078e00ff */
[----:B------:R-:W0:Y:S02]  /*4be0*/  F2I.FTZ.TRUNC.NTZ R4, R4 ;  /* 0x0000000400047305 */ /* 0x000e24000021f100 */
[----:B0-----:R-:W-:Y:S01]  /*4bf0*/  PRMT R0, R4, 0x7610, R0 ;  /* 0x0000761004007816 */ /* 0x001fe20000000000 */
[----:B------:R-:W-:Y:S06]  /*4c00*/  BRA `(.L_x_13613) ;  /* 0x0000000400ac7947 */ /* 0x000fec0003800000 */
.L_x_13620:
        /* <DEDUP_REMOVED lines=10> */
.L_x_13627:
        /* <DEDUP_REMOVED lines=21> */
.L_x_13631:
[----:B------:R-:W-:Y:S05]  /*4e00*/  BSYNC.RECONVERGENT B1 ;  /* 0x0000000000017941 */ /* 0x000fea0003800200 */
.L_x_13630:
[----:B------:R-:W-:Y:S02]  /*4e10*/  SHF.L.U32 R0, R0, 0x14, RZ ;  /* 0x0000001400007819 */ /* 0x000fe400000006ff */
[----:B------:R-:W-:-:S04]  /*4e20*/  LEA R2, R2, 0x3b800000, 0x17 ;  /* 0x3b80000002027811 */ /* 0x000fc800078eb8ff */
[----:B------:R-:W-:-:S07]  /*4e30*/  LOP3.LUT R4, R2, R0, R7, 0xfe, !PT ;  /* 0x0000000002047212 */ /* 0x000fce00078efe07 */
.L_x_13629:
[----:B------:R-:W-:Y:S05]  /*4e40*/  BSYNC.RECONVERGENT B0 ;  /* 0x0000000000007941 */ /* 0x000fea0003800200 */
.L_x_13628:
[----:B------:R-:W0:Y:S02]  /*4e50*/  F2I.FTZ.TRUNC.NTZ R4, R4 ;  /* 0x0000000400047305 */ /* 0x000e24000021f100 */
[----:B0-----:R-:W-:Y:S01]  /*4e60*/  PRMT R0, R4, 0x7610, R0 ;  /* 0x0000761004007816 */ /* 0x001fe20000000000 */
[----:B------:R-:W-:Y:S06]  /*4e70*/  BRA `(.L_x_13613) ;  /* 0x0000000400107947 */ /* 0x000fec0003800000 */
.L_x_13626:
        /* <DEDUP_REMOVED lines=21> */
.L_x_13635:
[----:B------:R-:W-:Y:S05]  /*4fd0*/  BSYNC.RECONVERGENT B1 ;  /* 0x0000000000017941 */ /* 0x000fea0003800200 */
.L_x_13634:
[----:B------:R-:W-:Y:S01]  /*4fe0*/  IMAD.SHL.U32 R0, R0, 0x200000, RZ ;  /* 0x0020000000007824 */ /* 0x000fe200078e00ff */
[----:B------:R-:W-:-:S04]  /*4ff0*/  LEA R2, R2, 0x37800000, 0x17 ;  /* 0x3780000002027811 */ /* 0x000fc800078eb8ff */
[----:B------:R-:W-:-:S07]  /*5000*/  LOP3.LUT R4, R2, R0, R7, 0xfe, !PT ;  /* 0x0000000002047212 */ /* 0x000fce00078efe07 */
.L_x_13633:
[----:B------:R-:W-:Y:S05]  /*5010*/  BSYNC.RECONVERGENT B0 ;  /* 0x0000000000007941 */ /* 0x000fea0003800200 */
.L_x_13632:
[----:B------:R-:W0:Y:S02]  /*5020*/  F2I.FTZ.TRUNC.NTZ R4, R4 ;  /* 0x0000000400047305 */ /* 0x000e24000021f100 */
[----:B0-----:R-:W-:Y:S01]  /*5030*/  PRMT R0, R4, 0x7610, R0 ;  /* 0x0000761004007816 */ /* 0x001fe20000000000 */
[----:B------:R-:W-:Y:S06]  /*5040*/  BRA `(.L_x_13613) ;  /* 0x00000000009c7947 */ /* 0x000fec0003800000 */
.L_x_13625:
        /* <DEDUP_REMOVED lines=14> */
.L_x_13639:
[----:B------:R-:W-:Y:S05]  /*5130*/  BSYNC.RECONVERGENT B0 ;  /* 0x0000000000007941 */ /* 0x000fea0003800200 */
.L_x_13638:
[----:B------:R-:W0:Y:S02]  /*5140*/  F2I.FTZ.TRUNC.NTZ R4, R4 ;  /* 0x0000000400047305 */ /* 0x000e24000021f100 */
[----:B0-----:R-:W-:Y:S01]  /*5150*/  PRMT R0, R4, 0x7610, R0 ;  /* 0x0000761004007816 */ /* 0x001fe20000000000 */
[----:B------:R-:W-:Y:S06]  /*5160*/  BRA `(.L_x_13613) ;  /* 0x0000000000547947 */ /* 0x000fec0003800000 */
.L_x_13612:
        /* <DEDUP_REMOVED lines=16> */
.L_x_13640:
[----:B------:R-:W-:Y:S01]  /*5270*/  PRMT R0, RZ, 0x7610, R0 ;  /* 0x00007610ff007816 */ /* 0x000fe20000000000 */
[----:B------:R-:W-:Y:S06]  /*5280*/  BRA `(.L_x_13613) ;  /* 0x00000000000c7947 */ /* 0x000fec0003800000 */
.L_x_13637:
[----:B------:R0:W5:Y:S01]  /*5290*/  LDG.E.U16 R0, desc[UR36][R2.64] ;  /* 0x0000002402007981 */ /* 0x000162000c1e1500 */
[----:B------:R-:W-:Y:S05]  /*52a0*/  BRA `(.L_x_13613) ;  /* 0x0000000000047947 */ /* 0x000fea0003800000 */
.L_x_13636:
[----:B------:R0:W5:Y:S02]  /*52b0*/  LDG.E.U16 R0, desc[UR36][R2.64] ;  /* 0x0000002402007981 */ /* 0x000164000c1e1500 */
.L_x_13613:
[----:B------:R-:W0:Y:S01]  /*52c0*/  LDCU.64 UR6, c[0x0][0x580] ;  /* 0x0000b000ff0677ac */ /* 0x000e220008000a00 */
[----:B-1---5:R-:W-:Y:S01]  /*52d0*/  IADD3 R9, PT, PT, RZ, -R0, RZ ;  /* 0x80000000ff097210 */ /* 0x022fe20007ffe0ff */
[----:B------:R-:W-:-:S03]  /*52e0*/  UPRMT UR4, UR42, 0x9910, URZ ;  /* 0x000099102a047896 */ /* 0x000fc600080000ff */
[----:B------:R-:W-:Y:S01]  /*52f0*/  PRMT R9, R9, 0x7710, RZ ;  /* 0x0000771009097816 */ /* 0x000fe200000000ff */
        /* <DEDUP_REMOVED lines=14> */
.L_x_13644:
[----:B------:R0:W-:Y:S01]  /*53e0*/  STG.E.U8 desc[UR36][R2.64], R9 ;  /* 0x0000000902007986 */ /* 0x0001e2000c101124 */
[----:B------:R-:W-:Y:S05]  /*53f0*/  BRA `(.L_x_13646) ;  /* 0x0000000c00647947 */ /* 0x000fea0003800000 */
.L_x_13643:
[----:B------:R-:W-:-:S09]  /*5400*/  UISETP.NE.AND UP0, UPT, UR4, 0x2, UPT ;  /* 0x000000020400788c */ /* 0x000fd2000bf05270 */
[----:B------:R-:W-:Y:S05]  /*5410*/  BRA.U !UP0, `(.L_x_13647) ;  /* 0x0000000108387547 */ /* 0x000fea000b800000 */
[----:B------:R-:W-:-:S09]  /*5420*/  UISETP.NE.AND UP0, UPT, UR4, 0x3, UPT ;  /* 0x000000030400788c */ /* 0x000fd2000bf05270 */
[----:B------:R-:W-:Y:S05]  /*5430*/  BRA.U !UP0, `(.L_x_13648) ;  /* 0x0000000108207547 */ /* 0x000fea000b800000 */
[----:B------:R-:W-:-:S09]  /*5440*/  UISETP.NE.AND UP0, UPT, UR4, 0x4, UPT ;  /* 0x000000040400788c */ /* 0x000fd2000bf05270 */
[----:B------:R-:W-:Y:S05]  /*5450*/  BRA.U UP0, `(.L_x_13645) ;  /* 0x0000000900687547 */ /* 0x000fea000b800000 */
[----:B------:R-:W-:-:S05]  /*5460*/  PRMT R0, R0, 0x9910, RZ ;  /* 0x0000991000007816 */ /* 0x000fca00000000ff */
[----:B------:R-:W-:-:S05]  /*5470*/  IMAD.MOV R0, RZ, RZ, -R0 ;  /* 0x000000ffff007224 */ /* 0x000fca00078e0a00 */
[----:B------:R-:W-:-:S04]  /*5480*/  MOV R4, R0 ;  /* 0x0000000000047202 */ /* 0x000fc80000000f00 */
[----:B------:R-:W-:-:S05]  /*5490*/  SHF.R.S32.HI R5, RZ, 0x1f, R4 ;  /* 0x0000001fff057819 */ /* 0x000fca0000011404 */
[----:B------:R0:W-:Y:S01]  /*54a0*/  STG.E.64 desc[UR36][R2.64], R4 ;  /* 0x0000000402007986 */ /* 0x0001e2000c101b24 */
[----:B------:R-:W-:Y:S05]  /*54b0*/  BRA `(.L_x_13646) ;  /* 0x0000000c00347947 */ /* 0x000fea0003800000 */
.L_x_13648:
[----:B------:R-:W-:-:S05]  /*54c0*/  PRMT R0, R0, 0x9910, RZ ;  /* 0x0000991000007816 */ /* 0x000fca00000000ff */
[----:B------:R-:W-:-:S05]  /*54d0*/  IMAD.MOV R5, RZ, RZ, -R0 ;  /* 0x000000ffff057224 */ /* 0x000fca00078e0a00 */
[----:B------:R0:W-:Y:S01]  /*54e0*/  STG.E desc[UR36][R2.64], R5 ;  /* 0x0000000502007986 */ /* 0x0001e2000c101924 */
[----:B------:R-:W-:Y:S05]  /*54f0*/  BRA `(.L_x_13646) ;  /* 0x0000000c00247947 */ /* 0x000fea0003800000 */
.L_x_13647:
[----:B------:R0:W-:Y:S01]  /*5500*/  STG.E.U16 desc[UR36][R2.64], R9 ;  /* 0x0000000902007986 */ /* 0x0001e2000c101524 */
[----:B------:R-:W-:Y:S05]  /*5510*/  BRA `(.L_x_13646) ;  /* 0x0000000c001c7947 */ /* 0x000fea0003800000 */
.L_x_13642:
        /* <DEDUP_REMOVED lines=9> */
.L_x_13650:
[----:B------:R-:W0:Y:S02]  /*55b0*/  I2F.S16 R0, R9 ;  /* 0x0000000900007306 */ /* 0x000e240000101400 */
[----:B0-----:R-:W-:-:S05]  /*55c0*/  F2FP.F16.F32.PACK_AB R0, RZ, R0 ;  /* 0x00000000ff00723e */ /* 0x001fca00000000ff */
[----:B------:R0:W-:Y:S01]  /*55d0*/  STG.E.U16 desc[UR36][R2.64], R0 ;  /* 0x0000000002007986 */ /* 0x0001e2000c101524 */
[----:B------:R-:W-:Y:S05]  /*55e0*/  BRA `(.L_x_13646) ;  /* 0x0000000800e87947 */ /* 0x000fea0003800000 */
.L_x_13649:
        /* <DEDUP_REMOVED lines=10> */
.L_x_13652:
[----:B------:R-:W0:Y:S02]  /*5690*/  I2F.S16 R9, R9 ;  /* 0x0000000900097306 */ /* 0x000e240000101400 */
[----:B0-----:R-:W-:-:S04]  /*56a0*/  F2FP.F16.F32.PACK_AB R5, RZ, R9 ;  /* 0x00000009ff05723e */ /* 0x001fc800000000ff */
[----:B------:R-:W-:-:S05]  /*56b0*/  PRMT R5, R5, 0x5410, RZ ;  /* 0x0000541005057816 */ /* 0x000fca00000000ff */
[----:B------:R0:W-:Y:S01]  /*56c0*/  STG.E desc[UR36][R2.64], R5 ;  /* 0x0000000502007986 */ /* 0x0001e2000c101924 */
[----:B------:R-:W-:Y:S05]  /*56d0*/  BRA `(.L_x_13646) ;  /* 0x0000000800ac7947 */ /* 0x000fea0003800000 */
.L_x_13651:
[----:B------:R-:W0:Y:S02]  /*56e0*/  I2F.F64.S16 R4, R9 ;  /* 0x0000000900047312 */ /* 0x000e240000101c00 */
[----:B0-----:R0:W-:Y:S01]  /*56f0*/  STG.E.64 desc[UR36][R2.64], R4 ;  /* 0x0000000402007986 */ /* 0x0011e2000c101b24 */
[----:B------:R-:W-:Y:S05]  /*5700*/  BRA `(.L_x_13646) ;  /* 0x0000000800a07947 */ /* 0x000fea0003800000 */
.L_x_13641:
        /* <DEDUP_REMOVED lines=12> */
.L_x_13656:
[----:B------:R-:W0:Y:S01]  /*57d0*/  I2F.S16 R5, R9 ;  /* 0x0000000900057306 */ /* 0x000e220000101400 */
        /* <DEDUP_REMOVED lines=17> */
.L_x_13659:
[----:B------:R-:W-:-:S04]  /*58f0*/  SHF.R.U32.HI R5, RZ, 0x18, R5 ;  /* 0x00000018ff057819 */ /* 0x000fc80000011605 */
[----:B------:R-:W-:-:S07]  /*5900*/  LOP3.LUT R0, R0, 0x80, R5, 0xf8, !PT ;  /* 0x0000008000007812 */ /* 0x000fce00078ef805 */
.L_x_13658:
[----:B------:R-:W-:Y:S05]  /*5910*/  BSYNC.RECONVERGENT B0 ;  /* 0x0000000000007941 */ /* 0x000fea0003800200 */
.L_x_13657:
[----:B------:R0:W-:Y:S01]  /*5920*/  STG.E.U8 desc[UR36][R2.64], R0 ;  /* 0x0000000002007986 */ /* 0x0001e2000c101124 */
[----:B------:R-:W-:Y:S05]  /*5930*/  BRA `(.L_x_13646) ;  /* 0x0000000800147947 */ /* 0x000fea0003800000 */
.L_x_13655:
        /* <DEDUP_REMOVED lines=18> */
.L_x_13662:
[----:B------:R-:W-:-:S04]  /*5a60*/  SHF.R.U32.HI R5, RZ, 0x18, R5 ;  /* 0x00000018ff057819 */ /* 0x000fc80000011605 */
[----:B------:R-:W-:-:S07]  /*5a70*/  LOP3.LUT R0, R0, 0x80, R5, 0xf8, !PT ;  /* 0x0000008000007812 */ /* 0x000fce00078ef805 */
.L_x_13661:
[----:B------:R-:W-:Y:S05]  /*5a80*/  BSYNC.RECONVERGENT B0 ;  /* 0x0000000000007941 */ /* 0x000fea0003800200 */
.L_x_13660:
[----:B------:R0:W-:Y:S01]  /*5a90*/  STG.E.U8 desc[UR36][R2.64], R0 ;  /* 0x0000000002007986 */ /* 0x0001e2000c101124 */
[----:B------:R-:W-:Y:S05]  /*5aa0*/  BRA `(.L_x_13646) ;  /* 0x0000000400b87947 */ /* 0x000fea0003800000 */
.L_x_13654:
        /* <DEDUP_REMOVED lines=22> */
.L_x_13664:
[----:B------:R-:W-:-:S05]  /*5c10*/  PRMT R0, R0, 0x9910, RZ ;  /* 0x0000991000007816 */ /* 0x000fca00000000ff */
[----:B------:R-:W-:-:S05]  /*5c20*/  IMAD.MOV R0, RZ, RZ, -R0 ;  /* 0x000000ffff007224 */ /* 0x000fca00078e0a00 */
[----:B------:R-:W-:-:S04]  /*5c30*/  MOV R4, R0 ;  /* 0x0000000000047202 */ /* 0x000fc80000000f00 */
[----:B------:R-:W-:-:S05]  /*5c40*/  SHF.R.S32.HI R5, RZ, 0x1f, R4 ;  /* 0x0000001fff057819 */ /* 0x000fca0000011404 */
[----:B------:R0:W-:Y:S01]  /*5c50*/  STG.E.64 desc[UR36][R2.64], R4 ;  /* 0x0000000402007986 */ /* 0x0001e2000c101b24 */
[----:B------:R-:W-:Y:S05]  /*5c60*/  BRA `(.L_x_13646) ;  /* 0x0000000400487947 */ /* 0x000fea0003800000 */
.L_x_13663:
[----:B------:R-:W-:-:S05]  /*5c70*/  PRMT R0, R0, 0x9910, RZ ;  /* 0x0000991000007816 */ /* 0x000fca00000000ff */
[----:B------:R-:W-:-:S05]  /*5c80*/  IMAD.MOV R5, RZ, RZ, -R0 ;  /* 0x000000ffff057224 */ /* 0x000fca00078e0a00 */
[----:B------:R0:W-:Y:S01]  /*5c90*/  STG.E desc[UR36][R2.64], R5 ;  /* 0x0000000502007986 */ /* 0x0001e2000c101924 */
[----:B------:R-:W-:Y:S05]  /*5ca0*/  BRA `(.L_x_13646) ;  /* 0x0000000400387947 */ /* 0x000fea0003800000 */
.L_x_13653:
        /* <DEDUP_REMOVED lines=11> */
.L_x_13666:
[----:B------:R-:W0:Y:S01]  /*5d60*/  I2F.F64.S16 R4, R9 ;  /* 0x0000000900047312 */ /* 0x000e220000101c00 */
[----:B------:R-:W-:-:S05]  /*5d70*/  CS2R R6, SRZ ;  /* 0x0000000000067805 */ /* 0x000fca000001ff00 */
[----:B0-----:R4:W-:Y:S01]  /*5d80*/  STG.E.128 desc[UR36][R2.64], R4 ;  /* 0x0000000402007986 */ /* 0x0019e2000c101d24 */
[----:B------:R-:W-:Y:S05]  /*5d90*/  BRA `(.L_x_13646) ;  /* 0x0000000000fc7947 */ /* 0x000fea0003800000 */
.L_x_13665:
[----:B------:R-:W-:-:S09]  /*5da0*/  UISETP.NE.AND UP0, UPT, UR4, 0xf, UPT ;  /* 0x0000000f0400788c */ /* 0x000fd2000bf05270 */
[----:B------:R-:W-:Y:S05]  /*5db0*/  BRA.U !UP0, `(.L_x_13667) ;  /* 0x0000000108e87547 */ /* 0x000fea000b800000 */
[----:B------:R-:W-:-:S09]  /*5dc0*/  UISETP.NE.AND UP0, UPT, UR4, 0x17, UPT ;  /* 0x000000170400788c */ /* 0x000fd2000bf05270 */
[----:B------:R-:W-:Y:S05]  /*5dd0*/  BRA.U !UP0, `(.L_x_13668) ;  /* 0x0000000108907547 */ /* 0x000fea000b800000 */
[----:B------:R-:W-:-:S09]  /*5de0*/  UISETP.NE.AND UP0, UPT, UR4, 0x18, UPT ;  /* 0x000000180400788c */ /* 0x000fd2000bf05270 */
[----:B------:R-:W-:Y:S05]  /*5df0*/  BRA.U !UP0, `(.L_x_13669) ;  /* 0x0000000108447547 */ /* 0x000fea000b800000 */
.L_x_13645:
        /* <DEDUP_REMOVED lines=16> */
.L_x_13670:
[----:B------:R-:W-:Y:S05]  /*5f00*/  BRA `(.L_x_13646) ;  /* 0x0000000000a07947 */ /* 0x000fea0003800000 */
.L_x_13669:
        /* <DEDUP_REMOVED lines=13> */
.L_x_13672:
[----:B------:R-:W-:Y:S05]  /*5fe0*/  BSYNC.RECONVERGENT B0 ;  /* 0x0000000000007941 */ /* 0x000fea0003800200 */
.L_x_13671:
[----:B------:R-:W-:-:S05]  /*5ff0*/  LOP3.LUT R5, R0, 0x80, R5, 0xf8, !PT ;  /* 0x0000008000057812 */ /* 0x000fca00078ef805 */
[----:B------:R2:W-:Y:S01]  /*6000*/  STG.E.U8 desc[UR36][R2.64], R5 ;  /* 0x0000000502007986 */ /* 0x0005e2000c101124 */
[----:B------:R-:W-:Y:S05]  /*6010*/  BRA `(.L_x_13646) ;  /* 0x00000000005c7947 */ /* 0x000fea0003800000 */
.L_x_13668:
        /* <DEDUP_REMOVED lines=12> */
.L_x_13674:
[----:B------:R-:W-:Y:S02]  /*60e0*/  ISETP.GT.U32.AND P0, PT, R4, 0x7f800000, PT ;  /* 0x7f8000000400780c */ /* 0x000fe40003f04070 */
[----:B------:R-:W-:-:S04]  /*60f0*/  MOV R0, 0x7f ;  /* 0x0000007f00007802 */ /* 0x000fc80000000f00 */
[----:B------:R-:W-:-:S07]  /*6100*/  SEL R0, R0, 0x7c, P0 ;  /* 0x0000007c00007807 */ /* 0x000fce0000000000 */
.L_x_13675:
[----:B------:R-:W-:Y:S05]  /*6110*/  BSYNC.RECONVERGENT B0 ;  /* 0x0000000000007941 */ /* 0x000fea0003800200 */
.L_x_13673:
[----:B------:R-:W-:-:S04]  /*6120*/  SHF.R.U32.HI R5, RZ, 0x18, R5 ;  /* 0x00000018ff057819 */ /* 0x000fc80000011605 */
[----:B------:R-:W-:-:S05]  /*6130*/  LOP3.LUT R5, R0, 0x80, R5, 0xf8, !PT ;  /* 0x0000008000057812 */ /* 0x000fca00078ef805 */
[----:B------:R1:W-:Y:S01]  /*6140*/  STG.E.U8 desc[UR36][R2.64], R5 ;  /* 0x0000000502007986 */ /* 0x0003e2000c101124 */
[----:B------:R-:W-:Y:S05]  /*6150*/  BRA `(.L_x_13646) ;  /* 0x00000000000c7947 */ /* 0x000fea0003800000 */
.L_x_13667:
[----:B------:R-:W0:Y:S02]  /*6160*/  I2F.S16 R0, R9 ;  /* 0x0000000900007306 */ /* 0x000e240000101400 */
[----:B0-----:R-:W-:-:S05]  /*6170*/  F2FP.BF16.F32.PACK_AB R0, RZ, R0 ;  /* 0x00000000ff00723e */ /* 0x001fca00000010ff */
[----:B------:R0:W-:Y:S02]  /*6180*/  STG.E.U16 desc[UR36][R2.64], R0 ;  /* 0x0000000002007986 */ /* 0x0001e4000c101524 */
.L_x_13646:
[----:B------:R-:W-:-:S07]  /*6190*/  VIADD R17, R17, 0x80 ;  /* 0x0000008011117836 */ /* 0x000fce0000000000 */
.L_x_13606:
[----:B------:R-:W-:Y:S05]  /*61a0*/  BSYNC.RECONVERGENT B6 ;  /* 0x0000000000067941 */ /* 0x000fea0003800200 */
.L_x_13605:
        /* <DEDUP_REMOVED lines=307> */
.L_x_13678:
        /* <DEDUP_REMOVED lines=16> */
.L_x_13682:
[----:B------:R0:W5:Y:S01]  /*75e0*/  LDG.E.U8 R0, desc[UR36][R2.64] ;  /* 0x0000002402007981 */ /* 0x000162000c1e1100 */
[----:B------:R-:W-:Y:S05]  /*75f0*/  BRA `(.L_x_13684) ;  /* 0x0000000c004c7947 */ /* 0x000fea0003800000 */
.L_x_13681:
        /* <DEDUP_REMOVED lines=8> */
.L_x_13686:
[----:B------:R0:W5:Y:S01]  /*7680*/  LDG.E.U16 R0, desc[UR36][R2.64] ;  /* 0x0000002402007981 */ /* 0x000162000c1e1500 */
[----:B------:R-:W-:Y:S05]  /*7690*/  BRA `(.L_x_13684) ;  /* 0x0000000c00247947 */ /* 0x000fea0003800000 */
.L_x_13685:
[----:B------:R0:W5:Y:S01]  /*76a0*/  LDG.E.U16 R0, desc[UR36][R2.64] ;  /* 0x0000002402007981 */ /* 0x000162000c1e1500 */
[----:B------:R-:W-:Y:S05]  /*76b0*/  BRA `(.L_x_13684) ;  /* 0x0000000c001c7947 */ /* 0x000fea0003800000 */
.L_x_13680:
        /* <DEDUP_REMOVED lines=9> */
.L_x_13688:
[----:B------:R-:W2:Y:S02]  /*7750*/  LDG.E.U16 R4, desc[UR36][R2.64] ;  /* 0x0000002402047981 */ /* 0x000ea4000c1e1500 */
[----:B--2---:R-:W-:-:S06]  /*7760*/  HADD2.F32 R4, -RZ, R4.H0_H0 ;  /* 0x20000004ff047230 */ /* 0x004fcc0000004100 */
[----:B------:R-:W0:Y:S02]  /*7770*/  F2I.FTZ.TRUNC.NTZ R4, R4 ;  /* 0x0000000400047305 */ /* 0x000e24000021f100 */
[----:B0-----:R-:W-:Y:S01]  /*7780*/  PRMT R0, R4, 0x7610, R0 ;  /* 0x0000761004007816 */ /* 0x001fe20000000000 */
[----:B------:R-:W-:Y:S06]  /*7790*/  BRA `(.L_x_13684) ;  /* 0x0000000800e47947 */ /* 0x000fec0003800000 */
.L_x_13687:
        /* <DEDUP_REMOVED lines=9> */
.L_x_13690:
[----:B------:R-:W2:Y:S02]  /*7830*/  LDG.E.U16 R2, desc[UR36][R2.64] ;  /* 0x0000002402027981 */ /* 0x000ea4000c1e1500 */
[----:B--2---:R-:W-:-:S06]  /*7840*/  HADD2.F32 R4, -RZ, R2.H0_H0 ;  /* 0x20000002ff047230 */ /* 0x004fcc0000004100 */
[----:B------:R-:W0:Y:S02]  /*7850*/  F2I.FTZ.TRUNC.NTZ R4, R4 ;  /* 0x0000000400047305 */ /* 0x000e24000021f100 */
[----:B0-----:R-:W-:Y:S01]  /*7860*/  PRMT R0, R4, 0x7610, R0 ;  /* 0x0000761004007816 */ /* 0x001fe20000000000 */
[----:B------:R-:W-:Y:S06]  /*7870*/  BRA `(.L_x_13684) ;  /* 0x0000000800ac7947 */ /* 0x000fec0003800000 */
.L_x_13689:
[----:B------:R-:W2:Y:S02]  /*7880*/  LDG.E.64 R2, desc[UR36][R2.64] ;  /* 0x0000002402027981 */ /* 0x000ea4000c1e1b00 */
[----:B--2---:R0:W1:Y:S01]  /*7890*/  F2I.F64.TRUNC R0, R2 ;  /* 0x0000000200007311 */ /* 0x004062000030d100 */
[----:B------:R-:W-:Y:S05]  /*78a0*/  BRA `(.L_x_13684) ;  /* 0x0000000800a07947 */ /* 0x000fea0003800000 */
.L_x_13679:
        /* <DEDUP_REMOVED lines=12> */
.L_x_13693:
[----:B------:R-:W2:Y:S02]  /*7970*/  LDG.E.64 R2, desc[UR36][R2.64] ;  /* 0x0000002402027981 */ /* 0x000ea4000c1e1b00 */
[----:B--2---:R0:W1:Y:S01]  /*7980*/  F2I.F64.TRUNC R0, R2 ;  /* 0x0000000200007311 */ /* 0x004062000030d100 */
[----:B------:R-:W-:Y:S05]  /*7990*/  BRA `(.L_x_13684) ;  /* 0x0000000800647947 */ /* 0x000fea0003800000 */
.L_x_13692:
        /* <DEDUP_REMOVED lines=27> */
.L_x_13695:
        /* <DEDUP_REMOVED lines=14> */
.L_x_13694:
[----:B------:R-:W2:Y:S02]  /*7c30*/  LDG.E.U16 R4, desc[UR36][R2.64] ;  /* 0x0000002402047981 */ /* 0x000ea4000c1e1500 */
[----:B--2---:R-:W-:-:S06]  /*7c40*/  IMAD.U32 R4, R4, 0x10000, RZ ;  /* 0x0001000004047824 */ /* 0x004fcc00078e00ff */
[----:B------:R-:W0:Y:S02]  /*7c50*/  F2I.FTZ.TRUNC.NTZ R4, R4 ;  /* 0x0000000400047305 */ /* 0x000e24000021f100 */
[----:B0-----:R-:W-:Y:S01]  /*7c60*/  PRMT R0, R4, 0x7610, R0 ;  /* 0x0000761004007816 */ /* 0x001fe20000000000 */
[----:B------:R-:W-:Y:S06]  /*7c70*/  BRA `(.L_x_13684) ;  /* 0x0000000400ac7947 */ /* 0x000fec0003800000 */
.L_x_13691:
        /* <DEDUP_REMOVED lines=10> */
.L_x_13698:
        /* <DEDUP_REMOVED lines=21> */
.L_x_13702:
[----:B------:R-:W-:Y:S05]  /*7e70*/  BSYNC.RECONVERGENT B1 ;  /* 0x0000000000017941 */ /* 0x000fea0003800200 */
.L_x_13701:
[----:B------:R-:W-:Y:S02]  /*7e80*/  SHF.L.U32 R0, R0, 0x14, RZ ;  /* 0x0000001400007819 */ /* 0x000fe400000006ff */
[----:B------:R-:W-:-:S04]  /*7e90*/  LEA R2, R2, 0x3b800000, 0x17 ;  /* 0x3b80000002027811 */ /* 0x000fc800078eb8ff */
[----:B------:R-:W-:-:S07]  /*7ea0*/  LOP3.LUT R4, R2, R0, R7, 0xfe, !PT ;  /* 0x0000000002047212 */ /* 0x000fce00078efe07 */
.L_x_13700:
[----:B------:R-:W-:Y:S05]  /*7eb0*/  BSYNC.RECONVERGENT B0 ;  /* 0x0000000000007941 */ /* 0x000fea0003800200 */
.L_x_13699:
[----:B------:R-:W0:Y:S02]  /*7ec0*/  F2I.FTZ.TRUNC.NTZ R4, R4 ;  /* 0x0000000400047305 */ /* 0x000e24000021f100 */
[----:B0-----:R-:W-:Y:S01]  /*7ed0*/  PRMT R0, R4, 0x7610, R0 ;  /* 0x0000761004007816 */ /* 0x001fe20000000000 */
[----:B------:R-:W-:Y:S06]  /*7ee0*/  BRA `(.L_x_13684) ;  /* 0x0000000400107947 */ /* 0x000fec0003800000 */
.L_x_13697:
        /* <DEDUP_REMOVED lines=21> */
.L_x_13706:
[----:B------:R-:W-:Y:S05]  /*8040*/  BSYNC.RECONVERGENT B1 ;  /* 0x0000000000017941 */ /* 0x000fea0003800200 */
.L_x_13705:
[----:B------:R-:W-:Y:S01]  /*8050*/  IMAD.SHL.U32 R0, R0, 0x200000, RZ ;  /* 0x0020000000007824 */ /* 0x000fe200078e00ff */
[----:B------:R-:W-:-:S04]  /*8060*/  LEA R2, R2, 0x37800000, 0x17 ;  /* 0x3780000002027811 */ /* 0x000fc800078eb8ff */
[----:B------:R-:W-:-:S07]  /*8070*/  LOP3.LUT R4, R2, R0, R7, 0xfe, !PT ;  /* 0x0000000002047212 */ /* 0x000fce00078efe07 */
.L_x_13704:
[----:B------:R-:W-:Y:S05]  /*8080*/  BSYNC.RECONVERGENT B0 ;  /* 0x0000000000007941 */ /* 0x000fea0003800200 */
.L_x_13703:
[----:B------:R-:W0:Y:S02]  /*8090*/  F2I.FTZ.TRUNC.NTZ R4, R4 ;  /* 0x0000000400047305 */ /* 0x000e24000021f100 */
[----:B0-----:R-:W-:Y:S01]  /*80a0*/  PRMT R0, R4, 0x7610, R0 ;  /* 0x0000761004007816 */ /* 0x001fe20000000000 */
[----:B------:R-:W-:Y:S06]  /*80b0*/  BRA `(.L_x_13684) ;  /* 0x00000000009c7947 */ /* 0x000fec0003800000 */
.L_x_13696:
        /* <DEDUP_REMOVED lines=14> */
.L_x_13710:
[----:B------:R-:W-:Y:S05]  /*81a0*/  BSYNC.RECONVERGENT B0 ;  /* 0x0000000000007941 */ /* 0x000fea0003800200 */
.L_x_13709:
[----:B------:R-:W0:Y:S02]  /*81b0*/  F2I.FTZ.TRUNC.NTZ R4, R4 ;  /* 0x0000000400047305 */ /* 0x000e24000021f100 */
[----:B0-----:R-:W-:Y:S01]  /*81c0*/  PRMT R0, R4, 0x7610, R0 ;  /* 0x0000761004007816 */ /* 0x001fe20000000000 */
[----:B------:R-:W-:Y:S06]  /*81d0*/  BRA `(.L_x_13684) ;  /* 0x0000000000547947 */ /* 0x000fec0003800000 */
.L_x_13683:
        /* <DEDUP_REMOVED lines=16> */
.L_x_13711:
[----:B------:R-:W-:Y:S01]  /*82e0*/  PRMT R0, RZ, 0x7610, R0 ;  /* 0x00007610ff007816 */ /* 0x000fe20000000000 */
[----:B------:R-:W-:Y:S06]  /*82f0*/  BRA `(.L_x_13684) ;  /* 0x00000000000c7947 */ /* 0x000fec0003800000 */
.L_x_13708:
[----:B------:R3:W5:Y:S01]  /*8300*/  LDG.E.U16 R0, desc[UR36][R2.64] ;  /* 0x0000002402007981 */ /* 0x000762000c1e1500 */
[----:B------:R-:W-:Y:S05]  /*8310*/  BRA `(.L_x_13684) ;  /* 0x0000000000047947 */ /* 0x000fea0003800000 */
.L_x_13707:
[----:B------:R4:W5:Y:S02]  /*8320*/  LDG.E.U16 R0, desc[UR36][R2.64] ;  /* 0x0000002402007981 */ /* 0x000964000c1e1500 */
.L_x_13684:
        /* <DEDUP_REMOVED lines=18> */
.L_x_13715:
[----:B------:R4:W-:Y:S01]  /*8450*/  STG.E.U8 desc[UR36][R2.64], R9 ;  /* 0x0000000902007986 */ /* 0x0009e2000c101124 */
[----:B------:R-:W-:Y:S05]  /*8460*/  BRA `(.L_x_13717) ;  /* 0x0000000c00647947 */ /* 0x000fea0003800000 */
.L_x_13714:
        /* <DEDUP_REMOVED lines=12> */
.L_x_13719:
[----:B------:R-:W-:-:S05]  /*8530*/  PRMT R0, R0, 0x9910, RZ ;  /* 0x0000991000007816 */ /* 0x000fca00000000ff */
[----:B------:R-:W-:-:S05]  /*8540*/  IMAD.MOV R5, RZ, RZ, -R0 ;  /* 0x000000ffff057224 */ /* 0x000fca00078e0a00 */
[----:B------:R2:W-:Y:S01]  /*8550*/  STG.E desc[UR36][R2.64], R5 ;  /* 0x0000000502007986 */ /* 0x0005e2000c101924 */
[----:B------:R-:W-:Y:S05]  /*8560*/  BRA `(.L_x_13717) ;  /* 0x0000000c00247947 */ /* 0x000fea0003800000 */
.L_x_13718:
[----:B------:R0:W-:Y:S01]  /*8570*/  STG.E.U16 desc[UR36][R2.64], R9 ;  /* 0x0000000902007986 */ /* 0x0001e2000c101524 */
[----:B------:R-:W-:Y:S05]  /*8580*/  BRA `(.L_x_13717) ;  /* 0x0000000c001c7947 */ /* 0x000fea0003800000 */
.L_x_13713:
        /* <DEDUP_REMOVED lines=9> */
.L_x_13721:
[----:B------:R-:W0:Y:S02]  /*8620*/  I2F.S16 R0, R9 ;  /* 0x0000000900007306 */ /* 0x000e240000101400 */
[----:B0-----:R-:W-:-:S05]  /*8630*/  F2FP.F16.F32.PACK_AB R0, RZ, R0 ;  /* 0x00000000ff00723e */ /* 0x001fca00000000ff */
[----:B------:R0:W-:Y:S01]  /*8640*/  STG.E.U16 desc[UR36][R2.64], R0 ;  /* 0x0000000002007986 */ /* 0x0001e2000c101524 */
[----:B------:R-:W-:Y:S05]  /*8650*/  BRA `(.L_x_13717) ;  /* 0x0000000800e87947 */ /* 0x000fea0003800000 */
.L_x_13720:
        /* <DEDUP_REMOVED lines=10> */
.L_x_13723:
[----:B------:R-:W0:Y:S02]  /*8700*/  I2F.S16 R9, R9 ;  /* 0x0000000900097306 */ /* 0x000e240000101400 */
[----:B0-----:R-:W-:-:S04]  /*8710*/  F2FP.F16.F32.PACK_AB R5, RZ, R9 ;  /* 0x00000009ff05723e */ /* 0x001fc800000000ff */
[----:B------:R-:W-:-:S05]  /*8720*/  PRMT R5, R5, 0x5410, RZ ;  /* 0x0000541005057816 */ /* 0x000fca00000000ff */
[----:B------:R0:W-:Y:S01]  /*8730*/  STG.E desc[UR36][R2.64], R5 ;  /* 0x0000000502007986 */ /* 0x0001e2000c101924 */
[----:B------:R-:W-:Y:S05]  /*8740*/  BRA `(.L_x_13717) ;  /* 0x0000000800ac7947 */ /* 0x000fea0003800000 */
.L_x_13722:
[----:B------:R-:W0:Y:S02]  /*8750*/  I2F.F64.S16 R4, R9 ;  /* 0x0000000900047312 */ /* 0x000e240000101c00 */
[----:B0-----:R0:W-:Y:S01]  /*8760*/  STG.E.64 desc[UR36][R2.64], R4 ;  /* 0x0000000402007986 */ /* 0x0011e2000c101b24 */
[----:B------:R-:W-:Y:S05]  /*8770*/  BRA `(.L_x_13717) ;  /* 0x0000000800a07947 */ /* 0x000fea0003800000 */
.L_x_13712:
        /* <DEDUP_REMOVED lines=12> */
.L_x_13727:
        /* <DEDUP_REMOVED lines=18> */
.L_x_13730:
[----:B------:R-:W-:-:S04]  /*8960*/  SHF.R.U32.HI R5, RZ, 0x18, R5 ;  /* 0x00000018ff057819 */ /* 0x000fc80000011605 */
[----:B------:R-:W-:-:S07]  /*8970*/  LOP3.LUT R0, R0, 0x80, R5, 0xf8, !PT ;  /* 0x0000008000007812 */ /* 0x000fce00078ef805 */
.L_x_13729:
[----:B------:R-:W-:Y:S05]  /*8980*/  BSYNC.RECONVERGENT B0 ;  /* 0x0000000000007941 */ /* 0x000fea0003800200 */
.L_x_13728:
[----:B------:R0:W-:Y:S01]  /*8990*/  STG.E.U8 desc[UR36][R2.64], R0 ;  /* 0x0000000002007986 */ /* 0x0001e2000c101124 */
[----:B------:R-:W-:Y:S05]  /*89a0*/  BRA `(.L_x_13717) ;  /* 0x0000000800147947 */ /* 0x000fea0003800000 */
.L_x_13726:
        /* <DEDUP_REMOVED lines=18> */
.L_x_13733:
[----:B------:R-:W-:-:S04]  /*8ad0*/  SHF.R.U32.HI R5, RZ, 0x18, R5 ;  /* 0x00000018ff057819 */ /* 0x000fc80000011605 */
[----:B------:R-:W-:-:S07]  /*8ae0*/  LOP3.LUT R0, R0, 0x80, R5, 0xf8, !PT ;  /* 0x0000008000007812 */ /* 0x000fce00078ef805 */
.L_x_13732:
[----:B------:R-:W-:Y:S05]  /*8af0*/  BSYNC.RECONVERGENT B0 ;  /* 0x0000000000007941 */ /* 0x000fea0003800200 */
.L_x_13731:
[----:B------:R0:W-:Y:S01]  /*8b00*/  STG.E.U8 desc[UR36][R2.64], R0 ;  /* 0x0000000002007986 */ /* 0x0001e2000c101124 */
[----:B------:R-:W-:Y:S05]  /*8b10*/  BRA `(.L_x_13717) ;  /* 0x0000000400b87947 */ /* 0x000fea0003800000 */
.L_x_13725:
        /* <DEDUP_REMOVED lines=22> */
.L_x_13735:
[----:B------:R-:W-:-:S05]  /*8c80*/  PRMT R0, R0, 0x9910, RZ ;  /* 0x0000991000007816 */ /* 0x000fca00000000ff */
[----:B------:R-:W-:-:S05]  /*8c90*/  IMAD.MOV R0, RZ, RZ, -R0 ;  /* 0x000000ffff007224 */ /* 0x000fca00078e0a00 */
[----:B------:R-:W-:-:S04]  /*8ca0*/  MOV R4, R0 ;  /* 0x0000000000047202 */ /* 0x000fc80000000f00 */
[----:B------:R-:W-:-:S05]  /*8cb0*/  SHF.R.S32.HI R5, RZ, 0x1f, R4 ;  /* 0x0000001fff057819 */ /* 0x000fca0000011404 */
[----:B------:R0:W-:Y:S01]  /*8cc0*/  STG.E.64 desc[UR36][R2.64], R4 ;  /* 0x0000000402007986 */ /* 0x0001e2000c101b24 */
[----:B------:R-:W-:Y:S05]  /*8cd0*/  BRA `(.L_x_13717) ;  /* 0x0000000400487947 */ /* 0x000fea0003800000 */
.L_x_13734:
[----:B------:R-:W-:-:S05]  /*8ce0*/  PRMT R0, R0, 0x9910, RZ ;  /* 0x0000991000007816 */ /* 0x000fca00000000ff */
[----:B------:R-:W-:-:S05]  /*8cf0*/  IMAD.MOV R5, RZ, RZ, -R0 ;  /* 0x000000ffff057224 */ /* 0x000fca00078e0a00 */
[----:B------:R0:W-:Y:S01]  /*8d00*/  STG.E desc[UR36][R2.64], R5 ;  /* 0x0000000502007986 */ /* 0x0001e2000c101924 */
[----:B------:R-:W-:Y:S05]  /*8d10*/  BRA `(.L_x_13717) ;  /* 0x0000000400387947 */ /* 0x000fea0003800000 */
.L_x_13724:
        /* <DEDUP_REMOVED lines=11> */
.L_x_13737:
[----:B------:R-:W0:Y:S01]  /*8dd0*/  I2F.F64.S16 R4, R9 ;  /* 0x0000000900047312 */ /* 0x000e220000101c00 */
[----:B------:R-:W-:-:S05]  /*8de0*/  CS2R R6, SRZ ;  /* 0x0000000000067805 */ /* 0x000fca000001ff00 */
[----:B0-----:R0:W-:Y:S01]  /*8df0*/  STG.E.128 desc[UR36][R2.64], R4 ;  /* 0x0000000402007986 */ /* 0x0011e2000c101d24 */
[----:B------:R-:W-:Y:S05]  /*8e00*/  BRA `(.L_x_13717) ;  /* 0x0000000000fc7947 */ /* 0x000fea0003800000 */
.L_x_13736:
[----:B------:R-:W-:-:S09]  /*8e10*/  UISETP.NE.AND UP0, UPT, UR4, 0xf, UPT ;  /* 0x0000000f0400788c */ /* 0x000fd2000bf05270 */
[----:B------:R-:W-:Y:S05]  /*8e20*/  BRA.U !UP0, `(.L_x_13738) ;  /* 0x0000000108e87547 */ /* 0x000fea000b800000 */
[----:B------:R-:W-:-:S09]  /*8e30*/  UISETP.NE.AND UP0, UPT, UR4, 0x17, UPT ;  /* 0x000000170400788c */ /* 0x000fd2000bf05270 */
[----:B------:R-:W-:Y:S05]  /*8e40*/  BRA.U !UP0, `(.L_x_13739) ;  /* 0x0000000108907547 */ /* 0x000fea000b800000 */
[----:B------:R-:W-:-:S09]  /*8e50*/  UISETP.NE.AND UP0, UPT, UR4, 0x18, UPT ;  /* 0x000000180400788c */ /* 0x000fd2000bf05270 */
[----:B------:R-:W-:Y:S05]  /*8e60*/  BRA.U !UP0, `(.L_x_13740) ;  /* 0x0000000108447547 */ /* 0x000fea000b800000 */
.L_x_13716:
        /* <DEDUP_REMOVED lines=16> */
.L_x_13741:
[----:B------:R-:W-:Y:S05]  /*8f70*/  BRA `(.L_x_13717) ;  /* 0x0000000000a07947 */ /* 0x000fea0003800000 */
.L_x_13740:
        /* <DEDUP_REMOVED lines=13> */
.L_x_13743:
[----:B------:R-:W-:Y:S05]  /*9050*/  BSYNC.RECONVERGENT B0 ;  /* 0x0000000000007941 */ /* 0x000fea0003800200 */
.L_x_13742:
[----:B------:R-:W-:-:S05]  /*9060*/  LOP3.LUT R5, R0, 0x80, R5, 0xf8, !PT ;  /* 0x0000008000057812 */ /* 0x000fca00078ef805 */
[----:B------:R0:W-:Y:S01]  /*9070*/  STG.E.U8 desc[UR36][R2.64], R5 ;  /* 0x0000000502007986 */ /* 0x0001e2000c101124 */
[----:B------:R-:W-:Y:S05]  /*9080*/  BRA `(.L_x_13717) ;  /* 0x00000000005c7947 */ /* 0x000fea0003800000 */
.L_x_13739:
        /* <DEDUP_REMOVED lines=12> */
.L_x_13745:
[----:B------:R-:W-:Y:S02]  /*9150*/  ISETP.GT.U32.AND P0, PT, R4, 0x7f800000, PT ;  /* 0x7f8000000400780c */ /* 0x000fe40003f04070 */
[----:B------:R-:W-:-:S04]  /*9160*/  MOV R0, 0x7f ;  /* 0x0000007f00007802 */ /* 0x000fc80000000f00 */
[----:B------:R-:W-:-:S07]  /*9170*/  SEL R0, R0, 0x7c, P0 ;  /* 0x0000007c00007807 */ /* 0x000fce0000000000 */
.L_x_13746:
[----:B------:R-:W-:Y:S05]  /*9180*/  BSYNC.RECONVERGENT B0 ;  /* 0x0000000000007941 */ /* 0x000fea0003800200 */
.L_x_13744:
[----:B------:R-:W-:-:S04]  /*9190*/  SHF.R.U32.HI R5, RZ, 0x18, R5 ;  /* 0x00000018ff057819 */ /* 0x000fc80000011605 */
[----:B------:R-:W-:-:S05]  /*91a0*/  LOP3.LUT R5, R0, 0x80, R5, 0xf8, !PT ;  /* 0x0000008000057812 */ /* 0x000fca00078ef805 */
[----:B------:R0:W-:Y:S01]  /*91b0*/  STG.E.U8 desc[UR36][R2.64], R5 ;  /* 0x0000000502007986 */ /* 0x0001e2000c101124 */
[----:B------:R-:W-:Y:S05]  /*91c0*/  BRA `(.L_x_13717) ;  /* 0x00000000000c7947 */ /* 0x000fea0003800000 */
.L_x_13738:
[----:B------:R-:W0:Y:S02]  /*91d0*/  I2F.S16 R0, R9 ;  /* 0x0000000900007306 */ /* 0x000e240000101400 */
[----:B0-----:R-:W-:-:S05]  /*91e0*/  F2FP.BF16.F32.PACK_AB R0, RZ, R0 ;  /* 0x00000000ff00723e */ /* 0x001fca00000010ff */
[----:B------:R0:W-:Y:S02]  /*91f0*/  STG.E.U16 desc[UR36][R2.64], R0 ;  /* 0x0000000002007986 */ /* 0x0001e4000c101524 */
.L_x_13717:
[----:B------:R-:W-:-:S07]  /*9200*/  VIADD R17, R17, 0x80 ;  /* 0x0000008011117836 */ /* 0x000fce0000000000 */
.L_x_13677:
[----:B------:R-:W-:Y:S05]  /*9210*/  BSYNC.RECONVERGENT B6 ;  /* 0x0000000000067941 */ /* 0x000fea0003800200 */
.L_x_13676:
        /* <DEDUP_REMOVED lines=306> */
.L_x_13747:
        /* <DEDUP_REMOVED lines=18> */
.L_x_13751:
[----:B------:R0:W5:Y:S01]  /*a660*/  LDG.E.U8 R0, desc[UR36][R2.64] ;  /* 0x0000002402007981 */ /* 0x000162000c1e1100 */
[----:B------:R-:W-:Y:S05]  /*a670*/  BRA `(.L_x_13753) ;  /* 0x0000000c004c7947 */ /* 0x000fea0003800000 */
.L_x_13750:
        /* <DEDUP_REMOVED lines=8> */
.L_x_13755:
[----:B------:R0:W5:Y:S01]  /*a700*/  LDG.E.U16 R0, desc[UR36][R2.64] ;  /* 0x0000002402007981 */ /* 0x000162000c1e1500 */
[----:B------:R-:W-:Y:S05]  /*a710*/  BRA `(.L_x_13753) ;  /* 0x0000000c00247947 */ /* 0x000fea0003800000 */
.L_x_13754:
[----:B------:R0:W5:Y:S01]  /*a720*/  LDG.E.U16 R0, desc[UR36][R2.64] ;  /* 0x0000002402007981 */ /* 0x000162000c1e1500 */
[----:B------:R-:W-:Y:S05]  /*a730*/  BRA `(.L_x_13753) ;  /* 0x0000000c001c7947 */ /* 0x000fea0003800000 */
.L_x_13749:
        /* <DEDUP_REMOVED lines=9> */
.L_x_13757:
[----:B------:R-:W2:Y:S02]  /*a7d0*/  LDG.E.U16 R4, desc[UR36][R2.64] ;  /* 0x0000002402047981 */ /* 0x000ea4000c1e1500 */
[----:B--2---:R-:W-:-:S06]  /*a7e0*/  HADD2.F32 R4, -RZ, R4.H0_H0 ;  /* 0x20000004ff047230 */ /* 0x004fcc0000004100 */
[----:B------:R-:W0:Y:S02]  /*a7f0*/  F2I.FTZ.TRUNC.NTZ R4, R4 ;  /* 0x0000000400047305 */ /* 0x000e24000021f100 */
[----:B0-----:R-:W-:Y:S01]  /*a800*/  PRMT R0, R4, 0x7610, R0 ;  /* 0x0000761004007816 */ /* 0x001fe20000000000 */
[----:B------:R-:W-:Y:S06]  /*a810*/  BRA `(.L_x_13753) ;  /* 0x0000000800e47947 */ /* 0x000fec0003800000 */
.L_x_13756:
        /* <DEDUP_REMOVED lines=9> */
.L_x_13759:
[----:B------:R-:W2:Y:S02]  /*a8b0*/  LDG.E.U16 R2, desc[UR36][R2.64] ;  /* 0x0000002402027981 */ /* 0x000ea4000c1e1500 */
[----:B--2---:R-:W-:-:S06]  /*a8c0*/  HADD2.F32 R4, -RZ, R2.H0_H0 ;  /* 0x20000002ff047230 */ /* 0x004fcc0000004100 */
[----:B------:R-:W0:Y:S02]  /*a8d0*/  F2I.FTZ.TRUNC.NTZ R4, R4 ;  /* 0x0000000400047305 */ /* 0x000e24000021f100 */
[----:B0-----:R-:W-:Y:S01]  /*a8e0*/  PRMT R0, R4, 0x7610, R0 ;  /* 0x0000761004007816 */ /* 0x001fe20000000000 */
[----:B------:R-:W-:Y:S06]  /*a8f0*/  BRA `(.L_x_13753) ;  /* 0x0000000800ac7947 */ /* 0x000fec0003800000 */
.L_x_13758:
[----:B------:R-:W2:Y:S02]  /*a900*/  LDG.E.64 R2, desc[UR36][R2.64] ;  /* 0x0000002402027981 */ /* 0x000ea4000c1e1b00 */
[----:B--2---:R0:W1:Y:S01]  /*a910*/  F2I.F64.TRUNC R0, R2 ;  /* 0x0000000200007311 */ /* 0x004062000030d100 */
[----:B------:R-:W-:Y:S05]  /*a920*/  BRA `(.L_x_13753) ;  /* 0x0000000800a07947 */ /* 0x000fea0003800000 */
.L_x_13748:
        /* <DEDUP_REMOVED lines=12> */
.L_x_13762:
[----:B------:R-:W2:Y:S02]  /*a9f0*/  LDG.E.64 R2, desc[UR36][R2.64] ;  /* 0x0000002402027981 */ /* 0x000ea4000c1e1b00 */
[----:B--2---:R3:W4:Y:S01]  /*aa00*/  F2I.F64.TRUNC R0, R2 ;  /* 0x0000000200007311 */ /* 0x004722000030d100 */
[----:B------:R-:W-:Y:S05]  /*aa10*/  BRA `(.L_x_13753) ;  /* 0x0000000800647947 */ /* 0x000fea0003800000 */
.L_x_13761:
        /* <DEDUP_REMOVED lines=27> */
.L_x_13764:
        /* <DEDUP_REMOVED lines=14> */
.L_x_13763:
[----:B------:R-:W2:Y:S02]  /*acb0*/  LDG.E.U16 R4, desc[UR36][R2.64] ;  /* 0x0000002402047981 */ /* 0x000ea4000c1e1500 */
[----:B--2---:R-:W-:-:S06]  /*acc0*/  IMAD.U32 R4, R4, 0x10000, RZ ;  /* 0x0001000004047824 */ /* 0x004fcc00078e00ff */
[----:B------:R-:W0:Y:S02]  /*acd0*/  F2I.FTZ.TRUNC.NTZ R4, R4 ;  /* 0x0000000400047305 */ /* 0x000e24000021f100 */
[----:B0-----:R-:W-:Y:S01]  /*ace0*/  PRMT R0, R4, 0x7610, R0 ;  /* 0x0000761004007816 */ /* 0x001fe20000000000 */
[----:B------:R-:W-:Y:S06]  /*acf0*/  BRA `(.L_x_13753) ;  /* 0x0000000400ac7947 */ /* 0x000fec0003800000 */
.L_x_13760:
        /* <DEDUP_REMOVED lines=10> */
.L_x_13767:
        /* <DEDUP_REMOVED lines=21> */
.L_x_13771:
[----:B------:R-:W-:Y:S05]  /*aef0*/  BSYNC.RECONVERGENT B1 ;  /* 0x0000000000017941 */ /* 0x000fea0003800200 */
.L_x_13770:
[----:B------:R-:W-:Y:S01]  /*af00*/  IMAD.SHL.U32 R0, R0, 0x100000, RZ ;  /* 0x0010000000007824 */ /* 0x000fe200078e00ff */
[----:B------:R-:W-:-:S04]  /*af10*/  LEA R2, R2, 0x3b800000, 0x17 ;  /* 0x3b80000002027811 */ /* 0x000fc800078eb8ff */
[----:B------:R-:W-:-:S07]  /*af20*/  LOP3.LUT R4, R2, R0, R7, 0xfe, !PT ;  /* 0x0000000002047212 */ /* 0x000fce00078efe07 */
.L_x_13769:
[----:B------:R-:W-:Y:S05]  /*af30*/  BSYNC.RECONVERGENT B0 ;  /* 0x0000000000007941 */ /* 0x000fea0003800200 */
.L_x_13768:
[----:B------:R-:W0:Y:S02]  /*af40*/  F2I.FTZ.TRUNC.NTZ R4, R4 ;  /* 0x0000000400047305 */ /* 0x000e24000021f100 */
[----:B0-----:R-:W-:Y:S01]  /*af50*/  PRMT R0, R4, 0x7610, R0 ;  /* 0x0000761004007816 */ /* 0x001fe20000000000 */
[----:B------:R-:W-:Y:S06]  /*af60*/  BRA `(.L_x_13753) ;  /* 0x0000000400107947 */ /* 0x000fec0003800000 */
.L_x_13766:
        /* <DEDUP_REMOVED lines=21> */
.L_x_13775:
[----:B------:R-:W-:Y:S05]  /*b0c0*/  BSYNC.RECONVERGENT B1 ;  /* 0x0000000000017941 */ /* 0x000fea0003800200 */
.L_x_13774:
[----:B------:R-:W-:Y:S02]  /*b0d0*/  SHF.L.U32 R0, R0, 0x15, RZ ;  /* 0x0000001500007819 */ /* 0x000fe400000006ff */
[----:B------:R-:W-:-:S04]  /*b0e0*/  LEA R2, R2, 0x37800000, 0x17 ;  /* 0x3780000002027811 */ /* 0x000fc800078eb8ff */
[----:B------:R-:W-:-:S07]  /*b0f0*/  LOP3.LUT R4, R2, R0, R7, 0xfe, !PT ;  /* 0x0000000002047212 */ /* 0x000fce00078efe07 */
.L_x_13773:
[----:B------:R-:W-:Y:S05]  /*b100*/  BSYNC.RECONVERGENT B0 ;  /* 0x0000000000007941 */ /* 0x000fea0003800200 */
.L_x_13772:
[----:B------:R-:W0:Y:S02]  /*b110*/  F2I.FTZ.TRUNC.NTZ R4, R4 ;  /* 0x0000000400047305 */ /* 0x000e24000021f100 */
[----:B0-----:R-:W-:Y:S01]  /*b120*/  PRMT R0, R4, 0x7610, R0 ;  /* 0x0000761004007816 */ /* 0x001fe20000000000 */
[----:B------:R-:W-:Y:S06]  /*b130*/  BRA `(.L_x_13753) ;  /* 0x00000000009c7947 */ /* 0x000fec0003800000 */
.L_x_13765:
        /* <DEDUP_REMOVED lines=14> */
.L_x_13779:
[----:B------:R-:W-:Y:S05]  /*b220*/  BSYNC.RECONVERGENT B0 ;  /* 0x0000000000007941 */ /* 0x000fea0003800200 */
.L_x_13778:
[----:B------:R-:W0:Y:S02]  /*b230*/  F2I.FTZ.TRUNC.NTZ R4, R4 ;  /* 0x0000000400047305 */ /* 0x000e24000021f100 */
[----:B0-----:R-:W-:Y:S01]  /*b240*/  PRMT R0, R4, 0x7610, R0 ;  /* 0x0000761004007816 */ /* 0x001fe20000000000 */
[----:B------:R-:W-:Y:S06]  /*b250*/  BRA `(.L_x_13753) ;  /* 0x0000000000547947 */ /* 0x000fec0003800000 */
.L_x_13752:
        /* <DEDUP_REMOVED lines=16> */
.L_x_13780:
[----:B------:R-:W-:Y:S01]  /*b360*/  PRMT R0, RZ, 0x7610, R0 ;  /* 0x00007610ff007816 */ /* 0x000fe20000000000 */
[----:B------:R-:W-:Y:S06]  /*b370*/  BRA `(.L_x_13753) ;  /* 0x00000000000c7947 */ /* 0x000fec0003800000 */
.L_x_13777:
[----:B------:R2:W5:Y:S01]  /*b380*/  LDG.E.U16 R0, desc[UR36][R2.64] ;  /* 0x0000002402007981 */ /* 0x000562000c1e1500 */
[----:B------:R-:W-:Y:S05]  /*b390*/  BRA `(.L_x_13753) ;  /* 0x0000000000047947 */ /* 0x000fea0003800000 */
.L_x_13776:
[----:B------:R1:W5:Y:S02]  /*b3a0*/  LDG.E.U16 R0, desc[UR36][R2.64] ;  /* 0x0000002402007981 */ /* 0x000364000c1e1500 */
.L_x_13753:
[----:B------:R-:W-:Y:S01]  /*b3b0*/  UPRMT UR4, UR42, 0x9910, URZ ;  /* 0x000099102a047896 */ /* 0x000fe200080000ff */
[----:B-1--45:R-:W-:-:S03]  /*b3c0*/  IMAD.MOV R5, RZ, RZ, -R0 ;  /* 0x000000ffff057224 */ /* 0x032fc600078e0a00 */
[----:B------:R-:W-:Y:S02]  /*b3d0*/  UISETP.GT.AND UP0, UPT, UR4, 0x9, UPT ;  /* 0x000000090400788c */ /* 0x000fe4000bf04270 */
[----:B------:R-:W-:-:S07]  /*b3e0*/  PRMT R5, R5, 0x7710, RZ ;  /* 0x0000771005057816 */ /* 0x000fce00000000ff */
        /* <DEDUP_REMOVED lines=11> */
.L_x_13784:
[----:B------:R-:W-:Y:S01]  /*b4a0*/  STG.E.U8 desc[UR36][R16.64], R5 ;  /* 0x0000000510007986 */ /* 0x000fe2000c101124 */
[----:B------:R-:W-:Y:S05]  /*b4b0*/  EXIT ;  /* 0x000000000000794d */ /* 0x000fea0003800000 */
.L_x_13783:
        /* <DEDUP_REMOVED lines=8> */
[----:B0-23--:R-:W-:-:S04]  /*b540*/  MOV R2, R0 ;  /* 0x0000000000027202 */ /* 0x00dfc80000000f00 */
[----:B------:R-:W-:-:S05]  /*b550*/  SHF.R.S32.HI R3, RZ, 0x1f, R2 ;  /* 0x0000001fff037819 */ /* 0x000fca0000011402 */
[----:B------:R-:W-:Y:S01]  /*b560*/  STG.E.64 desc[UR36][R16.64], R2 ;  /* 0x0000000210007986 */ /* 0x000fe2000c101b24 */
[----:B------:R-:W-:Y:S05]  /*b570*/  EXIT ;  /* 0x000000000000794d */ /* 0x000fea0003800000 */
.L_x_13787:
[----:B------:R-:W-:-:S05]  /*b580*/  PRMT R0, R0, 0x9910, RZ ;  /* 0x0000991000007816 */ /* 0x000fca00000000ff */
[----:B0-23--:R-:W-:-:S05]  /*b590*/  IMAD.MOV R3, RZ, RZ, -R0 ;  /* 0x000000ffff037224 */ /* 0x00dfca00078e0a00 */
[----:B------:R-:W-:Y:S01]  /*b5a0*/  STG.E desc[UR36][R16.64], R3 ;  /* 0x0000000310007986 */ /* 0x000fe2000c101924 */
[----:B------:R-:W-:Y:S05]  /*b5b0*/  EXIT ;  /* 0x000000000000794d */ /* 0x000fea0003800000 */
.L_x_13786:
[----:B------:R-:W-:Y:S01]  /*b5c0*/  STG.E.U16 desc[UR36][R16.64], R5 ;  /* 0x0000000510007986 */ /* 0x000fe2000c101524 */
[----:B------:R-:W-:Y:S05]  /*b5d0*/  EXIT ;  /* 0x000000000000794d */ /* 0x000fea0003800000 */
.L_x_13782:
[----:B------:R-:W-:-:S09]  /*b5e0*/  UISETP.GT.AND UP0, UPT, UR4, 0x6, UPT ;  /* 0x000000060400788c */ /* 0x000fd2000bf04270 */
[----:B------:R-:W-:Y:S05]  /*b5f0*/  BRA.U UP0, `(.L_x_13788) ;  /* 0x00000001002c7547 */ /* 0x000fea000b800000 */
[----:B------:R-:W-:-:S09]  /*b600*/  UISETP.NE.AND UP0, UPT, UR4, 0x5, UPT ;  /* 0x000000050400788c */ /* 0x000fd2000bf05270 */
[----:B------:R-:W-:Y:S05]  /*b610*/  BRA.U !UP0, `(.L_x_13789) ;  /* 0x0000000108147547 */ /* 0x000fea000b800000 */
[----:B------:R-:W-:-:S09]  /*b620*/  UISETP.NE.AND UP0, UPT, UR4, 0x6, UPT ;  /* 0x000000060400788c */ /* 0x000fd2000bf05270 */
[----:B------:R-:W-:Y:S05]  /*b630*/  BRA.U UP0, `(.L_x_13785) ;  /* 0x0000000900207547 */ /* 0x000fea000b800000 */
[----:B0-23--:R-:W0:Y:S02]  /*b640*/  I2F.S16 R3, R5 ;  /* 0x0000000500037306 */ /* 0x00de240000101400 */
[----:B0-----:R-:W-:Y:S01]  /*b650*/  STG.E desc[UR36][R16.64], R3 ;  /* 0x0000000310007986 */ /* 0x001fe2000c101924 */
[----:B------:R-:W-:Y:S05]  /*b660*/  EXIT ;  /* 0x000000000000794d */ /* 0x000fea0003800000 */
.L_x_13789:
[----:B------:R-:W1:Y:S02]  /*b670*/  I2F.S16 R0, R5 ;  /* 0x0000000500007306 */ /* 0x000e640000101400 */
[----:B-1----:R-:W-:-:S05]  /*b680*/  F2FP.F16.F32.PACK_AB R0, RZ, R0 ;  /* 0x00000000ff00723e */ /* 0x002fca00000000ff */
[----:B------:R-:W-:Y:S01]  /*b690*/  STG.E.U16 desc[UR36][R16.64], R0 ;  /* 0x0000000010007986 */ /* 0x000fe2000c101524 */
[----:B------:R-:W-:Y:S05]  /*b6a0*/  EXIT ;  /* 0x000000000000794d */ /* 0x000fea0003800000 */
.L_x_13788:
[----:B------:R-:W-:-:S09]  /*b6b0*/  UISETP.NE.AND UP0, UPT, UR4, 0x7, UPT ;  /* 0x000000070400788c */ /* 0x000fd2000bf05270 */
[----:B------:R-:W-:Y:S05]  /*b6c0*/  BRA.U !UP0, `(.L_x_13790) ;  /* 0x0000000108347547 */ /* 0x000fea000b800000 */
[----:B------:R-:W-:-:S09]  /*b6d0*/  UISETP.NE.AND UP0, UPT, UR4, 0x8, UPT ;  /* 0x000000080400788c */ /* 0x000fd2000bf05270 */
[----:B------:R-:W-:Y:S05]  /*b6e0*/  BRA.U !UP0, `(.L_x_13791) ;  /* 0x0000000108187547 */ /* 0x000fea000b800000 */
[----:B------:R-:W-:-:S09]  /*b6f0*/  UISETP.NE.AND UP0, UPT, UR4, 0x9, UPT ;  /* 0x000000090400788c */ /* 0x000fd2000bf05270 */
[----:B------:R-:W-:Y:S05]  /*b700*/  BRA.U UP0, `(.L_x_13785) ;  /* 0x0000000500ec7547 */ /* 0x000fea000b800000 */
[----:B0-23--:R-:W0:Y:S01]  /*b710*/  I2F.S16 R2, R5 ;  /* 0x0000000500027306 */ /* 0x00de220000101400 */
[----:B------:R-:W-:-:S05]  /*b720*/  IMAD.MOV.U32 R3, RZ, RZ, RZ ;  /* 0x000000ffff037224 */ /* 0x000fca00078e00ff */
[----:B0-----:R-:W-:Y:S01]  /*b730*/  STG.E.64 desc[UR36][R16.64], R2 ;  /* 0x0000000210007986 */ /* 0x001fe2000c101b24 */
[----:B------:R-:W-:Y:S05]  /*b740*/  EXIT ;  /* 0x000000000000794d */ /* 0x000fea0003800000 */
.L_x_13791:
[----:B------:R-:W0:Y:S02]  /*b750*/  I2F.S16 R5, R5 ;  /* 0x0000000500057306 */ /* 0x000e240000101400 */
[----:B0-23--:R-:W-:-:S04]  /*b760*/  F2FP.F16.F32.PACK_AB R3, RZ, R5 ;  /* 0x00000005ff03723e */ /* 0x00dfc800000000ff */
[----:B------:R-:W-:-:S05]  /*b770*/  PRMT R3, R3, 0x5410, RZ ;  /* 0x0000541003037816 */ /* 0x000fca00000000ff */
[----:B------:R-:W-:Y:S01]  /*b780*/  STG.E desc[UR36][R16.64], R3 ;  /* 0x0000000310007986 */ /* 0x000fe2000c101924 */
[----:B------:R-:W-:Y:S05]  /*b790*/  EXIT ;  /* 0x000000000000794d */ /* 0x000fea0003800000 */
.L_x_13790:
[----:B0-23--:R-:W0:Y:S02]  /*b7a0*/  I2F.F64.S16 R2, R5 ;  /* 0x0000000500027312 */ /* 0x00de240000101c00 */
[----:B0-----:R-:W-:Y:S01]  /*b7b0*/  STG.E.64 desc[UR36][R16.64], R2 ;  /* 0x0000000210007986 */ /* 0x001fe2000c101b24 */
[----:B------:R-:W-:Y:S05]  /*b7c0*/  EXIT ;  /* 0x000000000000794d */ /* 0x000fea0003800000 */
.L_x_13781:
        /* <DEDUP_REMOVED lines=12> */
.L_x_13795:
[----:B0-23--:R-:W0:Y:S01]  /*b890*/  I2F.S16 R3, R5 ;  /* 0x0000000500037306 */ /* 0x00de220000101400 */
        /* <DEDUP_REMOVED lines=16> */
.L_x_13798:
[----:B------:R-:W-:-:S04]  /*b9a0*/  SHF.R.U32.HI R3, RZ, 0x18, R3 ;  /* 0x00000018ff037819 */ /* 0x000fc80000011603 */
[----:B------:R-:W-:-:S04]  /*b9b0*/  LOP3.LUT R0, R0, 0x80, R3, 0xf8, !PT ;  /* 0x0000008000007812 */ /* 0x000fc800078ef803 */
[----:B------:R-:W-:-:S07]  /*b9c0*/  PRMT R8, R0, 0x7610, R8 ;  /* 0x0000761000087816 */ /* 0x000fce0000000008 */
.L_x_13797:
[----:B------:R-:W-:Y:S05]  /*b9d0*/  BSYNC.RECONVERGENT B0 ;  /* 0x0000000000007941 */ /* 0x000fea0003800200 */
.L_x_13796:
[----:B------:R-:W-:Y:S01]  /*b9e0*/  STG.E.U8 desc[UR36][R16.64], R8 ;  /* 0x0000000810007986 */ /* 0x000fe2000c101124 */
[----:B------:R-:W-:Y:S05]  /*b9f0*/  EXIT ;  /* 0x000000000000794d */ /* 0x000fea0003800000 */
.L_x_13794:
[----:B0-23--:R-:W0:Y:S01]  /*ba00*/  I2F.S16 R3, R5 ;  /* 0x0000000500037306 */ /* 0x00de220000101400 */
        /* <DEDUP_REMOVED lines=16> */
.L_x_13801:
[----:B------:R-:W-:-:S04]  /*bb10*/  SHF.R.U32.HI R3, RZ, 0x18, R3 ;  /* 0x00000018ff037819 */ /* 0x000fc80000011603 */
[----:B------:R-:W-:-:S04]  /*bb20*/  LOP3.LUT R0, R0, 0x80, R3, 0xf8, !PT ;  /* 0x0000008000007812 */ /* 0x000fc800078ef803 */
[----:B------:R-:W-:-:S07]  /*bb30*/  PRMT R8, R0, 0x7610, R8 ;  /* 0x0000761000087816 */ /* 0x000fce0000000008 */
.L_x_13800:
[----:B------:R-:W-:Y:S05]  /*bb40*/  BSYNC.RECONVERGENT B0 ;  /* 0x0000000000007941 */ /* 0x000fea0003800200 */
.L_x_13799:
[----:B------:R-:W-:Y:S01]  /*bb50*/  STG.E.U8 desc[UR36][R16.64], R8 ;  /* 0x0000000810007986 */ /* 0x000fe2000c101124 */
[----:B------:R-:W-:Y:S05]  /*bb60*/  EXIT ;  /* 0x000000000000794d */ /* 0x000fea0003800000 */
.L_x_13793:
[----:B------:R-:W-:-:S09]  /*bb70*/  UISETP.NE.AND UP0, UPT, UR4, 0x1c, UPT ;  /* 0x0000001c0400788c */ /* 0x000fd2000bf05270 */
[----:B------:R-:W-:Y:S05]  /*bb80*/  BRA.U !UP0, `(.L_x_13802) ;  /* 0x0000000108687547 */ /* 0x000fea000b800000 */
[----:B------:R-:W-:-:S09]  /*bb90*/  UISETP.NE.AND UP0, UPT, UR4, 0x1d, UPT ;  /* 0x0000001d0400788c */ /* 0x000fd2000bf05270 */
[----:B------:R-:W-:Y:S05]  /*bba0*/  BRA.U !UP0, `(.L_x_13803) ;  /* 0x0000000108487547 */ /* 0x000fea000b800000 */
[----:B------:R-:W-:-:S09]  /*bbb0*/  UISETP.NE.AND UP0, UPT, UR4, 0x2c, UPT ;  /* 0x0000002c0400788c */ /* 0x000fd2000bf05270 */
[----:B------:R-:W-:Y:S05]  /*bbc0*/  BRA.U UP0, `(.L_x_13785) ;  /* 0x0000000100bc7547 */ /* 0x000fea000b800000 */
[----:B------:R-:W0:Y:S02]  /*bbd0*/  I2F.S16 R4, R5 ;  /* 0x0000000500047306 */ /* 0x000e240000101400 */
[----:B0-23--:R-:W-:-:S04]  /*bbe0*/  SHF.R.U32.HI R2, RZ, 0x17, R4 ;  /* 0x00000017ff027819 */ /* 0x00dfc80000011604 */
        /* <DEDUP_REMOVED lines=14> */
.L_x_13803:
[----:B------:R-:W-:-:S04]  /*bcd0*/  PRMT R0, R0, 0x9910, RZ ;  /* 0x0000991000007816 */ /* 0x000fc800000000ff */
[----:B------:R-:W-:-:S05]  /*bce0*/  IADD3 R0, PT, PT, RZ, -R0, RZ ;  /* 0x80000000ff007210 */ /* 0x000fca0007ffe0ff */
[----:B0-23--:R-:W-:-:S05]  /*bcf0*/  IMAD.MOV.U32 R2, RZ, RZ, R0 ;  /* 0x000000ffff027224 */ /* 0x00dfca00078e0000 */
[----:B------:R-:W-:-:S05]  /*bd00*/  SHF.R.S32.HI R3, RZ, 0x1f, R2 ;  /* 0x0000001fff037819 */ /* 0x000fca0000011402 */
[----:B------:R-:W-:Y:S01]  /*bd10*/  STG.E.64 desc[UR36][R16.64], R2 ;  /* 0x0000000210007986 */ /* 0x000fe2000c101b24 */
[----:B------:R-:W-:Y:S05]  /*bd20*/  EXIT ;  /* 0x000000000000794d */ /* 0x000fea0003800000 */
.L_x_13802:
[----:B------:R-:W-:-:S05]  /*bd30*/  PRMT R0, R0, 0x9910, RZ ;  /* 0x0000991000007816 */ /* 0x000fca00000000ff */
[----:B0-23--:R-:W-:-:S05]  /*bd40*/  IMAD.MOV R3, RZ, RZ, -R0 ;  /* 0x000000ffff037224 */ /* 0x00dfca00078e0a00 */
[----:B------:R-:W-:Y:S01]  /*bd50*/  STG.E desc[UR36][R16.64], R3 ;  /* 0x0000000310007986 */ /* 0x000fe2000c101924 */
[----:B------:R-:W-:Y:S05]  /*bd60*/  EXIT ;  /* 0x000000000000794d */ /* 0x000fea0003800000 */
.L_x_13792:
        /* <DEDUP_REMOVED lines=8> */
[----:B0-23--:R-:W-:-:S05]  /*bdf0*/  SEL R3, RZ, 0x1, !P0 ;  /* 0x00000001ff037807 */ /* 0x00dfca0004000000 */
[----:B------:R-:W-:Y:S01]  /*be00*/  STG.E.U8 desc[UR36][R16.64], R3 ;  /* 0x0000000310007986 */ /* 0x000fe2000c101124 */
[----:B------:R-:W-:Y:S05]  /*be10*/  EXIT ;  /* 0x000000000000794d */ /* 0x000fea0003800000 */
.L_x_13805:
[----:B------:R-:W1:Y:S01]  /*be20*/  I2F.F64.S16 R4, R5 ;  /* 0x0000000500047312 */ /* 0x000e620000101c00 */
[----:B------:R-:W-:-:S05]  /*be30*/  CS2R R6, SRZ ;  /* 0x0000000000067805 */ /* 0x000fca000001ff00 */
[----:B-1----:R-:W-:Y:S01]  /*be40*/  STG.E.128 desc[UR36][R16.64], R4 ;  /* 0x0000000410007986 */ /* 0x002fe2000c101d24 */
[----:B------:R-:W-:Y:S05]  /*be50*/  EXIT ;  /* 0x000000000000794d */ /* 0x000fea0003800000 */
.L_x_13804:
[----:B------:R-:W-:-:S09]  /*be60*/  UISETP.NE.AND UP0, UPT, UR4, 0xf, UPT ;  /* 0x0000000f0400788c */ /* 0x000fd2000bf05270 */
[----:B------:R-:W-:Y:S05]  /*be70*/  BRA.U !UP0, `(.L_x_13806) ;  /* 0x0000000108e87547 */ /* 0x000fea000b800000 */
[----:B------:R-:W-:-:S09]  /*be80*/  UISETP.NE.AND UP0, UPT, UR4, 0x17, UPT ;  /* 0x000000170400788c */ /* 0x000fd2000bf05270 */
[----:B------:R-:W-:Y:S05]  /*be90*/  BRA.U !UP0, `(.L_x_13807) ;  /* 0x0000000108907547 */ /* 0x000fea000b800000 */
[----:B------:R-:W-:-:S09]  /*bea0*/  UISETP.NE.AND UP0, UPT, UR4, 0x18, UPT ;  /* 0x000000180400788c */ /* 0x000fd2000bf05270 */
[----:B------:R-:W-:Y:S05]  /*beb0*/  BRA.U !UP0, `(.L_x_13808) ;  /* 0x0000000108447547 */ /* 0x000fea000b800000 */
.L_x_13785:
[----:B------:R-:W-:Y:S01]  /*bec0*/  MOV R0, 0x0 ;  /* 0x0000000000007802 */ /* 0x000fe20000000f00 */
[----:B------:R-:W1:Y:S01]  /*bed0*/  LDCU.64 UR4, c[0x4][0x198] ;  /* 0x01003300ff0477ac */ /* 0x000e620008000a00 */
[----:B------:R-:W-:Y:S02]  /*bee0*/  HFMA2 R8, -RZ, RZ, 0, 6.020069122314453125e-06 ;  /* 0x00000065ff087431 */ /* 0x000fe400000001ff */
[----:B------:R-:W-:Y:S01]  /*bef0*/  IMAD.MOV.U32 R12, RZ, RZ, 0x1 ;  /* 0x00000001ff0c7424 */ /* 0x000fe200078e00ff */
[----:B0-23--:R0:W2:Y:S01]  /*bf00*/  LDC.64 R2, c[0x4][R0] ;  /* 0x0100000000027b82 */ /* 0x00d0a20000000a00 */
[----:B------:R-:W3:Y:S01]  /*bf10*/  LDCU.64 UR6, c[0x4][0x1a0] ;  /* 0x01003400ff0677ac */ /* 0x000ee20008000a00 */
[----:B------:R-:W-:Y:S01]  /*bf20*/  IMAD.MOV.U32 R13, RZ, RZ, RZ ;  /* 0x000000ffff0d7224 */ /* 0x000fe200078e00ff */
[----:B------:R-:W4:Y:S01]  /*bf30*/  LDCU.64 UR8, c[0x4][0x90] ;  /* 0x01001200ff0877ac */ /* 0x000f220008000a00 */
[----:B-1----:R-:W-:Y:S01]  /*bf40*/  MOV R4, UR4 ;  /* 0x0000000400047c02 */ /* 0x002fe20008000f00 */
[----:B------:R-:W-:-:S02]  /*bf50*/  IMAD.U32 R5, RZ, RZ, UR5 ;  /* 0x00000005ff057e24 */ /* 0x000fc4000f8e00ff */
[----:B---3--:R-:W-:Y:S01]  /*bf60*/  IMAD.U32 R6, RZ, RZ, UR6 ;  /* 0x00000006ff067e24 */ /* 0x008fe2000f8e00ff */
[----:B------:R-:W-:Y:S01]  /*bf70*/  MOV R7, UR7 ;  /* 0x0000000700077c02 */ /* 0x000fe20008000f00 */
[----:B----4-:R-:W-:Y:S02]  /*bf80*/  IMAD.U32 R10, RZ, RZ, UR8 ;  /* 0x00000008ff0a7e24 */ /* 0x010fe4000f8e00ff */
[----:B0-----:R-:W-:-:S07]  /*bf90*/  IMAD.U32 R11, RZ, RZ, UR9 ;  /* 0x00000009ff0b7e24 */ /* 0x001fce000f8e00ff */
[----:B------:R-:W-:-:S07]  /*bfa0*/  LEPC R20, `(.L_x_13809) ;  /* 0x000000001014794e */ /* 0x000fce0000000000 */
[----:B--2---:R-:W-:Y:S05]  /*bfb0*/  CALL.ABS.NOINC R2 ;  /* 0x0000000002007343 */ /* 0x004fea0003c00000 */
.L_x_13809:
[----:B------:R-:W-:Y:S05]  /*bfc0*/  EXIT ;  /* 0x000000000000794d */ /* 0x000fea0003800000 */
.L_x_13808:
[----:B------:R-:W0:Y:S01]  /*bfd0*/  I2F.S16 R5, R5 ;  /* 0x0000000500057306 */ /* 0x000e220000101400 */
[----:B------:R-:W-:Y:S01]  /*bfe0*/  BSSY.RECONVERGENT B0, `(.L_x_13810) ;  /* 0x000000c000007945 */ /* 0x000fe20003800200 */
[----:B------:R-:W-:Y:S02]  /*bff0*/  MOV R0, 0x7f ;  /* 0x0000007f00007802 */ /* 0x000fe40000000f00 */
[----:B0-23--:R-:W-:Y:S02]  /*c000*/  LOP3.LUT R2, R5, 0x7fffffff, RZ, 0xc0, !PT ;  /* 0x7fffffff05027812 */ /* 0x00dfe400078ec0ff */
        /* <DEDUP_REMOVED lines=9> */
.L_x_13811:
[----:B------:R-:W-:Y:S05]  /*c0a0*/  BSYNC.RECONVERGENT B0 ;  /* 0x0000000000007941 */ /* 0x000fea0003800200 */
.L_x_13810:
[----:B------:R-:W-:-:S05]  /*c0b0*/  LOP3.LUT R3, R0, 0x80, R3, 0xf8, !PT ;  /* 0x0000008000037812 */ /* 0x000fca00078ef803 */
[----:B------:R-:W-:Y:S01]  /*c0c0*/  STG.E.U8 desc[UR36][R16.64], R3 ;  /* 0x0000000310007986 */ /* 0x000fe2000c101124 */
[----:B------:R-:W-:Y:S05]  /*c0d0*/  EXIT ;  /* 0x000000000000794d */ /* 0x000fea0003800000 */
.L_x_13807:
[----:B0-23--:R-:W0:Y:S01]  /*c0e0*/  I2F.S16 R3, R5 ;  /* 0x0000000500037306 */ /* 0x00de220000101400 */
        /* <DEDUP_REMOVED lines=11> */
.L_x_13813:
[----:B------:R-:W-:Y:S01]  /*c1a0*/  IMAD.MOV.U32 R0, RZ, RZ, 0x7f ;  /* 0x0000007fff007424 */ /* 0x000fe200078e00ff */
[----:B------:R-:W-:-:S04]  /*c1b0*/  ISETP.GT.U32.AND P0, PT, R2, 0x7f800000, PT ;  /* 0x7f8000000200780c */ /* 0x000fc80003f04070 */
[----:B------:R-:W-:-:S09]  /*c1c0*/  SEL R0, R0, 0x7c, P0 ;  /* 0x0000007c00007807 */ /* 0x000fd20000000000 */
.L_x_13814:
[----:B------:R-:W-:Y:S05]  /*c1d0*/  BSYNC.RECONVERGENT B0 ;  /* 0x0000000000007941 */ /* 0x000fea0003800200 */
.L_x_13812:
[----:B------:R-:W-:-:S04]  /*c1e0*/  SHF.R.U32.HI R3, RZ, 0x18, R3 ;  /* 0x00000018ff037819 */ /* 0x000fc80000011603 */
[----:B------:R-:W-:-:S05]  /*c1f0*/  LOP3.LUT R3, R0, 0x80, R3, 0xf8, !PT ;  /* 0x0000008000037812 */ /* 0x000fca00078ef803 */
[----:B------:R-:W-:Y:S01]  /*c200*/  STG.E.U8 desc[UR36][R16.64], R3 ;  /* 0x0000000310007986 */ /* 0x000fe2000c101124 */
[----:B------:R-:W-:Y:S05]  /*c210*/  EXIT ;  /* 0x000000000000794d */ /* 0x000fea0003800000 */
.L_x_13806:
[----:B------:R-:W1:Y:S02]  /*c220*/  I2F.S16 R0, R5 ;  /* 0x0000000500007306 */ /* 0x000e640000101400 */
[----:B-1----:R-:W-:-:S05]  /*c230*/  F2FP.BF16.F32.PACK_AB R0, RZ, R0 ;  /* 0x00000000ff00723e */ /* 0x002fca00000010ff */
[----:B------:R-:W-:Y:S01]  /*c240*/  STG.E.U16 desc[UR36][R16.64], R0 ;  /* 0x0000000010007986 */ /* 0x000fe2000c101524 */
[----:B------:R-:W-:Y:S05]  /*c250*/  EXIT ;  /* 0x000000000000794d */ /* 0x000fea0003800000 */
.L_x_13815:
        /* <DEDUP_REMOVED lines=10> */
.L_x_23757:


//--------------------- .text._ZN2at6native27unrolled_elementwise_kernelIZZZNS0_15neg_kernel_cudaERNS_18TensorIteratorBaseEENKUlvE0_clEvENKUlvE3_clEvEUlsE_St5arrayIPcLm2EELi4E23TrivialOffsetCalculatorILi1EjESB_NS0_6memory12LoadWithCastILi1EEENSC_13StoreWithCastILi1EEEEEviT_T0_T2_T3_T4_T5_ --------------------------
	.section	.text._ZN2at6native27unrolled_elementwise_kernelIZZZNS0_15neg_kernel_cudaERNS_18TensorIteratorBaseEENKUlvE0_clEvENKUlvE3_clEvEUlsE_St5arrayIPcLm2EELi4E23TrivialOffsetCalculatorILi1EjESB_NS0_6memory12LoadWithCastILi1EEENSC_13StoreWithCastILi1EEEEEviT_T0_T2_T3_T4_T5_,"ax",@progbits
	.align	128
        .global         _ZN2at6native27unrolled_elementwise_kernelIZZZNS0_15neg_kernel_cudaERNS_18TensorIteratorBaseEENKUlvE0_clEvENKUlvE3_clEvEUlsE_St5arrayIPcLm2EELi4E23TrivialOffsetCalculatorILi1EjESB_NS0_6memory12LoadWithCastILi1EEENSC_13StoreWithCastILi1EEEEEviT_T0_T2_T3_T4_T5_
        .type           _ZN2at6native27unrolled_elementwise_kernelIZZZNS0_15neg_kernel_cudaERNS_18TensorIteratorBaseEENKUlvE0_clEvENKUlvE3_clEvEUlsE_St5arrayIPcLm2EELi4E23TrivialOffsetCalculatorILi1EjESB_NS0_6memory12LoadWithCastILi1EEENSC_13StoreWithCastILi1EEEEEviT_T0_T2_T3_T4_T5_,@function
        .size           _ZN2at6native27unrolled_elementwise_kernelIZZZNS0_15neg_kernel_cudaERNS_18TensorIteratorBaseEENKUlvE0_clEvENKUlvE3_clEvEUlsE_St5arrayIPcLm2EELi4E23TrivialOffsetCalculatorILi1EjESB_NS0_6memory12LoadWithCastILi1EEENSC_13StoreWithCastILi1EEEEEviT_T0_T2_T3_T4_T5_,(.L_x_23758 - _ZN2at6native27unrolled_elementwise_kernelIZZZNS0_15neg_kernel_cudaERNS_18TensorIteratorBaseEENKUlvE0_clEvENKUlvE3_clEvEUlsE_St5arrayIPcLm2EELi4E23TrivialOffsetCalculatorILi1EjESB_NS0_6memory12LoadWithCastILi1EEENSC_13StoreWithCastILi1EEEEEviT_T0_T2_T3_T4_T5_)
        .other          _ZN2at6native27unrolled_elementwise_kernelIZZZNS0_15neg_kernel_cudaERNS_18TensorIteratorBaseEENKUlvE0_clEvENKUlvE3_clEvEUlsE_St5arrayIPcLm2EELi4E23TrivialOffsetCalculatorILi1EjESB_NS0_6memory12LoadWithCastILi1EEENSC_13StoreWithCastILi1EEEEEviT_T0_T2_T3_T4_T5_,@"STO_CUDA_ENTRY STV_DEFAULT"
_ZN2at6native27unrolled_elementwise_kernelIZZZNS0_15neg_kernel_cudaERNS_18TensorIteratorBaseEENKUlvE0_clEvENKUlvE3_clEvEUlsE_St5arrayIPcLm2EELi4E23TrivialOffsetCalculatorILi1EjESB_NS0_6memory12LoadWithCastILi1EEENSC_13StoreWithCastILi1EEEEEviT_T0_T2_T3_T4_T5_:
.text._ZN2at6native27unrolled_elementwise_kernelIZZZNS0_15neg_kernel_cudaERNS_18TensorIteratorBaseEENKUlvE0_clEvENKUlvE3_clEvEUlsE_St5arrayIPcLm2EELi4E23TrivialOffsetCalculatorILi1EjESB_NS0_6memory12LoadWithCastILi1EEENSC_13StoreWithCastILi1EEEEEviT_T0_T2_T3_T4_T5_:
        /* <DEDUP_REMOVED lines=31> */
.L_x_13821:
[----:B------:R3:W5:Y:S01]  /*01f0*/  LDG.E.U8 R26, desc[UR36][R4.64] ;  /* 0x00000024041a7981 */ /* 0x000762000c1e1100 */
[----:B------:R-:W-:Y:S05]  /*0200*/  BRA `(.L_x_13823) ;  /* 0x0000000c00507947 */ /* 0x000fea0003800000 */
.L_x_13820:
        /* <DEDUP_REMOVED lines=8> */
.L_x_13825:
[----:B------:R1:W5:Y:S01]  /*0290*/  LDG.E.U16 R26, desc[UR36][R4.64] ;  /* 0x00000024041a7981 */ /* 0x000362000c1e1500 */
[----:B------:R-:W-:Y:S05]  /*02a0*/  BRA `(.L_x_13823) ;  /* 0x0000000c00287947 */ /* 0x000fea0003800000 */
.L_x_13824:
[----:B------:R2:W5:Y:S01]  /*02b0*/  LDG.E.U16 R26, desc[UR36][R4.64] ;  /* 0x00000024041a7981 */ /* 0x000562000c1e1500 */
[----:B------:R-:W-:Y:S05]  /*02c0*/  BRA `(.L_x_13823) ;  /* 0x0000000c00207947 */ /* 0x000fea0003800000 */
.L_x_13819:
        /* <DEDUP_REMOVED lines=9> */
.L_x_13827:
[----:B------:R-:W2:Y:S02]  /*0360*/  LDG.E.U16 R0, desc[UR36][R4.64] ;  /* 0x0000002404007981 */ /* 0x000ea4000c1e1500 */
[----:B--2---:R-:W-:-:S06]  /*0370*/  HADD2.F32 R0, -RZ, R0.H0_H0 ;  /* 0x20000000ff007230 */ /* 0x004fcc0000004100 */
[----:B------:R-:W0:Y:S02]  /*0380*/  F2I.FTZ.TRUNC.NTZ R0, R0 ;  /* 0x0000000000007305 */ /* 0x000e24000021f100 */
[----:B0-----:R-:W-:Y:S01]  /*0390*/  PRMT R26, R0, 0x7610, R26 ;  /* 0x00007610001a7816 */ /* 0x001fe2000000001a */
[----:B------:R-:W-:Y:S06]  /*03a0*/  BRA `(.L_x_13823) ;  /* 0x0000000800e87947 */ /* 0x000fec0003800000 */
.L_x_13826:
        /* <DEDUP_REMOVED lines=9> */
.L_x_13829:
[----:B------:R-:W2:Y:S02]  /*0440*/  LDG.E.U16 R4, desc[UR36][R4.64] ;  /* 0x0000002404047981 */ /* 0x000ea4000c1e1500 */
[----:B--2---:R-:W-:-:S06]  /*0450*/  HADD2.F32 R0, -RZ, R4.H0_H0 ;  /* 0x20000004ff007230 */ /* 0x004fcc0000004100 */
[----:B------:R-:W0:Y:S02]  /*0460*/  F2I.FTZ.TRUNC.NTZ R0, R0 ;  /* 0x0000000000007305 */ /* 0x000e24000021f100 */
[----:B0-----:R-:W-:Y:S01]  /*0470*/  PRMT R26, R0, 0x7610, R26 ;  /* 0x00007610001a7816 */ /* 0x001fe2000000001a */
[----:B------:R-:W-:Y:S06]  /*0480*/  BRA `(.L_x_13823) ;  /* 0x0000000800b07947 */ /* 0x000fec0003800000 */
.L_x_13828:
[----:B------:R-:W2:Y:S02]  /*0490*/  LDG.E.64 R4, desc[UR36][R4.64] ;  /* 0x0000002404047981 */ /* 0x000ea4000c1e1b00 */
[----:B--2---:R0:W1:Y:S01]  /*04a0*/  F2I.F64.TRUNC R26, R4 ;  /* 0x00000004001a7311 */ /* 0x004062000030d100 */
[----:B------:R-:W-:Y:S05]  /*04b0*/  BRA `(.L_x_13823) ;  /* 0x0000000800a47947 */ /* 0x000fea0003800000 */
.L_x_13818:
        /* <DEDUP_REMOVED lines=12> */
.L_x_13832:
[----:B------:R-:W2:Y:S02]  /*0580*/  LDG.E.64 R4, desc[UR36][R4.64] ;  /* 0x0000002404047981 */ /* 0x000ea4000c1e1b00 */
[----:B--2---:R0:W1:Y:S01]  /*0590*/  F2I.F64.TRUNC R26, R4 ;  /* 0x00000004001a7311 */ /* 0x004062000030d100 */
[----:B------:R-:W-:Y:S05]  /*05a0*/  BRA `(.L_x_13823) ;  /* 0x0000000800687947 */ /* 0x000fea0003800000 */
.L_x_13831:
        /* <DEDUP_REMOVED lines=27> */
.L_x_13834:
        /* <DEDUP_REMOVED lines=15> */
.L_x_13833:
[----:B------:R-:W2:Y:S02]  /*0850*/  LDG.E.U16 R0, desc[UR36][R4.64] ;  /* 0x0000002404007981 */ /* 0x000ea4000c1e1500 */
[----:B--2---:R-:W-:-:S06]  /*0860*/  IMAD.U32 R0, R0, 0x10000, RZ ;  /* 0x0001000000007824 */ /* 0x004fcc00078e00ff */
[----:B------:R-:W0:Y:S02]  /*0870*/  F2I.FTZ.TRUNC.NTZ R0, R0 ;  /* 0x0000000000007305 */ /* 0x000e24000021f100 */
[----:B0-----:R-:W-:Y:S01]  /*0880*/  PRMT R26, R0, 0x7610, R26 ;  /* 0x00007610001a7816 */ /* 0x001fe2000000001a */
[----:B------:R-:W-:Y:S06]  /*0890*/  BRA `(.L_x_13823) ;  /* 0x0000000400ac7947 */ /* 0x000fec0003800000 */
.L_x_13830:
        /* <DEDUP_REMOVED lines=10> */
.L_x_13837:
        /* <DEDUP_REMOVED lines=21> */
.L_x_13841:
[----:B------:R-:W-:Y:S05]  /*0a90*/  BSYNC.RECONVERGENT B1 ;  /* 0x0000000000017941 */ /* 0x000fea0003800200 */
.L_x_13840:
[----:B------:R-:W-:Y:S01]  /*0aa0*/  IMAD.SHL.U32 R0, R0, 0x100000, RZ ;  /* 0x0010000000007824 */ /* 0x000fe200078e00ff */
[----:B------:R-:W-:-:S04]  /*0ab0*/  LEA R3, R3, 0x3b800000, 0x17 ;  /* 0x3b80000003037811 */ /* 0x000fc800078eb8ff */
[----:B------:R-:W-:-:S07]  /*0ac0*/  LOP3.LUT R0, R3, R0, R7, 0xfe, !PT ;  /* 0x0000000003007212 */ /* 0x000fce00078efe07 */
.L_x_13839:
[----:B------:R-:W-:Y:S05]  /*0ad0*/  BSYNC.RECONVERGENT B0 ;  /* 0x0000000000007941 */ /* 0x000fea0003800200 */
.L_x_13838:
[----:B------:R-:W0:Y:S02]  /*0ae0*/  F2I.FTZ.TRUNC.NTZ R0, R0 ;  /* 0x0000000000007305 */ /* 0x000e24000021f100 */
[----:B0-----:R-:W-:Y:S01]  /*0af0*/  PRMT R26, R0, 0x7610, R26 ;  /* 0x00007610001a7816 */ /* 0x001fe2000000001a */
[----:B------:R-:W-:Y:S06]  /*0b00*/  BRA `(.L_x_13823) ;  /* 0x0000000400107947 */ /* 0x000fec0003800000 */
.L_x_13836:
        /* <DEDUP_REMOVED lines=21> */
.L_x_13845:
[----:B------:R-:W-:Y:S05]  /*0c60*/  BSYNC.RECONVERGENT B1 ;  /* 0x0000000000017941 */ /* 0x000fea0003800200 */
.L_x_13844:
[----:B------:R-:W-:Y:S01]  /*0c70*/  IMAD.SHL.U32 R0, R0, 0x200000, RZ ;  /* 0x0020000000007824 */ /* 0x000fe200078e00ff */
[----:B------:R-:W-:-:S04]  /*0c80*/  LEA R3, R3, 0x37800000, 0x17 ;  /* 0x3780000003037811 */ /* 0x000fc800078eb8ff */
[----:B------:R-:W-:-:S07]  /*0c90*/  LOP3.LUT R0, R3, R0, R7, 0xfe, !PT ;  /* 0x0000000003007212 */ /* 0x000fce00078efe07 */
.L_x_13843:
[----:B------:R-:W-:Y:S05]  /*0ca0*/  BSYNC.RECONVERGENT B0 ;  /* 0x0000000000007941 */ /* 0x000fea0003800200 */
.L_x_13842:
[----:B------:R-:W0:Y:S02]  /*0cb0*/  F2I.FTZ.TRUNC.NTZ R0, R0 ;  /* 0x0000000000007305 */ /* 0x000e24000021f100 */
[----:B0-----:R-:W-:Y:S01]  /*0cc0*/  PRMT R26, R0, 0x7610, R26 ;  /* 0x00007610001a7816 */ /* 0x001fe2000000001a */
[----:B------:R-:W-:Y:S06]  /*0cd0*/  BRA `(.L_x_13823) ;  /* 0x00000000009c7947 */ /* 0x000fec0003800000 */
.L_x_13835:
[----:B------:R-:W-:-:S09]  /*0ce0*/  UISETP.NE.AND UP0, UPT, UR4, 0x1c, UPT ;  /* 0x0000001c0400788c */ /* 0x000fd2000bf05270 */
[----:B------:R-:W-:Y:S05]  /*0cf0*/  BRA.U !UP0, `(.L_x_13846) ;  /* 0x0000000108907547 */ /* 0x000fea000b800000 */
[----:B------:R-:W-:-:S09]  /*0d00*/  UISETP.NE.AND UP0, UPT, UR4, 0x1d, UPT ;  /* 0x0000001d0400788c */ /* 0x000fd2000bf05270 */
[----:B------:R-:W-:Y:S05]  /*0d10*/  BRA.U !UP0, `(.L_x_13847) ;  /* 0x0000000108807547 */ /* 0x000fea000b800000 */
[----:B------:R-:W-:-:S09]  /*0d20*/  UISETP.NE.AND UP0, UPT, UR4, 0x2c, UPT ;  /* 0x0000002c0400788c */ /* 0x000fd2000bf05270 */
[----:B------:R-:W-:Y:S05]  /*0d30*/  BRA.U !UP0, `(.L_x_13848) ;  /* 0x0000000108487547 */ /* 0x000fea000b800000 */
.L_x_13822:
        /* <DEDUP_REMOVED lines=16> */
.L_x_13849:
[----:B------:R-:W-:Y:S01]  /*0e40*/  PRMT R26, RZ, 0x7610, R26 ;  /* 0x00007610ff1a7816 */ /* 0x000fe2000000001a */
[----:B------:R-:W-:Y:S06]  /*0e50*/  BRA `(.L_x_13823) ;  /* 0x00000000003c7947 */ /* 0x000fec0003800000 */
.L_x_13848:
        /* <DEDUP_REMOVED lines=8> */
.L_x_13851:
[----:B------:R-:W-:Y:S05]  /*0ee0*/  BSYNC.RECONVERGENT B0 ;  /* 0x0000000000007941 */ /* 0x000fea0003800200 */
.L_x_13850:
[----:B------:R-:W0:Y:S02]  /*0ef0*/  F2I.FTZ.TRUNC.NTZ R0, R0 ;  /* 0x0000000000007305 */ /* 0x000e24000021f100 */
[----:B0-----:R-:W-:Y:S01]  /*0f00*/  PRMT R26, R0, 0x7610, R26 ;  /* 0x00007610001a7816 */ /* 0x001fe2000000001a */
[----:B------:R-:W-:Y:S06]  /*0f10*/  BRA `(.L_x_13823) ;  /* 0x00000000000c7947 */ /* 0x000fec0003800000 */
.L_x_13847:
[----:B------:R0:W5:Y:S01]  /*0f20*/  LDG.E.U16 R26, desc[UR36][R4.64] ;  /* 0x00000024041a7981 */ /* 0x000162000c1e1500 */
[----:B------:R-:W-:Y:S05]  /*0f30*/  BRA `(.L_x_13823) ;  /* 0x0000000000047947 */ /* 0x000fea0003800000 */
.L_x_13846:
[----:B------:R0:W5:Y:S02]  /*0f40*/  LDG.E.U16 R26, desc[UR36][R4.64] ;  /* 0x00000024041a7981 */ /* 0x000164000c1e1500 */
.L_x_13823:
[----:B------:R-:W-:-:S07]  /*0f50*/  VIADD R19, R23, 0x80 ;  /* 0x0000008017137836 */ /* 0x000fce0000000000 */
.L_x_13817:
[----:B------:R-:W-:Y:S05]  /*0f60*/  BSYNC.RECONVERGENT B6 ;  /* 0x0000000000067941 */ /* 0x000fea0003800200 */
.L_x_13816:
        /* <DEDUP_REMOVED lines=23> */
.L_x_13857:
[----:B------:R0:W5:Y:S01]  /*10e0*/  LDG.E.U8 R25, desc[UR36][R4.64] ;  /* 0x0000002404197981 */ /* 0x000162000c1e1100 */
[----:B------:R-:W-:Y:S05]  /*10f0*/  BRA `(.L_x_13859) ;  /* 0x0000000c00507947 */ /* 0x000fea0003800000 */
.L_x_13856:
        /* <DEDUP_REMOVED lines=8> */
.L_x_13861:
[----:B------:R0:W5:Y:S01]  /*1180*/  LDG.E.U16 R25, desc[UR36][R4.64] ;  /* 0x0000002404197981 */ /* 0x000162000c1e1500 */
[----:B------:R-:W-:Y:S05]  /*1190*/  BRA `(.L_x_13859) ;  /* 0x0000000c00287947 */ /* 0x000fea0003800000 */
.L_x_13860:
[----:B------:R0:W5:Y:S01]  /*11a0*/  LDG.E.U16 R25, desc[UR36][R4.64] ;  /* 0x0000002404197981 */ /* 0x000162000c1e1500 */
[----:B------:R-:W-:Y:S05]  /*11b0*/  BRA `(.L_x_13859) ;  /* 0x0000000c00207947 */ /* 0x000fea0003800000 */
.L_x_13855:
        /* <DEDUP_REMOVED lines=9> */
.L_x_13863:
[----:B------:R-:W2:Y:S02]  /*1250*/  LDG.E.U16 R0, desc[UR36][R4.64] ;  /* 0x0000002404007981 */ /* 0x000ea4000c1e1500 */
[----:B--2---:R-:W-:-:S06]  /*1260*/  HADD2.F32 R0, -RZ, R0.H0_H0 ;  /* 0x20000000ff007230 */ /* 0x004fcc0000004100 */
[----:B------:R-:W0:Y:S02]  /*1270*/  F2I.FTZ.TRUNC.NTZ R0, R0 ;  /* 0x0000000000007305 */ /* 0x000e24000021f100 */
[----:B0-----:R-:W-:Y:S01]  /*1280*/  PRMT R25, R0, 0x7610, R25 ;  /* 0x0000761000197816 */ /* 0x001fe20000000019 */
[----:B------:R-:W-:Y:S06]  /*1290*/  BRA `(.L_x_13859) ;  /* 0x0000000800e87947 */ /* 0x000fec0003800000 */
.L_x_13862:
        /* <DEDUP_REMOVED lines=9> */
.L_x_13865:
[----:B------:R-:W2:Y:S02]  /*1330*/  LDG.E.U16 R4, desc[UR36][R4.64] ;  /* 0x0000002404047981 */ /* 0x000ea4000c1e1500 */
[----:B--2---:R-:W-:-:S06]  /*1340*/  HADD2.F32 R0, -RZ, R4.H0_H0 ;  /* 0x20000004ff007230 */ /* 0x004fcc0000004100 */
[----:B------:R-:W0:Y:S02]  /*1350*/  F2I.FTZ.TRUNC.NTZ R0, R0 ;  /* 0x0000000000007305 */ /* 0x000e24000021f100 */
[----:B0-----:R-:W-:Y:S01]  /*1360*/  PRMT R25, R0, 0x7610, R25 ;  /* 0x0000761000197816 */ /* 0x001fe20000000019 */
[----:B------:R-:W-:Y:S06]  /*1370*/  BRA `(.L_x_13859) ;  /* 0x0000000800b07947 */ /* 0x000fec0003800000 */
.L_x_13864:
[----:B------:R-:W2:Y:S02]  /*1380*/  LDG.E.64 R4, desc[UR36][R4.64] ;  /* 0x0000002404047981 */ /* 0x000ea4000c1e1b00 */
[----:B--2---:R0:W1:Y:S01]  /*1390*/  F2I.F64.TRUNC R25, R4 ;  /* 0x0000000400197311 */ /* 0x004062000030d100 */
[----:B------:R-:W-:Y:S05]  /*13a0*/  BRA `(.L_x_13859) ;  /* 0x0000000800a47947 */ /* 0x000fea0003800000 */
.L_x_13854:
        /* <DEDUP_REMOVED lines=12> */
.L_x_13868:
[----:B------:R-:W2:Y:S02]  /*1470*/  LDG.E.64 R4, desc[UR36][R4.64] ;  /* 0x0000002404047981 */ /* 0x000ea4000c1e1b00 */
[----:B--2---:R0:W1:Y:S01]  /*1480*/  F2I.F64.TRUNC R25, R4 ;  /* 0x0000000400197311 */ /* 0x004062000030d100 */
[----:B------:R-:W-:Y:S05]  /*1490*/  BRA `(.L_x_13859) ;  /* 0x0000000800687947 */ /* 0x000fea0003800000 */
.L_x_13867:
        /* <DEDUP_REMOVED lines=27> */
.L_x_13870:
        /* <DEDUP_REMOVED lines=15> */
.L_x_13869:
[----:B------:R-:W2:Y:S02]  /*1740*/  LDG.E.U16 R0, desc[UR36][R4.64] ;  /* 0x0000002404007981 */ /* 0x000ea4000c1e1500 */
[----:B--2---:R-:W-:-:S06]  /*1750*/  IMAD.U32 R0, R0, 0x10000, RZ ;  /* 0x0001000000007824 */ /* 0x004fcc00078e00ff */
[----:B------:R-:W0:Y:S02]  /*1760*/  F2I.FTZ.TRUNC.NTZ R0, R0 ;  /* 0x0000000000007305 */ /* 0x000e24000021f100 */
[----:B0-----:R-:W-:Y:S01]  /*1770*/  PRMT R25, R0, 0x7610, R25 ;  /* 0x0000761000197816 */ /* 0x001fe20000000019 */
[----:B------:R-:W-:Y:S06]  /*1780*/  BRA `(.L_x_13859) ;  /* 0x0000000400ac7947 */ /* 0x000fec0003800000 */
.L_x_13866:
        /* <DEDUP_REMOVED lines=10> */
.L_x_13873:
        /* <DEDUP_REMOVED lines=21> */
.L_x_13877:
[----:B------:R-:W-:Y:S05]  /*1980*/  BSYNC.RECONVERGENT B1 ;  /* 0x0000000000017941 */ /* 0x000fea0003800200 */
.L_x_13876:
[----:B------:R-:W-:Y:S01]  /*1990*/  IMAD.SHL.U32 R0, R0, 0x100000, RZ ;  /* 0x0010000000007824 */ /* 0x000fe200078e00ff */
[----:B------:R-:W-:-:S04]  /*19a0*/  LEA R3, R3, 0x3b800000, 0x17 ;  /* 0x3b80000003037811 */ /* 0x000fc800078eb8ff */
[----:B------:R-:W-:-:S07]  /*19b0*/  LOP3.LUT R0, R3, R0, R7, 0xfe, !PT ;  /* 0x0000000003007212 */ /* 0x000fce00078efe07 */
.L_x_13875:
[----:B------:R-:W-:Y:S05]  /*19c0*/  BSYNC.RECONVERGENT B0 ;  /* 0x0000000000007941 */ /* 0x000fea0003800200 */
.L_x_13874:
[----:B------:R-:W0:Y:S02]  /*19d0*/  F2I.FTZ.TRUNC.NTZ R0, R0 ;  /* 0x0000000000007305 */ /* 0x000e24000021f100 */
[----:B0-----:R-:W-:Y:S01]  /*19e0*/  PRMT R25, R0, 0x7610, R25 ;  /* 0x0000761000197816 */ /* 0x001fe20000000019 */
[----:B------:R-:W-:Y:S06]  /*19f0*/  BRA `(.L_x_13859) ;  /* 0x0000000400107947 */ /* 0x000fec0003800000 */
.L_x_13872:
        /* <DEDUP_REMOVED lines=21> */
.L_x_13881:
[----:B------:R-:W-:Y:S05]  /*1b50*/  BSYNC.RECONVERGENT B1 ;  /* 0x0000000000017941 */ /* 0x000fea0003800200 */
.L_x_13880:
[----:B------:R-:W-:Y:S01]  /*1b60*/  IMAD.SHL.U32 R0, R0, 0x200000, RZ ;  /* 0x0020000000007824 */ /* 0x000fe200078e00ff */
[----:B------:R-:W-:-:S04]  /*1b70*/  LEA R3, R3, 0x37800000, 0x17 ;  /* 0x3780000003037811 */ /* 0x000fc800078eb8ff */
[----:B------:R-:W-:-:S07]  /*1b80*/  LOP3.LUT R0, R3, R0, R7, 0xfe, !PT ;  /* 0x0000000003007212 */ /* 0x000fce00078efe07 */
.L_x_13879:
[----:B------:R-:W-:Y:S05]  /*1b90*/  BSYNC.RECONVERGENT B0 ;  /* 0x0000000000007941 */ /* 0x000fea0003800200 */
.L_x_13878:
[----:B------:R-:W0:Y:S02]  /*1ba0*/  F2I.FTZ.TRUNC.NTZ R0, R0 ;  /* 0x0000000000007305 */ /* 0x000e24000021f100 */
[----:B0-----:R-:W-:Y:S01]  /*1bb0*/  PRMT R25, R0, 0x7610, R25 ;  /* 0x0000761000197816 */ /* 0x001fe20000000019 */
[----:B------:R-:W-:Y:S06]  /*1bc0*/  BRA `(.L_x_13859) ;  /* 0x00000000009c7947 */ /* 0x000fec0003800000 */
.L_x_13871:
        /* <DEDUP_REMOVED lines=14> */
.L_x_13885:
[----:B------:R-:W-:Y:S05]  /*1cb0*/  BSYNC.RECONVERGENT B0 ;  /* 0x0000000000007941 */ /* 0x000fea0003800200 */
.L_x_13884:
[----:B------:R-:W0:Y:S02]  /*1cc0*/  F2I.FTZ.TRUNC.NTZ R0, R0 ;  /* 0x0000000000007305 */ /* 0x000e24000021f100 */
[----:B0-----:R-:W-:Y:S01]  /*1cd0*/  PRMT R25, R0, 0x7610, R25 ;  /* 0x0000761000197816 */ /* 0x001fe20000000019 */
[----:B------:R-:W-:Y:S06]  /*1ce0*/  BRA `(.L_x_13859) ;  /* 0x0000000000547947 */ /* 0x000fec0003800000 */
.L_x_13858:
        /* <DEDUP_REMOVED lines=16> */
.L_x_13886:
[----:B------:R-:W-:Y:S01]  /*1df0*/  PRMT R25, RZ, 0x7610, R25 ;  /* 0x00007610ff197816 */ /* 0x000fe20000000019 */
[----:B------:R-:W-:Y:S06]  /*1e00*/  BRA `(.L_x_13859) ;  /* 0x00000000000c7947 */ /* 0x000fec0003800000 */
.L_x_13883:
[----:B------:R3:W5:Y:S01]  /*1e10*/  LDG.E.U16 R25, desc[UR36][R4.64] ;  /* 0x0000002404197981 */ /* 0x000762000c1e1500 */
[----:B------:R-:W-:Y:S05]  /*1e20*/  BRA `(.L_x_13859) ;  /* 0x0000000000047947 */ /* 0x000fea0003800000 */
.L_x_13882:
[----:B------:R2:W5:Y:S02]  /*1e30*/  LDG.E.U16 R25, desc[UR36][R4.64] ;  /* 0x0000002404197981 */ /* 0x000564000c1e1500 */
.L_x_13859:
[----:B------:R-:W-:-:S07]  /*1e40*/  VIADD R19, R19, 0x80 ;  /* 0x0000008013137836 */ /* 0x000fce0000000000 */
.L_x_13853:
[----:B------:R-:W-:Y:S05]  /*1e50*/  BSYNC.RECONVERGENT B6 ;  /* 0x0000000000067941 */ /* 0x000fea0003800200 */
.L_x_13852:
        /* <DEDUP_REMOVED lines=23> */
.L_x_13892:
[----:B------:R0:W5:Y:S01]  /*1fd0*/  LDG.E.U8 R16, desc[UR36][R4.64] ;  /* 0x0000002404107981 */ /* 0x000162000c1e1100 */
[----:B------:R-:W-:Y:S05]  /*1fe0*/  BRA `(.L_x_13894) ;  /* 0x0000000c00507947 */ /* 0x000fea0003800000 */
.L_x_13891:
        /* <DEDUP_REMOVED lines=8> */
.L_x_13896:
[----:B------:R0:W5:Y:S01]  /*2070*/  LDG.E.U16 R16, desc[UR36][R4.64] ;  /* 0x0000002404107981 */ /* 0x000162000c1e1500 */
[----:B------:R-:W-:Y:S05]  /*2080*/  BRA `(.L_x_13894) ;  /* 0x0000000c00287947 */ /* 0x000fea0003800000 */
.L_x_13895:
[----:B------:R0:W5:Y:S01]  /*2090*/  LDG.E.U16 R16, desc[UR36][R4.64] ;  /* 0x0000002404107981 */ /* 0x000162000c1e1500 */
[----:B------:R-:W-:Y:S05]  /*20a0*/  BRA `(.L_x_13894) ;  /* 0x0000000c00207947 */ /* 0x000fea0003800000 */
.L_x_13890:
        /* <DEDUP_REMOVED lines=9> */
.L_x_13898:
[----:B------:R-:W2:Y:S02]  /*2140*/  LDG.E.U16 R0, desc[UR36][R4.64] ;  /* 0x0000002404007981 */ /* 0x000ea4000c1e1500 */
[----:B--2---:R-:W-:-:S06]  /*2150*/  HADD2.F32 R0, -RZ, R0.H0_H0 ;  /* 0x20000000ff007230 */ /* 0x004fcc0000004100 */
[----:B------:R-:W0:Y:S02]  /*2160*/  F2I.FTZ.TRUNC.NTZ R0, R0 ;  /* 0x0000000000007305 */ /* 0x000e24000021f100 */
[----:B0-----:R-:W-:Y:S01]  /*2170*/  PRMT R16, R0, 0x7610, R16 ;  /* 0x0000761000107816 */ /* 0x001fe20000000010 */
[----:B------:R-:W-:Y:S06]  /*2180*/  BRA `(.L_x_13894) ;  /* 0x0000000800e87947 */ /* 0x000fec0003800000 */
.L_x_13897:
        /* <DEDUP_REMOVED lines=9> */
.L_x_13900:
[----:B------:R-:W2:Y:S02]  /*2220*/  LDG.E.U16 R4, desc[UR36][R4.64] ;  /* 0x0000002404047981 */ /* 0x000ea4000c1e1500 */
[----:B--2---:R-:W-:-:S06]  /*2230*/  HADD2.F32 R0, -RZ, R4.H0_H0 ;  /* 0x20000004ff007230 */ /* 0x004fcc0000004100 */
[----:B------:R-:W0:Y:S02]  /*2240*/  F2I.FTZ.TRUNC.NTZ R0, R0 ;  /* 0x0000000000007305 */ /* 0x000e24000021f100 */
[----:B0-----:R-:W-:Y:S01]  /*2250*/  PRMT R16, R0, 0x7610, R16 ;  /* 0x0000761000107816 */ /* 0x001fe20000000010 */
[----:B------:R-:W-:Y:S06]  /*2260*/  BRA `(.L_x_13894) ;  /* 0x0000000800b07947 */ /* 0x000fec0003800000 */
.L_x_13899:
[----:B------:R-:W2:Y:S02]  /*2270*/  LDG.E.64 R4, desc[UR36][R4.64] ;  /* 0x0000002404047981 */ /* 0x000ea4000c1e1b00 */
[----:B--2---:R0:W1:Y:S01]  /*2280*/  F2I.F64.TRUNC R16, R4 ;  /* 0x0000000400107311 */ /* 0x004062000030d100 */
[----:B------:R-:W-:Y:S05]  /*2290*/  BRA `(.L_x_13894) ;  /* 0x0000000800a47947 */ /* 0x000fea0003800000 */
.L_x_13889:
        /* <DEDUP_REMOVED lines=12> */
.L_x_13903:
[----:B------:R-:W2:Y:S02]  /*2360*/  LDG.E.64 R4, desc[UR36][R4.64] ;  /* 0x0000002404047981 */ /* 0x000ea4000c1e1b00 */
[----:B--2---:R3:W4:Y:S01]  /*2370*/  F2I.F64.TRUNC R16, R4 ;  /* 0x0000000400107311 */ /* 0x004722000030d100 */
[----:B------:R-:W-:Y:S05]  /*2380*/  BRA `(.L_x_13894) ;  /* 0x0000000800687947 */ /* 0x000fea0003800000 */
.L_x_13902:
        /* <DEDUP_REMOVED lines=27> */
.L_x_13905:
        /* <DEDUP_REMOVED lines=15> */
.L_x_13904:
[----:B------:R-:W2:Y:S02]  /*2630*/  LDG.E.U16 R0, desc[UR36][R4.64] ;  /* 0x0000002404007981 */ /* 0x000ea4000c1e1500 */
[----:B--2---:R-:W-:-:S06]  /*2640*/  IMAD.U32 R0, R0, 0x10000, RZ ;  /* 0x0001000000007824 */ /* 0x004fcc00078e00ff */
[----:B------:R-:W0:Y:S02]  /*2650*/  F2I.FTZ.TRUNC.NTZ R0, R0 ;  /* 0x0000000000007305 */ /* 0x000e24000021f100 */
[----:B0-----:R-:W-:Y:S01]  /*2660*/  PRMT R16, R0, 0x7610, R16 ;  /* 0x0000761000107816 */ /* 0x001fe20000000010 */
[----:B------:R-:W-:Y:S06]  /*2670*/  BRA `(.L_x_13894) ;  /* 0x0000000400ac7947 */ /* 0x000fec0003800000 */
.L_x_13901:
        /* <DEDUP_REMOVED lines=10> */
.L_x_13908:
        /* <DEDUP_REMOVED lines=21> */
.L_x_13912:
[----:B------:R-:W-:Y:S05]  /*2870*/  BSYNC.RECONVERGENT B1 ;  /* 0x0000000000017941 */ /* 0x000fea0003800200 */
.L_x_13911:
[----:B------:R-:W-:Y:S01]  /*2880*/  IMAD.SHL.U32 R0, R0, 0x100000, RZ ;  /* 0x0010000000007824 */ /* 0x000fe200078e00ff */
[----:B------:R-:W-:-:S04]  /*2890*/  LEA R3, R3, 0x3b800000, 0x17 ;  /* 0x3b80000003037811 */ /* 0x000fc800078eb8ff */
[----:B------:R-:W-:-:S07]  /*28a0*/  LOP3.LUT R0, R3, R0, R7, 0xfe, !PT ;  /* 0x0000000003007212 */ /* 0x000fce00078efe07 */
.L_x_13910:
[----:B------:R-:W-:Y:S05]  /*28b0*/  BSYNC.RECONVERGENT B0 ;  /* 0x0000000000007941 */ /* 0x000fea0003800200 */
.L_x_13909:
[----:B------:R-:W0:Y:S02]  /*28c0*/  F2I.FTZ.TRUNC.NTZ R0, R0 ;  /* 0x0000000000007305 */ /* 0x000e24000021f100 */
[----:B0-----:R-:W-:Y:S01]  /*28d0*/  PRMT R16, R0, 0x7610, R16 ;  /* 0x0000761000107816 */ /* 0x001fe20000000010 */
[----:B------:R-:W-:Y:S06]  /*28e0*/  BRA `(.L_x_13894) ;  /* 0x0000000400107947 */ /* 0x000fec0003800000 */
.L_x_13907:
        /* <DEDUP_REMOVED lines=21> */
.L_x_13916:
[----:B------:R-:W-:Y:S05]  /*2a40*/  BSYNC.RECONVERGENT B1 ;  /* 0x0000000000017941 */ /* 0x000fea0003800200 */
.L_x_13915:
[----:B------:R-:W-:Y:S01]  /*2a50*/  IMAD.SHL.U32 R0, R0, 0x200000, RZ ;  /* 0x0020000000007824 */ /* 0x000fe200078e00ff */
[----:B------:R-:W-:-:S04]  /*2a60*/  LEA R3, R3, 0x37800000, 0x17 ;  /* 0x3780000003037811 */ /* 0x000fc800078eb8ff */
[----:B------:R-:W-:-:S07]  /*2a70*/  LOP3.LUT R0, R3, R0, R7, 0xfe, !PT ;  /* 0x0000000003007212 */ /* 0x000fce00078efe07 */
.L_x_13914:
[----:B------:R-:W-:Y:S05]  /*2a80*/  BSYNC.RECONVERGENT B0 ;  /* 0x0000000000007941 */ /* 0x000fea0003800200 */
.L_x_13913:
[----:B------:R-:W0:Y:S02]  /*2a90*/  F2I.FTZ.TRUNC.NTZ R0, R0 ;  /* 0x0000000000007305 */ /* 0x000e24000021f100 */
[----:B0-----:R-:W-:Y:S01]  /*2aa0*/  PRMT R16, R0, 0x7610, R16 ;  /* 0x0000761000107816 */ /* 0x001fe20000000010 */
[----:B------:R-:W-:Y:S06]  /*2ab0*/  BRA `(.L_x_13894) ;  /* 0x00000000009c7947 */ /* 0x000fec0003800000 */
.L_x_13906:
        /* <DEDUP_REMOVED lines=14> */
.L_x_13920:
[----:B------:R-:W-:Y:S05]  /*2ba0*/  BSYNC.RECONVERGENT B0 ;  /* 0x0000000000007941 */ /* 0x000fea0003800200 */
.L_x_13919:
[----:B------:R-:W0:Y:S02]  /*2bb0*/  F2I.FTZ.TRUNC.NTZ R0, R0 ;  /* 0x0000000000007305 */ /* 0x000e24000021f100 */
[----:B0-----:R-:W-:Y:S01]  /*2bc0*/  PRMT R16, R0, 0x7610, R16 ;  /* 0x0000761000107816 */ /* 0x001fe20000000010 */
[----:B------:R-:W-:Y:S06]  /*2bd0*/  BRA `(.L_x_13894) ;  /* 0x0000000000547947 */ /* 0x000fec0003800000 */
.L_x_13893:
        /* <DEDUP_REMOVED lines=16> */
.L_x_13921:
[----:B------:R-:W-:Y:S01]  /*2ce0*/  PRMT R16, RZ, 0x7610, R16 ;  /* 0x00007610ff107816 */ /* 0x000fe20000000010 */
[----:B------:R-:W-:Y:S06]  /*2cf0*/  BRA `(.L_x_13894) ;  /* 0x00000000000c7947 */ /* 0x000fec0003800000 */
.L_x_13918:
[----:B------:R2:W5:Y:S01]  /*2d00*/  LDG.E.U16 R16, desc[UR36][R4.64] ;  /* 0x0000002404107981 */ /* 0x000562000c1e1500 */
[----:B------:R-:W-:Y:S05]  /*2d10*/  BRA `(.L_x_13894) ;  /* 0x0000000000047947 */ /* 0x000fea0003800000 */
.L_x_13917:
[----:B------:R1:W5:Y:S02]  /*2d20*/  LDG.E.U16 R16, desc[UR36][R4.64] ;  /* 0x0000002404107981 */ /* 0x000364000c1e1500 */
.L_x_13894:
[----:B------:R-:W-:-:S07]  /*2d30*/  VIADD R19, R19, 0x80 ;  /* 0x0000008013137836 */ /* 0x000fce0000000000 */
.L_x_13888:
[----:B------:R-:W-:Y:S05]  /*2d40*/  BSYNC.RECONVERGENT B6 ;  /* 0x0000000000067941 */ /* 0x000fea0003800200 */
.L_x_13887:
        /* <DEDUP_REMOVED lines=23> */
.L_x_13927:
[----:B------:R0:W5:Y:S01]  /*2ec0*/  LDG.E.U8 R17, desc[UR36][R4.64] ;  /* 0x0000002404117981 */ /* 0x000162000c1e1100 */
[----:B------:R-:W-:Y:S05]  /*2ed0*/  BRA `(.L_x_13923) ;  /* 0x0000000c004c7947 */ /* 0x000fea0003800000 */
.L_x_13926:
        /* <DEDUP_REMOVED lines=8> */
.L_x_13930:
[----:B------:R0:W5:Y:S01]  /*2f60*/  LDG.E.U16 R17, desc[UR36][R4.64] ;  /* 0x0000002404117981 */ /* 0x000162000c1e1500 */
[----:B------:R-:W-:Y:S05]  /*2f70*/  BRA `(.L_x_13923) ;  /* 0x0000000c00247947 */ /* 0x000fea0003800000 */
.L_x_13929:
[----:B------:R0:W5:Y:S01]  /*2f80*/  LDG.E.U16 R17, desc[UR36][R4.64] ;  /* 0x0000002404117981 */ /* 0x000162000c1e1500 */
[----:B------:R-:W-:Y:S05]  /*2f90*/  BRA `(.L_x_13923) ;  /* 0x0000000c001c7947 */ /* 0x000fea0003800000 */
.L_x_13925:
        /* <DEDUP_REMOVED lines=9> */
.L_x_13932:
[----:B------:R-:W2:Y:S02]  /*3030*/  LDG.E.U16 R0, desc[UR36][R4.64] ;  /* 0x0000002404007981 */ /* 0x000ea4000c1e1500 */
[----:B--2---:R-:W-:-:S06]  /*3040*/  HADD2.F32 R0, -RZ, R0.H0_H0 ;  /* 0x20000000ff007230 */ /* 0x004fcc0000004100 */
[----:B------:R-:W0:Y:S02]  /*3050*/  F2I.FTZ.TRUNC.NTZ R0, R0 ;  /* 0x0000000000007305 */ /* 0x000e24000021f100 */
[----:B0-----:R-:W-:Y:S01]  /*3060*/  PRMT R17, R0, 0x7610, R17 ;  /* 0x0000761000117816 */ /* 0x001fe20000000011 */
[----:B------:R-:W-:Y:S06]  /*3070*/  BRA `(.L_x_13923) ;  /* 0x0000000800e47947 */ /* 0x000fec0003800000 */
.L_x_13931:
        /* <DEDUP_REMOVED lines=9> */
.L_x_13934:
[----:B------:R-:W2:Y:S02]  /*3110*/  LDG.E.U16 R4, desc[UR36][R4.64] ;  /* 0x0000002404047981 */ /* 0x000ea4000c1e1500 */
[----:B--2---:R-:W-:-:S06]  /*3120*/  HADD2.F32 R0, -RZ, R4.H0_H0 ;  /* 0x20000004ff007230 */ /* 0x004fcc0000004100 */
[----:B------:R-:W0:Y:S02]  /*3130*/  F2I.FTZ.TRUNC.NTZ R0, R0 ;  /* 0x0000000000007305 */ /* 0x000e24000021f100 */
[----:B0-----:R-:W-:Y:S01]  /*3140*/  PRMT R17, R0, 0x7610, R17 ;  /* 0x0000761000117816 */ /* 0x001fe20000000011 */
[----:B------:R-:W-:Y:S06]  /*3150*/  BRA `(.L_x_13923) ;  /* 0x0000000800ac7947 */ /* 0x000fec0003800000 */
.L_x_13933:
[----:B------:R-:W2:Y:S02]  /*3160*/  LDG.E.64 R4, desc[UR36][R4.64] ;  /* 0x0000002404047981 */ /* 0x000ea4000c1e1b00 */
[----:B--2---:R0:W1:Y:S01]  /*3170*/  F2I.F64.TRUNC R17, R4 ;  /* 0x0000000400117311 */ /* 0x004062000030d100 */
[----:B------:R-:W-:Y:S05]  /*3180*/  BRA `(.L_x_13923) ;  /* 0x0000000800a07947 */ /* 0x000fea0003800000 */
.L_x_13924:
        /* <DEDUP_REMOVED lines=12> */
.L_x_13937:
[----:B------:R-:W2:Y:S02]  /*3250*/  LDG.E.64 R4, desc[UR36][R4.64] ;  /* 0x0000002404047981 */ /* 0x000ea4000c1e1b00 */
[----:B--2---:R0:W1:Y:S01]  /*3260*/  F2I.F64.TRUNC R17, R4 ;  /* 0x0000000400117311 */ /* 0x004062000030d100 */
[----:B------:R-:W-:Y:S05]  /*3270*/  BRA `(.L_x_13923) ;  /* 0x0000000800647947 */ /* 0x000fea0003800000 */
.L_x_13936:
        /* <DEDUP_REMOVED lines=27> */
.L_x_13939:
        /* <DEDUP_REMOVED lines=15> */
.L_x_13938:
[----:B------:R-:W2:Y:S02]  /*3520*/  LDG.E.U16 R0, desc[UR36][R4.64] ;  /* 0x0000002404007981 */ /* 0x000ea4000c1e1500 */
[----:B--2---:R-:W-:-:S06]  /*3530*/  IMAD.U32 R0, R0, 0x10000, RZ ;  /* 0x0001000000007824 */ /* 0x004fcc00078e00ff */
[----:B------:R-:W0:Y:S02]  /*3540*/  F2I.FTZ.TRUNC.NTZ R0, R0 ;  /* 0x0000000000007305 */ /* 0x000e24000021f100 */
[----:B0-----:R-:W-:Y:S01]  /*3550*/  PRMT R17, R0, 0x7610, R17 ;  /* 0x0000761000117816 */ /* 0x001fe20000000011 */
[----:B------:R-:W-:Y:S06]  /*3560*/  BRA `(.L_x_13923) ;  /* 0x0000000400a87947 */ /* 0x000fec0003800000 */
.L_x_13935:
        /* <DEDUP_REMOVED lines=10> */
.L_x_13942:
        /* <DEDUP_REMOVED lines=21> */
.L_x_13946:
[----:B------:R-:W-:Y:S05]  /*3760*/  BSYNC.RECONVERGENT B1 ;  /* 0x0000000000017941 */ /* 0x000fea0003800200 */
.L_x_13945:
[----:B------:R-:W-:Y:S01]  /*3770*/  IMAD.SHL.U32 R0, R0, 0x100000, RZ ;  /* 0x0010000000007824 */ /* 0x000fe200078e00ff */
[----:B------:R-:W-:-:S04]  /*3780*/  LEA R3, R3, 0x3b800000, 0x17 ;  /* 0x3b80000003037811 */ /* 0x000fc800078eb8ff */
[----:B------:R-:W-:-:S07]  /*3790*/  LOP3.LUT R0, R3, R0, R7, 0xfe, !PT ;  /* 0x0000000003007212 */ /* 0x000fce00078efe07 */
.L_x_13944:
[----:B------:R-:W-:Y:S05]  /*37a0*/  BSYNC.RECONVERGENT B0 ;  /* 0x0000000000007941 */ /* 0x000fea0003800200 */
.L_x_13943:
[----:B------:R-:W0:Y:S02]  /*37b0*/  F2I.FTZ.TRUNC.NTZ R0, R0 ;  /* 0x0000000000007305 */ /* 0x000e24000021f100 */
[----:B0-----:R-:W-:Y:S01]  /*37c0*/  PRMT R17, R0, 0x7610, R17 ;  /* 0x0000761000117816 */ /* 0x001fe20000000011 */
[----:B------:R-:W-:Y:S06]  /*37d0*/  BRA `(.L_x_13923) ;  /* 0x00000004000c7947 */ /* 0x000fec0003800000 */
.L_x_13941:
        /* <DEDUP_REMOVED lines=21> */
.L_x_13950:
[----:B------:R-:W-:Y:S05]  /*3930*/  BSYNC.RECONVERGENT B1 ;  /* 0x0000000000017941 */ /* 0x000fea0003800200 */
.L_x_13949:
[----:B------:R-:W-:Y:S01]  /*3940*/  IMAD.SHL.U32 R0, R0, 0x200000, RZ ;  /* 0x0020000000007824 */ /* 0x000fe200078e00ff */
[----:B------:R-:W-:-:S04]  /*3950*/  LEA R3, R3, 0x37800000, 0x17 ;  /* 0x3780000003037811 */ /* 0x000fc800078eb8ff */
[----:B------:R-:W-:-:S07]  /*3960*/  LOP3.LUT R0, R3, R0, R7, 0xfe, !PT ;  /* 0x0000000003007212 */ /* 0x000fce00078efe07 */
.L_x_13948:
[----:B------:R-:W-:Y:S05]  /*3970*/  BSYNC.RECONVERGENT B0 ;  /* 0x0000000000007941 */ /* 0x000fea0003800200 */
.L_x_13947:
[----:B------:R-:W0:Y:S02]  /*3980*/  F2I.FTZ.TRUNC.NTZ R0, R0 ;  /* 0x0000000000007305 */ /* 0x000e24000021f100 */
[----:B0-----:R-:W-:Y:S01]  /*3990*/  PRMT R17, R0, 0x7610, R17 ;  /* 0x0000761000117816 */ /* 0x001fe20000000011 */
[----:B------:R-:W-:Y:S06]  /*39a0*/  BRA `(.L_x_13923) ;  /* 0x0000000000987947 */ /* 0x000fec0003800000 */
.L_x_13940:
        /* <DEDUP_REMOVED lines=14> */
.L_x_13954:
[----:B------:R-:W-:Y:S05]  /*3a90*/  BSYNC.RECONVERGENT B0 ;  /* 0x0000000000007941 */ /* 0x000fea0003800200 */
.L_x_13953:
[----:B------:R-:W0:Y:S02]  /*3aa0*/  F2I.FTZ.TRUNC.NTZ R0, R0 ;  /* 0x0000000000007305 */ /* 0x000e24000021f100 */
[----:B0-----:R-:W-:Y:S01]  /*3ab0*/  PRMT R17, R0, 0x7610, R17 ;  /* 0x0000761000117816 */ /* 0x001fe20000000011 */
[----:B------:R-:W-:Y:S06]  /*3ac0*/  BRA `(.L_x_13923) ;  /* 0x0000000000507947 */ /* 0x000fec0003800000 */
.L_x_13928:
        /* <DEDUP_REMOVED lines=16> */
.L_x_13955:
[----:B------:R-:W-:Y:S05]  /*3bd0*/  BRA `(.L_x_13923) ;  /* 0x00000000000c7947 */ /* 0x000fea0003800000 */
.L_x_13952:
[----:B------:R0:W5:Y:S01]  /*3be0*/  LDG.E.U16 R17, desc[UR36][R4.64] ;  /* 0x0000002404117981 */ /* 0x000162000c1e1500 */
[----:B------:R-:W-:Y:S05]  /*3bf0*/  BRA `(.L_x_13923) ;  /* 0x0000000000047947 */ /* 0x000fea0003800000 */
.L_x_13951:
[----:B------:R0:W5:Y:S02]  /*3c00*/  LDG.E.U16 R17, desc[UR36][R4.64] ;  /* 0x0000002404117981 */ /* 0x000164000c1e1500 */
.L_x_13923:
[----:B------:R-:W-:Y:S05]  /*3c10*/  BSYNC.RECONVERGENT B6 ;  /* 0x0000000000067941 */ /* 0x000fea0003800200 */
.L_x_13922:
[----:B------:R-:W0:Y:S01]  /*3c20*/  LDC.U8 R18, c[0x0][0x3a4] ;  /* 0x0000e900ff127b82 */ /* 0x000e220000000000 */
[----:B------:R-:W-:Y:S01]  /*3c30*/  ISETP.GE.AND P0, PT, R23, R22, PT ;  /* 0x000000161700720c */ /* 0x000fe20003f06270 */
[----:B-1--45:R-:W-:Y:S01]  /*3c40*/  IMAD.MOV R19, RZ, RZ, -R16 ;  /* 0x000000ffff137224 */ /* 0x032fe200078e0a10 */
[----:B------:R-:W-:Y:S04]  /*3c50*/  BSSY.RECONVERGENT B7, `(.L_x_13956) ;  /* 0x0000314000077945 */ /* 0x000fe80003800200 */
[----:B------:R-:W-:Y:S01]  /*3c60*/  BSSY.RELIABLE B6, `(.L_x_13957) ;  /* 0x0000209000067945 */ /* 0x000fe20003800100 */
[----:B------:R-:W-:-:S06]  /*3c70*/  PRMT R19, R19, 0x7710, RZ ;  /* 0x0000771013137816 */ /* 0x000fcc00000000ff */
[----:B------:R-:W-:Y:S05]  /*3c80*/  @P0 BRA `(.L_x_13958) ;  /* 0x00000020000c0947 */ /* 0x000fea0003800000 */
[----:B------:R-:W1:Y:S01]  /*3c90*/  LDCU UR4, c[0x0][0x3a8] ;  /* 0x00007500ff0477ac */ /* 0x000e620008000800 */
[----:B------:R-:W4:Y:S01]  /*3ca0*/  LDC.64 R8, c[0x0][0x388] ;  /* 0x0000e200ff087b82 */ /* 0x000f220000000a00 */
[----:B------:R-:W-:Y:S01]  /*3cb0*/  IMAD R0, R2, 0x200, R23 ;  /* 0x0000020002007824 */ /* 0x000fe200078e0217 */
[----:B0-23--:R-:W-:Y:S01]  /*3cc0*/  PRMT R4, R18, 0x9910, RZ ;  /* 0x0000991012047816 */ /* 0x00dfe200000000ff */
[----:B------:R-:W-:Y:S02]  /*3cd0*/  IMAD.MOV R24, RZ, RZ, -R25 ;  /* 0x000000ffff187224 */ /* 0x000fe400078e0a19 */
[----:B------:R-:W-:-:S03]  /*3ce0*/  VIADD R23, R23, 0x80 ;  /* 0x0000008017177836 */ /* 0x000fc60000000000 */
[----:B------:R-:W-:Y:S01]  /*3cf0*/  PRMT R24, R24, 0x7710, RZ ;  /* 0x0000771018187816 */ /* 0x000fe200000000ff */
[----:B-1----:R-:W-:Y:S02]  /*3d00*/  IMAD R3, R0, UR4, RZ ;  /* 0x0000000400037c24 */ /* 0x002fe4000f8e02ff */
[----:B------:R-:W-:-:S05]  /*3d10*/  IMAD.MOV.U32 R0, RZ, RZ, R4 ;  /* 0x000000ffff007224 */ /* 0x000fca00078e0004 */
[----:B------:R-:W-:Y:S02]  /*3d20*/  ISETP.GT.AND P0, PT, R0, 0x9, PT ;  /* 0x000000090000780c */ /* 0x000fe40003f04270 */
[----:B----4-:R-:W-:Y:S01]  /*3d30*/  IADD3 R8, P1, PT, R3, R8, RZ ;  /* 0x0000000803087210 */ /* 0x010fe20007f3e0ff */
[----:B------:R-:W-:-:S04]  /*3d40*/  IMAD.MOV R3, RZ, RZ, -R26 ;  /* 0x000000ffff037224 */ /* 0x000fc800078e0a1a */
[----:B------:R-:W-:Y:S01]  /*3d50*/  IMAD.X R9, RZ, RZ, R9, P1 ;  /* 0x000000ffff097224 */ /* 0x000fe200008e0609 */
[----:B------:R-:W-:-:S05]  /*3d60*/  PRMT R3, R3, 0x7710, RZ ;  /* 0x0000771003037816 */ /* 0x000fca00000000ff */
        /* <DEDUP_REMOVED lines=11> */
.L_x_13962:
[----:B------:R0:W-:Y:S01]  /*3e20*/  STG.E.U8 desc[UR36][R8.64], R3 ;  /* 0x0000000308007986 */ /* 0x0001e2000c101124 */
[----:B------:R-:W-:Y:S05]  /*3e30*/  BRA `(.L_x_13964) ;  /* 0x0000000c00707947 */ /* 0x000fea0003800000 */
.L_x_13961:
[----:B------:R-:W-:-:S13]  /*3e40*/  ISETP.NE.AND P0, PT, R0, 0x2, PT ;  /* 0x000000020000780c */ /* 0x000fda0003f05270 */
[----:B------:R-:W-:Y:S05]  /*3e50*/  @!P0 BRA `(.L_x_13965) ;  /* 0x0000000000388947 */ /* 0x000fea0003800000 */
[----:B------:R-:W-:-:S13]  /*3e60*/  ISETP.NE.AND P0, PT, R0, 0x3, PT ;  /* 0x000000030000780c */ /* 0x000fda0003f05270 */
[----:B------:R-:W-:Y:S05]  /*3e70*/  @!P0 BRA `(.L_x_13966) ;  /* 0x0000000000208947 */ /* 0x000fea0003800000 */
[----:B------:R-:W-:-:S13]  /*3e80*/  ISETP.NE.AND P0, PT, R0, 0x4, PT ;  /* 0x000000040000780c */ /* 0x000fda0003f05270 */
[----:B------:R-:W-:Y:S05]  /*3e90*/  @P0 BRA `(.L_x_13963) ;  /* 0x0000000800ac0947 */ /* 0x000fea0003800000 */
[----:B------:R-:W-:-:S05]  /*3ea0*/  PRMT R26, R26, 0x9910, RZ ;  /* 0x000099101a1a7816 */ /* 0x000fca00000000ff */
[----:B------:R-:W-:-:S04]  /*3eb0*/  IMAD.MOV R26, RZ, RZ, -R26 ;  /* 0x000000ffff1a7224 */ /* 0x000fc800078e0a1a */
[----:B------:R-:W-:-:S05]  /*3ec0*/  IMAD.MOV.U32 R4, RZ, RZ, R26 ;  /* 0x000000ffff047224 */ /* 0x000fca00078e001a */
[----:B------:R-:W-:-:S05]  /*3ed0*/  SHF.R.S32.HI R5, RZ, 0x1f, R4 ;  /* 0x0000001fff057819 */ /* 0x000fca0000011404 */
[----:B------:R0:W-:Y:S01]  /*3ee0*/  STG.E.64 desc[UR36][R8.64], R4 ;  /* 0x0000000408007986 */ /* 0x0001e2000c101b24 */
[----:B------:R-:W-:Y:S05]  /*3ef0*/  BRA `(.L_x_13964) ;  /* 0x0000000c00407947 */ /* 0x000fea0003800000 */
.L_x_13966:
[----:B------:R-:W-:-:S05]  /*3f00*/  PRMT R26, R26, 0x9910, RZ ;  /* 0x000099101a1a7816 */ /* 0x000fca00000000ff */
[----:B------:R-:W-:-:S05]  /*3f10*/  IMAD.MOV R3, RZ, RZ, -R26 ;  /* 0x000000ffff037224 */ /* 0x000fca00078e0a1a */
[----:B------:R0:W-:Y:S01]  /*3f20*/  STG.E desc[UR36][R8.64], R3 ;  /* 0x0000000308007986 */ /* 0x0001e2000c101924 */
[----:B------:R-:W-:Y:S05]  /*3f30*/  BRA `(.L_x_13964) ;  /* 0x0000000c00307947 */ /* 0x000fea0003800000 */
.L_x_13965:
[----:B------:R0:W-:Y:S01]  /*3f40*/  STG.E.U16 desc[UR36][R8.64], R3 ;  /* 0x0000000308007986 */ /* 0x0001e2000c101524 */
[----:B------:R-:W-:Y:S05]  /*3f50*/  BRA `(.L_x_13964) ;  /* 0x0000000c00287947 */ /* 0x000fea0003800000 */
.L_x_13960:
        /* <DEDUP_REMOVED lines=9> */
.L_x_13968:
[----:B------:R-:W0:Y:S02]  /*3ff0*/  I2F.S16 R0, R3 ;  /* 0x0000000300007306 */ /* 0x000e240000101400 */
[----:B0-----:R-:W-:-:S05]  /*4000*/  F2FP.F16.F32.PACK_AB R0, RZ, R0 ;  /* 0x00000000ff00723e */ /* 0x001fca00000000ff */
[----:B------:R0:W-:Y:S01]  /*4010*/  STG.E.U16 desc[UR36][R8.64], R0 ;  /* 0x0000000008007986 */ /* 0x0001e2000c101524 */
[----:B------:R-:W-:Y:S05]  /*4020*/  BRA `(.L_x_13964) ;  /* 0x0000000800f47947 */ /* 0x000fea0003800000 */
.L_x_13967:
        /* <DEDUP_REMOVED lines=10> */
.L_x_13970:
[----:B------:R-:W0:Y:S02]  /*40d0*/  I2F.S16 R3, R3 ;  /* 0x0000000300037306 */ /* 0x000e240000101400 */
[----:B0-----:R-:W-:-:S04]  /*40e0*/  F2FP.F16.F32.PACK_AB R3, RZ, R3 ;  /* 0x00000003ff03723e */ /* 0x001fc800000000ff */
[----:B------:R-:W-:-:S05]  /*40f0*/  PRMT R3, R3, 0x5410, RZ ;  /* 0x0000541003037816 */ /* 0x000fca00000000ff */
[----:B------:R0:W-:Y:S01]  /*4100*/  STG.E desc[UR36][R8.64], R3 ;  /* 0x0000000308007986 */ /* 0x0001e2000c101924 */
[----:B------:R-:W-:Y:S05]  /*4110*/  BRA `(.L_x_13964) ;  /* 0x0000000800b87947 */ /* 0x000fea0003800000 */
.L_x_13969:
[----:B------:R-:W0:Y:S02]  /*4120*/  I2F.F64.S16 R4, R3 ;  /* 0x0000000300047312 */ /* 0x000e240000101c00 */
[----:B0-----:R0:W-:Y:S01]  /*4130*/  STG.E.64 desc[UR36][R8.64], R4 ;  /* 0x0000000408007986 */ /* 0x0011e2000c101b24 */
[----:B------:R-:W-:Y:S05]  /*4140*/  BRA `(.L_x_13964) ;  /* 0x0000000800ac7947 */ /* 0x000fea0003800000 */
.L_x_13959:
        /* <DEDUP_REMOVED lines=8> */
[----:B------:R-:W-:-:S05]  /*41d0*/  PRMT R26, R26, 0x9910, RZ ;  /* 0x000099101a1a7816 */ /* 0x000fca00000000ff */
[----:B------:R-:W-:-:S05]  /*41e0*/  IMAD.MOV R0, RZ, RZ, -R26 ;  /* 0x000000ffff007224 */ /* 0x000fca00078e0a1a */
[----:B------:R-:W-:-:S04]  /*41f0*/  ISETP.NE.AND P0, PT, R0, RZ, PT ;  /* 0x000000ff0000720c */ /* 0x000fc80003f05270 */
[----:B------:R-:W-:-:S05]  /*4200*/  SEL R3, RZ, 0x1, !P0 ;  /* 0x00000001ff037807 */ /* 0x000fca0004000000 */
[----:B------:R4:W-:Y:S01]  /*4210*/  STG.E.U8 desc[UR36][R8.64], R3 ;  /* 0x0000000308007986 */ /* 0x0009e2000c101124 */
[----:B------:R-:W-:Y:S05]  /*4220*/  BRA `(.L_x_13964) ;  /* 0x0000000800747947 */ /* 0x000fea0003800000 */
.L_x_13973:
[----:B------:R-:W0:Y:S01]  /*4230*/  I2F.F64.S16 R4, R3 ;  /* 0x0000000300047312 */ /* 0x000e220000101c00 */
[----:B------:R-:W-:-:S05]  /*4240*/  CS2R R6, SRZ ;  /* 0x0000000000067805 */ /* 0x000fca000001ff00 */
[----:B0-----:R3:W-:Y:S01]  /*4250*/  STG.E.128 desc[UR36][R8.64], R4 ;  /* 0x0000000408007986 */ /* 0x0017e2000c101d24 */
[----:B------:R-:W-:Y:S05]  /*4260*/  BRA `(.L_x_13964) ;  /* 0x0000000800647947 */ /* 0x000fea0003800000 */
.L_x_13972:
        /* <DEDUP_REMOVED lines=19> */
.L_x_13977:
[----:B------:R-:W-:Y:S05]  /*43a0*/  BSYNC.RECONVERGENT B0 ;  /* 0x0000000000007941 */ /* 0x000fea0003800200 */
.L_x_13976:
[----:B------:R-:W-:-:S05]  /*43b0*/  LOP3.LUT R5, R0, 0x80, R5, 0xf8, !PT ;  /* 0x0000008000057812 */ /* 0x000fca00078ef805 */
[----:B------:R2:W-:Y:S01]  /*43c0*/  STG.E.U8 desc[UR36][R8.64], R5 ;  /* 0x0000000508007986 */ /* 0x0005e2000c101124 */
[----:B------:R-:W-:Y:S05]  /*43d0*/  BRA `(.L_x_13964) ;  /* 0x0000000800087947 */ /* 0x000fea0003800000 */
.L_x_13975:
        /* <DEDUP_REMOVED lines=15> */
.L_x_13979:
[----:B------:R-:W-:Y:S05]  /*44d0*/  BSYNC.RECONVERGENT B0 ;  /* 0x0000000000007941 */ /* 0x000fea0003800200 */
.L_x_13978:
[----:B------:R-:W-:-:S05]  /*44e0*/  LOP3.LUT R5, R0, 0x80, R5, 0xf8, !PT ;  /* 0x0000008000057812 */ /* 0x000fca00078ef805 */
[----:B------:R1:W-:Y:S01]  /*44f0*/  STG.E.U8 desc[UR36][R8.64], R5 ;  /* 0x0000000508007986 */ /* 0x0003e2000c101124 */
[----:B------:R-:W-:Y:S05]  /*4500*/  BRA `(.L_x_13964) ;  /* 0x0000000400bc7947 */ /* 0x000fea0003800000 */
.L_x_13974:
[----:B------:R-:W0:Y:S02]  /*4510*/  I2F.S16 R0, R3 ;  /* 0x0000000300007306 */ /* 0x000e240000101400 */
[----:B0-----:R-:W-:-:S05]  /*4520*/  F2FP.BF16.F32.PACK_AB R0, RZ, R0 ;  /* 0x00000000ff00723e */ /* 0x001fca00000010ff */
[----:B------:R0:W-:Y:S01]  /*4530*/  STG.E.U16 desc[UR36][R8.64], R0 ;  /* 0x0000000008007986 */ /* 0x0001e2000c101524 */
[----:B------:R-:W-:Y:S05]  /*4540*/  BRA `(.L_x_13964) ;  /* 0x0000000400ac7947 */ /* 0x000fea0003800000 */
.L_x_13971:
        /* <DEDUP_REMOVED lines=10> */
.L_x_13982:
        /* <DEDUP_REMOVED lines=13> */
.L_x_13985:
[----:B------:R-:W-:-:S04]  /*46c0*/  SHF.R.U32.HI R0, RZ, 0x14, R3 ;  /* 0x00000014ff007819 */ /* 0x000fc80000011603 */
[----:B------:R-:W-:-:S04]  /*46d0*/  LOP3.LUT R0, R0, 0x1, RZ, 0xc0, !PT ;  /* 0x0000000100007812 */ /* 0x000fc800078ec0ff */
[----:B------:R-:W-:-:S04]  /*46e0*/  IADD3 R0, PT, PT, R3, 0x487ffff, R0 ;  /* 0x0487ffff03007810 */ /* 0x000fc80007ffe000 */
[----:B------:R-:W-:-:S04]  /*46f0*/  SHF.R.U32.HI R0, RZ, 0x14, R0 ;  /* 0x00000014ff007819 */ /* 0x000fc80000011600 */
[----:B------:R-:W-:-:S07]  /*4700*/  LOP3.LUT R0, R0, 0xff, RZ, 0xc0, !PT ;  /* 0x000000ff00007812 */ /* 0x000fce00078ec0ff */
.L_x_13986:
[----:B------:R-:W-:-:S04]  /*4710*/  SHF.R.U32.HI R3, RZ, 0x18, R3 ;  /* 0x00000018ff037819 */ /* 0x000fc80000011603 */
[----:B------:R-:W-:-:S04]  /*4720*/  LOP3.LUT R0, R0, 0x80, R3, 0xf8, !PT ;  /* 0x0000008000007812 */ /* 0x000fc800078ef803 */
[----:B------:R-:W-:-:S07]  /*4730*/  PRMT R4, R0, 0x7610, R4 ;  /* 0x0000761000047816 */ /* 0x000fce0000000004 */
.L_x_13984:
[----:B------:R-:W-:Y:S05]  /*4740*/  BSYNC.RECONVERGENT B0 ;  /* 0x0000000000007941 */ /* 0x000fea0003800200 */
.L_x_13983:
[----:B------:R0:W-:Y:S01]  /*4750*/  STG.E.U8 desc[UR36][R8.64], R4 ;  /* 0x0000000408007986 */ /* 0x0001e2000c101124 */
[----:B------:R-:W-:Y:S05]  /*4760*/  BRA `(.L_x_13964) ;  /* 0x0000000400247947 */ /* 0x000fea0003800000 */
.L_x_13981:
        /* <DEDUP_REMOVED lines=13> */
.L_x_13989:
[----:B------:R-:W-:-:S04]  /*4840*/  SHF.R.U32.HI R0, RZ, 0x15, R3 ;  /* 0x00000015ff007819 */ /* 0x000fc80000011603 */
[----:B------:R-:W-:-:S04]  /*4850*/  LOP3.LUT R0, R0, 0x1, RZ, 0xc0, !PT ;  /* 0x0000000100007812 */ /* 0x000fc800078ec0ff */
[----:B------:R-:W-:-:S04]  /*4860*/  IADD3 R0, PT, PT, R3, 0x88fffff, R0 ;  /* 0x088fffff03007810 */ /* 0x000fc80007ffe000 */
[----:B------:R-:W-:-:S04]  /*4870*/  SHF.R.U32.HI R0, RZ, 0x15, R0 ;  /* 0x00000015ff007819 */ /* 0x000fc80000011600 */
[----:B------:R-:W-:-:S07]  /*4880*/  LOP3.LUT R0, R0, 0xff, RZ, 0xc0, !PT ;  /* 0x000000ff00007812 */ /* 0x000fce00078ec0ff */
.L_x_13990:
[----:B------:R-:W-:-:S04]  /*4890*/  SHF.R.U32.HI R3, RZ, 0x18, R3 ;  /* 0x00000018ff037819 */ /* 0x000fc80000011603 */
[----:B------:R-:W-:-:S04]  /*48a0*/  LOP3.LUT R0, R0, 0x80, R3, 0xf8, !PT ;  /* 0x0000008000007812 */ /* 0x000fc800078ef803 */
[----:B------:R-:W-:-:S07]  /*48b0*/  PRMT R4, R0, 0x7610, R4 ;  /* 0x0000761000047816 */ /* 0x000fce0000000004 */
.L_x_13988:
[----:B------:R-:W-:Y:S05]  /*48c0*/  BSYNC.RECONVERGENT B0 ;  /* 0x0000000000007941 */ /* 0x000fea0003800200 */
.L_x_13987:
[----:B------:R0:W-:Y:S01]  /*48d0*/  STG.E.U8 desc[UR36][R8.64], R4 ;  /* 0x0000000408007986 */ /* 0x0001e2000c101124 */
[----:B------:R-:W-:Y:S05]  /*48e0*/  BRA `(.L_x_13964) ;  /* 0x0000000000c47947 */ /* 0x000fea0003800000 */
.L_x_13980:
[----:B------:R-:W-:-:S13]  /*48f0*/  ISETP.NE.AND P0, PT, R0, 0x1c, PT ;  /* 0x0000001c0000780c */ /* 0x000fda0003f05270 */
[----:B------:R-:W-:Y:S05]  /*4900*/  @!P0 BRA `(.L_x_13991) ;  /* 0x0000000000b08947 */ /* 0x000fea0003800000 */
[----:B------:R-:W-:-:S13]  /*4910*/  ISETP.NE.AND P0, PT, R0, 0x1d, PT ;  /* 0x0000001d0000780c */ /* 0x000fda0003f05270 */
[----:B------:R-:W-:Y:S05]  /*4920*/  @!P0 BRA `(.L_x_13992) ;  /* 0x0000000000908947 */ /* 0x000fea0003800000 */
[----:B------:R-:W-:-:S13]  /*4930*/  ISETP.NE.AND P0, PT, R0, 0x2c, PT ;  /* 0x0000002c0000780c */ /* 0x000fda0003f05270 */
[----:B------:R-:W-:Y:S05]  /*4940*/  @!P0 BRA `(.L_x_13993) ;  /* 0x0000000000448947 */ /* 0x000fea0003800000 */
.L_x_13963:
        /* <DEDUP_REMOVED lines=16> */
.L_x_13994:
[----:B------:R-:W-:Y:S05]  /*4a50*/  BRA `(.L_x_13964) ;  /* 0x0000000000687947 */ /* 0x000fea0003800000 */
.L_x_13993:
        /* <DEDUP_REMOVED lines=17> */
.L_x_13992:
[----:B------:R-:W-:-:S05]  /*4b70*/  PRMT R26, R26, 0x9910, RZ ;  /* 0x000099101a1a7816 */ /* 0x000fca00000000ff */
[----:B------:R-:W-:-:S04]  /*4b80*/  IMAD.MOV R26, RZ, RZ, -R26 ;  /* 0x000000ffff1a7224 */ /* 0x000fc800078e0a1a */
[----:B------:R-:W-:-:S05]  /*4b90*/  IMAD.MOV.U32 R4, RZ, RZ, R26 ;  /* 0x000000ffff047224 */ /* 0x000fca00078e001a */
[----:B------:R-:W-:-:S05]  /*4ba0*/  SHF.R.S32.HI R5, RZ, 0x1f, R4 ;  /* 0x0000001fff057819 */ /* 0x000fca0000011404 */
[----:B------:R0:W-:Y:S01]  /*4bb0*/  STG.E.64 desc[UR36][R8.64], R4 ;  /* 0x0000000408007986 */ /* 0x0001e2000c101b24 */
[----:B------:R-:W-:Y:S05]  /*4bc0*/  BRA `(.L_x_13964) ;  /* 0x00000000000c7947 */ /* 0x000fea0003800000 */
.L_x_13991:
[----:B------:R-:W-:-:S05]  /*4bd0*/  PRMT R26, R26, 0x9910, RZ ;  /* 0x000099101a1a7816 */ /* 0x000fca00000000ff */
[----:B------:R-:W-:-:S05]  /*4be0*/  IMAD.MOV R3, RZ, RZ, -R26 ;  /* 0x000000ffff037224 */ /* 0x000fca00078e0a1a */
[----:B------:R0:W-:Y:S02]  /*4bf0*/  STG.E desc[UR36][R8.64], R3 ;  /* 0x0000000308007986 */ /* 0x0001e4000c101924 */
.L_x_13964:
        /* <DEDUP_REMOVED lines=23> */
.L_x_13999:
[----:B------:R0:W-:Y:S01]  /*4d70*/  STG.E.U8 desc[UR36][R8.64], R24 ;  /* 0x0000001808007986 */ /* 0x0001e2000c101124 */
[----:B------:R-:W-:Y:S05]  /*4d80*/  BRA `(.L_x_14001) ;  /* 0x0000000c00c87947 */ /* 0x000fea0003800000 */
.L_x_13998:
        /* <DEDUP_REMOVED lines=12> */
.L_x_14003:
[----:B------:R-:W-:-:S05]  /*4e50*/  PRMT R25, R25, 0x9910, RZ ;  /* 0x0000991019197816 */ /* 0x000fca00000000ff */
[----:B------:R-:W-:-:S05]  /*4e60*/  IMAD.MOV R3, RZ, RZ, -R25 ;  /* 0x000000ffff037224 */ /* 0x000fca00078e0a19 */
[----:B------:R3:W-:Y:S01]  /*4e70*/  STG.E desc[UR36][R8.64], R3 ;  /* 0x0000000308007986 */ /* 0x0007e2000c101924 */
[----:B------:R-:W-:Y:S05]  /*4e80*/  BRA `(.L_x_14001) ;  /* 0x0000000c00887947 */ /* 0x000fea0003800000 */
.L_x_14002:
[----:B------:R2:W-:Y:S01]  /*4e90*/  STG.E.U16 desc[UR36][R8.64], R24 ;  /* 0x0000001808007986 */ /* 0x0005e2000c101524 */
[----:B------:R-:W-:Y:S05]  /*4ea0*/  BRA `(.L_x_14001) ;  /* 0x0000000c00807947 */ /* 0x000fea0003800000 */
.L_x_13997:
[----:B------:R-:W-:-:S13]  /*4eb0*/  ISETP.GT.AND P0, PT, R0, 0x6, PT ;  /* 0x000000060000780c */ /* 0x000fda0003f04270 */
[----:B------:R-:W-:Y:S05]  /*4ec0*/  @P0 BRA `(.L_x_14004) ;  /* 0x00000000003c0947 */ /* 0x000fea0003800000 */
[----:B------:R-:W-:-:S13]  /*4ed0*/  ISETP.NE.AND P0, PT, R0, 0x5, PT ;  /* 0x000000050000780c */ /* 0x000fda0003f05270 */
[----:B------:R-:W-:Y:S05]  /*4ee0*/  @!P0 BRA `(.L_x_14005) ;  /* 0x00000000001c8947 */ /* 0x000fea0003800000 */
[----:B------:R-:W-:-:S13]  /*4ef0*/  ISETP.NE.AND P0, PT, R0, 0x6, PT ;  /* 0x000000060000780c */ /* 0x000fda0003f05270 */
[----:B------:R-:W-:Y:S05]  /*4f00*/  @P0 BRA `(.L_x_14000) ;  /* 0x00000008006c0947 */ /* 0x000fea0003800000 */
[----:B------:R-:W-:-:S05]  /*4f10*/  IMAD.MOV R3, RZ, RZ, -R25 ;  /* 0x000000ffff037224 */ /* 0x000fca00078e0a19 */
[----:B------:R-:W-:-:S06]  /*4f20*/  PRMT R3, R3, 0x7710, RZ ;  /* 0x0000771003037816 */ /* 0x000fcc00000000ff */
[----:B------:R-:W0:Y:S02]  /*4f30*/  I2F.S16 R3, R3 ;  /* 0x0000000300037306 */ /* 0x000e240000101400 */
[----:B0-----:R0:W-:Y:S01]  /*4f40*/  STG.E desc[UR36][R8.64], R3 ;  /* 0x0000000308007986 */ /* 0x0011e2000c101924 */
[----:B------:R-:W-:Y:S05]  /*4f50*/  BRA `(.L_x_14001) ;  /* 0x0000000c00547947 */ /* 0x000fea0003800000 */
.L_x_14005:
[----:B------:R-:W-:-:S05]  /*4f60*/  IMAD.MOV R3, RZ, RZ, -R25 ;  /* 0x000000ffff037224 */ /* 0x000fca00078e0a19 */
[----:B------:R-:W-:-:S04]  /*4f70*/  PRMT R3, R3, 0x7710, RZ ;  /* 0x0000771003037816 */ /* 0x000fc800000000ff */
[----:B------:R-:W0:Y:S02]  /*4f80*/  I2F.S16 R0, R3 ;  /* 0x0000000300007306 */ /* 0x000e240000101400 */
[----:B0-----:R-:W-:-:S05]  /*4f90*/  F2FP.F16.F32.PACK_AB R0, RZ, R0 ;  /* 0x00000000ff00723e */ /* 0x001fca00000000ff */
[----:B------:R0:W-:Y:S01]  /*4fa0*/  STG.E.U16 desc[UR36][R8.64], R0 ;  /* 0x0000000008007986 */ /* 0x0001e2000c101524 */
[----:B------:R-:W-:Y:S05]  /*4fb0*/  BRA `(.L_x_14001) ;  /* 0x0000000c003c7947 */ /* 0x000fea0003800000 */
.L_x_14004:
[----:B------:R-:W-:-:S13]  /*4fc0*/  ISETP.NE.AND P0, PT, R0, 0x7, PT ;  /* 0x000000070000780c */ /* 0x000fda0003f05270 */
[----:B------:R-:W-:Y:S05]  /*4fd0*/  @!P0 BRA `(.L_x_14006) ;  /* 0x0000000000448947 */ /* 0x000fea0003800000 */
[----:B------:R-:W-:-:S13]  /*4fe0*/  ISETP.NE.AND P0, PT, R0, 0x8, PT ;  /* 0x000000080000780c */ /* 0x000fda0003f05270 */
[----:B------:R-:W-:Y:S05]  /*4ff0*/  @!P0 BRA `(.L_x_14007) ;  /* 0x0000000000208947 */ /* 0x000fea0003800000 */
[----:B------:R-:W-:-:S13]  /*5000*/  ISETP.NE.AND P0, PT, R0, 0x9, PT ;  /* 0x000000090000780c */ /* 0x000fda0003f05270 */
[----:B------:R-:W-:Y:S05]  /*5010*/  @P0 BRA `(.L_x_14000) ;  /* 0x0000000800280947 */ /* 0x000fea0003800000 */
[----:B------:R-:W-:Y:S02]  /*5020*/  IMAD.MOV R0, RZ, RZ, -R25 ;  /* 0x000000ffff007224 */ /* 0x000fe400078e0a19 */
[----:B------:R-:W-:-:S03]  /*5030*/  IMAD.MOV.U32 R5, RZ, RZ, RZ ;  /* 0x000000ffff057224 */ /* 0x000fc600078e00ff */
[----:B------:R-:W-:-:S04]  /*5040*/  PRMT R0, R0, 0x7710, RZ ;  /* 0x0000771000007816 */ /* 0x000fc800000000ff */
[----:B------:R-:W0:Y:S02]  /*5050*/  I2F.S16 R4, R0 ;  /* 0x0000000000047306 */ /* 0x000e240000101400 */
[----:B0-----:R0:W-:Y:S01]  /*5060*/  STG.E.64 desc[UR36][R8.64], R4 ;  /* 0x0000000408007986 */ /* 0x0011e2000c101b24 */
[----:B------:R-:W-:Y:S05]  /*5070*/  BRA `(.L_x_14001) ;  /* 0x0000000c000c7947 */ /* 0x000fea0003800000 */
.L_x_14007:
[----:B------:R-:W-:-:S05]  /*5080*/  IMAD.MOV R0, RZ, RZ, -R25 ;  /* 0x000000ffff007224 */ /* 0x000fca00078e0a19 */
[----:B------:R-:W-:-:S06]  /*5090*/  PRMT R0, R0, 0x7710, RZ ;  /* 0x0000771000007816 */ /* 0x000fcc00000000ff */
[----:B------:R-:W0:Y:S02]  /*50a0*/  I2F.S16 R0, R0 ;  /* 0x0000000000007306 */ /* 0x000e240000101400 */
[----:B0-----:R-:W-:-:S04]  /*50b0*/  F2FP.F16.F32.PACK_AB R3, RZ, R0 ;  /* 0x00000000ff03723e */ /* 0x001fc800000000ff */
[----:B------:R-:W-:-:S05]  /*50c0*/  PRMT R3, R3, 0x5410, RZ ;  /* 0x0000541003037816 */ /* 0x000fca00000000ff */
[----:B------:R0:W-:Y:S01]  /*50d0*/  STG.E desc[UR36][R8.64], R3 ;  /* 0x0000000308007986 */ /* 0x0001e2000c101924 */
[----:B------:R-:W-:Y:S05]  /*50e0*/  BRA `(.L_x_14001) ;  /* 0x0000000800f07947 */ /* 0x000fea0003800000 */
.L_x_14006:
[----:B------:R-:W-:-:S05]  /*50f0*/  IMAD.MOV R4, RZ, RZ, -R25 ;  /* 0x000000ffff047224 */ /* 0x000fca00078e0a19 */
[----:B------:R-:W-:-:S06]  /*5100*/  PRMT R4, R4, 0x7710, RZ ;  /* 0x0000771004047816 */ /* 0x000fcc00000000ff */
[----:B------:R-:W0:Y:S02]  /*5110*/  I2F.F64.S16 R4, R4 ;  /* 0x0000000400047312 */ /* 0x000e240000101c00 */
[----:B0-----:R0:W-:Y:S01]  /*5120*/  STG.E.64 desc[UR36][R8.64], R4 ;  /* 0x0000000408007986 */ /* 0x0011e2000c101b24 */
[----:B------:R-:W-:Y:S05]  /*5130*/  BRA `(.L_x_14001) ;  /* 0x0000000800dc7947 */ /* 0x000fea0003800000 */
.L_x_13996:
        /* <DEDUP_REMOVED lines=12> */
.L_x_14011:
[----:B------:R-:W-:Y:S01]  /*5200*/  IMAD.MOV R0, RZ, RZ, -R25 ;  /* 0x000000ffff007224 */ /* 0x000fe200078e0a19 */
[----:B------:R-:W-:Y:S01]  /*5210*/  BSSY.RECONVERGENT B0, `(.L_x_14012) ;  /* 0x0000015000007945 */ /* 0x000fe20003800200 */
[----:B------:R-:W-:-:S03]  /*5220*/  IMAD.MOV.U32 R4, RZ, RZ, 0x80 ;  /* 0x00000080ff047424 */ /* 0x000fc600078e00ff */
[----:B------:R-:W-:-:S04]  /*5230*/  PRMT R0, R0, 0x7710, RZ ;  /* 0x0000771000007816 */ /* 0x000fc800000000ff */
[----:B------:R-:W0:Y:S02]  /*5240*/  I2F.S16 R5, R0 ;  /* 0x0000000000057306 */ /* 0x000e240000101400 */
        /* <DEDUP_REMOVED lines=14> */
.L_x_14014:
[----:B------:R-:W-:-:S04]  /*5330*/  SHF.R.U32.HI R3, RZ, 0x18, R5 ;  /* 0x00000018ff037819 */ /* 0x000fc80000011605 */
[----:B------:R-:W-:-:S04]  /*5340*/  LOP3.LUT R0, R0, 0x80, R3, 0xf8, !PT ;  /* 0x0000008000007812 */ /* 0x000fc800078ef803 */
[----:B------:R-:W-:-:S07]  /*5350*/  PRMT R4, R0, 0x7610, R4 ;  /* 0x0000761000047816 */ /* 0x000fce0000000004 */
.L_x_14013:
[----:B------:R-:W-:Y:S05]  /*5360*/  BSYNC.RECONVERGENT B0 ;  /* 0x0000000000007941 */ /* 0x000fea0003800200 */
.L_x_14012:
[----:B------:R0:W-:Y:S01]  /*5370*/  STG.E.U8 desc[UR36][R8.64], R4 ;  /* 0x0000000408007986 */ /* 0x0001e2000c101124 */
[----:B------:R-:W-:Y:S05]  /*5380*/  BRA `(.L_x_14001) ;  /* 0x0000000800487947 */ /* 0x000fea0003800000 */
.L_x_14010:
        /* <DEDUP_REMOVED lines=19> */
.L_x_14017:
[----:B------:R-:W-:-:S04]  /*54c0*/  SHF.R.U32.HI R3, RZ, 0x18, R5 ;  /* 0x00000018ff037819 */ /* 0x000fc80000011605 */
[----:B------:R-:W-:-:S04]  /*54d0*/  LOP3.LUT R0, R0, 0x80, R3, 0xf8, !PT ;  /* 0x0000008000007812 */ /* 0x000fc800078ef803 */
[----:B------:R-:W-:-:S07]  /*54e0*/  PRMT R4, R0, 0x7610, R4 ;  /* 0x0000761000047816 */ /* 0x000fce0000000004 */
.L_x_14016:
[----:B------:R-:W-:Y:S05]  /*54f0*/  BSYNC.RECONVERGENT B0 ;  /* 0x0000000000007941 */ /* 0x000fea0003800200 */
.L_x_14015:
[----:B------:R0:W-:Y:S01]  /*5500*/  STG.E.U8 desc[UR36][R8.64], R4 ;  /* 0x0000000408007986 */ /* 0x0001e2000c101124 */
[----:B------:R-:W-:Y:S05]  /*5510*/  BRA `(.L_x_14001) ;  /* 0x0000000400e47947 */ /* 0x000fea0003800000 */
.L_x_14009:
[----:B------:R-:W-:-:S13]  /*5520*/  ISETP.NE.AND P0, PT, R0, 0x1c, PT ;  /* 0x0000001c0000780c */ /* 0x000fda0003f05270 */
[----:B------:R-:W-:Y:S05]  /*5530*/  @!P0 BRA `(.L_x_14018) ;  /* 0x0000000000708947 */ /* 0x000fea0003800000 */
[----:B------:R-:W-:-:S13]  /*5540*/  ISETP.NE.AND P0, PT, R0, 0x1d, PT ;  /* 0x0000001d0000780c */ /* 0x000fda0003f05270 */
[----:B------:R-:W-:Y:S05]  /*5550*/  @!P0 BRA `(.L_x_14019) ;  /* 0x0000000000508947 */ /* 0x000fea0003800000 */
[----:B------:R-:W-:-:S13]  /*5560*/  ISETP.NE.AND P0, PT, R0, 0x2c, PT ;  /* 0x0000002c0000780c */ /* 0x000fda0003f05270 */
[----:B------:R-:W-:Y:S05]  /*5570*/  @P0 BRA `(.L_x_14000) ;  /* 0x0000000000d00947 */ /* 0x000fea0003800000 */
[----:B------:R-:W-:-:S05]  /*5580*/  IMAD.MOV R5, RZ, RZ, -R25 ;  /* 0x000000ffff057224 */ /* 0x000fca00078e0a19 */
[----:B------:R-:W-:-:S04]  /*5590*/  PRMT R5, R5, 0x7710, RZ ;  /* 0x0000771005057816 */ /* 0x000fc800000000ff */
        /* <DEDUP_REMOVED lines=16> */
.L_x_14019:
[----:B------:R-:W-:-:S05]  /*56a0*/  PRMT R25, R25, 0x9910, RZ ;  /* 0x0000991019197816 */ /* 0x000fca00000000ff */
[----:B------:R-:W-:-:S04]  /*56b0*/  IMAD.MOV R25, RZ, RZ, -R25 ;  /* 0x000000ffff197224 */ /* 0x000fc800078e0a19 */
[----:B------:R-:W-:-:S05]  /*56c0*/  IMAD.MOV.U32 R4, RZ, RZ, R25 ;  /* 0x000000ffff047224 */ /* 0x000fca00078e0019 */
[----:B------:R-:W-:-:S05]  /*56d0*/  SHF.R.S32.HI R5, RZ, 0x1f, R4 ;  /* 0x0000001fff057819 */ /* 0x000fca0000011404 */
[----:B------:R0:W-:Y:S01]  /*56e0*/  STG.E.64 desc[UR36][R8.64], R4 ;  /* 0x0000000408007986 */ /* 0x0001e2000c101b24 */
[----:B------:R-:W-:Y:S05]  /*56f0*/  BRA `(.L_x_14001) ;  /* 0x00000004006c7947 */ /* 0x000fea0003800000 */
.L_x_14018:
[----:B------:R-:W-:-:S05]  /*5700*/  PRMT R25, R25, 0x9910, RZ ;  /* 0x0000991019197816 */ /* 0x000fca00000000ff */
[----:B------:R-:W-:-:S05]  /*5710*/  IMAD.MOV R3, RZ, RZ, -R25 ;  /* 0x000000ffff037224 */ /* 0x000fca00078e0a19 */
[----:B------:R0:W-:Y:S01]  /*5720*/  STG.E desc[UR36][R8.64], R3 ;  /* 0x0000000308007986 */ /* 0x0001e2000c101924 */
[----:B------:R-:W-:Y:S05]  /*5730*/  BRA `(.L_x_14001) ;  /* 0x00000004005c7947 */ /* 0x000fea0003800000 */
.L_x_14008:
        /* <DEDUP_REMOVED lines=12> */
.L_x_14021:
[----:B------:R-:W-:Y:S01]  /*5800*/  IMAD.MOV R4, RZ, RZ, -R25 ;  /* 0x000000ffff047224 */ /* 0x000fe200078e0a19 */
[----:B------:R-:W-:-:S04]  /*5810*/  CS2R R6, SRZ ;  /* 0x0000000000067805 */ /* 0x000fc8000001ff00 */
[----:B------:R-:W-:-:S06]  /*5820*/  PRMT R4, R4, 0x7710, RZ ;  /* 0x0000771004047816 */ /* 0x000fcc00000000ff */
[----:B------:R-:W0:Y:S02]  /*5830*/  I2F.F64.S16 R4, R4 ;  /* 0x0000000400047312 */ /* 0x000e240000101c00 */
[----:B0-----:R0:W-:Y:S01]  /*5840*/  STG.E.128 desc[UR36][R8.64], R4 ;  /* 0x0000000408007986 */ /* 0x0011e2000c101d24 */
[----:B------:R-:W-:Y:S05]  /*5850*/  BRA `(.L_x_14001) ;  /* 0x0000000400147947 */ /* 0x000fea0003800000 */
.L_x_14020:
[----:B------:R-:W-:-:S13]  /*5860*/  ISETP.NE.AND P0, PT, R0, 0xf, PT ;  /* 0x0000000f0000780c */ /* 0x000fda0003f05270 */
[----:B------:R-:W-:Y:S05]  /*5870*/  @!P0 BRA `(.L_x_14022) ;  /* 0x0000000000f88947 */ /* 0x000fea0003800000 */
[----:B------:R-:W-:-:S13]  /*5880*/  ISETP.NE.AND P0, PT, R0, 0x17, PT ;  /* 0x000000170000780c */ /* 0x000fda0003f05270 */
[----:B------:R-:W-:Y:S05]  /*5890*/  @!P0 BRA `(.L_x_14023) ;  /* 0x0000000000988947 */ /* 0x000fea0003800000 */
[----:B------:R-:W-:-:S13]  /*58a0*/  ISETP.NE.AND P0, PT, R0, 0x18, PT ;  /* 0x000000180000780c */ /* 0x000fda0003f05270 */
[----:B------:R-:W-:Y:S05]  /*58b0*/  @!P0 BRA `(.L_x_14024) ;  /* 0x0000000000448947 */ /* 0x000fea0003800000 */
.L_x_14000:
        /* <DEDUP_REMOVED lines=16> */
.L_x_14025:
[----:B------:R-:W-:Y:S05]  /*59c0*/  BRA `(.L_x_14001) ;  /* 0x0000000000b87947 */ /* 0x000fea0003800000 */
.L_x_14024:
[----:B------:R-:W-:Y:S01]  /*59d0*/  IMAD.MOV R5, RZ, RZ, -R25 ;  /* 0x000000ffff057224 */ /* 0x000fe200078e0a19 */
[----:B------:R-:W-:Y:S01]  /*59e0*/  BSSY.RECONVERGENT B0, `(.L_x_14026) ;  /* 0x000000e000007945 */ /* 0x000fe20003800200 */
[----:B------:R-:W-:-:S03]  /*59f0*/  IMAD.MOV.U32 R0, RZ, RZ, 0x7f ;  /* 0x0000007fff007424 */ /* 0x000fc600078e00ff */
[----:B------:R-:W-:-:S06]  /*5a00*/  PRMT R5, R5, 0x7710, RZ ;  /* 0x0000771005057816 */ /* 0x000fcc00000000ff */
[----:B------:R-:W0:Y:S02]  /*5a10*/  I2F.S16 R5, R5 ;  /* 0x0000000500057306 */ /* 0x000e240000101400 */
        /* <DEDUP_REMOVED lines=10> */
.L_x_14027:
[----:B------:R-:W-:Y:S05]  /*5ac0*/  BSYNC.RECONVERGENT B0 ;  /* 0x0000000000007941 */ /* 0x000fea0003800200 */
.L_x_14026:
[----:B------:R-:W-:-:S05]  /*5ad0*/  LOP3.LUT R3, R0, 0x80, R3, 0xf8, !PT ;  /* 0x0000008000037812 */ /* 0x000fca00078ef803 */
[----:B------:R0:W-:Y:S01]  /*5ae0*/  STG.E.U8 desc[UR36][R8.64], R3 ;  /* 0x0000000308007986 */ /* 0x0001e2000c101124 */
[----:B------:R-:W-:Y:S05]  /*5af0*/  BRA `(.L_x_14001) ;  /* 0x00000000006c7947 */ /* 0x000fea0003800000 */
.L_x_14023:
[----:B------:R-:W-:Y:S01]  /*5b00*/  IMAD.MOV R0, RZ, RZ, -R25 ;  /* 0x000000ffff007224 */ /* 0x000fe200078e0a19 */
[----:B------:R-:W-:Y:S04]  /*5b10*/  BSSY.RECONVERGENT B0, `(.L_x_14028) ;  /* 0x0000010000007945 */ /* 0x000fe80003800200 */
        /* <DEDUP_REMOVED lines=12> */
.L_x_14029:
[----:B------:R-:W-:Y:S01]  /*5be0*/  IMAD.MOV.U32 R0, RZ, RZ, 0x7f ;  /* 0x0000007fff007424 */ /* 0x000fe200078e00ff */
[----:B------:R-:W-:-:S04]  /*5bf0*/  ISETP.GT.U32.AND P0, PT, R3, 0x7f800000, PT ;  /* 0x7f8000000300780c */ /* 0x000fc80003f04070 */
[----:B------:R-:W-:-:S09]  /*5c00*/  SEL R0, R0, 0x7c, P0 ;  /* 0x0000007c00007807 */ /* 0x000fd20000000000 */
.L_x_14030:
[----:B------:R-:W-:Y:S05]  /*5c10*/  BSYNC.RECONVERGENT B0 ;  /* 0x0000000000007941 */ /* 0x000fea0003800200 */
.L_x_14028:
[----:B------:R-:W-:-:S04]  /*5c20*/  SHF.R.U32.HI R3, RZ, 0x18, R5 ;  /* 0x00000018ff037819 */ /* 0x000fc80000011605 */
[----:B------:R-:W-:-:S05]  /*5c30*/  LOP3.LUT R3, R0, 0x80, R3, 0xf8, !PT ;  /* 0x0000008000037812 */ /* 0x000fca00078ef803 */
[----:B------:R0:W-:Y:S01]  /*5c40*/  STG.E.U8 desc[UR36][R8.64], R3 ;  /* 0x0000000308007986 */ /* 0x0001e2000c101124 */
[----:B------:R-:W-:Y:S05]  /*5c50*/  BRA `(.L_x_14001) ;  /* 0x0000000000147947 */ /* 0x000fea0003800000 */
.L_x_14022:
[----:B------:R-:W-:-:S05]  /*5c60*/  IMAD.MOV R3, RZ, RZ, -R25 ;  /* 0x000000ffff037224 */ /* 0x000fca00078e0a19 */
[----:B------:R-:W-:-:S04]  /*5c70*/  PRMT R3, R3, 0x7710, RZ ;  /* 0x0000771003037816 */ /* 0x000fc800000000ff */
[----:B------:R-:W0:Y:S02]  /*5c80*/  I2F.S16 R0, R3 ;  /* 0x0000000300007306 */ /* 0x000e240000101400 */
[----:B0-----:R-:W-:-:S05]  /*5c90*/  F2FP.BF16.F32.PACK_AB R0, RZ, R0 ;  /* 0x00000000ff00723e */ /* 0x001fca00000010ff */
[----:B------:R0:W-:Y:S02]  /*5ca0*/  STG.E.U16 desc[UR36][R8.64], R0 ;  /* 0x0000000008007986 */ /* 0x0001e4000c101524 */
.L_x_14001:
[----:B------:R-:W-:-:S07]  /*5cb0*/  VIADD R23, R23, 0x80 ;  /* 0x0000008017177836 */ /* 0x000fce0000000000 */
.L_x_13958:
[----:B------:R-:W-:-:S13]  /*5cc0*/  ISETP.GE.AND P0, PT, R23, R22, PT ;  /* 0x000000161700720c */ /* 0x000fda0003f06270 */
[----:B------:R-:W-:Y:S05]  /*5cd0*/  @P0 BREAK.RELIABLE B6 ;  /* 0x0000000000060942 */ /* 0x000fea0003800100 */
[----:B------:R-:W-:Y:S05]  /*5ce0*/  @P0 BRA `(.L_x_13995) ;  /* 0x0000001000280947 */ /* 0x000fea0003800000 */
[----:B------:R-:W-:Y:S05]  /*5cf0*/  BSYNC.RELIABLE B6 ;  /* 0x0000000000067941 */ /* 0x000fea0003800100 */
.L_x_13957:
        /* <DEDUP_REMOVED lines=20> */
.L_x_14034:
[----:B------:R0:W-:Y:S01]  /*5e40*/  STG.E.U8 desc[UR36][R8.64], R19 ;  /* 0x0000001308007986 */ /* 0x0001e2000c101124 */
[----:B------:R-:W-:Y:S05]  /*5e50*/  BRA `(.L_x_14036) ;  /* 0x0000000c00c87947 */ /* 0x000fea0003800000 */
.L_x_14033:
        /* <DEDUP_REMOVED lines=12> */
.L_x_14038:
[----:B------:R-:W-:-:S05]  /*5f20*/  PRMT R16, R16, 0x9910, RZ ;  /* 0x0000991010107816 */ /* 0x000fca00000000ff */
[----:B------:R-:W-:-:S05]  /*5f30*/  IMAD.MOV R3, RZ, RZ, -R16 ;  /* 0x000000ffff037224 */ /* 0x000fca00078e0a10 */
[----:B------:R0:W-:Y:S01]  /*5f40*/  STG.E desc[UR36][R8.64], R3 ;  /* 0x0000000308007986 */ /* 0x0001e2000c101924 */
[----:B------:R-:W-:Y:S05]  /*5f50*/  BRA `(.L_x_14036) ;  /* 0x0000000c00887947 */ /* 0x000fea0003800000 */
.L_x_14037:
[----:B------:R0:W-:Y:S01]  /*5f60*/  STG.E.U16 desc[UR36][R8.64], R19 ;  /* 0x0000001308007986 */ /* 0x0001e2000c101524 */
[----:B------:R-:W-:Y:S05]  /*5f70*/  BRA `(.L_x_14036) ;  /* 0x0000000c00807947 */ /* 0x000fea0003800000 */
.L_x_14032:
        /* <DEDUP_REMOVED lines=11> */
.L_x_14040:
[----:B------:R-:W-:-:S05]  /*6030*/  IMAD.MOV R3, RZ, RZ, -R16 ;  /* 0x000000ffff037224 */ /* 0x000fca00078e0a10 */
[----:B------:R-:W-:-:S04]  /*6040*/  PRMT R3, R3, 0x7710, RZ ;  /* 0x0000771003037816 */ /* 0x000fc800000000ff */
[----:B------:R-:W0:Y:S02]  /*6050*/  I2F.S16 R0, R3 ;  /* 0x0000000300007306 */ /* 0x000e240000101400 */
[----:B0-----:R-:W-:-:S05]  /*6060*/  F2FP.F16.F32.PACK_AB R0, RZ, R0 ;  /* 0x00000000ff00723e */ /* 0x001fca00000000ff */
[----:B------:R0:W-:Y:S01]  /*6070*/  STG.E.U16 desc[UR36][R8.64], R0 ;  /* 0x0000000008007986 */ /* 0x0001e2000c101524 */
[----:B------:R-:W-:Y:S05]  /*6080*/  BRA `(.L_x_14036) ;  /* 0x0000000c003c7947 */ /* 0x000fea0003800000 */
.L_x_14039:
        /* <DEDUP_REMOVED lines=12> */
.L_x_14042:
[----:B------:R-:W-:-:S05]  /*6150*/  IMAD.MOV R0, RZ, RZ, -R16 ;  /* 0x000000ffff007224 */ /* 0x000fca00078e0a10 */
[----:B------:R-:W-:-:S06]  /*6160*/  PRMT R0, R0, 0x7710, RZ ;  /* 0x0000771000007816 */ /* 0x000fcc00000000ff */
[----:B------:R-:W0:Y:S02]  /*6170*/  I2F.S16 R0, R0 ;  /* 0x0000000000007306 */ /* 0x000e240000101400 */
[----:B0-----:R-:W-:-:S04]  /*6180*/  F2FP.F16.F32.PACK_AB R3, RZ, R0 ;  /* 0x00000000ff03723e */ /* 0x001fc800000000ff */
[----:B------:R-:W-:-:S05]  /*6190*/  PRMT R3, R3, 0x5410, RZ ;  /* 0x0000541003037816 */ /* 0x000fca00000000ff */
[----:B------:R0:W-:Y:S01]  /*61a0*/  STG.E desc[UR36][R8.64], R3 ;  /* 0x0000000308007986 */ /* 0x0001e2000c101924 */
[----:B------:R-:W-:Y:S05]  /*61b0*/  BRA `(.L_x_14036) ;  /* 0x0000000800f07947 */ /* 0x000fea0003800000 */
.L_x_14041:
[----:B------:R-:W-:-:S05]  /*61c0*/  IMAD.MOV R4, RZ, RZ, -R16 ;  /* 0x000000ffff047224 */ /* 0x000fca00078e0a10 */
[----:B------:R-:W-:-:S06]  /*61d0*/  PRMT R4, R4, 0x7710, RZ ;  /* 0x0000771004047816 */ /* 0x000fcc00000000ff */
[----:B------:R-:W0:Y:S02]  /*61e0*/  I2F.F64.S16 R4, R4 ;  /* 0x0000000400047312 */ /* 0x000e240000101c00 */
[----:B0-----:R0:W-:Y:S01]  /*61f0*/  STG.E.64 desc[UR36][R8.64], R4 ;  /* 0x0000000408007986 */ /* 0x0011e2000c101b24 */
[----:B------:R-:W-:Y:S05]  /*6200*/  BRA `(.L_x_14036) ;  /* 0x0000000800dc7947 */ /* 0x000fea0003800000 */
.L_x_14031:
        /* <DEDUP_REMOVED lines=12> */
.L_x_14046:
        /* <DEDUP_REMOVED lines=19> */
.L_x_14049:
[----:B------:R-:W-:-:S04]  /*6400*/  SHF.R.U32.HI R3, RZ, 0x18, R5 ;  /* 0x00000018ff037819 */ /* 0x000fc80000011605 */
[----:B------:R-:W-:-:S04]  /*6410*/  LOP3.LUT R0, R0, 0x80, R3, 0xf8, !PT ;  /* 0x0000008000007812 */ /* 0x000fc800078ef803 */
[----:B------:R-:W-:-:S07]  /*6420*/  PRMT R4, R0, 0x7610, R4 ;  /* 0x0000761000047816 */ /* 0x000fce0000000004 */
.L_x_14048:
[----:B------:R-:W-:Y:S05]  /*6430*/  BSYNC.RECONVERGENT B0 ;  /* 0x0000000000007941 */ /* 0x000fea0003800200 */
.L_x_14047:
[----:B------:R0:W-:Y:S01]  /*6440*/  STG.E.U8 desc[UR36][R8.64], R4 ;  /* 0x0000000408007986 */ /* 0x0001e2000c101124 */
[----:B------:R-:W-:Y:S05]  /*6450*/  BRA `(.L_x_14036) ;  /* 0x0000000800487947 */ /* 0x000fea0003800000 */
.L_x_14045:
        /* <DEDUP_REMOVED lines=19> */
.L_x_14052:
[----:B------:R-:W-:-:S04]  /*6590*/  SHF.R.U32.HI R3, RZ, 0x18, R5 ;  /* 0x00000018ff037819 */ /* 0x000fc80000011605 */
[----:B------:R-:W-:-:S04]  /*65a0*/  LOP3.LUT R0, R0, 0x80, R3, 0xf8, !PT ;  /* 0x0000008000007812 */ /* 0x000fc800078ef803 */
[----:B------:R-:W-:-:S07]  /*65b0*/  PRMT R4, R0, 0x7610, R4 ;  /* 0x0000761000047816 */ /* 0x000fce0000000004 */
.L_x_14051:
[----:B------:R-:W-:Y:S05]  /*65c0*/  BSYNC.RECONVERGENT B0 ;  /* 0x0000000000007941 */ /* 0x000fea0003800200 */
.L_x_14050:
[----:B------:R0:W-:Y:S01]  /*65d0*/  STG.E.U8 desc[UR36][R8.64], R4 ;  /* 0x0000000408007986 */ /* 0x0001e2000c101124 */
[----:B------:R-:W-:Y:S05]  /*65e0*/  BRA `(.L_x_14036) ;  /* 0x0000000400e47947 */ /* 0x000fea0003800000 */
.L_x_14044:
        /* <DEDUP_REMOVED lines=24> */
.L_x_14054:
[----:B------:R-:W-:-:S05]  /*6770*/  PRMT R16, R16, 0x9910, RZ ;  /* 0x0000991010107816 */ /* 0x000fca00000000ff */
[----:B------:R-:W-:-:S04]  /*6780*/  IMAD.MOV R16, RZ, RZ, -R16 ;  /* 0x000000ffff107224 */ /* 0x000fc800078e0a10 */
[----:B------:R-:W-:-:S05]  /*6790*/  IMAD.MOV.U32 R4, RZ, RZ, R16 ;  /* 0x000000ffff047224 */ /* 0x000fca00078e0010 */
[----:B------:R-:W-:-:S05]  /*67a0*/  SHF.R.S32.HI R5, RZ, 0x1f, R4 ;  /* 0x0000001fff057819 */ /* 0x000fca0000011404 */
[----:B------:R0:W-:Y:S01]  /*67b0*/  STG.E.64 desc[UR36][R8.64], R4 ;  /* 0x0000000408007986 */ /* 0x0001e2000c101b24 */
[----:B------:R-:W-:Y:S05]  /*67c0*/  BRA `(.L_x_14036) ;  /* 0x00000004006c7947 */ /* 0x000fea0003800000 */
.L_x_14053:
[----:B------:R-:W-:-:S05]  /*67d0*/  PRMT R16, R16, 0x9910, RZ ;  /* 0x0000991010107816 */ /* 0x000fca00000000ff */
[----:B------:R-:W-:-:S05]  /*67e0*/  IMAD.MOV R3, RZ, RZ, -R16 ;  /* 0x000000ffff037224 */ /* 0x000fca00078e0a10 */
[----:B------:R0:W-:Y:S01]  /*67f0*/  STG.E desc[UR36][R8.64], R3 ;  /* 0x0000000308007986 */ /* 0x0001e2000c101924 */
[----:B------:R-:W-:Y:S05]  /*6800*/  BRA `(.L_x_14036) ;  /* 0x00000004005c7947 */ /* 0x000fea0003800000 */
.L_x_14043:
        /* <DEDUP_REMOVED lines=12> */
.L_x_14056:
[----:B------:R-:W-:Y:S01]  /*68d0*/  IMAD.MOV R4, RZ, RZ, -R16 ;  /* 0x000000ffff047224 */ /* 0x000fe200078e0a10 */
[----:B------:R-:W-:-:S04]  /*68e0*/  CS2R R6, SRZ ;  /* 0x0000000000067805 */ /* 0x000fc8000001ff00 */
[----:B------:R-:W-:-:S06]  /*68f0*/  PRMT R4, R4, 0x7710, RZ ;  /* 0x0000771004047816 */ /* 0x000fcc00000000ff */
[----:B------:R-:W0:Y:S02]  /*6900*/  I2F.F64.S16 R4, R4 ;  /* 0x0000000400047312 */ /* 0x000e240000101c00 */
[----:B0-----:R4:W-:Y:S01]  /*6910*/  STG.E.128 desc[UR36][R8.64], R4 ;  /* 0x0000000408007986 */ /* 0x0019e2000c101d24 */
[----:B------:R-:W-:Y:S05]  /*6920*/  BRA `(.L_x_14036) ;  /* 0x0000000400147947 */ /* 0x000fea0003800000 */
.L_x_14055:
[----:B------:R-:W-:-:S13]  /*6930*/  ISETP.NE.AND P0, PT, R0, 0xf, PT ;  /* 0x0000000f0000780c */ /* 0x000fda0003f05270 */
[----:B------:R-:W-:Y:S05]  /*6940*/  @!P0 BRA `(.L_x_14057) ;  /* 0x0000000000f88947 */ /* 0x000fea0003800000 */
[----:B------:R-:W-:-:S13]  /*6950*/  ISETP.NE.AND P0, PT, R0, 0x17, PT ;  /* 0x000000170000780c */ /* 0x000fda0003f05270 */
[----:B------:R-:W-:Y:S05]  /*6960*/  @!P0 BRA `(.L_x_14058) ;  /* 0x0000000000988947 */ /* 0x000fea0003800000 */
[----:B------:R-:W-:-:S13]  /*6970*/  ISETP.NE.AND P0, PT, R0, 0x18, PT ;  /* 0x000000180000780c */ /* 0x000fda0003f05270 */
[----:B------:R-:W-:Y:S05]  /*6980*/  @!P0 BRA `(.L_x_14059) ;  /* 0x0000000000448947 */ /* 0x000fea0003800000 */
.L_x_14035:
        /* <DEDUP_REMOVED lines=16> */
.L_x_14060:
[----:B------:R-:W-:Y:S05]  /*6a90*/  BRA `(.L_x_14036) ;  /* 0x0000000000b87947 */ /* 0x000fea0003800000 */
.L_x_14059:
        /* <DEDUP_REMOVED lines=15> */
.L_x_14062:
[----:B------:R-:W-:Y:S05]  /*6b90*/  BSYNC.RECONVERGENT B0 ;  /* 0x0000000000007941 */ /* 0x000fea0003800200 */
.L_x_14061:
[----:B------:R-:W-:-:S05]  /*6ba0*/  LOP3.LUT R3, R0, 0x80, R3, 0xf8, !PT ;  /* 0x0000008000037812 */ /* 0x000fca00078ef803 */
[----:B------:R2:W-:Y:S01]  /*6bb0*/  STG.E.U8 desc[UR36][R8.64], R3 ;  /* 0x0000000308007986 */ /* 0x0005e2000c101124 */
[----:B------:R-:W-:Y:S05]  /*6bc0*/  BRA `(.L_x_14036) ;  /* 0x00000000006c7947 */ /* 0x000fea0003800000 */
.L_x_14058:
        /* <DEDUP_REMOVED lines=14> */
.L_x_14064:
[----:B------:R-:W-:Y:S01]  /*6cb0*/  IMAD.MOV.U32 R0, RZ, RZ, 0x7f ;  /* 0x0000007fff007424 */ /* 0x000fe200078e00ff */
[----:B------:R-:W-:-:S04]  /*6cc0*/  ISETP.GT.U32.AND P0, PT, R3, 0x7f800000, PT ;  /* 0x7f8000000300780c */ /* 0x000fc80003f04070 */
[----:B------:R-:W-:-:S09]  /*6cd0*/  SEL R0, R0, 0x7c, P0 ;  /* 0x0000007c00007807 */ /* 0x000fd20000000000 */
.L_x_14065:
[----:B------:R-:W-:Y:S05]  /*6ce0*/  BSYNC.RECONVERGENT B0 ;  /* 0x0000000000007941 */ /* 0x000fea0003800200 */
.L_x_14063:
[----:B------:R-:W-:-:S04]  /*6cf0*/  SHF.R.U32.HI R3, RZ, 0x18, R5 ;  /* 0x00000018ff037819 */ /* 0x000fc80000011605 */
[----:B------:R-:W-:-:S05]  /*6d00*/  LOP3.LUT R3, R0, 0x80, R3, 0xf8, !PT ;  /* 0x0000008000037812 */ /* 0x000fca00078ef803 */
[----:B------:R1:W-:Y:S01]  /*6d10*/  STG.E.U8 desc[UR36][R8.64], R3 ;  /* 0x0000000308007986 */ /* 0x0003e2000c101124 */
[----:B------:R-:W-:Y:S05]  /*6d20*/  BRA `(.L_x_14036) ;  /* 0x0000000000147947 */ /* 0x000fea0003800000 */
.L_x_14057:
[----:B------:R-:W-:-:S05]  /*6d30*/  IMAD.MOV R3, RZ, RZ, -R16 ;  /* 0x000000ffff037224 */ /* 0x000fca00078e0a10 */
[----:B------:R-:W-:-:S04]  /*6d40*/  PRMT R3, R3, 0x7710, RZ ;  /* 0x0000771003037816 */ /* 0x000fc800000000ff */
[----:B------:R-:W0:Y:S02]  /*6d50*/  I2F.S16 R0, R3 ;  /* 0x0000000300007306 */ /* 0x000e240000101400 */
[----:B0-----:R-:W-:-:S05]  /*6d60*/  F2FP.BF16.F32.PACK_AB R0, RZ, R0 ;  /* 0x00000000ff00723e */ /* 0x001fca00000010ff */
[----:B------:R0:W-:Y:S02]  /*6d70*/  STG.E.U16 desc[UR36][R8.64], R0 ;  /* 0x0000000008007986 */ /* 0x0001e4000c101524 */
.L_x_14036:
[----:B------:R-:W-:-:S07]  /*6d80*/  VIADD R23, R23, 0x80 ;  /* 0x0000008017177836 */ /* 0x000fce0000000000 */
.L_x_13995:
[----:B------:R-:W-:Y:S05]  /*6d90*/  BSYNC.RECONVERGENT B7 ;  /* 0x0000000000077941 */ /* 0x000fea0003800200 */
.L_x_13956:
        /* <DEDUP_REMOVED lines=8> */
[----:B0-----:R-:W-:Y:S01]  /*6e20*/  IADD3 R2, P0, PT, R3, R4, RZ ;  /* 0x0000000403027210 */ /* 0x001fe20007f1e0ff */
[----:B------:R-:W-:-:S04]  /*6e30*/  IMAD.MOV R4, RZ, RZ, -R17 ;  /* 0x000000ffff047224 */ /* 0x000fc800078e0a11 */
[----:B------:R-:W-:Y:S01]  /*6e40*/  IMAD.X R3, RZ, RZ, R5, P0 ;  /* 0x000000ffff037224 */ /* 0x000fe200000e0605 */
[----:B------:R-:W-:Y:S01]  /*6e50*/  PRMT R5, R4, 0x7710, RZ ;  /* 0x0000771004057816 */ /* 0x000fe200000000ff */
        /* <DEDUP_REMOVED lines=11> */
.L_x_14069:
[----:B------:R-:W-:Y:S01]  /*6f10*/  STG.E.U8 desc[UR36][R2.64], R5 ;  /* 0x0000000502007986 */ /* 0x000fe2000c101124 */
[----:B------:R-:W-:Y:S05]  /*6f20*/  EXIT ;  /* 0x000000000000794d */ /* 0x000fea0003800000 */
.L_x_14068:
        /* <DEDUP_REMOVED lines=10> */
[----:B------:R-:W-:Y:S01]  /*6fd0*/  STG.E.64 desc[UR36][R2.64], R4 ;  /* 0x0000000402007986 */ /* 0x000fe2000c101b24 */
[----:B------:R-:W-:Y:S05]  /*6fe0*/  EXIT ;  /* 0x000000000000794d */ /* 0x000fea0003800000 */
.L_x_14072:
[----:B------:R-:W-:-:S05]  /*6ff0*/  PRMT R17, R17, 0x9910, RZ ;  /* 0x0000991011117816 */ /* 0x000fca00000000ff */
[----:B------:R-:W-:-:S05]  /*7000*/  IMAD.MOV R5, RZ, RZ, -R17 ;  /* 0x000000ffff057224 */ /* 0x000fca00078e0a11 */
[----:B------:R-:W-:Y:S01]  /*7010*/  STG.E desc[UR36][R2.64], R5 ;  /* 0x0000000502007986 */ /* 0x000fe2000c101924 */
[----:B------:R-:W-:Y:S05]  /*7020*/  EXIT ;  /* 0x000000000000794d */ /* 0x000fea0003800000 */
.L_x_14071:
[----:B------:R-:W-:Y:S01]  /*7030*/  STG.E.U16 desc[UR36][R2.64], R5 ;  /* 0x0000000502007986 */ /* 0x000fe2000c101524 */
[----:B------:R-:W-:Y:S05]  /*7040*/  EXIT ;  /* 0x000000000000794d */ /* 0x000fea0003800000 */
.L_x_14067:
        /* <DEDUP_REMOVED lines=9> */
[----:B0-----:R-:W-:Y:S01]  /*70e0*/  STG.E desc[UR36][R2.64], R5 ;  /* 0x0000000502007986 */ /* 0x001fe2000c101924 */
[----:B------:R-:W-:Y:S05]  /*70f0*/  EXIT ;  /* 0x000000000000794d */ /* 0x000fea0003800000 */
.L_x_14074:
[----:B------:R-:W-:-:S05]  /*7100*/  IMAD.MOV R4, RZ, RZ, -R17 ;  /* 0x000000ffff047224 */ /* 0x000fca00078e0a11 */
[----:B------:R-:W-:-:S04]  /*7110*/  PRMT R4, R4, 0x7710, RZ ;  /* 0x0000771004047816 */ /* 0x000fc800000000ff */
[----:B------:R-:W0:Y:S02]  /*7120*/  I2F.S16 R0, R4 ;  /* 0x0000000400007306 */ /* 0x000e240000101400 */
[----:B0-----:R-:W-:-:S05]  /*7130*/  F2FP.F16.F32.PACK_AB R0, RZ, R0 ;  /* 0x00000000ff00723e */ /* 0x001fca00000000ff */
[----:B------:R-:W-:Y:S01]  /*7140*/  STG.E.U16 desc[UR36][R2.64], R0 ;  /* 0x0000000002007986 */ /* 0x000fe2000c101524 */
[----:B------:R-:W-:Y:S05]  /*7150*/  EXIT ;  /* 0x000000000000794d */ /* 0x000fea0003800000 */
.L_x_14073:
        /* <DEDUP_REMOVED lines=10> */
[----:B0-----:R-:W-:Y:S01]  /*7200*/  STG.E.64 desc[UR36][R2.64], R4 ;  /* 0x0000000402007986 */ /* 0x001fe2000c101b24 */
[----:B------:R-:W-:Y:S05]  /*7210*/  EXIT ;  /* 0x000000000000794d */ /* 0x000fea0003800000 */
.L_x_14076:
[----:B------:R-:W-:-:S05]  /*7220*/  IMAD.MOV R0, RZ, RZ, -R17 ;  /* 0x000000ffff007224 */ /* 0x000fca00078e0a11 */
[----:B------:R-:W-:-:S06]  /*7230*/  PRMT R0, R0, 0x7710, RZ ;  /* 0x0000771000007816 */ /* 0x000fcc00000000ff */
[----:B------:R-:W0:Y:S02]  /*7240*/  I2F.S16 R0, R0 ;  /* 0x0000000000007306 */ /* 0x000e240000101400 */
[----:B0-----:R-:W-:-:S04]  /*7250*/  F2FP.F16.F32.PACK_AB R5, RZ, R0 ;  /* 0x00000000ff05723e */ /* 0x001fc800000000ff */
[----:B------:R-:W-:-:S05]  /*7260*/  PRMT R5, R5, 0x5410, RZ ;  /* 0x0000541005057816 */ /* 0x000fca00000000ff */
[----:B------:R-:W-:Y:S01]  /*7270*/  STG.E desc[UR36][R2.64], R5 ;  /* 0x0000000502007986 */ /* 0x000fe2000c101924 */
[----:B------:R-:W-:Y:S05]  /*7280*/  EXIT ;  /* 0x000000000000794d */ /* 0x000fea0003800000 */
.L_x_14075:
[----:B------:R-:W-:-:S05]  /*7290*/  IMAD.MOV R4, RZ, RZ, -R17 ;  /* 0x000000ffff047224 */ /* 0x000fca00078e0a11 */
[----:B------:R-:W-:-:S06]  /*72a0*/  PRMT R4, R4, 0x7710, RZ ;  /* 0x0000771004047816 */ /* 0x000fcc00000000ff */
[----:B------:R-:W0:Y:S02]  /*72b0*/  I2F.F64.S16 R4, R4 ;  /* 0x0000000400047312 */ /* 0x000e240000101c00 */
[----:B0-----:R-:W-:Y:S01]  /*72c0*/  STG.E.64 desc[UR36][R2.64], R4 ;  /* 0x0000000402007986 */ /* 0x001fe2000c101b24 */
[----:B------:R-:W-:Y:S05]  /*72d0*/  EXIT ;  /* 0x000000000000794d */ /* 0x000fea0003800000 */
.L_x_14066:
        /* <DEDUP_REMOVED lines=12> */
.L_x_14080:
[----:B------:R-:W-:Y:S01]  /*73a0*/  IMAD.MOV R5, RZ, RZ, -R17 ;  /* 0x000000ffff057224 */ /* 0x000fe200078e0a11 */
[----:B------:R-:W-:Y:S01]  /*73b0*/  BSSY.RECONVERGENT B0, `(.L_x_14081) ;  /* 0x0000015000007945 */ /* 0x000fe20003800200 */
[----:B------:R-:W-:-:S03]  /*73c0*/  IMAD.MOV.U32 R0, RZ, RZ, 0x80 ;  /* 0x00000080ff007424 */ /* 0x000fc600078e00ff */
[----:B------:R-:W-:-:S06]  /*73d0*/  PRMT R5, R5, 0x7710, RZ ;  /* 0x0000771005057816 */ /* 0x000fcc00000000ff */
        /* <DEDUP_REMOVED lines=16> */
.L_x_14083:
[----:B------:R-:W-:-:S04]  /*74e0*/  SHF.R.U32.HI R5, RZ, 0x18, R5 ;  /* 0x00000018ff057819 */ /* 0x000fc80000011605 */
[----:B------:R-:W-:-:S07]  /*74f0*/  LOP3.LUT R0, R0, 0x80, R5, 0xf8, !PT ;  /* 0x0000008000007812 */ /* 0x000fce00078ef805 */
.L_x_14082:
[----:B------:R-:W-:Y:S05]  /*7500*/  BSYNC.RECONVERGENT B0 ;  /* 0x0000000000007941 */ /* 0x000fea0003800200 */
.L_x_14081:
[----:B------:R-:W-:Y:S01]  /*7510*/  STG.E.U8 desc[UR36][R2.64], R0 ;  /* 0x0000000002007986 */ /* 0x000fe2000c101124 */
[----:B------:R-:W-:Y:S05]  /*7520*/  EXIT ;  /* 0x000000000000794d */ /* 0x000fea0003800000 */
.L_x_14079:
        /* <DEDUP_REMOVED lines=20> */
.L_x_14086:
[----:B------:R-:W-:-:S04]  /*7670*/  SHF.R.U32.HI R5, RZ, 0x18, R5 ;  /* 0x00000018ff057819 */ /* 0x000fc80000011605 */
[----:B------:R-:W-:-:S07]  /*7680*/  LOP3.LUT R0, R0, 0x80, R5, 0xf8, !PT ;  /* 0x0000008000007812 */ /* 0x000fce00078ef805 */
.L_x_14085:
[----:B------:R-:W-:Y:S05]  /*7690*/  BSYNC.RECONVERGENT B0 ;  /* 0x0000000000007941 */ /* 0x000fea0003800200 */
.L_x_14084:
[----:B------:R-:W-:Y:S01]  /*76a0*/  STG.E.U8 desc[UR36][R2.64], R0 ;  /* 0x0000000002007986 */ /* 0x000fe2000c101124 */
[----:B------:R-:W-:Y:S05]  /*76b0*/  EXIT ;  /* 0x000000000000794d */ /* 0x000fea0003800000 */
.L_x_14078:
[----:B------:R-:W-:-:S13]  /*76c0*/  ISETP.NE.AND P0, PT, R0, 0x1c, PT ;  /* 0x0000001c0000780c */ /* 0x000fda0003f05270 */
[----:B------:R-:W-:Y:S05]  /*76d0*/  @!P0 BRA `(.L_x_14087) ;  /* 0x0000000000708947 */ /* 0x000fea0003800000 */
[----:B------:R-:W-:-:S13]  /*76e0*/  ISETP.NE.AND P0, PT, R0, 0x1d, PT ;  /* 0x0000001d0000780c */ /* 0x000fda0003f05270 */
[----:B------:R-:W-:Y:S05]  /*76f0*/  @!P0 BRA `(.L_x_14088) ;  /* 0x0000000000508947 */ /* 0x000fea0003800000 */
[----:B------:R-:W-:-:S13]  /*7700*/  ISETP.NE.AND P0, PT, R0, 0x2c, PT ;  /* 0x0000002c0000780c */ /* 0x000fda0003f05270 */
[----:B------:R-:W-:Y:S05]  /*7710*/  @P0 BRA `(.L_x_14070) ;  /* 0x0000000000d00947 */ /* 0x000fea0003800000 */
[----:B------:R-:W-:-:S05]  /*7720*/  IMAD.MOV R6, RZ, RZ, -R17 ;  /* 0x000000ffff067224 */ /* 0x000fca00078e0a11 */
[----:B------:R-:W-:-:S06]  /*7730*/  PRMT R6, R6, 0x7710, RZ ;  /* 0x0000771006067816 */ /* 0x000fcc00000000ff */
        /* <DEDUP_REMOVED lines=16> */
.L_x_14088:
[----:B------:R-:W-:-:S05]  /*7840*/  PRMT R17, R17, 0x9910, RZ ;  /* 0x0000991011117816 */ /* 0x000fca00000000ff */
[----:B------:R-:W-:-:S04]  /*7850*/  IMAD.MOV R17, RZ, RZ, -R17 ;  /* 0x000000ffff117224 */ /* 0x000fc800078e0a11 */
[----:B------:R-:W-:-:S05]  /*7860*/  IMAD.MOV.U32 R4, RZ, RZ, R17 ;  /* 0x000000ffff047224 */ /* 0x000fca00078e0011 */
[----:B------:R-:W-:-:S05]  /*7870*/  SHF.R.S32.HI R5, RZ, 0x1f, R4 ;  /* 0x0000001fff057819 */ /* 0x000fca0000011404 */
[----:B------:R-:W-:Y:S01]  /*7880*/  STG.E.64 desc[UR36][R2.64], R4 ;  /* 0x0000000402007986 */ /* 0x000fe2000c101b24 */
[----:B------:R-:W-:Y:S05]  /*7890*/  EXIT ;  /* 0x000000000000794d */ /* 0x000fea0003800000 */
.L_x_14087:
[----:B------:R-:W-:-:S05]  /*78a0*/  PRMT R17, R17, 0x9910, RZ ;  /* 0x0000991011117816 */ /* 0x000fca00000000ff */
[----:B------:R-:W-:-:S05]  /*78b0*/  IMAD.MOV R5, RZ, RZ, -R17 ;  /* 0x000000ffff057224 */ /* 0x000fca00078e0a11 */
[----:B------:R-:W-:Y:S01]  /*78c0*/  STG.E desc[UR36][R2.64], R5 ;  /* 0x0000000502007986 */ /* 0x000fe2000c101924 */
[----:B------:R-:W-:Y:S05]  /*78d0*/  EXIT ;  /* 0x000000000000794d */ /* 0x000fea0003800000 */
.L_x_14077:
        /* <DEDUP_REMOVED lines=10> */
[----:B------:R-:W-:Y:S01]  /*7980*/  STG.E.U8 desc[UR36][R2.64], R5 ;  /* 0x0000000502007986 */ /* 0x000fe2000c101124 */
[----:B------:R-:W-:Y:S05]  /*7990*/  EXIT ;  /* 0x000000000000794d */ /* 0x000fea0003800000 */
.L_x_14090:
[----:B------:R-:W-:Y:S01]  /*79a0*/  IMAD.MOV R4, RZ, RZ, -R17 ;  /* 0x000000ffff047224 */ /* 0x000fe200078e0a11 */
[----:B------:R-:W-:-:S04]  /*79b0*/  CS2R R6, SRZ ;  /* 0x0000000000067805 */ /* 0x000fc8000001ff00 */
[----:B------:R-:W-:-:S06]  /*79c0*/  PRMT R4, R4, 0x7710, RZ ;  /* 0x0000771004047816 */ /* 0x000fcc00000000ff */
[----:B------:R-:W0:Y:S02]  /*79d0*/  I2F.F64.S16 R4, R4 ;  /* 0x0000000400047312 */ /* 0x000e240000101c00 */
[----:B0-----:R-:W-:Y:S01]  /*79e0*/  STG.E.128 desc[UR36][R2.64], R4 ;  /* 0x0000000402007986 */ /* 0x001fe2000c101d24 */
[----:B------:R-:W-:Y:S05]  /*79f0*/  EXIT ;  /* 0x000000000000794d */ /* 0x000fea0003800000 */
.L_x_14089:
[----:B------:R-:W-:-:S13]  /*7a00*/  ISETP.NE.AND P0, PT, R0, 0xf, PT ;  /* 0x0000000f0000780c */ /* 0x000fda0003f05270 */
[----:B------:R-:W-:Y:S05]  /*7a10*/  @!P0 BRA `(.L_x_14091) ;  /* 0x0000000000f88947 */ /* 0x000fea0003800000 */
[----:B------:R-:W-:-:S13]  /*7a20*/  ISETP.NE.AND P0, PT, R0, 0x17, PT ;  /* 0x000000170000780c */ /* 0x000fda0003f05270 */
[----:B------:R-:W-:Y:S05]  /*7a30*/  @!P0 BRA `(.L_x_14092) ;  /* 0x0000000000988947 */ /* 0x000fea0003800000 */
[----:B------:R-:W-:-:S13]  /*7a40*/  ISETP.NE.AND P0, PT, R0, 0x18, PT ;  /* 0x000000180000780c */ /* 0x000fda0003f05270 */
[----:B------:R-:W-:Y:S05]  /*7a50*/  @!P0 BRA `(.L_x_14093) ;  /* 0x0000000000448947 */ /* 0x000fea0003800000 */
.L_x_14070:
        /* <DEDUP_REMOVED lines=16> */
.L_x_14094:
[----:B------:R-:W-:Y:S05]  /*7b60*/  EXIT ;  /* 0x000000000000794d */ /* 0x000fea0003800000 */
.L_x_14093:
[----:B------:R-:W-:Y:S01]  /*7b70*/  IMAD.MOV R6, RZ, RZ, -R17 ;  /* 0x000000ffff067224 */ /* 0x000fe200078e0a11 */
[----:B------:R-:W-:Y:S01]  /*7b80*/  BSSY.RECONVERGENT B0, `(.L_x_14095) ;  /* 0x000000e000007945 */ /* 0x000fe20003800200 */
[----:B------:R-:W-:-:S03]  /*7b90*/  IMAD.MOV.U32 R0, RZ, RZ, 0x7f ;  /* 0x0000007fff007424 */ /* 0x000fc600078e00ff */
[----:B------:R-:W-:-:S04]  /*7ba0*/  PRMT R6, R6, 0x7710, RZ ;  /* 0x0000771006067816 */ /* 0x000fc800000000ff */
        /* <DEDUP_REMOVED lines=11> */
.L_x_14096:
[----:B------:R-:W-:Y:S05]  /*7c60*/  BSYNC.RECONVERGENT B0 ;  /* 0x0000000000007941 */ /* 0x000fea0003800200 */
.L_x_14095:
[----:B------:R-:W-:-:S05]  /*7c70*/  LOP3.LUT R5, R0, 0x80, R5, 0xf8, !PT ;  /* 0x0000008000057812 */ /* 0x000fca00078ef805 */
[----:B------:R-:W-:Y:S01]  /*7c80*/  STG.E.U8 desc[UR36][R2.64], R5 ;  /* 0x0000000502007986 */ /* 0x000fe2000c101124 */
[----:B------:R-:W-:Y:S05]  /*7c90*/  EXIT ;  /* 0x000000000000794d */ /* 0x000fea0003800000 */
.L_x_14092:
        /* <DEDUP_REMOVED lines=14> */
.L_x_14098:
[----:B------:R-:W-:Y:S01]  /*7d80*/  IMAD.MOV.U32 R0, RZ, RZ, 0x7f ;  /* 0x0000007fff007424 */ /* 0x000fe200078e00ff */
[----:B------:R-:W-:-:S04]  /*7d90*/  ISETP.GT.U32.AND P0, PT, R4, 0x7f800000, PT ;  /* 0x7f8000000400780c */ /* 0x000fc80003f04070 */
[----:B------:R-:W-:-:S09]  /*7da0*/  SEL R0, R0, 0x7c, P0 ;  /* 0x0000007c00007807 */ /* 0x000fd20000000000 */
.L_x_14099:
[----:B------:R-:W-:Y:S05]  /*7db0*/  BSYNC.RECONVERGENT B0 ;  /* 0x0000000000007941 */ /* 0x000fea0003800200 */
.L_x_14097:
[----:B------:R-:W-:-:S04]  /*7dc0*/  SHF.R.U32.HI R5, RZ, 0x18, R5 ;  /* 0x00000018ff057819 */ /* 0x000fc80000011605 */
[----:B------:R-:W-:-:S05]  /*7dd0*/  LOP3.LUT R5, R0, 0x80, R5, 0xf8, !PT ;  /* 0x0000008000057812 */ /* 0x000fca00078ef805 */
[----:B------:R-:W-:Y:S01]  /*7de0*/  STG.E.U8 desc[UR36][R2.64], R5 ;  /* 0x0000000502007986 */ /* 0x000fe2000c101124 */
[----:B------:R-:W-:Y:S05]  /*7df0*/  EXIT ;  /* 0x000000000000794d */ /* 0x000fea0003800000 */
.L_x_14091:
[----:B------:R-:W-:-:S05]  /*7e00*/  IMAD.MOV R4, RZ, RZ, -R17 ;  /* 0x000000ffff047224 */ /* 0x000fca00078e0a11 */
[----:B------:R-:W-:-:S04]  /*7e10*/  PRMT R4, R4, 0x7710, RZ ;  /* 0x0000771004047816 */ /* 0x000fc800000000ff */
[----:B------:R-:W0:Y:S02]  /*7e20*/  I2F.S16 R0, R4 ;  /* 0x0000000400007306 */ /* 0x000e240000101400 */
[----:B0-----:R-:W-:-:S05]  /*7e30*/  F2FP.BF16.F32.PACK_AB R0, RZ, R0 ;  /* 0x00000000ff00723e */ /* 0x001fca00000010ff */
[----:B------:R-:W-:Y:S01]  /*7e40*/  STG.E.U16 desc[UR36][R2.64], R0 ;  /* 0x0000000002007986 */ /* 0x000fe2000c101524 */
[----:B------:R-:W-:Y:S05]  /*7e50*/  EXIT ;  /* 0x000000000000794d */ /* 0x000fea0003800000 */
.L_x_14100:
        /* <DEDUP_REMOVED lines=10> */
.L_x_23758:


//--------------------- .text._ZN2at6native18elementwise_kernelILi128ELi4EZNS0_22gpu_kernel_impl_nocastIZZZNS0_15neg_kernel_cudaERNS_18TensorIteratorBaseEENKUlvE0_clEvENKUlvE3_clEvEUlsE_EEvS4_RKT_EUliE_EEviT1_ --------------------------
	.section	.text._ZN2at6native18elementwise_kernelILi128ELi4EZNS0_22gpu_kernel_impl_nocastIZZZNS0_15neg_kernel_cudaERNS_18TensorIteratorBaseEENKUlvE0_clEvENKUlvE3_clEvEUlsE_EEvS4_RKT_EUliE_EEviT1_,"ax",@progbits
	.align	128
        .global         _ZN2at6native18elementwise_kernelILi128ELi4EZNS0_22gpu_kernel_impl_nocastIZZZNS0_15neg_kernel_cudaERNS_18TensorIteratorBaseEENKUlvE0_clEvENKUlvE3_clEvEUlsE_EEvS4_RKT_EUliE_EEviT1_
        .type           _ZN2at6native18elementwise_kernelILi128ELi4EZNS0_22gpu_kernel_impl_nocastIZZZNS0_15neg_kernel_cudaERNS_18TensorIteratorBaseEENKUlvE0_clEvENKUlvE3_clEvEUlsE_EEvS4_RKT_EUliE_EEviT1_,@function
        .size           _ZN2at6native18elementwise_kernelILi128ELi4EZNS0_22gpu_kernel_impl_nocastIZZZNS0_15neg_kernel_cudaERNS_18TensorIteratorBaseEENKUlvE0_clEvENKUlvE3_clEvEUlsE_EEvS4_RKT_EUliE_EEviT1_,(.L_x_23759 - _ZN2at6native18elementwise_kernelILi128ELi4EZNS0_22gpu_kernel_impl_nocastIZZZNS0_15neg_kernel_cudaERNS_18TensorIteratorBaseEENKUlvE0_clEvENKUlvE3_clEvEUlsE_EEvS4_RKT_EUliE_EEviT1_)
        .other          _ZN2at6native18elementwise_kernelILi128ELi4EZNS0_22gpu_kernel_impl_nocastIZZZNS0_15neg_kernel_cudaERNS_18TensorIteratorBaseEENKUlvE0_clEvENKUlvE3_clEvEUlsE_EEvS4_RKT_EUliE_EEviT1_,@"STO_CUDA_ENTRY STV_DEFAULT"
_ZN2at6native18elementwise_kernelILi128ELi4EZNS0_22gpu_kernel_impl_nocastIZZZNS0_15neg_kernel_cudaERNS_18TensorIteratorBaseEENKUlvE0_clEvENKUlvE3_clEvEUlsE_EEvS4_RKT_EUliE_EEviT1_:
.text._ZN2at6native18elementwise_kernelILi128ELi4EZNS0_22gpu_kernel_impl_nocastIZZZNS0_15neg_kernel_cudaERNS_18TensorIteratorBaseEENKUlvE0_clEvENKUlvE3_clEvEUlsE_EEvS4_RKT_EUliE_EEviT1_:
        /* <DEDUP_REMOVED lines=20> */
[----:B--2---:R-:W-:-:S04]  /*0140*/  IADD3 R9, PT, PT, RZ, -R4, RZ ;  /* 0x80000004ff097210 */ /* 0x004fc80007ffe0ff */
[----:B------:R-:W-:-:S05]  /*0150*/  PRMT R9, R9, 0x7710, RZ ;  /* 0x0000771009097816 */ /* 0x000fca00000000ff */
[----:B0-----:R0:W-:Y:S01]  /*0160*/  STG.E.U16 desc[UR6][R6.64], R9 ;  /* 0x0000000906007986 */ /* 0x0011e2000c101506 */
[----:B------:R-:W-:Y:S05]  /*0170*/  @P0 BRA `(.L_x_14105) ;  /* 0x0000000000480947 */ /* 0x000fea0003800000 */
[----:B------:R-:W1:Y:S02]  /*0180*/  LDC.64 R4, c[0x0][0x588] ;  /* 0x00016200ff047b82 */ /* 0x000e640000000a00 */
[----:B-1----:R-:W2:Y:S06]  /*0190*/  LDG.E.U16 R4, desc[UR6][R4.64] ;  /* 0x0000000604047981 */ /* 0x002eac000c1e1500 */
[----:B0-----:R-:W0:Y:S01]  /*01a0*/  LDC.64 R6, c[0x0][0x580] ;  /* 0x00016000ff067b82 */ /* 0x001e220000000a00 */
[----:B------:R-:W-:Y:S02]  /*01b0*/  IADD3 R3, PT, PT, R3, 0x80, RZ ;  /* 0x0000008003037810 */ /* 0x000fe40007ffe0ff */
[----:B--2---:R-:W-:-:S04]  /*01c0*/  IADD3 R9, PT, PT, RZ, -R4, RZ ;  /* 0x80000004ff097210 */ /* 0x004fc80007ffe0ff */
[----:B------:R-:W-:-:S05]  /*01d0*/  PRMT R9, R9, 0x7710, RZ ;  /* 0x0000771009097816 */ /* 0x000fca00000000ff */
[----:B0-----:R0:W-:Y:S02]  /*01e0*/  STG.E.U16 desc[UR6][R6.64], R9 ;  /* 0x0000000906007986 */ /* 0x0011e4000c101506 */
.L_x_14104:
[----:B------:R-:W-:-:S13]  /*01f0*/  ISETP.GE.AND P0, PT, R3, UR4, PT ;  /* 0x0000000403007c0c */ /* 0x000fda000bf06270 */
[----:B------:R-:W-:Y:S05]  /*0200*/  @P0 BREAK.RELIABLE B1 ;  /* 0x0000000000010942 */ /* 0x000fea0003800100 */
[----:B------:R-:W-:Y:S05]  /*0210*/  @P0 BRA `(.L_x_14105) ;  /* 0x0000000000200947 */ /* 0x000fea0003800000 */
[----:B------:R-:W-:Y:S05]  /*0220*/  BSYNC.RELIABLE B1 ;  /* 0x0000000000017941 */ /* 0x000fea0003800100 */
.L_x_14103:
[----:B------:R-:W1:Y:S02]  /*0230*/  LDC.64 R4, c[0x0][0x588] ;  /* 0x00016200ff047b82 */ /* 0x000e640000000a00 */
[----:B-1----:R-:W2:Y:S06]  /*0240*/  LDG.E.U16 R4, desc[UR6][R4.64] ;  /* 0x0000000604047981 */ /* 0x002eac000c1e1500 */
[----:B0-----:R-:W0:Y:S01]  /*0250*/  LDC.64 R6, c[0x0][0x580] ;  /* 0x00016000ff067b82 */ /* 0x001e220000000a00 */
[----:B------:R-:W-:Y:S02]  /*0260*/  IADD3 R3, PT, PT, R3, 0x80, RZ ;  /* 0x0000008003037810 */ /* 0x000fe40007ffe0ff */
[----:B--2---:R-:W-:-:S04]  /*0270*/  IADD3 R9, PT, PT, RZ, -R4, RZ ;  /* 0x80000004ff097210 */ /* 0x004fc80007ffe0ff */
[----:B------:R-:W-:-:S05]  /*0280*/  PRMT R9, R9, 0x7710, RZ ;  /* 0x0000771009097816 */ /* 0x000fca00000000ff */
[----:B0-----:R1:W-:Y:S02]  /*0290*/  STG.E.U16 desc[UR6][R6.64], R9 ;  /* 0x0000000906007986 */ /* 0x0013e4000c101506 */
.L_x_14105:
[----:B------:R-:W-:Y:S05]  /*02a0*/  BSYNC.RECONVERGENT B0 ;  /* 0x0000000000007941 */ /* 0x000fea0003800200 */
.L_x_14102:
[----:B------:R-:W-:Y:S05]  /*02b0*/  WARPSYNC.ALL ;  /* 0x0000000000007948 */ /* 0x000fea0003800000 */
[----:B------:R-:W-:-:S13]  /*02c0*/  ISETP.GE.AND P0, PT, R3, UR4, PT ;  /* 0x0000000403007c0c */ /* 0x000fda000bf06270 */
[----:B------:R-:W-:Y:S05]  /*02d0*/  @P0 EXIT ;  /* 0x000000000000094d */ /* 0x000fea0003800000 */
[----:B------:R-:W2:Y:S02]  /*02e0*/  LDC.64 R2, c[0x0][0x588] ;  /* 0x00016200ff027b82 */ /* 0x000ea40000000a00 */
[----:B--2---:R-:W0:Y:S06]  /*02f0*/  LDG.E.U16 R2, desc[UR6][R2.64] ;  /* 0x0000000602027981 */ /* 0x004e2c000c1e1500 */
[----:B------:R-:W2:Y:S01]  /*0300*/  LDC.64 R4, c[0x0][0x580] ;  /* 0x00016000ff047b82 */ /* 0x000ea20000000a00 */
[----:B01----:R-:W-:-:S04]  /*0310*/  IADD3 R7, PT, PT, RZ, -R2, RZ ;  /* 0x80000002ff077210 */ /* 0x003fc80007ffe0ff */
[----:B------:R-:W-:-:S05]  /*0320*/  PRMT R7, R7, 0x7710, RZ ;  /* 0x0000771007077816 */ /* 0x000fca00000000ff */
[----:B--2---:R-:W-:Y:S01]  /*0330*/  STG.E.U16 desc[UR6][R4.64], R7 ;  /* 0x0000000704007986 */ /* 0x004fe2000c101506 */
[----:B------:R-:W-:Y:S05]  /*0340*/  EXIT ;  /* 0x000000000000794d */ /* 0x000fea0003800000 */
.L_x_14101:
        /* <DEDUP_REMOVED lines=306> */
.L_x_14109:
        /* <DEDUP_REMOVED lines=9> */
[----:B--2---:R-:W-:-:S04]  /*1700*/  IADD3 R9, PT, PT, RZ, -R6, RZ ;  /* 0x80000006ff097210 */ /* 0x004fc80007ffe0ff */
[----:B------:R-:W-:-:S05]  /*1710*/  PRMT R9, R9, 0x7710, RZ ;  /* 0x0000771009097816 */ /* 0x000fca00000000ff */
[----:B------:R0:W-:Y:S01]  /*1720*/  STG.E.U16 desc[UR6][R4.64], R9 ;  /* 0x0000000904007986 */ /* 0x0001e2000c101506 */
        /* <DEDUP_REMOVED lines=299> */
.L_x_14111:
[----:B------:R-:W0:Y:S02]  /*29e0*/  LDCU.128 UR8, c[0x0][0x580] ;  /* 0x0000b000ff0877ac */ /* 0x000e240008000c00 */
[----:B0-----:R-:W-:-:S04]  /*29f0*/  IADD3 R6, P0, PT, R4, UR10, RZ ;  /* 0x0000000a04067c10 */ /* 0x001fc8000ff1e0ff */
[----:B------:R-:W-:-:S05]  /*2a00*/  IADD3.X R7, PT, PT, RZ, UR11, RZ, P0, !PT ;  /* 0x0000000bff077c10 */ /* 0x000fca00087fe4ff */
[----:B------:R-:W2:Y:S01]  /*2a10*/  LDG.E.U16 R6, desc[UR6][R6.64] ;  /* 0x0000000606067981 */ /* 0x000ea2000c1e1500 */
[----:B------:R-:W-:Y:S02]  /*2a20*/  IADD3 R4, P0, PT, R5, UR8, RZ ;  /* 0x0000000805047c10 */ /* 0x000fe4000ff1e0ff */
[----:B------:R-:W-:Y:S02]  /*2a30*/  IADD3 R3, PT, PT, R3, 0x80, RZ ;  /* 0x0000008003037810 */ /* 0x000fe40007ffe0ff */
[----:B------:R-:W-:Y:S02]  /*2a40*/  IADD3.X R5, PT, PT, RZ, UR9, RZ, P0, !PT ;  /* 0x00000009ff057c10 */ /* 0x000fe400087fe4ff */
[----:B--2---:R-:W-:-:S04]  /*2a50*/  IADD3 R9, PT, PT, RZ, -R6, RZ ;  /* 0x80000006ff097210 */ /* 0x004fc80007ffe0ff */
[----:B------:R-:W-:-:S05]  /*2a60*/  PRMT R9, R9, 0x7710, RZ ;  /* 0x0000771009097816 */ /* 0x000fca00000000ff */
[----:B------:R0:W-:Y:S02]  /*2a70*/  STG.E.U16 desc[UR6][R4.64], R9 ;  /* 0x0000000904007986 */ /* 0x0001e4000c101506 */
.L_x_14108:
[----:B------:R-:W-:-:S13]  /*2a80*/  ISETP.GE.AND P0, PT, R3, UR4, PT ;  /* 0x0000000403007c0c */ /* 0x000fda000bf06270 */
[----:B------:R-:W-:Y:S05]  /*2a90*/  @P0 BREAK.RELIABLE B1 ;  /* 0x0000000000010942 */ /* 0x000fea0003800100 */
[----:B------:R-:W-:Y:S05]  /*2aa0*/  @P0 BRA `(.L_x_14110) ;  /* 0x0000001000d40947 */ /* 0x000fea0003800000 */
[----:B------:R-:W-:Y:S05]  /*2ab0*/  BSYNC.RELIABLE B1 ;  /* 0x0000000000017941 */ /* 0x000fea0003800100 */
.L_x_14107:
        /* <DEDUP_REMOVED lines=298> */
.L_x_14112:
        /* <DEDUP_REMOVED lines=10> */
.L_x_14110:
[----:B------:R-:W-:Y:S05]  /*3e00*/  BSYNC.RECONVERGENT B0 ;  /* 0x0000000000007941 */ /* 0x000fea0003800200 */
.L_x_14106:
        /* <DEDUP_REMOVED lines=301> */
.L_x_14113:
[----:B------:R-:W0:Y:S02]  /*50e0*/  LDCU.128 UR8, c[0x0][0x580] ;  /* 0x0000b000ff0877ac */ /* 0x000e240008000c00 */
[----:B0-----:R-:W-:-:S04]  /*50f0*/  IADD3 R4, P0, PT, R2, UR10, RZ ;  /* 0x0000000a02047c10 */ /* 0x001fc8000ff1e0ff */
[----:B------:R-:W-:-:S05]  /*5100*/  IADD3.X R5, PT, PT, RZ, UR11, RZ, P0, !PT ;  /* 0x0000000bff057c10 */ /* 0x000fca00087fe4ff */
[----:B------:R-:W2:Y:S01]  /*5110*/  LDG.E.U16 R4, desc[UR6][R4.64] ;  /* 0x0000000604047981 */ /* 0x000ea2000c1e1500 */
[----:B------:R-:W-:-:S04]  /*5120*/  IADD3 R2, P0, PT, R3, UR8, RZ ;  /* 0x0000000803027c10 */ /* 0x000fc8000ff1e0ff */
[----:B------:R-:W-:Y:S02]  /*5130*/  IADD3.X R3, PT, PT, RZ, UR9, RZ, P0, !PT ;  /* 0x00000009ff037c10 */ /* 0x000fe400087fe4ff */
[----:B--2---:R-:W-:-:S04]  /*5140*/  IADD3 R7, PT, PT, RZ, -R4, RZ ;  /* 0x80000004ff077210 */ /* 0x004fc80007ffe0ff */
[----:B------:R-:W-:-:S05]  /*5150*/  PRMT R7, R7, 0x7710, RZ ;  /* 0x0000771007077816 */ /* 0x000fca00000000ff */
[----:B------:R-:W-:Y:S01]  /*5160*/  STG.E.U16 desc[UR6][R2.64], R7 ;  /* 0x0000000702007986 */ /* 0x000fe2000c101506 */
[----:B------:R-:W-:Y:S05]  /*5170*/  EXIT ;  /* 0x000000000000794d */ /* 0x000fea0003800000 */
.L_x_14114:
        /* <DEDUP_REMOVED lines=16> */
.L_x_23759:


//--------------------- .text._ZN2at6native27unrolled_elementwise_kernelIZZZNS0_15neg_kernel_cudaERNS_18TensorIteratorBaseEENKUlvE0_clEvENKUlvE3_clEvEUlsE_St5arrayIPcLm2EELi4E23TrivialOffsetCalculatorILi1EjESB_NS0_6memory15LoadWithoutCastENSC_16StoreWithoutCastEEEviT_T0_T2_T3_T4_T5_ --------------------------
	.section	.text._ZN2at6native27unrolled_elementwise_kernelIZZZNS0_15neg_kernel_cudaERNS_18TensorIteratorBaseEENKUlvE0_clEvENKUlvE3_clEvEUlsE_St5arrayIPcLm2EELi4E23TrivialOffsetCalculatorILi1EjESB_NS0_6memory15LoadWithoutCastENSC_16StoreWithoutCastEEEviT_T0_T2_T3_T4_T5_,"ax",@progbits
	.align	128
        .global         _ZN2at6native27unrolled_elementwise_kernelIZZZNS0_15neg_kernel_cudaERNS_18TensorIteratorBaseEENKUlvE0_clEvENKUlvE3_clEvEUlsE_St5arrayIPcLm2EELi4E23TrivialOffsetCalculatorILi1EjESB_NS0_6memory15LoadWithoutCastENSC_16StoreWithoutCastEEEviT_T0_T2_T3_T4_T5_
        .type           _ZN2at6native27unrolled_elementwise_kernelIZZZNS0_15neg_kernel_cudaERNS_18TensorIteratorBaseEENKUlvE0_clEvENKUlvE3_clEvEUlsE_St5arrayIPcLm2EELi4E23TrivialOffsetCalculatorILi1EjESB_NS0_6memory15LoadWithoutCastENSC_16StoreWithoutCastEEEviT_T0_T2_T3_T4_T5_,@function
        .size           _ZN2at6native27unrolled_elementwise_kernelIZZZNS0_15neg_kernel_cudaERNS_18TensorIteratorBaseEENKUlvE0_clEvENKUlvE3_clEvEUlsE_St5arrayIPcLm2EELi4E23TrivialOffsetCalculatorILi1EjESB_NS0_6memory15LoadWithoutCastENSC_16StoreWithoutCastEEEviT_T0_T2_T3_T4_T5_,(.L_x_23760 - _ZN2at6native27unrolled_elementwise_kernelIZZZNS0_15neg_kernel_cudaERNS_18TensorIteratorBaseEENKUlvE0_clEvENKUlvE3_clEvEUlsE_St5arrayIPcLm2EELi4E23TrivialOffsetCalculatorILi1EjESB_NS0_6memory15LoadWithoutCastENSC_16StoreWithoutCastEEEviT_T0_T2_T3_T4_T5_)
        .other          _ZN2at6native27unrolled_elementwise_kernelIZZZNS0_15neg_kernel_cudaERNS_18TensorIteratorBaseEENKUlvE0_clEvENKUlvE3_clEvEUlsE_St5arrayIPcLm2EELi4E23TrivialOffsetCalculatorILi1EjESB_NS0_6memory15LoadWithoutCastENSC_16StoreWithoutCastEEEviT_T0_T2_T3_T4_T5_,@"STO_CUDA_ENTRY STV_DEFAULT"
_ZN2at6native27unrolled_elementwise_kernelIZZZNS0_15neg_kernel_cudaERNS_18TensorIteratorBaseEENKUlvE0_clEvENKUlvE3_clEvEUlsE_St5arrayIPcLm2EELi4E23TrivialOffsetCalculatorILi1EjESB_NS0_6memory15LoadWithoutCastENSC_16StoreWithoutCastEEEviT_T0_T2_T3_T4_T5_:
.text._ZN2at6native27unrolled_elementwise_kernelIZZZNS0_15neg_kernel_cudaERNS_18TensorIteratorBaseEENKUlvE0_clEvENKUlvE3_clEvEUlsE_St5arrayIPcLm2EELi4E23TrivialOffsetCalculatorILi1EjESB_NS0_6memory15LoadWithoutCastENSC_16StoreWithoutCastEEEviT_T0_T2_T3_T4_T5_:
        /* <DEDUP_REMOVED lines=17> */
[----:B0-----:R-:W-:Y:S01]  /*0110*/  @!P0 IMAD.WIDE.U32 R4, R15, 0x2, R4 ;  /* 0x000000020f048825 */ /* 0x001fe200078e0004 */
[----:B------:R-:W-:-:S04]  /*0120*/  PRMT R15, RZ, 0x7610, R15 ;  /* 0x00007610ff0f7816 */ /* 0x000fc8000000000f */
[----:B-1----:R0:W5:Y:S07]  /*0130*/  @!P0 LDG.E.U16 R14, desc[UR4][R4.64] ;  /* 0x00000004040e8981 */ /* 0x00216e000c1e1500 */
[----:B------:R-:W-:Y:S01]  /*0140*/  @!P3 IMAD R21, R0, 0x200, R13 ;  /* 0x000002000015b824 */ /* 0x000fe200078e020d */
[----:B------:R-:W-:Y:S01]  /*0150*/  @!P3 IADD3 R13, PT, PT, R13, 0x80, RZ ;  /* 0x000000800d0db810 */ /* 0x000fe20007ffe0ff */
[----:B------:R-:W1:Y:S03]  /*0160*/  @!P3 LDC.64 R10, c[0x0][0x390] ;  /* 0x0000e400ff0abb82 */ /* 0x000e660000000a00 */
[----:B------:R-:W-:Y:S01]  /*0170*/  ISETP.GE.AND P2, PT, R13, R2, PT ;  /* 0x000000020d00720c */ /* 0x000fe20003f46270 */
[----:B--2---:R-:W-:-:S05]  /*0180*/  @!P1 IMAD.WIDE.U32 R8, R17, 0x2, R8 ;  /* 0x0000000211089825 */ /* 0x004fca00078e0008 */
[----:B------:R0:W5:Y:S07]  /*0190*/  @!P1 LDG.E.U16 R15, desc[UR4][R8.64] ;  /* 0x00000004080f9981 */ /* 0x00016e000c1e1500 */
[----:B------:R-:W2:Y:S01]  /*01a0*/  @!P2 LDC.64 R6, c[0x0][0x390] ;  /* 0x0000e400ff06ab82 */ /* 0x000ea20000000a00 */
[----:B------:R-:W-:Y:S02]  /*01b0*/  @!P2 IMAD R19, R0, 0x200, R13 ;  /* 0x000002000013a824 */ /* 0x000fe400078e020d */
        /* <DEDUP_REMOVED lines=11> */
[----:B------:R-:W-:Y:S01]  /*0270*/  LEA R9, R0, R3, 0x9 ;  /* 0x0000000300097211 */ /* 0x000fe200078e48ff */
[----:B-----5:R-:W-:Y:S02]  /*0280*/  IMAD.MOV R14, RZ, RZ, -R14 ;  /* 0x000000ffff0e7224 */ /* 0x020fe400078e0a0e */
[----:B------:R-:W-:-:S05]  /*0290*/  VIADD R3, R3, 0x80 ;  /* 0x0000008003037836 */ /* 0x000fca0000000000 */
[----:B------:R-:W-:-:S13]  /*02a0*/  ISETP.GE.AND P0, PT, R3, R2, PT ;  /* 0x000000020300720c */ /* 0x000fda0003f06270 */
[----:B------:R-:W-:Y:S05]  /*02b0*/  @P0 BREAK.RELIABLE B1 ;  /* 0x0000000000010942 */ /* 0x000fea0003800100 */
[----:B0-----:R-:W-:Y:S01]  /*02c0*/  IMAD.WIDE.U32 R4, R9, 0x2, R4 ;  /* 0x0000000209047825 */ /* 0x001fe200078e0004 */
[----:B------:R-:W-:-:S05]  /*02d0*/  PRMT R9, R14, 0x7710, RZ ;  /* 0x000077100e097816 */ /* 0x000fca00000000ff */
[----:B------:R0:W-:Y:S01]  /*02e0*/  STG.E.U16 desc[UR4][R4.64], R9 ;  /* 0x0000000904007986 */ /* 0x0001e2000c101504 */
[----:B------:R-:W-:Y:S05]  /*02f0*/  @P0 BRA `(.L_x_14118) ;  /* 0x0000000000400947 */ /* 0x000fea0003800000 */
[----:B0-----:R-:W0:Y:S01]  /*0300*/  LDC.64 R4, c[0x0][0x388] ;  /* 0x0000e200ff047b82 */ /* 0x001e220000000a00 */
[----:B------:R-:W-:Y:S01]  /*0310*/  LEA R9, R0, R3, 0x9 ;  /* 0x0000000300097211 */ /* 0x000fe200078e48ff */
[----:B------:R-:W-:Y:S02]  /*0320*/  IMAD.MOV R15, RZ, RZ, -R15 ;  /* 0x000000ffff0f7224 */ /* 0x000fe400078e0a0f */
[----:B------:R-:W-:Y:S02]  /*0330*/  VIADD R3, R3, 0x80 ;  /* 0x0000008003037836 */ /* 0x000fe40000000000 */
[----:B0-----:R-:W-:Y:S01]  /*0340*/  IMAD.WIDE.U32 R4, R9, 0x2, R4 ;  /* 0x0000000209047825 */ /* 0x001fe200078e0004 */
[----:B------:R-:W-:-:S05]  /*0350*/  PRMT R9, R15, 0x7710, RZ ;  /* 0x000077100f097816 */ /* 0x000fca00000000ff */
[----:B------:R0:W-:Y:S02]  /*0360*/  STG.E.U16 desc[UR4][R4.64], R9 ;  /* 0x0000000904007986 */ /* 0x0001e4000c101504 */
.L_x_14117:
[----:B------:R-:W-:Y:S05]  /*0370*/  BSYNC.RELIABLE B1 ;  /* 0x0000000000017941 */ /* 0x000fea0003800100 */
.L_x_14116:
[----:B------:R-:W-:-:S13]  /*0380*/  ISETP.GE.AND P0, PT, R3, R2, PT ;  /* 0x000000020300720c */ /* 0x000fda0003f06270 */
[----:B0-----:R-:W0:Y:S01]  /*0390*/  @!P0 LDC.64 R4, c[0x0][0x388] ;  /* 0x0000e200ff048b82 */ /* 0x001e220000000a00 */
[----:B------:R-:W-:Y:S01]  /*03a0*/  @!P0 LEA R9, R0, R3, 0x9 ;  /* 0x0000000300098211 */ /* 0x000fe200078e48ff */
[----:B-----5:R-:W-:Y:S01]  /*03b0*/  @!P0 IMAD.MOV R7, RZ, RZ, -R7 ;  /* 0x000000ffff078224 */ /* 0x020fe200078e0a07 */
[----:B------:R-:W-:-:S04]  /*03c0*/  @!P0 IADD3 R3, PT, PT, R3, 0x80, RZ ;  /* 0x0000008003038810 */ /* 0x000fc80007ffe0ff */
[----:B------:R-:W-:Y:S01]  /*03d0*/  @!P0 PRMT R7, R7, 0x7710, RZ ;  /* 0x0000771007078816 */ /* 0x000fe200000000ff */
[----:B0-----:R-:W-:-:S05]  /*03e0*/  @!P0 IMAD.WIDE.U32 R4, R9, 0x2, R4 ;  /* 0x0000000209048825 */ /* 0x001fca00078e0004 */
[----:B------:R1:W-:Y:S02]  /*03f0*/  @!P0 STG.E.U16 desc[UR4][R4.64], R7 ;  /* 0x0000000704008986 */ /* 0x0003e4000c101504 */
.L_x_14118:
[----:B------:R-:W-:Y:S05]  /*0400*/  BSYNC.RECONVERGENT B0 ;  /* 0x0000000000007941 */ /* 0x000fea0003800200 */
.L_x_14115:
[----:B------:R-:W-:Y:S05]  /*0410*/  WARPSYNC.ALL ;  /* 0x0000000000007948 */ /* 0x000fea0003800000 */
[----:B------:R-:W-:-:S13]  /*0420*/  ISETP.GE.AND P0, PT, R3, R2, PT ;  /* 0x000000020300720c */ /* 0x000fda0003f06270 */
[----:B------:R-:W-:Y:S05]  /*0430*/  @P0 EXIT ;  /* 0x000000000000094d */ /* 0x000fea0003800000 */
[----:B01----:R-:W0:Y:S01]  /*0440*/  LDC.64 R4, c[0x0][0x388] ;  /* 0x0000e200ff047b82 */ /* 0x003e220000000a00 */
[----:B------:R-:W-:Y:S01]  /*0450*/  IMAD R3, R0, 0x200, R3 ;  /* 0x0000020000037824 */ /* 0x000fe200078e0203 */
[----:B------:R-:W-:-:S03]  /*0460*/  IADD3 R6, PT, PT, RZ, -R6, RZ ;  /* 0x80000006ff067210 */ /* 0x000fc60007ffe0ff */
[----:B0-----:R-:W-:Y:S01]  /*0470*/  IMAD.WIDE.U32 R2, R3, 0x2, R4 ;  /* 0x0000000203027825 */ /* 0x001fe200078e0004 */
[----:B------:R-:W-:-:S05]  /*0480*/  PRMT R5, R6, 0x7710, RZ ;  /* 0x0000771006057816 */ /* 0x000fca00000000ff */
[----:B------:R-:W-:Y:S01]  /*0490*/  STG.E.U16 desc[UR4][R2.64], R5 ;  /* 0x0000000502007986 */ /* 0x000fe2000c101504 */
[----:B------:R-:W-:Y:S05]  /*04a0*/  EXIT ;  /* 0x000000000000794d */ /* 0x000fea0003800000 */
.L_x_14119:
        /* <DEDUP_REMOVED lines=13> */
.L_x_23760:


//--------------------- .text._ZN2at6native29vectorized_elementwise_kernelILi2EZZZNS0_15neg_kernel_cudaERNS_18TensorIteratorBaseEENKUlvE0_clEvENKUlvE3_clEvEUlsE_St5arrayIPcLm2EEEEviT0_T1_ --------------------------
	.section	.text._ZN2at6native29vectorized_elementwise_kernelILi2EZZZNS0_15neg_kernel_cudaERNS_18TensorIteratorBaseEENKUlvE0_clEvENKUlvE3_clEvEUlsE_St5arrayIPcLm2EEEEviT0_T1_,"ax",@progbits
	.align	128
        .global         _ZN2at6native29vectorized_elementwise_kernelILi2EZZZNS0_15neg_kernel_cudaERNS_18TensorIteratorBaseEENKUlvE0_clEvENKUlvE3_clEvEUlsE_St5arrayIPcLm2EEEEviT0_T1_
        .type           _ZN2at6native29vectorized_elementwise_kernelILi2EZZZNS0_15neg_kernel_cudaERNS_18TensorIteratorBaseEENKUlvE0_clEvENKUlvE3_clEvEUlsE_St5arrayIPcLm2EEEEviT0_T1_,@function
        .size           _ZN2at6native29vectorized_elementwise_kernelILi2EZZZNS0_15neg_kernel_cudaERNS_18TensorIteratorBaseEENKUlvE0_clEvENKUlvE3_clEvEUlsE_St5arrayIPcLm2EEEEviT0_T1_,(.L_x_23761 - _ZN2at6native29vectorized_elementwise_kernelILi2EZZZNS0_15neg_kernel_cudaERNS_18TensorIteratorBaseEENKUlvE0_clEvENKUlvE3_clEvEUlsE_St5arrayIPcLm2EEEEviT0_T1_)
        .other          _ZN2at6native29vectorized_elementwise_kernelILi2EZZZNS0_15neg_kernel_cudaERNS_18TensorIteratorBaseEENKUlvE0_clEvENKUlvE3_clEvEUlsE_St5arrayIPcLm2EEEEviT0_T1_,@"STO_CUDA_ENTRY STV_DEFAULT"
_ZN2at6native29vectorized_elementwise_kernelILi2EZZZNS0_15neg_kernel_cudaERNS_18TensorIteratorBaseEENKUlvE0_clEvENKUlvE3_clEvEUlsE_St5arrayIPcLm2EEEEviT0_T1_:
.text._ZN2at6native29vectorized_elementwise_kernelILi2EZZZNS0_15neg_kernel_cudaERNS_18TensorIteratorBaseEENKUlvE0_clEvENKUlvE3_clEvEUlsE_St5arrayIPcLm2EEEEviT0_T1_:
        /* <DEDUP_REMOVED lines=30> */
[----:B------:R-:W-:Y:S01]  /*01e0*/  @!P2 IADD3 R23, PT, PT, R0, R25, RZ ;  /* 0x000000190017a210 */ /* 0x000fe20007ffe0ff */
[----:B------:R-:W-:Y:S01]  /*01f0*/  @!P2 VIADD R25, R25, 0x80 ;  /* 0x000000801919a836 */ /* 0x000fe20000000000 */
[----:B0-----:R-:W0:Y:S04]  /*0200*/  @!P2 LDC.64 R2, c[0x0][0x390] ;  /* 0x0000e400ff02ab82 */ /* 0x001e280000000a00 */
[----:B------:R-:W-:-:S13]  /*0210*/  ISETP.GE.U32.AND P1, PT, R25, R16, PT ;  /* 0x000000101900720c */ /* 0x000fda0003f26070 */
[----:B------:R-:W-:Y:S01]  /*0220*/  @!P1 IMAD.IADD R21, R0, 0x1, R25 ;  /* 0x0000000100159824 */ /* 0x000fe200078e0219 */
[----:B------:R-:W4:Y:S01]  /*0230*/  @!P1 LDC.64 R4, c[0x0][0x390] ;  /* 0x0000e400ff049b82 */ /* 0x000f220000000a00 */
[----:B------:R-:W-:-:S05]  /*0240*/  @!P1 VIADD R25, R25, 0x80 ;  /* 0x0000008019199836 */ /* 0x000fca0000000000 */
[----:B------:R-:W-:-:S13]  /*0250*/  ISETP.GE.U32.AND P0, PT, R25, R16, PT ;  /* 0x000000101900720c */ /* 0x000fda0003f06070 */
[----:B------:R-:W-:Y:S01]  /*0260*/  @!P0 IADD3 R19, PT, PT, R0, R25, RZ ;  /* 0x0000001900138210 */ /* 0x000fe20007ffe0ff */
[----:B------:R-:W-:Y:S01]  /*0270*/  @!P0 VIADD R25, R25, 0x80 ;  /* 0x0000008019198836 */ /* 0x000fe20000000000 */
[----:B------:R-:W2:Y:S04]  /*0280*/  @!P0 LDC.64 R6, c[0x0][0x390] ;  /* 0x0000e400ff068b82 */ /* 0x000ea80000000a00 */
        /* <DEDUP_REMOVED lines=29> */
[----:B------:R-:W-:Y:S01]  /*0460*/  IMAD.IADD R5, R0, 0x1, R17 ;  /* 0x0000000100057824 */ /* 0x000fe200078e0211 */
[----:B------:R-:W-:Y:S01]  /*0470*/  IADD3 R17, PT, PT, R17, 0x80, RZ ;  /* 0x0000008011117810 */ /* 0x000fe20007ffe0ff */
[----:B-----5:R-:W-:-:S03]  /*0480*/  IMAD.MOV R18, RZ, RZ, -R18 ;  /* 0x000000ffff127224 */ /* 0x020fc600078e0a12 */
[----:B------:R-:W-:Y:S01]  /*0490*/  ISETP.GE.U32.AND P0, PT, R17, R16, PT ;  /* 0x000000101100720c */ /* 0x000fe20003f06070 */
[----:B0-----:R-:W-:Y:S01]  /*04a0*/  IMAD.WIDE.U32 R2, R5, 0x2, R2 ;  /* 0x0000000205027825 */ /* 0x001fe200078e0002 */
[----:B------:R-:W-:-:S05]  /*04b0*/  PRMT R5, R18, 0x7710, RZ ;  /* 0x0000771012057816 */ /* 0x000fca00000000ff */
[----:B------:R0:W-:Y:S06]  /*04c0*/  STG.E.U16 desc[UR4][R2.64], R5 ;  /* 0x0000000502007986 */ /* 0x0001ec000c101504 */
[----:B------:R-:W-:Y:S05]  /*04d0*/  @P0 BRA `(.L_x_14124) ;  /* 0x0000000000400947 */ /* 0x000fea0003800000 */
[----:B0-----:R-:W0:Y:S01]  /*04e0*/  LDC.64 R2, c[0x0][0x388] ;  /* 0x0000e200ff027b82 */ /* 0x001e220000000a00 */
[----:B------:R-:W-:Y:S02]  /*04f0*/  IMAD.IADD R5, R0, 0x1, R17 ;  /* 0x0000000100057824 */ /* 0x000fe400078e0211 */
[----:B------:R-:W-:Y:S02]  /*0500*/  IMAD.MOV R20, RZ, RZ, -R20 ;  /* 0x000000ffff147224 */ /* 0x000fe400078e0a14 */
[----:B------:R-:W-:Y:S02]  /*0510*/  VIADD R17, R17, 0x80 ;  /* 0x0000008011117836 */ /* 0x000fe40000000000 */
[----:B0-----:R-:W-:Y:S01]  /*0520*/  IMAD.WIDE.U32 R2, R5, 0x2, R2 ;  /* 0x0000000205027825 */ /* 0x001fe200078e0002 */
[----:B------:R-:W-:-:S05]  /*0530*/  PRMT R5, R20, 0x7710, RZ ;  /* 0x0000771014057816 */ /* 0x000fca00000000ff */
[----:B------:R0:W-:Y:S02]  /*0540*/  STG.E.U16 desc[UR4][R2.64], R5 ;  /* 0x0000000502007986 */ /* 0x0001e4000c101504 */
.L_x_14123:
[----:B------:R-:W-:-:S13]  /*0550*/  ISETP.GE.U32.AND P0, PT, R17, R16, PT ;  /* 0x000000101100720c */ /* 0x000fda0003f06070 */
[----:B------:R-:W-:Y:S05]  /*0560*/  @P0 BRA `(.L_x_14125) ;  /* 0x0000000000400947 */ /* 0x000fea0003800000 */
[----:B0-----:R-:W0:Y:S01]  /*0570*/  LDC.64 R2, c[0x0][0x388] ;  /* 0x0000e200ff027b82 */ /* 0x001e220000000a00 */
[----:B------:R-:W-:Y:S01]  /*0580*/  IMAD.IADD R5, R0, 0x1, R17 ;  /* 0x0000000100057824 */ /* 0x000fe200078e0211 */
[----:B-----5:R-:W-:Y:S01]  /*0590*/  IADD3 R22, PT, PT, RZ, -R22, RZ ;  /* 0x80000016ff167210 */ /* 0x020fe20007ffe0ff */
[----:B------:R-:W-:Y:S02]  /*05a0*/  VIADD R17, R17, 0x80 ;  /* 0x0000008011117836 */ /* 0x000fe40000000000 */
[----:B0-----:R-:W-:Y:S01]  /*05b0*/  IMAD.WIDE.U32 R2, R5, 0x2, R2 ;  /* 0x0000000205027825 */ /* 0x001fe200078e0002 */
[----:B------:R-:W-:-:S05]  /*05c0*/  PRMT R5, R22, 0x7710, RZ ;  /* 0x0000771016057816 */ /* 0x000fca00000000ff */
[----:B------:R1:W-:Y:S02]  /*05d0*/  STG.E.U16 desc[UR4][R2.64], R5 ;  /* 0x0000000502007986 */ /* 0x0003e4000c101504 */
.L_x_14124:
[----:B------:R-:W-:-:S13]  /*05e0*/  ISETP.GE.U32.AND P0, PT, R17, R16, PT ;  /* 0x000000101100720c */ /* 0x000fda0003f06070 */
[----:B------:R-:W-:Y:S05]  /*05f0*/  @P0 BRA `(.L_x_14126) ;  /* 0x0000000000400947 */ /* 0x000fea0003800000 */
[----:B01----:R-:W0:Y:S01]  /*0600*/  LDC.64 R2, c[0x0][0x388] ;  /* 0x0000e200ff027b82 */ /* 0x003e220000000a00 */
[----:B------:R-:W-:Y:S02]  /*0610*/  IMAD.IADD R5, R0, 0x1, R17 ;  /* 0x0000000100057824 */ /* 0x000fe400078e0211 */
[----:B------:R-:W-:Y:S02]  /*0620*/  IMAD.MOV R19, RZ, RZ, -R19 ;  /* 0x000000ffff137224 */ /* 0x000fe400078e0a13 */
[----:B------:R-:W-:Y:S02]  /*0630*/  VIADD R17, R17, 0x80 ;  /* 0x0000008011117836 */ /* 0x000fe40000000000 */
[----:B0-----:R-:W-:Y:S01]  /*0640*/  IMAD.WIDE.U32 R2, R5, 0x2, R2 ;  /* 0x0000000205027825 */ /* 0x001fe200078e0002 */
[----:B------:R-:W-:-:S05]  /*0650*/  PRMT R5, R19, 0x7710, RZ ;  /* 0x0000771013057816 */ /* 0x000fca00000000ff */
[----:B------:R1:W-:Y:S02]  /*0660*/  STG.E.U16 desc[UR4][R2.64], R5 ;  /* 0x0000000502007986 */ /* 0x0003e4000c101504 */
.L_x_14125:
[----:B------:R-:W-:-:S13]  /*0670*/  ISETP.GE.U32.AND P0, PT, R17, R16, PT ;  /* 0x000000101100720c */ /* 0x000fda0003f06070 */
[----:B------:R-:W-:Y:S05]  /*0680*/  @P0 BRA `(.L_x_14127) ;  /* 0x0000000000440947 */ /* 0x000fea0003800000 */
[----:B01----:R-:W0:Y:S01]  /*0690*/  LDC.64 R2, c[0x0][0x388] ;  /* 0x0000e200ff027b82 */ /* 0x003e220000000a00 */
[----:B------:R-:W-:Y:S01]  /*06a0*/  IADD3 R5, PT, PT, R0, R17, RZ ;  /* 0x0000001100057210 */ /* 0x000fe20007ffe0ff */
[----:B-----5:R-:W-:Y:S02]  /*06b0*/  IMAD.MOV R21, RZ, RZ, -R21 ;  /* 0x000000ffff157224 */ /* 0x020fe400078e0a15 */
[----:B------:R-:W-:Y:S02]  /*06c0*/  VIADD R17, R17, 0x80 ;  /* 0x0000008011117836 */ /* 0x000fe40000000000 */
[----:B0-----:R-:W-:Y:S01]  /*06d0*/  IMAD.WIDE.U32 R2, R5, 0x2, R2 ;  /* 0x0000000205027825 */ /* 0x001fe200078e0002 */
[----:B------:R-:W-:-:S05]  /*06e0*/  PRMT R5, R21, 0x7710, RZ ;  /* 0x0000771015057816 */ /* 0x000fca00000000ff */
[----:B------:R2:W-:Y:S02]  /*06f0*/  STG.E.U16 desc[UR4][R2.64], R5 ;  /* 0x0000000502007986 */ /* 0x0005e4000c101504 */
.L_x_14126:
[----:B------:R-:W-:-:S13]  /*0700*/  ISETP.GE.U32.AND P0, PT, R17, R16, PT ;  /* 0x000000101100720c */ /* 0x000fda0003f06070 */
[----:B------:R-:W-:Y:S05]  /*0710*/  @P0 BREAK.RELIABLE B1 ;  /* 0x0000000000010942 */ /* 0x000fea0003800100 */
[----:B------:R-:W-:Y:S05]  /*0720*/  @P0 BRA `(.L_x_14128) ;  /* 0x0000000000400947 */ /* 0x000fea0003800000 */
[----:B012---:R-:W0:Y:S01]  /*0730*/  LDC.64 R2, c[0x0][0x388] ;  /* 0x0000e200ff027b82 */ /* 0x007e220000000a00 */
[----:B------:R-:W-:Y:S01]  /*0740*/  IMAD.IADD R5, R0, 0x1, R17 ;  /* 0x0000000100057824 */ /* 0x000fe200078e0211 */
[----:B------:R-:W-:Y:S01]  /*0750*/  IADD3 R23, PT, PT, RZ, -R23, RZ ;  /* 0x80000017ff177210 */ /* 0x000fe20007ffe0ff */
[----:B------:R-:W-:Y:S02]  /*0760*/  VIADD R17, R17, 0x80 ;  /* 0x0000008011117836 */ /* 0x000fe40000000000 */
[----:B0-----:R-:W-:Y:S01]  /*0770*/  IMAD.WIDE.U32 R2, R5, 0x2, R2 ;  /* 0x0000000205027825 */ /* 0x001fe200078e0002 */
[----:B------:R-:W-:-:S05]  /*0780*/  PRMT R5, R23, 0x7710, RZ ;  /* 0x0000771017057816 */ /* 0x000fca00000000ff */
[----:B------:R2:W-:Y:S02]  /*0790*/  STG.E.U16 desc[UR4][R2.64], R5 ;  /* 0x0000000502007986 */ /* 0x0005e4000c101504 */
.L_x_14127:
[----:B------:R-:W-:Y:S05]  /*07a0*/  BSYNC.RELIABLE B1 ;  /* 0x0000000000017941 */ /* 0x000fea0003800100 */
.L_x_14122:
[----:B------:R-:W-:-:S13]  /*07b0*/  ISETP.GE.U32.AND P0, PT, R17, R16, PT ;  /* 0x000000101100720c */ /* 0x000fda0003f06070 */
[----:B012---:R-:W0:Y:S01]  /*07c0*/  @!P0 LDC.64 R2, c[0x0][0x388] ;  /* 0x0000e200ff028b82 */ /* 0x007e220000000a00 */
[----:B------:R-:W-:Y:S01]  /*07d0*/  @!P0 IMAD.IADD R5, R0, 0x1, R17 ;  /* 0x0000000100058824 */ /* 0x000fe200078e0211 */
[----:B------:R-:W-:Y:S01]  /*07e0*/  @!P0 IADD3 R17, PT, PT, R17, 0x80, RZ ;  /* 0x0000008011118810 */ /* 0x000fe20007ffe0ff */
[----:B-----5:R-:W-:Y:S02]  /*07f0*/  @!P0 IMAD.MOV R13, RZ, RZ, -R13 ;  /* 0x000000ffff0d8224 */ /* 0x020fe400078e0a0d */
[----:B0-----:R-:W-:-:S03]  /*0800*/  @!P0 IMAD.WIDE.U32 R2, R5, 0x2, R2 ;  /* 0x0000000205028825 */ /* 0x001fc600078e0002 */
[----:B------:R-:W-:-:S05]  /*0810*/  @!P0 PRMT R5, R13, 0x7710, RZ ;  /* 0x000077100d058816 */ /* 0x000fca00000000ff */
[----:B------:R3:W-:Y:S02]  /*0820*/  @!P0 STG.E.U16 desc[UR4][R2.64], R5 ;  /* 0x0000000502008986 */ /* 0x0007e4000c101504 */
.L_x_14128:
[----:B------:R-:W-:Y:S05]  /*0830*/  BSYNC.RECONVERGENT B0 ;  /* 0x0000000000007941 */ /* 0x000fea0003800200 */
.L_x_14121:
[----:B------:R-:W-:Y:S05]  /*0840*/  WARPSYNC.ALL ;  /* 0x0000000000007948 */ /* 0x000fea0003800000 */
[----:B------:R-:W-:-:S13]  /*0850*/  ISETP.GE.U32.AND P0, PT, R17, R16, PT ;  /* 0x000000101100720c */ /* 0x000fda0003f06070 */
[----:B------:R-:W-:Y:S05]  /*0860*/  @P0 EXIT ;  /* 0x000000000000094d */ /* 0x000fea0003800000 */
[----:B0123--:R-:W0:Y:S01]  /*0870*/  LDC.64 R2, c[0x0][0x388] ;  /* 0x0000e200ff027b82 */ /* 0x00fe220000000a00 */
[----:B------:R-:W-:Y:S02]  /*0880*/  IMAD.MOV R5, RZ, RZ, -R12 ;  /* 0x000000ffff057224 */ /* 0x000fe400078e0a0c */
[----:B------:R-:W-:-:S03]  /*0890*/  IMAD.IADD R17, R0, 0x1, R17 ;  /* 0x0000000100117824 */ /* 0x000fc600078e0211 */
[----:B------:R-:W-:Y:S01]  /*08a0*/  PRMT R5, R5, 0x7710, RZ ;  /* 0x0000771005057816 */ /* 0x000fe200000000ff */
[----:B0-----:R-:W-:-:S05]  /*08b0*/  IMAD.WIDE.U32 R2, R17, 0x2, R2 ;  /* 0x0000000211027825 */ /* 0x001fca00078e0002 */
[----:B------:R-:W-:Y:S01]  /*08c0*/  STG.E.U16 desc[UR4][R2.64], R5 ;  /* 0x0000000502007986 */ /* 0x000fe2000c101504 */
[----:B------:R-:W-:Y:S05]  /*08d0*/  EXIT ;  /* 0x000000000000794d */ /* 0x000fea0003800000 */
.L_x_14120:
        /* <DEDUP_REMOVED lines=11> */
[----:B--2---:R-:W-:Y:S01]  /*0990*/  IMAD.MOV R0, RZ, RZ, -R4 ;  /* 0x000000ffff007224 */ /* 0x004fe200078e0a04 */
[----:B------:R-:W-:Y:S02]  /*09a0*/  PRMT R4, R4, 0xbb32, RZ ;  /* 0x0000bb3204047816 */ /* 0x000fe400000000ff */
[----:B---3--:R-:W-:Y:S02]  /*09b0*/  IADD3 R11, PT, PT, RZ, -R8, RZ ;  /* 0x80000008ff0b7210 */ /* 0x008fe40007ffe0ff */
[----:B------:R-:W-:Y:S01]  /*09c0*/  PRMT R8, R8, 0xbb32, RZ ;  /* 0x0000bb3208087816 */ /* 0x000fe200000000ff */
[----:B-1----:R-:W-:Y:S01]  /*09d0*/  IMAD.MOV R7, RZ, RZ, -R4 ;  /* 0x000000ffff077224 */ /* 0x002fe200078e0a04 */
[----:B----4-:R-:W-:Y:S01]  /*09e0*/  PRMT R13, R9, 0xbb32, RZ ;  /* 0x0000bb32090d7816 */ /* 0x010fe200000000ff */
[----:B------:R-:W-:Y:S01]  /*09f0*/  IMAD.MOV R12, RZ, RZ, -R9 ;  /* 0x000000ffff0c7224 */ /* 0x000fe200078e0a09 */
[----:B------:R-:W-:Y:S01]  /*0a00*/  PRMT R4, R11, 0x7710, RZ ;  /* 0x000077100b047816 */ /* 0x000fe200000000ff */
[----:B-----5:R-:W-:Y:S01]  /*0a10*/  IMAD.MOV R14, RZ, RZ, -R10 ;  /* 0x000000ffff0e7224 */ /* 0x020fe200078e0a0a */
[----:B------:R-:W-:Y:S01]  /*0a20*/  PRMT R10, R10, 0xbb32, RZ ;  /* 0x0000bb320a0a7816 */ /* 0x000fe200000000ff */
[----:B------:R-:W-:Y:S01]  /*0a30*/  IMAD.MOV R11, RZ, RZ, -R13 ;  /* 0x000000ffff0b7224 */ /* 0x000fe200078e0a0d */
[----:B------:R-:W-:-:S02]  /*0a40*/  IADD3 R9, PT, PT, RZ, -R8, RZ ;  /* 0x80000008ff097210 */ /* 0x000fc40007ffe0ff */
[----:B------:R-:W-:Y:S01]  /*0a50*/  PRMT R0, R0, 0x7710, RZ ;  /* 0x0000771000007816 */ /* 0x000fe200000000ff */
[----:B------:R-:W-:Y:S01]  /*0a60*/  IMAD.MOV R10, RZ, RZ, -R10 ;  /* 0x000000ffff0a7224 */ /* 0x000fe200078e0a0a */
[----:B------:R-:W-:Y:S02]  /*0a70*/  PRMT R7, R7, 0x7710, RZ ;  /* 0x0000771007077816 */ /* 0x000fe400000000ff */
[----:B------:R-:W-:Y:S02]  /*0a80*/  PRMT R9, R9, 0x7710, RZ ;  /* 0x0000771009097816 */ /* 0x000fe400000000ff */
[----:B------:R-:W-:Y:S02]  /*0a90*/  PRMT R6, R12, 0x7710, RZ ;  /* 0x000077100c067816 */ /* 0x000fe400000000ff */
[----:B------:R-:W-:Y:S02]  /*0aa0*/  PRMT R11, R11, 0x7710, RZ ;  /* 0x000077100b0b7816 */ /* 0x000fe400000000ff */
[----:B------:R-:W-:-:S02]  /*0ab0*/  PRMT R8, R14, 0x7710, RZ ;  /* 0x000077100e087816 */ /* 0x000fc400000000ff */
[----:B------:R-:W-:Y:S02]  /*0ac0*/  PRMT R13, R10, 0x7710, RZ ;  /* 0x000077100a0d7816 */ /* 0x000fe400000000ff */
[----:B------:R-:W-:Y:S02]  /*0ad0*/  PRMT R5, R0, 0x5410, R7 ;  /* 0x0000541000057816 */ /* 0x000fe40000000007 */
        /* <DEDUP_REMOVED lines=8> */
.L_x_14129:
        /* <DEDUP_REMOVED lines=10> */
.L_x_23761:


//--------------------- .text._ZN2at6native29vectorized_elementwise_kernelILi4EZZZNS0_15neg_kernel_cudaERNS_18TensorIteratorBaseEENKUlvE0_clEvENKUlvE3_clEvEUlsE_St5arrayIPcLm2EEEEviT0_T1_ --------------------------
	.section	.text._ZN2at6native29vectorized_elementwise_kernelILi4EZZZNS0_15neg_kernel_cudaERNS_18TensorIteratorBaseEENKUlvE0_clEvENKUlvE3_clEvEUlsE_St5arrayIPcLm2EEEEviT0_T1_,"ax",@progbits
	.align	128
        .global         _ZN2at6native29vectorized_elementwise_kernelILi4EZZZNS0_15neg_kernel_cudaERNS_18TensorIteratorBaseEENKUlvE0_clEvENKUlvE3_clEvEUlsE_St5arrayIPcLm2EEEEviT0_T1_
        .type           _ZN2at6native29vectorized_elementwise_kernelILi4EZZZNS0_15neg_kernel_cudaERNS_18TensorIteratorBaseEENKUlvE0_clEvENKUlvE3_clEvEUlsE_St5arrayIPcLm2EEEEviT0_T1_,@function
        .size           _ZN2at6native29vectorized_elementwise_kernelILi4EZZZNS0_15neg_kernel_cudaERNS_18TensorIteratorBaseEENKUlvE0_clEvENKUlvE3_clEvEUlsE_St5arrayIPcLm2EEEEviT0_T1_,(.L_x_23762 - _ZN2at6native29vectorized_elementwise_kernelILi4EZZZNS0_15neg_kernel_cudaERNS_18TensorIteratorBaseEENKUlvE0_clEvENKUlvE3_clEvEUlsE_St5arrayIPcLm2EEEEviT0_T1_)
        .other          _ZN2at6native29vectorized_elementwise_kernelILi4EZZZNS0_15neg_kernel_cudaERNS_18TensorIteratorBaseEENKUlvE0_clEvENKUlvE3_clEvEUlsE_St5arrayIPcLm2EEEEviT0_T1_,@"STO_CUDA_ENTRY STV_DEFAULT"
_ZN2at6native29vectorized_elementwise_kernelILi4EZZZNS0_15neg_kernel_cudaERNS_18TensorIteratorBaseEENKUlvE0_clEvENKUlvE3_clEvEUlsE_St5arrayIPcLm2EEEEviT0_T1_:
.text._ZN2at6native29vectorized_elementwise_kernelILi4EZZZNS0_15neg_kernel_cudaERNS_18TensorIteratorBaseEENKUlvE0_clEvENKUlvE3_clEvEUlsE_St5arrayIPcLm2EEEEviT0_T1_:
        /* <DEDUP_REMOVED lines=85> */
.L_x_14133:
        /* <DEDUP_REMOVED lines=9> */
.L_x_14134:
        /* <DEDUP_REMOVED lines=9> */
.L_x_14135:
        /* <DEDUP_REMOVED lines=9> */
.L_x_14136:
        /* <DEDUP_REMOVED lines=10> */
.L_x_14137:
[----:B------:R-:W-:Y:S05]  /*07a0*/  BSYNC.RELIABLE B1 ;  /* 0x0000000000017941 */ /* 0x000fea0003800100 */
.L_x_14132:
        /* <DEDUP_REMOVED lines=8> */
.L_x_14138:
[----:B------:R-:W-:Y:S05]  /*0830*/  BSYNC.RECONVERGENT B0 ;  /* 0x0000000000007941 */ /* 0x000fea0003800200 */
.L_x_14131:
        /* <DEDUP_REMOVED lines=10> */
.L_x_14130:
        /* <DEDUP_REMOVED lines=8> */
[----:B------:R-:W-:-:S04]  /*0960*/  IMAD.WIDE.U32 R2, R5, 0x8, R2 ;  /* 0x0000000805027825 */ /* 0x000fc800078e0002 */
[----:B--2---:R-:W-:Y:S01]  /*0970*/  IMAD.MOV R4, RZ, RZ, -R8 ;  /* 0x000000ffff047224 */ /* 0x004fe200078e0a08 */
[----:B------:R-:W-:Y:S02]  /*0980*/  PRMT R8, R8, 0xbb32, RZ ;  /* 0x0000bb3208087816 */ /* 0x000fe400000000ff */
[----:B------:R-:W-:Y:S01]  /*0990*/  IADD3 R0, PT, PT, RZ, -R9, RZ ;  /* 0x80000009ff007210 */ /* 0x000fe20007ffe0ff */
[----:B---3--:R-:W-:Y:S01]  /*09a0*/  IMAD.MOV R12, RZ, RZ, -R10 ;  /* 0x000000ffff0c7224 */ /* 0x008fe200078e0a0a */
[----:B------:R-:W-:Y:S01]  /*09b0*/  PRMT R10, R10, 0xbb32, RZ ;  /* 0x0000bb320a0a7816 */ /* 0x000fe200000000ff */
[----:B------:R-:W-:Y:S01]  /*09c0*/  IMAD.MOV R13, RZ, RZ, -R11 ;  /* 0x000000ffff0d7224 */ /* 0x000fe200078e0a0b */
[----:B------:R-:W-:Y:S01]  /*09d0*/  PRMT R11, R11, 0xbb32, RZ ;  /* 0x0000bb320b0b7816 */ /* 0x000fe200000000ff */
[----:B------:R-:W-:Y:S01]  /*09e0*/  IMAD.MOV R7, RZ, RZ, -R8 ;  /* 0x000000ffff077224 */ /* 0x000fe200078e0a08 */
[----:B------:R-:W-:Y:S01]  /*09f0*/  PRMT R9, R9, 0xbb32, RZ ;  /* 0x0000bb3209097816 */ /* 0x000fe200000000ff */
[----:B------:R-:W-:Y:S01]  /*0a00*/  IMAD.MOV R10, RZ, RZ, -R10 ;  /* 0x000000ffff0a7224 */ /* 0x000fe200078e0a0a */
[----:B------:R-:W-:Y:S01]  /*0a10*/  PRMT R8, R13, 0x7710, RZ ;  /* 0x000077100d087816 */ /* 0x000fe200000000ff */
[----:B------:R-:W-:Y:S01]  /*0a20*/  IMAD.MOV R13, RZ, RZ, -R11 ;  /* 0x000000ffff0d7224 */ /* 0x000fe200078e0a0b */
[----:B------:R-:W-:-:S02]  /*0a30*/  IADD3 R9, PT, PT, RZ, -R9, RZ ;  /* 0x80000009ff097210 */ /* 0x000fc40007ffe0ff */
[----:B------:R-:W-:Y:S02]  /*0a40*/  PRMT R4, R4, 0x7710, RZ ;  /* 0x0000771004047816 */ /* 0x000fe400000000ff */
        /* <DEDUP_REMOVED lines=8> */
[----:B------:R-:W-:Y:S02]  /*0ad0*/  PRMT R6, R6, 0x5410, R11 ;  /* 0x0000541006067816 */ /* 0x000fe4000000000b */
[----:B------:R-:W-:Y:S01]  /*0ae0*/  PRMT R7, R8, 0x5410, R13 ;  /* 0x0000541008077816 */ /* 0x000fe2000000000d */
[----:B------:R-:W-:Y:S04]  /*0af0*/  STG.E.64 desc[UR4][R2.64], R4 ;  /* 0x0000000402007986 */ /* 0x000fe8000c101b04 */
[----:B------:R-:W-:Y:S01]  /*0b00*/  STG.E.64 desc[UR4][R2.64+0x400], R6 ;  /* 0x0004000602007986 */ /* 0x000fe2000c101b04 */
[----:B------:R-:W-:Y:S05]  /*0b10*/  EXIT ;  /* 0x000000000000794d */ /* 0x000fea0003800000 */
.L_x_14139:
        /* <DEDUP_REMOVED lines=14> */
.L_x_23762:


//--------------------- .text._ZN2at6native29vectorized_elementwise_kernelILi8EZZZNS0_15neg_kernel_cudaERNS_18TensorIteratorBaseEENKUlvE0_clEvENKUlvE3_clEvEUlsE_St5arrayIPcLm2EEEEviT0_T1_ --------------------------
	.section	.text._ZN2at6native29vectorized_elementwise_kernelILi8EZZZNS0_15neg_kernel_cudaERNS_18TensorIteratorBaseEENKUlvE0_clEvENKUlvE3_clEvEUlsE_St5arrayIPcLm2EEEEviT0_T1_,"ax",@progbits
	.align	128
        .global         _ZN2at6native29vectorized_elementwise_kernelILi8EZZZNS0_15neg_kernel_cudaERNS_18TensorIteratorBaseEENKUlvE0_clEvENKUlvE3_clEvEUlsE_St5arrayIPcLm2EEEEviT0_T1_
        .type           _ZN2at6native29vectorized_elementwise_kernelILi8EZZZNS0_15neg_kernel_cudaERNS_18TensorIteratorBaseEENKUlvE0_clEvENKUlvE3_clEvEUlsE_St5arrayIPcLm2EEEEviT0_T1_,@function
        .size           _ZN2at6native29vectorized_elementwise_kernelILi8EZZZNS0_15neg_kernel_cudaERNS_18TensorIteratorBaseEENKUlvE0_clEvENKUlvE3_clEvEUlsE_St5arrayIPcLm2EEEEviT0_T1_,(.L_x_23763 - _ZN2at6native29vectorized_elementwise_kernelILi8EZZZNS0_15neg_kernel_cudaERNS_18TensorIteratorBaseEENKUlvE0_clEvENKUlvE3_clEvEUlsE_St5arrayIPcLm2EEEEviT0_T1_)
        .other          _ZN2at6native29vectorized_elementwise_kernelILi8EZZZNS0_15neg_kernel_cudaERNS_18TensorIteratorBaseEENKUlvE0_clEvENKUlvE3_clEvEUlsE_St5arrayIPcLm2EEEEviT0_T1_,@"STO_CUDA_ENTRY STV_DEFAULT"
_ZN2at6native29vectorized_elementwise_kernelILi8EZZZNS0_15neg_kernel_cudaERNS_18TensorIteratorBaseEENKUlvE0_clEvENKUlvE3_clEvEUlsE_St5arrayIPcLm2EEEEviT0_T1_:
.text._ZN2at6native29vectorized_elementwise_kernelILi8EZZZNS0_15neg_kernel_cudaERNS_18TensorIteratorBaseEENKUlvE0_clEvENKUlvE3_clEvEUlsE_St5arrayIPcLm2EEEEviT0_T1_:
        /* <DEDUP_REMOVED lines=85> */
.L_x_14143:
        /* <DEDUP_REMOVED lines=9> */
.L_x_14144:
        /* <DEDUP_REMOVED lines=9> */
.L_x_14145:
        /* <DEDUP_REMOVED lines=9> */
.L_x_14146:
        /* <DEDUP_REMOVED lines=10> */
.L_x_14147:
[----:B------:R-:W-:Y:S05]  /*07a0*/  BSYNC.RELIABLE B1 ;  /* 0x0000000000017941 */ /* 0x000fea0003800100 */
.L_x_14142:
        /* <DEDUP_REMOVED lines=8> */
.L_x_14148:
[----:B------:R-:W-:Y:S05]  /*0830*/  BSYNC.RECONVERGENT B0 ;  /* 0x0000000000007941 */ /* 0x000fea0003800200 */
.L_x_14141:
        /* <DEDUP_REMOVED lines=10> */
.L_x_14140:
        /* <DEDUP_REMOVED lines=8> */
[----:B--2---:R-:W-:-:S03]  /*0960*/  PRMT R8, R4, 0xbb32, RZ ;  /* 0x0000bb3204087816 */ /* 0x004fc600000000ff */
[----:B------:R-:W-:Y:S01]  /*0970*/  IMAD.MOV R14, RZ, RZ, -R7 ;  /* 0x000000ffff0e7224 */ /* 0x000fe200078e0a07 */
[----:B------:R-:W-:Y:S01]  /*0980*/  PRMT R11, R5, 0xbb32, RZ ;  /* 0x0000bb32050b7816 */ /* 0x000fe200000000ff */
[----:B------:R-:W-:Y:S01]  /*0990*/  IMAD.MOV R0, RZ, RZ, -R4 ;  /* 0x000000ffff007224 */ /* 0x000fe200078e0a04 */
[----:B------:R-:W-:Y:S01]  /*09a0*/  PRMT R13, R6, 0xbb32, RZ ;  /* 0x0000bb32060d7816 */ /* 0x000fe200000000ff */
[----:B------:R-:W-:Y:S01]  /*09b0*/  IMAD.MOV R12, RZ, RZ, -R6 ;  /* 0x000000ffff0c7224 */ /* 0x000fe200078e0a06 */
[----:B------:R-:W-:Y:S02]  /*09c0*/  PRMT R15, R7, 0xbb32, RZ ;  /* 0x0000bb32070f7816 */ /* 0x000fe400000000ff */
[----:B------:R-:W-:Y:S01]  /*09d0*/  IADD3 R10, PT, PT, RZ, -R5, RZ ;  /* 0x80000005ff0a7210 */ /* 0x000fe20007ffe0ff */
[----:B------:R-:W-:Y:S01]  /*09e0*/  IMAD.MOV R5, RZ, RZ, -R8 ;  /* 0x000000ffff057224 */ /* 0x000fe200078e0a08 */
[----:B------:R-:W-:Y:S01]  /*09f0*/  IADD3 R7, PT, PT, RZ, -R11, RZ ;  /* 0x8000000bff077210 */ /* 0x000fe20007ffe0ff */
[----:B------:R-:W-:Y:S01]  /*0a00*/  IMAD.MOV R11, RZ, RZ, -R13 ;  /* 0x000000ffff0b7224 */ /* 0x000fe200078e0a0d */
[----:B------:R-:W-:Y:S01]  /*0a10*/  PRMT R4, R0, 0x7710, RZ ;  /* 0x0000771000047816 */ /* 0x000fe200000000ff */
[----:B------:R-:W-:Y:S01]  /*0a20*/  IMAD.MOV R13, RZ, RZ, -R15 ;  /* 0x000000ffff0d7224 */ /* 0x000fe200078e0a0f */
[----:B------:R-:W-:-:S02]  /*0a30*/  PRMT R5, R5, 0x7710, RZ ;  /* 0x0000771005057816 */ /* 0x000fc400000000ff */
[----:B------:R-:W-:Y:S02]  /*0a40*/  PRMT R0, R10, 0x7710, RZ ;  /* 0x000077100a007816 */ /* 0x000fe400000000ff */
[----:B------:R-:W-:Y:S02]  /*0a50*/  PRMT R7, R7, 0x7710, RZ ;  /* 0x0000771007077816 */ /* 0x000fe400000000ff */
[----:B------:R-:W-:Y:S02]  /*0a60*/  PRMT R6, R12, 0x7710, RZ ;  /* 0x000077100c067816 */ /* 0x000fe400000000ff */
[----:B------:R-:W-:Y:S02]  /*0a70*/  PRMT R8, R14, 0x7710, RZ ;  /* 0x000077100e087816 */ /* 0x000fe400000000ff */
[----:B------:R-:W-:Y:S02]  /*0a80*/  PRMT R11, R11, 0x7710, RZ ;  /* 0x000077100b0b7816 */ /* 0x000fe400000000ff */
[----:B------:R-:W-:-:S02]  /*0a90*/  PRMT R13, R13, 0x7710, RZ ;  /* 0x000077100d0d7816 */ /* 0x000fc400000000ff */
[----:B------:R-:W-:Y:S02]  /*0aa0*/  PRMT R4, R4, 0x5410, R5 ;  /* 0x0000541004047816 */ /* 0x000fe40000000005 */
[----:B------:R-:W-:Y:S02]  /*0ab0*/  PRMT R5, R0, 0x5410, R7 ;  /* 0x0000541000057816 */ /* 0x000fe40000000007 */
[----:B------:R-:W-:Y:S02]  /*0ac0*/  PRMT R6, R6, 0x5410, R11 ;  /* 0x0000541006067816 */ /* 0x000fe4000000000b */
[----:B------:R-:W-:-:S05]  /*0ad0*/  PRMT R7, R8, 0x5410, R13 ;  /* 0x0000541008077816 */ /* 0x000fca000000000d */
[----:B------:R-:W-:Y:S01]  /*0ae0*/  STG.E.128 desc[UR4][R2.64], R4 ;  /* 0x0000000402007986 */ /* 0x000fe2000c101d04 */
[----:B------:R-:W-:Y:S05]  /*0af0*/  EXIT ;  /* 0x000000000000794d */ /* 0x000fea0003800000 */
.L_x_14149:
        /* <DEDUP_REMOVED lines=16> */
.L_x_23763:


//--------------------- .text._ZN2at6native18elementwise_kernelILi128ELi4EZNS0_15gpu_kernel_implIZZZNS0_15neg_kernel_cudaERNS_18TensorIteratorBaseEENKUlvE0_clEvENKUlvE2_clEvEUllE_EEvS4_RKT_EUliE_EEviT1_ --------------------------
	.section	.text._ZN2at6native18elementwise_kernelILi128ELi4EZNS0_15gpu_kernel_implIZZZNS0_15neg_kernel_cudaERNS_18TensorIteratorBaseEENKUlvE0_clEvENKUlvE2_clEvEUllE_EEvS4_RKT_EUliE_EEviT1_,"ax",@progbits
	.align	128
        .global         _ZN2at6native18elementwise_kernelILi128ELi4EZNS0_15gpu_kernel_implIZZZNS0_15neg_kernel_cudaERNS_18TensorIteratorBaseEENKUlvE0_clEvENKUlvE2_clEvEUllE_EEvS4_RKT_EUliE_EEviT1_
        .type           _ZN2at6native18elementwise_kernelILi128ELi4EZNS0_15gpu_kernel_implIZZZNS0_15neg_kernel_cudaERNS_18TensorIteratorBaseEENKUlvE0_clEvENKUlvE2_clEvEUllE_EEvS4_RKT_EUliE_EEviT1_,@function
        .size           _ZN2at6native18elementwise_kernelILi128ELi4EZNS0_15gpu_kernel_implIZZZNS0_15neg_kernel_cudaERNS_18TensorIteratorBaseEENKUlvE0_clEvENKUlvE2_clEvEUllE_EEvS4_RKT_EUliE_EEviT1_,(.L_x_23764 - _ZN2at6native18elementwise_kernelILi128ELi4EZNS0_15gpu_kernel_implIZZZNS0_15neg_kernel_cudaERNS_18TensorIteratorBaseEENKUlvE0_clEvENKUlvE2_clEvEUllE_EEvS4_RKT_EUliE_EEviT1_)
        .other          _ZN2at6native18elementwise_kernelILi128ELi4EZNS0_15gpu_kernel_implIZZZNS0_15neg_kernel_cudaERNS_18TensorIteratorBaseEENKUlvE0_clEvENKUlvE2_clEvEUllE_EEvS4_RKT_EUliE_EEviT1_,@"STO_CUDA_ENTRY STV_DEFAULT"
_ZN2at6native18elementwise_kernelILi128ELi4EZNS0_15gpu_kernel_implIZZZNS0_15neg_kernel_cudaERNS_18TensorIteratorBaseEENKUlvE0_clEvENKUlvE2_clEvEUllE_EEvS4_RKT_EUliE_EEviT1_:
.text._ZN2at6native18elementwise_kernelILi128ELi4EZNS0_15gpu_kernel_implIZZZNS0_15neg_kernel_cudaERNS_18TensorIteratorBaseEENKUlvE0_clEvENKUlvE2_clEvEUllE_EEvS4_RKT_EUliE_EEviT1_:
        /* <DEDUP_REMOVED lines=319> */
.L_x_14152:
        /* <DEDUP_REMOVED lines=17> */
.L_x_14156:
[----:B------:R0:W5:Y:S01]  /*1500*/  LDG.E.U8 R4, desc[UR36][R2.64] ;  /* 0x0000002402047981 */ /* 0x000162000c1e1100 */
[----:B------:R-:W-:Y:S01]  /*1510*/  IMAD.MOV.U32 R5, RZ, RZ, RZ ;  /* 0x000000ffff057224 */ /* 0x000fe200078e00ff */
[----:B------:R-:W-:Y:S06]  /*1520*/  BRA `(.L_x_14158) ;  /* 0x0000000c00407947 */ /* 0x000fec0003800000 */
.L_x_14155:
        /* <DEDUP_REMOVED lines=8> */
.L_x_14160:
[----:B------:R-:W2:Y:S02]  /*15b0*/  LDG.E R4, desc[UR36][R2.64] ;  /* 0x0000002402047981 */ /* 0x000ea4000c1e1900 */
[----:B--2---:R-:W-:Y:S01]  /*15c0*/  SHF.R.S32.HI R5, RZ, 0x1f, R4 ;  /* 0x0000001fff057819 */ /* 0x004fe20000011404 */
[----:B------:R-:W-:Y:S06]  /*15d0*/  BRA `(.L_x_14158) ;  /* 0x0000000c00147947 */ /* 0x000fec0003800000 */
.L_x_14159:
[----:B------:R-:W2:Y:S02]  /*15e0*/  LDG.E.S16 R4, desc[UR36][R2.64] ;  /* 0x0000002402047981 */ /* 0x000ea4000c1e1700 */
[----:B--2---:R-:W-:Y:S01]  /*15f0*/  SHF.R.S32.HI R5, RZ, 0x1f, R4 ;  /* 0x0000001fff057819 */ /* 0x004fe20000011404 */
[----:B------:R-:W-:Y:S06]  /*1600*/  BRA `(.L_x_14158) ;  /* 0x0000000c00087947 */ /* 0x000fec0003800000 */
.L_x_14154:
        /* <DEDUP_REMOVED lines=9> */
.L_x_14162:
[----:B------:R-:W2:Y:S02]  /*16a0*/  LDG.E.U16 R2, desc[UR36][R2.64] ;  /* 0x0000002402027981 */ /* 0x000ea4000c1e1500 */
[----:B--2---:R-:W-:-:S06]  /*16b0*/  HADD2.F32 R4, -RZ, R2.H0_H0 ;  /* 0x20000002ff047230 */ /* 0x004fcc0000004100 */
[----:B------:R-:W0:Y:S01]  /*16c0*/  F2I.S64.TRUNC R4, R4 ;  /* 0x0000000400047311 */ /* 0x000e22000020d900 */
[----:B------:R-:W-:Y:S05]  /*16d0*/  BRA `(.L_x_14158) ;  /* 0x0000000800d47947 */ /* 0x000fea0003800000 */
.L_x_14161:
        /* <DEDUP_REMOVED lines=9> */
.L_x_14164:
[----:B------:R-:W2:Y:S02]  /*1770*/  LDG.E.U16 R2, desc[UR36][R2.64] ;  /* 0x0000002402027981 */ /* 0x000ea4000c1e1500 */
[----:B--2---:R-:W-:-:S06]  /*1780*/  HADD2.F32 R4, -RZ, R2.H0_H0 ;  /* 0x20000002ff047230 */ /* 0x004fcc0000004100 */
[----:B------:R-:W0:Y:S01]  /*1790*/  F2I.S64.TRUNC R4, R4 ;  /* 0x0000000400047311 */ /* 0x000e22000020d900 */
[----:B------:R-:W-:Y:S05]  /*17a0*/  BRA `(.L_x_14158) ;  /* 0x0000000800a07947 */ /* 0x000fea0003800000 */
.L_x_14163:
[----:B------:R-:W2:Y:S02]  /*17b0*/  LDG.E.64 R2, desc[UR36][R2.64] ;  /* 0x0000002402027981 */ /* 0x000ea4000c1e1b00 */
[----:B--2---:R0:W1:Y:S01]  /*17c0*/  F2I.S64.F64.TRUNC R4, R2 ;  /* 0x0000000200047311 */ /* 0x004062000030d900 */
[----:B------:R-:W-:Y:S05]  /*17d0*/  BRA `(.L_x_14158) ;  /* 0x0000000800947947 */ /* 0x000fea0003800000 */
.L_x_14153:
        /* <DEDUP_REMOVED lines=13> */
.L_x_14167:
[----:B------:R-:W2:Y:S02]  /*18b0*/  LDG.E.64 R2, desc[UR36][R2.64] ;  /* 0x0000002402027981 */ /* 0x000ea4000c1e1b00 */
[----:B--2---:R0:W1:Y:S01]  /*18c0*/  F2I.S64.F64.TRUNC R4, R2 ;  /* 0x0000000200047311 */ /* 0x004062000030d900 */
[----:B------:R-:W-:Y:S05]  /*18d0*/  BRA `(.L_x_14158) ;  /* 0x0000000800547947 */ /* 0x000fea0003800000 */
.L_x_14166:
        /* <DEDUP_REMOVED lines=26> */
.L_x_14169:
        /* <DEDUP_REMOVED lines=13> */
.L_x_14168:
[----:B------:R-:W2:Y:S02]  /*1b50*/  LDG.E.U16 R4, desc[UR36][R2.64] ;  /* 0x0000002402047981 */ /* 0x000ea4000c1e1500 */
[----:B--2---:R-:W-:-:S06]  /*1b60*/  IMAD.U32 R4, R4, 0x10000, RZ ;  /* 0x0001000004047824 */ /* 0x004fcc00078e00ff */
[----:B------:R-:W0:Y:S01]  /*1b70*/  F2I.S64.TRUNC R4, R4 ;  /* 0x0000000400047311 */ /* 0x000e22000020d900 */
[----:B------:R-:W-:Y:S05]  /*1b80*/  BRA `(.L_x_14158) ;  /* 0x0000000400a87947 */ /* 0x000fea0003800000 */
.L_x_14165:
        /* <DEDUP_REMOVED lines=11> */
.L_x_14172:
        /* <DEDUP_REMOVED lines=21> */
.L_x_14176:
[----:B------:R-:W-:Y:S05]  /*1d90*/  BSYNC.RECONVERGENT B1 ;  /* 0x0000000000017941 */ /* 0x000fea0003800200 */
.L_x_14175:
[----:B------:R-:W-:Y:S01]  /*1da0*/  IMAD.SHL.U32 R0, R0, 0x100000, RZ ;  /* 0x0010000000007824 */ /* 0x000fe200078e00ff */
[----:B------:R-:W-:-:S04]  /*1db0*/  LEA R2, R2, 0x3b800000, 0x17 ;  /* 0x3b80000002027811 */ /* 0x000fc800078eb8ff */
[----:B------:R-:W-:-:S07]  /*1dc0*/  LOP3.LUT R4, R2, R0, R7, 0xfe, !PT ;  /* 0x0000000002047212 */ /* 0x000fce00078efe07 */
.L_x_14174:
[----:B------:R-:W-:Y:S05]  /*1dd0*/  BSYNC.RECONVERGENT B0 ;  /* 0x0000000000007941 */ /* 0x000fea0003800200 */
.L_x_14173:
[----:B------:R-:W1:Y:S01]  /*1de0*/  F2I.S64.TRUNC R4, R4 ;  /* 0x0000000400047311 */ /* 0x000e62000020d900 */
[----:B------:R-:W-:Y:S05]  /*1df0*/  BRA `(.L_x_14158) ;  /* 0x00000004000c7947 */ /* 0x000fea0003800000 */
.L_x_14171:
        /* <DEDUP_REMOVED lines=21> */
.L_x_14180:
[----:B------:R-:W-:Y:S05]  /*1f50*/  BSYNC.RECONVERGENT B1 ;  /* 0x0000000000017941 */ /* 0x000fea0003800200 */
.L_x_14179:
[----:B------:R-:W-:Y:S02]  /*1f60*/  SHF.L.U32 R0, R0, 0x15, RZ ;  /* 0x0000001500007819 */ /* 0x000fe400000006ff */
[----:B------:R-:W-:-:S04]  /*1f70*/  LEA R2, R2, 0x37800000, 0x17 ;  /* 0x3780000002027811 */ /* 0x000fc800078eb8ff */
[----:B------:R-:W-:-:S07]  /*1f80*/  LOP3.LUT R4, R2, R0, R7, 0xfe, !PT ;  /* 0x0000000002047212 */ /* 0x000fce00078efe07 */
.L_x_14178:
[----:B------:R-:W-:Y:S05]  /*1f90*/  BSYNC.RECONVERGENT B0 ;  /* 0x0000000000007941 */ /* 0x000fea0003800200 */
.L_x_14177:
[----:B------:R-:W2:Y:S01]  /*1fa0*/  F2I.S64.TRUNC R4, R4 ;  /* 0x0000000400047311 */ /* 0x000ea2000020d900 */
[----:B------:R-:W-:Y:S05]  /*1fb0*/  BRA `(.L_x_14158) ;  /* 0x00000000009c7947 */ /* 0x000fea0003800000 */
.L_x_14170:
[----:B------:R-:W-:-:S09]  /*1fc0*/  UISETP.NE.AND UP0, UPT, UR4, 0x1c, UPT ;  /* 0x0000001c0400788c */ /* 0x000fd2000bf05270 */
[----:B------:R-:W-:Y:S05]  /*1fd0*/  BRA.U !UP0, `(.L_x_14181) ;  /* 0x00000001088c7547 */ /* 0x000fea000b800000 */
[----:B------:R-:W-:-:S09]  /*1fe0*/  UISETP.NE.AND UP0, UPT, UR4, 0x1d, UPT ;  /* 0x0000001d0400788c */ /* 0x000fd2000bf05270 */
[----:B------:R-:W-:Y:S05]  /*1ff0*/  BRA.U !UP0, `(.L_x_14182) ;  /* 0x00000001087c7547 */ /* 0x000fea000b800000 */
[----:B------:R-:W-:-:S09]  /*2000*/  UISETP.NE.AND UP0, UPT, UR4, 0x2c, UPT ;  /* 0x0000002c0400788c */ /* 0x000fd2000bf05270 */
[----:B------:R-:W-:Y:S05]  /*2010*/  BRA.U !UP0, `(.L_x_14183) ;  /* 0x0000000108487547 */ /* 0x000fea000b800000 */
.L_x_14157:
        /* <DEDUP_REMOVED lines=16> */
.L_x_14184:
[----:B------:R-:W-:Y:S01]  /*2120*/  CS2R R4, SRZ ;  /* 0x0000000000047805 */ /* 0x000fe2000001ff00 */
[----:B------:R-:W-:Y:S06]  /*2130*/  BRA `(.L_x_14158) ;  /* 0x00000000003c7947 */ /* 0x000fec0003800000 */
.L_x_14183:
        /* <DEDUP_REMOVED lines=8> */
.L_x_14186:
[----:B------:R-:W-:Y:S05]  /*21c0*/  BSYNC.RECONVERGENT B0 ;  /* 0x0000000000007941 */ /* 0x000fea0003800200 */
.L_x_14185:
[----:B------:R-:W4:Y:S01]  /*21d0*/  F2I.S64.TRUNC R4, R4 ;  /* 0x0000000400047311 */ /* 0x000f22000020d900 */
[----:B------:R-:W-:Y:S05]  /*21e0*/  BRA `(.L_x_14158) ;  /* 0x0000000000107947 */ /* 0x000fea0003800000 */
.L_x_14182:
[----:B------:R0:W5:Y:S01]  /*21f0*/  LDG.E.64 R4, desc[UR36][R2.64] ;  /* 0x0000002402047981 */ /* 0x000162000c1e1b00 */
[----:B------:R-:W-:Y:S05]  /*2200*/  BRA `(.L_x_14158) ;  /* 0x0000000000087947 */ /* 0x000fea0003800000 */
.L_x_14181:
[----:B------:R3:W5:Y:S01]  /*2210*/  LDG.E R4, desc[UR36][R2.64] ;  /* 0x0000002402047981 */ /* 0x000762000c1e1900 */
[----:B------:R-:W-:-:S07]  /*2220*/  IMAD.MOV.U32 R5, RZ, RZ, RZ ;  /* 0x000000ffff057224 */ /* 0x000fce00078e00ff */
.L_x_14158:
[----:B------:R-:W3:Y:S01]  /*2230*/  LDCU.64 UR6, c[0x0][0x580] ;  /* 0x0000b000ff0677ac */ /* 0x000ee20008000a00 */
[----:B012-45:R-:W-:Y:S01]  /*2240*/  IADD3 R9, P1, PT, RZ, -R4, RZ ;  /* 0x80000004ff097210 */ /* 0x037fe20007f3e0ff */
[----:B------:R-:W-:-:S03]  /*2250*/  UPRMT UR4, UR42, 0x9910, URZ ;  /* 0x000099102a047896 */ /* 0x000fc600080000ff */
[----:B------:R-:W-:Y:S01]  /*2260*/  MOV R6, R9 ;  /* 0x0000000900067202 */ /* 0x000fe20000000f00 */
[----:B------:R-:W-:Y:S01]  /*2270*/  IMAD.X R7, RZ, RZ, ~R5, P1 ;  /* 0x000000ffff077224 */ /* 0x000fe200008e0e05 */
[----:B------:R-:W-:Y:S01]  /*2280*/  UISETP.GT.AND UP0, UPT, UR4, 0x9, UPT ;  /* 0x000000090400788c */ /* 0x000fe2000bf04270 */
[----:B---3--:R-:W-:-:S05]  /*2290*/  IADD3 R2, P0, PT, R16, UR6, RZ ;  /* 0x0000000610027c10 */ /* 0x008fca000ff1e0ff */
        /* <DEDUP_REMOVED lines=12> */
.L_x_14190:
[----:B------:R3:W-:Y:S01]  /*2360*/  STG.E.U8 desc[UR36][R2.64], R9 ;  /* 0x0000000902007986 */ /* 0x0007e2000c101124 */
[----:B------:R-:W-:Y:S05]  /*2370*/  BRA `(.L_x_14192) ;  /* 0x0000000c009c7947 */ /* 0x000fea0003800000 */
.L_x_14189:
        /* <DEDUP_REMOVED lines=8> */
.L_x_14194:
[----:B------:R1:W-:Y:S01]  /*2400*/  STG.E desc[UR36][R2.64], R9 ;  /* 0x0000000902007986 */ /* 0x0003e2000c101924 */
[----:B------:R-:W-:Y:S05]  /*2410*/  BRA `(.L_x_14192) ;  /* 0x0000000c00747947 */ /* 0x000fea0003800000 */
.L_x_14193:
[----:B------:R2:W-:Y:S01]  /*2420*/  STG.E.U16 desc[UR36][R2.64], R9 ;  /* 0x0000000902007986 */ /* 0x0005e2000c101524 */
[----:B------:R-:W-:Y:S05]  /*2430*/  BRA `(.L_x_14192) ;  /* 0x0000000c006c7947 */ /* 0x000fea0003800000 */
.L_x_14188:
[----:B------:R-:W-:-:S09]  /*2440*/  UISETP.GT.AND UP0, UPT, UR4, 0x6, UPT ;  /* 0x000000060400788c */ /* 0x000fd2000bf04270 */
[----:B------:R-:W-:Y:S05]  /*2450*/  BRA.U UP0, `(.L_x_14195) ;  /* 0x00000001003c7547 */ /* 0x000fea000b800000 */
[----:B------:R-:W-:-:S09]  /*2460*/  UISETP.NE.AND UP0, UPT, UR4, 0x5, UPT ;  /* 0x000000050400788c */ /* 0x000fd2000bf05270 */
[----:B------:R-:W-:Y:S05]  /*2470*/  BRA.U !UP0, `(.L_x_14196) ;  /* 0x00000001081c7547 */ /* 0x000fea000b800000 */
[----:B------:R-:W-:-:S09]  /*2480*/  UISETP.NE.AND UP0, UPT, UR4, 0x6, UPT ;  /* 0x000000060400788c */ /* 0x000fd2000bf05270 */
[----:B------:R-:W-:Y:S05]  /*2490*/  BRA.U UP0, `(.L_x_14191) ;  /* 0x0000000900b87547 */ /* 0x000fea000b800000 */
[----:B------:R-:W-:-:S05]  /*24a0*/  IADD3 R4, P0, PT, RZ, -R4, RZ ;  /* 0x80000004ff047210 */ /* 0x000fca0007f1e0ff */
[----:B------:R-:W-:-:S06]  /*24b0*/  IMAD.X R5, RZ, RZ, ~R5, P0 ;  /* 0x000000ffff057224 */ /* 0x000fcc00000e0e05 */
[----:B------:R-:W0:Y:S02]  /*24c0*/  I2F.S64 R5, R4 ;  /* 0x0000000400057312 */ /* 0x000e240000301400 */
[----:B0-----:R0:W-:Y:S01]  /*24d0*/  STG.E desc[UR36][R2.64], R5 ;  /* 0x0000000502007986 */ /* 0x0011e2000c101924 */
[----:B------:R-:W-:Y:S05]  /*24e0*/  BRA `(.L_x_14192) ;  /* 0x0000000c00407947 */ /* 0x000fea0003800000 */
.L_x_14196:
[----:B------:R-:W-:-:S05]  /*24f0*/  IADD3 R4, P0, PT, RZ, -R4, RZ ;  /* 0x80000004ff047210 */ /* 0x000fca0007f1e0ff */
[----:B------:R-:W-:-:S04]  /*2500*/  IMAD.X R5, RZ, RZ, ~R5, P0 ;  /* 0x000000ffff057224 */ /* 0x000fc800000e0e05 */
[----:B------:R-:W0:Y:S02]  /*2510*/  I2F.S64 R0, R4 ;  /* 0x0000000400007312 */ /* 0x000e240000301400 */
[----:B0-----:R-:W-:-:S05]  /*2520*/  F2FP.F16.F32.PACK_AB R0, RZ, R0 ;  /* 0x00000000ff00723e */ /* 0x001fca00000000ff */
[----:B------:R0:W-:Y:S01]  /*2530*/  STG.E.U16 desc[UR36][R2.64], R0 ;  /* 0x0000000002007986 */ /* 0x0001e2000c101524 */
[----:B------:R-:W-:Y:S05]  /*2540*/  BRA `(.L_x_14192) ;  /* 0x0000000c00287947 */ /* 0x000fea0003800000 */
.L_x_14195:
[----:B------:R-:W-:-:S09]  /*2550*/  UISETP.NE.AND UP0, UPT, UR4, 0x7, UPT ;  /* 0x000000070400788c */ /* 0x000fd2000bf05270 */
[----:B------:R-:W-:Y:S05]  /*2560*/  BRA.U !UP0, `(.L_x_14197) ;  /* 0x0000000108447547 */ /* 0x000fea000b800000 */
[----:B------:R-:W-:-:S09]  /*2570*/  UISETP.NE.AND UP0, UPT, UR4, 0x8, UPT ;  /* 0x000000080400788c */ /* 0x000fd2000bf05270 */
[----:B------:R-:W-:Y:S05]  /*2580*/  BRA.U !UP0, `(.L_x_14198) ;  /* 0x0000000108207547 */ /* 0x000fea000b800000 */
[----:B------:R-:W-:-:S09]  /*2590*/  UISETP.NE.AND UP0, UPT, UR4, 0x9, UPT ;  /* 0x000000090400788c */ /* 0x000fd2000bf05270 */
[----:B------:R-:W-:Y:S05]  /*25a0*/  BRA.U UP0, `(.L_x_14191) ;  /* 0x0000000900747547 */ /* 0x000fea000b800000 */
[----:B------:R-:W-:Y:S01]  /*25b0*/  IADD3 R4, P0, PT, RZ, -R4, RZ ;  /* 0x80000004ff047210 */ /* 0x000fe20007f1e0ff */
[----:B------:R-:W-:-:S04]  /*25c0*/  HFMA2 R7, -RZ, RZ, 0, 0 ;  /* 0x00000000ff077431 */ /* 0x000fc800000001ff */
[----:B------:R-:W-:-:S04]  /*25d0*/  IMAD.X R5, RZ, RZ, ~R5, P0 ;  /* 0x000000ffff057224 */ /* 0x000fc800000e0e05 */
[----:B------:R-:W0:Y:S02]  /*25e0*/  I2F.S64 R6, R4 ;  /* 0x0000000400067312 */ /* 0x000e240000301400 */
[----:B0-----:R0:W-:Y:S01]  /*25f0*/  STG.E.64 desc[UR36][R2.64], R6 ;  /* 0x0000000602007986 */ /* 0x0011e2000c101b24 */
[----:B------:R-:W-:Y:S05]  /*2600*/  BRA `(.L_x_14192) ;  /* 0x0000000800f87947 */ /* 0x000fea0003800000 */
.L_x_14198:
[----:B------:R-:W-:-:S05]  /*2610*/  IADD3 R4, P0, PT, RZ, -R4, RZ ;  /* 0x80000004ff047210 */ /* 0x000fca0007f1e0ff */
[----:B------:R-:W-:-:S04]  /*2620*/  IMAD.X R5, RZ, RZ, ~R5, P0 ;  /* 0x000000ffff057224 */ /* 0x000fc800000e0e05 */
[----:B------:R-:W0:Y:S02]  /*2630*/  I2F.S64 R4, R4 ;  /* 0x0000000400047312 */ /* 0x000e240000301400 */
[----:B0-----:R-:W-:-:S04]  /*2640*/  F2FP.F16.F32.PACK_AB R5, RZ, R4 ;  /* 0x00000004ff05723e */ /* 0x001fc800000000ff */
[----:B------:R-:W-:-:S05]  /*2650*/  PRMT R5, R5, 0x5410, RZ ;  /* 0x0000541005057816 */ /* 0x000fca00000000ff */
[----:B------:R0:W-:Y:S01]  /*2660*/  STG.E desc[UR36][R2.64], R5 ;  /* 0x0000000502007986 */ /* 0x0001e2000c101924 */
[----:B------:R-:W-:Y:S05]  /*2670*/  BRA `(.L_x_14192) ;  /* 0x0000000800dc7947 */ /* 0x000fea0003800000 */
.L_x_14197:
[----:B------:R-:W-:-:S05]  /*2680*/  IADD3 R4, P0, PT, RZ, -R4, RZ ;  /* 0x80000004ff047210 */ /* 0x000fca0007f1e0ff */
[----:B------:R-:W-:-:S06]  /*2690*/  IMAD.X R5, RZ, RZ, ~R5, P0 ;  /* 0x000000ffff057224 */ /* 0x000fcc00000e0e05 */
[----:B------:R-:W0:Y:S02]  /*26a0*/  I2F.F64.S64 R4, R4 ;  /* 0x0000000400047312 */ /* 0x000e240000301c00 */
[----:B0-----:R0:W-:Y:S01]  /*26b0*/  STG.E.64 desc[UR36][R2.64], R4 ;  /* 0x0000000402007986 */ /* 0x0011e2000c101b24 */
[----:B------:R-:W-:Y:S05]  /*26c0*/  BRA `(.L_x_14192) ;  /* 0x0000000800c87947 */ /* 0x000fea0003800000 */
.L_x_14187:
        /* <DEDUP_REMOVED lines=13> */
.L_x_14201:
[----:B------:R-:W-:Y:S02]  /*27a0*/  IADD3 R4, P0, PT, RZ, -R4, RZ ;  /* 0x80000004ff047210 */ /* 0x000fe40007f1e0ff */
[----:B------:R-:W-:-:S03]  /*27b0*/  CS2R R6, SRZ ;  /* 0x0000000000067805 */ /* 0x000fc6000001ff00 */
[----:B------:R-:W-:-:S06]  /*27c0*/  IMAD.X R5, RZ, RZ, ~R5, P0 ;  /* 0x000000ffff057224 */ /* 0x000fcc00000e0e05 */
[----:B------:R-:W0:Y:S02]  /*27d0*/  I2F.F64.S64 R4, R4 ;  /* 0x0000000400047312 */ /* 0x000e240000301c00 */
[----:B0-----:R0:W-:Y:S01]  /*27e0*/  STG.E.128 desc[UR36][R2.64], R4 ;  /* 0x0000000402007986 */ /* 0x0011e2000c101d24 */
[----:B------:R-:W-:Y:S05]  /*27f0*/  BRA `(.L_x_14192) ;  /* 0x00000008007c7947 */ /* 0x000fea0003800000 */
.L_x_14200:
[----:B------:R-:W-:-:S09]  /*2800*/  UISETP.NE.AND UP0, UPT, UR4, 0xf, UPT ;  /* 0x0000000f0400788c */ /* 0x000fd2000bf05270 */
[----:B------:R-:W-:Y:S05]  /*2810*/  BRA.U !UP0, `(.L_x_14202) ;  /* 0x0000000108b07547 */ /* 0x000fea000b800000 */
[----:B------:R-:W-:-:S09]  /*2820*/  UISETP.NE.AND UP0, UPT, UR4, 0x17, UPT ;  /* 0x000000170400788c */ /* 0x000fd2000bf05270 */
[----:B------:R-:W-:Y:S05]  /*2830*/  BRA.U !UP0, `(.L_x_14203) ;  /* 0x0000000108547547 */ /* 0x000fea000b800000 */
[----:B------:R-:W-:-:S09]  /*2840*/  UISETP.NE.AND UP0, UPT, UR4, 0x18, UPT ;  /* 0x000000180400788c */ /* 0x000fd2000bf05270 */
[----:B------:R-:W-:Y:S05]  /*2850*/  BRA.U UP0, `(.L_x_14191) ;  /* 0x0000000500c87547 */ /* 0x000fea000b800000 */
[----:B------:R-:W-:Y:S01]  /*2860*/  IADD3 R4, P0, PT, RZ, -R4, RZ ;  /* 0x80000004ff047210 */ /* 0x000fe20007f1e0ff */
[----:B------:R-:W-:Y:S01]  /*2870*/  BSSY.RECONVERGENT B0, `(.L_x_14204) ;  /* 0x000000e000007945 */ /* 0x000fe20003800200 */
[----:B------:R-:W-:Y:S02]  /*2880*/  IMAD.MOV.U32 R0, RZ, RZ, 0x7f ;  /* 0x0000007fff007424 */ /* 0x000fe400078e00ff */
[----:B------:R-:W-:-:S06]  /*2890*/  IADD3.X R5, PT, PT, RZ, ~R5, RZ, P0, !PT ;  /* 0x80000005ff057210 */ /* 0x000fcc00007fe4ff */
[----:B------:R-:W0:Y:S02]  /*28a0*/  I2F.S64 R5, R4 ;  /* 0x0000000400057312 */ /* 0x000e240000301400 */
        /* <DEDUP_REMOVED lines=10> */
.L_x_14205:
[----:B------:R-:W-:Y:S05]  /*2950*/  BSYNC.RECONVERGENT B0 ;  /* 0x0000000000007941 */ /* 0x000fea0003800200 */
.L_x_14204:
[----:B------:R-:W-:-:S05]  /*2960*/  LOP3.LUT R7, R0, 0x80, R7, 0xf8, !PT ;  /* 0x0000008000077812 */ /* 0x000fca00078ef807 */
[----:B------:R0:W-:Y:S01]  /*2970*/  STG.E.U8 desc[UR36][R2.64], R7 ;  /* 0x0000000702007986 */ /* 0x0001e2000c101124 */
[----:B------:R-:W-:Y:S05]  /*2980*/  BRA `(.L_x_14192) ;  /* 0x0000000800187947 */ /* 0x000fea0003800000 */
.L_x_14203:
[----:B------:R-:W-:Y:S01]  /*2990*/  IADD3 R4, P0, PT, RZ, -R4, RZ ;  /* 0x80000004ff047210 */ /* 0x000fe20007f1e0ff */
[----:B------:R-:W-:Y:S04]  /*29a0*/  BSSY.RECONVERGENT B0, `(.L_x_14206) ;  /* 0x0000010000007945 */ /* 0x000fe80003800200 */
[----:B------:R-:W-:-:S06]  /*29b0*/  IMAD.X R5, RZ, RZ, ~R5, P0 ;  /* 0x000000ffff057224 */ /* 0x000fcc00000e0e05 */
[----:B------:R-:W0:Y:S02]  /*29c0*/  I2F.S64 R5, R4 ;  /* 0x0000000400057312 */ /* 0x000e240000301400 */
        /* <DEDUP_REMOVED lines=13> */
.L_x_14207:
[----:B------:R-:W-:Y:S05]  /*2aa0*/  BSYNC.RECONVERGENT B0 ;  /* 0x0000000000007941 */ /* 0x000fea0003800200 */
.L_x_14206:
[----:B------:R-:W-:-:S05]  /*2ab0*/  LOP3.LUT R7, R0, 0x80, R7, 0xf8, !PT ;  /* 0x0000008000077812 */ /* 0x000fca00078ef807 */
[----:B------:R0:W-:Y:S01]  /*2ac0*/  STG.E.U8 desc[UR36][R2.64], R7 ;  /* 0x0000000702007986 */ /* 0x0001e2000c101124 */
[----:B------:R-:W-:Y:S05]  /*2ad0*/  BRA `(.L_x_14192) ;  /* 0x0000000400c47947 */ /* 0x000fea0003800000 */
.L_x_14202:
[----:B------:R-:W-:-:S04]  /*2ae0*/  IADD3 R4, P0, PT, RZ, -R4, RZ ;  /* 0x80000004ff047210 */ /* 0x000fc80007f1e0ff */
[----:B------:R-:W-:-:S04]  /*2af0*/  IADD3.X R5, PT, PT, RZ, ~R5, RZ, P0, !PT ;  /* 0x80000005ff057210 */ /* 0x000fc800007fe4ff */
[----:B------:R-:W0:Y:S02]  /*2b00*/  I2F.S64 R0, R4 ;  /* 0x0000000400007312 */ /* 0x000e240000301400 */
[----:B0-----:R-:W-:-:S05]  /*2b10*/  F2FP.BF16.F32.PACK_AB R0, RZ, R0 ;  /* 0x00000000ff00723e */ /* 0x001fca00000010ff */
[----:B------:R0:W-:Y:S01]  /*2b20*/  STG.E.U16 desc[UR36][R2.64], R0 ;  /* 0x0000000002007986 */ /* 0x0001e2000c101524 */
[----:B------:R-:W-:Y:S05]  /*2b30*/  BRA `(.L_x_14192) ;  /* 0x0000000400ac7947 */ /* 0x000fea0003800000 */
.L_x_14199:
        /* <DEDUP_REMOVED lines=10> */
.L_x_14210:
[----:B------:R-:W-:Y:S01]  /*2be0*/  IADD3 R4, P0, PT, RZ, -R4, RZ ;  /* 0x80000004ff047210 */ /* 0x000fe20007f1e0ff */
[----:B------:R-:W-:Y:S01]  /*2bf0*/  BSSY.RECONVERGENT B0, `(.L_x_14211) ;  /* 0x0000016000007945 */ /* 0x000fe20003800200 */
[----:B------:R-:W-:-:S03]  /*2c00*/  IMAD.MOV.U32 R0, RZ, RZ, 0x80 ;  /* 0x00000080ff007424 */ /* 0x000fc600078e00ff */
[----:B------:R-:W-:-:S06]  /*2c10*/  IMAD.X R5, RZ, RZ, ~R5, P0 ;  /* 0x000000ffff057224 */ /* 0x000fcc00000e0e05 */
[----:B------:R-:W0:Y:S02]  /*2c20*/  I2F.S64 R5, R4 ;  /* 0x0000000400057312 */ /* 0x000e240000301400 */
        /* <DEDUP_REMOVED lines=10> */
.L_x_14213:
[----:B------:R-:W-:-:S04]  /*2cd0*/  SHF.R.U32.HI R0, RZ, 0x14, R5 ;  /* 0x00000014ff007819 */ /* 0x000fc80000011605 */
[----:B------:R-:W-:-:S04]  /*2ce0*/  LOP3.LUT R0, R0, 0x1, RZ, 0xc0, !PT ;  /* 0x0000000100007812 */ /* 0x000fc800078ec0ff */
[----:B------:R-:W-:-:S04]  /*2cf0*/  IADD3 R0, PT, PT, R5, 0x487ffff, R0 ;  /* 0x0487ffff05007810 */ /* 0x000fc80007ffe000 */
[----:B------:R-:W-:-:S04]  /*2d00*/  SHF.R.U32.HI R0, RZ, 0x14, R0 ;  /* 0x00000014ff007819 */ /* 0x000fc80000011600 */
[----:B------:R-:W-:-:S07]  /*2d10*/  LOP3.LUT R4, R0, 0xff, RZ, 0xc0, !PT ;  /* 0x000000ff00047812 */ /* 0x000fce00078ec0ff */
.L_x_14214:
[----:B------:R-:W-:-:S04]  /*2d20*/  SHF.R.U32.HI R5, RZ, 0x18, R5 ;  /* 0x00000018ff057819 */ /* 0x000fc80000011605 */
[----:B------:R-:W-:-:S04]  /*2d30*/  LOP3.LUT R4, R4, 0x80, R5, 0xf8, !PT ;  /* 0x0000008004047812 */ /* 0x000fc800078ef805 */
[----:B------:R-:W-:-:S07]  /*2d40*/  PRMT R0, R4, 0x7610, R0 ;  /* 0x0000761004007816 */ /* 0x000fce0000000000 */
.L_x_14212:
[----:B------:R-:W-:Y:S05]  /*2d50*/  BSYNC.RECONVERGENT B0 ;  /* 0x0000000000007941 */ /* 0x000fea0003800200 */
.L_x_14211:
[----:B------:R0:W-:Y:S01]  /*2d60*/  STG.E.U8 desc[UR36][R2.64], R0 ;  /* 0x0000000002007986 */ /* 0x0001e2000c101124 */
[----:B------:R-:W-:Y:S05]  /*2d70*/  BRA `(.L_x_14192) ;  /* 0x00000004001c7947 */ /* 0x000fea0003800000 */
.L_x_14209:
[----:B------:R-:W-:Y:S01]  /*2d80*/  IADD3 R4, P0, PT, RZ, -R4, RZ ;  /* 0x80000004ff047210 */ /* 0x000fe20007f1e0ff */
[----:B------:R-:W-:Y:S01]  /*2d90*/  BSSY.RECONVERGENT B0, `(.L_x_14215) ;  /* 0x0000016000007945 */ /* 0x000fe20003800200 */
[----:B------:R-:W-:-:S03]  /*2da0*/  MOV R0, 0x80 ;  /* 0x0000008000007802 */ /* 0x000fc60000000f00 */
        /* <DEDUP_REMOVED lines=12> */
.L_x_14217:
[----:B------:R-:W-:-:S04]  /*2e70*/  SHF.R.U32.HI R0, RZ, 0x15, R5 ;  /* 0x00000015ff007819 */ /* 0x000fc80000011605 */
[----:B------:R-:W-:-:S04]  /*2e80*/  LOP3.LUT R0, R0, 0x1, RZ, 0xc0, !PT ;  /* 0x0000000100007812 */ /* 0x000fc800078ec0ff */
[----:B------:R-:W-:-:S04]  /*2e90*/  IADD3 R0, PT, PT, R5, 0x88fffff, R0 ;  /* 0x088fffff05007810 */ /* 0x000fc80007ffe000 */
[----:B------:R-:W-:-:S04]  /*2ea0*/  SHF.R.U32.HI R0, RZ, 0x15, R0 ;  /* 0x00000015ff007819 */ /* 0x000fc80000011600 */
[----:B------:R-:W-:-:S07]  /*2eb0*/  LOP3.LUT R4, R0, 0xff, RZ, 0xc0, !PT ;  /* 0x000000ff00047812 */ /* 0x000fce00078ec0ff */
.L_x_14218:
[----:B------:R-:W-:-:S04]  /*2ec0*/  SHF.R.U32.HI R5, RZ, 0x18, R5 ;  /* 0x00000018ff057819 */ /* 0x000fc80000011605 */
[----:B------:R-:W-:-:S04]  /*2ed0*/  LOP3.LUT R4, R4, 0x80, R5, 0xf8, !PT ;  /* 0x0000008004047812 */ /* 0x000fc800078ef805 */
[----:B------:R-:W-:-:S07]  /*2ee0*/  PRMT R0, R4, 0x7610, R0 ;  /* 0x0000761004007816 */ /* 0x000fce0000000000 */
.L_x_14216:
[----:B------:R-:W-:Y:S05]  /*2ef0*/  BSYNC.RECONVERGENT B0 ;  /* 0x0000000000007941 */ /* 0x000fea0003800200 */
.L_x_14215:
[----:B------:R0:W-:Y:S01]  /*2f00*/  STG.E.U8 desc[UR36][R2.64], R0 ;  /* 0x0000000002007986 */ /* 0x0001e2000c101124 */
[----:B------:R-:W-:Y:S05]  /*2f10*/  BRA `(.L_x_14192) ;  /* 0x0000000000b47947 */ /* 0x000fea0003800000 */
.L_x_14208:
[----:B------:R-:W-:-:S09]  /*2f20*/  UISETP.NE.AND UP0, UPT, UR4, 0x1c, UPT ;  /* 0x0000001c0400788c */ /* 0x000fd2000bf05270 */
[----:B------:R-:W-:Y:S05]  /*2f30*/  BRA.U !UP0, `(.L_x_14219) ;  /* 0x0000000108a87547 */ /* 0x000fea000b800000 */
[----:B------:R-:W-:-:S09]  /*2f40*/  UISETP.NE.AND UP0, UPT, UR4, 0x1d, UPT ;  /* 0x0000001d0400788c */ /* 0x000fd2000bf05270 */
[----:B------:R-:W-:Y:S05]  /*2f50*/  BRA.U !UP0, `(.L_x_14220) ;  /* 0x0000000108987547 */ /* 0x000fea000b800000 */
[----:B------:R-:W-:-:S09]  /*2f60*/  UISETP.NE.AND UP0, UPT, UR4, 0x2c, UPT ;  /* 0x0000002c0400788c */ /* 0x000fd2000bf05270 */
[----:B------:R-:W-:Y:S05]  /*2f70*/  BRA.U !UP0, `(.L_x_14221) ;  /* 0x0000000108447547 */ /* 0x000fea000b800000 */
.L_x_14191:
        /* <DEDUP_REMOVED lines=16> */
.L_x_14222:
[----:B------:R-:W-:Y:S05]  /*3080*/  BRA `(.L_x_14192) ;  /* 0x0000000000587947 */ /* 0x000fea0003800000 */
.L_x_14221:
[----:B------:R-:W-:-:S05]  /*3090*/  IADD3 R4, P0, PT, RZ, -R4, RZ ;  /* 0x80000004ff047210 */ /* 0x000fca0007f1e0ff */
[----:B------:R-:W-:-:S04]  /*30a0*/  IMAD.X R5, RZ, RZ, ~R5, P0 ;  /* 0x000000ffff057224 */ /* 0x000fc800000e0e05 */
        /* <DEDUP_REMOVED lines=17> */
.L_x_14220:
[----:B------:R0:W-:Y:S01]  /*31c0*/  STG.E.64 desc[UR36][R2.64], R6 ;  /* 0x0000000602007986 */ /* 0x0001e2000c101b24 */
[----:B------:R-:W-:Y:S05]  /*31d0*/  BRA `(.L_x_14192) ;  /* 0x0000000000047947 */ /* 0x000fea0003800000 */
.L_x_14219:
[----:B------:R0:W-:Y:S02]  /*31e0*/  STG.E desc[UR36][R2.64], R9 ;  /* 0x0000000902007986 */ /* 0x0001e4000c101924 */
.L_x_14192:
[----:B------:R-:W-:-:S07]  /*31f0*/  VIADD R17, R17, 0x80 ;  /* 0x0000008011117836 */ /* 0x000fce0000000000 */
.L_x_14151:
[----:B------:R-:W-:Y:S05]  /*3200*/  BSYNC.RECONVERGENT B6 ;  /* 0x0000000000067941 */ /* 0x000fea0003800200 */
.L_x_14150:
        /* <DEDUP_REMOVED lines=307> */
.L_x_14225:
        /* <DEDUP_REMOVED lines=17> */
.L_x_14229:
[----:B------:R0:W5:Y:S01]  /*4650*/  LDG.E.U8 R4, desc[UR36][R2.64] ;  /* 0x0000002402047981 */ /* 0x000162000c1e1100 */
[----:B------:R-:W-:Y:S01]  /*4660*/  IMAD.MOV.U32 R5, RZ, RZ, RZ ;  /* 0x000000ffff057224 */ /* 0x000fe200078e00ff */
[----:B------:R-:W-:Y:S06]  /*4670*/  BRA `(.L_x_14231) ;  /* 0x0000000c00407947 */ /* 0x000fec0003800000 */
.L_x_14228:
        /* <DEDUP_REMOVED lines=8> */
.L_x_14233:
[----:B------:R-:W2:Y:S02]  /*4700*/  LDG.E R4, desc[UR36][R2.64] ;  /* 0x0000002402047981 */ /* 0x000ea4000c1e1900 */
[----:B--2---:R-:W-:Y:S01]  /*4710*/  SHF.R.S32.HI R5, RZ, 0x1f, R4 ;  /* 0x0000001fff057819 */ /* 0x004fe20000011404 */
[----:B------:R-:W-:Y:S06]  /*4720*/  BRA `(.L_x_14231) ;  /* 0x0000000c00147947 */ /* 0x000fec0003800000 */
.L_x_14232:
[----:B------:R-:W2:Y:S02]  /*4730*/  LDG.E.S16 R4, desc[UR36][R2.64] ;  /* 0x0000002402047981 */ /* 0x000ea4000c1e1700 */
[----:B--2---:R-:W-:Y:S01]  /*4740*/  SHF.R.S32.HI R5, RZ, 0x1f, R4 ;  /* 0x0000001fff057819 */ /* 0x004fe20000011404 */
[----:B------:R-:W-:Y:S06]  /*4750*/  BRA `(.L_x_14231) ;  /* 0x0000000c00087947 */ /* 0x000fec0003800000 */
.L_x_14227:
        /* <DEDUP_REMOVED lines=9> */
.L_x_14235:
[----:B------:R-:W2:Y:S02]  /*47f0*/  LDG.E.U16 R2, desc[UR36][R2.64] ;  /* 0x0000002402027981 */ /* 0x000ea4000c1e1500 */
[----:B--2---:R-:W-:-:S06]  /*4800*/  HADD2.F32 R4, -RZ, R2.H0_H0 ;  /* 0x20000002ff047230 */ /* 0x004fcc0000004100 */
[----:B------:R-:W0:Y:S01]  /*4810*/  F2I.S64.TRUNC R4, R4 ;  /* 0x0000000400047311 */ /* 0x000e22000020d900 */
[----:B------:R-:W-:Y:S05]  /*4820*/  BRA `(.L_x_14231) ;  /* 0x0000000800d47947 */ /* 0x000fea0003800000 */
.L_x_14234:
[----:B------:R-:W-:-:S09]  /*4830*/  UISETP.NE.AND UP0, UPT, UR4, 0x7, UPT ;  /* 0x000000070400788c */ /* 0x000fd2000bf05270 */
[----:B------:R-:W-:Y:S05]  /*4840*/  BRA.U !UP0, `(.L_x_14236) ;  /* 0x00000001082c7547 */ /* 0x000fea000b800000 */
[----:B------:R-:W-:-:S09]  /*4850*/  UISETP.NE.AND UP0, UPT, UR4, 0x8, UPT ;  /* 0x000000080400788c */ /* 0x000fd2000bf05270 */
[----:B------:R-:W-:Y:S05]  /*4860*/  BRA.U !UP0, `(.L_x_14237) ;  /* 0x0000000108147547 */ /* 0x000fea000b800000 */
[----:B------:R-:W-:-:S09]  /*4870*/  UISETP.NE.AND UP0, UPT, UR4, 0x9, UPT ;  /* 0x000000090400788c */ /* 0x000fd2000bf05270 */
[----:B------:R-:W-:Y:S05]  /*4880*/  BRA.U UP0, `(.L_x_14230) ;  /* 0x0000000900647547 */ /* 0x000fea000b800000 */
[----:B------:R-:W2:Y:S02]  /*4890*/  LDG.E R2, desc[UR36][R2.64] ;  /* 0x0000002402027981 */ /* 0x000ea4000c1e1900 */
[----:B--2---:R2:W3:Y:S01]  /*48a0*/  F2I.S64.TRUNC R4, R2 ;  /* 0x0000000200047311 */ /* 0x0044e2000020d900 */
[----:B------:R-:W-:Y:S05]  /*48b0*/  BRA `(.L_x_14231) ;  /* 0x0000000800b07947 */ /* 0x000fea0003800000 */
.L_x_14237:
[----:B------:R-:W2:Y:S02]  /*48c0*/  LDG.E.U16 R2, desc[UR36][R2.64] ;  /* 0x0000002402027981 */ /* 0x000ea4000c1e1500 */
[----:B--2---:R-:W-:-:S06]  /*48d0*/  HADD2.F32 R4, -RZ, R2.H0_H0 ;  /* 0x20000002ff047230 */ /* 0x004fcc0000004100 */
[----:B------:R-:W4:Y:S01]  /*48e0*/  F2I.S64.TRUNC R4, R4 ;  /* 0x0000000400047311 */ /* 0x000f22000020d900 */
[----:B------:R-:W-:Y:S05]  /*48f0*/  BRA `(.L_x_14231) ;  /* 0x0000000800a07947 */ /* 0x000fea0003800000 */
.L_x_14236:
[----:B------:R-:W2:Y:S02]  /*4900*/  LDG.E.64 R2, desc[UR36][R2.64] ;  /* 0x0000002402027981 */ /* 0x000ea4000c1e1b00 */
[----:B--2---:R0:W1:Y:S01]  /*4910*/  F2I.S64.F64.TRUNC R4, R2 ;  /* 0x0000000200047311 */ /* 0x004062000030d900 */
[----:B------:R-:W-:Y:S05]  /*4920*/  BRA `(.L_x_14231) ;  /* 0x0000000800947947 */ /* 0x000fea0003800000 */
.L_x_14226:
        /* <DEDUP_REMOVED lines=13> */
.L_x_14240:
[----:B------:R-:W2:Y:S02]  /*4a00*/  LDG.E.64 R2, desc[UR36][R2.64] ;  /* 0x0000002402027981 */ /* 0x000ea4000c1e1b00 */
[----:B--2---:R0:W1:Y:S01]  /*4a10*/  F2I.S64.F64.TRUNC R4, R2 ;  /* 0x0000000200047311 */ /* 0x004062000030d900 */
[----:B------:R-:W-:Y:S05]  /*4a20*/  BRA `(.L_x_14231) ;  /* 0x0000000800547947 */ /* 0x000fea0003800000 */
.L_x_14239:
        /* <DEDUP_REMOVED lines=26> */
.L_x_14242:
        /* <DEDUP_REMOVED lines=13> */
.L_x_14241:
[----:B------:R-:W2:Y:S02]  /*4ca0*/  LDG.E.U16 R4, desc[UR36][R2.64] ;  /* 0x0000002402047981 */ /* 0x000ea4000c1e1500 */
[----:B--2---:R-:W-:-:S06]  /*4cb0*/  SHF.L.U32 R4, R4, 0x10, RZ ;  /* 0x0000001004047819 */ /* 0x004fcc00000006ff */
[----:B------:R-:W0:Y:S01]  /*4cc0*/  F2I.S64.TRUNC R4, R4 ;  /* 0x0000000400047311 */ /* 0x000e22000020d900 */
[----:B------:R-:W-:Y:S05]  /*4cd0*/  BRA `(.L_x_14231) ;  /* 0x0000000400a87947 */ /* 0x000fea0003800000 */
.L_x_14238:
        /* <DEDUP_REMOVED lines=11> */
.L_x_14245:
        /* <DEDUP_REMOVED lines=21> */
.L_x_14249:
[----:B------:R-:W-:Y:S05]  /*4ee0*/  BSYNC.RECONVERGENT B1 ;  /* 0x0000000000017941 */ /* 0x000fea0003800200 */
.L_x_14248:
[----:B------:R-:W-:Y:S02]  /*4ef0*/  SHF.L.U32 R0, R0, 0x14, RZ ;  /* 0x0000001400007819 */ /* 0x000fe400000006ff */
[----:B------:R-:W-:-:S04]  /*4f00*/  LEA R2, R2, 0x3b800000, 0x17 ;  /* 0x3b80000002027811 */ /* 0x000fc800078eb8ff */
[----:B------:R-:W-:-:S07]  /*4f10*/  LOP3.LUT R4, R2, R0, R7, 0xfe, !PT ;  /* 0x0000000002047212 */ /* 0x000fce00078efe07 */
.L_x_14247:
[----:B------:R-:W-:Y:S05]  /*4f20*/  BSYNC.RECONVERGENT B0 ;  /* 0x0000000000007941 */ /* 0x000fea0003800200 */
.L_x_14246:
[----:B------:R-:W0:Y:S01]  /*4f30*/  F2I.S64.TRUNC R4, R4 ;  /* 0x0000000400047311 */ /* 0x000e22000020d900 */
[----:B------:R-:W-:Y:S05]  /*4f40*/  BRA `(.L_x_14231) ;  /* 0x00000004000c7947 */ /* 0x000fea0003800000 */
.L_x_14244:
        /* <DEDUP_REMOVED lines=21> */
.L_x_14253:
[----:B------:R-:W-:Y:S05]  /*50a0*/  BSYNC.RECONVERGENT B1 ;  /* 0x0000000000017941 */ /* 0x000fea0003800200 */
.L_x_14252:
[----:B------:R-:W-:Y:S01]  /*50b0*/  IMAD.SHL.U32 R0, R0, 0x200000, RZ ;  /* 0x0020000000007824 */ /* 0x000fe200078e00ff */
[----:B------:R-:W-:-:S04]  /*50c0*/  LEA R2, R2, 0x37800000, 0x17 ;  /* 0x3780000002027811 */ /* 0x000fc800078eb8ff */
[----:B------:R-:W-:-:S07]  /*50d0*/  LOP3.LUT R4, R2, R0, R7, 0xfe, !PT ;  /* 0x0000000002047212 */ /* 0x000fce00078efe07 */
.L_x_14251:
[----:B------:R-:W-:Y:S05]  /*50e0*/  BSYNC.RECONVERGENT B0 ;  /* 0x0000000000007941 */ /* 0x000fea0003800200 */
.L_x_14250:
[----:B------:R-:W0:Y:S01]  /*50f0*/  F2I.S64.TRUNC R4, R4 ;  /* 0x0000000400047311 */ /* 0x000e22000020d900 */
[----:B------:R-:W-:Y:S05]  /*5100*/  BRA `(.L_x_14231) ;  /* 0x00000000009c7947 */ /* 0x000fea0003800000 */
.L_x_14243:
        /* <DEDUP_REMOVED lines=14> */
.L_x_14257:
[----:B------:R-:W-:Y:S05]  /*51f0*/  BSYNC.RECONVERGENT B0 ;  /* 0x0000000000007941 */ /* 0x000fea0003800200 */
.L_x_14256:
[----:B------:R-:W0:Y:S01]  /*5200*/  F2I.S64.TRUNC R4, R4 ;  /* 0x0000000400047311 */ /* 0x000e22000020d900 */
[----:B------:R-:W-:Y:S05]  /*5210*/  BRA `(.L_x_14231) ;  /* 0x0000000000587947 */ /* 0x000fea0003800000 */
.L_x_14230:
        /* <DEDUP_REMOVED lines=16> */
.L_x_14258:
[----:B------:R-:W-:Y:S01]  /*5320*/  CS2R R4, SRZ ;  /* 0x0000000000047805 */ /* 0x000fe2000001ff00 */
[----:B------:R-:W-:Y:S06]  /*5330*/  BRA `(.L_x_14231) ;  /* 0x0000000000107947 */ /* 0x000fec0003800000 */
.L_x_14255:
[----:B------:R0:W5:Y:S01]  /*5340*/  LDG.E.64 R4, desc[UR36][R2.64] ;  /* 0x0000002402047981 */ /* 0x000162000c1e1b00 */
[----:B------:R-:W-:Y:S05]  /*5350*/  BRA `(.L_x_14231) ;  /* 0x0000000000087947 */ /* 0x000fea0003800000 */
.L_x_14254:
[----:B------:R0:W5:Y:S01]  /*5360*/  LDG.E R4, desc[UR36][R2.64] ;  /* 0x0000002402047981 */ /* 0x000162000c1e1900 */
[----:B------:R-:W-:-:S07]  /*5370*/  MOV R5, RZ ;  /* 0x000000ff00057202 */ /* 0x000fce0000000f00 */
.L_x_14231:
[----:B------:R-:W2:Y:S01]  /*5380*/  LDCU.64 UR6, c[0x0][0x580] ;  /* 0x0000b000ff0677ac */ /* 0x000ea20008000a00 */
[----:B01-345:R-:W-:Y:S01]  /*5390*/  IADD3 R9, P1, PT, RZ, -R4, RZ ;  /* 0x80000004ff097210 */ /* 0x03bfe20007f3e0ff */
[----:B------:R-:W-:-:S03]  /*53a0*/  UPRMT UR4, UR42, 0x9910, URZ ;  /* 0x000099102a047896 */ /* 0x000fc600080000ff */
[----:B------:R-:W-:Y:S01]  /*53b0*/  MOV R6, R9 ;  /* 0x0000000900067202 */ /* 0x000fe20000000f00 */
[----:B------:R-:W-:Y:S01]  /*53c0*/  IMAD.X R7, RZ, RZ, ~R5, P1 ;  /* 0x000000ffff077224 */ /* 0x000fe200008e0e05 */
[----:B------:R-:W-:Y:S01]  /*53d0*/  UISETP.GT.AND UP0, UPT, UR4, 0x9, UPT ;  /* 0x000000090400788c */ /* 0x000fe2000bf04270 */
[----:B--2---:R-:W-:-:S05]  /*53e0*/  IADD3 R2, P0, PT, R16, UR6, RZ ;  /* 0x0000000610027c10 */ /* 0x004fca000ff1e0ff */
        /* <DEDUP_REMOVED lines=12> */
.L_x_14262:
[----:B------:R0:W-:Y:S01]  /*54b0*/  STG.E.U8 desc[UR36][R2.64], R9 ;  /* 0x0000000902007986 */ /* 0x0001e2000c101124 */
[----:B------:R-:W-:Y:S05]  /*54c0*/  BRA `(.L_x_14264) ;  /* 0x0000000c00987947 */ /* 0x000fea0003800000 */
.L_x_14261:
        /* <DEDUP_REMOVED lines=8> */
.L_x_14266:
[----:B------:R0:W-:Y:S01]  /*5550*/  STG.E desc[UR36][R2.64], R9 ;  /* 0x0000000902007986 */ /* 0x0001e2000c101924 */
[----:B------:R-:W-:Y:S05]  /*5560*/  BRA `(.L_x_14264) ;  /* 0x0000000c00707947 */ /* 0x000fea0003800000 */
.L_x_14265:
[----:B------:R0:W-:Y:S01]  /*5570*/  STG.E.U16 desc[UR36][R2.64], R9 ;  /* 0x0000000902007986 */ /* 0x0001e2000c101524 */
[----:B------:R-:W-:Y:S05]  /*5580*/  BRA `(.L_x_14264) ;  /* 0x0000000c00687947 */ /* 0x000fea0003800000 */
.L_x_14260:
        /* <DEDUP_REMOVED lines=11> */
.L_x_14268:
[----:B------:R-:W-:-:S05]  /*5640*/  IADD3 R4, P0, PT, RZ, -R4, RZ ;  /* 0x80000004ff047210 */ /* 0x000fca0007f1e0ff */
[----:B------:R-:W-:-:S04]  /*5650*/  IMAD.X R5, RZ, RZ, ~R5, P0 ;  /* 0x000000ffff057224 */ /* 0x000fc800000e0e05 */
[----:B------:R-:W0:Y:S02]  /*5660*/  I2F.S64 R0, R4 ;  /* 0x0000000400007312 */ /* 0x000e240000301400 */
[----:B0-----:R-:W-:-:S05]  /*5670*/  F2FP.F16.F32.PACK_AB R0, RZ, R0 ;  /* 0x00000000ff00723e */ /* 0x001fca00000000ff */
[----:B------:R0:W-:Y:S01]  /*5680*/  STG.E.U16 desc[UR36][R2.64], R0 ;  /* 0x0000000002007986 */ /* 0x0001e2000c101524 */
[----:B------:R-:W-:Y:S05]  /*5690*/  BRA `(.L_x_14264) ;  /* 0x0000000c00247947 */ /* 0x000fea0003800000 */
.L_x_14267:
[----:B------:R-:W-:-:S09]  /*56a0*/  UISETP.NE.AND UP0, UPT, UR4, 0x7, UPT ;  /* 0x000000070400788c */ /* 0x000fd2000bf05270 */
[----:B------:R-:W-:Y:S05]  /*56b0*/  BRA.U !UP0, `(.L_x_14269) ;  /* 0x0000000108447547 */ /* 0x000fea000b800000 */
[----:B------:R-:W-:-:S09]  /*56c0*/  UISETP.NE.AND UP0, UPT, UR4, 0x8, UPT ;  /* 0x000000080400788c */ /* 0x000fd2000bf05270 */
[----:B------:R-:W-:Y:S05]  /*56d0*/  BRA.U !UP0, `(.L_x_14270) ;  /* 0x0000000108207547 */ /* 0x000fea000b800000 */
[----:B------:R-:W-:-:S09]  /*56e0*/  UISETP.NE.AND UP0, UPT, UR4, 0x9, UPT ;  /* 0x000000090400788c */ /* 0x000fd2000bf05270 */
[----:B------:R-:W-:Y:S05]  /*56f0*/  BRA.U UP0, `(.L_x_14263) ;  /* 0x0000000900107547 */ /* 0x000fea000b800000 */
[----:B------:R-:W-:Y:S01]  /*5700*/  IADD3 R4, P0, PT, RZ, -R4, RZ ;  /* 0x80000004ff047210 */ /* 0x000fe20007f1e0ff */
[----:B------:R-:W-:-:S03]  /*5710*/  IMAD.MOV.U32 R7, RZ, RZ, RZ ;  /* 0x000000ffff077224 */ /* 0x000fc600078e00ff */
[----:B------:R-:W-:-:S04]  /*5720*/  IADD3.X R5, PT, PT, RZ, ~R5, RZ, P0, !PT ;  /* 0x80000005ff057210 */ /* 0x000fc800007fe4ff */
[----:B------:R-:W0:Y:S02]  /*5730*/  I2F.S64 R6, R4 ;  /* 0x0000000400067312 */ /* 0x000e240000301400 */
[----:B0-----:R0:W-:Y:S01]  /*5740*/  STG.E.64 desc[UR36][R2.64], R6 ;  /* 0x0000000602007986 */ /* 0x0011e2000c101b24 */
[----:B------:R-:W-:Y:S05]  /*5750*/  BRA `(.L_x_14264) ;  /* 0x0000000800f47947 */ /* 0x000fea0003800000 */
.L_x_14270:
[----:B------:R-:W-:-:S05]  /*5760*/  IADD3 R4, P0, PT, RZ, -R4, RZ ;  /* 0x80000004ff047210 */ /* 0x000fca0007f1e0ff */
[----:B------:R-:W-:-:S04]  /*5770*/  IMAD.X R5, RZ, RZ, ~R5, P0 ;  /* 0x000000ffff057224 */ /* 0x000fc800000e0e05 */
[----:B------:R-:W0:Y:S02]  /*5780*/  I2F.S64 R4, R4 ;  /* 0x0000000400047312 */ /* 0x000e240000301400 */
[----:B0-----:R-:W-:-:S04]  /*5790*/  F2FP.F16.F32.PACK_AB R5, RZ, R4 ;  /* 0x00000004ff05723e */ /* 0x001fc800000000ff */
[----:B------:R-:W-:-:S05]  /*57a0*/  PRMT R5, R5, 0x5410, RZ ;  /* 0x0000541005057816 */ /* 0x000fca00000000ff */
[----:B------:R0:W-:Y:S01]  /*57b0*/  STG.E desc[UR36][R2.64], R5 ;  /* 0x0000000502007986 */ /* 0x0001e2000c101924 */
[----:B------:R-:W-:Y:S05]  /*57c0*/  BRA `(.L_x_14264) ;  /* 0x0000000800d87947 */ /* 0x000fea0003800000 */
.L_x_14269:
[----:B------:R-:W-:-:S04]  /*57d0*/  IADD3 R4, P0, PT, RZ, -R4, RZ ;  /* 0x80000004ff047210 */ /* 0x000fc80007f1e0ff */
[----:B------:R-:W-:-:S06]  /*57e0*/  IADD3.X R5, PT, PT, RZ, ~R5, RZ, P0, !PT ;  /* 0x80000005ff057210 */ /* 0x000fcc00007fe4ff */
[----:B------:R-:W0:Y:S02]  /*57f0*/  I2F.F64.S64 R4, R4 ;  /* 0x0000000400047312 */ /* 0x000e240000301c00 */
[----:B0-----:R0:W-:Y:S01]  /*5800*/  STG.E.64 desc[UR36][R2.64], R4 ;  /* 0x0000000402007986 */ /* 0x0011e2000c101b24 */
[----:B------:R-:W-:Y:S05]  /*5810*/  BRA `(.L_x_14264) ;  /* 0x0000000800c47947 */ /* 0x000fea0003800000 */
.L_x_14259:
        /* <DEDUP_REMOVED lines=12> */
.L_x_14274:
        /* <DEDUP_REMOVED lines=20> */
.L_x_14277:
[----:B------:R-:W-:-:S04]  /*5a20*/  SHF.R.U32.HI R5, RZ, 0x18, R5 ;  /* 0x00000018ff057819 */ /* 0x000fc80000011605 */
[----:B------:R-:W-:-:S07]  /*5a30*/  LOP3.LUT R0, R0, 0x80, R5, 0xf8, !PT ;  /* 0x0000008000007812 */ /* 0x000fce00078ef805 */
.L_x_14276:
[----:B------:R-:W-:Y:S05]  /*5a40*/  BSYNC.RECONVERGENT B0 ;  /* 0x0000000000007941 */ /* 0x000fea0003800200 */
.L_x_14275:
[----:B------:R0:W-:Y:S01]  /*5a50*/  STG.E.U8 desc[UR36][R2.64], R0 ;  /* 0x0000000002007986 */ /* 0x0001e2000c101124 */
[----:B------:R-:W-:Y:S05]  /*5a60*/  BRA `(.L_x_14264) ;  /* 0x0000000800307947 */ /* 0x000fea0003800000 */
.L_x_14273:
        /* <DEDUP_REMOVED lines=20> */
.L_x_14280:
[----:B------:R-:W-:-:S04]  /*5bb0*/  SHF.R.U32.HI R5, RZ, 0x18, R5 ;  /* 0x00000018ff057819 */ /* 0x000fc80000011605 */
[----:B------:R-:W-:-:S07]  /*5bc0*/  LOP3.LUT R0, R0, 0x80, R5, 0xf8, !PT ;  /* 0x0000008000007812 */ /* 0x000fce00078ef805 */
.L_x_14279:
[----:B------:R-:W-:Y:S05]  /*5bd0*/  BSYNC.RECONVERGENT B0 ;  /* 0x0000000000007941 */ /* 0x000fea0003800200 */
.L_x_14278:
[----:B------:R0:W-:Y:S01]  /*5be0*/  STG.E.U8 desc[UR36][R2.64], R0 ;  /* 0x0000000002007986 */ /* 0x0001e2000c101124 */
[----:B------:R-:W-:Y:S05]  /*5bf0*/  BRA `(.L_x_14264) ;  /* 0x0000000400cc7947 */ /* 0x000fea0003800000 */
.L_x_14272:
[----:B------:R-:W-:-:S09]  /*5c00*/  UISETP.NE.AND UP0, UPT, UR4, 0x1c, UPT ;  /* 0x0000001c0400788c */ /* 0x000fd2000bf05270 */
[----:B------:R-:W-:Y:S05]  /*5c10*/  BRA.U !UP0, `(.L_x_14281) ;  /* 0x0000000108647547 */ /* 0x000fea000b800000 */
[----:B------:R-:W-:-:S09]  /*5c20*/  UISETP.NE.AND UP0, UPT, UR4, 0x1d, UPT ;  /* 0x0000001d0400788c */ /* 0x000fd2000bf05270 */
[----:B------:R-:W-:Y:S05]  /*5c30*/  BRA.U !UP0, `(.L_x_14282) ;  /* 0x0000000108547547 */ /* 0x000fea000b800000 */
[----:B------:R-:W-:-:S09]  /*5c40*/  UISETP.NE.AND UP0, UPT, UR4, 0x2c, UPT ;  /* 0x0000002c0400788c */ /* 0x000fd2000bf05270 */
[----:B------:R-:W-:Y:S05]  /*5c50*/  BRA.U UP0, `(.L_x_14263) ;  /* 0x0000000100b87547 */ /* 0x000fea000b800000 */
        /* <DEDUP_REMOVED lines=19> */
.L_x_14282:
[----:B------:R0:W-:Y:S01]  /*5d90*/  STG.E.64 desc[UR36][R2.64], R6 ;  /* 0x0000000602007986 */ /* 0x0001e2000c101b24 */
[----:B------:R-:W-:Y:S05]  /*5da0*/  BRA `(.L_x_14264) ;  /* 0x0000000400607947 */ /* 0x000fea0003800000 */
.L_x_14281:
[----:B------:R0:W-:Y:S01]  /*5db0*/  STG.E desc[UR36][R2.64], R9 ;  /* 0x0000000902007986 */ /* 0x0001e2000c101924 */
[----:B------:R-:W-:Y:S05]  /*5dc0*/  BRA `(.L_x_14264) ;  /* 0x0000000400587947 */ /* 0x000fea0003800000 */
.L_x_14271:
        /* <DEDUP_REMOVED lines=11> */
.L_x_14284:
[----:B------:R-:W-:Y:S02]  /*5e80*/  IADD3 R4, P0, PT, RZ, -R4, RZ ;  /* 0x80000004ff047210 */ /* 0x000fe40007f1e0ff */
[----:B------:R-:W-:Y:S02]  /*5e90*/  CS2R R6, SRZ ;  /* 0x0000000000067805 */ /* 0x000fe4000001ff00 */
[----:B------:R-:W-:-:S06]  /*5ea0*/  IADD3.X R5, PT, PT, RZ, ~R5, RZ, P0, !PT ;  /* 0x80000005ff057210 */ /* 0x000fcc00007fe4ff */
[----:B------:R-:W0:Y:S02]  /*5eb0*/  I2F.F64.S64 R4, R4 ;  /* 0x0000000400047312 */ /* 0x000e240000301c00 */
[----:B0-----:R4:W-:Y:S01]  /*5ec0*/  STG.E.128 desc[UR36][R2.64], R4 ;  /* 0x0000000402007986 */ /* 0x0019e2000c101d24 */
[----:B------:R-:W-:Y:S05]  /*5ed0*/  BRA `(.L_x_14264) ;  /* 0x0000000400147947 */ /* 0x000fea0003800000 */
.L_x_14283:
[----:B------:R-:W-:-:S09]  /*5ee0*/  UISETP.NE.AND UP0, UPT, UR4, 0xf, UPT ;  /* 0x0000000f0400788c */ /* 0x000fd2000bf05270 */
[----:B------:R-:W-:Y:S05]  /*5ef0*/  BRA.U !UP0, `(.L_x_14285) ;  /* 0x0000000108f87547 */ /* 0x000fea000b800000 */
[----:B------:R-:W-:-:S09]  /*5f00*/  UISETP.NE.AND UP0, UPT, UR4, 0x17, UPT ;  /* 0x000000170400788c */ /* 0x000fd2000bf05270 */
[----:B------:R-:W-:Y:S05]  /*5f10*/  BRA.U !UP0, `(.L_x_14286) ;  /* 0x0000000108987547 */ /* 0x000fea000b800000 */
[----:B------:R-:W-:-:S09]  /*5f20*/  UISETP.NE.AND UP0, UPT, UR4, 0x18, UPT ;  /* 0x000000180400788c */ /* 0x000fd2000bf05270 */
[----:B------:R-:W-:Y:S05]  /*5f30*/  BRA.U !UP0, `(.L_x_14287) ;  /* 0x0000000108447547 */ /* 0x000fea000b800000 */
.L_x_14263:
        /* <DEDUP_REMOVED lines=16> */
.L_x_14288:
[----:B------:R-:W-:Y:S05]  /*6040*/  BRA `(.L_x_14264) ;  /* 0x0000000000b87947 */ /* 0x000fea0003800000 */
.L_x_14287:
[----:B------:R-:W-:Y:S01]  /*6050*/  IADD3 R4, P0, PT, RZ, -R4, RZ ;  /* 0x80000004ff047210 */ /* 0x000fe20007f1e0ff */
[----:B------:R-:W-:Y:S01]  /*6060*/  BSSY.RECONVERGENT B0, `(.L_x_14289) ;  /* 0x000000e000007945 */ /* 0x000fe20003800200 */
[----:B------:R-:W-:-:S03]  /*6070*/  IMAD.MOV.U32 R0, RZ, RZ, 0x7f ;  /* 0x0000007fff007424 */ /* 0x000fc600078e00ff */
[----:B------:R-:W-:-:S06]  /*6080*/  IMAD.X R5, RZ, RZ, ~R5, P0 ;  /* 0x000000ffff057224 */ /* 0x000fcc00000e0e05 */
[----:B------:R-:W0:Y:S02]  /*6090*/  I2F.S64 R5, R4 ;  /* 0x0000000400057312 */ /* 0x000e240000301400 */
        /* <DEDUP_REMOVED lines=10> */
.L_x_14290:
[----:B------:R-:W-:Y:S05]  /*6140*/  BSYNC.RECONVERGENT B0 ;  /* 0x0000000000007941 */ /* 0x000fea0003800200 */
.L_x_14289:
[----:B------:R-:W-:-:S05]  /*6150*/  LOP3.LUT R7, R0, 0x80, R7, 0xf8, !PT ;  /* 0x0000008000077812 */ /* 0x000fca00078ef807 */
[----:B------:R2:W-:Y:S01]  /*6160*/  STG.E.U8 desc[UR36][R2.64], R7 ;  /* 0x0000000702007986 */ /* 0x0005e2000c101124 */
[----:B------:R-:W-:Y:S05]  /*6170*/  BRA `(.L_x_14264) ;  /* 0x00000000006c7947 */ /* 0x000fea0003800000 */
.L_x_14286:
[----:B------:R-:W-:Y:S01]  /*6180*/  IADD3 R4, P0, PT, RZ, -R4, RZ ;  /* 0x80000004ff047210 */ /* 0x000fe20007f1e0ff */
[----:B------:R-:W-:Y:S03]  /*6190*/  BSSY.RECONVERGENT B0, `(.L_x_14291) ;  /* 0x0000010000007945 */ /* 0x000fe60003800200 */
[----:B------:R-:W-:-:S06]  /*61a0*/  IADD3.X R5, PT, PT, RZ, ~R5, RZ, P0, !PT ;  /* 0x80000005ff057210 */ /* 0x000fcc00007fe4ff */
        /* <DEDUP_REMOVED lines=11> */
.L_x_14292:
[----:B------:R-:W-:Y:S01]  /*6260*/  IMAD.MOV.U32 R0, RZ, RZ, 0x7f ;  /* 0x0000007fff007424 */ /* 0x000fe200078e00ff */
[----:B------:R-:W-:-:S04]  /*6270*/  ISETP.GT.U32.AND P0, PT, R6, 0x7f800000, PT ;  /* 0x7f8000000600780c */ /* 0x000fc80003f04070 */
[----:B------:R-:W-:-:S09]  /*6280*/  SEL R0, R0, 0x7c, P0 ;  /* 0x0000007c00007807 */ /* 0x000fd20000000000 */
.L_x_14293:
[----:B------:R-:W-:Y:S05]  /*6290*/  BSYNC.RECONVERGENT B0 ;  /* 0x0000000000007941 */ /* 0x000fea0003800200 */
.L_x_14291:
[----:B------:R-:W-:-:S04]  /*62a0*/  SHF.R.U32.HI R5, RZ, 0x18, R5 ;  /* 0x00000018ff057819 */ /* 0x000fc80000011605 */
[----:B------:R-:W-:-:S05]  /*62b0*/  LOP3.LUT R5, R0, 0x80, R5, 0xf8, !PT ;  /* 0x0000008000057812 */ /* 0x000fca00078ef805 */
[----:B------:R1:W-:Y:S01]  /*62c0*/  STG.E.U8 desc[UR36][R2.64], R5 ;  /* 0x0000000502007986 */ /* 0x0003e2000c101124 */
[----:B------:R-:W-:Y:S05]  /*62d0*/  BRA `(.L_x_14264) ;  /* 0x0000000000147947 */ /* 0x000fea0003800000 */
.L_x_14285:
[----:B------:R-:W-:-:S05]  /*62e0*/  IADD3 R4, P0, PT, RZ, -R4, RZ ;  /* 0x80000004ff047210 */ /* 0x000fca0007f1e0ff */
[----:B------:R-:W-:-:S04]  /*62f0*/  IMAD.X R5, RZ, RZ, ~R5, P0 ;  /* 0x000000ffff057224 */ /* 0x000fc800000e0e05 */
[----:B------:R-:W0:Y:S02]  /*6300*/  I2F.S64 R0, R4 ;  /* 0x0000000400007312 */ /* 0x000e240000301400 */
[----:B0-----:R-:W-:-:S05]  /*6310*/  F2FP.BF16.F32.PACK_AB R0, RZ, R0 ;  /* 0x00000000ff00723e */ /* 0x001fca00000010ff */
[----:B------:R0:W-:Y:S02]  /*6320*/  STG.E.U16 desc[UR36][R2.64], R0 ;  /* 0x0000000002007986 */ /* 0x0001e4000c101524 */
.L_x_14264:
[----:B------:R-:W-:-:S07]  /*6330*/  IADD3 R17, PT, PT, R17, 0x80, RZ ;  /* 0x0000008011117810 */ /* 0x000fce0007ffe0ff */
.L_x_14224:
[----:B------:R-:W-:Y:S05]  /*6340*/  BSYNC.RECONVERGENT B6 ;  /* 0x0000000000067941 */ /* 0x000fea0003800200 */
.L_x_14223:
        /* <DEDUP_REMOVED lines=307> */
.L_x_14296:
        /* <DEDUP_REMOVED lines=17> */
.L_x_14300:
[----:B------:R0:W5:Y:S01]  /*7790*/  LDG.E.U8 R4, desc[UR36][R2.64] ;  /* 0x0000002402047981 */ /* 0x000162000c1e1100 */
[----:B------:R-:W-:Y:S01]  /*77a0*/  HFMA2 R5, -RZ, RZ, 0, 0 ;  /* 0x00000000ff057431 */ /* 0x000fe200000001ff */
[----:B------:R-:W-:Y:S06]  /*77b0*/  BRA `(.L_x_14302) ;  /* 0x0000000c00407947 */ /* 0x000fec0003800000 */
.L_x_14299:
        /* <DEDUP_REMOVED lines=8> */
.L_x_14304:
[----:B------:R-:W2:Y:S02]  /*7840*/  LDG.E R4, desc[UR36][R2.64] ;  /* 0x0000002402047981 */ /* 0x000ea4000c1e1900 */
[----:B--2---:R-:W-:Y:S01]  /*7850*/  SHF.R.S32.HI R5, RZ, 0x1f, R4 ;  /* 0x0000001fff057819 */ /* 0x004fe20000011404 */
[----:B------:R-:W-:Y:S06]  /*7860*/  BRA `(.L_x_14302) ;  /* 0x0000000c00147947 */ /* 0x000fec0003800000 */
.L_x_14303:
[----:B------:R-:W2:Y:S02]  /*7870*/  LDG.E.S16 R4, desc[UR36][R2.64] ;  /* 0x0000002402047981 */ /* 0x000ea4000c1e1700 */
[----:B--2---:R-:W-:Y:S01]  /*7880*/  SHF.R.S32.HI R5, RZ, 0x1f, R4 ;  /* 0x0000001fff057819 */ /* 0x004fe20000011404 */
[----:B------:R-:W-:Y:S06]  /*7890*/  BRA `(.L_x_14302) ;  /* 0x0000000c00087947 */ /* 0x000fec0003800000 */
.L_x_14298:
        /* <DEDUP_REMOVED lines=9> */
.L_x_14306:
[----:B------:R-:W2:Y:S02]  /*7930*/  LDG.E.U16 R2, desc[UR36][R2.64] ;  /* 0x0000002402027981 */ /* 0x000ea4000c1e1500 */
[----:B--2---:R-:W-:-:S06]  /*7940*/  HADD2.F32 R4, -RZ, R2.H0_H0 ;  /* 0x20000002ff047230 */ /* 0x004fcc0000004100 */
[----:B------:R-:W0:Y:S01]  /*7950*/  F2I.S64.TRUNC R4, R4 ;  /* 0x0000000400047311 */ /* 0x000e22000020d900 */
[----:B------:R-:W-:Y:S05]  /*7960*/  BRA `(.L_x_14302) ;  /* 0x0000000800d47947 */ /* 0x000fea0003800000 */
.L_x_14305:
        /* <DEDUP_REMOVED lines=9> */
.L_x_14308:
[----:B------:R-:W2:Y:S02]  /*7a00*/  LDG.E.U16 R2, desc[UR36][R2.64] ;  /* 0x0000002402027981 */ /* 0x000ea4000c1e1500 */
[----:B--2---:R-:W-:-:S06]  /*7a10*/  HADD2.F32 R4, -RZ, R2.H0_H0 ;  /* 0x20000002ff047230 */ /* 0x004fcc0000004100 */
[----:B------:R-:W0:Y:S01]  /*7a20*/  F2I.S64.TRUNC R4, R4 ;  /* 0x0000000400047311 */ /* 0x000e22000020d900 */
[----:B------:R-:W-:Y:S05]  /*7a30*/  BRA `(.L_x_14302) ;  /* 0x0000000800a07947 */ /* 0x000fea0003800000 */
.L_x_14307:
[----:B------:R-:W2:Y:S02]  /*7a40*/  LDG.E.64 R2, desc[UR36][R2.64] ;  /* 0x0000002402027981 */ /* 0x000ea4000c1e1b00 */
[----:B--2---:R0:W1:Y:S01]  /*7a50*/  F2I.S64.F64.TRUNC R4, R2 ;  /* 0x0000000200047311 */ /* 0x004062000030d900 */
[----:B------:R-:W-:Y:S05]  /*7a60*/  BRA `(.L_x_14302) ;  /* 0x0000000800947947 */ /* 0x000fea0003800000 */
.L_x_14297:
        /* <DEDUP_REMOVED lines=13> */
.L_x_14311:
[----:B------:R-:W2:Y:S02]  /*7b40*/  LDG.E.64 R2, desc[UR36][R2.64] ;  /* 0x0000002402027981 */ /* 0x000ea4000c1e1b00 */
[----:B--2---:R0:W1:Y:S01]  /*7b50*/  F2I.S64.F64.TRUNC R4, R2 ;  /* 0x0000000200047311 */ /* 0x004062000030d900 */
[----:B------:R-:W-:Y:S05]  /*7b60*/  BRA `(.L_x_14302) ;  /* 0x0000000800547947 */ /* 0x000fea0003800000 */
.L_x_14310:
        /* <DEDUP_REMOVED lines=24> */
[----:B------:R-:W3:Y:S01]  /*7cf0*/  F2I.S64.TRUNC R4, R5 ;  /* 0x0000000500047311 */ /* 0x000ee2000020d900 */
[----:B------:R-:W-:Y:S05]  /*7d00*/  BRA `(.L_x_14302) ;  /* 0x0000000400ec7947 */ /* 0x000fea0003800000 */
.L_x_14313:
        /* <DEDUP_REMOVED lines=11> */
[----:B------:R-:W2:Y:S01]  /*7dc0*/  F2I.S64.TRUNC R4, R5 ;  /* 0x0000000500047311 */ /* 0x000ea2000020d900 */
[----:B------:R-:W-:Y:S05]  /*7dd0*/  BRA `(.L_x_14302) ;  /* 0x0000000400b87947 */ /* 0x000fea0003800000 */
.L_x_14312:
[----:B------:R-:W2:Y:S02]  /*7de0*/  LDG.E.U16 R4, desc[UR36][R2.64] ;  /* 0x0000002402047981 */ /* 0x000ea4000c1e1500 */
[----:B--2---:R-:W-:-:S06]  /*7df0*/  IMAD.U32 R4, R4, 0x10000, RZ ;  /* 0x0001000004047824 */ /* 0x004fcc00078e00ff */
[----:B------:R-:W4:Y:S01]  /*7e00*/  F2I.S64.TRUNC R4, R4 ;  /* 0x0000000400047311 */ /* 0x000f22000020d900 */
[----:B------:R-:W-:Y:S05]  /*7e10*/  BRA `(.L_x_14302) ;  /* 0x0000000400a87947 */ /* 0x000fea0003800000 */
.L_x_14309:
        /* <DEDUP_REMOVED lines=9> */
[----:B------:R-:W-:Y:S01]  /*7eb0*/  HFMA2 R5, -RZ, RZ, 0, 0 ;  /* 0x00000000ff057431 */ /* 0x000fe200000001ff */
[----:B------:R-:W-:Y:S06]  /*7ec0*/  BRA `(.L_x_14302) ;  /* 0x00000004007c7947 */ /* 0x000fec0003800000 */
.L_x_14316:
        /* <DEDUP_REMOVED lines=21> */
.L_x_14320:
[----:B------:R-:W-:Y:S05]  /*8020*/  BSYNC.RECONVERGENT B1 ;  /* 0x0000000000017941 */ /* 0x000fea0003800200 */
.L_x_14319:
[----:B------:R-:W-:Y:S01]  /*8030*/  IMAD.SHL.U32 R0, R0, 0x100000, RZ ;  /* 0x0010000000007824 */ /* 0x000fe200078e00ff */
[----:B------:R-:W-:-:S04]  /*8040*/  LEA R2, R2, 0x3b800000, 0x17 ;  /* 0x3b80000002027811 */ /* 0x000fc800078eb8ff */
[----:B------:R-:W-:-:S07]  /*8050*/  LOP3.LUT R4, R2, R0, R7, 0xfe, !PT ;  /* 0x0000000002047212 */ /* 0x000fce00078efe07 */
.L_x_14318:
[----:B------:R-:W-:Y:S05]  /*8060*/  BSYNC.RECONVERGENT B0 ;  /* 0x0000000000007941 */ /* 0x000fea0003800200 */
.L_x_14317:
[----:B------:R-:W0:Y:S01]  /*8070*/  F2I.S64.TRUNC R4, R4 ;  /* 0x0000000400047311 */ /* 0x000e22000020d900 */
[----:B------:R-:W-:Y:S05]  /*8080*/  BRA `(.L_x_14302) ;  /* 0x00000004000c7947 */ /* 0x000fea0003800000 */
.L_x_14315:
        /* <DEDUP_REMOVED lines=21> */
.L_x_14324:
[----:B------:R-:W-:Y:S05]  /*81e0*/  BSYNC.RECONVERGENT B1 ;  /* 0x0000000000017941 */ /* 0x000fea0003800200 */
.L_x_14323:
[----:B------:R-:W-:Y:S01]  /*81f0*/  IMAD.SHL.U32 R0, R0, 0x200000, RZ ;  /* 0x0020000000007824 */ /* 0x000fe200078e00ff */
[----:B------:R-:W-:-:S04]  /*8200*/  LEA R2, R2, 0x37800000, 0x17 ;  /* 0x3780000002027811 */ /* 0x000fc800078eb8ff */
[----:B------:R-:W-:-:S07]  /*8210*/  LOP3.LUT R4, R2, R0, R7, 0xfe, !PT ;  /* 0x0000000002047212 */ /* 0x000fce00078efe07 */
.L_x_14322:
[----:B------:R-:W-:Y:S05]  /*8220*/  BSYNC.RECONVERGENT B0 ;  /* 0x0000000000007941 */ /* 0x000fea0003800200 */
.L_x_14321:
[----:B------:R-:W0:Y:S01]  /*8230*/  F2I.S64.TRUNC R4, R4 ;  /* 0x0000000400047311 */ /* 0x000e22000020d900 */
[----:B------:R-:W-:Y:S05]  /*8240*/  BRA `(.L_x_14302) ;  /* 0x00000000009c7947 */ /* 0x000fea0003800000 */
.L_x_14314:
        /* <DEDUP_REMOVED lines=14> */
.L_x_14328:
[----:B------:R-:W-:Y:S05]  /*8330*/  BSYNC.RECONVERGENT B0 ;  /* 0x0000000000007941 */ /* 0x000fea0003800200 */
.L_x_14327:
[----:B------:R-:W0:Y:S01]  /*8340*/  F2I.S64.TRUNC R4, R4 ;  /* 0x0000000400047311 */ /* 0x000e22000020d900 */
[----:B------:R-:W-:Y:S05]  /*8350*/  BRA `(.L_x_14302) ;  /* 0x0000000000587947 */ /* 0x000fea0003800000 */
.L_x_14301:
        /* <DEDUP_REMOVED lines=16> */
.L_x_14329:
[----:B------:R-:W-:Y:S01]  /*8460*/  CS2R R4, SRZ ;  /* 0x0000000000047805 */ /* 0x000fe2000001ff00 */
[----:B------:R-:W-:Y:S06]  /*8470*/  BRA `(.L_x_14302) ;  /* 0x0000000000107947 */ /* 0x000fec0003800000 */
.L_x_14326:
[----:B------:R0:W5:Y:S01]  /*8480*/  LDG.E.64 R4, desc[UR36][R2.64] ;  /* 0x0000002402047981 */ /* 0x000162000c1e1b00 */
[----:B------:R-:W-:Y:S05]  /*8490*/  BRA `(.L_x_14302) ;  /* 0x0000000000087947 */ /* 0x000fea0003800000 */
.L_x_14325:
[----:B------:R0:W5:Y:S01]  /*84a0*/  LDG.E R4, desc[UR36][R2.64] ;  /* 0x0000002402047981 */ /* 0x000162000c1e1900 */
[----:B------:R-:W-:-:S07]  /*84b0*/  IMAD.MOV.U32 R5, RZ, RZ, RZ ;  /* 0x000000ffff057224 */ /* 0x000fce00078e00ff */
.L_x_14302:
[----:B------:R-:W0:Y:S02]  /*84c0*/  LDCU.64 UR6, c[0x0][0x580] ;  /* 0x0000b000ff0677ac */ /* 0x000e240008000a00 */
[----:B012345:R-:W-:Y:S01]  /*84d0*/  IADD3 R9, P1, PT, RZ, -R4, RZ ;  /* 0x80000004ff097210 */ /* 0x03ffe20007f3e0ff */
[----:B------:R-:W-:-:S03]  /*84e0*/  UPRMT UR4, UR42, 0x9910, URZ ;  /* 0x000099102a047896 */ /* 0x000fc600080000ff */
[----:B------:R-:W-:Y:S01]  /*84f0*/  IADD3.X R7, PT, PT, RZ, ~R5, RZ, P1, !PT ;  /* 0x80000005ff077210 */ /* 0x000fe20000ffe4ff */
[----:B------:R-:W-:Y:S01]  /*8500*/  IMAD.MOV.U32 R6, RZ, RZ, R9 ;  /* 0x000000ffff067224 */ /* 0x000fe200078e0009 */
        /* <DEDUP_REMOVED lines=14> */
.L_x_14333:
[----:B------:R4:W-:Y:S01]  /*85f0*/  STG.E.U8 desc[UR36][R2.64], R9 ;  /* 0x0000000902007986 */ /* 0x0009e2000c101124 */
[----:B------:R-:W-:Y:S05]  /*8600*/  BRA `(.L_x_14335) ;  /* 0x0000000c00987947 */ /* 0x000fea0003800000 */
.L_x_14332:
        /* <DEDUP_REMOVED lines=8> */
.L_x_14337:
[----:B------:R2:W-:Y:S01]  /*8690*/  STG.E desc[UR36][R2.64], R9 ;  /* 0x0000000902007986 */ /* 0x0005e2000c101924 */
[----:B------:R-:W-:Y:S05]  /*86a0*/  BRA `(.L_x_14335) ;  /* 0x0000000c00707947 */ /* 0x000fea0003800000 */
.L_x_14336:
[----:B------:R0:W-:Y:S01]  /*86b0*/  STG.E.U16 desc[UR36][R2.64], R9 ;  /* 0x0000000902007986 */ /* 0x0001e2000c101524 */
[----:B------:R-:W-:Y:S05]  /*86c0*/  BRA `(.L_x_14335) ;  /* 0x0000000c00687947 */ /* 0x000fea0003800000 */
.L_x_14331:
[----:B------:R-:W-:-:S09]  /*86d0*/  UISETP.GT.AND UP0, UPT, UR4, 0x6, UPT ;  /* 0x000000060400788c */ /* 0x000fd2000bf04270 */
[----:B------:R-:W-:Y:S05]  /*86e0*/  BRA.U UP0, `(.L_x_14338) ;  /* 0x00000001003c7547 */ /* 0x000fea000b800000 */
[----:B------:R-:W-:-:S09]  /*86f0*/  UISETP.NE.AND UP0, UPT, UR4, 0x5, UPT ;  /* 0x000000050400788c */ /* 0x000fd2000bf05270 */
[----:B------:R-:W-:Y:S05]  /*8700*/  BRA.U !UP0, `(.L_x_14339) ;  /* 0x00000001081c7547 */ /* 0x000fea000b800000 */
[----:B------:R-:W-:-:S09]  /*8710*/  UISETP.NE.AND UP0, UPT, UR4, 0x6, UPT ;  /* 0x000000060400788c */ /* 0x000fd2000bf05270 */
[----:B------:R-:W-:Y:S05]  /*8720*/  BRA.U UP0, `(.L_x_14334) ;  /* 0x0000000900547547 */ /* 0x000fea000b800000 */
[----:B------:R-:W-:-:S04]  /*8730*/  IADD3 R4, P0, PT, RZ, -R4, RZ ;  /* 0x80000004ff047210 */ /* 0x000fc80007f1e0ff */
[----:B------:R-:W-:-:S06]  /*8740*/  IADD3.X R5, PT, PT, RZ, ~R5, RZ, P0, !PT ;  /* 0x80000005ff057210 */ /* 0x000fcc00007fe4ff */
[----:B------:R-:W0:Y:S02]  /*8750*/  I2F.S64 R5, R4 ;  /* 0x0000000400057312 */ /* 0x000e240000301400 */
[----:B0-----:R0:W-:Y:S01]  /*8760*/  STG.E desc[UR36][R2.64], R5 ;  /* 0x0000000502007986 */ /* 0x0011e2000c101924 */
[----:B------:R-:W-:Y:S05]  /*8770*/  BRA `(.L_x_14335) ;  /* 0x0000000c003c7947 */ /* 0x000fea0003800000 */
.L_x_14339:
[----:B------:R-:W-:-:S05]  /*8780*/  IADD3 R4, P0, PT, RZ, -R4, RZ ;  /* 0x80000004ff047210 */ /* 0x000fca0007f1e0ff */
[----:B------:R-:W-:-:S04]  /*8790*/  IMAD.X R5, RZ, RZ, ~R5, P0 ;  /* 0x000000ffff057224 */ /* 0x000fc800000e0e05 */
[----:B------:R-:W0:Y:S02]  /*87a0*/  I2F.S64 R0, R4 ;  /* 0x0000000400007312 */ /* 0x000e240000301400 */
[----:B0-----:R-:W-:-:S05]  /*87b0*/  F2FP.F16.F32.PACK_AB R0, RZ, R0 ;  /* 0x00000000ff00723e */ /* 0x001fca00000000ff */
[----:B------:R0:W-:Y:S01]  /*87c0*/  STG.E.U16 desc[UR36][R2.64], R0 ;  /* 0x0000000002007986 */ /* 0x0001e2000c101524 */
[----:B------:R-:W-:Y:S05]  /*87d0*/  BRA `(.L_x_14335) ;  /* 0x0000000c00247947 */ /* 0x000fea0003800000 */
.L_x_14338:
[----:B------:R-:W-:-:S09]  /*87e0*/  UISETP.NE.AND UP0, UPT, UR4, 0x7, UPT ;  /* 0x000000070400788c */ /* 0x000fd2000bf05270 */
[----:B------:R-:W-:Y:S05]  /*87f0*/  BRA.U !UP0, `(.L_x_14340) ;  /* 0x0000000108447547 */ /* 0x000fea000b800000 */
[----:B------:R-:W-:-:S09]  /*8800*/  UISETP.NE.AND UP0, UPT, UR4, 0x8, UPT ;  /* 0x000000080400788c */ /* 0x000fd2000bf05270 */
[----:B------:R-:W-:Y:S05]  /*8810*/  BRA.U !UP0, `(.L_x_14341) ;  /* 0x0000000108207547 */ /* 0x000fea000b800000 */
[----:B------:R-:W-:-:S09]  /*8820*/  UISETP.NE.AND UP0, UPT, UR4, 0x9, UPT ;  /* 0x000000090400788c */ /* 0x000fd2000bf05270 */
[----:B------:R-:W-:Y:S05]  /*8830*/  BRA.U UP0, `(.L_x_14334) ;  /* 0x0000000900107547 */ /* 0x000fea000b800000 */
[----:B------:R-:W-:Y:S02]  /*8840*/  IADD3 R4, P0, PT, RZ, -R4, RZ ;  /* 0x80000004ff047210 */ /* 0x000fe40007f1e0ff */
[----:B------:R-:W-:-:S03]  /*8850*/  MOV R7, RZ ;  /* 0x000000ff00077202 */ /* 0x000fc60000000f00 */
[----:B------:R-:W-:-:S04]  /*8860*/  IMAD.X R5, RZ, RZ, ~R5, P0 ;  /* 0x000000ffff057224 */ /* 0x000fc800000e0e05 */
[----:B------:R-:W0:Y:S02]  /*8870*/  I2F.S64 R6, R4 ;  /* 0x0000000400067312 */ /* 0x000e240000301400 */
[----:B0-----:R0:W-:Y:S01]  /*8880*/  STG.E.64 desc[UR36][R2.64], R6 ;  /* 0x0000000602007986 */ /* 0x0011e2000c101b24 */
[----:B------:R-:W-:Y:S05]  /*8890*/  BRA `(.L_x_14335) ;  /* 0x0000000800f47947 */ /* 0x000fea0003800000 */
.L_x_14341:
[----:B------:R-:W-:-:S05]  /*88a0*/  IADD3 R4, P0, PT, RZ, -R4, RZ ;  /* 0x80000004ff047210 */ /* 0x000fca0007f1e0ff */
[----:B------:R-:W-:-:S04]  /*88b0*/  IMAD.X R5, RZ, RZ, ~R5, P0 ;  /* 0x000000ffff057224 */ /* 0x000fc800000e0e05 */
[----:B------:R-:W0:Y:S02]  /*88c0*/  I2F.S64 R4, R4 ;  /* 0x0000000400047312 */ /* 0x000e240000301400 */
[----:B0-----:R-:W-:-:S04]  /*88d0*/  F2FP.F16.F32.PACK_AB R5, RZ, R4 ;  /* 0x00000004ff05723e */ /* 0x001fc800000000ff */
[----:B------:R-:W-:-:S05]  /*88e0*/  PRMT R5, R5, 0x5410, RZ ;  /* 0x0000541005057816 */ /* 0x000fca00000000ff */
[----:B------:R0:W-:Y:S01]  /*88f0*/  STG.E desc[UR36][R2.64], R5 ;  /* 0x0000000502007986 */ /* 0x0001e2000c101924 */
[----:B------:R-:W-:Y:S05]  /*8900*/  BRA `(.L_x_14335) ;  /* 0x0000000800d87947 */ /* 0x000fea0003800000 */
.L_x_14340:
[----:B------:R-:W-:-:S05]  /*8910*/  IADD3 R4, P0, PT, RZ, -R4, RZ ;  /* 0x80000004ff047210 */ /* 0x000fca0007f1e0ff */
[----:B------:R-:W-:-:S06]  /*8920*/  IMAD.X R5, RZ, RZ, ~R5, P0 ;  /* 0x000000ffff057224 */ /* 0x000fcc00000e0e05 */
[----:B------:R-:W0:Y:S02]  /*8930*/  I2F.F64.S64 R4, R4 ;  /* 0x0000000400047312 */ /* 0x000e240000301c00 */
[----:B0-----:R0:W-:Y:S01]  /*8940*/  STG.E.64 desc[UR36][R2.64], R4 ;  /* 0x0000000402007986 */ /* 0x0011e2000c101b24 */
[----:B------:R-:W-:Y:S05]  /*8950*/  BRA `(.L_x_14335) ;  /* 0x0000000800c47947 */ /* 0x000fea0003800000 */
.L_x_14330:
        /* <DEDUP_REMOVED lines=12> */
.L_x_14345:
[----:B------:R-:W-:Y:S01]  /*8a20*/  IADD3 R4, P0, PT, RZ, -R4, RZ ;  /* 0x80000004ff047210 */ /* 0x000fe20007f1e0ff */
[----:B------:R-:W-:Y:S01]  /*8a30*/  BSSY.RECONVERGENT B0, `(.L_x_14346) ;  /* 0x0000015000007945 */ /* 0x000fe20003800200 */
[----:B------:R-:W-:Y:S02]  /*8a40*/  IMAD.MOV.U32 R0, RZ, RZ, 0x80 ;  /* 0x00000080ff007424 */ /* 0x000fe400078e00ff */
        /* <DEDUP_REMOVED lines=17> */
.L_x_14348:
[----:B------:R-:W-:-:S04]  /*8b60*/  SHF.R.U32.HI R5, RZ, 0x18, R5 ;  /* 0x00000018ff057819 */ /* 0x000fc80000011605 */
[----:B------:R-:W-:-:S07]  /*8b70*/  LOP3.LUT R0, R0, 0x80, R5, 0xf8, !PT ;  /* 0x0000008000007812 */ /* 0x000fce00078ef805 */
.L_x_14347:
[----:B------:R-:W-:Y:S05]  /*8b80*/  BSYNC.RECONVERGENT B0 ;  /* 0x0000000000007941 */ /* 0x000fea0003800200 */
.L_x_14346:
[----:B------:R0:W-:Y:S01]  /*8b90*/  STG.E.U8 desc[UR36][R2.64], R0 ;  /* 0x0000000002007986 */ /* 0x0001e2000c101124 */
[----:B------:R-:W-:Y:S05]  /*8ba0*/  BRA `(.L_x_14335) ;  /* 0x0000000800307947 */ /* 0x000fea0003800000 */
.L_x_14344:
        /* <DEDUP_REMOVED lines=20> */
.L_x_14351:
[----:B------:R-:W-:-:S04]  /*8cf0*/  SHF.R.U32.HI R5, RZ, 0x18, R5 ;  /* 0x00000018ff057819 */ /* 0x000fc80000011605 */
[----:B------:R-:W-:-:S07]  /*8d00*/  LOP3.LUT R0, R0, 0x80, R5, 0xf8, !PT ;  /* 0x0000008000007812 */ /* 0x000fce00078ef805 */
.L_x_14350:
[----:B------:R-:W-:Y:S05]  /*8d10*/  BSYNC.RECONVERGENT B0 ;  /* 0x0000000000007941 */ /* 0x000fea0003800200 */
.L_x_14349:
[----:B------:R0:W-:Y:S01]  /*8d20*/  STG.E.U8 desc[UR36][R2.64], R0 ;  /* 0x0000000002007986 */ /* 0x0001e2000c101124 */
[----:B------:R-:W-:Y:S05]  /*8d30*/  BRA `(.L_x_14335) ;  /* 0x0000000400cc7947 */ /* 0x000fea0003800000 */
.L_x_14343:
[----:B------:R-:W-:-:S09]  /*8d40*/  UISETP.NE.AND UP0, UPT, UR4, 0x1c, UPT ;  /* 0x0000001c0400788c */ /* 0x000fd2000bf05270 */
[----:B------:R-:W-:Y:S05]  /*8d50*/  BRA.U !UP0, `(.L_x_14352) ;  /* 0x0000000108647547 */ /* 0x000fea000b800000 */
[----:B------:R-:W-:-:S09]  /*8d60*/  UISETP.NE.AND UP0, UPT, UR4, 0x1d, UPT ;  /* 0x0000001d0400788c */ /* 0x000fd2000bf05270 */
[----:B------:R-:W-:Y:S05]  /*8d70*/  BRA.U !UP0, `(.L_x_14353) ;  /* 0x0000000108547547 */ /* 0x000fea000b800000 */
[----:B------:R-:W-:-:S09]  /*8d80*/  UISETP.NE.AND UP0, UPT, UR4, 0x2c, UPT ;  /* 0x0000002c0400788c */ /* 0x000fd2000bf05270 */
[----:B------:R-:W-:Y:S05]  /*8d90*/  BRA.U UP0, `(.L_x_14334) ;  /* 0x0000000100b87547 */ /* 0x000fea000b800000 */
[----:B------:R-:W-:-:S04]  /*8da0*/  IADD3 R4, P0, PT, RZ, -R4, RZ ;  /* 0x80000004ff047210 */ /* 0x000fc80007f1e0ff */
[----:B------:R-:W-:-:S04]  /*8db0*/  IADD3.X R5, PT, PT, RZ, ~R5, RZ, P0, !PT ;  /* 0x80000005ff057210 */ /* 0x000fc800007fe4ff */
        /* <DEDUP_REMOVED lines=13> */
[----:B------:R-:W-:-:S05]  /*8e90*/  @!P0 IADD3 R4, PT, PT, R6, RZ, RZ ;  /* 0x000000ff06048210 */ /* 0x000fca0007ffe0ff */
[----:B------:R-:W-:-:S05]  /*8ea0*/  @P1 IMAD.MOV.U32 R5, RZ, RZ, R4 ;  /* 0x000000ffff051224 */ /* 0x000fca00078e0004 */
[----:B------:R0:W-:Y:S01]  /*8eb0*/  STG.E.U8 desc[UR36][R2.64], R5 ;  /* 0x0000000502007986 */ /* 0x0001e2000c101124 */
[----:B------:R-:W-:Y:S05]  /*8ec0*/  BRA `(.L_x_14335) ;  /* 0x0000000400687947 */ /* 0x000fea0003800000 */
.L_x_14353:
[----:B------:R0:W-:Y:S01]  /*8ed0*/  STG.E.64 desc[UR36][R2.64], R6 ;  /* 0x0000000602007986 */ /* 0x0001e2000c101b24 */
[----:B------:R-:W-:Y:S05]  /*8ee0*/  BRA `(.L_x_14335) ;  /* 0x0000000400607947 */ /* 0x000fea0003800000 */
.L_x_14352:
[----:B------:R0:W-:Y:S01]  /*8ef0*/  STG.E desc[UR36][R2.64], R9 ;  /* 0x0000000902007986 */ /* 0x0001e2000c101924 */
[----:B------:R-:W-:Y:S05]  /*8f00*/  BRA `(.L_x_14335) ;  /* 0x0000000400587947 */ /* 0x000fea0003800000 */
.L_x_14342:
        /* <DEDUP_REMOVED lines=11> */
.L_x_14355:
[----:B------:R-:W-:Y:S02]  /*8fc0*/  IADD3 R4, P0, PT, RZ, -R4, RZ ;  /* 0x80000004ff047210 */ /* 0x000fe40007f1e0ff */
[----:B------:R-:W-:-:S03]  /*8fd0*/  CS2R R6, SRZ ;  /* 0x0000000000067805 */ /* 0x000fc6000001ff00 */
[----:B------:R-:W-:-:S06]  /*8fe0*/  IMAD.X R5, RZ, RZ, ~R5, P0 ;  /* 0x000000ffff057224 */ /* 0x000fcc00000e0e05 */
[----:B------:R-:W0:Y:S02]  /*8ff0*/  I2F.F64.S64 R4, R4 ;  /* 0x0000000400047312 */ /* 0x000e240000301c00 */
[----:B0-----:R0:W-:Y:S01]  /*9000*/  STG.E.128 desc[UR36][R2.64], R4 ;  /* 0x0000000402007986 */ /* 0x0011e2000c101d24 */
[----:B------:R-:W-:Y:S05]  /*9010*/  BRA `(.L_x_14335) ;  /* 0x0000000400147947 */ /* 0x000fea0003800000 */
.L_x_14354:
[----:B------:R-:W-:-:S09]  /*9020*/  UISETP.NE.AND UP0, UPT, UR4, 0xf, UPT ;  /* 0x0000000f0400788c */ /* 0x000fd2000bf05270 */
[----:B------:R-:W-:Y:S05]  /*9030*/  BRA.U !UP0, `(.L_x_14356) ;  /* 0x0000000108f87547 */ /* 0x000fea000b800000 */
[----:B------:R-:W-:-:S09]  /*9040*/  UISETP.NE.AND UP0, UPT, UR4, 0x17, UPT ;  /* 0x000000170400788c */ /* 0x000fd2000bf05270 */
[----:B------:R-:W-:Y:S05]  /*9050*/  BRA.U !UP0, `(.L_x_14357) ;  /* 0x0000000108987547 */ /* 0x000fea000b800000 */
[----:B------:R-:W-:-:S09]  /*9060*/  UISETP.NE.AND UP0, UPT, UR4, 0x18, UPT ;  /* 0x000000180400788c */ /* 0x000fd2000bf05270 */
[----:B------:R-:W-:Y:S05]  /*9070*/  BRA.U !UP0, `(.L_x_14358) ;  /* 0x0000000108447547 */ /* 0x000fea000b800000 */
.L_x_14334:
        /* <DEDUP_REMOVED lines=16> */
.L_x_14359:
[----:B------:R-:W-:Y:S05]  /*9180*/  BRA `(.L_x_14335) ;  /* 0x0000000000b87947 */ /* 0x000fea0003800000 */
.L_x_14358:
        /* <DEDUP_REMOVED lines=15> */
.L_x_14361:
[----:B------:R-:W-:Y:S05]  /*9280*/  BSYNC.RECONVERGENT B0 ;  /* 0x0000000000007941 */ /* 0x000fea0003800200 */
.L_x_14360:
[----:B------:R-:W-:-:S05]  /*9290*/  LOP3.LUT R7, R0, 0x80, R7, 0xf8, !PT ;  /* 0x0000008000077812 */ /* 0x000fca00078ef807 */
[----:B------:R0:W-:Y:S01]  /*92a0*/  STG.E.U8 desc[UR36][R2.64], R7 ;  /* 0x0000000702007986 */ /* 0x0001e2000c101124 */
[----:B------:R-:W-:Y:S05]  /*92b0*/  BRA `(.L_x_14335) ;  /* 0x00000000006c7947 */ /* 0x000fea0003800000 */
.L_x_14357:
[----:B------:R-:W-:Y:S01]  /*92c0*/  IADD3 R4, P0, PT, RZ, -R4, RZ ;  /* 0x80000004ff047210 */ /* 0x000fe20007f1e0ff */
[----:B------:R-:W-:Y:S04]  /*92d0*/  BSSY.RECONVERGENT B0, `(.L_x_14362) ;  /* 0x0000010000007945 */ /* 0x000fe80003800200 */
        /* <DEDUP_REMOVED lines=12> */
.L_x_14363:
[----:B------:R-:W-:Y:S02]  /*93a0*/  ISETP.GT.U32.AND P0, PT, R6, 0x7f800000, PT ;  /* 0x7f8000000600780c */ /* 0x000fe40003f04070 */
[----:B------:R-:W-:-:S04]  /*93b0*/  MOV R0, 0x7f ;  /* 0x0000007f00007802 */ /* 0x000fc80000000f00 */
[----:B------:R-:W-:-:S07]  /*93c0*/  SEL R0, R0, 0x7c, P0 ;  /* 0x0000007c00007807 */ /* 0x000fce0000000000 */
.L_x_14364:
[----:B------:R-:W-:Y:S05]  /*93d0*/  BSYNC.RECONVERGENT B0 ;  /* 0x0000000000007941 */ /* 0x000fea0003800200 */
.L_x_14362:
[----:B------:R-:W-:-:S04]  /*93e0*/  SHF.R.U32.HI R5, RZ, 0x18, R5 ;  /* 0x00000018ff057819 */ /* 0x000fc80000011605 */
[----:B------:R-:W-:-:S05]  /*93f0*/  LOP3.LUT R5, R0, 0x80, R5, 0xf8, !PT ;  /* 0x0000008000057812 */ /* 0x000fca00078ef805 */
[----:B------:R0:W-:Y:S01]  /*9400*/  STG.E.U8 desc[UR36][R2.64], R5 ;  /* 0x0000000502007986 */ /* 0x0001e2000c101124 */
[----:B------:R-:W-:Y:S05]  /*9410*/  BRA `(.L_x_14335) ;  /* 0x0000000000147947 */ /* 0x000fea0003800000 */
.L_x_14356:
[----:B------:R-:W-:-:S05]  /*9420*/  IADD3 R4, P0, PT, RZ, -R4, RZ ;  /* 0x80000004ff047210 */ /* 0x000fca0007f1e0ff */
[----:B------:R-:W-:-:S04]  /*9430*/  IMAD.X R5, RZ, RZ, ~R5, P0 ;  /* 0x000000ffff057224 */ /* 0x000fc800000e0e05 */
[----:B------:R-:W0:Y:S02]  /*9440*/  I2F.S64 R0, R4 ;  /* 0x0000000400007312 */ /* 0x000e240000301400 */
[----:B0-----:R-:W-:-:S05]  /*9450*/  F2FP.BF16.F32.PACK_AB R0, RZ, R0 ;  /* 0x00000000ff00723e */ /* 0x001fca00000010ff */
[----:B------:R0:W-:Y:S02]  /*9460*/  STG.E.U16 desc[UR36][R2.64], R0 ;  /* 0x0000000002007986 */ /* 0x0001e4000c101524 */
.L_x_14335:
[----:B------:R-:W-:-:S07]  /*9470*/  VIADD R17, R17, 0x80 ;  /* 0x0000008011117836 */ /* 0x000fce0000000000 */
.L_x_14295:
[----:B------:R-:W-:Y:S05]  /*9480*/  BSYNC.RECONVERGENT B6 ;  /* 0x0000000000067941 */ /* 0x000fea0003800200 */
.L_x_14294:
[----:B------:R-:W5:Y:S02]  /*9490*/  LDCU UR4, c[0x0][0x380] ;  /* 0x00007000ff0477ac */ /* 0x000f640008000800 */
[----:B-----5:R-:W-:-:S13]  /*94a0*/  ISETP.GE.AND P0, PT, R17, UR4, PT ;  /* 0x0000000411007c0c */ /* 0x020fda000bf06270 */
[----:B------:R-:W-:Y:S05]  /*94b0*/  @P0 EXIT ;  /* 0x000000000000094d */ /* 0x000fea0003800000 */
        /* <DEDUP_REMOVED lines=303> */
.L_x_14365:
[----:B------:R-:W0:Y:S01]  /*a7b0*/  LDCU.128 UR8, c[0x0][0x580] ;  /* 0x0000b000ff0877ac */ /* 0x000e220008000c00 */
[----:B------:R-:W-:-:S04]  /*a7c0*/  UPRMT UR4, UR41, 0x9910, URZ ;  /* 0x0000991029047896 */ /* 0x000fc800080000ff */
[----:B------:R-:W-:Y:S01]  /*a7d0*/  UISETP.GT.AND UP0, UPT, UR4, 0x9, UPT ;  /* 0x000000090400788c */ /* 0x000fe2000bf04270 */
[----:B0-----:R-:W-:Y:S02]  /*a7e0*/  IADD3 R16, P0, PT, R16, UR8, RZ ;  /* 0x0000000810107c10 */ /* 0x001fe4000ff1e0ff */
[----:B----4-:R-:W-:-:S03]  /*a7f0*/  IADD3 R4, P1, PT, R0, UR10, RZ ;  /* 0x0000000a00047c10 */ /* 0x010fc6000ff3e0ff */
[----:B------:R-:W-:Y:S02]  /*a800*/  IMAD.X R17, RZ, RZ, UR9, P0 ;  /* 0x00000009ff117e24 */ /* 0x000fe400080e06ff */
[----:B-1-3--:R-:W-:Y:S01]  /*a810*/  IMAD.X R5, RZ, RZ, UR11, P1 ;  /* 0x0000000bff057e24 */ /* 0x00afe200088e06ff */
        /* <DEDUP_REMOVED lines=12> */
.L_x_14369:
[----:B--2---:R0:W5:Y:S01]  /*a8e0*/  LDG.E.U8 R2, desc[UR36][R4.64] ;  /* 0x0000002404027981 */ /* 0x004162000c1e1100 */
[----:B------:R-:W-:Y:S01]  /*a8f0*/  MOV R3, RZ ;  /* 0x000000ff00037202 */ /* 0x000fe20000000f00 */
[----:B------:R-:W-:Y:S06]  /*a900*/  BRA `(.L_x_14371) ;  /* 0x0000000c00407947 */ /* 0x000fec0003800000 */
.L_x_14368:
        /* <DEDUP_REMOVED lines=8> */
.L_x_14373:
[----:B--2---:R-:W2:Y:S02]  /*a990*/  LDG.E R2, desc[UR36][R4.64] ;  /* 0x0000002404027981 */ /* 0x004ea4000c1e1900 */
[----:B--2---:R-:W-:Y:S01]  /*a9a0*/  SHF.R.S32.HI R3, RZ, 0x1f, R2 ;  /* 0x0000001fff037819 */ /* 0x004fe20000011402 */
[----:B------:R-:W-:Y:S06]  /*a9b0*/  BRA `(.L_x_14371) ;  /* 0x0000000c00147947 */ /* 0x000fec0003800000 */
.L_x_14372:
[----:B--2---:R-:W2:Y:S02]  /*a9c0*/  LDG.E.S16 R2, desc[UR36][R4.64] ;  /* 0x0000002404027981 */ /* 0x004ea4000c1e1700 */
[----:B--2---:R-:W-:Y:S01]  /*a9d0*/  SHF.R.S32.HI R3, RZ, 0x1f, R2 ;  /* 0x0000001fff037819 */ /* 0x004fe20000011402 */
[----:B------:R-:W-:Y:S06]  /*a9e0*/  BRA `(.L_x_14371) ;  /* 0x0000000c00087947 */ /* 0x000fec0003800000 */
.L_x_14367:
        /* <DEDUP_REMOVED lines=9> */
.L_x_14375:
[----:B------:R-:W2:Y:S02]  /*aa80*/  LDG.E.U16 R4, desc[UR36][R4.64] ;  /* 0x0000002404047981 */ /* 0x000ea4000c1e1500 */
[----:B--2---:R-:W-:-:S06]  /*aa90*/  HADD2.F32 R2, -RZ, R4.H0_H0 ;  /* 0x20000004ff027230 */ /* 0x004fcc0000004100 */
[----:B------:R-:W0:Y:S01]  /*aaa0*/  F2I.S64.TRUNC R2, R2 ;  /* 0x0000000200027311 */ /* 0x000e22000020d900 */
[----:B------:R-:W-:Y:S05]  /*aab0*/  BRA `(.L_x_14371) ;  /* 0x0000000800d47947 */ /* 0x000fea0003800000 */
.L_x_14374:
        /* <DEDUP_REMOVED lines=9> */
.L_x_14377:
[----:B------:R-:W2:Y:S02]  /*ab50*/  LDG.E.U16 R4, desc[UR36][R4.64] ;  /* 0x0000002404047981 */ /* 0x000ea4000c1e1500 */
[----:B--2---:R-:W-:-:S06]  /*ab60*/  HADD2.F32 R2, -RZ, R4.H0_H0 ;  /* 0x20000004ff027230 */ /* 0x004fcc0000004100 */
[----:B------:R-:W0:Y:S01]  /*ab70*/  F2I.S64.TRUNC R2, R2 ;  /* 0x0000000200027311 */ /* 0x000e22000020d900 */
[----:B------:R-:W-:Y:S05]  /*ab80*/  BRA `(.L_x_14371) ;  /* 0x0000000800a07947 */ /* 0x000fea0003800000 */
.L_x_14376:
[----:B--2---:R-:W2:Y:S02]  /*ab90*/  LDG.E.64 R2, desc[UR36][R4.64] ;  /* 0x0000002404027981 */ /* 0x004ea4000c1e1b00 */
[----:B--2---:R-:W0:Y:S01]  /*aba0*/  F2I.S64.F64.TRUNC R2, R2 ;  /* 0x0000000200027311 */ /* 0x004e22000030d900 */
[----:B------:R-:W-:Y:S05]  /*abb0*/  BRA `(.L_x_14371) ;  /* 0x0000000800947947 */ /* 0x000fea0003800000 */
.L_x_14366:
        /* <DEDUP_REMOVED lines=13> */
.L_x_14380:
[----:B--2---:R-:W2:Y:S02]  /*ac90*/  LDG.E.64 R2, desc[UR36][R4.64] ;  /* 0x0000002404027981 */ /* 0x004ea4000c1e1b00 */
[----:B--2---:R-:W0:Y:S01]  /*aca0*/  F2I.S64.F64.TRUNC R2, R2 ;  /* 0x0000000200027311 */ /* 0x004e22000030d900 */
[----:B------:R-:W-:Y:S05]  /*acb0*/  BRA `(.L_x_14371) ;  /* 0x0000000800547947 */ /* 0x000fea0003800000 */
.L_x_14379:
[----:B------:R-:W-:-:S09]  /*acc0*/  UISETP.NE.AND UP0, UPT, UR4, 0xf, UPT ;  /* 0x0000000f0400788c */ /* 0x000fd2000bf05270 */
[----:B------:R-:W-:Y:S05]  /*acd0*/  BRA.U !UP0, `(.L_x_14381) ;  /* 0x0000000108947547 */ /* 0x000fea000b800000 */
[----:B------:R-:W-:-:S09]  /*ace0*/  UISETP.NE.AND UP0, UPT, UR4, 0x17, UPT ;  /* 0x000000170400788c */ /* 0x000fd2000bf05270 */
[----:B------:R-:W-:Y:S05]  /*acf0*/  BRA.U !UP0, `(.L_x_14382) ;  /* 0x0000000108587547 */ /* 0x000fea000b800000 */
[----:B------:R-:W-:-:S09]  /*ad00*/  UISETP.NE.AND UP0, UPT, UR4, 0x18, UPT ;  /* 0x000000180400788c */ /* 0x000fd2000bf05270 */
[----:B------:R-:W-:Y:S05]  /*ad10*/  BRA.U UP0, `(.L_x_14370) ;  /* 0x0000000500e47547 */ /* 0x000fea000b800000 */
[----:B------:R-:W3:Y:S01]  /*ad20*/  LDG.E.U8 R0, desc[UR36][R4.64] ;  /* 0x0000002404007981 */ /* 0x000ee2000c1e1100 */
[----:B------:R-:W-:Y:S02]  /*ad30*/  HFMA2 R6, -RZ, RZ, 0, 1.847743988037109375e-06 ;  /* 0x0000001fff067431 */ /* 0x000fe400000001ff */
[----:B---3--:R-:W-:-:S05]  /*ad40*/  IMAD.SHL.U32 R0, R0, 0x1000000, RZ ;  /* 0x0100000000007824 */ /* 0x008fca00078e00ff */
[C---:B--2---:R-:W-:Y:S02]  /*ad50*/  LOP3.LUT R2, R0.reuse, 0x7f000000, RZ, 0xc0, !PT ;  /* 0x7f00000000027812 */ /* 0x044fe400078ec0ff */
        /* <DEDUP_REMOVED lines=16> */
.L_x_14382:
[----:B--2---:R-:W2:Y:S02]  /*ae60*/  LDG.E.U8 R3, desc[UR36][R4.64] ;  /* 0x0000002404037981 */ /* 0x004ea4000c1e1100 */
        /* <DEDUP_REMOVED lines=12> */
.L_x_14381:
[----:B--2---:R-:W2:Y:S02]  /*af30*/  LDG.E.U16 R2, desc[UR36][R4.64] ;  /* 0x0000002404027981 */ /* 0x004ea4000c1e1500 */
[----:B--2---:R-:W-:-:S06]  /*af40*/  IMAD.U32 R2, R2, 0x10000, RZ ;  /* 0x0001000002027824 */ /* 0x004fcc00078e00ff */
[----:B------:R-:W0:Y:S01]  /*af50*/  F2I.S64.TRUNC R2, R2 ;  /* 0x0000000200027311 */ /* 0x000e22000020d900 */
[----:B------:R-:W-:Y:S05]  /*af60*/  BRA `(.L_x_14371) ;  /* 0x0000000400a87947 */ /* 0x000fea0003800000 */
.L_x_14378:
        /* <DEDUP_REMOVED lines=9> */
[----:B------:R-:W-:Y:S01]  /*b000*/  MOV R3, RZ ;  /* 0x000000ff00037202 */ /* 0x000fe20000000f00 */
[----:B------:R-:W-:Y:S06]  /*b010*/  BRA `(.L_x_14371) ;  /* 0x00000004007c7947 */ /* 0x000fec0003800000 */
.L_x_14385:
        /* <DEDUP_REMOVED lines=21> */
.L_x_14389:
[----:B------:R-:W-:Y:S05]  /*b170*/  BSYNC.RECONVERGENT B1 ;  /* 0x0000000000017941 */ /* 0x000fea0003800200 */
.L_x_14388:
[----:B------:R-:W-:Y:S01]  /*b180*/  IMAD.SHL.U32 R0, R0, 0x100000, RZ ;  /* 0x0010000000007824 */ /* 0x000fe200078e00ff */
[----:B------:R-:W-:-:S04]  /*b190*/  LEA R2, R2, 0x3b800000, 0x17 ;  /* 0x3b80000002027811 */ /* 0x000fc800078eb8ff */
[----:B------:R-:W-:-:S07]  /*b1a0*/  LOP3.LUT R2, R2, R0, R7, 0xfe, !PT ;  /* 0x0000000002027212 */ /* 0x000fce00078efe07 */
.L_x_14387:
[----:B------:R-:W-:Y:S05]  /*b1b0*/  BSYNC.RECONVERGENT B0 ;  /* 0x0000000000007941 */ /* 0x000fea0003800200 */
.L_x_14386:
[----:B------:R-:W2:Y:S01]  /*b1c0*/  F2I.S64.TRUNC R2, R2 ;  /* 0x0000000200027311 */ /* 0x000ea2000020d900 */
[----:B------:R-:W-:Y:S05]  /*b1d0*/  BRA `(.L_x_14371) ;  /* 0x00000004000c7947 */ /* 0x000fea0003800000 */
.L_x_14384:
        /* <DEDUP_REMOVED lines=21> */
.L_x_14393:
[----:B------:R-:W-:Y:S05]  /*b330*/  BSYNC.RECONVERGENT B1 ;  /* 0x0000000000017941 */ /* 0x000fea0003800200 */
.L_x_14392:
[----:B------:R-:W-:Y:S01]  /*b340*/  IMAD.SHL.U32 R0, R0, 0x200000, RZ ;  /* 0x0020000000007824 */ /* 0x000fe200078e00ff */
[----:B------:R-:W-:-:S04]  /*b350*/  LEA R2, R2, 0x37800000, 0x17 ;  /* 0x3780000002027811 */ /* 0x000fc800078eb8ff */
[----:B------:R-:W-:-:S07]  /*b360*/  LOP3.LUT R2, R2, R0, R7, 0xfe, !PT ;  /* 0x0000000002027212 */ /* 0x000fce00078efe07 */
.L_x_14391:
[----:B------:R-:W-:Y:S05]  /*b370*/  BSYNC.RECONVERGENT B0 ;  /* 0x0000000000007941 */ /* 0x000fea0003800200 */
.L_x_14390:
[----:B------:R-:W0:Y:S01]  /*b380*/  F2I.S64.TRUNC R2, R2 ;  /* 0x0000000200027311 */ /* 0x000e22000020d900 */
[----:B------:R-:W-:Y:S05]  /*b390*/  BRA `(.L_x_14371) ;  /* 0x00000000009c7947 */ /* 0x000fea0003800000 */
.L_x_14383:
        /* <DEDUP_REMOVED lines=12> */
[----:B------:R-:W-:Y:S01]  /*b460*/  @!P0 MOV R2, 0x7f800001 ;  /* 0x7f80000100028802 */ /* 0x000fe20000000f00 */
[----:B------:R-:W-:-:S07]  /*b470*/  @P0 IMAD.SHL.U32 R2, R4, 0x800000, RZ ;  /* 0x0080000004020824 */ /* 0x000fce00078e00ff */
.L_x_14397:
[----:B------:R-:W-:Y:S05]  /*b480*/  BSYNC.RECONVERGENT B0 ;  /* 0x0000000000007941 */ /* 0x000fea0003800200 */
.L_x_14396:
[----:B------:R-:W4:Y:S01]  /*b490*/  F2I.S64.TRUNC R2, R2 ;  /* 0x0000000200027311 */ /* 0x000f22000020d900 */
[----:B------:R-:W-:Y:S05]  /*b4a0*/  BRA `(.L_x_14371) ;  /* 0x0000000000587947 */ /* 0x000fea0003800000 */
.L_x_14370:
[----:B------:R-:W-:Y:S01]  /*b4b0*/  MOV R0, 0x0 ;  /* 0x0000000000007802 */ /* 0x000fe20000000f00 */
[----:B------:R-:W0:Y:S01]  /*b4c0*/  LDCU.64 UR4, c[0x4][0x198] ;  /* 0x01003300ff0477ac */ /* 0x000e220008000a00 */
[----:B------:R-:W-:Y:S02]  /*b4d0*/  HFMA2 R12, -RZ, RZ, 0, 5.9604644775390625e-08 ;  /* 0x00000001ff0c7431 */ /* 0x000fe400000001ff */
[----:B------:R-:W-:Y:S01]  /*b4e0*/  IMAD.MOV.U32 R8, RZ, RZ, 0x4e ;  /* 0x0000004eff087424 */ /* 0x000fe200078e00ff */
[----:B--2---:R1:W2:Y:S01]  /*b4f0*/  LDC.64 R2, c[0x4][R0] ;  /* 0x0100000000027b82 */ /* 0x0042a20000000a00 */
        /* <DEDUP_REMOVED lines=11> */
.L_x_14398:
[----:B------:R-:W-:Y:S01]  /*b5b0*/  CS2R R2, SRZ ;  /* 0x0000000000027805 */ /* 0x000fe2000001ff00 */
[----:B------:R-:W-:Y:S06]  /*b5c0*/  BRA `(.L_x_14371) ;  /* 0x0000000000107947 */ /* 0x000fec0003800000 */
.L_x_14395:
[----:B--2---:R0:W5:Y:S01]  /*b5d0*/  LDG.E.64 R2, desc[UR36][R4.64] ;  /* 0x0000002404027981 */ /* 0x004162000c1e1b00 */
[----:B------:R-:W-:Y:S05]  /*b5e0*/  BRA `(.L_x_14371) ;  /* 0x0000000000087947 */ /* 0x000fea0003800000 */
.L_x_14394:
[----:B--2---:R3:W5:Y:S01]  /*b5f0*/  LDG.E R2, desc[UR36][R4.64] ;  /* 0x0000002404027981 */ /* 0x004762000c1e1900 */
[----:B------:R-:W-:-:S07]  /*b600*/  IMAD.MOV.U32 R3, RZ, RZ, RZ ;  /* 0x000000ffff037224 */ /* 0x000fce00078e00ff */
.L_x_14371:
[----:B------:R-:W-:Y:S01]  /*b610*/  UPRMT UR4, UR42, 0x9910, URZ ;  /* 0x000099102a047896 */ /* 0x000fe200080000ff */
[----:B0-2-45:R-:W-:-:S03]  /*b620*/  IADD3 R7, P0, PT, RZ, -R2, RZ ;  /* 0x80000002ff077210 */ /* 0x035fc60007f1e0ff */
[----:B------:R-:W-:Y:S01]  /*b630*/  UISETP.GT.AND UP0, UPT, UR4, 0x9, UPT ;  /* 0x000000090400788c */ /* 0x000fe2000bf04270 */
[----:B-1-3--:R-:W-:Y:S01]  /*b640*/  IADD3.X R5, PT, PT, RZ, ~R3, RZ, P0, !PT ;  /* 0x80000003ff057210 */ /* 0x00afe200007fe4ff */
        /* <DEDUP_REMOVED lines=12> */
.L_x_14402:
[----:B------:R-:W-:Y:S01]  /*b710*/  STG.E.U8 desc[UR36][R16.64], R7 ;  /* 0x0000000710007986 */ /* 0x000fe2000c101124 */
[----:B------:R-:W-:Y:S05]  /*b720*/  EXIT ;  /* 0x000000000000794d */ /* 0x000fea0003800000 */
.L_x_14401:
        /* <DEDUP_REMOVED lines=8> */
.L_x_14405:
[----:B------:R-:W-:Y:S01]  /*b7b0*/  STG.E desc[UR36][R16.64], R7 ;  /* 0x0000000710007986 */ /* 0x000fe2000c101924 */
[----:B------:R-:W-:Y:S05]  /*b7c0*/  EXIT ;  /* 0x000000000000794d */ /* 0x000fea0003800000 */
.L_x_14404:
[----:B------:R-:W-:Y:S01]  /*b7d0*/  STG.E.U16 desc[UR36][R16.64], R7 ;  /* 0x0000000710007986 */ /* 0x000fe2000c101524 */
[----:B------:R-:W-:Y:S05]  /*b7e0*/  EXIT ;  /* 0x000000000000794d */ /* 0x000fea0003800000 */
.L_x_14400:
        /* <DEDUP_REMOVED lines=9> */
[----:B0-----:R-:W-:Y:S01]  /*b880*/  STG.E desc[UR36][R16.64], R3 ;  /* 0x0000000310007986 */ /* 0x001fe2000c101924 */
[----:B------:R-:W-:Y:S05]  /*b890*/  EXIT ;  /* 0x000000000000794d */ /* 0x000fea0003800000 */
.L_x_14407:
[----:B------:R-:W-:-:S04]  /*b8a0*/  IADD3 R2, P0, PT, RZ, -R2, RZ ;  /* 0x80000002ff027210 */ /* 0x000fc80007f1e0ff */
[----:B------:R-:W-:-:S04]  /*b8b0*/  IADD3.X R3, PT, PT, RZ, ~R3, RZ, P0, !PT ;  /* 0x80000003ff037210 */ /* 0x000fc800007fe4ff */
[----:B------:R-:W0:Y:S02]  /*b8c0*/  I2F.S64 R0, R2 ;  /* 0x0000000200007312 */ /* 0x000e240000301400 */
[----:B0-----:R-:W-:-:S05]  /*b8d0*/  F2FP.F16.F32.PACK_AB R0, RZ, R0 ;  /* 0x00000000ff00723e */ /* 0x001fca00000000ff */
[----:B------:R-:W-:Y:S01]  /*b8e0*/  STG.E.U16 desc[UR36][R16.64], R0 ;  /* 0x0000000010007986 */ /* 0x000fe2000c101524 */
[----:B------:R-:W-:Y:S05]  /*b8f0*/  EXIT ;  /* 0x000000000000794d */ /* 0x000fea0003800000 */
.L_x_14406:
[----:B------:R-:W-:-:S09]  /*b900*/  UISETP.NE.AND UP0, UPT, UR4, 0x7, UPT ;  /* 0x000000070400788c */ /* 0x000fd2000bf05270 */
[----:B------:R-:W-:Y:S05]  /*b910*/  BRA.U !UP0, `(.L_x_14408) ;  /* 0x0000000108447547 */ /* 0x000fea000b800000 */
[----:B------:R-:W-:-:S09]  /*b920*/  UISETP.NE.AND UP0, UPT, UR4, 0x8, UPT ;  /* 0x000000080400788c */ /* 0x000fd2000bf05270 */
[----:B------:R-:W-:Y:S05]  /*b930*/  BRA.U !UP0, `(.L_x_14409) ;  /* 0x0000000108207547 */ /* 0x000fea000b800000 */
[----:B------:R-:W-:-:S09]  /*b940*/  UISETP.NE.AND UP0, UPT, UR4, 0x9, UPT ;  /* 0x000000090400788c */ /* 0x000fd2000bf05270 */
[----:B------:R-:W-:Y:S05]  /*b950*/  BRA.U UP0, `(.L_x_14403) ;  /* 0x0000000900107547 */ /* 0x000fea000b800000 */
[----:B------:R-:W-:Y:S01]  /*b960*/  IADD3 R2, P0, PT, RZ, -R2, RZ ;  /* 0x80000002ff027210 */ /* 0x000fe20007f1e0ff */
[----:B------:R-:W-:-:S04]  /*b970*/  IMAD.MOV.U32 R5, RZ, RZ, RZ ;  /* 0x000000ffff057224 */ /* 0x000fc800078e00ff */
[----:B------:R-:W-:-:S04]  /*b980*/  IMAD.X R3, RZ, RZ, ~R3, P0 ;  /* 0x000000ffff037224 */ /* 0x000fc800000e0e03 */
[----:B------:R-:W0:Y:S02]  /*b990*/  I2F.S64 R4, R2 ;  /* 0x0000000200047312 */ /* 0x000e240000301400 */
[----:B0-----:R-:W-:Y:S01]  /*b9a0*/  STG.E.64 desc[UR36][R16.64], R4 ;  /* 0x0000000410007986 */ /* 0x001fe2000c101b24 */
[----:B------:R-:W-:Y:S05]  /*b9b0*/  EXIT ;  /* 0x000000000000794d */ /* 0x000fea0003800000 */
.L_x_14409:
[----:B------:R-:W-:-:S04]  /*b9c0*/  IADD3 R2, P0, PT, RZ, -R2, RZ ;  /* 0x80000002ff027210 */ /* 0x000fc80007f1e0ff */
[----:B------:R-:W-:-:S04]  /*b9d0*/  IADD3.X R3, PT, PT, RZ, ~R3, RZ, P0, !PT ;  /* 0x80000003ff037210 */ /* 0x000fc800007fe4ff */
[----:B------:R-:W0:Y:S02]  /*b9e0*/  I2F.S64 R2, R2 ;  /* 0x0000000200027312 */ /* 0x000e240000301400 */
[----:B0-----:R-:W-:-:S04]  /*b9f0*/  F2FP.F16.F32.PACK_AB R3, RZ, R2 ;  /* 0x00000002ff03723e */ /* 0x001fc800000000ff */
[----:B------:R-:W-:-:S05]  /*ba00*/  PRMT R3, R3, 0x5410, RZ ;  /* 0x0000541003037816 */ /* 0x000fca00000000ff */
[----:B------:R-:W-:Y:S01]  /*ba10*/  STG.E desc[UR36][R16.64], R3 ;  /* 0x0000000310007986 */ /* 0x000fe2000c101924 */
[----:B------:R-:W-:Y:S05]  /*ba20*/  EXIT ;  /* 0x000000000000794d */ /* 0x000fea0003800000 */
.L_x_14408:
[----:B------:R-:W-:-:S05]  /*ba30*/  IADD3 R2, P0, PT, RZ, -R2, RZ ;  /* 0x80000002ff027210 */ /* 0x000fca0007f1e0ff */
[----:B------:R-:W-:-:S06]  /*ba40*/  IMAD.X R3, RZ, RZ, ~R3, P0 ;  /* 0x000000ffff037224 */ /* 0x000fcc00000e0e03 */
[----:B------:R-:W0:Y:S02]  /*ba50*/  I2F.F64.S64 R2, R2 ;  /* 0x0000000200027312 */ /* 0x000e240000301c00 */
[----:B0-----:R-:W-:Y:S01]  /*ba60*/  STG.E.64 desc[UR36][R16.64], R2 ;  /* 0x0000000210007986 */ /* 0x001fe2000c101b24 */
[----:B------:R-:W-:Y:S05]  /*ba70*/  EXIT ;  /* 0x000000000000794d */ /* 0x000fea0003800000 */
.L_x_14399:
        /* <DEDUP_REMOVED lines=12> */
.L_x_14413:
        /* <DEDUP_REMOVED lines=19> */
.L_x_14416:
[----:B------:R-:W-:-:S04]  /*bc70*/  SHF.R.U32.HI R3, RZ, 0x18, R3 ;  /* 0x00000018ff037819 */ /* 0x000fc80000011603 */
[----:B------:R-:W-:-:S04]  /*bc80*/  LOP3.LUT R0, R0, 0x80, R3, 0xf8, !PT ;  /* 0x0000008000007812 */ /* 0x000fc800078ef803 */
[----:B------:R-:W-:-:S07]  /*bc90*/  PRMT R8, R0, 0x7610, R8 ;  /* 0x0000761000087816 */ /* 0x000fce0000000008 */
.L_x_14415:
[----:B------:R-:W-:Y:S05]  /*bca0*/  BSYNC.RECONVERGENT B0 ;  /* 0x0000000000007941 */ /* 0x000fea0003800200 */
.L_x_14414:
[----:B------:R-:W-:Y:S01]  /*bcb0*/  STG.E.U8 desc[UR36][R16.64], R8 ;  /* 0x0000000810007986 */ /* 0x000fe2000c101124 */
[----:B------:R-:W-:Y:S05]  /*bcc0*/  EXIT ;  /* 0x000000000000794d */ /* 0x000fea0003800000 */
.L_x_14412:
        /* <DEDUP_REMOVED lines=19> */
.L_x_14419:
[----:B------:R-:W-:-:S04]  /*be00*/  SHF.R.U32.HI R3, RZ, 0x18, R3 ;  /* 0x00000018ff037819 */ /* 0x000fc80000011603 */
[----:B------:R-:W-:-:S04]  /*be10*/  LOP3.LUT R0, R0, 0x80, R3, 0xf8, !PT ;  /* 0x0000008000007812 */ /* 0x000fc800078ef803 */
[----:B------:R-:W-:-:S07]  /*be20*/  PRMT R8, R0, 0x7610, R8 ;  /* 0x0000761000087816 */ /* 0x000fce0000000008 */
.L_x_14418:
[----:B------:R-:W-:Y:S05]  /*be30*/  BSYNC.RECONVERGENT B0 ;  /* 0x0000000000007941 */ /* 0x000fea0003800200 */
.L_x_14417:
[----:B------:R-:W-:Y:S01]  /*be40*/  STG.E.U8 desc[UR36][R16.64], R8 ;  /* 0x0000000810007986 */ /* 0x000fe2000c101124 */
[----:B------:R-:W-:Y:S05]  /*be50*/  EXIT ;  /* 0x000000000000794d */ /* 0x000fea0003800000 */
.L_x_14411:
        /* <DEDUP_REMOVED lines=23> */
[----:B------:R-:W-:Y:S01]  /*bfd0*/  STG.E.U8 desc[UR36][R16.64], R3 ;  /* 0x0000000310007986 */ /* 0x000fe2000c101124 */
[----:B------:R-:W-:Y:S05]  /*bfe0*/  EXIT ;  /* 0x000000000000794d */ /* 0x000fea0003800000 */
.L_x_14421:
[----:B------:R-:W-:Y:S01]  /*bff0*/  STG.E.64 desc[UR36][R16.64], R4 ;  /* 0x0000000410007986 */ /* 0x000fe2000c101b24 */
[----:B------:R-:W-:Y:S05]  /*c000*/  EXIT ;  /* 0x000000000000794d */ /* 0x000fea0003800000 */
.L_x_14420:
[----:B------:R-:W-:Y:S01]  /*c010*/  STG.E desc[UR36][R16.64], R7 ;  /* 0x0000000710007986 */ /* 0x000fe2000c101924 */
[----:B------:R-:W-:Y:S05]  /*c020*/  EXIT ;  /* 0x000000000000794d */ /* 0x000fea0003800000 */
.L_x_14410:
        /* <DEDUP_REMOVED lines=11> */
.L_x_14423:
[----:B------:R-:W-:Y:S02]  /*c0e0*/  IADD3 R2, P0, PT, RZ, -R2, RZ ;  /* 0x80000002ff027210 */ /* 0x000fe40007f1e0ff */
[----:B------:R-:W-:-:S03]  /*c0f0*/  CS2R R6, SRZ ;  /* 0x0000000000067805 */ /* 0x000fc6000001ff00 */
[----:B------:R-:W-:-:S04]  /*c100*/  IMAD.X R3, RZ, RZ, ~R3, P0 ;  /* 0x000000ffff037224 */ /* 0x000fc800000e0e03 */
[----:B------:R-:W0:Y:S02]  /*c110*/  I2F.F64.S64 R4, R2 ;  /* 0x0000000200047312 */ /* 0x000e240000301c00 */
[----:B0-----:R-:W-:Y:S01]  /*c120*/  STG.E.128 desc[UR36][R16.64], R4 ;  /* 0x0000000410007986 */ /* 0x001fe2000c101d24 */
[----:B------:R-:W-:Y:S05]  /*c130*/  EXIT ;  /* 0x000000000000794d */ /* 0x000fea0003800000 */
.L_x_14422:
[----:B------:R-:W-:-:S09]  /*c140*/  UISETP.NE.AND UP0, UPT, UR4, 0xf, UPT ;  /* 0x0000000f0400788c */ /* 0x000fd2000bf05270 */
[----:B------:R-:W-:Y:S05]  /*c150*/  BRA.U !UP0, `(.L_x_14424) ;  /* 0x0000000108f87547 */ /* 0x000fea000b800000 */
[----:B------:R-:W-:-:S09]  /*c160*/  UISETP.NE.AND UP0, UPT, UR4, 0x17, UPT ;  /* 0x000000170400788c */ /* 0x000fd2000bf05270 */
[----:B------:R-:W-:Y:S05]  /*c170*/  BRA.U !UP0, `(.L_x_14425) ;  /* 0x0000000108987547 */ /* 0x000fea000b800000 */
[----:B------:R-:W-:-:S09]  /*c180*/  UISETP.NE.AND UP0, UPT, UR4, 0x18, UPT ;  /* 0x000000180400788c */ /* 0x000fd2000bf05270 */
[----:B------:R-:W-:Y:S05]  /*c190*/  BRA.U !UP0, `(.L_x_14426) ;  /* 0x0000000108447547 */ /* 0x000fea000b800000 */
.L_x_14403:
        /* <DEDUP_REMOVED lines=16> */
.L_x_14427:
[----:B------:R-:W-:Y:S05]  /*c2a0*/  EXIT ;  /* 0x000000000000794d */ /* 0x000fea0003800000 */
.L_x_14426:
        /* <DEDUP_REMOVED lines=15> */
.L_x_14429:
[----:B------:R-:W-:Y:S05]  /*c3a0*/  BSYNC.RECONVERGENT B0 ;  /* 0x0000000000007941 */ /* 0x000fea0003800200 */
.L_x_14428:
[----:B------:R-:W-:-:S05]  /*c3b0*/  LOP3.LUT R5, R0, 0x80, R5, 0xf8, !PT ;  /* 0x0000008000057812 */ /* 0x000fca00078ef805 */
[----:B------:R-:W-:Y:S01]  /*c3c0*/  STG.E.U8 desc[UR36][R16.64], R5 ;  /* 0x0000000510007986 */ /* 0x000fe2000c101124 */
[----:B------:R-:W-:Y:S05]  /*c3d0*/  EXIT ;  /* 0x000000000000794d */ /* 0x000fea0003800000 */
.L_x_14425:
        /* <DEDUP_REMOVED lines=14> */
.L_x_14431:
[----:B------:R-:W-:Y:S02]  /*c4c0*/  ISETP.GT.U32.AND P0, PT, R4, 0x7f800000, PT ;  /* 0x7f8000000400780c */ /* 0x000fe40003f04070 */
[----:B------:R-:W-:-:S04]  /*c4d0*/  MOV R0, 0x7f ;  /* 0x0000007f00007802 */ /* 0x000fc80000000f00 */
[----:B------:R-:W-:-:S07]  /*c4e0*/  SEL R0, R0, 0x7c, P0 ;  /* 0x0000007c00007807 */ /* 0x000fce0000000000 */
.L_x_14432:
[----:B------:R-:W-:Y:S05]  /*c4f0*/  BSYNC.RECONVERGENT B0 ;  /* 0x0000000000007941 */ /* 0x000fea0003800200 */
.L_x_14430:
[----:B------:R-:W-:-:S04]  /*c500*/  SHF.R.U32.HI R3, RZ, 0x18, R3 ;  /* 0x00000018ff037819 */ /* 0x000fc80000011603 */
[----:B------:R-:W-:-:S05]  /*c510*/  LOP3.LUT R3, R0, 0x80, R3, 0xf8, !PT ;  /* 0x0000008000037812 */ /* 0x000fca00078ef803 */
[----:B------:R-:W-:Y:S01]  /*c520*/  STG.E.U8 desc[UR36][R16.64], R3 ;  /* 0x0000000310007986 */ /* 0x000fe2000c101124 */
[----:B------:R-:W-:Y:S05]  /*c530*/  EXIT ;  /* 0x000000000000794d */ /* 0x000fea0003800000 */
.L_x_14424:
[----:B------:R-:W-:-:S05]  /*c540*/  IADD3 R2, P0, PT, RZ, -R2, RZ ;  /* 0x80000002ff027210 */ /* 0x000fca0007f1e0ff */
[----:B------:R-:W-:-:S04]  /*c550*/  IMAD.X R3, RZ, RZ, ~R3, P0 ;  /* 0x000000ffff037224 */ /* 0x000fc800000e0e03 */
[----:B------:R-:W0:Y:S02]  /*c560*/  I2F.S64 R0, R2 ;  /* 0x0000000200007312 */ /* 0x000e240000301400 */
[----:B0-----:R-:W-:-:S05]  /*c570*/  F2FP.BF16.F32.PACK_AB R0, RZ, R0 ;  /* 0x00000000ff00723e */ /* 0x001fca00000010ff */
[----:B------:R-:W-:Y:S01]  /*c580*/  STG.E.U16 desc[UR36][R16.64], R0 ;  /* 0x0000000010007986 */ /* 0x000fe2000c101524 */
[----:B------:R-:W-:Y:S05]  /*c590*/  EXIT ;  /* 0x000000000000794d */ /* 0x000fea0003800000 */
.L_x_14433:
        /* <DEDUP_REMOVED lines=14> */
.L_x_23764:


//--------------------- .text._ZN2at6native27unrolled_elementwise_kernelIZZZNS0_15neg_kernel_cudaERNS_18TensorIteratorBaseEENKUlvE0_clEvENKUlvE2_clEvEUllE_St5arrayIPcLm2EELi4E23TrivialOffsetCalculatorILi1EjESB_NS0_6memory12LoadWithCastILi1EEENSC_13StoreWithCastILi1EEEEEviT_T0_T2_T3_T4_T5_ --------------------------
	.section	.text._ZN2at6native27unrolled_elementwise_kernelIZZZNS0_15neg_kernel_cudaERNS_18TensorIteratorBaseEENKUlvE0_clEvENKUlvE2_clEvEUllE_St5arrayIPcLm2EELi4E23TrivialOffsetCalculatorILi1EjESB_NS0_6memory12LoadWithCastILi1EEENSC_13StoreWithCastILi1EEEEEviT_T0_T2_T3_T4_T5_,"ax",@progbits
	.align	128
        .global         _ZN2at6native27unrolled_elementwise_kernelIZZZNS0_15neg_kernel_cudaERNS_18TensorIteratorBaseEENKUlvE0_clEvENKUlvE2_clEvEUllE_St5arrayIPcLm2EELi4E23TrivialOffsetCalculatorILi1EjESB_NS0_6memory12LoadWithCastILi1EEENSC_13StoreWithCastILi1EEEEEviT_T0_T2_T3_T4_T5_
        .type           _ZN2at6native27unrolled_elementwise_kernelIZZZNS0_15neg_kernel_cudaERNS_18TensorIteratorBaseEENKUlvE0_clEvENKUlvE2_clEvEUllE_St5arrayIPcLm2EELi4E23TrivialOffsetCalculatorILi1EjESB_NS0_6memory12LoadWithCastILi1EEENSC_13StoreWithCastILi1EEEEEviT_T0_T2_T3_T4_T5_,@function
        .size           _ZN2at6native27unrolled_elementwise_kernelIZZZNS0_15neg_kernel_cudaERNS_18TensorIteratorBaseEENKUlvE0_clEvENKUlvE2_clEvEUllE_St5arrayIPcLm2EELi4E23TrivialOffsetCalculatorILi1EjESB_NS0_6memory12LoadWithCastILi1EEENSC_13StoreWithCastILi1EEEEEviT_T0_T2_T3_T4_T5_,(.L_x_23765 - _ZN2at6native27unrolled_elementwise_kernelIZZZNS0_15neg_kernel_cudaERNS_18TensorIteratorBaseEENKUlvE0_clEvENKUlvE2_clEvEUllE_St5arrayIPcLm2EELi4E23TrivialOffsetCalculatorILi1EjESB_NS0_6memory12LoadWithCastILi1EEENSC_13StoreWithCastILi1EEEEEviT_T0_T2_T3_T4_T5_)
        .other          _ZN2at6native27unrolled_elementwise_kernelIZZZNS0_15neg_kernel_cudaERNS_18TensorIteratorBaseEENKUlvE0_clEvENKUlvE2_clEvEUllE_St5arrayIPcLm2EELi4E23TrivialOffsetCalculatorILi1EjESB_NS0_6memory12LoadWithCastILi1EEENSC_13StoreWithCastILi1EEEEEviT_T0_T2_T3_T4_T5_,@"STO_CUDA_ENTRY STV_DEFAULT"
_ZN2at6native27unrolled_elementwise_kernelIZZZNS0_15neg_kernel_cudaERNS_18TensorIteratorBaseEENKUlvE0_clEvENKUlvE2_clEvEUllE_St5arrayIPcLm2EELi4E23TrivialOffsetCalculatorILi1EjESB_NS0_6memory12LoadWithCastILi1EEENSC_13StoreWithCastILi1EEEEEviT_T0_T2_T3_T4_T5_:
.text._ZN2at6native27unrolled_elementwise_kernelIZZZNS0_15neg_kernel_cudaERNS_18TensorIteratorBaseEENKUlvE0_clEvENKUlvE2_clEvEUllE_St5arrayIPcLm2EELi4E23TrivialOffsetCalculatorILi1EjESB_NS0_6memory12LoadWithCastILi1EEENSC_13StoreWithCastILi1EEEEEviT_T0_T2_T3_T4_T5_:
        /* <DEDUP_REMOVED lines=32> */
.L_x_14439:
[----:B------:R1:W5:Y:S01]  /*0200*/  LDG.E.U8 R34, desc[UR36][R4.64] ;  /* 0x0000002404227981 */ /* 0x000362000c1e1100 */
[----:B------:R-:W-:Y:S01]  /*0210*/  IMAD.MOV.U32 R35, RZ, RZ, RZ ;  /* 0x000000ffff237224 */ /* 0x000fe200078e00ff */
[----:B------:R-:W-:Y:S06]  /*0220*/  BRA `(.L_x_14441) ;  /* 0x0000000c00447947 */ /* 0x000fec0003800000 */
.L_x_14438:
        /* <DEDUP_REMOVED lines=8> */
.L_x_14443:
[----:B------:R-:W2:Y:S02]  /*02b0*/  LDG.E R34, desc[UR36][R4.64] ;  /* 0x0000002404227981 */ /* 0x000ea4000c1e1900 */
[----:B--2---:R-:W-:Y:S01]  /*02c0*/  SHF.R.S32.HI R35, RZ, 0x1f, R34 ;  /* 0x0000001fff237819 */ /* 0x004fe20000011422 */
[----:B------:R-:W-:Y:S06]  /*02d0*/  BRA `(.L_x_14441) ;  /* 0x0000000c00187947 */ /* 0x000fec0003800000 */
.L_x_14442:
[----:B------:R-:W2:Y:S02]  /*02e0*/  LDG.E.S16 R34, desc[UR36][R4.64] ;  /* 0x0000002404227981 */ /* 0x000ea4000c1e1700 */
[----:B--2---:R-:W-:Y:S01]  /*02f0*/  SHF.R.S32.HI R35, RZ, 0x1f, R34 ;  /* 0x0000001fff237819 */ /* 0x004fe20000011422 */
[----:B------:R-:W-:Y:S06]  /*0300*/  BRA `(.L_x_14441) ;  /* 0x0000000c000c7947 */ /* 0x000fec0003800000 */
.L_x_14437:
        /* <DEDUP_REMOVED lines=9> */
.L_x_14445:
[----:B------:R-:W2:Y:S02]  /*03a0*/  LDG.E.U16 R4, desc[UR36][R4.64] ;  /* 0x0000002404047981 */ /* 0x000ea4000c1e1500 */
[----:B--2---:R-:W-:-:S06]  /*03b0*/  HADD2.F32 R34, -RZ, R4.H0_H0 ;  /* 0x20000004ff227230 */ /* 0x004fcc0000004100 */
[----:B------:R-:W0:Y:S01]  /*03c0*/  F2I.S64.TRUNC R34, R34 ;  /* 0x0000002200227311 */ /* 0x000e22000020d900 */
[----:B------:R-:W-:Y:S05]  /*03d0*/  BRA `(.L_x_14441) ;  /* 0x0000000800d87947 */ /* 0x000fea0003800000 */
.L_x_14444:
        /* <DEDUP_REMOVED lines=9> */
.L_x_14447:
[----:B------:R-:W2:Y:S02]  /*0470*/  LDG.E.U16 R4, desc[UR36][R4.64] ;  /* 0x0000002404047981 */ /* 0x000ea4000c1e1500 */
[----:B--2---:R-:W-:-:S06]  /*0480*/  HADD2.F32 R34, -RZ, R4.H0_H0 ;  /* 0x20000004ff227230 */ /* 0x004fcc0000004100 */
[----:B------:R-:W4:Y:S01]  /*0490*/  F2I.S64.TRUNC R34, R34 ;  /* 0x0000002200227311 */ /* 0x000f22000020d900 */
[----:B------:R-:W-:Y:S05]  /*04a0*/  BRA `(.L_x_14441) ;  /* 0x0000000800a47947 */ /* 0x000fea0003800000 */
.L_x_14446:
[----:B------:R-:W2:Y:S02]  /*04b0*/  LDG.E.64 R4, desc[UR36][R4.64] ;  /* 0x0000002404047981 */ /* 0x000ea4000c1e1b00 */
[----:B--2---:R2:W3:Y:S01]  /*04c0*/  F2I.S64.F64.TRUNC R34, R4 ;  /* 0x0000000400227311 */ /* 0x0044e2000030d900 */
[----:B------:R-:W-:Y:S05]  /*04d0*/  BRA `(.L_x_14441) ;  /* 0x0000000800987947 */ /* 0x000fea0003800000 */
.L_x_14436:
        /* <DEDUP_REMOVED lines=13> */
.L_x_14450:
[----:B------:R-:W2:Y:S02]  /*05b0*/  LDG.E.64 R4, desc[UR36][R4.64] ;  /* 0x0000002404047981 */ /* 0x000ea4000c1e1b00 */
[----:B--2---:R0:W1:Y:S01]  /*05c0*/  F2I.S64.F64.TRUNC R34, R4 ;  /* 0x0000000400227311 */ /* 0x004062000030d900 */
[----:B------:R-:W-:Y:S05]  /*05d0*/  BRA `(.L_x_14441) ;  /* 0x0000000800587947 */ /* 0x000fea0003800000 */
.L_x_14449:
        /* <DEDUP_REMOVED lines=26> */
.L_x_14452:
        /* <DEDUP_REMOVED lines=12> */
[----:B------:R0:W1:Y:S01]  /*0840*/  F2I.S64.TRUNC R34, R0 ;  /* 0x0000000000227311 */ /* 0x000062000020d900 */
[----:B------:R-:W-:Y:S05]  /*0850*/  BRA `(.L_x_14441) ;  /* 0x0000000400b87947 */ /* 0x000fea0003800000 */
.L_x_14451:
[----:B------:R-:W2:Y:S02]  /*0860*/  LDG.E.U16 R34, desc[UR36][R4.64] ;  /* 0x0000002404227981 */ /* 0x000ea4000c1e1500 */
[----:B--2---:R-:W-:-:S06]  /*0870*/  IMAD.U32 R34, R34, 0x10000, RZ ;  /* 0x0001000022227824 */ /* 0x004fcc00078e00ff */
[----:B------:R-:W0:Y:S01]  /*0880*/  F2I.S64.TRUNC R34, R34 ;  /* 0x0000002200227311 */ /* 0x000e22000020d900 */
[----:B------:R-:W-:Y:S05]  /*0890*/  BRA `(.L_x_14441) ;  /* 0x0000000400a87947 */ /* 0x000fea0003800000 */
.L_x_14448:
        /* <DEDUP_REMOVED lines=11> */
.L_x_14455:
        /* <DEDUP_REMOVED lines=21> */
.L_x_14459:
[----:B------:R-:W-:Y:S05]  /*0aa0*/  BSYNC.RECONVERGENT B1 ;  /* 0x0000000000017941 */ /* 0x000fea0003800200 */
.L_x_14458:
[----:B------:R-:W-:Y:S01]  /*0ab0*/  IMAD.SHL.U32 R0, R0, 0x100000, RZ ;  /* 0x0010000000007824 */ /* 0x000fe200078e00ff */
[----:B------:R-:W-:-:S04]  /*0ac0*/  LEA R3, R3, 0x3b800000, 0x17 ;  /* 0x3b80000003037811 */ /* 0x000fc800078eb8ff */
[----:B------:R-:W-:-:S07]  /*0ad0*/  LOP3.LUT R34, R3, R0, R7, 0xfe, !PT ;  /* 0x0000000003227212 */ /* 0x000fce00078efe07 */
.L_x_14457:
[----:B------:R-:W-:Y:S05]  /*0ae0*/  BSYNC.RECONVERGENT B0 ;  /* 0x0000000000007941 */ /* 0x000fea0003800200 */
.L_x_14456:
[----:B------:R-:W0:Y:S01]  /*0af0*/  F2I.S64.TRUNC R34, R34 ;  /* 0x0000002200227311 */ /* 0x000e22000020d900 */
[----:B------:R-:W-:Y:S05]  /*0b00*/  BRA `(.L_x_14441) ;  /* 0x00000004000c7947 */ /* 0x000fea0003800000 */
.L_x_14454:
        /* <DEDUP_REMOVED lines=21> */
.L_x_14463:
[----:B------:R-:W-:Y:S05]  /*0c60*/  BSYNC.RECONVERGENT B1 ;  /* 0x0000000000017941 */ /* 0x000fea0003800200 */
.L_x_14462:
[----:B------:R-:W-:Y:S01]  /*0c70*/  IMAD.SHL.U32 R0, R0, 0x200000, RZ ;  /* 0x0020000000007824 */ /* 0x000fe200078e00ff */
[----:B------:R-:W-:-:S04]  /*0c80*/  LEA R3, R3, 0x37800000, 0x17 ;  /* 0x3780000003037811 */ /* 0x000fc800078eb8ff */
[----:B------:R-:W-:-:S07]  /*0c90*/  LOP3.LUT R34, R3, R0, R7, 0xfe, !PT ;  /* 0x0000000003227212 */ /* 0x000fce00078efe07 */
.L_x_14461:
[----:B------:R-:W-:Y:S05]  /*0ca0*/  BSYNC.RECONVERGENT B0 ;  /* 0x0000000000007941 */ /* 0x000fea0003800200 */
.L_x_14460:
[----:B------:R-:W0:Y:S01]  /*0cb0*/  F2I.S64.TRUNC R34, R34 ;  /* 0x0000002200227311 */ /* 0x000e22000020d900 */
[----:B------:R-:W-:Y:S05]  /*0cc0*/  BRA `(.L_x_14441) ;  /* 0x00000000009c7947 */ /* 0x000fea0003800000 */
.L_x_14453:
[----:B------:R-:W-:-:S09]  /*0cd0*/  UISETP.NE.AND UP0, UPT, UR4, 0x1c, UPT ;  /* 0x0000001c0400788c */ /* 0x000fd2000bf05270 */
[----:B------:R-:W-:Y:S05]  /*0ce0*/  BRA.U !UP0, `(.L_x_14464) ;  /* 0x00000001088c7547 */ /* 0x000fea000b800000 */
[----:B------:R-:W-:-:S09]  /*0cf0*/  UISETP.NE.AND UP0, UPT, UR4, 0x1d, UPT ;  /* 0x0000001d0400788c */ /* 0x000fd2000bf05270 */
[----:B------:R-:W-:Y:S05]  /*0d00*/  BRA.U !UP0, `(.L_x_14465) ;  /* 0x00000001087c7547 */ /* 0x000fea000b800000 */
[----:B------:R-:W-:-:S09]  /*0d10*/  UISETP.NE.AND UP0, UPT, UR4, 0x2c, UPT ;  /* 0x0000002c0400788c */ /* 0x000fd2000bf05270 */
[----:B------:R-:W-:Y:S05]  /*0d20*/  BRA.U !UP0, `(.L_x_14466) ;  /* 0x0000000108487547 */ /* 0x000fea000b800000 */
.L_x_14440:
        /* <DEDUP_REMOVED lines=16> */
.L_x_14467:
[----:B------:R-:W-:Y:S01]  /*0e30*/  CS2R R34, SRZ ;  /* 0x0000000000227805 */ /* 0x000fe2000001ff00 */
[----:B------:R-:W-:Y:S06]  /*0e40*/  BRA `(.L_x_14441) ;  /* 0x00000000003c7947 */ /* 0x000fec0003800000 */
.L_x_14466:
        /* <DEDUP_REMOVED lines=8> */
.L_x_14469:
[----:B------:R-:W-:Y:S05]  /*0ed0*/  BSYNC.RECONVERGENT B0 ;  /* 0x0000000000007941 */ /* 0x000fea0003800200 */
.L_x_14468:
[----:B------:R-:W0:Y:S01]  /*0ee0*/  F2I.S64.TRUNC R34, R34 ;  /* 0x0000002200227311 */ /* 0x000e22000020d900 */
[----:B------:R-:W-:Y:S05]  /*0ef0*/  BRA `(.L_x_14441) ;  /* 0x0000000000107947 */ /* 0x000fea0003800000 */
.L_x_14465:
[----:B------:R0:W5:Y:S01]  /*0f00*/  LDG.E.64 R34, desc[UR36][R4.64] ;  /* 0x0000002404227981 */ /* 0x000162000c1e1b00 */
[----:B------:R-:W-:Y:S05]  /*0f10*/  BRA `(.L_x_14441) ;  /* 0x0000000000087947 */ /* 0x000fea0003800000 */
.L_x_14464:
[----:B------:R0:W5:Y:S01]  /*0f20*/  LDG.E R34, desc[UR36][R4.64] ;  /* 0x0000002404227981 */ /* 0x000162000c1e1900 */
[----:B------:R-:W-:-:S07]  /*0f30*/  IMAD.MOV.U32 R35, RZ, RZ, RZ ;  /* 0x000000ffff237224 */ /* 0x000fce00078e00ff */
.L_x_14441:
[----:B------:R-:W-:-:S07]  /*0f40*/  VIADD R17, R29, 0x80 ;  /* 0x000000801d117836 */ /* 0x000fce0000000000 */
.L_x_14435:
[----:B------:R-:W-:Y:S05]  /*0f50*/  BSYNC.RECONVERGENT B6 ;  /* 0x0000000000067941 */ /* 0x000fea0003800200 */
.L_x_14434:
        /* <DEDUP_REMOVED lines=24> */
.L_x_14475:
[----:B------:R0:W5:Y:S01]  /*10e0*/  LDG.E.U8 R32, desc[UR36][R4.64] ;  /* 0x0000002404207981 */ /* 0x000162000c1e1100 */
[----:B------:R-:W-:Y:S01]  /*10f0*/  IMAD.MOV.U32 R33, RZ, RZ, RZ ;  /* 0x000000ffff217224 */ /* 0x000fe200078e00ff */
[----:B------:R-:W-:Y:S06]  /*1100*/  BRA `(.L_x_14477) ;  /* 0x0000000c00447947 */ /* 0x000fec0003800000 */
.L_x_14474:
        /* <DEDUP_REMOVED lines=8> */
.L_x_14479:
[----:B------:R-:W2:Y:S02]  /*1190*/  LDG.E R32, desc[UR36][R4.64] ;  /* 0x0000002404207981 */ /* 0x000ea4000c1e1900 */
[----:B--2---:R-:W-:Y:S01]  /*11a0*/  SHF.R.S32.HI R33, RZ, 0x1f, R32 ;  /* 0x0000001fff217819 */ /* 0x004fe20000011420 */
[----:B------:R-:W-:Y:S06]  /*11b0*/  BRA `(.L_x_14477) ;  /* 0x0000000c00187947 */ /* 0x000fec0003800000 */
.L_x_14478:
[----:B------:R-:W2:Y:S02]  /*11c0*/  LDG.E.S16 R32, desc[UR36][R4.64] ;  /* 0x0000002404207981 */ /* 0x000ea4000c1e1700 */
[----:B--2---:R-:W-:Y:S01]  /*11d0*/  SHF.R.S32.HI R33, RZ, 0x1f, R32 ;  /* 0x0000001fff217819 */ /* 0x004fe20000011420 */
[----:B------:R-:W-:Y:S06]  /*11e0*/  BRA `(.L_x_14477) ;  /* 0x0000000c000c7947 */ /* 0x000fec0003800000 */
.L_x_14473:
        /* <DEDUP_REMOVED lines=9> */
.L_x_14481:
[----:B------:R-:W2:Y:S02]  /*1280*/  LDG.E.U16 R4, desc[UR36][R4.64] ;  /* 0x0000002404047981 */ /* 0x000ea4000c1e1500 */
[----:B--2---:R-:W-:-:S06]  /*1290*/  HADD2.F32 R32, -RZ, R4.H0_H0 ;  /* 0x20000004ff207230 */ /* 0x004fcc0000004100 */
[----:B------:R-:W0:Y:S01]  /*12a0*/  F2I.S64.TRUNC R32, R32 ;  /* 0x0000002000207311 */ /* 0x000e22000020d900 */
[----:B------:R-:W-:Y:S05]  /*12b0*/  BRA `(.L_x_14477) ;  /* 0x0000000800d87947 */ /* 0x000fea0003800000 */
.L_x_14480:
        /* <DEDUP_REMOVED lines=9> */
.L_x_14483:
[----:B------:R-:W2:Y:S02]  /*1350*/  LDG.E.U16 R4, desc[UR36][R4.64] ;  /* 0x0000002404047981 */ /* 0x000ea4000c1e1500 */
[----:B--2---:R-:W-:-:S06]  /*1360*/  HADD2.F32 R32, -RZ, R4.H0_H0 ;  /* 0x20000004ff207230 */ /* 0x004fcc0000004100 */
[----:B------:R-:W0:Y:S01]  /*1370*/  F2I.S64.TRUNC R32, R32 ;  /* 0x0000002000207311 */ /* 0x000e22000020d900 */
[----:B------:R-:W-:Y:S05]  /*1380*/  BRA `(.L_x_14477) ;  /* 0x0000000800a47947 */ /* 0x000fea0003800000 */
.L_x_14482:
[----:B------:R-:W2:Y:S02]  /*1390*/  LDG.E.64 R4, desc[UR36][R4.64] ;  /* 0x0000002404047981 */ /* 0x000ea4000c1e1b00 */
[----:B--2---:R0:W1:Y:S01]  /*13a0*/  F2I.S64.F64.TRUNC R32, R4 ;  /* 0x0000000400207311 */ /* 0x004062000030d900 */
[----:B------:R-:W-:Y:S05]  /*13b0*/  BRA `(.L_x_14477) ;  /* 0x0000000800987947 */ /* 0x000fea0003800000 */
.L_x_14472:
        /* <DEDUP_REMOVED lines=13> */
.L_x_14486:
[----:B------:R-:W2:Y:S02]  /*1490*/  LDG.E.64 R4, desc[UR36][R4.64] ;  /* 0x0000002404047981 */ /* 0x000ea4000c1e1b00 */
[----:B--2---:R0:W1:Y:S01]  /*14a0*/  F2I.S64.F64.TRUNC R32, R4 ;  /* 0x0000000400207311 */ /* 0x004062000030d900 */
[----:B------:R-:W-:Y:S05]  /*14b0*/  BRA `(.L_x_14477) ;  /* 0x0000000800587947 */ /* 0x000fea0003800000 */
.L_x_14485:
        /* <DEDUP_REMOVED lines=26> */
.L_x_14488:
        /* <DEDUP_REMOVED lines=14> */
.L_x_14487:
[----:B------:R-:W2:Y:S02]  /*1740*/  LDG.E.U16 R32, desc[UR36][R4.64] ;  /* 0x0000002404207981 */ /* 0x000ea4000c1e1500 */
[----:B--2---:R-:W-:-:S06]  /*1750*/  IMAD.U32 R32, R32, 0x10000, RZ ;  /* 0x0001000020207824 */ /* 0x004fcc00078e00ff */
[----:B------:R-:W0:Y:S01]  /*1760*/  F2I.S64.TRUNC R32, R32 ;  /* 0x0000002000207311 */ /* 0x000e22000020d900 */
[----:B------:R-:W-:Y:S05]  /*1770*/  BRA `(.L_x_14477) ;  /* 0x0000000400a87947 */ /* 0x000fea0003800000 */
.L_x_14484:
        /* <DEDUP_REMOVED lines=11> */
.L_x_14491:
        /* <DEDUP_REMOVED lines=21> */
.L_x_14495:
[----:B------:R-:W-:Y:S05]  /*1980*/  BSYNC.RECONVERGENT B1 ;  /* 0x0000000000017941 */ /* 0x000fea0003800200 */
.L_x_14494:
[----:B------:R-:W-:Y:S01]  /*1990*/  IMAD.SHL.U32 R0, R0, 0x100000, RZ ;  /* 0x0010000000007824 */ /* 0x000fe200078e00ff */
[----:B------:R-:W-:-:S04]  /*19a0*/  LEA R3, R3, 0x3b800000, 0x17 ;  /* 0x3b80000003037811 */ /* 0x000fc800078eb8ff */
[----:B------:R-:W-:-:S07]  /*19b0*/  LOP3.LUT R32, R3, R0, R7, 0xfe, !PT ;  /* 0x0000000003207212 */ /* 0x000fce00078efe07 */
.L_x_14493:
[----:B------:R-:W-:Y:S05]  /*19c0*/  BSYNC.RECONVERGENT B0 ;  /* 0x0000000000007941 */ /* 0x000fea0003800200 */
.L_x_14492:
[----:B------:R-:W0:Y:S01]  /*19d0*/  F2I.S64.TRUNC R32, R32 ;  /* 0x0000002000207311 */ /* 0x000e22000020d900 */
[----:B------:R-:W-:Y:S05]  /*19e0*/  BRA `(.L_x_14477) ;  /* 0x00000004000c7947 */ /* 0x000fea0003800000 */
.L_x_14490:
        /* <DEDUP_REMOVED lines=21> */
.L_x_14499:
[----:B------:R-:W-:Y:S05]  /*1b40*/  BSYNC.RECONVERGENT B1 ;  /* 0x0000000000017941 */ /* 0x000fea0003800200 */
.L_x_14498:
[----:B------:R-:W-:Y:S01]  /*1b50*/  IMAD.SHL.U32 R0, R0, 0x200000, RZ ;  /* 0x0020000000007824 */ /* 0x000fe200078e00ff */
[----:B------:R-:W-:-:S04]  /*1b60*/  LEA R3, R3, 0x37800000, 0x17 ;  /* 0x3780000003037811 */ /* 0x000fc800078eb8ff */
[----:B------:R-:W-:-:S07]  /*1b70*/  LOP3.LUT R32, R3, R0, R7, 0xfe, !PT ;  /* 0x0000000003207212 */ /* 0x000fce00078efe07 */
.L_x_14497:
[----:B------:R-:W-:Y:S05]  /*1b80*/  BSYNC.RECONVERGENT B0 ;  /* 0x0000000000007941 */ /* 0x000fea0003800200 */
.L_x_14496:
[----:B------:R-:W0:Y:S01]  /*1b90*/  F2I.S64.TRUNC R32, R32 ;  /* 0x0000002000207311 */ /* 0x000e22000020d900 */
[----:B------:R-:W-:Y:S05]  /*1ba0*/  BRA `(.L_x_14477) ;  /* 0x00000000009c7947 */ /* 0x000fea0003800000 */
.L_x_14489:
        /* <DEDUP_REMOVED lines=14> */
.L_x_14503:
[----:B------:R-:W-:Y:S05]  /*1c90*/  BSYNC.RECONVERGENT B0 ;  /* 0x0000000000007941 */ /* 0x000fea0003800200 */
.L_x_14502:
[----:B------:R-:W0:Y:S01]  /*1ca0*/  F2I.S64.TRUNC R32, R32 ;  /* 0x0000002000207311 */ /* 0x000e22000020d900 */
[----:B------:R-:W-:Y:S05]  /*1cb0*/  BRA `(.L_x_14477) ;  /* 0x0000000000587947 */ /* 0x000fea0003800000 */
.L_x_14476:
        /* <DEDUP_REMOVED lines=16> */
.L_x_14504:
[----:B------:R-:W-:Y:S01]  /*1dc0*/  CS2R R32, SRZ ;  /* 0x0000000000207805 */ /* 0x000fe2000001ff00 */
[----:B------:R-:W-:Y:S06]  /*1dd0*/  BRA `(.L_x_14477) ;  /* 0x0000000000107947 */ /* 0x000fec0003800000 */
.L_x_14501:
[----:B------:R0:W5:Y:S01]  /*1de0*/  LDG.E.64 R32, desc[UR36][R4.64] ;  /* 0x0000002404207981 */ /* 0x000162000c1e1b00 */
[----:B------:R-:W-:Y:S05]  /*1df0*/  BRA `(.L_x_14477) ;  /* 0x0000000000087947 */ /* 0x000fea0003800000 */
.L_x_14500:
[----:B------:R0:W5:Y:S01]  /*1e00*/  LDG.E R32, desc[UR36][R4.64] ;  /* 0x0000002404207981 */ /* 0x000162000c1e1900 */
[----:B------:R-:W-:-:S07]  /*1e10*/  IMAD.MOV.U32 R33, RZ, RZ, RZ ;  /* 0x000000ffff217224 */ /* 0x000fce00078e00ff */
.L_x_14477:
[----:B------:R-:W-:-:S07]  /*1e20*/  VIADD R17, R17, 0x80 ;  /* 0x0000008011117836 */ /* 0x000fce0000000000 */
.L_x_14471:
[----:B------:R-:W-:Y:S05]  /*1e30*/  BSYNC.RECONVERGENT B6 ;  /* 0x0000000000067941 */ /* 0x000fea0003800200 */
.L_x_14470:
        /* <DEDUP_REMOVED lines=24> */
.L_x_14510:
[----:B------:R0:W5:Y:S01]  /*1fc0*/  LDG.E.U8 R24, desc[UR36][R4.64] ;  /* 0x0000002404187981 */ /* 0x000162000c1e1100 */
[----:B------:R-:W-:Y:S01]  /*1fd0*/  IMAD.MOV.U32 R25, RZ, RZ, RZ ;  /* 0x000000ffff197224 */ /* 0x000fe200078e00ff */
[----:B------:R-:W-:Y:S06]  /*1fe0*/  BRA `(.L_x_14512) ;  /* 0x0000000c00447947 */ /* 0x000fec0003800000 */
.L_x_14509:
        /* <DEDUP_REMOVED lines=8> */
.L_x_14514:
[----:B------:R-:W2:Y:S02]  /*2070*/  LDG.E R24, desc[UR36][R4.64] ;  /* 0x0000002404187981 */ /* 0x000ea4000c1e1900 */
[----:B--2---:R-:W-:Y:S01]  /*2080*/  SHF.R.S32.HI R25, RZ, 0x1f, R24 ;  /* 0x0000001fff197819 */ /* 0x004fe20000011418 */
[----:B------:R-:W-:Y:S06]  /*2090*/  BRA `(.L_x_14512) ;  /* 0x0000000c00187947 */ /* 0x000fec0003800000 */
.L_x_14513:
[----:B------:R-:W2:Y:S02]  /*20a0*/  LDG.E.S16 R24, desc[UR36][R4.64] ;  /* 0x0000002404187981 */ /* 0x000ea4000c1e1700 */
[----:B--2---:R-:W-:Y:S01]  /*20b0*/  SHF.R.S32.HI R25, RZ, 0x1f, R24 ;  /* 0x0000001fff197819 */ /* 0x004fe20000011418 */
[----:B------:R-:W-:Y:S06]  /*20c0*/  BRA `(.L_x_14512) ;  /* 0x0000000c000c7947 */ /* 0x000fec0003800000 */
.L_x_14508:
        /* <DEDUP_REMOVED lines=9> */
.L_x_14516:
[----:B------:R-:W2:Y:S02]  /*2160*/  LDG.E.U16 R4, desc[UR36][R4.64] ;  /* 0x0000002404047981 */ /* 0x000ea4000c1e1500 */
[----:B--2---:R-:W-:-:S06]  /*2170*/  HADD2.F32 R24, -RZ, R4.H0_H0 ;  /* 0x20000004ff187230 */ /* 0x004fcc0000004100 */
[----:B------:R-:W0:Y:S01]  /*2180*/  F2I.S64.TRUNC R24, R24 ;  /* 0x0000001800187311 */ /* 0x000e22000020d900 */
[----:B------:R-:W-:Y:S05]  /*2190*/  BRA `(.L_x_14512) ;  /* 0x0000000800d87947 */ /* 0x000fea0003800000 */
.L_x_14515:
        /* <DEDUP_REMOVED lines=9> */
.L_x_14518:
[----:B------:R-:W2:Y:S02]  /*2230*/  LDG.E.U16 R4, desc[UR36][R4.64] ;  /* 0x0000002404047981 */ /* 0x000ea4000c1e1500 */
[----:B--2---:R-:W-:-:S06]  /*2240*/  HADD2.F32 R24, -RZ, R4.H0_H0 ;  /* 0x20000004ff187230 */ /* 0x004fcc0000004100 */
[----:B------:R-:W0:Y:S01]  /*2250*/  F2I.S64.TRUNC R24, R24 ;  /* 0x0000001800187311 */ /* 0x000e22000020d900 */
[----:B------:R-:W-:Y:S05]  /*2260*/  BRA `(.L_x_14512) ;  /* 0x0000000800a47947 */ /* 0x000fea0003800000 */
.L_x_14517:
[----:B------:R-:W2:Y:S02]  /*2270*/  LDG.E.64 R4, desc[UR36][R4.64] ;  /* 0x0000002404047981 */ /* 0x000ea4000c1e1b00 */
[----:B--2---:R0:W1:Y:S01]  /*2280*/  F2I.S64.F64.TRUNC R24, R4 ;  /* 0x0000000400187311 */ /* 0x004062000030d900 */
[----:B------:R-:W-:Y:S05]  /*2290*/  BRA `(.L_x_14512) ;  /* 0x0000000800987947 */ /* 0x000fea0003800000 */
.L_x_14507:
        /* <DEDUP_REMOVED lines=13> */
.L_x_14521:
[----:B------:R-:W2:Y:S02]  /*2370*/  LDG.E.64 R4, desc[UR36][R4.64] ;  /* 0x0000002404047981 */ /* 0x000ea4000c1e1b00 */
[----:B--2---:R0:W1:Y:S01]  /*2380*/  F2I.S64.F64.TRUNC R24, R4 ;  /* 0x0000000400187311 */ /* 0x004062000030d900 */
[----:B------:R-:W-:Y:S05]  /*2390*/  BRA `(.L_x_14512) ;  /* 0x0000000800587947 */ /* 0x000fea0003800000 */
.L_x_14520:
        /* <DEDUP_REMOVED lines=26> */
.L_x_14523:
        /* <DEDUP_REMOVED lines=14> */
.L_x_14522:
[----:B------:R-:W2:Y:S02]  /*2620*/  LDG.E.U16 R24, desc[UR36][R4.64] ;  /* 0x0000002404187981 */ /* 0x000ea4000c1e1500 */
[----:B--2---:R-:W-:-:S06]  /*2630*/  IMAD.U32 R24, R24, 0x10000, RZ ;  /* 0x0001000018187824 */ /* 0x004fcc00078e00ff */
[----:B------:R-:W0:Y:S01]  /*2640*/  F2I.S64.TRUNC R24, R24 ;  /* 0x0000001800187311 */ /* 0x000e22000020d900 */
[----:B------:R-:W-:Y:S05]  /*2650*/  BRA `(.L_x_14512) ;  /* 0x0000000400a87947 */ /* 0x000fea0003800000 */
.L_x_14519:
        /* <DEDUP_REMOVED lines=11> */
.L_x_14526:
        /* <DEDUP_REMOVED lines=21> */
.L_x_14530:
[----:B------:R-:W-:Y:S05]  /*2860*/  BSYNC.RECONVERGENT B1 ;  /* 0x0000000000017941 */ /* 0x000fea0003800200 */
.L_x_14529:
[----:B------:R-:W-:Y:S01]  /*2870*/  IMAD.SHL.U32 R0, R0, 0x100000, RZ ;  /* 0x0010000000007824 */ /* 0x000fe200078e00ff */
[----:B------:R-:W-:-:S04]  /*2880*/  LEA R3, R3, 0x3b800000, 0x17 ;  /* 0x3b80000003037811 */ /* 0x000fc800078eb8ff */
[----:B------:R-:W-:-:S07]  /*2890*/  LOP3.LUT R24, R3, R0, R7, 0xfe, !PT ;  /* 0x0000000003187212 */ /* 0x000fce00078efe07 */
.L_x_14528:
[----:B------:R-:W-:Y:S05]  /*28a0*/  BSYNC.RECONVERGENT B0 ;  /* 0x0000000000007941 */ /* 0x000fea0003800200 */
.L_x_14527:
[----:B------:R-:W1:Y:S01]  /*28b0*/  F2I.S64.TRUNC R24, R24 ;  /* 0x0000001800187311 */ /* 0x000e62000020d900 */
[----:B------:R-:W-:Y:S05]  /*28c0*/  BRA `(.L_x_14512) ;  /* 0x00000004000c7947 */ /* 0x000fea0003800000 */
.L_x_14525:
        /* <DEDUP_REMOVED lines=21> */
.L_x_14534:
[----:B------:R-:W-:Y:S05]  /*2a20*/  BSYNC.RECONVERGENT B1 ;  /* 0x0000000000017941 */ /* 0x000fea0003800200 */
.L_x_14533:
[----:B------:R-:W-:Y:S01]  /*2a30*/  IMAD.SHL.U32 R0, R0, 0x200000, RZ ;  /* 0x0020000000007824 */ /* 0x000fe200078e00ff */
[----:B------:R-:W-:-:S04]  /*2a40*/  LEA R3, R3, 0x37800000, 0x17 ;  /* 0x3780000003037811 */ /* 0x000fc800078eb8ff */
[----:B------:R-:W-:-:S07]  /*2a50*/  LOP3.LUT R24, R3, R0, R7, 0xfe, !PT ;  /* 0x0000000003187212 */ /* 0x000fce00078efe07 */
.L_x_14532:
[----:B------:R-:W-:Y:S05]  /*2a60*/  BSYNC.RECONVERGENT B0 ;  /* 0x0000000000007941 */ /* 0x000fea0003800200 */
.L_x_14531:
[----:B------:R-:W2:Y:S01]  /*2a70*/  F2I.S64.TRUNC R24, R24 ;  /* 0x0000001800187311 */ /* 0x000ea2000020d900 */
[----:B------:R-:W-:Y:S05]  /*2a80*/  BRA `(.L_x_14512) ;  /* 0x00000000009c7947 */ /* 0x000fea0003800000 */
.L_x_14524:
        /* <DEDUP_REMOVED lines=14> */
.L_x_14538:
[----:B------:R-:W-:Y:S05]  /*2b70*/  BSYNC.RECONVERGENT B0 ;  /* 0x0000000000007941 */ /* 0x000fea0003800200 */
.L_x_14537:
[----:B------:R-:W0:Y:S01]  /*2b80*/  F2I.S64.TRUNC R24, R24 ;  /* 0x0000001800187311 */ /* 0x000e22000020d900 */
[----:B------:R-:W-:Y:S05]  /*2b90*/  BRA `(.L_x_14512) ;  /* 0x0000000000587947 */ /* 0x000fea0003800000 */
.L_x_14511:
        /* <DEDUP_REMOVED lines=16> */
.L_x_14539:
[----:B------:R-:W-:Y:S01]  /*2ca0*/  CS2R R24, SRZ ;  /* 0x0000000000187805 */ /* 0x000fe2000001ff00 */
[----:B------:R-:W-:Y:S06]  /*2cb0*/  BRA `(.L_x_14512) ;  /* 0x0000000000107947 */ /* 0x000fec0003800000 */
.L_x_14536:
[----:B------:R0:W5:Y:S01]  /*2cc0*/  LDG.E.64 R24, desc[UR36][R4.64] ;  /* 0x0000002404187981 */ /* 0x000162000c1e1b00 */
[----:B------:R-:W-:Y:S05]  /*2cd0*/  BRA `(.L_x_14512) ;  /* 0x0000000000087947 */ /* 0x000fea0003800000 */
.L_x_14535:
[----:B------:R0:W5:Y:S01]  /*2ce0*/  LDG.E R24, desc[UR36][R4.64] ;  /* 0x0000002404187981 */ /* 0x000162000c1e1900 */
[----:B------:R-:W-:-:S07]  /*2cf0*/  IMAD.MOV.U32 R25, RZ, RZ, RZ ;  /* 0x000000ffff197224 */ /* 0x000fce00078e00ff */
.L_x_14512:
[----:B------:R-:W-:-:S07]  /*2d00*/  VIADD R17, R17, 0x80 ;  /* 0x0000008011117836 */ /* 0x000fce0000000000 */
.L_x_14506:
[----:B------:R-:W-:Y:S05]  /*2d10*/  BSYNC.RECONVERGENT B6 ;  /* 0x0000000000067941 */ /* 0x000fea0003800200 */
.L_x_14505:
        /* <DEDUP_REMOVED lines=24> */
.L_x_14545:
[----:B------:R0:W5:Y:S01]  /*2ea0*/  LDG.E.U8 R22, desc[UR36][R4.64] ;  /* 0x0000002404167981 */ /* 0x000162000c1e1100 */
[----:B------:R-:W-:Y:S01]  /*2eb0*/  IMAD.MOV.U32 R23, RZ, RZ, RZ ;  /* 0x000000ffff177224 */ /* 0x000fe200078e00ff */
[----:B------:R-:W-:Y:S06]  /*2ec0*/  BRA `(.L_x_14541) ;  /* 0x0000000c00407947 */ /* 0x000fec0003800000 */
.L_x_14544:
        /* <DEDUP_REMOVED lines=8> */
.L_x_14548:
[----:B------:R-:W2:Y:S02]  /*2f50*/  LDG.E R22, desc[UR36][R4.64] ;  /* 0x0000002404167981 */ /* 0x000ea4000c1e1900 */
[----:B--2---:R-:W-:Y:S01]  /*2f60*/  SHF.R.S32.HI R23, RZ, 0x1f, R22 ;  /* 0x0000001fff177819 */ /* 0x004fe20000011416 */
[----:B------:R-:W-:Y:S06]  /*2f70*/  BRA `(.L_x_14541) ;  /* 0x0000000c00147947 */ /* 0x000fec0003800000 */
.L_x_14547:
[----:B------:R-:W2:Y:S02]  /*2f80*/  LDG.E.S16 R22, desc[UR36][R4.64] ;  /* 0x0000002404167981 */ /* 0x000ea4000c1e1700 */
[----:B--2---:R-:W-:Y:S01]  /*2f90*/  SHF.R.S32.HI R23, RZ, 0x1f, R22 ;  /* 0x0000001fff177819 */ /* 0x004fe20000011416 */
[----:B------:R-:W-:Y:S06]  /*2fa0*/  BRA `(.L_x_14541) ;  /* 0x0000000c00087947 */ /* 0x000fec0003800000 */
.L_x_14543:
        /* <DEDUP_REMOVED lines=9> */
.L_x_14550:
[----:B------:R-:W2:Y:S02]  /*3040*/  LDG.E.U16 R4, desc[UR36][R4.64] ;  /* 0x0000002404047981 */ /* 0x000ea4000c1e1500 */
[----:B--2---:R-:W-:-:S06]  /*3050*/  HADD2.F32 R22, -RZ, R4.H0_H0 ;  /* 0x20000004ff167230 */ /* 0x004fcc0000004100 */
[----:B------:R-:W0:Y:S01]  /*3060*/  F2I.S64.TRUNC R22, R22 ;  /* 0x0000001600167311 */ /* 0x000e22000020d900 */
[----:B------:R-:W-:Y:S05]  /*3070*/  BRA `(.L_x_14541) ;  /* 0x0000000800d47947 */ /* 0x000fea0003800000 */
.L_x_14549:
        /* <DEDUP_REMOVED lines=9> */
.L_x_14552:
[----:B------:R-:W2:Y:S02]  /*3110*/  LDG.E.U16 R4, desc[UR36][R4.64] ;  /* 0x0000002404047981 */ /* 0x000ea4000c1e1500 */
[----:B--2---:R-:W-:-:S06]  /*3120*/  HADD2.F32 R22, -RZ, R4.H0_H0 ;  /* 0x20000004ff167230 */ /* 0x004fcc0000004100 */
[----:B------:R-:W0:Y:S01]  /*3130*/  F2I.S64.TRUNC R22, R22 ;  /* 0x0000001600167311 */ /* 0x000e22000020d900 */
[----:B------:R-:W-:Y:S05]  /*3140*/  BRA `(.L_x_14541) ;  /* 0x0000000800a07947 */ /* 0x000fea0003800000 */
.L_x_14551:
[----:B------:R-:W2:Y:S02]  /*3150*/  LDG.E.64 R4, desc[UR36][R4.64] ;  /* 0x0000002404047981 */ /* 0x000ea4000c1e1b00 */
[----:B--2---:R0:W1:Y:S01]  /*3160*/  F2I.S64.F64.TRUNC R22, R4 ;  /* 0x0000000400167311 */ /* 0x004062000030d900 */
[----:B------:R-:W-:Y:S05]  /*3170*/  BRA `(.L_x_14541) ;  /* 0x0000000800947947 */ /* 0x000fea0003800000 */
.L_x_14542:
        /* <DEDUP_REMOVED lines=13> */
.L_x_14555:
[----:B------:R-:W2:Y:S02]  /*3250*/  LDG.E.64 R4, desc[UR36][R4.64] ;  /* 0x0000002404047981 */ /* 0x000ea4000c1e1b00 */
[----:B--2---:R0:W1:Y:S01]  /*3260*/  F2I.S64.F64.TRUNC R22, R4 ;  /* 0x0000000400167311 */ /* 0x004062000030d900 */
[----:B------:R-:W-:Y:S05]  /*3270*/  BRA `(.L_x_14541) ;  /* 0x0000000800547947 */ /* 0x000fea0003800000 */
.L_x_14554:
        /* <DEDUP_REMOVED lines=26> */
.L_x_14557:
        /* <DEDUP_REMOVED lines=14> */
.L_x_14556:
[----:B------:R-:W2:Y:S02]  /*3500*/  LDG.E.U16 R22, desc[UR36][R4.64] ;  /* 0x0000002404167981 */ /* 0x000ea4000c1e1500 */
[----:B--2---:R-:W-:-:S06]  /*3510*/  IMAD.U32 R22, R22, 0x10000, RZ ;  /* 0x0001000016167824 */ /* 0x004fcc00078e00ff */
[----:B------:R-:W0:Y:S01]  /*3520*/  F2I.S64.TRUNC R22, R22 ;  /* 0x0000001600167311 */ /* 0x000e22000020d900 */
[----:B------:R-:W-:Y:S05]  /*3530*/  BRA `(.L_x_14541) ;  /* 0x0000000400a47947 */ /* 0x000fea0003800000 */
.L_x_14553:
        /* <DEDUP_REMOVED lines=11> */
.L_x_14560:
        /* <DEDUP_REMOVED lines=21> */
.L_x_14564:
[----:B------:R-:W-:Y:S05]  /*3740*/  BSYNC.RECONVERGENT B1 ;  /* 0x0000000000017941 */ /* 0x000fea0003800200 */
.L_x_14563:
[----:B------:R-:W-:Y:S01]  /*3750*/  IMAD.SHL.U32 R0, R0, 0x100000, RZ ;  /* 0x0010000000007824 */ /* 0x000fe200078e00ff */
[----:B------:R-:W-:-:S04]  /*3760*/  LEA R3, R3, 0x3b800000, 0x17 ;  /* 0x3b80000003037811 */ /* 0x000fc800078eb8ff */
[----:B------:R-:W-:-:S07]  /*3770*/  LOP3.LUT R22, R3, R0, R7, 0xfe, !PT ;  /* 0x0000000003167212 */ /* 0x000fce00078efe07 */
.L_x_14562:
[----:B------:R-:W-:Y:S05]  /*3780*/  BSYNC.RECONVERGENT B0 ;  /* 0x0000000000007941 */ /* 0x000fea0003800200 */
.L_x_14561:
[----:B------:R-:W0:Y:S01]  /*3790*/  F2I.S64.TRUNC R22, R22 ;  /* 0x0000001600167311 */ /* 0x000e22000020d900 */
[----:B------:R-:W-:Y:S05]  /*37a0*/  BRA `(.L_x_14541) ;  /* 0x0000000400087947 */ /* 0x000fea0003800000 */
.L_x_14559:
        /* <DEDUP_REMOVED lines=21> */
.L_x_14568:
[----:B------:R-:W-:Y:S05]  /*3900*/  BSYNC.RECONVERGENT B1 ;  /* 0x0000000000017941 */ /* 0x000fea0003800200 */
.L_x_14567:
[----:B------:R-:W-:Y:S01]  /*3910*/  IMAD.SHL.U32 R0, R0, 0x200000, RZ ;  /* 0x0020000000007824 */ /* 0x000fe200078e00ff */
[----:B------:R-:W-:-:S04]  /*3920*/  LEA R3, R3, 0x37800000, 0x17 ;  /* 0x3780000003037811 */ /* 0x000fc800078eb8ff */
[----:B------:R-:W-:-:S07]  /*3930*/  LOP3.LUT R22, R3, R0, R7, 0xfe, !PT ;  /* 0x0000000003167212 */ /* 0x000fce00078efe07 */
.L_x_14566:
[----:B------:R-:W-:Y:S05]  /*3940*/  BSYNC.RECONVERGENT B0 ;  /* 0x0000000000007941 */ /* 0x000fea0003800200 */
.L_x_14565:
[----:B------:R-:W0:Y:S01]  /*3950*/  F2I.S64.TRUNC R22, R22 ;  /* 0x0000001600167311 */ /* 0x000e22000020d900 */
[----:B------:R-:W-:Y:S05]  /*3960*/  BRA `(.L_x_14541) ;  /* 0x0000000000987947 */ /* 0x000fea0003800000 */
.L_x_14558:
        /* <DEDUP_REMOVED lines=14> */
.L_x_14572:
[----:B------:R-:W-:Y:S05]  /*3a50*/  BSYNC.RECONVERGENT B0 ;  /* 0x0000000000007941 */ /* 0x000fea0003800200 */
.L_x_14571:
[----:B------:R-:W0:Y:S01]  /*3a60*/  F2I.S64.TRUNC R22, R22 ;  /* 0x0000001600167311 */ /* 0x000e22000020d900 */
[----:B------:R-:W-:Y:S05]  /*3a70*/  BRA `(.L_x_14541) ;  /* 0x0000000000547947 */ /* 0x000fea0003800000 */
.L_x_14546:
        /* <DEDUP_REMOVED lines=16> */
.L_x_14573:
[----:B------:R-:W-:Y:S05]  /*3b80*/  BRA `(.L_x_14541) ;  /* 0x0000000000107947 */ /* 0x000fea0003800000 */
.L_x_14570:
[----:B------:R0:W5:Y:S01]  /*3b90*/  LDG.E.64 R22, desc[UR36][R4.64] ;  /* 0x0000002404167981 */ /* 0x000162000c1e1b00 */
[----:B------:R-:W-:Y:S05]  /*3ba0*/  BRA `(.L_x_14541) ;  /* 0x0000000000087947 */ /* 0x000fea0003800000 */
.L_x_14569:
[----:B------:R0:W5:Y:S01]  /*3bb0*/  LDG.E R22, desc[UR36][R4.64] ;  /* 0x0000002404167981 */ /* 0x000162000c1e1900 */
[----:B------:R-:W-:-:S07]  /*3bc0*/  IMAD.MOV.U32 R23, RZ, RZ, RZ ;  /* 0x000000ffff177224 */ /* 0x000fce00078e00ff */
.L_x_14541:
[----:B------:R-:W-:Y:S05]  /*3bd0*/  BSYNC.RECONVERGENT B6 ;  /* 0x0000000000067941 */ /* 0x000fea0003800200 */
.L_x_14540:
[----:B------:R-:W2:Y:S01]  /*3be0*/  LDC.U8 R27, c[0x0][0x3a4] ;  /* 0x0000e900ff1b7b82 */ /* 0x000ea20000000000 */
[----:B------:R-:W-:Y:S01]  /*3bf0*/  ISETP.GE.AND P0, PT, R29, R26, PT ;  /* 0x0000001a1d00720c */ /* 0x000fe20003f06270 */
[----:B------:R-:W-:Y:S01]  /*3c00*/  BSSY.RECONVERGENT B7, `(.L_x_14574) ;  /* 0x0000305000077945 */ /* 0x000fe20003800200 */
[----:B01-345:R-:W-:-:S03]  /*3c10*/  IADD3 R3, P1, PT, RZ, -R34, RZ ;  /* 0x80000022ff037210 */ /* 0x03bfc60007f3e0ff */
[----:B------:R-:W-:Y:S01]  /*3c20*/  BSSY.RELIABLE B6, `(.L_x_14575) ;  /* 0x0000206000067945 */ /* 0x000fe20003800100 */
[----:B--2---:R-:W-:Y:S02]  /*3c30*/  IADD3 R16, P3, PT, RZ, -R24, RZ ;  /* 0x80000018ff107210 */ /* 0x004fe40007f7e0ff */
[----:B------:R-:W-:Y:S01]  /*3c40*/  IADD3 R31, P2, PT, RZ, -R32, RZ ;  /* 0x80000020ff1f7210 */ /* 0x000fe20007f5e0ff */
[----:B------:R-:W-:Y:S02]  /*3c50*/  IMAD.X R5, RZ, RZ, ~R35, P1 ;  /* 0x000000ffff057224 */ /* 0x000fe400008e0e23 */
[----:B------:R-:W-:Y:S02]  /*3c60*/  IMAD.X R17, RZ, RZ, ~R25, P3 ;  /* 0x000000ffff117224 */ /* 0x000fe400018e0e19 */
[----:B------:R-:W-:Y:S01]  /*3c70*/  IMAD.X R19, RZ, RZ, ~R33, P2 ;  /* 0x000000ffff137224 */ /* 0x000fe200010e0e21 */
[----:B------:R-:W-:Y:S07]  /*3c80*/  @P0 BRA `(.L_x_14576) ;  /* 0x0000001c00f00947 */ /* 0x000fee0003800000 */
[----:B------:R-:W0:Y:S01]  /*3c90*/  LDCU UR4, c[0x0][0x3a8] ;  /* 0x00007500ff0477ac */ /* 0x000e220008000800 */
[----:B------:R-:W1:Y:S01]  /*3ca0*/  LDC.64 R8, c[0x0][0x388] ;  /* 0x0000e200ff087b82 */ /* 0x000e620000000a00 */
[----:B------:R-:W-:Y:S01]  /*3cb0*/  IMAD R0, R2, 0x200, R29 ;  /* 0x0000020002007824 */ /* 0x000fe200078e021d */
[----:B------:R-:W-:Y:S01]  /*3cc0*/  PRMT R4, R27, 0x9910, RZ ;  /* 0x000099101b047816 */ /* 0x000fe200000000ff */
[----:B------:R-:W-:Y:S02]  /*3cd0*/  VIADD R29, R29, 0x80 ;  /* 0x000000801d1d7836 */ /* 0x000fe40000000000 */
[----:B------:R-:W-:Y:S02]  /*3ce0*/  IMAD.MOV.U32 R18, RZ, RZ, R31 ;  /* 0x000000ffff127224 */ /* 0x000fe400078e001f */
[----:B0-----:R-:W-:Y:S02]  /*3cf0*/  IMAD R7, R0, UR4, RZ ;  /* 0x0000000400077c24 */ /* 0x001fe4000f8e02ff */
[----:B------:R-:W-:-:S02]  /*3d00*/  IMAD.MOV.U32 R0, RZ, RZ, R4 ;  /* 0x000000ffff007224 */ /* 0x000fc400078e0004 */
[----:B------:R-:W-:-:S03]  /*3d10*/  IMAD.MOV.U32 R4, RZ, RZ, R3 ;  /* 0x000000ffff047224 */ /* 0x000fc600078e0003 */
        /* <DEDUP_REMOVED lines=14> */
.L_x_14580:
[----:B------:R0:W-:Y:S01]  /*3e00*/  STG.E.U8 desc[UR36][R8.64], R3 ;  /* 0x0000000308007986 */ /* 0x0001e2000c101124 */
[----:B------:R-:W-:Y:S05]  /*3e10*/  BRA `(.L_x_14582) ;  /* 0x0000000c00907947 */ /* 0x000fea0003800000 */
.L_x_14579:
        /* <DEDUP_REMOVED lines=8> */
.L_x_14584:
[----:B------:R0:W-:Y:S01]  /*3ea0*/  STG.E desc[UR36][R8.64], R3 ;  /* 0x0000000308007986 */ /* 0x0001e2000c101924 */
[----:B------:R-:W-:Y:S05]  /*3eb0*/  BRA `(.L_x_14582) ;  /* 0x0000000c00687947 */ /* 0x000fea0003800000 */
.L_x_14583:
[----:B------:R0:W-:Y:S01]  /*3ec0*/  STG.E.U16 desc[UR36][R8.64], R3 ;  /* 0x0000000308007986 */ /* 0x0001e2000c101524 */
[----:B------:R-:W-:Y:S05]  /*3ed0*/  BRA `(.L_x_14582) ;  /* 0x0000000c00607947 */ /* 0x000fea0003800000 */
.L_x_14578:
[----:B------:R-:W-:-:S13]  /*3ee0*/  ISETP.GT.AND P0, PT, R0, 0x6, PT ;  /* 0x000000060000780c */ /* 0x000fda0003f04270 */
[----:B------:R-:W-:Y:S05]  /*3ef0*/  @P0 BRA `(.L_x_14585) ;  /* 0x00000000003c0947 */ /* 0x000fea0003800000 */
[----:B------:R-:W-:-:S13]  /*3f00*/  ISETP.NE.AND P0, PT, R0, 0x5, PT ;  /* 0x000000050000780c */ /* 0x000fda0003f05270 */
[----:B------:R-:W-:Y:S05]  /*3f10*/  @!P0 BRA `(.L_x_14586) ;  /* 0x00000000001c8947 */ /* 0x000fea0003800000 */
[----:B------:R-:W-:-:S13]  /*3f20*/  ISETP.NE.AND P0, PT, R0, 0x6, PT ;  /* 0x000000060000780c */ /* 0x000fda0003f05270 */
[----:B------:R-:W-:Y:S05]  /*3f30*/  @P0 BRA `(.L_x_14581) ;  /* 0x0000000800b00947 */ /* 0x000fea0003800000 */
[----:B------:R-:W-:-:S05]  /*3f40*/  IADD3 R4, P0, PT, RZ, -R34, RZ ;  /* 0x80000022ff047210 */ /* 0x000fca0007f1e0ff */
[----:B------:R-:W-:-:S06]  /*3f50*/  IMAD.X R5, RZ, RZ, ~R35, P0 ;  /* 0x000000ffff057224 */ /* 0x000fcc00000e0e23 */
[----:B------:R-:W0:Y:S02]  /*3f60*/  I2F.S64 R5, R4 ;  /* 0x0000000400057312 */ /* 0x000e240000301400 */
[----:B0-----:R0:W-:Y:S01]  /*3f70*/  STG.E desc[UR36][R8.64], R5 ;  /* 0x0000000508007986 */ /* 0x0011e2000c101924 */
[----:B------:R-:W-:Y:S05]  /*3f80*/  BRA `(.L_x_14582) ;  /* 0x0000000c00347947 */ /* 0x000fea0003800000 */
.L_x_14586:
[----:B------:R-:W-:-:S05]  /*3f90*/  IADD3 R4, P0, PT, RZ, -R34, RZ ;  /* 0x80000022ff047210 */ /* 0x000fca0007f1e0ff */
[----:B------:R-:W-:-:S04]  /*3fa0*/  IMAD.X R5, RZ, RZ, ~R35, P0 ;  /* 0x000000ffff057224 */ /* 0x000fc800000e0e23 */
[----:B------:R-:W0:Y:S02]  /*3fb0*/  I2F.S64 R0, R4 ;  /* 0x0000000400007312 */ /* 0x000e240000301400 */
[----:B0-----:R-:W-:-:S05]  /*3fc0*/  F2FP.F16.F32.PACK_AB R0, RZ, R0 ;  /* 0x00000000ff00723e */ /* 0x001fca00000000ff */
[----:B------:R0:W-:Y:S01]  /*3fd0*/  STG.E.U16 desc[UR36][R8.64], R0 ;  /* 0x0000000008007986 */ /* 0x0001e2000c101524 */
[----:B------:R-:W-:Y:S05]  /*3fe0*/  BRA `(.L_x_14582) ;  /* 0x0000000c001c7947 */ /* 0x000fea0003800000 */
.L_x_14585:
[----:B------:R-:W-:-:S13]  /*3ff0*/  ISETP.NE.AND P0, PT, R0, 0x7, PT ;  /* 0x000000070000780c */ /* 0x000fda0003f05270 */
[----:B------:R-:W-:Y:S05]  /*4000*/  @!P0 BRA `(.L_x_14587) ;  /* 0x0000000000448947 */ /* 0x000fea0003800000 */
[----:B------:R-:W-:-:S13]  /*4010*/  ISETP.NE.AND P0, PT, R0, 0x8, PT ;  /* 0x000000080000780c */ /* 0x000fda0003f05270 */
[----:B------:R-:W-:Y:S05]  /*4020*/  @!P0 BRA `(.L_x_14588) ;  /* 0x0000000000208947 */ /* 0x000fea0003800000 */
[----:B------:R-:W-:-:S13]  /*4030*/  ISETP.NE.AND P0, PT, R0, 0x9, PT ;  /* 0x000000090000780c */ /* 0x000fda0003f05270 */
[----:B------:R-:W-:Y:S05]  /*4040*/  @P0 BRA `(.L_x_14581) ;  /* 0x00000008006c0947 */ /* 0x000fea0003800000 */
[----:B------:R-:W-:Y:S01]  /*4050*/  IADD3 R4, P0, PT, RZ, -R34, RZ ;  /* 0x80000022ff047210 */ /* 0x000fe20007f1e0ff */
[----:B------:R-:W-:-:S04]  /*4060*/  IMAD.MOV.U32 R7, RZ, RZ, RZ ;  /* 0x000000ffff077224 */ /* 0x000fc800078e00ff */
[----:B------:R-:W-:-:S04]  /*4070*/  IMAD.X R5, RZ, RZ, ~R35, P0 ;  /* 0x000000ffff057224 */ /* 0x000fc800000e0e23 */
[----:B------:R-:W0:Y:S02]  /*4080*/  I2F.S64 R6, R4 ;  /* 0x0000000400067312 */ /* 0x000e240000301400 */
[----:B0-----:R0:W-:Y:S01]  /*4090*/  STG.E.64 desc[UR36][R8.64], R6 ;  /* 0x0000000608007986 */ /* 0x0011e2000c101b24 */
[----:B------:R-:W-:Y:S05]  /*40a0*/  BRA `(.L_x_14582) ;  /* 0x0000000800ec7947 */ /* 0x000fea0003800000 */
.L_x_14588:
[----:B------:R-:W-:-:S05]  /*40b0*/  IADD3 R4, P0, PT, RZ, -R34, RZ ;  /* 0x80000022ff047210 */ /* 0x000fca0007f1e0ff */
[----:B------:R-:W-:-:S04]  /*40c0*/  IMAD.X R5, RZ, RZ, ~R35, P0 ;  /* 0x000000ffff057224 */ /* 0x000fc800000e0e23 */
[----:B------:R-:W0:Y:S02]  /*40d0*/  I2F.S64 R4, R4 ;  /* 0x0000000400047312 */ /* 0x000e240000301400 */
[----:B0-----:R-:W-:-:S04]  /*40e0*/  F2FP.F16.F32.PACK_AB R3, RZ, R4 ;  /* 0x00000004ff03723e */ /* 0x001fc800000000ff */
[----:B------:R-:W-:-:S05]  /*40f0*/  PRMT R3, R3, 0x5410, RZ ;  /* 0x0000541003037816 */ /* 0x000fca00000000ff */
[----:B------:R0:W-:Y:S01]  /*4100*/  STG.E desc[UR36][R8.64], R3 ;  /* 0x0000000308007986 */ /* 0x0001e2000c101924 */
[----:B------:R-:W-:Y:S05]  /*4110*/  BRA `(.L_x_14582) ;  /* 0x0000000800d07947 */ /* 0x000fea0003800000 */
.L_x_14587:
[----:B------:R-:W-:-:S05]  /*4120*/  IADD3 R4, P0, PT, RZ, -R34, RZ ;  /* 0x80000022ff047210 */ /* 0x000fca0007f1e0ff */
[----:B------:R-:W-:-:S06]  /*4130*/  IMAD.X R5, RZ, RZ, ~R35, P0 ;  /* 0x000000ffff057224 */ /* 0x000fcc00000e0e23 */
[----:B------:R-:W0:Y:S02]  /*4140*/  I2F.F64.S64 R4, R4 ;  /* 0x0000000400047312 */ /* 0x000e240000301c00 */
[----:B0-----:R0:W-:Y:S01]  /*4150*/  STG.E.64 desc[UR36][R8.64], R4 ;  /* 0x0000000408007986 */ /* 0x0011e2000c101b24 */
[----:B------:R-:W-:Y:S05]  /*4160*/  BRA `(.L_x_14582) ;  /* 0x0000000800bc7947 */ /* 0x000fea0003800000 */
.L_x_14577:
        /* <DEDUP_REMOVED lines=13> */
.L_x_14591:
[----:B------:R-:W-:Y:S02]  /*4240*/  IADD3 R4, P0, PT, RZ, -R34, RZ ;  /* 0x80000022ff047210 */ /* 0x000fe40007f1e0ff */
[----:B------:R-:W-:-:S03]  /*4250*/  CS2R R6, SRZ ;  /* 0x0000000000067805 */ /* 0x000fc6000001ff00 */
[----:B------:R-:W-:-:S06]  /*4260*/  IMAD.X R5, RZ, RZ, ~R35, P0 ;  /* 0x000000ffff057224 */ /* 0x000fcc00000e0e23 */
[----:B------:R-:W0:Y:S02]  /*4270*/  I2F.F64.S64 R4, R4 ;  /* 0x0000000400047312 */ /* 0x000e240000301c00 */
[----:B0-----:R3:W-:Y:S01]  /*4280*/  STG.E.128 desc[UR36][R8.64], R4 ;  /* 0x0000000408007986 */ /* 0x0017e2000c101d24 */
[----:B------:R-:W-:Y:S05]  /*4290*/  BRA `(.L_x_14582) ;  /* 0x0000000800707947 */ /* 0x000fea0003800000 */
.L_x_14590:
[----:B------:R-:W-:-:S13]  /*42a0*/  ISETP.NE.AND P0, PT, R0, 0xf, PT ;  /* 0x0000000f0000780c */ /* 0x000fda0003f05270 */
[----:B------:R-:W-:Y:S05]  /*42b0*/  @!P0 BRA `(.L_x_14592) ;  /* 0x0000000000b08947 */ /* 0x000fea0003800000 */
[----:B------:R-:W-:-:S13]  /*42c0*/  ISETP.NE.AND P0, PT, R0, 0x17, PT ;  /* 0x000000170000780c */ /* 0x000fda0003f05270 */
[----:B------:R-:W-:Y:S05]  /*42d0*/  @!P0 BRA `(.L_x_14593) ;  /* 0x0000000000548947 */ /* 0x000fea0003800000 */
[----:B------:R-:W-:-:S13]  /*42e0*/  ISETP.NE.AND P0, PT, R0, 0x18, PT ;  /* 0x000000180000780c */ /* 0x000fda0003f05270 */
[----:B------:R-:W-:Y:S05]  /*42f0*/  @P0 BRA `(.L_x_14581) ;  /* 0x0000000400c00947 */ /* 0x000fea0003800000 */
[----:B------:R-:W-:Y:S01]  /*4300*/  IADD3 R4, P0, PT, RZ, -R34, RZ ;  /* 0x80000022ff047210 */ /* 0x000fe20007f1e0ff */
[----:B------:R-:W-:Y:S01]  /*4310*/  BSSY.RECONVERGENT B0, `(.L_x_14594) ;  /* 0x000000e000007945 */ /* 0x000fe20003800200 */
[----:B------:R-:W-:-:S03]  /*4320*/  IMAD.MOV.U32 R0, RZ, RZ, 0x7f ;  /* 0x0000007fff007424 */ /* 0x000fc600078e00ff */
[----:B------:R-:W-:-:S04]  /*4330*/  IMAD.X R5, RZ, RZ, ~R35, P0 ;  /* 0x000000ffff057224 */ /* 0x000fc800000e0e23 */
        /* <DEDUP_REMOVED lines=11> */
.L_x_14595:
[----:B------:R-:W-:Y:S05]  /*43f0*/  BSYNC.RECONVERGENT B0 ;  /* 0x0000000000007941 */ /* 0x000fea0003800200 */
.L_x_14594:
[----:B------:R-:W-:-:S05]  /*4400*/  LOP3.LUT R7, R0, 0x80, R7, 0xf8, !PT ;  /* 0x0000008000077812 */ /* 0x000fca00078ef807 */
[----:B------:R2:W-:Y:S01]  /*4410*/  STG.E.U8 desc[UR36][R8.64], R7 ;  /* 0x0000000708007986 */ /* 0x0005e2000c101124 */
[----:B------:R-:W-:Y:S05]  /*4420*/  BRA `(.L_x_14582) ;  /* 0x00000008000c7947 */ /* 0x000fea0003800000 */
.L_x_14593:
[----:B------:R-:W-:Y:S01]  /*4430*/  IADD3 R4, P0, PT, RZ, -R34, RZ ;  /* 0x80000022ff047210 */ /* 0x000fe20007f1e0ff */
[----:B------:R-:W-:Y:S04]  /*4440*/  BSSY.RECONVERGENT B0, `(.L_x_14596) ;  /* 0x0000010000007945 */ /* 0x000fe80003800200 */
[----:B------:R-:W-:-:S04]  /*4450*/  IMAD.X R5, RZ, RZ, ~R35, P0 ;  /* 0x000000ffff057224 */ /* 0x000fc800000e0e23 */
        /* <DEDUP_REMOVED lines=14> */
.L_x_14597:
[----:B------:R-:W-:Y:S05]  /*4540*/  BSYNC.RECONVERGENT B0 ;  /* 0x0000000000007941 */ /* 0x000fea0003800200 */
.L_x_14596:
[----:B------:R-:W-:-:S05]  /*4550*/  LOP3.LUT R7, R0, 0x80, R7, 0xf8, !PT ;  /* 0x0000008000077812 */ /* 0x000fca00078ef807 */
[----:B------:R1:W-:Y:S01]  /*4560*/  STG.E.U8 desc[UR36][R8.64], R7 ;  /* 0x0000000708007986 */ /* 0x0003e2000c101124 */
[----:B------:R-:W-:Y:S05]  /*4570*/  BRA `(.L_x_14582) ;  /* 0x0000000400b87947 */ /* 0x000fea0003800000 */
.L_x_14592:
[----:B------:R-:W-:-:S05]  /*4580*/  IADD3 R4, P0, PT, RZ, -R34, RZ ;  /* 0x80000022ff047210 */ /* 0x000fca0007f1e0ff */
[----:B------:R-:W-:-:S04]  /*4590*/  IMAD.X R5, RZ, RZ, ~R35, P0 ;  /* 0x000000ffff057224 */ /* 0x000fc800000e0e23 */
[----:B------:R-:W0:Y:S02]  /*45a0*/  I2F.S64 R0, R4 ;  /* 0x0000000400007312 */ /* 0x000e240000301400 */
[----:B0-----:R-:W-:-:S05]  /*45b0*/  F2FP.BF16.F32.PACK_AB R0, RZ, R0 ;  /* 0x00000000ff00723e */ /* 0x001fca00000010ff */
[----:B------:R0:W-:Y:S01]  /*45c0*/  STG.E.U16 desc[UR36][R8.64], R0 ;  /* 0x0000000008007986 */ /* 0x0001e2000c101524 */
[----:B------:R-:W-:Y:S05]  /*45d0*/  BRA `(.L_x_14582) ;  /* 0x0000000400a07947 */ /* 0x000fea0003800000 */
.L_x_14589:
        /* <DEDUP_REMOVED lines=10> */
.L_x_14600:
        /* <DEDUP_REMOVED lines=15> */
.L_x_14603:
[----:B------:R-:W-:-:S04]  /*4770*/  SHF.R.U32.HI R0, RZ, 0x14, R5 ;  /* 0x00000014ff007819 */ /* 0x000fc80000011605 */
[----:B------:R-:W-:-:S04]  /*4780*/  LOP3.LUT R0, R0, 0x1, RZ, 0xc0, !PT ;  /* 0x0000000100007812 */ /* 0x000fc800078ec0ff */
[----:B------:R-:W-:-:S04]  /*4790*/  IADD3 R0, PT, PT, R5, 0x487ffff, R0 ;  /* 0x0487ffff05007810 */ /* 0x000fc80007ffe000 */
[----:B------:R-:W-:-:S04]  /*47a0*/  SHF.R.U32.HI R0, RZ, 0x14, R0 ;  /* 0x00000014ff007819 */ /* 0x000fc80000011600 */
[----:B------:R-:W-:-:S07]  /*47b0*/  LOP3.LUT R3, R0, 0xff, RZ, 0xc0, !PT ;  /* 0x000000ff00037812 */ /* 0x000fce00078ec0ff */
.L_x_14604:
[----:B------:R-:W-:-:S04]  /*47c0*/  SHF.R.U32.HI R0, RZ, 0x18, R5 ;  /* 0x00000018ff007819 */ /* 0x000fc80000011605 */
[----:B------:R-:W-:-:S07]  /*47d0*/  LOP3.LUT R0, R3, 0x80, R0, 0xf8, !PT ;  /* 0x0000008003007812 */ /* 0x000fce00078ef800 */
.L_x_14602:
[----:B------:R-:W-:Y:S05]  /*47e0*/  BSYNC.RECONVERGENT B0 ;  /* 0x0000000000007941 */ /* 0x000fea0003800200 */
.L_x_14601:
[----:B------:R0:W-:Y:S01]  /*47f0*/  STG.E.U8 desc[UR36][R8.64], R0 ;  /* 0x0000000008007986 */ /* 0x0001e2000c101124 */
[----:B------:R-:W-:Y:S05]  /*4800*/  BRA `(.L_x_14582) ;  /* 0x0000000400147947 */ /* 0x000fea0003800000 */
.L_x_14599:
        /* <DEDUP_REMOVED lines=15> */
.L_x_14607:
[----:B------:R-:W-:-:S04]  /*4900*/  SHF.R.U32.HI R0, RZ, 0x15, R5 ;  /* 0x00000015ff007819 */ /* 0x000fc80000011605 */
[----:B------:R-:W-:-:S04]  /*4910*/  LOP3.LUT R0, R0, 0x1, RZ, 0xc0, !PT ;  /* 0x0000000100007812 */ /* 0x000fc800078ec0ff */
[----:B------:R-:W-:-:S04]  /*4920*/  IADD3 R0, PT, PT, R5, 0x88fffff, R0 ;  /* 0x088fffff05007810 */ /* 0x000fc80007ffe000 */
[----:B------:R-:W-:-:S04]  /*4930*/  SHF.R.U32.HI R0, RZ, 0x15, R0 ;  /* 0x00000015ff007819 */ /* 0x000fc80000011600 */
[----:B------:R-:W-:-:S07]  /*4940*/  LOP3.LUT R3, R0, 0xff, RZ, 0xc0, !PT ;  /* 0x000000ff00037812 */ /* 0x000fce00078ec0ff */
.L_x_14608:
[----:B------:R-:W-:-:S04]  /*4950*/  SHF.R.U32.HI R0, RZ, 0x18, R5 ;  /* 0x00000018ff007819 */ /* 0x000fc80000011605 */
[----:B------:R-:W-:-:S07]  /*4960*/  LOP3.LUT R0, R3, 0x80, R0, 0xf8, !PT ;  /* 0x0000008003007812 */ /* 0x000fce00078ef800 */
.L_x_14606:
[----:B------:R-:W-:Y:S05]  /*4970*/  BSYNC.RECONVERGENT B0 ;  /* 0x0000000000007941 */ /* 0x000fea0003800200 */
.L_x_14605:
[----:B------:R0:W-:Y:S01]  /*4980*/  STG.E.U8 desc[UR36][R8.64], R0 ;  /* 0x0000000008007986 */ /* 0x0001e2000c101124 */
[----:B------:R-:W-:Y:S05]  /*4990*/  BRA `(.L_x_14582) ;  /* 0x0000000000b07947 */ /* 0x000fea0003800000 */
.L_x_14598:
[----:B------:R-:W-:-:S13]  /*49a0*/  ISETP.NE.AND P0, PT, R0, 0x1c, PT ;  /* 0x0000001c0000780c */ /* 0x000fda0003f05270 */
[----:B------:R-:W-:Y:S05]  /*49b0*/  @!P0 BRA `(.L_x_14609) ;  /* 0x0000000000a48947 */ /* 0x000fea0003800000 */
[----:B------:R-:W-:-:S13]  /*49c0*/  ISETP.NE.AND P0, PT, R0, 0x1d, PT ;  /* 0x0000001d0000780c */ /* 0x000fda0003f05270 */
[----:B------:R-:W-:Y:S05]  /*49d0*/  @!P0 BRA `(.L_x_14610) ;  /* 0x0000000000948947 */ /* 0x000fea0003800000 */
[----:B------:R-:W-:-:S13]  /*49e0*/  ISETP.NE.AND P0, PT, R0, 0x2c, PT ;  /* 0x0000002c0000780c */ /* 0x000fda0003f05270 */
[----:B------:R-:W-:Y:S05]  /*49f0*/  @!P0 BRA `(.L_x_14611) ;  /* 0x0000000000448947 */ /* 0x000fea0003800000 */
.L_x_14581:
        /* <DEDUP_REMOVED lines=16> */
.L_x_14612:
[----:B------:R-:W-:Y:S05]  /*4b00*/  BRA `(.L_x_14582) ;  /* 0x0000000000547947 */ /* 0x000fea0003800000 */
.L_x_14611:
[----:B------:R-:W-:-:S05]  /*4b10*/  IADD3 R4, P0, PT, RZ, -R34, RZ ;  /* 0x80000022ff047210 */ /* 0x000fca0007f1e0ff */
[----:B------:R-:W-:-:S04]  /*4b20*/  IMAD.X R5, RZ, RZ, ~R35, P0 ;  /* 0x000000ffff057224 */ /* 0x000fc800000e0e23 */
        /* <DEDUP_REMOVED lines=16> */
.L_x_14610:
[----:B------:R0:W-:Y:S01]  /*4c30*/  STG.E.64 desc[UR36][R8.64], R4 ;  /* 0x0000000408007986 */ /* 0x0001e2000c101b24 */
[----:B------:R-:W-:Y:S05]  /*4c40*/  BRA `(.L_x_14582) ;  /* 0x0000000000047947 */ /* 0x000fea0003800000 */
.L_x_14609:
[----:B------:R0:W-:Y:S02]  /*4c50*/  STG.E desc[UR36][R8.64], R3 ;  /* 0x0000000308007986 */ /* 0x0001e4000c101924 */
.L_x_14582:
        /* <DEDUP_REMOVED lines=23> */
.L_x_14617:
[----:B------:R0:W-:Y:S01]  /*4dd0*/  STG.E.U8 desc[UR36][R8.64], R31 ;  /* 0x0000001f08007986 */ /* 0x0001e2000c101124 */
[----:B------:R-:W-:Y:S05]  /*4de0*/  BRA `(.L_x_14619) ;  /* 0x0000000c00947947 */ /* 0x000fea0003800000 */
.L_x_14616:
        /* <DEDUP_REMOVED lines=8> */
.L_x_14621:
[----:B------:R3:W-:Y:S01]  /*4e70*/  STG.E desc[UR36][R8.64], R31 ;  /* 0x0000001f08007986 */ /* 0x0007e2000c101924 */
[----:B------:R-:W-:Y:S05]  /*4e80*/  BRA `(.L_x_14619) ;  /* 0x0000000c006c7947 */ /* 0x000fea0003800000 */
.L_x_14620:
[----:B------:R2:W-:Y:S01]  /*4e90*/  STG.E.U16 desc[UR36][R8.64], R31 ;  /* 0x0000001f08007986 */ /* 0x0005e2000c101524 */
[----:B------:R-:W-:Y:S05]  /*4ea0*/  BRA `(.L_x_14619) ;  /* 0x0000000c00647947 */ /* 0x000fea0003800000 */
.L_x_14615:
        /* <DEDUP_REMOVED lines=11> */
.L_x_14623:
[----:B------:R-:W-:-:S05]  /*4f60*/  IADD3 R4, P0, PT, RZ, -R32, RZ ;  /* 0x80000020ff047210 */ /* 0x000fca0007f1e0ff */
[----:B------:R-:W-:-:S04]  /*4f70*/  IMAD.X R5, RZ, RZ, ~R33, P0 ;  /* 0x000000ffff057224 */ /* 0x000fc800000e0e21 */
[----:B------:R-:W0:Y:S02]  /*4f80*/  I2F.S64 R0, R4 ;  /* 0x0000000400007312 */ /* 0x000e240000301400 */
[----:B0-----:R-:W-:-:S05]  /*4f90*/  F2FP.F16.F32.PACK_AB R0, RZ, R0 ;  /* 0x00000000ff00723e */ /* 0x001fca00000000ff */
[----:B------:R0:W-:Y:S01]  /*4fa0*/  STG.E.U16 desc[UR36][R8.64], R0 ;  /* 0x0000000008007986 */ /* 0x0001e2000c101524 */
[----:B------:R-:W-:Y:S05]  /*4fb0*/  BRA `(.L_x_14619) ;  /* 0x0000000c00207947 */ /* 0x000fea0003800000 */
.L_x_14622:
        /* <DEDUP_REMOVED lines=12> */
.L_x_14625:
[----:B------:R-:W-:-:S05]  /*5080*/  IADD3 R4, P0, PT, RZ, -R32, RZ ;  /* 0x80000020ff047210 */ /* 0x000fca0007f1e0ff */
[----:B------:R-:W-:-:S04]  /*5090*/  IMAD.X R5, RZ, RZ, ~R33, P0 ;  /* 0x000000ffff057224 */ /* 0x000fc800000e0e21 */
[----:B------:R-:W0:Y:S02]  /*50a0*/  I2F.S64 R4, R4 ;  /* 0x0000000400047312 */ /* 0x000e240000301400 */
[----:B0-----:R-:W-:-:S04]  /*50b0*/  F2FP.F16.F32.PACK_AB R3, RZ, R4 ;  /* 0x00000004ff03723e */ /* 0x001fc800000000ff */
[----:B------:R-:W-:-:S05]  /*50c0*/  PRMT R3, R3, 0x5410, RZ ;  /* 0x0000541003037816 */ /* 0x000fca00000000ff */
[----:B------:R0:W-:Y:S01]  /*50d0*/  STG.E desc[UR36][R8.64], R3 ;  /* 0x0000000308007986 */ /* 0x0001e2000c101924 */
[----:B------:R-:W-:Y:S05]  /*50e0*/  BRA `(.L_x_14619) ;  /* 0x0000000800d47947 */ /* 0x000fea0003800000 */
.L_x_14624:
[----:B------:R-:W-:-:S05]  /*50f0*/  IADD3 R4, P0, PT, RZ, -R32, RZ ;  /* 0x80000020ff047210 */ /* 0x000fca0007f1e0ff */
[----:B------:R-:W-:-:S06]  /*5100*/  IMAD.X R5, RZ, RZ, ~R33, P0 ;  /* 0x000000ffff057224 */ /* 0x000fcc00000e0e21 */
[----:B------:R-:W0:Y:S02]  /*5110*/  I2F.F64.S64 R4, R4 ;  /* 0x0000000400047312 */ /* 0x000e240000301c00 */
[----:B0-----:R0:W-:Y:S01]  /*5120*/  STG.E.64 desc[UR36][R8.64], R4 ;  /* 0x0000000408007986 */ /* 0x0011e2000c101b24 */
[----:B------:R-:W-:Y:S05]  /*5130*/  BRA `(.L_x_14619) ;  /* 0x0000000800c07947 */ /* 0x000fea0003800000 */
.L_x_14614:
        /* <DEDUP_REMOVED lines=12> */
.L_x_14629:
        /* <DEDUP_REMOVED lines=20> */
.L_x_14632:
[----:B------:R-:W-:-:S04]  /*5340*/  SHF.R.U32.HI R3, RZ, 0x18, R5 ;  /* 0x00000018ff037819 */ /* 0x000fc80000011605 */
[----:B------:R-:W-:-:S07]  /*5350*/  LOP3.LUT R0, R0, 0x80, R3, 0xf8, !PT ;  /* 0x0000008000007812 */ /* 0x000fce00078ef803 */
.L_x_14631:
[----:B------:R-:W-:Y:S05]  /*5360*/  BSYNC.RECONVERGENT B0 ;  /* 0x0000000000007941 */ /* 0x000fea0003800200 */
.L_x_14630:
[----:B------:R0:W-:Y:S01]  /*5370*/  STG.E.U8 desc[UR36][R8.64], R0 ;  /* 0x0000000008007986 */ /* 0x0001e2000c101124 */
[----:B------:R-:W-:Y:S05]  /*5380*/  BRA `(.L_x_14619) ;  /* 0x00000008002c7947 */ /* 0x000fea0003800000 */
.L_x_14628:
        /* <DEDUP_REMOVED lines=20> */
.L_x_14635:
[----:B------:R-:W-:-:S04]  /*54d0*/  SHF.R.U32.HI R3, RZ, 0x18, R5 ;  /* 0x00000018ff037819 */ /* 0x000fc80000011605 */
[----:B------:R-:W-:-:S07]  /*54e0*/  LOP3.LUT R0, R0, 0x80, R3, 0xf8, !PT ;  /* 0x0000008000007812 */ /* 0x000fce00078ef803 */
.L_x_14634:
[----:B------:R-:W-:Y:S05]  /*54f0*/  BSYNC.RECONVERGENT B0 ;  /* 0x0000000000007941 */ /* 0x000fea0003800200 */
.L_x_14633:
[----:B------:R0:W-:Y:S01]  /*5500*/  STG.E.U8 desc[UR36][R8.64], R0 ;  /* 0x0000000008007986 */ /* 0x0001e2000c101124 */
[----:B------:R-:W-:Y:S05]  /*5510*/  BRA `(.L_x_14619) ;  /* 0x0000000400c87947 */ /* 0x000fea0003800000 */
.L_x_14627:
[----:B------:R-:W-:-:S13]  /*5520*/  ISETP.NE.AND P0, PT, R0, 0x1c, PT ;  /* 0x0000001c0000780c */ /* 0x000fda0003f05270 */
[----:B------:R-:W-:Y:S05]  /*5530*/  @!P0 BRA `(.L_x_14636) ;  /* 0x0000000000608947 */ /* 0x000fea0003800000 */
[----:B------:R-:W-:-:S13]  /*5540*/  ISETP.NE.AND P0, PT, R0, 0x1d, PT ;  /* 0x0000001d0000780c */ /* 0x000fda0003f05270 */
[----:B------:R-:W-:Y:S05]  /*5550*/  @!P0 BRA `(.L_x_14637) ;  /* 0x0000000000508947 */ /* 0x000fea0003800000 */
[----:B------:R-:W-:-:S13]  /*5560*/  ISETP.NE.AND P0, PT, R0, 0x2c, PT ;  /* 0x0000002c0000780c */ /* 0x000fda0003f05270 */
[----:B------:R-:W-:Y:S05]  /*5570*/  @P0 BRA `(.L_x_14618) ;  /* 0x0000000000b40947 */ /* 0x000fea0003800000 */
        /* <DEDUP_REMOVED lines=18> */
.L_x_14637:
[----:B------:R0:W-:Y:S01]  /*56a0*/  STG.E.64 desc[UR36][R8.64], R18 ;  /* 0x0000001208007986 */ /* 0x0001e2000c101b24 */
[----:B------:R-:W-:Y:S05]  /*56b0*/  BRA `(.L_x_14619) ;  /* 0x0000000400607947 */ /* 0x000fea0003800000 */
.L_x_14636:
[----:B------:R0:W-:Y:S01]  /*56c0*/  STG.E desc[UR36][R8.64], R31 ;  /* 0x0000001f08007986 */ /* 0x0001e2000c101924 */
[----:B------:R-:W-:Y:S05]  /*56d0*/  BRA `(.L_x_14619) ;  /* 0x0000000400587947 */ /* 0x000fea0003800000 */
.L_x_14626:
        /* <DEDUP_REMOVED lines=11> */
.L_x_14639:
[----:B------:R-:W-:Y:S02]  /*5790*/  IADD3 R4, P0, PT, RZ, -R32, RZ ;  /* 0x80000020ff047210 */ /* 0x000fe40007f1e0ff */
[----:B------:R-:W-:-:S03]  /*57a0*/  CS2R R6, SRZ ;  /* 0x0000000000067805 */ /* 0x000fc6000001ff00 */
[----:B------:R-:W-:-:S06]  /*57b0*/  IMAD.X R5, RZ, RZ, ~R33, P0 ;  /* 0x000000ffff057224 */ /* 0x000fcc00000e0e21 */
[----:B------:R-:W0:Y:S02]  /*57c0*/  I2F.F64.S64 R4, R4 ;  /* 0x0000000400047312 */ /* 0x000e240000301c00 */
[----:B0-----:R0:W-:Y:S01]  /*57d0*/  STG.E.128 desc[UR36][R8.64], R4 ;  /* 0x0000000408007986 */ /* 0x0011e2000c101d24 */
[----:B------:R-:W-:Y:S05]  /*57e0*/  BRA `(.L_x_14619) ;  /* 0x0000000400147947 */ /* 0x000fea0003800000 */
.L_x_14638:
[----:B------:R-:W-:-:S13]  /*57f0*/  ISETP.NE.AND P0, PT, R0, 0xf, PT ;  /* 0x0000000f0000780c */ /* 0x000fda0003f05270 */
[----:B------:R-:W-:Y:S05]  /*5800*/  @!P0 BRA `(.L_x_14640) ;  /* 0x0000000000f88947 */ /* 0x000fea0003800000 */
[----:B------:R-:W-:-:S13]  /*5810*/  ISETP.NE.AND P0, PT, R0, 0x17, PT ;  /* 0x000000170000780c */ /* 0x000fda0003f05270 */
[----:B------:R-:W-:Y:S05]  /*5820*/  @!P0 BRA `(.L_x_14641) ;  /* 0x0000000000988947 */ /* 0x000fea0003800000 */
[----:B------:R-:W-:-:S13]  /*5830*/  ISETP.NE.AND P0, PT, R0, 0x18, PT ;  /* 0x000000180000780c */ /* 0x000fda0003f05270 */
[----:B------:R-:W-:Y:S05]  /*5840*/  @!P0 BRA `(.L_x_14642) ;  /* 0x0000000000448947 */ /* 0x000fea0003800000 */
.L_x_14618:
        /* <DEDUP_REMOVED lines=16> */
.L_x_14643:
[----:B------:R-:W-:Y:S05]  /*5950*/  BRA `(.L_x_14619) ;  /* 0x0000000000b87947 */ /* 0x000fea0003800000 */
.L_x_14642:
        /* <DEDUP_REMOVED lines=15> */
.L_x_14645:
[----:B------:R-:W-:Y:S05]  /*5a50*/  BSYNC.RECONVERGENT B0 ;  /* 0x0000000000007941 */ /* 0x000fea0003800200 */
.L_x_14644:
[----:B------:R-:W-:-:S05]  /*5a60*/  LOP3.LUT R3, R0, 0x80, R3, 0xf8, !PT ;  /* 0x0000008000037812 */ /* 0x000fca00078ef803 */
[----:B------:R0:W-:Y:S01]  /*5a70*/  STG.E.U8 desc[UR36][R8.64], R3 ;  /* 0x0000000308007986 */ /* 0x0001e2000c101124 */
[----:B------:R-:W-:Y:S05]  /*5a80*/  BRA `(.L_x_14619) ;  /* 0x00000000006c7947 */ /* 0x000fea0003800000 */
.L_x_14641:
        /* <DEDUP_REMOVED lines=14> */
.L_x_14647:
[----:B------:R-:W-:Y:S01]  /*5b70*/  IMAD.MOV.U32 R0, RZ, RZ, 0x7f ;  /* 0x0000007fff007424 */ /* 0x000fe200078e00ff */
[----:B------:R-:W-:-:S04]  /*5b80*/  ISETP.GT.U32.AND P0, PT, R3, 0x7f800000, PT ;  /* 0x7f8000000300780c */ /* 0x000fc80003f04070 */
[----:B------:R-:W-:-:S09]  /*5b90*/  SEL R0, R0, 0x7c, P0 ;  /* 0x0000007c00007807 */ /* 0x000fd20000000000 */
.L_x_14648:
[----:B------:R-:W-:Y:S05]  /*5ba0*/  BSYNC.RECONVERGENT B0 ;  /* 0x0000000000007941 */ /* 0x000fea0003800200 */
.L_x_14646:
[----:B------:R-:W-:-:S04]  /*5bb0*/  SHF.R.U32.HI R3, RZ, 0x18, R5 ;  /* 0x00000018ff037819 */ /* 0x000fc80000011605 */
[----:B------:R-:W-:-:S05]  /*5bc0*/  LOP3.LUT R3, R0, 0x80, R3, 0xf8, !PT ;  /* 0x0000008000037812 */ /* 0x000fca00078ef803 */
[----:B------:R0:W-:Y:S01]  /*5bd0*/  STG.E.U8 desc[UR36][R8.64], R3 ;  /* 0x0000000308007986 */ /* 0x0001e2000c101124 */
[----:B------:R-:W-:Y:S05]  /*5be0*/  BRA `(.L_x_14619) ;  /* 0x0000000000147947 */ /* 0x000fea0003800000 */
.L_x_14640:
[----:B------:R-:W-:-:S05]  /*5bf0*/  IADD3 R4, P0, PT, RZ, -R32, RZ ;  /* 0x80000020ff047210 */ /* 0x000fca0007f1e0ff */
[----:B------:R-:W-:-:S04]  /*5c00*/  IMAD.X R5, RZ, RZ, ~R33, P0 ;  /* 0x000000ffff057224 */ /* 0x000fc800000e0e21 */
[----:B------:R-:W0:Y:S02]  /*5c10*/  I2F.S64 R0, R4 ;  /* 0x0000000400007312 */ /* 0x000e240000301400 */
[----:B0-----:R-:W-:-:S05]  /*5c20*/  F2FP.BF16.F32.PACK_AB R0, RZ, R0 ;  /* 0x00000000ff00723e */ /* 0x001fca00000010ff */
[----:B------:R0:W-:Y:S02]  /*5c30*/  STG.E.U16 desc[UR36][R8.64], R0 ;  /* 0x0000000008007986 */ /* 0x0001e4000c101524 */
.L_x_14619:
[----:B------:R-:W-:-:S07]  /*5c40*/  VIADD R29, R29, 0x80 ;  /* 0x000000801d1d7836 */ /* 0x000fce0000000000 */
.L_x_14576:
[----:B------:R-:W-:-:S13]  /*5c50*/  ISETP.GE.AND P0, PT, R29, R26, PT ;  /* 0x0000001a1d00720c */ /* 0x000fda0003f06270 */
[----:B------:R-:W-:Y:S05]  /*5c60*/  @P0 BREAK.RELIABLE B6 ;  /* 0x0000000000060942 */ /* 0x000fea0003800100 */
[----:B------:R-:W-:Y:S05]  /*5c70*/  @P0 BRA `(.L_x_14613) ;  /* 0x0000000c00f40947 */ /* 0x000fea0003800000 */
[----:B------:R-:W-:Y:S05]  /*5c80*/  BSYNC.RELIABLE B6 ;  /* 0x0000000000067941 */ /* 0x000fea0003800100 */
.L_x_14575:
[----:B------:R-:W5:Y:S01]  /*5c90*/  LDCU UR4, c[0x0][0x3a8] ;  /* 0x00007500ff0477ac */ /* 0x000f620008000800 */
[----:B0-----:R-:W0:Y:S01]  /*5ca0*/  LDC.64 R4, c[0x0][0x388] ;  /* 0x0000e200ff047b82 */ /* 0x001e220000000a00 */
        /* <DEDUP_REMOVED lines=18> */
.L_x_14652:
[----:B------:R0:W-:Y:S01]  /*5dd0*/  STG.E.U8 desc[UR36][R4.64], R16 ;  /* 0x0000001004007986 */ /* 0x0001e2000c101124 */
[----:B------:R-:W-:Y:S05]  /*5de0*/  BRA `(.L_x_14654) ;  /* 0x0000000c00947947 */ /* 0x000fea0003800000 */
.L_x_14651:
        /* <DEDUP_REMOVED lines=8> */
.L_x_14656:
[----:B------:R0:W-:Y:S01]  /*5e70*/  STG.E desc[UR36][R4.64], R16 ;  /* 0x0000001004007986 */ /* 0x0001e2000c101924 */
[----:B------:R-:W-:Y:S05]  /*5e80*/  BRA `(.L_x_14654) ;  /* 0x0000000c006c7947 */ /* 0x000fea0003800000 */
.L_x_14655:
[----:B------:R0:W-:Y:S01]  /*5e90*/  STG.E.U16 desc[UR36][R4.64], R16 ;  /* 0x0000001004007986 */ /* 0x0001e2000c101524 */
[----:B------:R-:W-:Y:S05]  /*5ea0*/  BRA `(.L_x_14654) ;  /* 0x0000000c00647947 */ /* 0x000fea0003800000 */
.L_x_14650:
        /* <DEDUP_REMOVED lines=11> */
.L_x_14658:
[----:B------:R-:W-:-:S05]  /*5f60*/  IADD3 R6, P0, PT, RZ, -R24, RZ ;  /* 0x80000018ff067210 */ /* 0x000fca0007f1e0ff */
[----:B------:R-:W-:-:S04]  /*5f70*/  IMAD.X R7, RZ, RZ, ~R25, P0 ;  /* 0x000000ffff077224 */ /* 0x000fc800000e0e19 */
[----:B------:R-:W0:Y:S02]  /*5f80*/  I2F.S64 R0, R6 ;  /* 0x0000000600007312 */ /* 0x000e240000301400 */
[----:B0-----:R-:W-:-:S05]  /*5f90*/  F2FP.F16.F32.PACK_AB R0, RZ, R0 ;  /* 0x00000000ff00723e */ /* 0x001fca00000000ff */
[----:B------:R0:W-:Y:S01]  /*5fa0*/  STG.E.U16 desc[UR36][R4.64], R0 ;  /* 0x0000000004007986 */ /* 0x0001e2000c101524 */
[----:B------:R-:W-:Y:S05]  /*5fb0*/  BRA `(.L_x_14654) ;  /* 0x0000000c00207947 */ /* 0x000fea0003800000 */
.L_x_14657:
[----:B------:R-:W-:-:S13]  /*5fc0*/  ISETP.NE.AND P0, PT, R0, 0x7, PT ;  /* 0x000000070000780c */ /* 0x000fda0003f05270 */
[----:B------:R-:W-:Y:S05]  /*5fd0*/  @!P0 BRA `(.L_x_14659) ;  /* 0x0000000000448947 */ /* 0x000fea0003800000 */
[----:B------:R-:W-:-:S13]  /*5fe0*/  ISETP.NE.AND P0, PT, R0, 0x8, PT ;  /* 0x000000080000780c */ /* 0x000fda0003f05270 */
[----:B------:R-:W-:Y:S05]  /*5ff0*/  @!P0 BRA `(.L_x_14660) ;  /* 0x0000000000208947 */ /* 0x000fea0003800000 */
[----:B------:R-:W-:-:S13]  /*6000*/  ISETP.NE.AND P0, PT, R0, 0x9, PT ;  /* 0x000000090000780c */ /* 0x000fda0003f05270 */
[----:B------:R-:W-:Y:S05]  /*6010*/  @P0 BRA `(.L_x_14653) ;  /* 0x00000008000c0947 */ /* 0x000fea0003800000 */
[----:B------:R-:W-:Y:S01]  /*6020*/  IADD3 R6, P0, PT, RZ, -R24, RZ ;  /* 0x80000018ff067210 */ /* 0x000fe20007f1e0ff */
[----:B-1234-:R-:W-:-:S04]  /*6030*/  IMAD.MOV.U32 R9, RZ, RZ, RZ ;  /* 0x000000ffff097224 */ /* 0x01efc800078e00ff */
[----:B------:R-:W-:-:S04]  /*6040*/  IMAD.X R7, RZ, RZ, ~R25, P0 ;  /* 0x000000ffff077224 */ /* 0x000fc800000e0e19 */
[----:B------:R-:W0:Y:S02]  /*6050*/  I2F.S64 R8, R6 ;  /* 0x0000000600087312 */ /* 0x000e240000301400 */
[----:B0-----:R0:W-:Y:S01]  /*6060*/  STG.E.64 desc[UR36][R4.64], R8 ;  /* 0x0000000804007986 */ /* 0x0011e2000c101b24 */
[----:B------:R-:W-:Y:S05]  /*6070*/  BRA `(.L_x_14654) ;  /* 0x0000000800f07947 */ /* 0x000fea0003800000 */
.L_x_14660:
[----:B------:R-:W-:-:S05]  /*6080*/  IADD3 R6, P0, PT, RZ, -R24, RZ ;  /* 0x80000018ff067210 */ /* 0x000fca0007f1e0ff */
[----:B------:R-:W-:-:S04]  /*6090*/  IMAD.X R7, RZ, RZ, ~R25, P0 ;  /* 0x000000ffff077224 */ /* 0x000fc800000e0e19 */
[----:B------:R-:W0:Y:S02]  /*60a0*/  I2F.S64 R6, R6 ;  /* 0x0000000600067312 */ /* 0x000e240000301400 */
[----:B0-----:R-:W-:-:S04]  /*60b0*/  F2FP.F16.F32.PACK_AB R3, RZ, R6 ;  /* 0x00000006ff03723e */ /* 0x001fc800000000ff */
[----:B------:R-:W-:-:S05]  /*60c0*/  PRMT R3, R3, 0x5410, RZ ;  /* 0x0000541003037816 */ /* 0x000fca00000000ff */
[----:B------:R0:W-:Y:S01]  /*60d0*/  STG.E desc[UR36][R4.64], R3 ;  /* 0x0000000304007986 */ /* 0x0001e2000c101924 */
[----:B------:R-:W-:Y:S05]  /*60e0*/  BRA `(.L_x_14654) ;  /* 0x0000000800d47947 */ /* 0x000fea0003800000 */
.L_x_14659:
[----:B------:R-:W-:-:S05]  /*60f0*/  IADD3 R6, P0, PT, RZ, -R24, RZ ;  /* 0x80000018ff067210 */ /* 0x000fca0007f1e0ff */
[----:B------:R-:W-:-:S06]  /*6100*/  IMAD.X R7, RZ, RZ, ~R25, P0 ;  /* 0x000000ffff077224 */ /* 0x000fcc00000e0e19 */
[----:B------:R-:W0:Y:S02]  /*6110*/  I2F.F64.S64 R6, R6 ;  /* 0x0000000600067312 */ /* 0x000e240000301c00 */
[----:B0-----:R0:W-:Y:S01]  /*6120*/  STG.E.64 desc[UR36][R4.64], R6 ;  /* 0x0000000604007986 */ /* 0x0011e2000c101b24 */
[----:B------:R-:W-:Y:S05]  /*6130*/  BRA `(.L_x_14654) ;  /* 0x0000000800c07947 */ /* 0x000fea0003800000 */
.L_x_14649:
        /* <DEDUP_REMOVED lines=12> */
.L_x_14664:
        /* <DEDUP_REMOVED lines=20> */
.L_x_14667:
[----:B------:R-:W-:-:S04]  /*6340*/  SHF.R.U32.HI R3, RZ, 0x18, R7 ;  /* 0x00000018ff037819 */ /* 0x000fc80000011607 */
[----:B------:R-:W-:-:S07]  /*6350*/  LOP3.LUT R0, R0, 0x80, R3, 0xf8, !PT ;  /* 0x0000008000007812 */ /* 0x000fce00078ef803 */
.L_x_14666:
[----:B------:R-:W-:Y:S05]  /*6360*/  BSYNC.RECONVERGENT B0 ;  /* 0x0000000000007941 */ /* 0x000fea0003800200 */
.L_x_14665:
[----:B------:R0:W-:Y:S01]  /*6370*/  STG.E.U8 desc[UR36][R4.64], R0 ;  /* 0x0000000004007986 */ /* 0x0001e2000c101124 */
[----:B------:R-:W-:Y:S05]  /*6380*/  BRA `(.L_x_14654) ;  /* 0x00000008002c7947 */ /* 0x000fea0003800000 */
.L_x_14663:
        /* <DEDUP_REMOVED lines=20> */
.L_x_14670:
[----:B------:R-:W-:-:S04]  /*64d0*/  SHF.R.U32.HI R3, RZ, 0x18, R7 ;  /* 0x00000018ff037819 */ /* 0x000fc80000011607 */
[----:B------:R-:W-:-:S07]  /*64e0*/  LOP3.LUT R0, R0, 0x80, R3, 0xf8, !PT ;  /* 0x0000008000007812 */ /* 0x000fce00078ef803 */
.L_x_14669:
[----:B------:R-:W-:Y:S05]  /*64f0*/  BSYNC.RECONVERGENT B0 ;  /* 0x0000000000007941 */ /* 0x000fea0003800200 */
.L_x_14668:
[----:B------:R0:W-:Y:S01]  /*6500*/  STG.E.U8 desc[UR36][R4.64], R0 ;  /* 0x0000000004007986 */ /* 0x0001e2000c101124 */
[----:B------:R-:W-:Y:S05]  /*6510*/  BRA `(.L_x_14654) ;  /* 0x0000000400c87947 */ /* 0x000fea0003800000 */
.L_x_14662:
        /* <DEDUP_REMOVED lines=8> */
[----:B------:R-:W1:Y:S02]  /*65a0*/  I2F.S64 R6, R6 ;  /* 0x0000000600067312 */ /* 0x000e640000301400 */
[----:B-1234-:R-:W-:-:S04]  /*65b0*/  SHF.R.U32.HI R8, RZ, 0x17, R6 ;  /* 0x00000017ff087819 */ /* 0x01efc80000011606 */
        /* <DEDUP_REMOVED lines=14> */
.L_x_14672:
[----:B------:R0:W-:Y:S01]  /*66a0*/  STG.E.64 desc[UR36][R4.64], R16 ;  /* 0x0000001004007986 */ /* 0x0001e2000c101b24 */
[----:B------:R-:W-:Y:S05]  /*66b0*/  BRA `(.L_x_14654) ;  /* 0x0000000400607947 */ /* 0x000fea0003800000 */
.L_x_14671:
[----:B------:R0:W-:Y:S01]  /*66c0*/  STG.E desc[UR36][R4.64], R16 ;  /* 0x0000001004007986 */ /* 0x0001e2000c101924 */
[----:B------:R-:W-:Y:S05]  /*66d0*/  BRA `(.L_x_14654) ;  /* 0x0000000400587947 */ /* 0x000fea0003800000 */
.L_x_14661:
        /* <DEDUP_REMOVED lines=11> */
.L_x_14674:
[----:B------:R-:W-:Y:S02]  /*6790*/  IADD3 R6, P0, PT, RZ, -R24, RZ ;  /* 0x80000018ff067210 */ /* 0x000fe40007f1e0ff */
[----:B------:R-:W-:-:S03]  /*67a0*/  CS2R R10, SRZ ;  /* 0x00000000000a7805 */ /* 0x000fc6000001ff00 */
[----:B------:R-:W-:-:S04]  /*67b0*/  IMAD.X R7, RZ, RZ, ~R25, P0 ;  /* 0x000000ffff077224 */ /* 0x000fc800000e0e19 */
[----:B-1234-:R-:W0:Y:S02]  /*67c0*/  I2F.F64.S64 R8, R6 ;  /* 0x0000000600087312 */ /* 0x01ee240000301c00 */
[----:B0-----:R0:W-:Y:S01]  /*67d0*/  STG.E.128 desc[UR36][R4.64], R8 ;  /* 0x0000000804007986 */ /* 0x0011e2000c101d24 */
[----:B------:R-:W-:Y:S05]  /*67e0*/  BRA `(.L_x_14654) ;  /* 0x0000000400147947 */ /* 0x000fea0003800000 */
.L_x_14673:
[----:B------:R-:W-:-:S13]  /*67f0*/  ISETP.NE.AND P0, PT, R0, 0xf, PT ;  /* 0x0000000f0000780c */ /* 0x000fda0003f05270 */
[----:B------:R-:W-:Y:S05]  /*6800*/  @!P0 BRA `(.L_x_14675) ;  /* 0x0000000000f88947 */ /* 0x000fea0003800000 */
[----:B------:R-:W-:-:S13]  /*6810*/  ISETP.NE.AND P0, PT, R0, 0x17, PT ;  /* 0x000000170000780c */ /* 0x000fda0003f05270 */
[----:B------:R-:W-:Y:S05]  /*6820*/  @!P0 BRA `(.L_x_14676) ;  /* 0x0000000000988947 */ /* 0x000fea0003800000 */
[----:B------:R-:W-:-:S13]  /*6830*/  ISETP.NE.AND P0, PT, R0, 0x18, PT ;  /* 0x000000180000780c */ /* 0x000fda0003f05270 */
[----:B------:R-:W-:Y:S05]  /*6840*/  @!P0 BRA `(.L_x_14677) ;  /* 0x0000000000448947 */ /* 0x000fea0003800000 */
.L_x_14653:
[----:B------:R-:W-:Y:S01]  /*6850*/  MOV R0, 0x0 ;  /* 0x0000000000007802 */ /* 0x000fe20000000f00 */
[----:B------:R-:W0:Y:S01]  /*6860*/  LDCU.64 UR4, c[0x4][0x198] ;  /* 0x01003300ff0477ac */ /* 0x000e220008000a00 */
[----:B-1234-:R-:W-:Y:S02]  /*6870*/  IMAD.MOV.U32 R8, RZ, RZ, 0x65 ;  /* 0x00000065ff087424 */ /* 0x01efe400078e00ff */
        /* <DEDUP_REMOVED lines=13> */
.L_x_14678:
[----:B------:R-:W-:Y:S05]  /*6950*/  BRA `(.L_x_14654) ;  /* 0x0000000000b87947 */ /* 0x000fea0003800000 */
.L_x_14677:
[----:B------:R-:W-:Y:S01]  /*6960*/  IADD3 R6, P0, PT, RZ, -R24, RZ ;  /* 0x80000018ff067210 */ /* 0x000fe20007f1e0ff */
[----:B------:R-:W-:Y:S01]  /*6970*/  BSSY.RECONVERGENT B0, `(.L_x_14679) ;  /* 0x000000e000007945 */ /* 0x000fe20003800200 */
[----:B------:R-:W-:-:S03]  /*6980*/  IMAD.MOV.U32 R0, RZ, RZ, 0x7f ;  /* 0x0000007fff007424 */ /* 0x000fc600078e00ff */
[----:B------:R-:W-:-:S06]  /*6990*/  IMAD.X R7, RZ, RZ, ~R25, P0 ;  /* 0x000000ffff077224 */ /* 0x000fcc00000e0e19 */
[----:B------:R-:W1:Y:S02]  /*69a0*/  I2F.S64 R7, R6 ;  /* 0x0000000600077312 */ /* 0x000e640000301400 */
[----:B-1234-:R-:W-:Y:S02]  /*69b0*/  LOP3.LUT R8, R7, 0x7fffffff, RZ, 0xc0, !PT ;  /* 0x7fffffff07087812 */ /* 0x01efe400078ec0ff */
        /* <DEDUP_REMOVED lines=9> */
.L_x_14680:
[----:B------:R-:W-:Y:S05]  /*6a50*/  BSYNC.RECONVERGENT B0 ;  /* 0x0000000000007941 */ /* 0x000fea0003800200 */
.L_x_14679:
[----:B------:R-:W-:-:S05]  /*6a60*/  LOP3.LUT R3, R0, 0x80, R3, 0xf8, !PT ;  /* 0x0000008000037812 */ /* 0x000fca00078ef803 */
[----:B------:R0:W-:Y:S01]  /*6a70*/  STG.E.U8 desc[UR36][R4.64], R3 ;  /* 0x0000000304007986 */ /* 0x0001e2000c101124 */
[----:B------:R-:W-:Y:S05]  /*6a80*/  BRA `(.L_x_14654) ;  /* 0x00000000006c7947 */ /* 0x000fea0003800000 */
.L_x_14676:
        /* <DEDUP_REMOVED lines=14> */
.L_x_14682:
[----:B------:R-:W-:Y:S01]  /*6b70*/  IMAD.MOV.U32 R0, RZ, RZ, 0x7f ;  /* 0x0000007fff007424 */ /* 0x000fe200078e00ff */
[----:B------:R-:W-:-:S04]  /*6b80*/  ISETP.GT.U32.AND P0, PT, R3, 0x7f800000, PT ;  /* 0x7f8000000300780c */ /* 0x000fc80003f04070 */
[----:B------:R-:W-:-:S09]  /*6b90*/  SEL R0, R0, 0x7c, P0 ;  /* 0x0000007c00007807 */ /* 0x000fd20000000000 */
.L_x_14683:
[----:B------:R-:W-:Y:S05]  /*6ba0*/  BSYNC.RECONVERGENT B0 ;  /* 0x0000000000007941 */ /* 0x000fea0003800200 */
.L_x_14681:
[----:B------:R-:W-:-:S04]  /*6bb0*/  SHF.R.U32.HI R3, RZ, 0x18, R7 ;  /* 0x00000018ff037819 */ /* 0x000fc80000011607 */
[----:B------:R-:W-:-:S05]  /*6bc0*/  LOP3.LUT R3, R0, 0x80, R3, 0xf8, !PT ;  /* 0x0000008000037812 */ /* 0x000fca00078ef803 */
[----:B------:R0:W-:Y:S01]  /*6bd0*/  STG.E.U8 desc[UR36][R4.64], R3 ;  /* 0x0000000304007986 */ /* 0x0001e2000c101124 */
[----:B------:R-:W-:Y:S05]  /*6be0*/  BRA `(.L_x_14654) ;  /* 0x0000000000147947 */ /* 0x000fea0003800000 */
.L_x_14675:
[----:B------:R-:W-:-:S05]  /*6bf0*/  IADD3 R6, P0, PT, RZ, -R24, RZ ;  /* 0x80000018ff067210 */ /* 0x000fca0007f1e0ff */
[----:B------:R-:W-:-:S04]  /*6c00*/  IMAD.X R7, RZ, RZ, ~R25, P0 ;  /* 0x000000ffff077224 */ /* 0x000fc800000e0e19 */
[----:B------:R-:W0:Y:S02]  /*6c10*/  I2F.S64 R0, R6 ;  /* 0x0000000600007312 */ /* 0x000e240000301400 */
[----:B0-----:R-:W-:-:S05]  /*6c20*/  F2FP.BF16.F32.PACK_AB R0, RZ, R0 ;  /* 0x00000000ff00723e */ /* 0x001fca00000010ff */
[----:B------:R0:W-:Y:S02]  /*6c30*/  STG.E.U16 desc[UR36][R4.64], R0 ;  /* 0x0000000004007986 */ /* 0x0001e4000c101524 */
.L_x_14654:
[----:B------:R-:W-:-:S07]  /*6c40*/  VIADD R29, R29, 0x80 ;  /* 0x000000801d1d7836 */ /* 0x000fce0000000000 */
.L_x_14613:
[----:B------:R-:W-:Y:S05]  /*6c50*/  BSYNC.RECONVERGENT B7 ;  /* 0x0000000000077941 */ /* 0x000fea0003800200 */
.L_x_14574:
[----:B------:R-:W-:-:S13]  /*6c60*/  ISETP.GE.AND P0, PT, R29, R26, PT ;  /* 0x0000001a1d00720c */ /* 0x000fda0003f06270 */
[----:B------:R-:W-:Y:S05]  /*6c70*/  @P0 EXIT ;  /* 0x000000000000094d */ /* 0x000fea0003800000 */
[----:B0123--:R-:W0:Y:S01]  /*6c80*/  LDC.64 R6, c[0x0][0x388] ;  /* 0x0000e200ff067b82 */ /* 0x00fe220000000a00 */
[----:B------:R-:W1:Y:S01]  /*6c90*/  LDCU UR4, c[0x0][0x3a8] ;  /* 0x00007500ff0477ac */ /* 0x000e620008000800 */
[----:B------:R-:W-:Y:S01]  /*6ca0*/  PRMT R0, R27, 0x9910, RZ ;  /* 0x000099101b007816 */ /* 0x000fe200000000ff */
[----:B------:R-:W-:Y:S01]  /*6cb0*/  IMAD R2, R2, 0x200, R29 ;  /* 0x0000020002027824 */ /* 0x000fe200078e021d */
[----:B----4-:R-:W-:Y:S02]  /*6cc0*/  IADD3 R9, P2, PT, RZ, -R22, RZ ;  /* 0x80000016ff097210 */ /* 0x010fe40007f5e0ff */
[----:B------:R-:W-:-:S03]  /*6cd0*/  ISETP.GT.AND P1, PT, R0, 0x9, PT ;  /* 0x000000090000780c */ /* 0x000fc60003f24270 */
[----:B------:R-:W-:Y:S02]  /*6ce0*/  IMAD.X R5, RZ, RZ, ~R23, P2 ;  /* 0x000000ffff057224 */ /* 0x000fe400010e0e17 */
[----:B------:R-:W-:Y:S02]  /*6cf0*/  IMAD.MOV.U32 R4, RZ, RZ, R9 ;  /* 0x000000ffff047224 */ /* 0x000fe400078e0009 */
[----:B-1----:R-:W-:-:S05]  /*6d00*/  IMAD R3, R2, UR4, RZ ;  /* 0x0000000402037c24 */ /* 0x002fca000f8e02ff */
[----:B0-----:R-:W-:-:S05]  /*6d10*/  IADD3 R2, P0, PT, R3, R6, RZ ;  /* 0x0000000603027210 */ /* 0x001fca0007f1e0ff */
[----:B------:R-:W-:Y:S01]  /*6d20*/  IMAD.X R3, RZ, RZ, R7, P0 ;  /* 0x000000ffff037224 */ /* 0x000fe200000e0607 */
[----:B------:R-:W-:Y:S07]  /*6d30*/  @P1 BRA `(.L_x_14684) ;  /* 0x0000000400041947 */ /* 0x000fee0003800000 */
        /* <DEDUP_REMOVED lines=10> */
.L_x_14687:
[----:B------:R-:W-:Y:S01]  /*6de0*/  STG.E.U8 desc[UR36][R2.64], R9 ;  /* 0x0000000902007986 */ /* 0x000fe2000c101124 */
[----:B------:R-:W-:Y:S05]  /*6df0*/  EXIT ;  /* 0x000000000000794d */ /* 0x000fea0003800000 */
.L_x_14686:
        /* <DEDUP_REMOVED lines=8> */
.L_x_14690:
[----:B------:R-:W-:Y:S01]  /*6e80*/  STG.E desc[UR36][R2.64], R9 ;  /* 0x0000000902007986 */ /* 0x000fe2000c101924 */
[----:B------:R-:W-:Y:S05]  /*6e90*/  EXIT ;  /* 0x000000000000794d */ /* 0x000fea0003800000 */
.L_x_14689:
[----:B------:R-:W-:Y:S01]  /*6ea0*/  STG.E.U16 desc[UR36][R2.64], R9 ;  /* 0x0000000902007986 */ /* 0x000fe2000c101524 */
[----:B------:R-:W-:Y:S05]  /*6eb0*/  EXIT ;  /* 0x000000000000794d */ /* 0x000fea0003800000 */
.L_x_14685:
        /* <DEDUP_REMOVED lines=9> */
[----:B0-----:R-:W-:Y:S01]  /*6f50*/  STG.E desc[UR36][R2.64], R5 ;  /* 0x0000000502007986 */ /* 0x001fe2000c101924 */
[----:B------:R-:W-:Y:S05]  /*6f60*/  EXIT ;  /* 0x000000000000794d */ /* 0x000fea0003800000 */
.L_x_14692:
[----:B------:R-:W-:-:S05]  /*6f70*/  IADD3 R4, P0, PT, RZ, -R22, RZ ;  /* 0x80000016ff047210 */ /* 0x000fca0007f1e0ff */
[----:B------:R-:W-:-:S04]  /*6f80*/  IMAD.X R5, RZ, RZ, ~R23, P0 ;  /* 0x000000ffff057224 */ /* 0x000fc800000e0e17 */
[----:B------:R-:W0:Y:S02]  /*6f90*/  I2F.S64 R0, R4 ;  /* 0x0000000400007312 */ /* 0x000e240000301400 */
[----:B0-----:R-:W-:-:S05]  /*6fa0*/  F2FP.F16.F32.PACK_AB R0, RZ, R0 ;  /* 0x00000000ff00723e */ /* 0x001fca00000000ff */
[----:B------:R-:W-:Y:S01]  /*6fb0*/  STG.E.U16 desc[UR36][R2.64], R0 ;  /* 0x0000000002007986 */ /* 0x000fe2000c101524 */
[----:B------:R-:W-:Y:S05]  /*6fc0*/  EXIT ;  /* 0x000000000000794d */ /* 0x000fea0003800000 */
.L_x_14691:
        /* <DEDUP_REMOVED lines=10> */
[----:B0-----:R-:W-:Y:S01]  /*7070*/  STG.E.64 desc[UR36][R2.64], R6 ;  /* 0x0000000602007986 */ /* 0x001fe2000c101b24 */
[----:B------:R-:W-:Y:S05]  /*7080*/  EXIT ;  /* 0x000000000000794d */ /* 0x000fea0003800000 */
.L_x_14694:
[----:B------:R-:W-:-:S05]  /*7090*/  IADD3 R4, P0, PT, RZ, -R22, RZ ;  /* 0x80000016ff047210 */ /* 0x000fca0007f1e0ff */
[----:B------:R-:W-:-:S04]  /*70a0*/  IMAD.X R5, RZ, RZ, ~R23, P0 ;  /* 0x000000ffff057224 */ /* 0x000fc800000e0e17 */
[----:B------:R-:W0:Y:S02]  /*70b0*/  I2F.S64 R4, R4 ;  /* 0x0000000400047312 */ /* 0x000e240000301400 */
[----:B0-----:R-:W-:-:S04]  /*70c0*/  F2FP.F16.F32.PACK_AB R5, RZ, R4 ;  /* 0x00000004ff05723e */ /* 0x001fc800000000ff */
[----:B------:R-:W-:-:S05]  /*70d0*/  PRMT R5, R5, 0x5410, RZ ;  /* 0x0000541005057816 */ /* 0x000fca00000000ff */
[----:B------:R-:W-:Y:S01]  /*70e0*/  STG.E desc[UR36][R2.64], R5 ;  /* 0x0000000502007986 */ /* 0x000fe2000c101924 */
[----:B------:R-:W-:Y:S05]  /*70f0*/  EXIT ;  /* 0x000000000000794d */ /* 0x000fea0003800000 */
.L_x_14693:
[----:B------:R-:W-:-:S05]  /*7100*/  IADD3 R4, P0, PT, RZ, -R22, RZ ;  /* 0x80000016ff047210 */ /* 0x000fca0007f1e0ff */
[----:B------:R-:W-:-:S06]  /*7110*/  IMAD.X R5, RZ, RZ, ~R23, P0 ;  /* 0x000000ffff057224 */ /* 0x000fcc00000e0e17 */
[----:B------:R-:W0:Y:S02]  /*7120*/  I2F.F64.S64 R4, R4 ;  /* 0x0000000400047312 */ /* 0x000e240000301c00 */
[----:B0-----:R-:W-:Y:S01]  /*7130*/  STG.E.64 desc[UR36][R2.64], R4 ;  /* 0x0000000402007986 */ /* 0x001fe2000c101b24 */
[----:B------:R-:W-:Y:S05]  /*7140*/  EXIT ;  /* 0x000000000000794d */ /* 0x000fea0003800000 */
.L_x_14684:
        /* <DEDUP_REMOVED lines=12> */
.L_x_14698:
        /* <DEDUP_REMOVED lines=20> */
.L_x_14701:
[----:B------:R-:W-:-:S04]  /*7350*/  SHF.R.U32.HI R5, RZ, 0x18, R5 ;  /* 0x00000018ff057819 */ /* 0x000fc80000011605 */
[----:B------:R-:W-:-:S07]  /*7360*/  LOP3.LUT R0, R0, 0x80, R5, 0xf8, !PT ;  /* 0x0000008000007812 */ /* 0x000fce00078ef805 */
.L_x_14700:
[----:B------:R-:W-:Y:S05]  /*7370*/  BSYNC.RECONVERGENT B0 ;  /* 0x0000000000007941 */ /* 0x000fea0003800200 */
.L_x_14699:
[----:B------:R-:W-:Y:S01]  /*7380*/  STG.E.U8 desc[UR36][R2.64], R0 ;  /* 0x0000000002007986 */ /* 0x000fe2000c101124 */
[----:B------:R-:W-:Y:S05]  /*7390*/  EXIT ;  /* 0x000000000000794d */ /* 0x000fea0003800000 */
.L_x_14697:
        /* <DEDUP_REMOVED lines=20> */
.L_x_14704:
[----:B------:R-:W-:-:S04]  /*74e0*/  SHF.R.U32.HI R5, RZ, 0x18, R5 ;  /* 0x00000018ff057819 */ /* 0x000fc80000011605 */
[----:B------:R-:W-:-:S07]  /*74f0*/  LOP3.LUT R0, R0, 0x80, R5, 0xf8, !PT ;  /* 0x0000008000007812 */ /* 0x000fce00078ef805 */
.L_x_14703:
[----:B------:R-:W-:Y:S05]  /*7500*/  BSYNC.RECONVERGENT B0 ;  /* 0x0000000000007941 */ /* 0x000fea0003800200 */
.L_x_14702:
[----:B------:R-:W-:Y:S01]  /*7510*/  STG.E.U8 desc[UR36][R2.64], R0 ;  /* 0x0000000002007986 */ /* 0x000fe2000c101124 */
[----:B------:R-:W-:Y:S05]  /*7520*/  EXIT ;  /* 0x000000000000794d */ /* 0x000fea0003800000 */
.L_x_14696:
        /* <DEDUP_REMOVED lines=23> */
[----:B------:R-:W-:Y:S01]  /*76a0*/  STG.E.U8 desc[UR36][R2.64], R5 ;  /* 0x0000000502007986 */ /* 0x000fe2000c101124 */
[----:B------:R-:W-:Y:S05]  /*76b0*/  EXIT ;  /* 0x000000000000794d */ /* 0x000fea0003800000 */
.L_x_14706:
[----:B------:R-:W-:Y:S01]  /*76c0*/  STG.E.64 desc[UR36][R2.64], R4 ;  /* 0x0000000402007986 */ /* 0x000fe2000c101b24 */
[----:B------:R-:W-:Y:S05]  /*76d0*/  EXIT ;  /* 0x000000000000794d */ /* 0x000fea0003800000 */
.L_x_14705:
[----:B------:R-:W-:Y:S01]  /*76e0*/  STG.E desc[UR36][R2.64], R9 ;  /* 0x0000000902007986 */ /* 0x000fe2000c101924 */
[----:B------:R-:W-:Y:S05]  /*76f0*/  EXIT ;  /* 0x000000000000794d */ /* 0x000fea0003800000 */
.L_x_14695:
        /* <DEDUP_REMOVED lines=11> */
.L_x_14708:
[----:B------:R-:W-:Y:S02]  /*77b0*/  IADD3 R4, P0, PT, RZ, -R22, RZ ;  /* 0x80000016ff047210 */ /* 0x000fe40007f1e0ff */
[----:B------:R-:W-:-:S03]  /*77c0*/  CS2R R6, SRZ ;  /* 0x0000000000067805 */ /* 0x000fc6000001ff00 */
[----:B------:R-:W-:-:S06]  /*77d0*/  IMAD.X R5, RZ, RZ, ~R23, P0 ;  /* 0x000000ffff057224 */ /* 0x000fcc00000e0e17 */
[----:B------:R-:W0:Y:S02]  /*77e0*/  I2F.F64.S64 R4, R4 ;  /* 0x0000000400047312 */ /* 0x000e240000301c00 */
[----:B0-----:R-:W-:Y:S01]  /*77f0*/  STG.E.128 desc[UR36][R2.64], R4 ;  /* 0x0000000402007986 */ /* 0x001fe2000c101d24 */
[----:B------:R-:W-:Y:S05]  /*7800*/  EXIT ;  /* 0x000000000000794d */ /* 0x000fea0003800000 */
.L_x_14707:
[----:B------:R-:W-:-:S13]  /*7810*/  ISETP.NE.AND P0, PT, R0, 0xf, PT ;  /* 0x0000000f0000780c */ /* 0x000fda0003f05270 */
[----:B------:R-:W-:Y:S05]  /*7820*/  @!P0 BRA `(.L_x_14709) ;  /* 0x0000000000f88947 */ /* 0x000fea0003800000 */
[----:B------:R-:W-:-:S13]  /*7830*/  ISETP.NE.AND P0, PT, R0, 0x17, PT ;  /* 0x000000170000780c */ /* 0x000fda0003f05270 */
[----:B------:R-:W-:Y:S05]  /*7840*/  @!P0 BRA `(.L_x_14710) ;  /* 0x0000000000988947 */ /* 0x000fea0003800000 */
[----:B------:R-:W-:-:S13]  /*7850*/  ISETP.NE.AND P0, PT, R0, 0x18, PT ;  /* 0x000000180000780c */ /* 0x000fda0003f05270 */
[----:B------:R-:W-:Y:S05]  /*7860*/  @!P0 BRA `(.L_x_14711) ;  /* 0x0000000000448947 */ /* 0x000fea0003800000 */
.L_x_14688:
        /* <DEDUP_REMOVED lines=16> */
.L_x_14712:
[----:B------:R-:W-:Y:S05]  /*7970*/  EXIT ;  /* 0x000000000000794d */ /* 0x000fea0003800000 */
.L_x_14711:
        /* <DEDUP_REMOVED lines=15> */
.L_x_14714:
[----:B------:R-:W-:Y:S05]  /*7a70*/  BSYNC.RECONVERGENT B0 ;  /* 0x0000000000007941 */ /* 0x000fea0003800200 */
.L_x_14713:
[----:B------:R-:W-:-:S05]  /*7a80*/  LOP3.LUT R7, R0, 0x80, R7, 0xf8, !PT ;  /* 0x0000008000077812 */ /* 0x000fca00078ef807 */
[----:B------:R-:W-:Y:S01]  /*7a90*/  STG.E.U8 desc[UR36][R2.64], R7 ;  /* 0x0000000702007986 */ /* 0x000fe2000c101124 */
[----:B------:R-:W-:Y:S05]  /*7aa0*/  EXIT ;  /* 0x000000000000794d */ /* 0x000fea0003800000 */
.L_x_14710:
        /* <DEDUP_REMOVED lines=14> */
.L_x_14716:
[----:B------:R-:W-:Y:S01]  /*7b90*/  IMAD.MOV.U32 R0, RZ, RZ, 0x7f ;  /* 0x0000007fff007424 */ /* 0x000fe200078e00ff */
[----:B------:R-:W-:-:S04]  /*7ba0*/  ISETP.GT.U32.AND P0, PT, R6, 0x7f800000, PT ;  /* 0x7f8000000600780c */ /* 0x000fc80003f04070 */
[----:B------:R-:W-:-:S09]  /*7bb0*/  SEL R0, R0, 0x7c, P0 ;  /* 0x0000007c00007807 */ /* 0x000fd20000000000 */
.L_x_14717:
[----:B------:R-:W-:Y:S05]  /*7bc0*/  BSYNC.RECONVERGENT B0 ;  /* 0x0000000000007941 */ /* 0x000fea0003800200 */
.L_x_14715:
[----:B------:R-:W-:-:S04]  /*7bd0*/  SHF.R.U32.HI R5, RZ, 0x18, R5 ;  /* 0x00000018ff057819 */ /* 0x000fc80000011605 */
[----:B------:R-:W-:-:S05]  /*7be0*/  LOP3.LUT R5, R0, 0x80, R5, 0xf8, !PT ;  /* 0x0000008000057812 */ /* 0x000fca00078ef805 */
[----:B------:R-:W-:Y:S01]  /*7bf0*/  STG.E.U8 desc[UR36][R2.64], R5 ;  /* 0x0000000502007986 */ /* 0x000fe2000c101124 */
[----:B------:R-:W-:Y:S05]  /*7c00*/  EXIT ;  /* 0x000000000000794d */ /* 0x000fea0003800000 */
.L_x_14709:
[----:B------:R-:W-:-:S05]  /*7c10*/  IADD3 R4, P0, PT, RZ, -R22, RZ ;  /* 0x80000016ff047210 */ /* 0x000fca0007f1e0ff */
[----:B------:R-:W-:-:S04]  /*7c20*/  IMAD.X R5, RZ, RZ, ~R23, P0 ;  /* 0x000000ffff057224 */ /* 0x000fc800000e0e17 */
[----:B------:R-:W0:Y:S02]  /*7c30*/  I2F.S64 R0, R4 ;  /* 0x0000000400007312 */ /* 0x000e240000301400 */
[----:B0-----:R-:W-:-:S05]  /*7c40*/  F2FP.BF16.F32.PACK_AB R0, RZ, R0 ;  /* 0x00000000ff00723e */ /* 0x001fca00000010ff */
[----:B------:R-:W-:Y:S01]  /*7c50*/  STG.E.U16 desc[UR36][R2.64], R0 ;  /* 0x0000000002007986 */ /* 0x000fe2000c101524 */
[----:B------:R-:W-:Y:S05]  /*7c60*/  EXIT ;  /* 0x000000000000794d */ /* 0x000fea0003800000 */
.L_x_14718:
        /* <DEDUP_REMOVED lines=9> */
.L_x_23765:


//--------------------- .text._ZN2at6native18elementwise_kernelILi128ELi2EZNS0_22gpu_kernel_impl_nocastIZZZNS0_15neg_kernel_cudaERNS_18TensorIteratorBaseEENKUlvE0_clEvENKUlvE2_clEvEUllE_EEvS4_RKT_EUliE_EEviT1_ --------------------------
	.section	.text._ZN2at6native18elementwise_kernelILi128ELi2EZNS0_22gpu_kernel_impl_nocastIZZZNS0_15neg_kernel_cudaERNS_18TensorIteratorBaseEENKUlvE0_clEvENKUlvE2_clEvEUllE_EEvS4_RKT_EUliE_EEviT1_,"ax",@progbits
	.align	128
        .global         _ZN2at6native18elementwise_kernelILi128ELi2EZNS0_22gpu_kernel_impl_nocastIZZZNS0_15neg_kernel_cudaERNS_18TensorIteratorBaseEENKUlvE0_clEvENKUlvE2_clEvEUllE_EEvS4_RKT_EUliE_EEviT1_
        .type           _ZN2at6native18elementwise_kernelILi128ELi2EZNS0_22gpu_kernel_impl_nocastIZZZNS0_15neg_kernel_cudaERNS_18TensorIteratorBaseEENKUlvE0_clEvENKUlvE2_clEvEUllE_EEvS4_RKT_EUliE_EEviT1_,@function
        .size           _ZN2at6native18elementwise_kernelILi128ELi2EZNS0_22gpu_kernel_impl_nocastIZZZNS0_15neg_kernel_cudaERNS_18TensorIteratorBaseEENKUlvE0_clEvENKUlvE2_clEvEUllE_EEvS4_RKT_EUliE_EEviT1_,(.L_x_23766 - _ZN2at6native18elementwise_kernelILi128ELi2EZNS0_22gpu_kernel_impl_nocastIZZZNS0_15neg_kernel_cudaERNS_18TensorIteratorBaseEENKUlvE0_clEvENKUlvE2_clEvEUllE_EEvS4_RKT_EUliE_EEviT1_)
        .other          _ZN2at6native18elementwise_kernelILi128ELi2EZNS0_22gpu_kernel_impl_nocastIZZZNS0_15neg_kernel_cudaERNS_18TensorIteratorBaseEENKUlvE0_clEvENKUlvE2_clEvEUllE_EEvS4_RKT_EUliE_EEviT1_,@"STO_CUDA_ENTRY STV_DEFAULT"
_ZN2at6native18elementwise_kernelILi128ELi2EZNS0_22gpu_kernel_impl_nocastIZZZNS0_15neg_kernel_cudaERNS_18TensorIteratorBaseEENKUlvE0_clEvENKUlvE2_clEvEUllE_EEvS4_RKT_EUliE_EEviT1_:
.text._ZN2at6native18elementwise_kernelILi128ELi2EZNS0_22gpu_kernel_impl_nocastIZZZNS0_15neg_kernel_cudaERNS_18TensorIteratorBaseEENKUlvE0_clEvENKUlvE2_clEvEUllE_EEvS4_RKT_EUliE_EEviT1_:
        /* <DEDUP_REMOVED lines=17> */
[----:B--2---:R-:W-:-:S04]  /*0110*/  IADD3 R8, P0, PT, RZ, -R4, RZ ;  /* 0x80000004ff087210 */ /* 0x004fc80007f1e0ff */
[----:B------:R-:W-:-:S05]  /*0120*/  IADD3.X R9, PT, PT, RZ, ~R5, RZ, P0, !PT ;  /* 0x80000005ff097210 */ /* 0x000fca00007fe4ff */
[----:B0-----:R0:W-:Y:S04]  /*0130*/  STG.E.64 desc[UR6][R6.64], R8 ;  /* 0x0000000806007986 */ /* 0x0011e8000c101b06 */
.L_x_14721:
[----:B------:R-:W-:Y:S05]  /*0140*/  BSYNC.RECONVERGENT B0 ;  /* 0x0000000000007941 */ /* 0x000fea0003800200 */
.L_x_14720:
[----:B------:R-:W-:-:S13]  /*0150*/  ISETP.GE.AND P0, PT, R3, UR4, PT ;  /* 0x0000000403007c0c */ /* 0x000fda000bf06270 */
[----:B------:R-:W-:Y:S05]  /*0160*/  @P0 EXIT ;  /* 0x000000000000094d */ /* 0x000fea0003800000 */
[----:B------:R-:W1:Y:S02]  /*0170*/  LDC.64 R4, c[0x0][0x588] ;  /* 0x00016200ff047b82 */ /* 0x000e640000000a00 */
[----:B-1----:R-:W2:Y:S06]  /*0180*/  LDG.E.64 R2, desc[UR6][R4.64] ;  /* 0x0000000604027981 */ /* 0x002eac000c1e1b00 */
[----:B0-----:R-:W0:Y:S01]  /*0190*/  LDC.64 R6, c[0x0][0x580] ;  /* 0x00016000ff067b82 */ /* 0x001e220000000a00 */
[----:B--2---:R-:W-:-:S04]  /*01a0*/  IADD3 R2, P0, PT, RZ, -R2, RZ ;  /* 0x80000002ff027210 */ /* 0x004fc80007f1e0ff */
[----:B------:R-:W-:-:S05]  /*01b0*/  IADD3.X R3, PT, PT, RZ, ~R3, RZ, P0, !PT ;  /* 0x80000003ff037210 */ /* 0x000fca00007fe4ff */
[----:B0-----:R-:W-:Y:S01]  /*01c0*/  STG.E.64 desc[UR6][R6.64], R2 ;  /* 0x0000000206007986 */ /* 0x001fe2000c101b06 */
[----:B------:R-:W-:Y:S05]  /*01d0*/  EXIT ;  /* 0x000000000000794d */ /* 0x000fea0003800000 */
.L_x_14719:
        /* <DEDUP_REMOVED lines=305> */
.L_x_14724:
[----:B------:R-:W0:Y:S02]  /*14f0*/  LDCU.128 UR8, c[0x0][0x580] ;  /* 0x0000b000ff0877ac */ /* 0x000e240008000c00 */
[----:B0-----:R-:W-:-:S04]  /*1500*/  IADD3 R6, P0, PT, R4, UR10, RZ ;  /* 0x0000000a04067c10 */ /* 0x001fc8000ff1e0ff */
[----:B------:R-:W-:-:S06]  /*1510*/  IADD3.X R7, PT, PT, RZ, UR11, RZ, P0, !PT ;  /* 0x0000000bff077c10 */ /* 0x000fcc00087fe4ff */
[----:B------:R-:W2:Y:S01]  /*1520*/  LDG.E.64 R6, desc[UR6][R6.64] ;  /* 0x0000000606067981 */ /* 0x000ea2000c1e1b00 */
[----:B------:R-:W-:Y:S02]  /*1530*/  IADD3 R8, P0, PT, R5, UR8, RZ ;  /* 0x0000000805087c10 */ /* 0x000fe4000ff1e0ff */
[----:B------:R-:W-:Y:S02]  /*1540*/  IADD3 R3, PT, PT, R3, 0x80, RZ ;  /* 0x0000008003037810 */ /* 0x000fe40007ffe0ff */
[----:B------:R-:W-:Y:S02]  /*1550*/  IADD3.X R9, PT, PT, RZ, UR9, RZ, P0, !PT ;  /* 0x00000009ff097c10 */ /* 0x000fe400087fe4ff */
[----:B--2---:R-:W-:-:S04]  /*1560*/  IADD3 R4, P1, PT, RZ, -R6, RZ ;  /* 0x80000006ff047210 */ /* 0x004fc80007f3e0ff */
[----:B------:R-:W-:-:S05]  /*1570*/  IADD3.X R5, PT, PT, RZ, ~R7, RZ, P1, !PT ;  /* 0x80000007ff057210 */ /* 0x000fca0000ffe4ff */
[----:B------:R0:W-:Y:S04]  /*1580*/  STG.E.64 desc[UR6][R8.64], R4 ;  /* 0x0000000408007986 */ /* 0x0001e8000c101b06 */
.L_x_14723:
[----:B------:R-:W-:Y:S05]  /*1590*/  BSYNC.RECONVERGENT B0 ;  /* 0x0000000000007941 */ /* 0x000fea0003800200 */
.L_x_14722:
        /* <DEDUP_REMOVED lines=300> */
.L_x_14725:
[----:B------:R-:W0:Y:S02]  /*2860*/  LDCU.128 UR8, c[0x0][0x580] ;  /* 0x0000b000ff0877ac */ /* 0x000e240008000c00 */
[----:B0-----:R-:W-:-:S04]  /*2870*/  IADD3 R4, P0, PT, R2, UR10, RZ ;  /* 0x0000000a02047c10 */ /* 0x001fc8000ff1e0ff */
[----:B------:R-:W-:-:S06]  /*2880*/  IADD3.X R5, PT, PT, RZ, UR11, RZ, P0, !PT ;  /* 0x0000000bff057c10 */ /* 0x000fcc00087fe4ff */
[----:B------:R-:W2:Y:S01]  /*2890*/  LDG.E.64 R4, desc[UR6][R4.64] ;  /* 0x0000000604047981 */ /* 0x000ea2000c1e1b00 */
[----:B------:R-:W-:-:S04]  /*28a0*/  IADD3 R6, P0, PT, R3, UR8, RZ ;  /* 0x0000000803067c10 */ /* 0x000fc8000ff1e0ff */
[----:B------:R-:W-:Y:S02]  /*28b0*/  IADD3.X R7, PT, PT, RZ, UR9, RZ, P0, !PT ;  /* 0x00000009ff077c10 */ /* 0x000fe400087fe4ff */
[----:B--2---:R-:W-:-:S04]  /*28c0*/  IADD3 R2, P1, PT, RZ, -R4, RZ ;  /* 0x80000004ff027210 */ /* 0x004fc80007f3e0ff */
[----:B------:R-:W-:-:S05]  /*28d0*/  IADD3.X R3, PT, PT, RZ, ~R5, RZ, P1, !PT ;  /* 0x80000005ff037210 */ /* 0x000fca0000ffe4ff */
[----:B------:R-:W-:Y:S01]  /*28e0*/  STG.E.64 desc[UR6][R6.64], R2 ;  /* 0x0000000206007986 */ /* 0x000fe2000c101b06 */
[----:B------:R-:W-:Y:S05]  /*28f0*/  EXIT ;  /* 0x000000000000794d */ /* 0x000fea0003800000 */
.L_x_14726:
        /* <DEDUP_REMOVED lines=16> */
.L_x_23766:


//--------------------- .text._ZN2at6native27unrolled_elementwise_kernelIZZZNS0_15neg_kernel_cudaERNS_18TensorIteratorBaseEENKUlvE0_clEvENKUlvE2_clEvEUllE_St5arrayIPcLm2EELi4E23TrivialOffsetCalculatorILi1EjESB_NS0_6memory15LoadWithoutCastENSC_16StoreWithoutCastEEEviT_T0_T2_T3_T4_T5_ --------------------------
	.section	.text._ZN2at6native27unrolled_elementwise_kernelIZZZNS0_15neg_kernel_cudaERNS_18TensorIteratorBaseEENKUlvE0_clEvENKUlvE2_clEvEUllE_St5arrayIPcLm2EELi4E23TrivialOffsetCalculatorILi1EjESB_NS0_6memory15LoadWithoutCastENSC_16StoreWithoutCastEEEviT_T0_T2_T3_T4_T5_,"ax",@progbits
	.align	128
        .global         _ZN2at6native27unrolled_elementwise_kernelIZZZNS0_15neg_kernel_cudaERNS_18TensorIteratorBaseEENKUlvE0_clEvENKUlvE2_clEvEUllE_St5arrayIPcLm2EELi4E23TrivialOffsetCalculatorILi1EjESB_NS0_6memory15LoadWithoutCastENSC_16StoreWithoutCastEEEviT_T0_T2_T3_T4_T5_
        .type           _ZN2at6native27unrolled_elementwise_kernelIZZZNS0_15neg_kernel_cudaERNS_18TensorIteratorBaseEENKUlvE0_clEvENKUlvE2_clEvEUllE_St5arrayIPcLm2EELi4E23TrivialOffsetCalculatorILi1EjESB_NS0_6memory15LoadWithoutCastENSC_16StoreWithoutCastEEEviT_T0_T2_T3_T4_T5_,@function
        .size           _ZN2at6native27unrolled_elementwise_kernelIZZZNS0_15neg_kernel_cudaERNS_18TensorIteratorBaseEENKUlvE0_clEvENKUlvE2_clEvEUllE_St5arrayIPcLm2EELi4E23TrivialOffsetCalculatorILi1EjESB_NS0_6memory15LoadWithoutCastENSC_16StoreWithoutCastEEEviT_T0_T2_T3_T4_T5_,(.L_x_23767 - _ZN2at6native27unrolled_elementwise_kernelIZZZNS0_15neg_kernel_cudaERNS_18TensorIteratorBaseEENKUlvE0_clEvENKUlvE2_clEvEUllE_St5arrayIPcLm2EELi4E23TrivialOffsetCalculatorILi1EjESB_NS0_6memory15LoadWithoutCastENSC_16StoreWithoutCastEEEviT_T0_T2_T3_T4_T5_)
        .other          _ZN2at6native27unrolled_elementwise_kernelIZZZNS0_15neg_kernel_cudaERNS_18TensorIteratorBaseEENKUlvE0_clEvENKUlvE2_clEvEUllE_St5arrayIPcLm2EELi4E23TrivialOffsetCalculatorILi1EjESB_NS0_6memory15LoadWithoutCastENSC_16StoreWithoutCastEEEviT_T0_T2_T3_T4_T5_,@"STO_CUDA_ENTRY STV_DEFAULT"
_ZN2at6native27unrolled_elementwise_kernelIZZZNS0_15neg_kernel_cudaERNS_18TensorIteratorBaseEENKUlvE0_clEvENKUlvE2_clEvEUllE_St5arrayIPcLm2EELi4E23TrivialOffsetCalculatorILi1EjESB_NS0_6memory15LoadWithoutCastENSC_16StoreWithoutCastEEEviT_T0_T2_T3_T4_T5_:
.text._ZN2at6native27unrolled_elementwise_kernelIZZZNS0_15neg_kernel_cudaERNS_18TensorIteratorBaseEENKUlvE0_clEvENKUlvE2_clEvEUllE_St5arrayIPcLm2EELi4E23TrivialOffsetCalculatorILi1EjESB_NS0_6memory15LoadWithoutCastENSC_16StoreWithoutCastEEEviT_T0_T2_T3_T4_T5_:
        /* <DEDUP_REMOVED lines=18> */
[----:B-1----:R-:W3:Y:S07]  /*0120*/  @!P0 LDG.E.64 R16, desc[UR4][R10.64] ;  /* 0x000000040a108981 */ /* 0x002eee000c1e1b00 */
[----:B------:R-:W-:Y:S01]  /*0130*/  @!P3 IMAD R21, R0, 0x200, R9 ;  /* 0x000002000015b824 */ /* 0x000fe200078e0209 */
[----:B------:R-:W-:Y:S01]  /*0140*/  @!P3 IADD3 R9, PT, PT, R9, 0x80, RZ ;  /* 0x000000800909b810 */ /* 0x000fe20007ffe0ff */
[----:B------:R-:W0:Y:S03]  /*0150*/  @!P3 LDC.64 R6, c[0x0][0x390] ;  /* 0x0000e400ff06bb82 */ /* 0x000e260000000a00 */
[----:B------:R-:W-:-:S13]  /*0160*/  ISETP.GE.AND P2, PT, R9, R2, PT ;  /* 0x000000020900720c */ /* 0x000fda0003f46270 */
[----:B------:R-:W1:Y:S01]  /*0170*/  @!P2 LDC.64 R4, c[0x0][0x390] ;  /* 0x0000e400ff04ab82 */ /* 0x000e620000000a00 */
[----:B------:R-:W-:Y:S02]  /*0180*/  @!P2 IMAD R15, R0, 0x200, R9 ;  /* 0x00000200000fa824 */ /* 0x000fe400078e0209 */
[----:B--2---:R-:W-:-:S04]  /*0190*/  @!P1 IMAD.WIDE.U32 R12, R19, 0x8, R12 ;  /* 0x00000008130c9825 */ /* 0x004fc800078e000c */
[----:B0-----:R-:W-:Y:S01]  /*01a0*/  @!P3 IMAD.WIDE.U32 R18, R21, 0x8, R6 ;  /* 0x000000081512b825 */ /* 0x001fe200078e0006 */
[----:B------:R-:W-:-:S06]  /*01b0*/  CS2R R6, SRZ ;  /* 0x0000000000067805 */ /* 0x000fcc000001ff00 */
[----:B------:R0:W5:Y:S01]  /*01c0*/  @!P3 LDG.E.64 R6, desc[UR4][R18.64] ;  /* 0x000000041206b981 */ /* 0x000162000c1e1b00 */
[----:B-1----:R-:W-:Y:S01]  /*01d0*/  @!P2 IMAD.WIDE.U32 R14, R15, 0x8, R4 ;  /* 0x000000080f0ea825 */ /* 0x002fe200078e0004 */
[----:B------:R-:W-:-:S06]  /*01e0*/  CS2R R4, SRZ ;  /* 0x0000000000047805 */ /* 0x000fcc000001ff00 */
[----:B------:R0:W5:Y:S01]  /*01f0*/  @!P2 LDG.E.64 R4, desc[UR4][R14.64] ;  /* 0x000000040e04a981 */ /* 0x000162000c1e1b00 */
[----:B------:R-:W-:Y:S02]  /*0200*/  ISETP.GE.AND P0, PT, R3, R2, PT ;  /* 0x000000020300720c */ /* 0x000fe40003f06270 */
[----:B------:R-:W-:Y:S01]  /*0210*/  CS2R R8, SRZ ;  /* 0x0000000000087805 */ /* 0x000fe2000001ff00 */
[----:B------:R-:W-:Y:S04]  /*0220*/  BSSY.RECONVERGENT B0, `(.L_x_14727) ;  /* 0x000001e000007945 */ /* 0x000fe80003800200 */
[----:B------:R-:W-:Y:S01]  /*0230*/  BSSY.RELIABLE B1, `(.L_x_14728) ;  /* 0x0000014000017945 */ /* 0x000fe20003800100 */
[----:B------:R0:W5:Y:S01]  /*0240*/  @!P1 LDG.E.64 R8, desc[UR4][R12.64] ;  /* 0x000000040c089981 */ /* 0x000162000c1e1b00 */
[----:B---3--:R-:W-:-:S04]  /*0250*/  IADD3 R16, P1, PT, RZ, -R16, RZ ;  /* 0x80000010ff107210 */ /* 0x008fc80007f3e0ff */
[----:B------:R-:W-:Y:S01]  /*0260*/  IADD3.X R17, PT, PT, RZ, ~R17, RZ, P1, !PT ;  /* 0x80000011ff117210 */ /* 0x000fe20000ffe4ff */
[----:B0-----:R-:W-:Y:S08]  /*0270*/  @P0 BRA `(.L_x_14729) ;  /* 0x00000000003c0947 */ /* 0x001ff00003800000 */
[----:B------:R-:W0:Y:S01]  /*0280*/  LDC.64 R10, c[0x0][0x388] ;  /* 0x0000e200ff0a7b82 */ /* 0x000e220000000a00 */
[----:B------:R-:W-:Y:S02]  /*0290*/  IMAD R13, R0, 0x200, R3 ;  /* 0x00000200000d7824 */ /* 0x000fe400078e0203 */
[----:B------:R-:W-:-:S05]  /*02a0*/  VIADD R3, R3, 0x80 ;  /* 0x0000008003037836 */ /* 0x000fca0000000000 */
[----:B------:R-:W-:-:S13]  /*02b0*/  ISETP.GE.AND P0, PT, R3, R2, PT ;  /* 0x000000020300720c */ /* 0x000fda0003f06270 */
[----:B------:R-:W-:Y:S05]  /*02c0*/  @P0 BREAK.RELIABLE B1 ;  /* 0x0000000000010942 */ /* 0x000fea0003800100 */
[----:B0-----:R-:W-:-:S05]  /*02d0*/  IMAD.WIDE.U32 R10, R13, 0x8, R10 ;  /* 0x000000080d0a7825 */ /* 0x001fca00078e000a */
[----:B------:R0:W-:Y:S01]  /*02e0*/  STG.E.64 desc[UR4][R10.64], R16 ;  /* 0x000000100a007986 */ /* 0x0001e2000c101b04 */
[----:B------:R-:W-:Y:S05]  /*02f0*/  @P0 BRA `(.L_x_14730) ;  /* 0x0000000000400947 */ /* 0x000fea0003800000 */
[----:B0-----:R-:W0:Y:S01]  /*0300*/  LDC.64 R10, c[0x0][0x388] ;  /* 0x0000e200ff0a7b82 */ /* 0x001e220000000a00 */
[----:B-----5:R-:W-:Y:S02]  /*0310*/  IADD3 R8, P0, PT, RZ, -R8, RZ ;  /* 0x80000008ff087210 */ /* 0x020fe40007f1e0ff */
[----:B------:R-:W-:Y:S01]  /*0320*/  LEA R13, R0, R3, 0x9 ;  /* 0x00000003000d7211 */ /* 0x000fe200078e48ff */
[----:B------:R-:W-:Y:S02]  /*0330*/  VIADD R3, R3, 0x80 ;  /* 0x0000008003037836 */ /* 0x000fe40000000000 */
[----:B------:R-:W-:Y:S02]  /*0340*/  IMAD.X R9, RZ, RZ, ~R9, P0 ;  /* 0x000000ffff097224 */ /* 0x000fe400000e0e09 */
[----:B0-----:R-:W-:-:S05]  /*0350*/  IMAD.WIDE.U32 R10, R13, 0x8, R10 ;  /* 0x000000080d0a7825 */ /* 0x001fca00078e000a */
[----:B------:R0:W-:Y:S02]  /*0360*/  STG.E.64 desc[UR4][R10.64], R8 ;  /* 0x000000080a007986 */ /* 0x0001e4000c101b04 */
.L_x_14729:
[----:B------:R-:W-:Y:S05]  /*0370*/  BSYNC.RELIABLE B1 ;  /* 0x0000000000017941 */ /* 0x000fea0003800100 */
.L_x_14728:
[----:B------:R-:W-:-:S13]  /*0380*/  ISETP.GE.AND P1, PT, R3, R2, PT ;  /* 0x000000020300720c */ /* 0x000fda0003f26270 */
[----:B0----5:R-:W0:Y:S01]  /*0390*/  @!P1 LDC.64 R8, c[0x0][0x388] ;  /* 0x0000e200ff089b82 */ /* 0x021e220000000a00 */
[----:B------:R-:W-:Y:S02]  /*03a0*/  @!P1 IADD3 R6, P0, PT, RZ, -R6, RZ ;  /* 0x80000006ff069210 */ /* 0x000fe40007f1e0ff */
[----:B------:R-:W-:Y:S02]  /*03b0*/  @!P1 LEA R11, R0, R3, 0x9 ;  /* 0x00000003000b9211 */ /* 0x000fe400078e48ff */
[----:B------:R-:W-:Y:S01]  /*03c0*/  @!P1 IADD3 R3, PT, PT, R3, 0x80, RZ ;  /* 0x0000008003039810 */ /* 0x000fe20007ffe0ff */
[----:B------:R-:W-:Y:S02]  /*03d0*/  @!P1 IMAD.X R7, RZ, RZ, ~R7, P0 ;  /* 0x000000ffff079224 */ /* 0x000fe400000e0e07 */
[----:B0-----:R-:W-:-:S05]  /*03e0*/  @!P1 IMAD.WIDE.U32 R8, R11, 0x8, R8 ;  /* 0x000000080b089825 */ /* 0x001fca00078e0008 */
[----:B------:R1:W-:Y:S02]  /*03f0*/  @!P1 STG.E.64 desc[UR4][R8.64], R6 ;  /* 0x0000000608009986 */ /* 0x0003e4000c101b04 */
.L_x_14730:
[----:B------:R-:W-:Y:S05]  /*0400*/  BSYNC.RECONVERGENT B0 ;  /* 0x0000000000007941 */ /* 0x000fea0003800200 */
.L_x_14727:
[----:B------:R-:W-:Y:S05]  /*0410*/  WARPSYNC.ALL ;  /* 0x0000000000007948 */ /* 0x000fea0003800000 */
[----:B------:R-:W-:-:S13]  /*0420*/  ISETP.GE.AND P0, PT, R3, R2, PT ;  /* 0x000000020300720c */ /* 0x000fda0003f06270 */
[----:B------:R-:W-:Y:S05]  /*0430*/  @P0 EXIT ;  /* 0x000000000000094d */ /* 0x000fea0003800000 */
[----:B-1---5:R-:W1:Y:S01]  /*0440*/  LDC.64 R6, c[0x0][0x388] ;  /* 0x0000e200ff067b82 */ /* 0x022e620000000a00 */
[----:B------:R-:W-:Y:S01]  /*0450*/  IMAD R3, R0, 0x200, R3 ;  /* 0x0000020000037824 */ /* 0x000fe200078e0203 */
[----:B------:R-:W-:-:S04]  /*0460*/  IADD3 R4, P0, PT, RZ, -R4, RZ ;  /* 0x80000004ff047210 */ /* 0x000fc80007f1e0ff */
[----:B------:R-:W-:Y:S01]  /*0470*/  IADD3.X R5, PT, PT, RZ, ~R5, RZ, P0, !PT ;  /* 0x80000005ff057210 */ /* 0x000fe200007fe4ff */
[----:B-1----:R-:W-:-:S05]  /*0480*/  IMAD.WIDE.U32 R2, R3, 0x8, R6 ;  /* 0x0000000803027825 */ /* 0x002fca00078e0006 */
[----:B------:R-:W-:Y:S01]  /*0490*/  STG.E.64 desc[UR4][R2.64], R4 ;  /* 0x0000000402007986 */ /* 0x000fe2000c101b04 */
[----:B------:R-:W-:Y:S05]  /*04a0*/  EXIT ;  /* 0x000000000000794d */ /* 0x000fea0003800000 */
.L_x_14731:
        /* <DEDUP_REMOVED lines=13> */
.L_x_23767:


//--------------------- .text._ZN2at6native29vectorized_elementwise_kernelILi2EZZZNS0_15neg_kernel_cudaERNS_18TensorIteratorBaseEENKUlvE0_clEvENKUlvE2_clEvEUllE_St5arrayIPcLm2EEEEviT0_T1_ --------------------------
	.section	.text._ZN2at6native29vectorized_elementwise_kernelILi2EZZZNS0_15neg_kernel_cudaERNS_18TensorIteratorBaseEENKUlvE0_clEvENKUlvE2_clEvEUllE_St5arrayIPcLm2EEEEviT0_T1_,"ax",@progbits
	.align	128
        .global         _ZN2at6native29vectorized_elementwise_kernelILi2EZZZNS0_15neg_kernel_cudaERNS_18TensorIteratorBaseEENKUlvE0_clEvENKUlvE2_clEvEUllE_St5arrayIPcLm2EEEEviT0_T1_
        .type           _ZN2at6native29vectorized_elementwise_kernelILi2EZZZNS0_15neg_kernel_cudaERNS_18TensorIteratorBaseEENKUlvE0_clEvENKUlvE2_clEvEUllE_St5arrayIPcLm2EEEEviT0_T1_,@function
        .size           _ZN2at6native29vectorized_elementwise_kernelILi2EZZZNS0_15neg_kernel_cudaERNS_18TensorIteratorBaseEENKUlvE0_clEvENKUlvE2_clEvEUllE_St5arrayIPcLm2EEEEviT0_T1_,(.L_x_23768 - _ZN2at6native29vectorized_elementwise_kernelILi2EZZZNS0_15neg_kernel_cudaERNS_18TensorIteratorBaseEENKUlvE0_clEvENKUlvE2_clEvEUllE_St5arrayIPcLm2EEEEviT0_T1_)
        .other          _ZN2at6native29vectorized_elementwise_kernelILi2EZZZNS0_15neg_kernel_cudaERNS_18TensorIteratorBaseEENKUlvE0_clEvENKUlvE2_clEvEUllE_St5arrayIPcLm2EEEEviT0_T1_,@"STO_CUDA_ENTRY STV_DEFAULT"
_ZN2at6native29vectorized_elementwise_kernelILi2EZZZNS0_15neg_kernel_cudaERNS_18TensorIteratorBaseEENKUlvE0_clEvENKUlvE2_clEvEUllE_St5arrayIPcLm2EEEEviT0_T1_:
.text._ZN2at6native29vectorized_elementwise_kernelILi2EZZZNS0_15neg_kernel_cudaERNS_18TensorIteratorBaseEENKUlvE0_clEvENKUlvE2_clEvEUllE_St5arrayIPcLm2EEEEviT0_T1_:
        /* <DEDUP_REMOVED lines=12> */
[----:B------:R-:W-:Y:S01]  /*00c0*/  @!P6 VIADD R3, R5, 0x80 ;  /* 0x000000800503e836 */ /* 0x000fe20000000000 */
[----:B------:R-:W0:Y:S01]  /*00d0*/  @!P6 LDC.64 R12, c[0x0][0x390] ;  /* 0x0000e400ff0ceb82 */ /* 0x000e220000000a00 */
[----:B------:R-:W-:-:S03]  /*00e0*/  @!P6 IMAD.IADD R9, R24, 0x1, R5 ;  /* 0x000000011809e824 */ /* 0x000fc600078e0205 */
[----:B------:R-:W-:-:S13]  /*00f0*/  ISETP.GE.U32.AND P5, PT, R3, R0, PT ;  /* 0x000000000300720c */ /* 0x000fda0003fa6070 */
[----:B------:R-:W-:Y:S01]  /*0100*/  @!P5 IADD3 R17, PT, PT, R24, R3, RZ ;  /* 0x000000031811d210 */ /* 0x000fe20007ffe0ff */
[----:B------:R-:W-:Y:S01]  /*0110*/  @!P5 VIADD R3, R3, 0x80 ;  /* 0x000000800303d836 */ /* 0x000fe20000000000 */
[----:B------:R-:W1:Y:S04]  /*0120*/  @!P5 LDC.64 R14, c[0x0][0x390] ;  /* 0x0000e400ff0edb82 */ /* 0x000e680000000a00 */
[----:B------:R-:W-:Y:S01]  /*0130*/  ISETP.GE.U32.AND P4, PT, R3, R0, PT ;  /* 0x000000000300720c */ /* 0x000fe20003f86070 */
[----:B0-----:R-:W-:-:S05]  /*0140*/  @!P6 IMAD.WIDE.U32 R12, R9, 0x8, R12 ;  /* 0x00000008090ce825 */ /* 0x001fca00078e000c */
[----:B------:R0:W2:Y:S07]  /*0150*/  @!P6 LDG.E.64 R10, desc[UR4][R12.64] ;  /* 0x000000040c0ae981 */ /* 0x0000ae000c1e1b00 */
[----:B------:R-:W-:Y:S01]  /*0160*/  @!P4 IMAD.IADD R7, R24, 0x1, R3 ;  /* 0x000000011807c824 */ /* 0x000fe200078e0203 */
[----:B------:R-:W-:Y:S01]  /*0170*/  @!P4 IADD3 R3, PT, PT, R3, 0x80, RZ ;  /* 0x000000800303c810 */ /* 0x000fe20007ffe0ff */
[----:B------:R-:W3:Y:S03]  /*0180*/  @!P4 LDC.64 R22, c[0x0][0x390] ;  /* 0x0000e400ff16cb82 */ /* 0x000ee60000000a00 */
[----:B------:R-:W-:-:S13]  /*0190*/  ISETP.GE.U32.AND P3, PT, R3, R0, PT ;  /* 0x000000000300720c */ /* 0x000fda0003f66070 */
[----:B------:R-:W-:Y:S01]  /*01a0*/  @!P3 IMAD.IADD R27, R24, 0x1, R3 ;  /* 0x00000001181bb824 */ /* 0x000fe200078e0203 */
[----:B------:R-:W-:Y:S01]  /*01b0*/  CS2R R8, SRZ ;  /* 0x0000000000087805 */ /* 0x000fe2000001ff00 */
[----:B------:R-:W-:Y:S01]  /*01c0*/  @!P3 VIADD R3, R3, 0x80 ;  /* 0x000000800303b836 */ /* 0x000fe20000000000 */
[----:B------:R-:W4:Y:S04]  /*01d0*/  @!P3 LDC.64 R20, c[0x0][0x390] ;  /* 0x0000e400ff14bb82 */ /* 0x000f280000000a00 */
[----:B------:R-:W-:-:S13]  /*01e0*/  ISETP.GE.U32.AND P2, PT, R3, R0, PT ;  /* 0x000000000300720c */ /* 0x000fda0003f46070 */
[----:B------:R-:W-:Y:S01]  /*01f0*/  @!P2 IADD3 R25, PT, PT, R24, R3, RZ ;  /* 0x000000031819a210 */ /* 0x000fe20007ffe0ff */
[----:B------:R-:W-:Y:S01]  /*0200*/  @!P2 VIADD R3, R3, 0x80 ;  /* 0x000000800303a836 */ /* 0x000fe20000000000 */
[----:B0-----:R-:W0:Y:S04]  /*0210*/  @!P2 LDC.64 R12, c[0x0][0x390] ;  /* 0x0000e400ff0cab82 */ /* 0x001e280000000a00 */
[----:B------:R-:W-:-:S13]  /*0220*/  ISETP.GE.U32.AND P1, PT, R3, R0, PT ;  /* 0x000000000300720c */ /* 0x000fda0003f26070 */
[----:B------:R-:W-:Y:S01]  /*0230*/  @!P1 IMAD.IADD R2, R24, 0x1, R3 ;  /* 0x0000000118029824 */ /* 0x000fe200078e0203 */
[----:B------:R-:W-:-:S04]  /*0240*/  @!P1 IADD3 R3, PT, PT, R3, 0x80, RZ ;  /* 0x0000008003039810 */ /* 0x000fc80007ffe0ff */
[----:B------:R-:W-:Y:S01]  /*0250*/  ISETP.GE.U32.AND P0, PT, R3, R0, PT ;  /* 0x000000000300720c */ /* 0x000fe20003f06070 */
[----:B-1----:R-:W-:-:S05]  /*0260*/  @!P5 IMAD.WIDE.U32 R14, R17, 0x8, R14 ;  /* 0x00000008110ed825 */ /* 0x002fca00078e000e */
[----:B------:R1:W5:Y:S07]  /*0270*/  @!P5 LDG.E.64 R8, desc[UR4][R14.64] ;  /* 0x000000040e08d981 */ /* 0x00036e000c1e1b00 */
[----:B------:R-:W-:Y:S01]  /*0280*/  @!P0 IMAD.IADD R29, R24, 0x1, R3 ;  /* 0x00000001181d8824 */ /* 0x000fe200078e0203 */
[----:B------:R-:W-:Y:S01]  /*0290*/  @!P0 IADD3 R3, PT, PT, R3, 0x80, RZ ;  /* 0x0000008003038810 */ /* 0x000fe20007ffe0ff */
[----:B---3--:R-:W-:Y:S01]  /*02a0*/  @!P4 IMAD.WIDE.U32 R22, R7, 0x8, R22 ;  /* 0x000000080716c825 */ /* 0x008fe200078e0016 */
[----:B-1----:R-:W1:Y:S02]  /*02b0*/  @!P1 LDC.64 R14, c[0x0][0x390] ;  /* 0x0000e400ff0e9b82 */ /* 0x002e640000000a00 */
[----:B------:R-:W-:-:S02]  /*02c0*/  ISETP.GE.U32.AND P6, PT, R3, R0, PT ;  /* 0x000000000300720c */ /* 0x000fc40003fc6070 */
[----:B------:R-:W-:Y:S01]  /*02d0*/  CS2R R6, SRZ ;  /* 0x0000000000067805 */ /* 0x000fe2000001ff00 */
[----:B0-----:R-:W-:-:S04]  /*02e0*/  @!P2 IMAD.WIDE.U32 R12, R25, 0x8, R12 ;  /* 0x00000008190ca825 */ /* 0x001fc800078e000c */
[----:B----4-:R-:W-:Y:S01]  /*02f0*/  @!P3 IMAD.WIDE.U32 R26, R27, 0x8, R20 ;  /* 0x000000081b1ab825 */ /* 0x010fe200078e0014 */
[----:B------:R0:W5:Y:S01]  /*0300*/  @!P4 LDG.E.64 R6, desc[UR4][R22.64] ;  /* 0x000000041606c981 */ /* 0x000162000c1e1b00 */
[----:B------:R-:W3:Y:S08]  /*0310*/  @!P0 LDC.64 R16, c[0x0][0x390] ;  /* 0x0000e400ff108b82 */ /* 0x000ef00000000a00 */
[----:B------:R-:W4:Y:S01]  /*0320*/  @!P6 LDC.64 R18, c[0x0][0x390] ;  /* 0x0000e400ff12eb82 */ /* 0x000f220000000a00 */
[----:B0-----:R-:W-:Y:S01]  /*0330*/  CS2R R22, SRZ ;  /* 0x0000000000167805 */ /* 0x001fe2000001ff00 */
[----:B------:R-:W-:Y:S01]  /*0340*/  @!P6 IMAD.IADD R25, R24, 0x1, R3 ;  /* 0x000000011819e824 */ /* 0x000fe200078e0203 */
[----:B------:R-:W-:Y:S01]  /*0350*/  CS2R R20, SRZ ;  /* 0x0000000000147805 */ /* 0x000fe2000001ff00 */
[----:B-1----:R-:W-:-:S03]  /*0360*/  @!P1 IMAD.WIDE.U32 R2, R2, 0x8, R14 ;  /* 0x0000000802029825 */ /* 0x002fc600078e000e */
[----:B------:R4:W5:Y:S01]  /*0370*/  @!P2 LDG.E.64 R22, desc[UR4][R12.64] ;  /* 0x000000040c16a981 */ /* 0x000962000c1e1b00 */
[----:B------:R-:W-:-:S03]  /*0380*/  CS2R R14, SRZ ;  /* 0x00000000000e7805 */ /* 0x000fc6000001ff00 */
[----:B------:R0:W5:Y:S01]  /*0390*/  @!P3 LDG.E.64 R20, desc[UR4][R26.64] ;  /* 0x000000041a14b981 */ /* 0x000162000c1e1b00 */
[----:B----4-:R-:W-:-:S05]  /*03a0*/  @!P6 IMAD.WIDE.U32 R12, R25, 0x8, R18 ;  /* 0x00000008190ce825 */ /* 0x010fca00078e0012 */
[----:B------:R0:W5:Y:S01]  /*03b0*/  @!P6 LDG.E.64 R14, desc[UR4][R12.64] ;  /* 0x000000040c0ee981 */ /* 0x000162000c1e1b00 */
[----:B---3--:R-:W-:Y:S01]  /*03c0*/  @!P0 IMAD.WIDE.U32 R16, R29, 0x8, R16 ;  /* 0x000000081d108825 */ /* 0x008fe200078e0010 */
[----:B------:R-:W-:Y:S02]  /*03d0*/  CS2R R28, SRZ ;  /* 0x00000000001c7805 */ /* 0x000fe4000001ff00 */
[----:B------:R-:W-:-:S04]  /*03e0*/  CS2R R18, SRZ ;  /* 0x0000000000127805 */ /* 0x000fc8000001ff00 */
[----:B------:R0:W5:Y:S01]  /*03f0*/  @!P0 LDG.E.64 R28, desc[UR4][R16.64] ;  /* 0x00000004101c8981 */ /* 0x000162000c1e1b00 */
[----:B------:R-:W-:Y:S01]  /*0400*/  ISETP.GE.U32.AND P0, PT, R5, R0, PT ;  /* 0x000000000500720c */ /* 0x000fe20003f06070 */
[----:B------:R-:W-:Y:S02]  /*0410*/  BSSY.RECONVERGENT B0, `(.L_x_14733) ;  /* 0x0000042000007945 */ /* 0x000fe40003800200 */
[----:B------:R0:W5:Y:S02]  /*0420*/  @!P1 LDG.E.64 R18, desc[UR4][R2.64] ;  /* 0x0000000402129981 */ /* 0x000164000c1e1b00 */
[----:B------:R-:W-:Y:S01]  /*0430*/  BSSY.RELIABLE B1, `(.L_x_14734) ;  /* 0x0000037000017945 */ /* 0x000fe20003800100 */
[----:B--2---:R-:W-:-:S05]  /*0440*/  IADD3 R10, P1, PT, RZ, -R10, RZ ;  /* 0x8000000aff0a7210 */ /* 0x004fca0007f3e0ff */
[----:B------:R-:W-:Y:S02]  /*0450*/  IMAD.X R11, RZ, RZ, ~R11, P1 ;  /* 0x000000ffff0b7224 */ /* 0x000fe400008e0e0b */
[----:B0-----:R-:W-:Y:S06]  /*0460*/  @P0 BRA `(.L_x_14735) ;  /* 0x0000000000380947 */ /* 0x001fec0003800000 */
[----:B------:R-:W0:Y:S01]  /*0470*/  LDC.64 R2, c[0x0][0x388] ;  /* 0x0000e200ff027b82 */ /* 0x000e220000000a00 */
[----:B------:R-:W-:Y:S01]  /*0480*/  IADD3 R13, PT, PT, R24, R5, RZ ;  /* 0x00000005180d7210 */ /* 0x000fe20007ffe0ff */
[----:B------:R-:W-:-:S05]  /*0490*/  VIADD R5, R5, 0x80 ;  /* 0x0000008005057836 */ /* 0x000fca0000000000 */
[----:B------:R-:W-:Y:S01]  /*04a0*/  ISETP.GE.U32.AND P0, PT, R5, R0, PT ;  /* 0x000000000500720c */ /* 0x000fe20003f06070 */
[----:B0-----:R-:W-:-:S05]  /*04b0*/  IMAD.WIDE.U32 R2, R13, 0x8, R2 ;  /* 0x000000080d027825 */ /* 0x001fca00078e0002 */
[----:B------:R0:W-:Y:S07]  /*04c0*/  STG.E.64 desc[UR4][R2.64], R10 ;  /* 0x0000000a02007986 */ /* 0x0001ee000c101b04 */
[----:B------:R-:W-:Y:S05]  /*04d0*/  @P0 BRA `(.L_x_14736) ;  /* 0x0000000000400947 */ /* 0x000fea0003800000 */
[----:B0-----:R-:W0:Y:S01]  /*04e0*/  LDC.64 R10, c[0x0][0x388] ;  /* 0x0000e200ff0a7b82 */ /* 0x001e220000000a00 */
[----:B-----5:R-:W-:Y:S01]  /*04f0*/  IADD3 R2, P0, PT, RZ, -R8, RZ ;  /* 0x80000008ff027210 */ /* 0x020fe20007f1e0ff */
[----:B------:R-:W-:Y:S02]  /*0500*/  IMAD.IADD R13, R24, 0x1, R5 ;  /* 0x00000001180d7824 */ /* 0x000fe400078e0205 */
[----:B------:R-:W-:Y:S01]  /*0510*/  VIADD R5, R5, 0x80 ;  /* 0x0000008005057836 */ /* 0x000fe20000000000 */
[----:B------:R-:W-:Y:S01]  /*0520*/  IADD3.X R3, PT, PT, RZ, ~R9, RZ, P0, !PT ;  /* 0x80000009ff037210 */ /* 0x000fe200007fe4ff */
[----:B0-----:R-:W-:-:S05]  /*0530*/  IMAD.WIDE.U32 R10, R13, 0x8, R10 ;  /* 0x000000080d0a7825 */ /* 0x001fca00078e000a */
[----:B------:R0:W-:Y:S03]  /*0540*/  STG.E.64 desc[UR4][R10.64], R2 ;  /* 0x000000020a007986 */ /* 0x0001e6000c101b04 */
.L_x_14735:
[----:B------:R-:W-:-:S13]  /*0550*/  ISETP.GE.U32.AND P0, PT, R5, R0, PT ;  /* 0x000000000500720c */ /* 0x000fda0003f06070 */
[----:B------:R-:W-:Y:S05]  /*0560*/  @P0 BRA `(.L_x_14737) ;  /* 0x0000000000400947 */ /* 0x000fea0003800000 */
[----:B-----5:R-:W1:Y:S01]  /*0570*/  LDC.64 R8, c[0x0][0x388] ;  /* 0x0000e200ff087b82 */ /* 0x020e620000000a00 */
[----:B0-----:R-:W-:Y:S01]  /*0580*/  IADD3 R2, P0, PT, RZ, -R6, RZ ;  /* 0x80000006ff027210 */ /* 0x001fe20007f1e0ff */
[----:B------:R-:W-:Y:S02]  /*0590*/  IMAD.IADD R11, R24, 0x1, R5 ;  /* 0x00000001180b7824 */ /* 0x000fe400078e0205 */
[----:B------:R-:W-:Y:S01]  /*05a0*/  VIADD R5, R5, 0x80 ;  /* 0x0000008005057836 */ /* 0x000fe20000000000 */
[----:B------:R-:W-:Y:S01]  /*05b0*/  IADD3.X R3, PT, PT, RZ, ~R7, RZ, P0, !PT ;  /* 0x80000007ff037210 */ /* 0x000fe200007fe4ff */
[----:B-1----:R-:W-:-:S05]  /*05c0*/  IMAD.WIDE.U32 R8, R11, 0x8, R8 ;  /* 0x000000080b087825 */ /* 0x002fca00078e0008 */
[----:B------:R1:W-:Y:S03]  /*05d0*/  STG.E.64 desc[UR4][R8.64], R2 ;  /* 0x0000000208007986 */ /* 0x0003e6000c101b04 */
.L_x_14736:
[----:B------:R-:W-:-:S13]  /*05e0*/  ISETP.GE.U32.AND P0, PT, R5, R0, PT ;  /* 0x000000000500720c */ /* 0x000fda0003f06070 */
[----:B------:R-:W-:Y:S05]  /*05f0*/  @P0 BRA `(.L_x_14738) ;  /* 0x0000000000400947 */ /* 0x000fea0003800000 */
[----:B-----5:R-:W2:Y:S01]  /*0600*/  LDC.64 R6, c[0x0][0x388] ;  /* 0x0000e200ff067b82 */ /* 0x020ea20000000a00 */
[----:B01----:R-:W-:Y:S01]  /*0610*/  IADD3 R2, P0, PT, RZ, -R20, RZ ;  /* 0x80000014ff027210 */ /* 0x003fe20007f1e0ff */
[----:B------:R-:W-:Y:S02]  /*0620*/  IMAD.IADD R9, R24, 0x1, R5 ;  /* 0x0000000118097824 */ /* 0x000fe400078e0205 */
[----:B------:R-:W-:Y:S01]  /*0630*/  VIADD R5, R5, 0x80 ;  /* 0x0000008005057836 */ /* 0x000fe20000000000 */
[----:B------:R-:W-:Y:S01]  /*0640*/  IADD3.X R3, PT, PT, RZ, ~R21, RZ, P0, !PT ;  /* 0x80000015ff037210 */ /* 0x000fe200007fe4ff */
[----:B--2---:R-:W-:-:S05]  /*0650*/  IMAD.WIDE.U32 R6, R9, 0x8, R6 ;  /* 0x0000000809067825 */ /* 0x004fca00078e0006 */
[----:B------:R1:W-:Y:S03]  /*0660*/  STG.E.64 desc[UR4][R6.64], R2 ;  /* 0x0000000206007986 */ /* 0x0003e6000c101b04 */
.L_x_14737:
[----:B------:R-:W-:-:S13]  /*0670*/  ISETP.GE.U32.AND P0, PT, R5, R0, PT ;  /* 0x000000000500720c */ /* 0x000fda0003f06070 */
[----:B------:R-:W-:Y:S05]  /*0680*/  @P0 BRA `(.L_x_14739) ;  /* 0x0000000000440947 */ /* 0x000fea0003800000 */
[----:B-1---5:R-:W1:Y:S01]  /*0690*/  LDC.64 R6, c[0x0][0x388] ;  /* 0x0000e200ff067b82 */ /* 0x022e620000000a00 */
[----:B0-----:R-:W-:Y:S01]  /*06a0*/  IADD3 R2, P0, PT, RZ, -R22, RZ ;  /* 0x80000016ff027210 */ /* 0x001fe20007f1e0ff */
[----:B------:R-:W-:Y:S02]  /*06b0*/  IMAD.IADD R9, R24, 0x1, R5 ;  /* 0x0000000118097824 */ /* 0x000fe400078e0205 */
[----:B------:R-:W-:Y:S01]  /*06c0*/  VIADD R5, R5, 0x80 ;  /* 0x0000008005057836 */ /* 0x000fe20000000000 */
[----:B------:R-:W-:Y:S01]  /*06d0*/  IADD3.X R3, PT, PT, RZ, ~R23, RZ, P0, !PT ;  /* 0x80000017ff037210 */ /* 0x000fe200007fe4ff */
[----:B-1----:R-:W-:-:S05]  /*06e0*/  IMAD.WIDE.U32 R6, R9, 0x8, R6 ;  /* 0x0000000809067825 */ /* 0x002fca00078e0006 */
[----:B------:R2:W-:Y:S03]  /*06f0*/  STG.E.64 desc[UR4][R6.64], R2 ;  /* 0x0000000206007986 */ /* 0x0005e6000c101b04 */
.L_x_14738:
[----:B------:R-:W-:-:S13]  /*0700*/  ISETP.GE.U32.AND P0, PT, R5, R0, PT ;  /* 0x000000000500720c */ /* 0x000fda0003f06070 */
[----:B------:R-:W-:Y:S05]  /*0710*/  @P0 BREAK.RELIABLE B1 ;  /* 0x0000000000010942 */ /* 0x000fea0003800100 */
[----:B------:R-:W-:Y:S05]  /*0720*/  @P0 BRA `(.L_x_14740) ;  /* 0x0000000000400947 */ /* 0x000fea0003800000 */
[----:B--2--5:R-:W2:Y:S01]  /*0730*/  LDC.64 R6, c[0x0][0x388] ;  /* 0x0000e200ff067b82 */ /* 0x024ea20000000a00 */
[----:B01----:R-:W-:Y:S01]  /*0740*/  IADD3 R2, P0, PT, RZ, -R18, RZ ;  /* 0x80000012ff027210 */ /* 0x003fe20007f1e0ff */
[----:B------:R-:W-:Y:S02]  /*0750*/  IMAD.IADD R9, R24, 0x1, R5 ;  /* 0x0000000118097824 */ /* 0x000fe400078e0205 */
[----:B------:R-:W-:Y:S01]  /*0760*/  VIADD R5, R5, 0x80 ;  /* 0x0000008005057836 */ /* 0x000fe20000000000 */
[----:B------:R-:W-:Y:S01]  /*0770*/  IADD3.X R3, PT, PT, RZ, ~R19, RZ, P0, !PT ;  /* 0x80000013ff037210 */ /* 0x000fe200007fe4ff */
[----:B--2---:R-:W-:-:S05]  /*0780*/  IMAD.WIDE.U32 R6, R9, 0x8, R6 ;  /* 0x0000000809067825 */ /* 0x004fca00078e0006 */
[----:B------:R2:W-:Y:S03]  /*0790*/  STG.E.64 desc[UR4][R6.64], R2 ;  /* 0x0000000206007986 */ /* 0x0005e6000c101b04 */
.L_x_14739:
[----:B------:R-:W-:Y:S05]  /*07a0*/  BSYNC.RELIABLE B1 ;  /* 0x0000000000017941 */ /* 0x000fea0003800100 */
.L_x_14734:
[----:B------:R-:W-:-:S13]  /*07b0*/  ISETP.GE.U32.AND P1, PT, R5, R0, PT ;  /* 0x000000000500720c */ /* 0x000fda0003f26070 */
[----:B-12--5:R-:W1:Y:S01]  /*07c0*/  @!P1 LDC.64 R6, c[0x0][0x388] ;  /* 0x0000e200ff069b82 */ /* 0x026e620000000a00 */
[----:B0-----:R-:W-:Y:S01]  /*07d0*/  @!P1 IADD3 R2, P0, PT, RZ, -R28, RZ ;  /* 0x8000001cff029210 */ /* 0x001fe20007f1e0ff */
[----:B------:R-:W-:Y:S02]  /*07e0*/  @!P1 IMAD.IADD R9, R24, 0x1, R5 ;  /* 0x0000000118099824 */ /* 0x000fe400078e0205 */
[----:B------:R-:W-:Y:S01]  /*07f0*/  @!P1 VIADD R5, R5, 0x80 ;  /* 0x0000008005059836 */ /* 0x000fe20000000000 */
[----:B------:R-:W-:Y:S01]  /*0800*/  @!P1 IADD3.X R3, PT, PT, RZ, ~R29, RZ, P0, !PT ;  /* 0x8000001dff039210 */ /* 0x000fe200007fe4ff */
[----:B-1----:R-:W-:-:S05]  /*0810*/  @!P1 IMAD.WIDE.U32 R6, R9, 0x8, R6 ;  /* 0x0000000809069825 */ /* 0x002fca00078e0006 */
[----:B------:R3:W-:Y:S03]  /*0820*/  @!P1 STG.E.64 desc[UR4][R6.64], R2 ;  /* 0x0000000206009986 */ /* 0x0007e6000c101b04 */
.L_x_14740:
[----:B------:R-:W-:Y:S05]  /*0830*/  BSYNC.RECONVERGENT B0 ;  /* 0x0000000000007941 */ /* 0x000fea0003800200 */
.L_x_14733:
[----:B------:R-:W-:Y:S05]  /*0840*/  WARPSYNC.ALL ;  /* 0x0000000000007948 */ /* 0x000fea0003800000 */
[----:B------:R-:W-:-:S13]  /*0850*/  ISETP.GE.U32.AND P0, PT, R5, R0, PT ;  /* 0x000000000500720c */ /* 0x000fda0003f06070 */
[----:B------:R-:W-:Y:S05]  /*0860*/  @P0 EXIT ;  /* 0x000000000000094d */ /* 0x000fea0003800000 */
[----:B0123--:R-:W0:Y:S01]  /*0870*/  LDC.64 R2, c[0x0][0x388] ;  /* 0x0000e200ff027b82 */ /* 0x00fe220000000a00 */
[----:B-----5:R-:W-:Y:S01]  /*0880*/  IMAD.IADD R7, R24, 0x1, R5 ;  /* 0x0000000118077824 */ /* 0x020fe200078e0205 */
[----:B------:R-:W-:-:S04]  /*0890*/  IADD3 R4, P0, PT, RZ, -R14, RZ ;  /* 0x8000000eff047210 */ /* 0x000fc80007f1e0ff */
[----:B------:R-:W-:Y:S01]  /*08a0*/  IADD3.X R5, PT, PT, RZ, ~R15, RZ, P0, !PT ;  /* 0x8000000fff057210 */ /* 0x000fe200007fe4ff */
[----:B0-----:R-:W-:-:S05]  /*08b0*/  IMAD.WIDE.U32 R2, R7, 0x8, R2 ;  /* 0x0000000807027825 */ /* 0x001fca00078e0002 */
[----:B------:R-:W-:Y:S01]  /*08c0*/  STG.E.64 desc[UR4][R2.64], R4 ;  /* 0x0000000402007986 */ /* 0x000fe2000c101b04 */
[----:B------:R-:W-:Y:S05]  /*08d0*/  EXIT ;  /* 0x000000000000794d */ /* 0x000fea0003800000 */
.L_x_14732:
        /* <DEDUP_REMOVED lines=11> */
[----:B---3--:R-:W-:Y:S02]  /*0990*/  IADD3 R20, P0, PT, RZ, -R16, RZ ;  /* 0x80000010ff147210 */ /* 0x008fe40007f1e0ff */
[----:B------:R-:W-:Y:S02]  /*09a0*/  IADD3 R16, P1, PT, RZ, -R18, RZ ;  /* 0x80000012ff107210 */ /* 0x000fe40007f3e0ff */
[----:B----4-:R-:W-:Y:S02]  /*09b0*/  IADD3 R2, P2, PT, RZ, -R8, RZ ;  /* 0x80000008ff027210 */ /* 0x010fe40007f5e0ff */
[----:B------:R-:W-:Y:S01]  /*09c0*/  IADD3 R0, P3, PT, RZ, -R10, RZ ;  /* 0x8000000aff007210 */ /* 0x000fe20007f7e0ff */
[----:B------:R-:W-:Y:S01]  /*09d0*/  IMAD.X R21, RZ, RZ, ~R17, P0 ;  /* 0x000000ffff157224 */ /* 0x000fe200000e0e11 */
[----:B------:R-:W-:Y:S01]  /*09e0*/  IADD3.X R17, PT, PT, RZ, ~R9, RZ, P2, !PT ;  /* 0x80000009ff117210 */ /* 0x000fe200017fe4ff */
[----:B------:R-:W-:Y:S01]  /*09f0*/  IMAD.X R23, RZ, RZ, ~R19, P1 ;  /* 0x000000ffff177224 */ /* 0x000fe200008e0e13 */
[----:B-----5:R-:W-:Y:S01]  /*0a00*/  IADD3 R8, P2, PT, RZ, -R4, RZ ;  /* 0x80000004ff087210 */ /* 0x020fe20007f5e0ff */
[----:B------:R-:W-:Y:S01]  /*0a10*/  IMAD.X R19, RZ, RZ, ~R11, P3 ;  /* 0x000000ffff137224 */ /* 0x000fe200018e0e0b */
[----:B------:R-:W-:-:S02]  /*0a20*/  IADD3 R10, P1, PT, RZ, -R14, RZ ;  /* 0x8000000eff0a7210 */ /* 0x000fc40007f3e0ff */
[----:B------:R-:W-:Y:S01]  /*0a30*/  IADD3 R4, P3, PT, RZ, -R6, RZ ;  /* 0x80000006ff047210 */ /* 0x000fe20007f7e0ff */
[----:B------:R-:W-:Y:S01]  /*0a40*/  IMAD.X R9, RZ, RZ, ~R5, P2 ;  /* 0x000000ffff097224 */ /* 0x000fe200010e0e05 */
[----:B------:R-:W-:Y:S02]  /*0a50*/  IADD3.X R11, PT, PT, RZ, ~R15, RZ, P1, !PT ;  /* 0x8000000fff0b7210 */ /* 0x000fe40000ffe4ff */
[----:B------:R-:W-:Y:S01]  /*0a60*/  IADD3 R12, P0, PT, RZ, -R12, RZ ;  /* 0x8000000cff0c7210 */ /* 0x000fe20007f1e0ff */
[----:B------:R-:W-:Y:S01]  /*0a70*/  IMAD.X R5, RZ, RZ, ~R7, P3 ;  /* 0x000000ffff057224 */ /* 0x000fe200018e0e07 */
[----:B------:R-:W-:Y:S01]  /*0a80*/  MOV R22, R16 ;  /* 0x0000001000167202 */ /* 0x000fe20000000f00 */
[----:B------:R-:W-:Y:S01]  /*0a90*/  IMAD.MOV.U32 R15, RZ, RZ, R11 ;  /* 0x000000ffff0f7224 */ /* 0x000fe200078e000b */
[----:B------:R-:W-:Y:S01]  /*0aa0*/  MOV R14, R10 ;  /* 0x0000000a000e7202 */ /* 0x000fe20000000f00 */
[----:B------:R-:W-:Y:S01]  /*0ab0*/  IMAD.X R13, RZ, RZ, ~R13, P0 ;  /* 0x000000ffff0d7224 */ /* 0x000fe200000e0e0d */
[----:B------:R-:W-:Y:S01]  /*0ac0*/  MOV R11, R5 ;  /* 0x00000005000b7202 */ /* 0x000fe20000000f00 */
[----:B------:R-:W-:-:S02]  /*0ad0*/  IMAD.MOV.U32 R16, RZ, RZ, R2 ;  /* 0x000000ffff107224 */ /* 0x000fc400078e0002 */
[----:B------:R-:W-:Y:S02]  /*0ae0*/  IMAD.MOV.U32 R18, RZ, RZ, R0 ;  /* 0x000000ffff127224 */ /* 0x000fe400078e0000 */
[----:B------:R-:W-:Y:S01]  /*0af0*/  IMAD.MOV.U32 R10, RZ, RZ, R4 ;  /* 0x000000ffff0a7224 */ /* 0x000fe200078e0004 */
[----:B------:R-:W-:Y:S04]  /*0b00*/  STG.E.128 desc[UR4][R24.64], R20 ;  /* 0x0000001418007986 */ /* 0x000fe8000c101d04 */
[----:B------:R-:W-:Y:S04]  /*0b10*/  STG.E.128 desc[UR4][R24.64+0x800], R16 ;  /* 0x0008001018007986 */ /* 0x000fe8000c101d04 */
[----:B------:R-:W-:Y:S04]  /*0b20*/  STG.E.128 desc[UR4][R24.64+0x1000], R12 ;  /* 0x0010000c18007986 */ /* 0x000fe8000c101d04 */
[----:B------:R-:W-:Y:S01]  /*0b30*/  STG.E.128 desc[UR4][R24.64+0x1800], R8 ;  /* 0x0018000818007986 */ /* 0x000fe2000c101d04 */
[----:B------:R-:W-:Y:S05]  /*0b40*/  EXIT ;  /* 0x000000000000794d */ /* 0x000fea0003800000 */
.L_x_14741:
        /* <DEDUP_REMOVED lines=11> */
.L_x_23768:


//--------------------- .text._ZN2at6native29vectorized_elementwise_kernelILi4EZZZNS0_15neg_kernel_cudaERNS_18TensorIteratorBaseEENKUlvE0_clEvENKUlvE2_clEvEUllE_St5arrayIPcLm2EEEEviT0_T1_ --------------------------
	.section	.text._ZN2at6native29vectorized_elementwise_kernelILi4EZZZNS0_15neg_kernel_cudaERNS_18TensorIteratorBaseEENKUlvE0_clEvENKUlvE2_clEvEUllE_St5arrayIPcLm2EEEEviT0_T1_,"ax",@progbits
	.align	128
        .global         _ZN2at6native29vectorized_elementwise_kernelILi4EZZZNS0_15neg_kernel_cudaERNS_18TensorIteratorBaseEENKUlvE0_clEvENKUlvE2_clEvEUllE_St5arrayIPcLm2EEEEviT0_T1_
        .type           _ZN2at6native29vectorized_elementwise_kernelILi4EZZZNS0_15neg_kernel_cudaERNS_18TensorIteratorBaseEENKUlvE0_clEvENKUlvE2_clEvEUllE_St5arrayIPcLm2EEEEviT0_T1_,@function
        .size           _ZN2at6native29vectorized_elementwise_kernelILi4EZZZNS0_15neg_kernel_cudaERNS_18TensorIteratorBaseEENKUlvE0_clEvENKUlvE2_clEvEUllE_St5arrayIPcLm2EEEEviT0_T1_,(.L_x_23769 - _ZN2at6native29vectorized_elementwise_kernelILi4EZZZNS0_15neg_kernel_cudaERNS_18TensorIteratorBaseEENKUlvE0_clEvENKUlvE2_clEvEUllE_St5arrayIPcLm2EEEEviT0_T1_)
        .other          _ZN2at6native29vectorized_elementwise_kernelILi4EZZZNS0_15neg_kernel_cudaERNS_18TensorIteratorBaseEENKUlvE0_clEvENKUlvE2_clEvEUllE_St5arrayIPcLm2EEEEviT0_T1_,@"STO_CUDA_ENTRY STV_DEFAULT"
_ZN2at6native29vectorized_elementwise_kernelILi4EZZZNS0_15neg_kernel_cudaERNS_18TensorIteratorBaseEENKUlvE0_clEvENKUlvE2_clEvEUllE_St5arrayIPcLm2EEEEviT0_T1_:
.text._ZN2at6native29vectorized_elementwise_kernelILi4EZZZNS0_15neg_kernel_cudaERNS_18TensorIteratorBaseEENKUlvE0_clEvENKUlvE2_clEvEUllE_St5arrayIPcLm2EEEEviT0_T1_:
        /* <DEDUP_REMOVED lines=21> */
[----:B------:R0:W2:Y:S07]  /*0150*/  @!P6 LDG.E.64 R10, desc[UR4][R12.64] ;  /* 0x000000040c0ae981 */ /* 0x0000ae000c1e1b00 */
[----:B------:R-:W-:Y:S01]  /*0160*/  @!P4 IADD3 R7, PT, PT, R24, R3, RZ ;  /* 0x000000031807c210 */ /* 0x000fe20007ffe0ff */
[----:B------:R-:W-:Y:S01]  /*0170*/  @!P4 VIADD R3, R3, 0x80 ;  /* 0x000000800303c836 */ /* 0x000fe20000000000 */
[----:B------:R-:W3:Y:S04]  /*0180*/  @!P4 LDC.64 R22, c[0x0][0x390] ;  /* 0x0000e400ff16cb82 */ /* 0x000ee80000000a00 */
        /* <DEDUP_REMOVED lines=14> */
[----:B----4-:R-:W4:Y:S04]  /*0270*/  @!P1 LDC.64 R14, c[0x0][0x390] ;  /* 0x0000e400ff0e9b82 */ /* 0x010f280000000a00 */
[----:B------:R-:W-:-:S13]  /*0280*/  ISETP.GE.U32.AND P0, PT, R3, R0, PT ;  /* 0x000000000300720c */ /* 0x000fda0003f06070 */
[----:B------:R-:W-:Y:S01]  /*0290*/  @!P0 IADD3 R29, PT, PT, R24, R3, RZ ;  /* 0x00000003181d8210 */ /* 0x000fe20007ffe0ff */
[----:B------:R-:W-:Y:S01]  /*02a0*/  @!P0 VIADD R3, R3, 0x80 ;  /* 0x0000008003038836 */ /* 0x000fe20000000000 */
[----:B------:R-:W4:Y:S04]  /*02b0*/  @!P0 LDC.64 R16, c[0x0][0x390] ;  /* 0x0000e400ff108b82 */ /* 0x000f280000000a00 */
[----:B------:R-:W-:Y:S01]  /*02c0*/  ISETP.GE.U32.AND P6, PT, R3, R0, PT ;  /* 0x000000000300720c */ /* 0x000fe20003fc6070 */
[----:B---3--:R-:W-:Y:S01]  /*02d0*/  @!P4 IMAD.WIDE.U32 R22, R7, 0x8, R22 ;  /* 0x000000080716c825 */ /* 0x008fe200078e0016 */
[----:B------:R-:W-:-:S03]  /*02e0*/  CS2R R6, SRZ ;  /* 0x0000000000067805 */ /* 0x000fc6000001ff00 */
[----:B0-----:R-:W-:-:S03]  /*02f0*/  @!P2 IMAD.WIDE.U32 R12, R25, 0x8, R12 ;  /* 0x00000008190ca825 */ /* 0x001fc600078e000c */
[----:B------:R0:W5:Y:S05]  /*0300*/  @!P4 LDG.E.64 R6, desc[UR4][R22.64] ;  /* 0x000000041606c981 */ /* 0x00016a000c1e1b00 */
[----:B------:R-:W3:Y:S01]  /*0310*/  @!P6 LDC.64 R18, c[0x0][0x390] ;  /* 0x0000e400ff12eb82 */ /* 0x000ee20000000a00 */
[----:B------:R-:W-:Y:S01]  /*0320*/  @!P6 IMAD.IADD R25, R24, 0x1, R3 ;  /* 0x000000011819e824 */ /* 0x000fe200078e0203 */
[----:B0-----:R-:W-:Y:S01]  /*0330*/  CS2R R22, SRZ ;  /* 0x0000000000167805 */ /* 0x001fe2000001ff00 */
[----:B-1----:R-:W-:Y:S01]  /*0340*/  @!P3 IMAD.WIDE.U32 R26, R27, 0x8, R20 ;  /* 0x000000081b1ab825 */ /* 0x002fe200078e0014 */
[----:B------:R-:W-:-:S03]  /*0350*/  CS2R R20, SRZ ;  /* 0x0000000000147805 */ /* 0x000fc6000001ff00 */
[----:B----4-:R-:W-:Y:S01]  /*0360*/  @!P1 IMAD.WIDE.U32 R2, R2, 0x8, R14 ;  /* 0x0000000802029825 */ /* 0x010fe200078e000e */
[----:B------:R3:W5:Y:S01]  /*0370*/  @!P2 LDG.E.64 R22, desc[UR4][R12.64] ;  /* 0x000000040c16a981 */ /* 0x000762000c1e1b00 */
[----:B------:R-:W-:-:S03]  /*0380*/  CS2R R14, SRZ ;  /* 0x00000000000e7805 */ /* 0x000fc6000001ff00 */
[----:B------:R0:W5:Y:S01]  /*0390*/  @!P3 LDG.E.64 R20, desc[UR4][R26.64] ;  /* 0x000000041a14b981 */ /* 0x000162000c1e1b00 */
[----:B---3--:R-:W-:-:S05]  /*03a0*/  @!P6 IMAD.WIDE.U32 R12, R25, 0x8, R18 ;  /* 0x00000008190ce825 */ /* 0x008fca00078e0012 */
[----:B------:R0:W5:Y:S01]  /*03b0*/  @!P6 LDG.E.64 R14, desc[UR4][R12.64] ;  /* 0x000000040c0ee981 */ /* 0x000162000c1e1b00 */
[----:B------:R-:W-:Y:S01]  /*03c0*/  @!P0 IMAD.WIDE.U32 R16, R29, 0x8, R16 ;  /* 0x000000081d108825 */ /* 0x000fe200078e0010 */
[----:B------:R-:W-:Y:S02]  /*03d0*/  CS2R R28, SRZ ;  /* 0x00000000001c7805 */ /* 0x000fe4000001ff00 */
[----:B------:R-:W-:-:S04]  /*03e0*/  CS2R R18, SRZ ;  /* 0x0000000000127805 */ /* 0x000fc8000001ff00 */
[----:B------:R0:W5:Y:S01]  /*03f0*/  @!P0 LDG.E.64 R28, desc[UR4][R16.64] ;  /* 0x00000004101c8981 */ /* 0x000162000c1e1b00 */
[----:B------:R-:W-:Y:S01]  /*0400*/  ISETP.GE.U32.AND P0, PT, R5, R0, PT ;  /* 0x000000000500720c */ /* 0x000fe20003f06070 */
[----:B------:R-:W-:Y:S02]  /*0410*/  BSSY.RECONVERGENT B0, `(.L_x_14743) ;  /* 0x0000042000007945 */ /* 0x000fe40003800200 */
[----:B------:R0:W5:Y:S02]  /*0420*/  @!P1 LDG.E.64 R18, desc[UR4][R2.64] ;  /* 0x0000000402129981 */ /* 0x000164000c1e1b00 */
[----:B------:R-:W-:Y:S01]  /*0430*/  BSSY.RELIABLE B1, `(.L_x_14744) ;  /* 0x0000037000017945 */ /* 0x000fe20003800100 */
[----:B--2---:R-:W-:-:S04]  /*0440*/  IADD3 R10, P1, PT, RZ, -R10, RZ ;  /* 0x8000000aff0a7210 */ /* 0x004fc80007f3e0ff */
[----:B------:R-:W-:-:S03]  /*0450*/  IADD3.X R11, PT, PT, RZ, ~R11, RZ, P1, !PT ;  /* 0x8000000bff0b7210 */ /* 0x000fc60000ffe4ff */
[----:B0-----:R-:W-:Y:S06]  /*0460*/  @P0 BRA `(.L_x_14745) ;  /* 0x0000000000380947 */ /* 0x001fec0003800000 */
        /* <DEDUP_REMOVED lines=8> */
[----:B-----5:R-:W-:Y:S02]  /*04f0*/  IADD3 R2, P0, PT, RZ, -R8, RZ ;  /* 0x80000008ff027210 */ /* 0x020fe40007f1e0ff */
[----:B------:R-:W-:Y:S01]  /*0500*/  IADD3 R13, PT, PT, R24, R5, RZ ;  /* 0x00000005180d7210 */ /* 0x000fe20007ffe0ff */
[----:B------:R-:W-:Y:S02]  /*0510*/  VIADD R5, R5, 0x80 ;  /* 0x0000008005057836 */ /* 0x000fe40000000000 */
[----:B------:R-:W-:Y:S02]  /*0520*/  IMAD.X R3, RZ, RZ, ~R9, P0 ;  /* 0x000000ffff037224 */ /* 0x000fe400000e0e09 */
[----:B0-----:R-:W-:-:S05]  /*0530*/  IMAD.WIDE.U32 R10, R13, 0x8, R10 ;  /* 0x000000080d0a7825 */ /* 0x001fca00078e000a */
[----:B------:R0:W-:Y:S02]  /*0540*/  STG.E.64 desc[UR4][R10.64], R2 ;  /* 0x000000020a007986 */ /* 0x0001e4000c101b04 */
.L_x_14745:
[----:B------:R-:W-:-:S13]  /*0550*/  ISETP.GE.U32.AND P0, PT, R5, R0, PT ;  /* 0x000000000500720c */ /* 0x000fda0003f06070 */
[----:B------:R-:W-:Y:S05]  /*0560*/  @P0 BRA `(.L_x_14747) ;  /* 0x0000000000400947 */ /* 0x000fea0003800000 */
[----:B-----5:R-:W1:Y:S01]  /*0570*/  LDC.64 R8, c[0x0][0x388] ;  /* 0x0000e200ff087b82 */ /* 0x020e620000000a00 */
[----:B0-----:R-:W-:Y:S02]  /*0580*/  IADD3 R2, P0, PT, RZ, -R6, RZ ;  /* 0x80000006ff027210 */ /* 0x001fe40007f1e0ff */
[----:B------:R-:W-:Y:S01]  /*0590*/  IADD3 R11, PT, PT, R24, R5, RZ ;  /* 0x00000005180b7210 */ /* 0x000fe20007ffe0ff */
[----:B------:R-:W-:Y:S02]  /*05a0*/  VIADD R5, R5, 0x80 ;  /* 0x0000008005057836 */ /* 0x000fe40000000000 */
[----:B------:R-:W-:Y:S02]  /*05b0*/  IMAD.X R3, RZ, RZ, ~R7, P0 ;  /* 0x000000ffff037224 */ /* 0x000fe400000e0e07 */
[----:B-1----:R-:W-:-:S05]  /*05c0*/  IMAD.WIDE.U32 R8, R11, 0x8, R8 ;  /* 0x000000080b087825 */ /* 0x002fca00078e0008 */
[----:B------:R1:W-:Y:S02]  /*05d0*/  STG.E.64 desc[UR4][R8.64], R2 ;  /* 0x0000000208007986 */ /* 0x0003e4000c101b04 */
.L_x_14746:
[----:B------:R-:W-:-:S13]  /*05e0*/  ISETP.GE.U32.AND P0, PT, R5, R0, PT ;  /* 0x000000000500720c */ /* 0x000fda0003f06070 */
[----:B------:R-:W-:Y:S05]  /*05f0*/  @P0 BRA `(.L_x_14748) ;  /* 0x0000000000400947 */ /* 0x000fea0003800000 */
[----:B-----5:R-:W2:Y:S01]  /*0600*/  LDC.64 R6, c[0x0][0x388] ;  /* 0x0000e200ff067b82 */ /* 0x020ea20000000a00 */
[----:B01----:R-:W-:Y:S02]  /*0610*/  IADD3 R2, P0, PT, RZ, -R20, RZ ;  /* 0x80000014ff027210 */ /* 0x003fe40007f1e0ff */
[----:B------:R-:W-:Y:S01]  /*0620*/  IADD3 R9, PT, PT, R24, R5, RZ ;  /* 0x0000000518097210 */ /* 0x000fe20007ffe0ff */
[----:B------:R-:W-:Y:S02]  /*0630*/  VIADD R5, R5, 0x80 ;  /* 0x0000008005057836 */ /* 0x000fe40000000000 */
[----:B------:R-:W-:Y:S02]  /*0640*/  IMAD.X R3, RZ, RZ, ~R21, P0 ;  /* 0x000000ffff037224 */ /* 0x000fe400000e0e15 */
[----:B--2---:R-:W-:-:S05]  /*0650*/  IMAD.WIDE.U32 R6, R9, 0x8, R6 ;  /* 0x0000000809067825 */ /* 0x004fca00078e0006 */
[----:B------:R1:W-:Y:S02]  /*0660*/  STG.E.64 desc[UR4][R6.64], R2 ;  /* 0x0000000206007986 */ /* 0x0003e4000c101b04 */
.L_x_14747:
[----:B------:R-:W-:-:S13]  /*0670*/  ISETP.GE.U32.AND P0, PT, R5, R0, PT ;  /* 0x000000000500720c */ /* 0x000fda0003f06070 */
[----:B------:R-:W-:Y:S05]  /*0680*/  @P0 BRA `(.L_x_14749) ;  /* 0x0000000000440947 */ /* 0x000fea0003800000 */
[----:B-1---5:R-:W1:Y:S01]  /*0690*/  LDC.64 R6, c[0x0][0x388] ;  /* 0x0000e200ff067b82 */ /* 0x022e620000000a00 */
[----:B0-----:R-:W-:Y:S02]  /*06a0*/  IADD3 R2, P0, PT, RZ, -R22, RZ ;  /* 0x80000016ff027210 */ /* 0x001fe40007f1e0ff */
[----:B------:R-:W-:Y:S01]  /*06b0*/  IADD3 R9, PT, PT, R24, R5, RZ ;  /* 0x0000000518097210 */ /* 0x000fe20007ffe0ff */
[----:B------:R-:W-:Y:S02]  /*06c0*/  VIADD R5, R5, 0x80 ;  /* 0x0000008005057836 */ /* 0x000fe40000000000 */
[----:B------:R-:W-:Y:S02]  /*06d0*/  IMAD.X R3, RZ, RZ, ~R23, P0 ;  /* 0x000000ffff037224 */ /* 0x000fe400000e0e17 */
[----:B-1----:R-:W-:-:S05]  /*06e0*/  IMAD.WIDE.U32 R6, R9, 0x8, R6 ;  /* 0x0000000809067825 */ /* 0x002fca00078e0006 */
[----:B------:R2:W-:Y:S02]  /*06f0*/  STG.E.64 desc[UR4][R6.64], R2 ;  /* 0x0000000206007986 */ /* 0x0005e4000c101b04 */
.L_x_14748:
[----:B------:R-:W-:-:S13]  /*0700*/  ISETP.GE.U32.AND P0, PT, R5, R0, PT ;  /* 0x000000000500720c */ /* 0x000fda0003f06070 */
[----:B------:R-:W-:Y:S05]  /*0710*/  @P0 BREAK.RELIABLE B1 ;  /* 0x0000000000010942 */ /* 0x000fea0003800100 */
[----:B------:R-:W-:Y:S05]  /*0720*/  @P0 BRA `(.L_x_14750) ;  /* 0x0000000000400947 */ /* 0x000fea0003800000 */
[----:B--2--5:R-:W2:Y:S01]  /*0730*/  LDC.64 R6, c[0x0][0x388] ;  /* 0x0000e200ff067b82 */ /* 0x024ea20000000a00 */
[----:B01----:R-:W-:Y:S02]  /*0740*/  IADD3 R2, P0, PT, RZ, -R18, RZ ;  /* 0x80000012ff027210 */ /* 0x003fe40007f1e0ff */
[----:B------:R-:W-:Y:S01]  /*0750*/  IADD3 R9, PT, PT, R24, R5, RZ ;  /* 0x0000000518097210 */ /* 0x000fe20007ffe0ff */
[----:B------:R-:W-:Y:S02]  /*0760*/  VIADD R5, R5, 0x80 ;  /* 0x0000008005057836 */ /* 0x000fe40000000000 */
[----:B------:R-:W-:Y:S02]  /*0770*/  IMAD.X R3, RZ, RZ, ~R19, P0 ;  /* 0x000000ffff037224 */ /* 0x000fe400000e0e13 */
[----:B--2---:R-:W-:-:S05]  /*0780*/  IMAD.WIDE.U32 R6, R9, 0x8, R6 ;  /* 0x0000000809067825 */ /* 0x004fca00078e0006 */
[----:B------:R2:W-:Y:S02]  /*0790*/  STG.E.64 desc[UR4][R6.64], R2 ;  /* 0x0000000206007986 */ /* 0x0005e4000c101b04 */
.L_x_14749:
[----:B------:R-:W-:Y:S05]  /*07a0*/  BSYNC.RELIABLE B1 ;  /* 0x0000000000017941 */ /* 0x000fea0003800100 */
.L_x_14744:
[----:B------:R-:W-:-:S13]  /*07b0*/  ISETP.GE.U32.AND P1, PT, R5, R0, PT ;  /* 0x000000000500720c */ /* 0x000fda0003f26070 */
[----:B-12--5:R-:W1:Y:S01]  /*07c0*/  @!P1 LDC.64 R6, c[0x0][0x388] ;  /* 0x0000e200ff069b82 */ /* 0x026e620000000a00 */
[----:B0-----:R-:W-:Y:S02]  /*07d0*/  @!P1 IADD3 R2, P0, PT, RZ, -R28, RZ ;  /* 0x8000001cff029210 */ /* 0x001fe40007f1e0ff */
[----:B------:R-:W-:Y:S01]  /*07e0*/  @!P1 IADD3 R9, PT, PT, R24, R5, RZ ;  /* 0x0000000518099210 */ /* 0x000fe20007ffe0ff */
[----:B------:R-:W-:Y:S02]  /*07f0*/  @!P1 VIADD R5, R5, 0x80 ;  /* 0x0000008005059836 */ /* 0x000fe40000000000 */
[----:B------:R-:W-:Y:S02]  /*0800*/  @!P1 IMAD.X R3, RZ, RZ, ~R29, P0 ;  /* 0x000000ffff039224 */ /* 0x000fe400000e0e1d */
[----:B-1----:R-:W-:-:S05]  /*0810*/  @!P1 IMAD.WIDE.U32 R6, R9, 0x8, R6 ;  /* 0x0000000809069825 */ /* 0x002fca00078e0006 */
[----:B------:R3:W-:Y:S02]  /*0820*/  @!P1 STG.E.64 desc[UR4][R6.64], R2 ;  /* 0x0000000206009986 */ /* 0x0007e4000c101b04 */
.L_x_14750:
[----:B------:R-:W-:Y:S05]  /*0830*/  BSYNC.RECONVERGENT B0 ;  /* 0x0000000000007941 */ /* 0x000fea0003800200 */
.L_x_14743:
[----:B------:R-:W-:Y:S05]  /*0840*/  WARPSYNC.ALL ;  /* 0x0000000000007948 */ /* 0x000fea0003800000 */
[----:B------:R-:W-:-:S13]  /*0850*/  ISETP.GE.U32.AND P0, PT, R5, R0, PT ;  /* 0x000000000500720c */ /* 0x000fda0003f06070 */
[----:B------:R-:W-:Y:S05]  /*0860*/  @P0 EXIT ;  /* 0x000000000000094d */ /* 0x000fea0003800000 */
[----:B0123--:R-:W0:Y:S01]  /*0870*/  LDC.64 R2, c[0x0][0x388] ;  /* 0x0000e200ff027b82 */ /* 0x00fe220000000a00 */
[----:B-----5:R-:W-:Y:S02]  /*0880*/  IADD3 R7, PT, PT, R24, R5, RZ ;  /* 0x0000000518077210 */ /* 0x020fe40007ffe0ff */
[----:B------:R-:W-:-:S05]  /*0890*/  IADD3 R4, P0, PT, RZ, -R14, RZ ;  /* 0x8000000eff047210 */ /* 0x000fca0007f1e0ff */
[----:B------:R-:W-:Y:S02]  /*08a0*/  IMAD.X R5, RZ, RZ, ~R15, P0 ;  /* 0x000000ffff057224 */ /* 0x000fe400000e0e0f */
[----:B0-----:R-:W-:-:S05]  /*08b0*/  IMAD.WIDE.U32 R2, R7, 0x8, R2 ;  /* 0x0000000807027825 */ /* 0x001fca00078e0002 */
[----:B------:R-:W-:Y:S01]  /*08c0*/  STG.E.64 desc[UR4][R2.64], R4 ;  /* 0x0000000402007986 */ /* 0x000fe2000c101b04 */
[----:B------:R-:W-:Y:S05]  /*08d0*/  EXIT ;  /* 0x000000000000794d */ /* 0x000fea0003800000 */
.L_x_14742:
[----:B------:R-:W0:Y:S01]  /*08e0*/  S2R R27, SR_TID.X ;  /* 0x00000000001b7919 */ /* 0x000e220000002100 */
[----:B------:R-:W1:Y:S02]  /*08f0*/  LDC.64 R2, c[0x0][0x390] ;  /* 0x0000e400ff027b82 */ /* 0x000e640000000a00 */
[----:B-1----:R-:W-:-:S04]  /*0900*/  IMAD.WIDE.U32 R2, R24, 0x8, R2 ;  /* 0x0000000818027825 */ /* 0x002fc800078e0002 */
[----:B0-----:R-:W-:Y:S02]  /*0910*/  IMAD.WIDE.U32 R28, R27, 0x20, R2 ;  /* 0x000000201b1c7825 */ /* 0x001fe400078e0002 */
[----:B------:R-:W0:Y:S03]  /*0920*/  LDC.64 R2, c[0x0][0x388] ;  /* 0x0000e200ff027b82 */ /* 0x000e260000000a00 */
[----:B------:R-:W2:Y:S04]  /*0930*/  LDG.E.ENL2.256 R16, R8, desc[UR4][R28.64] ;  /* 0xfe0000041c08797e */ /* 0x000ea80008121910 */
[----:B------:R-:W3:Y:S01]  /*0940*/  LDG.E.ENL2.256 R4, R12, desc[UR4][R28.64+0x1000] ;  /* 0xfe0080041c0c797e */ /* 0x000ee20008121904 */
[----:B0-----:R-:W-:-:S04]  /*0950*/  IMAD.WIDE.U32 R24, R24, 0x8, R2 ;  /* 0x0000000818187825 */ /* 0x001fc800078e0002 */
[----:B------:R-:W-:Y:S01]  /*0960*/  IMAD.WIDE.U32 R24, R27, 0x20, R24 ;  /* 0x000000201b187825 */ /* 0x000fe200078e0018 */
[----:B--2---:R-:W-:Y:S02]  /*0970*/  IADD3 R3, P0, PT, RZ, -R8, RZ ;  /* 0x80000008ff037210 */ /* 0x004fe40007f1e0ff */
[----:B------:R-:W-:Y:S02]  /*0980*/  IADD3 R8, P1, PT, RZ, -R10, RZ ;  /* 0x8000000aff087210 */ /* 0x000fe40007f3e0ff */
[----:B------:R-:W-:Y:S01]  /*0990*/  IADD3 R2, P2, PT, RZ, -R16, RZ ;  /* 0x80000010ff027210 */ /* 0x000fe20007f5e0ff */
[----:B------:R-:W-:Y:S01]  /*09a0*/  IMAD.X R20, RZ, RZ, ~R9, P0 ;  /* 0x000000ffff147224 */ /* 0x000fe200000e0e09 */
[----:B------:R-:W-:Y:S02]  /*09b0*/  IADD3 R0, P3, PT, RZ, -R18, RZ ;  /* 0x80000012ff007210 */ /* 0x000fe40007f7e0ff */
[----:B------:R-:W-:Y:S01]  /*09c0*/  IADD3.X R9, PT, PT, RZ, ~R11, RZ, P1, !PT ;  /* 0x8000000bff097210 */ /* 0x000fe20000ffe4ff */
[----:B------:R-:W-:Y:S01]  /*09d0*/  IMAD.X R21, RZ, RZ, ~R17, P2 ;  /* 0x000000ffff157224 */ /* 0x000fe200010e0e11 */
[----:B---3--:R-:W-:Y:S01]  /*09e0*/  IADD3 R18, P0, PT, RZ, -R12, RZ ;  /* 0x8000000cff127210 */ /* 0x008fe20007f1e0ff */
[----:B------:R-:W-:Y:S01]  /*09f0*/  IMAD.X R23, RZ, RZ, ~R19, P3 ;  /* 0x000000ffff177224 */ /* 0x000fe200018e0e13 */
[----:B------:R-:W-:Y:S01]  /*0a00*/  IADD3 R16, P1, PT, RZ, -R14, RZ ;  /* 0x8000000eff107210 */ /* 0x000fe20007f3e0ff */
[----:B------:R-:W-:Y:S01]  /*0a10*/  IMAD.MOV.U32 R12, RZ, RZ, R3 ;  /* 0x000000ffff0c7224 */ /* 0x000fe200078e0003 */
[----:B------:R-:W-:-:S02]  /*0a20*/  IADD3 R10, P2, PT, RZ, -R4, RZ ;  /* 0x80000004ff0a7210 */ /* 0x000fc40007f5e0ff */
[----:B------:R-:W-:Y:S01]  /*0a30*/  IADD3 R4, P3, PT, RZ, -R6, RZ ;  /* 0x80000006ff047210 */ /* 0x000fe20007f7e0ff */
[----:B------:R-:W-:Y:S01]  /*0a40*/  IMAD.X R17, RZ, RZ, ~R15, P1 ;  /* 0x000000ffff117224 */ /* 0x000fe200008e0e0f */
[----:B------:R-:W-:Y:S01]  /*0a50*/  IADD3.X R19, PT, PT, RZ, ~R13, RZ, P0, !PT ;  /* 0x8000000dff137210 */ /* 0x000fe200007fe4ff */
[----:B------:R-:W-:Y:S01]  /*0a60*/  IMAD.MOV.U32 R13, RZ, RZ, R20 ;  /* 0x000000ffff0d7224 */ /* 0x000fe200078e0014 */
[----:B------:R-:W-:Y:S01]  /*0a70*/  MOV R14, R8 ;  /* 0x00000008000e7202 */ /* 0x000fe20000000f00 */
[----:B------:R-:W-:Y:S01]  /*0a80*/  IMAD.X R11, RZ, RZ, ~R5, P2 ;  /* 0x000000ffff0b7224 */ /* 0x000fe200010e0e05 */
[----:B------:R-:W-:Y:S01]  /*0a90*/  MOV R22, R0 ;  /* 0x0000000000167202 */ /* 0x000fe20000000f00 */
[----:B------:R-:W-:Y:S01]  /*0aa0*/  IMAD.MOV.U32 R15, RZ, RZ, R9 ;  /* 0x000000ffff0f7224 */ /* 0x000fe200078e0009 */
[----:B------:R-:W-:Y:S01]  /*0ab0*/  IADD3.X R5, PT, PT, RZ, ~R7, RZ, P3, !PT ;  /* 0x80000007ff057210 */ /* 0x000fe20001ffe4ff */
[----:B------:R-:W-:Y:S01]  /*0ac0*/  IMAD.MOV.U32 R20, RZ, RZ, R2 ;  /* 0x000000ffff147224 */ /* 0x000fe200078e0002 */
[----:B------:R-:W-:Y:S01]  /*0ad0*/  MOV R9, R11 ;  /* 0x0000000b00097202 */ /* 0x000fe20000000f00 */
[----:B------:R-:W-:Y:S01]  /*0ae0*/  IMAD.MOV.U32 R8, RZ, RZ, R10 ;  /* 0x000000ffff087224 */ /* 0x000fe200078e000a */
[----:B------:R-:W-:Y:S01]  /*0af0*/  MOV R11, R5 ;  /* 0x00000005000b7202 */ /* 0x000fe20000000f00 */
[----:B------:R-:W-:Y:S01]  /*0b00*/  IMAD.MOV.U32 R10, RZ, RZ, R4 ;  /* 0x000000ffff0a7224 */ /* 0x000fe200078e0004 */
[----:B------:R0:W-:Y:S02]  /*0b10*/  STG.E.ENL2.256 desc[UR4][R24.64], R12, R20 ;  /* 0xf800000c1814797f */ /* 0x0001e4000f121804 */
[----:B0-----:R-:W-:Y:S01]  /*0b20*/  IMAD.MOV.U32 R12, RZ, RZ, R18 ;  /* 0x000000ffff0c7224 */ /* 0x001fe200078e0012 */
[----:B------:R-:W-:Y:S01]  /*0b30*/  MOV R14, R16 ;  /* 0x00000010000e7202 */ /* 0x000fe20000000f00 */
[----:B------:R-:W-:-:S02]  /*0b40*/  IMAD.MOV.U32 R13, RZ, RZ, R19 ;  /* 0x000000ffff0d7224 */ /* 0x000fc400078e0013 */
[----:B------:R-:W-:-:S05]  /*0b50*/  IMAD.MOV.U32 R15, RZ, RZ, R17 ;  /* 0x000000ffff0f7224 */ /* 0x000fca00078e0011 */
[----:B------:R-:W-:Y:S01]  /*0b60*/  STG.E.ENL2.256 desc[UR4][R24.64+0x1000], R12, R8 ;  /* 0xf800800c1808797f */ /* 0x000fe2000f121804 */
[----:B------:R-:W-:Y:S05]  /*0b70*/  EXIT ;  /* 0x000000000000794d */ /* 0x000fea0003800000 */
.L_x_14751:
        /* <DEDUP_REMOVED lines=16> */
.L_x_23769:


//--------------------- .text._ZN2at6native29vectorized_elementwise_kernelILi8EZZZNS0_15neg_kernel_cudaERNS_18TensorIteratorBaseEENKUlvE0_clEvENKUlvE2_clEvEUllE_St5arrayIPcLm2EEEEviT0_T1_ --------------------------
	.section	.text._ZN2at6native29vectorized_elementwise_kernelILi8EZZZNS0_15neg_kernel_cudaERNS_18TensorIteratorBaseEENKUlvE0_clEvENKUlvE2_clEvEUllE_St5arrayIPcLm2EEEEviT0_T1_,"ax",@progbits
	.align	128
        .global         _ZN2at6native29vectorized_elementwise_kernelILi8EZZZNS0_15neg_kernel_cudaERNS_18TensorIteratorBaseEENKUlvE0_clEvENKUlvE2_clEvEUllE_St5arrayIPcLm2EEEEviT0_T1_
        .type           _ZN2at6native29vectorized_elementwise_kernelILi8EZZZNS0_15neg_kernel_cudaERNS_18TensorIteratorBaseEENKUlvE0_clEvENKUlvE2_clEvEUllE_St5arrayIPcLm2EEEEviT0_T1_,@function
        .size           _ZN2at6native29vectorized_elementwise_kernelILi8EZZZNS0_15neg_kernel_cudaERNS_18TensorIteratorBaseEENKUlvE0_clEvENKUlvE2_clEvEUllE_St5arrayIPcLm2EEEEviT0_T1_,(.L_x_23770 - _ZN2at6native29vectorized_elementwise_kernelILi8EZZZNS0_15neg_kernel_cudaERNS_18TensorIteratorBaseEENKUlvE0_clEvENKUlvE2_clEvEUllE_St5arrayIPcLm2EEEEviT0_T1_)
        .other          _ZN2at6native29vectorized_elementwise_kernelILi8EZZZNS0_15neg_kernel_cudaERNS_18TensorIteratorBaseEENKUlvE0_clEvENKUlvE2_clEvEUllE_St5arrayIPcLm2EEEEviT0_T1_,@"STO_CUDA_ENTRY STV_DEFAULT"
_ZN2at6native29vectorized_elementwise_kernelILi8EZZZNS0_15neg_kernel_cudaERNS_18TensorIteratorBaseEENKUlvE0_clEvENKUlvE2_clEvEUllE_St5arrayIPcLm2EEEEviT0_T1_:
.text._ZN2at6native29vectorized_elementwise_kernelILi8EZZZNS0_15neg_kernel_cudaERNS_18TensorIteratorBaseEENKUlvE0_clEvENKUlvE2_clEvEUllE_St5arrayIPcLm2EEEEviT0_T1_:
        /* <DEDUP_REMOVED lines=85> */
.L_x_14755:
        /* <DEDUP_REMOVED lines=9> */
.L_x_14756:
        /* <DEDUP_REMOVED lines=9> */
.L_x_14757:
        /* <DEDUP_REMOVED lines=9> */
.L_x_14758:
        /* <DEDUP_REMOVED lines=10> */
.L_x_14759:
[----:B------:R-:W-:Y:S05]  /*07a0*/  BSYNC.RELIABLE B1 ;  /* 0x0000000000017941 */ /* 0x000fea0003800100 */
.L_x_14754:
        /* <DEDUP_REMOVED lines=8> */
.L_x_14760:
[----:B------:R-:W-:Y:S05]  /*0830*/  BSYNC.RECONVERGENT B0 ;  /* 0x0000000000007941 */ /* 0x000fea0003800200 */
.L_x_14753:
        /* <DEDUP_REMOVED lines=10> */
.L_x_14752:
        /* <DEDUP_REMOVED lines=42> */
.L_x_14761:
        /* <DEDUP_REMOVED lines=16> */
.L_x_23770:


//--------------------- .text._ZN2at6native18elementwise_kernelILi128ELi4EZNS0_15gpu_kernel_implIZZZNS0_15neg_kernel_cudaERNS_18TensorIteratorBaseEENKUlvE0_clEvENKUlvE1_clEvEUliE_EEvS4_RKT_EUliE_EEviT1_ --------------------------
	.section	.text._ZN2at6native18elementwise_kernelILi128ELi4EZNS0_15gpu_kernel_implIZZZNS0_15neg_kernel_cudaERNS_18TensorIteratorBaseEENKUlvE0_clEvENKUlvE1_clEvEUliE_EEvS4_RKT_EUliE_EEviT1_,"ax",@progbits
	.align	128
        .global         _ZN2at6native18elementwise_kernelILi128ELi4EZNS0_15gpu_kernel_implIZZZNS0_15neg_kernel_cudaERNS_18TensorIteratorBaseEENKUlvE0_clEvENKUlvE1_clEvEUliE_EEvS4_RKT_EUliE_EEviT1_
        .type           _ZN2at6native18elementwise_kernelILi128ELi4EZNS0_15gpu_kernel_implIZZZNS0_15neg_kernel_cudaERNS_18TensorIteratorBaseEENKUlvE0_clEvENKUlvE1_clEvEUliE_EEvS4_RKT_EUliE_EEviT1_,@function
        .size           _ZN2at6native18elementwise_kernelILi128ELi4EZNS0_15gpu_kernel_implIZZZNS0_15neg_kernel_cudaERNS_18TensorIteratorBaseEENKUlvE0_clEvENKUlvE1_clEvEUliE_EEvS4_RKT_EUliE_EEviT1_,(.L_x_23771 - _ZN2at6native18elementwise_kernelILi128ELi4EZNS0_15gpu_kernel_implIZZZNS0_15neg_kernel_cudaERNS_18TensorIteratorBaseEENKUlvE0_clEvENKUlvE1_clEvEUliE_EEvS4_RKT_EUliE_EEviT1_)
        .other          _ZN2at6native18elementwise_kernelILi128ELi4EZNS0_15gpu_kernel_implIZZZNS0_15neg_kernel_cudaERNS_18TensorIteratorBaseEENKUlvE0_clEvENKUlvE1_clEvEUliE_EEvS4_RKT_EUliE_EEviT1_,@"STO_CUDA_ENTRY STV_DEFAULT"
_ZN2at6native18elementwise_kernelILi128ELi4EZNS0_15gpu_kernel_implIZZZNS0_15neg_kernel_cudaERNS_18TensorIteratorBaseEENKUlvE0_clEvENKUlvE1_clEvEUliE_EEvS4_RKT_EUliE_EEviT1_:
.text._ZN2at6native18elementwise_kernelILi128ELi4EZNS0_15gpu_kernel_implIZZZNS0_15neg_kernel_cudaERNS_18TensorIteratorBaseEENKUlvE0_clEvENKUlvE1_clEvEUliE_EEvS4_RKT_EUliE_EEviT1_:
        /* <DEDUP_REMOVED lines=319> */
.L_x_14764:
        /* <DEDUP_REMOVED lines=16> */
.L_x_14768:
[----:B------:R0:W5:Y:S01]  /*14f0*/  LDG.E.U8 R0, desc[UR36][R2.64] ;  /* 0x0000002402007981 */ /* 0x000162000c1e1100 */
[----:B------:R-:W-:Y:S05]  /*1500*/  BRA `(.L_x_14770) ;  /* 0x0000000c002c7947 */ /* 0x000fea0003800000 */
.L_x_14767:
        /* <DEDUP_REMOVED lines=8> */
.L_x_14772:
[----:B------:R0:W5:Y:S01]  /*1590*/  LDG.E R0, desc[UR36][R2.64] ;  /* 0x0000002402007981 */ /* 0x000162000c1e1900 */
[----:B------:R-:W-:Y:S05]  /*15a0*/  BRA `(.L_x_14770) ;  /* 0x0000000c00047947 */ /* 0x000fea0003800000 */
.L_x_14771:
[----:B------:R0:W5:Y:S01]  /*15b0*/  LDG.E.S16 R0, desc[UR36][R2.64] ;  /* 0x0000002402007981 */ /* 0x000162000c1e1700 */
[----:B------:R-:W-:Y:S05]  /*15c0*/  BRA `(.L_x_14770) ;  /* 0x0000000800fc7947 */ /* 0x000fea0003800000 */
.L_x_14766:
        /* <DEDUP_REMOVED lines=9> */
.L_x_14774:
[----:B------:R-:W2:Y:S02]  /*1660*/  LDG.E.U16 R2, desc[UR36][R2.64] ;  /* 0x0000002402027981 */ /* 0x000ea4000c1e1500 */
[----:B--2---:R-:W-:-:S06]  /*1670*/  HADD2.F32 R0, -RZ, R2.H0_H0 ;  /* 0x20000002ff007230 */ /* 0x004fcc0000004100 */
[----:B------:R-:W0:Y:S01]  /*1680*/  F2I.FTZ.TRUNC.NTZ R0, R0 ;  /* 0x0000000000007305 */ /* 0x000e22000021f100 */
[----:B------:R-:W-:Y:S05]  /*1690*/  BRA `(.L_x_14770) ;  /* 0x0000000800c87947 */ /* 0x000fea0003800000 */
.L_x_14773:
        /* <DEDUP_REMOVED lines=9> */
.L_x_14776:
[----:B------:R-:W2:Y:S02]  /*1730*/  LDG.E.U16 R2, desc[UR36][R2.64] ;  /* 0x0000002402027981 */ /* 0x000ea4000c1e1500 */
[----:B--2---:R-:W-:-:S06]  /*1740*/  HADD2.F32 R0, -RZ, R2.H0_H0 ;  /* 0x20000002ff007230 */ /* 0x004fcc0000004100 */
[----:B------:R-:W0:Y:S01]  /*1750*/  F2I.FTZ.TRUNC.NTZ R0, R0 ;  /* 0x0000000000007305 */ /* 0x000e22000021f100 */
[----:B------:R-:W-:Y:S05]  /*1760*/  BRA `(.L_x_14770) ;  /* 0x0000000800947947 */ /* 0x000fea0003800000 */
.L_x_14775:
[----:B------:R-:W2:Y:S02]  /*1770*/  LDG.E.64 R2, desc[UR36][R2.64] ;  /* 0x0000002402027981 */ /* 0x000ea4000c1e1b00 */
[----:B--2---:R0:W1:Y:S01]  /*1780*/  F2I.F64.TRUNC R0, R2 ;  /* 0x0000000200007311 */ /* 0x004062000030d100 */
[----:B------:R-:W-:Y:S05]  /*1790*/  BRA `(.L_x_14770) ;  /* 0x0000000800887947 */ /* 0x000fea0003800000 */
.L_x_14765:
        /* <DEDUP_REMOVED lines=12> */
.L_x_14779:
[----:B------:R-:W2:Y:S02]  /*1860*/  LDG.E.64 R2, desc[UR36][R2.64] ;  /* 0x0000002402027981 */ /* 0x000ea4000c1e1b00 */
[----:B--2---:R0:W1:Y:S01]  /*1870*/  F2I.F64.TRUNC R0, R2 ;  /* 0x0000000200007311 */ /* 0x004062000030d100 */
[----:B------:R-:W-:Y:S05]  /*1880*/  BRA `(.L_x_14770) ;  /* 0x00000008004c7947 */ /* 0x000fea0003800000 */
.L_x_14778:
        /* <DEDUP_REMOVED lines=26> */
.L_x_14781:
        /* <DEDUP_REMOVED lines=13> */
.L_x_14780:
[----:B------:R-:W2:Y:S02]  /*1b00*/  LDG.E.U16 R0, desc[UR36][R2.64] ;  /* 0x0000002402007981 */ /* 0x000ea4000c1e1500 */
[----:B--2---:R-:W-:-:S06]  /*1b10*/  IMAD.U32 R0, R0, 0x10000, RZ ;  /* 0x0001000000007824 */ /* 0x004fcc00078e00ff */
[----:B------:R-:W0:Y:S01]  /*1b20*/  F2I.FTZ.TRUNC.NTZ R0, R0 ;  /* 0x0000000000007305 */ /* 0x000e22000021f100 */
[----:B------:R-:W-:Y:S05]  /*1b30*/  BRA `(.L_x_14770) ;  /* 0x0000000400a07947 */ /* 0x000fea0003800000 */
.L_x_14777:
        /* <DEDUP_REMOVED lines=10> */
.L_x_14784:
        /* <DEDUP_REMOVED lines=21> */
.L_x_14788:
[----:B------:R-:W-:Y:S05]  /*1d30*/  BSYNC.RECONVERGENT B1 ;  /* 0x0000000000017941 */ /* 0x000fea0003800200 */
.L_x_14787:
[----:B------:R-:W-:Y:S02]  /*1d40*/  SHF.L.U32 R0, R0, 0x14, RZ ;  /* 0x0000001400007819 */ /* 0x000fe400000006ff */
[----:B------:R-:W-:-:S04]  /*1d50*/  LEA R2, R2, 0x3b800000, 0x17 ;  /* 0x3b80000002027811 */ /* 0x000fc800078eb8ff */
[----:B------:R-:W-:-:S07]  /*1d60*/  LOP3.LUT R0, R2, R0, R7, 0xfe, !PT ;  /* 0x0000000002007212 */ /* 0x000fce00078efe07 */
.L_x_14786:
[----:B------:R-:W-:Y:S05]  /*1d70*/  BSYNC.RECONVERGENT B0 ;  /* 0x0000000000007941 */ /* 0x000fea0003800200 */
.L_x_14785:
[----:B------:R-:W1:Y:S01]  /*1d80*/  F2I.FTZ.TRUNC.NTZ R0, R0 ;  /* 0x0000000000007305 */ /* 0x000e62000021f100 */
[----:B------:R-:W-:Y:S05]  /*1d90*/  BRA `(.L_x_14770) ;  /* 0x0000000400087947 */ /* 0x000fea0003800000 */
.L_x_14783:
        /* <DEDUP_REMOVED lines=21> */
.L_x_14792:
[----:B------:R-:W-:Y:S05]  /*1ef0*/  BSYNC.RECONVERGENT B1 ;  /* 0x0000000000017941 */ /* 0x000fea0003800200 */
.L_x_14791:
[----:B------:R-:W-:Y:S01]  /*1f00*/  IMAD.SHL.U32 R0, R0, 0x200000, RZ ;  /* 0x0020000000007824 */ /* 0x000fe200078e00ff */
[----:B------:R-:W-:-:S04]  /*1f10*/  LEA R2, R2, 0x37800000, 0x17 ;  /* 0x3780000002027811 */ /* 0x000fc800078eb8ff */
[----:B------:R-:W-:-:S07]  /*1f20*/  LOP3.LUT R0, R2, R0, R7, 0xfe, !PT ;  /* 0x0000000002007212 */ /* 0x000fce00078efe07 */
.L_x_14790:
[----:B------:R-:W-:Y:S05]  /*1f30*/  BSYNC.RECONVERGENT B0 ;  /* 0x0000000000007941 */ /* 0x000fea0003800200 */
.L_x_14789:
[----:B------:R-:W2:Y:S01]  /*1f40*/  F2I.FTZ.TRUNC.NTZ R0, R0 ;  /* 0x0000000000007305 */ /* 0x000ea2000021f100 */
[----:B------:R-:W-:Y:S05]  /*1f50*/  BRA `(.L_x_14770) ;  /* 0x0000000000987947 */ /* 0x000fea0003800000 */
.L_x_14782:
[----:B------:R-:W-:-:S09]  /*1f60*/  UISETP.NE.AND UP0, UPT, UR4, 0x1c, UPT ;  /* 0x0000001c0400788c */ /* 0x000fd2000bf05270 */
[----:B------:R-:W-:Y:S05]  /*1f70*/  BRA.U !UP0, `(.L_x_14793) ;  /* 0x00000001088c7547 */ /* 0x000fea000b800000 */
[----:B------:R-:W-:-:S09]  /*1f80*/  UISETP.NE.AND UP0, UPT, UR4, 0x1d, UPT ;  /* 0x0000001d0400788c */ /* 0x000fd2000bf05270 */
[----:B------:R-:W-:Y:S05]  /*1f90*/  BRA.U !UP0, `(.L_x_14794) ;  /* 0x00000001087c7547 */ /* 0x000fea000b800000 */
[----:B------:R-:W-:-:S09]  /*1fa0*/  UISETP.NE.AND UP0, UPT, UR4, 0x2c, UPT ;  /* 0x0000002c0400788c */ /* 0x000fd2000bf05270 */
[----:B------:R-:W-:Y:S05]  /*1fb0*/  BRA.U !UP0, `(.L_x_14795) ;  /* 0x0000000108487547 */ /* 0x000fea000b800000 */
.L_x_14769:
        /* <DEDUP_REMOVED lines=16> */
.L_x_14796:
[----:B------:R-:W-:Y:S01]  /*20c0*/  IMAD.MOV.U32 R0, RZ, RZ, RZ ;  /* 0x000000ffff007224 */ /* 0x000fe200078e00ff */
[----:B------:R-:W-:Y:S06]  /*20d0*/  BRA `(.L_x_14770) ;  /* 0x0000000000387947 */ /* 0x000fec0003800000 */
.L_x_14795:
        /* <DEDUP_REMOVED lines=8> */
.L_x_14798:
[----:B------:R-:W-:Y:S05]  /*2160*/  BSYNC.RECONVERGENT B0 ;  /* 0x0000000000007941 */ /* 0x000fea0003800200 */
.L_x_14797:
[----:B------:R-:W4:Y:S01]  /*2170*/  F2I.FTZ.TRUNC.NTZ R0, R0 ;  /* 0x0000000000007305 */ /* 0x000f22000021f100 */
[----:B------:R-:W-:Y:S05]  /*2180*/  BRA `(.L_x_14770) ;  /* 0x00000000000c7947 */ /* 0x000fea0003800000 */
.L_x_14794:
[----:B------:R0:W5:Y:S01]  /*2190*/  LDG.E R0, desc[UR36][R2.64] ;  /* 0x0000002402007981 */ /* 0x000162000c1e1900 */
[----:B------:R-:W-:Y:S05]  /*21a0*/  BRA `(.L_x_14770) ;  /* 0x0000000000047947 */ /* 0x000fea0003800000 */
.L_x_14793:
[----:B------:R3:W5:Y:S02]  /*21b0*/  LDG.E R0, desc[UR36][R2.64] ;  /* 0x0000002402007981 */ /* 0x000764000c1e1900 */
.L_x_14770:
[----:B------:R-:W3:Y:S01]  /*21c0*/  LDCU.64 UR6, c[0x0][0x580] ;  /* 0x0000b000ff0677ac */ /* 0x000ee20008000a00 */
[----:B012-45:R-:W-:Y:S01]  /*21d0*/  IADD3 R4, PT, PT, -R0, RZ, RZ ;  /* 0x000000ff00047210 */ /* 0x037fe20007ffe1ff */
[----:B------:R-:W-:-:S04]  /*21e0*/  UPRMT UR4, UR42, 0x9910, URZ ;  /* 0x000099102a047896 */ /* 0x000fc800080000ff */
        /* <DEDUP_REMOVED lines=14> */
.L_x_14802:
[----:B------:R3:W-:Y:S01]  /*22d0*/  STG.E.U8 desc[UR36][R2.64], R4 ;  /* 0x0000000402007986 */ /* 0x0007e2000c101124 */
[----:B------:R-:W-:Y:S05]  /*22e0*/  BRA `(.L_x_14804) ;  /* 0x0000000c003c7947 */ /* 0x000fea0003800000 */
.L_x_14801:
        /* <DEDUP_REMOVED lines=9> */
.L_x_14806:
[----:B------:R1:W-:Y:S01]  /*2380*/  STG.E desc[UR36][R2.64], R4 ;  /* 0x0000000402007986 */ /* 0x0003e2000c101924 */
[----:B------:R-:W-:Y:S05]  /*2390*/  BRA `(.L_x_14804) ;  /* 0x0000000c00107947 */ /* 0x000fea0003800000 */
.L_x_14805:
[----:B------:R2:W-:Y:S01]  /*23a0*/  STG.E.U16 desc[UR36][R2.64], R4 ;  /* 0x0000000402007986 */ /* 0x0005e2000c101524 */
[----:B------:R-:W-:Y:S05]  /*23b0*/  BRA `(.L_x_14804) ;  /* 0x0000000c00087947 */ /* 0x000fea0003800000 */
.L_x_14800:
        /* <DEDUP_REMOVED lines=9> */
.L_x_14808:
[----:B------:R-:W-:-:S04]  /*2450*/  I2FP.F32.S32 R0, R4 ;  /* 0x0000000400007245 */ /* 0x000fc80000201400 */
[----:B------:R-:W-:-:S05]  /*2460*/  F2FP.F16.F32.PACK_AB R0, RZ, R0 ;  /* 0x00000000ff00723e */ /* 0x000fca00000000ff */
[----:B------:R0:W-:Y:S01]  /*2470*/  STG.E.U16 desc[UR36][R2.64], R0 ;  /* 0x0000000002007986 */ /* 0x0001e2000c101524 */
[----:B------:R-:W-:Y:S05]  /*2480*/  BRA `(.L_x_14804) ;  /* 0x0000000800d47947 */ /* 0x000fea0003800000 */
.L_x_14807:
        /* <DEDUP_REMOVED lines=10> */
.L_x_14810:
[----:B------:R-:W-:-:S04]  /*2530*/  I2FP.F32.S32 R4, R4 ;  /* 0x0000000400047245 */ /* 0x000fc80000201400 */
[----:B------:R-:W-:-:S04]  /*2540*/  F2FP.F16.F32.PACK_AB R5, RZ, R4 ;  /* 0x00000004ff05723e */ /* 0x000fc800000000ff */
[----:B------:R-:W-:-:S05]  /*2550*/  PRMT R5, R5, 0x5410, RZ ;  /* 0x0000541005057816 */ /* 0x000fca00000000ff */
[----:B------:R0:W-:Y:S01]  /*2560*/  STG.E desc[UR36][R2.64], R5 ;  /* 0x0000000502007986 */ /* 0x0001e2000c101924 */
[----:B------:R-:W-:Y:S05]  /*2570*/  BRA `(.L_x_14804) ;  /* 0x0000000800987947 */ /* 0x000fea0003800000 */
.L_x_14809:
[----:B------:R-:W0:Y:S02]  /*2580*/  I2F.F64 R4, R4 ;  /* 0x0000000400047312 */ /* 0x000e240000201c00 */
[----:B0-----:R0:W-:Y:S01]  /*2590*/  STG.E.64 desc[UR36][R2.64], R4 ;  /* 0x0000000402007986 */ /* 0x0011e2000c101b24 */
[----:B------:R-:W-:Y:S05]  /*25a0*/  BRA `(.L_x_14804) ;  /* 0x00000008008c7947 */ /* 0x000fea0003800000 */
.L_x_14799:
        /* <DEDUP_REMOVED lines=12> */
.L_x_14813:
[----:B------:R-:W0:Y:S01]  /*2670*/  I2F.F64 R4, R4 ;  /* 0x0000000400047312 */ /* 0x000e220000201c00 */
[----:B------:R-:W-:-:S05]  /*2680*/  CS2R R6, SRZ ;  /* 0x0000000000067805 */ /* 0x000fca000001ff00 */
[----:B0-----:R0:W-:Y:S01]  /*2690*/  STG.E.128 desc[UR36][R2.64], R4 ;  /* 0x0000000402007986 */ /* 0x0011e2000c101d24 */
[----:B------:R-:W-:Y:S05]  /*26a0*/  BRA `(.L_x_14804) ;  /* 0x00000008004c7947 */ /* 0x000fea0003800000 */
.L_x_14812:
        /* <DEDUP_REMOVED lines=19> */
.L_x_14817:
[----:B------:R-:W-:Y:S05]  /*27e0*/  BSYNC.RECONVERGENT B0 ;  /* 0x0000000000007941 */ /* 0x000fea0003800200 */
.L_x_14816:
[----:B------:R-:W-:-:S05]  /*27f0*/  LOP3.LUT R5, R0, 0x80, R5, 0xf8, !PT ;  /* 0x0000008000057812 */ /* 0x000fca00078ef805 */
[----:B------:R0:W-:Y:S01]  /*2800*/  STG.E.U8 desc[UR36][R2.64], R5 ;  /* 0x0000000502007986 */ /* 0x0001e2000c101124 */
[----:B------:R-:W-:Y:S05]  /*2810*/  BRA `(.L_x_14804) ;  /* 0x0000000400f07947 */ /* 0x000fea0003800000 */
.L_x_14815:
[----:B------:R-:W-:Y:S01]  /*2820*/  I2FP.F32.S32 R7, R4 ;  /* 0x0000000400077245 */ /* 0x000fe20000201400 */
[----:B------:R-:W-:Y:S03]  /*2830*/  BSSY.RECONVERGENT B0, `(.L_x_14818) ;  /* 0x000000e000007945 */ /* 0x000fe60003800200 */
[----:B------:R-:W-:Y:S02]  /*2840*/  LOP3.LUT R6, R7, 0x7fffffff, RZ, 0xc0, !PT ;  /* 0x7fffffff07067812 */ /* 0x000fe400078ec0ff */
        /* <DEDUP_REMOVED lines=12> */
.L_x_14819:
[----:B------:R-:W-:Y:S05]  /*2910*/  BSYNC.RECONVERGENT B0 ;  /* 0x0000000000007941 */ /* 0x000fea0003800200 */
.L_x_14818:
[----:B------:R-:W-:-:S05]  /*2920*/  LOP3.LUT R5, R0, 0x80, R5, 0xf8, !PT ;  /* 0x0000008000057812 */ /* 0x000fca00078ef805 */
[----:B------:R0:W-:Y:S01]  /*2930*/  STG.E.U8 desc[UR36][R2.64], R5 ;  /* 0x0000000502007986 */ /* 0x0001e2000c101124 */
[----:B------:R-:W-:Y:S05]  /*2940*/  BRA `(.L_x_14804) ;  /* 0x0000000400a47947 */ /* 0x000fea0003800000 */
.L_x_14814:
[----:B------:R-:W-:-:S04]  /*2950*/  I2FP.F32.S32 R0, R4 ;  /* 0x0000000400007245 */ /* 0x000fc80000201400 */
[----:B------:R-:W-:-:S05]  /*2960*/  F2FP.BF16.F32.PACK_AB R0, RZ, R0 ;  /* 0x00000000ff00723e */ /* 0x000fca00000010ff */
[----:B------:R0:W-:Y:S01]  /*2970*/  STG.E.U16 desc[UR36][R2.64], R0 ;  /* 0x0000000002007986 */ /* 0x0001e2000c101524 */
[----:B------:R-:W-:Y:S05]  /*2980*/  BRA `(.L_x_14804) ;  /* 0x0000000400947947 */ /* 0x000fea0003800000 */
.L_x_14811:
        /* <DEDUP_REMOVED lines=10> */
.L_x_14822:
        /* <DEDUP_REMOVED lines=13> */
.L_x_14825:
[----:B------:R-:W-:-:S04]  /*2b00*/  SHF.R.U32.HI R0, RZ, 0x14, R5 ;  /* 0x00000014ff007819 */ /* 0x000fc80000011605 */
[----:B------:R-:W-:-:S04]  /*2b10*/  LOP3.LUT R0, R0, 0x1, RZ, 0xc0, !PT ;  /* 0x0000000100007812 */ /* 0x000fc800078ec0ff */
[----:B------:R-:W-:-:S04]  /*2b20*/  IADD3 R0, PT, PT, R5, 0x487ffff, R0 ;  /* 0x0487ffff05007810 */ /* 0x000fc80007ffe000 */
[----:B------:R-:W-:-:S04]  /*2b30*/  SHF.R.U32.HI R0, RZ, 0x14, R0 ;  /* 0x00000014ff007819 */ /* 0x000fc80000011600 */
[----:B------:R-:W-:-:S07]  /*2b40*/  LOP3.LUT R4, R0, 0xff, RZ, 0xc0, !PT ;  /* 0x000000ff00047812 */ /* 0x000fce00078ec0ff */
.L_x_14826:
[----:B------:R-:W-:-:S04]  /*2b50*/  SHF.R.U32.HI R5, RZ, 0x18, R5 ;  /* 0x00000018ff057819 */ /* 0x000fc80000011605 */
[----:B------:R-:W-:-:S04]  /*2b60*/  LOP3.LUT R4, R4, 0x80, R5, 0xf8, !PT ;  /* 0x0000008004047812 */ /* 0x000fc800078ef805 */
[----:B------:R-:W-:-:S07]  /*2b70*/  PRMT R0, R4, 0x7610, R0 ;  /* 0x0000761004007816 */ /* 0x000fce0000000000 */
.L_x_14824:
[----:B------:R-:W-:Y:S05]  /*2b80*/  BSYNC.RECONVERGENT B0 ;  /* 0x0000000000007941 */ /* 0x000fea0003800200 */
.L_x_14823:
[----:B------:R0:W-:Y:S01]  /*2b90*/  STG.E.U8 desc[UR36][R2.64], R0 ;  /* 0x0000000002007986 */ /* 0x0001e2000c101124 */
[----:B------:R-:W-:Y:S05]  /*2ba0*/  BRA `(.L_x_14804) ;  /* 0x00000004000c7947 */ /* 0x000fea0003800000 */
.L_x_14821:
        /* <DEDUP_REMOVED lines=13> */
.L_x_14829:
[----:B------:R-:W-:-:S04]  /*2c80*/  SHF.R.U32.HI R0, RZ, 0x15, R5 ;  /* 0x00000015ff007819 */ /* 0x000fc80000011605 */
[----:B------:R-:W-:-:S04]  /*2c90*/  LOP3.LUT R0, R0, 0x1, RZ, 0xc0, !PT ;  /* 0x0000000100007812 */ /* 0x000fc800078ec0ff */
[----:B------:R-:W-:-:S04]  /*2ca0*/  IADD3 R0, PT, PT, R5, 0x88fffff, R0 ;  /* 0x088fffff05007810 */ /* 0x000fc80007ffe000 */
[----:B------:R-:W-:-:S04]  /*2cb0*/  SHF.R.U32.HI R0, RZ, 0x15, R0 ;  /* 0x00000015ff007819 */ /* 0x000fc80000011600 */
[----:B------:R-:W-:-:S07]  /*2cc0*/  LOP3.LUT R4, R0, 0xff, RZ, 0xc0, !PT ;  /* 0x000000ff00047812 */ /* 0x000fce00078ec0ff */
.L_x_14830:
[----:B------:R-:W-:-:S04]  /*2cd0*/  SHF.R.U32.HI R5, RZ, 0x18, R5 ;  /* 0x00000018ff057819 */ /* 0x000fc80000011605 */
[----:B------:R-:W-:-:S04]  /*2ce0*/  LOP3.LUT R4, R4, 0x80, R5, 0xf8, !PT ;  /* 0x0000008004047812 */ /* 0x000fc800078ef805 */
[----:B------:R-:W-:-:S07]  /*2cf0*/  PRMT R0, R4, 0x7610, R0 ;  /* 0x0000761004007816 */ /* 0x000fce0000000000 */
.L_x_14828:
[----:B------:R-:W-:Y:S05]  /*2d00*/  BSYNC.RECONVERGENT B0 ;  /* 0x0000000000007941 */ /* 0x000fea0003800200 */
.L_x_14827:
[----:B------:R0:W-:Y:S01]  /*2d10*/  STG.E.U8 desc[UR36][R2.64], R0 ;  /* 0x0000000002007986 */ /* 0x0001e2000c101124 */
[----:B------:R-:W-:Y:S05]  /*2d20*/  BRA `(.L_x_14804) ;  /* 0x0000000000ac7947 */ /* 0x000fea0003800000 */
.L_x_14820:
[----:B------:R-:W-:-:S09]  /*2d30*/  UISETP.NE.AND UP0, UPT, UR4, 0x1c, UPT ;  /* 0x0000001c0400788c */ /* 0x000fd2000bf05270 */
[----:B------:R-:W-:Y:S05]  /*2d40*/  BRA.U !UP0, `(.L_x_14831) ;  /* 0x0000000108a07547 */ /* 0x000fea000b800000 */
[----:B------:R-:W-:-:S09]  /*2d50*/  UISETP.NE.AND UP0, UPT, UR4, 0x1d, UPT ;  /* 0x0000001d0400788c */ /* 0x000fd2000bf05270 */
[----:B------:R-:W-:Y:S05]  /*2d60*/  BRA.U !UP0, `(.L_x_14832) ;  /* 0x00000001088c7547 */ /* 0x000fea000b800000 */
[----:B------:R-:W-:-:S09]  /*2d70*/  UISETP.NE.AND UP0, UPT, UR4, 0x2c, UPT ;  /* 0x0000002c0400788c */ /* 0x000fd2000bf05270 */
[----:B------:R-:W-:Y:S05]  /*2d80*/  BRA.U !UP0, `(.L_x_14833) ;  /* 0x0000000108447547 */ /* 0x000fea000b800000 */
.L_x_14803:
        /* <DEDUP_REMOVED lines=16> */
.L_x_14834:
[----:B------:R-:W-:Y:S05]  /*2e90*/  BRA `(.L_x_14804) ;  /* 0x0000000000507947 */ /* 0x000fea0003800000 */
.L_x_14833:
[----:B------:R-:W-:-:S04]  /*2ea0*/  I2FP.F32.S32 R5, R4 ;  /* 0x0000000400057245 */ /* 0x000fc80000201400 */
        /* <DEDUP_REMOVED lines=15> */
.L_x_14832:
[----:B------:R-:W-:-:S05]  /*2fa0*/  SHF.R.S32.HI R5, RZ, 0x1f, R4 ;  /* 0x0000001fff057819 */ /* 0x000fca0000011404 */
[----:B------:R0:W-:Y:S01]  /*2fb0*/  STG.E.64 desc[UR36][R2.64], R4 ;  /* 0x0000000402007986 */ /* 0x0001e2000c101b24 */
[----:B------:R-:W-:Y:S05]  /*2fc0*/  BRA `(.L_x_14804) ;  /* 0x0000000000047947 */ /* 0x000fea0003800000 */
.L_x_14831:
[----:B------:R0:W-:Y:S02]  /*2fd0*/  STG.E desc[UR36][R2.64], R4 ;  /* 0x0000000402007986 */ /* 0x0001e4000c101924 */
.L_x_14804:
[----:B------:R-:W-:-:S07]  /*2fe0*/  VIADD R17, R17, 0x80 ;  /* 0x0000008011117836 */ /* 0x000fce0000000000 */
.L_x_14763:
[----:B------:R-:W-:Y:S05]  /*2ff0*/  BSYNC.RECONVERGENT B6 ;  /* 0x0000000000067941 */ /* 0x000fea0003800200 */
.L_x_14762:
        /* <DEDUP_REMOVED lines=307> */
.L_x_14837:
        /* <DEDUP_REMOVED lines=16> */
.L_x_14841:
[----:B------:R1:W5:Y:S01]  /*4430*/  LDG.E.U8 R0, desc[UR36][R2.64] ;  /* 0x0000002402007981 */ /* 0x000362000c1e1100 */
[----:B------:R-:W-:Y:S05]  /*4440*/  BRA `(.L_x_14843) ;  /* 0x0000000c002c7947 */ /* 0x000fea0003800000 */
.L_x_14840:
        /* <DEDUP_REMOVED lines=8> */
.L_x_14845:
[----:B------:R3:W5:Y:S01]  /*44d0*/  LDG.E R0, desc[UR36][R2.64] ;  /* 0x0000002402007981 */ /* 0x000762000c1e1900 */
[----:B------:R-:W-:Y:S05]  /*44e0*/  BRA `(.L_x_14843) ;  /* 0x0000000c00047947 */ /* 0x000fea0003800000 */
.L_x_14844:
[----:B------:R2:W5:Y:S01]  /*44f0*/  LDG.E.S16 R0, desc[UR36][R2.64] ;  /* 0x0000002402007981 */ /* 0x000562000c1e1700 */
[----:B------:R-:W-:Y:S05]  /*4500*/  BRA `(.L_x_14843) ;  /* 0x0000000800fc7947 */ /* 0x000fea0003800000 */
.L_x_14839:
        /* <DEDUP_REMOVED lines=9> */
.L_x_14847:
[----:B------:R-:W2:Y:S02]  /*45a0*/  LDG.E.U16 R2, desc[UR36][R2.64] ;  /* 0x0000002402027981 */ /* 0x000ea4000c1e1500 */
[----:B--2---:R-:W-:-:S06]  /*45b0*/  HADD2.F32 R0, -RZ, R2.H0_H0 ;  /* 0x20000002ff007230 */ /* 0x004fcc0000004100 */
[----:B------:R-:W0:Y:S01]  /*45c0*/  F2I.FTZ.TRUNC.NTZ R0, R0 ;  /* 0x0000000000007305 */ /* 0x000e22000021f100 */
[----:B------:R-:W-:Y:S05]  /*45d0*/  BRA `(.L_x_14843) ;  /* 0x0000000800c87947 */ /* 0x000fea0003800000 */
.L_x_14846:
        /* <DEDUP_REMOVED lines=9> */
.L_x_14849:
[----:B------:R-:W2:Y:S02]  /*4670*/  LDG.E.U16 R2, desc[UR36][R2.64] ;  /* 0x0000002402027981 */ /* 0x000ea4000c1e1500 */
[----:B--2---:R-:W-:-:S06]  /*4680*/  HADD2.F32 R0, -RZ, R2.H0_H0 ;  /* 0x20000002ff007230 */ /* 0x004fcc0000004100 */
[----:B------:R-:W0:Y:S01]  /*4690*/  F2I.FTZ.TRUNC.NTZ R0, R0 ;  /* 0x0000000000007305 */ /* 0x000e22000021f100 */
[----:B------:R-:W-:Y:S05]  /*46a0*/  BRA `(.L_x_14843) ;  /* 0x0000000800947947 */ /* 0x000fea0003800000 */
.L_x_14848:
[----:B------:R-:W2:Y:S02]  /*46b0*/  LDG.E.64 R2, desc[UR36][R2.64] ;  /* 0x0000002402027981 */ /* 0x000ea4000c1e1b00 */
[----:B--2---:R0:W1:Y:S01]  /*46c0*/  F2I.F64.TRUNC R0, R2 ;  /* 0x0000000200007311 */ /* 0x004062000030d100 */
[----:B------:R-:W-:Y:S05]  /*46d0*/  BRA `(.L_x_14843) ;  /* 0x0000000800887947 */ /* 0x000fea0003800000 */
.L_x_14838:
        /* <DEDUP_REMOVED lines=12> */
.L_x_14852:
[----:B------:R-:W2:Y:S02]  /*47a0*/  LDG.E.64 R2, desc[UR36][R2.64] ;  /* 0x0000002402027981 */ /* 0x000ea4000c1e1b00 */
[----:B--2---:R0:W1:Y:S01]  /*47b0*/  F2I.F64.TRUNC R0, R2 ;  /* 0x0000000200007311 */ /* 0x004062000030d100 */
[----:B------:R-:W-:Y:S05]  /*47c0*/  BRA `(.L_x_14843) ;  /* 0x00000008004c7947 */ /* 0x000fea0003800000 */
.L_x_14851:
        /* <DEDUP_REMOVED lines=26> */
.L_x_14854:
        /* <DEDUP_REMOVED lines=13> */
.L_x_14853:
[----:B------:R-:W2:Y:S02]  /*4a40*/  LDG.E.U16 R0, desc[UR36][R2.64] ;  /* 0x0000002402007981 */ /* 0x000ea4000c1e1500 */
[----:B--2---:R-:W-:-:S06]  /*4a50*/  IMAD.U32 R0, R0, 0x10000, RZ ;  /* 0x0001000000007824 */ /* 0x004fcc00078e00ff */
[----:B------:R-:W0:Y:S01]  /*4a60*/  F2I.FTZ.TRUNC.NTZ R0, R0 ;  /* 0x0000000000007305 */ /* 0x000e22000021f100 */
[----:B------:R-:W-:Y:S05]  /*4a70*/  BRA `(.L_x_14843) ;  /* 0x0000000400a07947 */ /* 0x000fea0003800000 */
.L_x_14850:
        /* <DEDUP_REMOVED lines=10> */
.L_x_14857:
        /* <DEDUP_REMOVED lines=21> */
.L_x_14861:
[----:B------:R-:W-:Y:S05]  /*4c70*/  BSYNC.RECONVERGENT B1 ;  /* 0x0000000000017941 */ /* 0x000fea0003800200 */
.L_x_14860:
[----:B------:R-:W-:Y:S02]  /*4c80*/  SHF.L.U32 R0, R0, 0x14, RZ ;  /* 0x0000001400007819 */ /* 0x000fe400000006ff */
[----:B------:R-:W-:-:S04]  /*4c90*/  LEA R2, R2, 0x3b800000, 0x17 ;  /* 0x3b80000002027811 */ /* 0x000fc800078eb8ff */
[----:B------:R-:W-:-:S07]  /*4ca0*/  LOP3.LUT R0, R2, R0, R7, 0xfe, !PT ;  /* 0x0000000002007212 */ /* 0x000fce00078efe07 */
.L_x_14859:
[----:B------:R-:W-:Y:S05]  /*4cb0*/  BSYNC.RECONVERGENT B0 ;  /* 0x0000000000007941 */ /* 0x000fea0003800200 */
.L_x_14858:
[----:B------:R-:W0:Y:S01]  /*4cc0*/  F2I.FTZ.TRUNC.NTZ R0, R0 ;  /* 0x0000000000007305 */ /* 0x000e22000021f100 */
[----:B------:R-:W-:Y:S05]  /*4cd0*/  BRA `(.L_x_14843) ;  /* 0x0000000400087947 */ /* 0x000fea0003800000 */
.L_x_14856:
        /* <DEDUP_REMOVED lines=21> */
.L_x_14865:
[----:B------:R-:W-:Y:S05]  /*4e30*/  BSYNC.RECONVERGENT B1 ;  /* 0x0000000000017941 */ /* 0x000fea0003800200 */
.L_x_14864:
[----:B------:R-:W-:Y:S01]  /*4e40*/  IMAD.SHL.U32 R0, R0, 0x200000, RZ ;  /* 0x0020000000007824 */ /* 0x000fe200078e00ff */
[----:B------:R-:W-:-:S04]  /*4e50*/  LEA R2, R2, 0x37800000, 0x17 ;  /* 0x3780000002027811 */ /* 0x000fc800078eb8ff */
[----:B------:R-:W-:-:S07]  /*4e60*/  LOP3.LUT R0, R2, R0, R7, 0xfe, !PT ;  /* 0x0000000002007212 */ /* 0x000fce00078efe07 */
.L_x_14863:
[----:B------:R-:W-:Y:S05]  /*4e70*/  BSYNC.RECONVERGENT B0 ;  /* 0x0000000000007941 */ /* 0x000fea0003800200 */
.L_x_14862:
[----:B------:R-:W0:Y:S01]  /*4e80*/  F2I.FTZ.TRUNC.NTZ R0, R0 ;  /* 0x0000000000007305 */ /* 0x000e22000021f100 */
[----:B------:R-:W-:Y:S05]  /*4e90*/  BRA `(.L_x_14843) ;  /* 0x0000000000987947 */ /* 0x000fea0003800000 */
.L_x_14855:
        /* <DEDUP_REMOVED lines=14> */
.L_x_14869:
[----:B------:R-:W-:Y:S05]  /*4f80*/  BSYNC.RECONVERGENT B0 ;  /* 0x0000000000007941 */ /* 0x000fea0003800200 */
.L_x_14868:
[----:B------:R-:W0:Y:S01]  /*4f90*/  F2I.FTZ.TRUNC.NTZ R0, R0 ;  /* 0x0000000000007305 */ /* 0x000e22000021f100 */
[----:B------:R-:W-:Y:S05]  /*4fa0*/  BRA `(.L_x_14843) ;  /* 0x0000000000547947 */ /* 0x000fea0003800000 */
.L_x_14842:
        /* <DEDUP_REMOVED lines=16> */
.L_x_14870:
[----:B------:R-:W-:Y:S01]  /*50b0*/  MOV R0, RZ ;  /* 0x000000ff00007202 */ /* 0x000fe20000000f00 */
[----:B------:R-:W-:Y:S06]  /*50c0*/  BRA `(.L_x_14843) ;  /* 0x00000000000c7947 */ /* 0x000fec0003800000 */
.L_x_14867:
[----:B------:R0:W5:Y:S01]  /*50d0*/  LDG.E R0, desc[UR36][R2.64] ;  /* 0x0000002402007981 */ /* 0x000162000c1e1900 */
[----:B------:R-:W-:Y:S05]  /*50e0*/  BRA `(.L_x_14843) ;  /* 0x0000000000047947 */ /* 0x000fea0003800000 */
.L_x_14866:
[----:B------:R0:W5:Y:S02]  /*50f0*/  LDG.E R0, desc[UR36][R2.64] ;  /* 0x0000002402007981 */ /* 0x000164000c1e1900 */
.L_x_14843:
[----:B------:R-:W2:Y:S01]  /*5100*/  LDCU.64 UR6, c[0x0][0x580] ;  /* 0x0000b000ff0677ac */ /* 0x000ea20008000a00 */
[----:B01---5:R-:W-:Y:S01]  /*5110*/  IMAD.MOV R4, RZ, RZ, -R0 ;  /* 0x000000ffff047224 */ /* 0x023fe200078e0a00 */
        /* <DEDUP_REMOVED lines=15> */
.L_x_14874:
[----:B------:R0:W-:Y:S01]  /*5210*/  STG.E.U8 desc[UR36][R2.64], R4 ;  /* 0x0000000402007986 */ /* 0x0001e2000c101124 */
[----:B------:R-:W-:Y:S05]  /*5220*/  BRA `(.L_x_14876) ;  /* 0x0000000c00387947 */ /* 0x000fea0003800000 */
.L_x_14873:
        /* <DEDUP_REMOVED lines=9> */
.L_x_14878:
[----:B------:R0:W-:Y:S01]  /*52c0*/  STG.E desc[UR36][R2.64], R4 ;  /* 0x0000000402007986 */ /* 0x0001e2000c101924 */
[----:B------:R-:W-:Y:S05]  /*52d0*/  BRA `(.L_x_14876) ;  /* 0x0000000c000c7947 */ /* 0x000fea0003800000 */
.L_x_14877:
[----:B------:R0:W-:Y:S01]  /*52e0*/  STG.E.U16 desc[UR36][R2.64], R4 ;  /* 0x0000000402007986 */ /* 0x0001e2000c101524 */
[----:B------:R-:W-:Y:S05]  /*52f0*/  BRA `(.L_x_14876) ;  /* 0x0000000c00047947 */ /* 0x000fea0003800000 */
.L_x_14872:
        /* <DEDUP_REMOVED lines=9> */
.L_x_14880:
[----:B------:R-:W-:-:S04]  /*5390*/  I2FP.F32.S32 R0, R4 ;  /* 0x0000000400007245 */ /* 0x000fc80000201400 */
[----:B------:R-:W-:-:S05]  /*53a0*/  F2FP.F16.F32.PACK_AB R0, RZ, R0 ;  /* 0x00000000ff00723e */ /* 0x000fca00000000ff */
[----:B------:R0:W-:Y:S01]  /*53b0*/  STG.E.U16 desc[UR36][R2.64], R0 ;  /* 0x0000000002007986 */ /* 0x0001e2000c101524 */
[----:B------:R-:W-:Y:S05]  /*53c0*/  BRA `(.L_x_14876) ;  /* 0x0000000800d07947 */ /* 0x000fea0003800000 */
.L_x_14879:
        /* <DEDUP_REMOVED lines=10> */
.L_x_14882:
[----:B------:R-:W-:-:S04]  /*5470*/  I2FP.F32.S32 R4, R4 ;  /* 0x0000000400047245 */ /* 0x000fc80000201400 */
[----:B------:R-:W-:-:S04]  /*5480*/  F2FP.F16.F32.PACK_AB R5, RZ, R4 ;  /* 0x00000004ff05723e */ /* 0x000fc800000000ff */
[----:B------:R-:W-:-:S05]  /*5490*/  PRMT R5, R5, 0x5410, RZ ;  /* 0x0000541005057816 */ /* 0x000fca00000000ff */
[----:B------:R0:W-:Y:S01]  /*54a0*/  STG.E desc[UR36][R2.64], R5 ;  /* 0x0000000502007986 */ /* 0x0001e2000c101924 */
[----:B------:R-:W-:Y:S05]  /*54b0*/  BRA `(.L_x_14876) ;  /* 0x0000000800947947 */ /* 0x000fea0003800000 */
.L_x_14881:
[----:B------:R-:W0:Y:S02]  /*54c0*/  I2F.F64 R4, R4 ;  /* 0x0000000400047312 */ /* 0x000e240000201c00 */
[----:B0-----:R0:W-:Y:S01]  /*54d0*/  STG.E.64 desc[UR36][R2.64], R4 ;  /* 0x0000000402007986 */ /* 0x0011e2000c101b24 */
[----:B------:R-:W-:Y:S05]  /*54e0*/  BRA `(.L_x_14876) ;  /* 0x0000000800887947 */ /* 0x000fea0003800000 */
.L_x_14871:
        /* <DEDUP_REMOVED lines=12> */
.L_x_14886:
        /* <DEDUP_REMOVED lines=18> */
.L_x_14889:
[----:B------:R-:W-:-:S04]  /*56d0*/  SHF.R.U32.HI R5, RZ, 0x18, R5 ;  /* 0x00000018ff057819 */ /* 0x000fc80000011605 */
[----:B------:R-:W-:-:S07]  /*56e0*/  LOP3.LUT R0, R0, 0x80, R5, 0xf8, !PT ;  /* 0x0000008000007812 */ /* 0x000fce00078ef805 */
.L_x_14888:
[----:B------:R-:W-:Y:S05]  /*56f0*/  BSYNC.RECONVERGENT B0 ;  /* 0x0000000000007941 */ /* 0x000fea0003800200 */
.L_x_14887:
[----:B------:R0:W-:Y:S01]  /*5700*/  STG.E.U8 desc[UR36][R2.64], R0 ;  /* 0x0000000002007986 */ /* 0x0001e2000c101124 */
[----:B------:R-:W-:Y:S05]  /*5710*/  BRA `(.L_x_14876) ;  /* 0x0000000400fc7947 */ /* 0x000fea0003800000 */
.L_x_14885:
        /* <DEDUP_REMOVED lines=18> */
.L_x_14892:
[----:B------:R-:W-:-:S04]  /*5840*/  SHF.R.U32.HI R5, RZ, 0x18, R5 ;  /* 0x00000018ff057819 */ /* 0x000fc80000011605 */
[----:B------:R-:W-:-:S07]  /*5850*/  LOP3.LUT R0, R0, 0x80, R5, 0xf8, !PT ;  /* 0x0000008000007812 */ /* 0x000fce00078ef805 */
.L_x_14891:
[----:B------:R-:W-:Y:S05]  /*5860*/  BSYNC.RECONVERGENT B0 ;  /* 0x0000000000007941 */ /* 0x000fea0003800200 */
.L_x_14890:
[----:B------:R0:W-:Y:S01]  /*5870*/  STG.E.U8 desc[UR36][R2.64], R0 ;  /* 0x0000000002007986 */ /* 0x0001e2000c101124 */
[----:B------:R-:W-:Y:S05]  /*5880*/  BRA `(.L_x_14876) ;  /* 0x0000000400a07947 */ /* 0x000fea0003800000 */
.L_x_14884:
        /* <DEDUP_REMOVED lines=22> */
.L_x_14894:
[----:B------:R-:W-:-:S05]  /*59f0*/  SHF.R.S32.HI R5, RZ, 0x1f, R4 ;  /* 0x0000001fff057819 */ /* 0x000fca0000011404 */
[----:B------:R0:W-:Y:S01]  /*5a00*/  STG.E.64 desc[UR36][R2.64], R4 ;  /* 0x0000000402007986 */ /* 0x0001e2000c101b24 */
[----:B------:R-:W-:Y:S05]  /*5a10*/  BRA `(.L_x_14876) ;  /* 0x00000004003c7947 */ /* 0x000fea0003800000 */
.L_x_14893:
[----:B------:R0:W-:Y:S01]  /*5a20*/  STG.E desc[UR36][R2.64], R4 ;  /* 0x0000000402007986 */ /* 0x0001e2000c101924 */
[----:B------:R-:W-:Y:S05]  /*5a30*/  BRA `(.L_x_14876) ;  /* 0x0000000400347947 */ /* 0x000fea0003800000 */
.L_x_14883:
        /* <DEDUP_REMOVED lines=10> */
.L_x_14896:
[----:B------:R-:W0:Y:S01]  /*5ae0*/  I2F.F64 R4, R4 ;  /* 0x0000000400047312 */ /* 0x000e220000201c00 */
[----:B------:R-:W-:-:S05]  /*5af0*/  CS2R R6, SRZ ;  /* 0x0000000000067805 */ /* 0x000fca000001ff00 */
[----:B0-----:R4:W-:Y:S01]  /*5b00*/  STG.E.128 desc[UR36][R2.64], R4 ;  /* 0x0000000402007986 */ /* 0x0019e2000c101d24 */
[----:B------:R-:W-:Y:S05]  /*5b10*/  BRA `(.L_x_14876) ;  /* 0x0000000000fc7947 */ /* 0x000fea0003800000 */
.L_x_14895:
[----:B------:R-:W-:-:S09]  /*5b20*/  UISETP.NE.AND UP0, UPT, UR4, 0xf, UPT ;  /* 0x0000000f0400788c */ /* 0x000fd2000bf05270 */
[----:B------:R-:W-:Y:S05]  /*5b30*/  BRA.U !UP0, `(.L_x_14897) ;  /* 0x0000000108e87547 */ /* 0x000fea000b800000 */
[----:B------:R-:W-:-:S09]  /*5b40*/  UISETP.NE.AND UP0, UPT, UR4, 0x17, UPT ;  /* 0x000000170400788c */ /* 0x000fd2000bf05270 */
[----:B------:R-:W-:Y:S05]  /*5b50*/  BRA.U !UP0, `(.L_x_14898) ;  /* 0x0000000108907547 */ /* 0x000fea000b800000 */
[----:B------:R-:W-:-:S09]  /*5b60*/  UISETP.NE.AND UP0, UPT, UR4, 0x18, UPT ;  /* 0x000000180400788c */ /* 0x000fd2000bf05270 */
[----:B------:R-:W-:Y:S05]  /*5b70*/  BRA.U !UP0, `(.L_x_14899) ;  /* 0x0000000108447547 */ /* 0x000fea000b800000 */
.L_x_14875:
        /* <DEDUP_REMOVED lines=16> */
.L_x_14900:
[----:B------:R-:W-:Y:S05]  /*5c80*/  BRA `(.L_x_14876) ;  /* 0x0000000000a07947 */ /* 0x000fea0003800000 */
.L_x_14899:
        /* <DEDUP_REMOVED lines=13> */
.L_x_14902:
[----:B------:R-:W-:Y:S05]  /*5d60*/  BSYNC.RECONVERGENT B0 ;  /* 0x0000000000007941 */ /* 0x000fea0003800200 */
.L_x_14901:
[----:B------:R-:W-:-:S05]  /*5d70*/  LOP3.LUT R5, R0, 0x80, R5, 0xf8, !PT ;  /* 0x0000008000057812 */ /* 0x000fca00078ef805 */
[----:B------:R2:W-:Y:S01]  /*5d80*/  STG.E.U8 desc[UR36][R2.64], R5 ;  /* 0x0000000502007986 */ /* 0x0005e2000c101124 */
[----:B------:R-:W-:Y:S05]  /*5d90*/  BRA `(.L_x_14876) ;  /* 0x00000000005c7947 */ /* 0x000fea0003800000 */
.L_x_14898:
        /* <DEDUP_REMOVED lines=12> */
.L_x_14904:
[----:B------:R-:W-:Y:S01]  /*5e60*/  IMAD.MOV.U32 R0, RZ, RZ, 0x7f ;  /* 0x0000007fff007424 */ /* 0x000fe200078e00ff */
[----:B------:R-:W-:-:S04]  /*5e70*/  ISETP.GT.U32.AND P0, PT, R4, 0x7f800000, PT ;  /* 0x7f8000000400780c */ /* 0x000fc80003f04070 */
[----:B------:R-:W-:-:S09]  /*5e80*/  SEL R0, R0, 0x7c, P0 ;  /* 0x0000007c00007807 */ /* 0x000fd20000000000 */
.L_x_14905:
[----:B------:R-:W-:Y:S05]  /*5e90*/  BSYNC.RECONVERGENT B0 ;  /* 0x0000000000007941 */ /* 0x000fea0003800200 */
.L_x_14903:
[----:B------:R-:W-:-:S04]  /*5ea0*/  SHF.R.U32.HI R5, RZ, 0x18, R5 ;  /* 0x00000018ff057819 */ /* 0x000fc80000011605 */
[----:B------:R-:W-:-:S05]  /*5eb0*/  LOP3.LUT R5, R0, 0x80, R5, 0xf8, !PT ;  /* 0x0000008000057812 */ /* 0x000fca00078ef805 */
[----:B------:R1:W-:Y:S01]  /*5ec0*/  STG.E.U8 desc[UR36][R2.64], R5 ;  /* 0x0000000502007986 */ /* 0x0003e2000c101124 */
[----:B------:R-:W-:Y:S05]  /*5ed0*/  BRA `(.L_x_14876) ;  /* 0x00000000000c7947 */ /* 0x000fea0003800000 */
.L_x_14897:
[----:B------:R-:W-:-:S04]  /*5ee0*/  I2FP.F32.S32 R0, R4 ;  /* 0x0000000400007245 */ /* 0x000fc80000201400 */
[----:B------:R-:W-:-:S05]  /*5ef0*/  F2FP.BF16.F32.PACK_AB R0, RZ, R0 ;  /* 0x00000000ff00723e */ /* 0x000fca00000010ff */
[----:B------:R0:W-:Y:S02]  /*5f00*/  STG.E.U16 desc[UR36][R2.64], R0 ;  /* 0x0000000002007986 */ /* 0x0001e4000c101524 */
.L_x_14876:
[----:B------:R-:W-:-:S07]  /*5f10*/  VIADD R17, R17, 0x80 ;  /* 0x0000008011117836 */ /* 0x000fce0000000000 */
.L_x_14836:
[----:B------:R-:W-:Y:S05]  /*5f20*/  BSYNC.RECONVERGENT B6 ;  /* 0x0000000000067941 */ /* 0x000fea0003800200 */
.L_x_14835:
        /* <DEDUP_REMOVED lines=307> */
.L_x_14908:
        /* <DEDUP_REMOVED lines=16> */
.L_x_14912:
[----:B------:R0:W5:Y:S01]  /*7360*/  LDG.E.U8 R0, desc[UR36][R2.64] ;  /* 0x0000002402007981 */ /* 0x000162000c1e1100 */
[----:B------:R-:W-:Y:S05]  /*7370*/  BRA `(.L_x_14914) ;  /* 0x0000000c002c7947 */ /* 0x000fea0003800000 */
.L_x_14911:
        /* <DEDUP_REMOVED lines=8> */
.L_x_14916:
[----:B------:R0:W5:Y:S01]  /*7400*/  LDG.E R0, desc[UR36][R2.64] ;  /* 0x0000002402007981 */ /* 0x000162000c1e1900 */
[----:B------:R-:W-:Y:S05]  /*7410*/  BRA `(.L_x_14914) ;  /* 0x0000000c00047947 */ /* 0x000fea0003800000 */
.L_x_14915:
[----:B------:R0:W5:Y:S01]  /*7420*/  LDG.E.S16 R0, desc[UR36][R2.64] ;  /* 0x0000002402007981 */ /* 0x000162000c1e1700 */
[----:B------:R-:W-:Y:S05]  /*7430*/  BRA `(.L_x_14914) ;  /* 0x0000000800fc7947 */ /* 0x000fea0003800000 */
.L_x_14910:
        /* <DEDUP_REMOVED lines=9> */
.L_x_14918:
[----:B------:R-:W2:Y:S02]  /*74d0*/  LDG.E.U16 R2, desc[UR36][R2.64] ;  /* 0x0000002402027981 */ /* 0x000ea4000c1e1500 */
[----:B--2---:R-:W-:-:S06]  /*74e0*/  HADD2.F32 R0, -RZ, R2.H0_H0 ;  /* 0x20000002ff007230 */ /* 0x004fcc0000004100 */
[----:B------:R-:W0:Y:S01]  /*74f0*/  F2I.FTZ.TRUNC.NTZ R0, R0 ;  /* 0x0000000000007305 */ /* 0x000e22000021f100 */
[----:B------:R-:W-:Y:S05]  /*7500*/  BRA `(.L_x_14914) ;  /* 0x0000000800c87947 */ /* 0x000fea0003800000 */
.L_x_14917:
        /* <DEDUP_REMOVED lines=9> */
.L_x_14920:
[----:B------:R-:W2:Y:S02]  /*75a0*/  LDG.E.U16 R2, desc[UR36][R2.64] ;  /* 0x0000002402027981 */ /* 0x000ea4000c1e1500 */
[----:B--2---:R-:W-:-:S06]  /*75b0*/  HADD2.F32 R0, -RZ, R2.H0_H0 ;  /* 0x20000002ff007230 */ /* 0x004fcc0000004100 */
[----:B------:R-:W0:Y:S01]  /*75c0*/  F2I.FTZ.TRUNC.NTZ R0, R0 ;  /* 0x0000000000007305 */ /* 0x000e22000021f100 */
[----:B------:R-:W-:Y:S05]  /*75d0*/  BRA `(.L_x_14914) ;  /* 0x0000000800947947 */ /* 0x000fea0003800000 */
.L_x_14919:
[----:B------:R-:W2:Y:S02]  /*75e0*/  LDG.E.64 R2, desc[UR36][R2.64] ;  /* 0x0000002402027981 */ /* 0x000ea4000c1e1b00 */
[----:B--2---:R0:W1:Y:S01]  /*75f0*/  F2I.F64.TRUNC R0, R2 ;  /* 0x0000000200007311 */ /* 0x004062000030d100 */
[----:B------:R-:W-:Y:S05]  /*7600*/  BRA `(.L_x_14914) ;  /* 0x0000000800887947 */ /* 0x000fea0003800000 */
.L_x_14909:
        /* <DEDUP_REMOVED lines=12> */
.L_x_14923:
[----:B------:R-:W2:Y:S02]  /*76d0*/  LDG.E.64 R2, desc[UR36][R2.64] ;  /* 0x0000002402027981 */ /* 0x000ea4000c1e1b00 */
[----:B--2---:R0:W1:Y:S01]  /*76e0*/  F2I.F64.TRUNC R0, R2 ;  /* 0x0000000200007311 */ /* 0x004062000030d100 */
[----:B------:R-:W-:Y:S05]  /*76f0*/  BRA `(.L_x_14914) ;  /* 0x00000008004c7947 */ /* 0x000fea0003800000 */
.L_x_14922:
        /* <DEDUP_REMOVED lines=26> */
.L_x_14925:
        /* <DEDUP_REMOVED lines=13> */
.L_x_14924:
[----:B------:R-:W2:Y:S02]  /*7970*/  LDG.E.U16 R0, desc[UR36][R2.64] ;  /* 0x0000002402007981 */ /* 0x000ea4000c1e1500 */
[----:B--2---:R-:W-:-:S06]  /*7980*/  IMAD.U32 R0, R0, 0x10000, RZ ;  /* 0x0001000000007824 */ /* 0x004fcc00078e00ff */
[----:B------:R-:W4:Y:S01]  /*7990*/  F2I.FTZ.TRUNC.NTZ R0, R0 ;  /* 0x0000000000007305 */ /* 0x000f22000021f100 */
[----:B------:R-:W-:Y:S05]  /*79a0*/  BRA `(.L_x_14914) ;  /* 0x0000000400a07947 */ /* 0x000fea0003800000 */
.L_x_14921:
        /* <DEDUP_REMOVED lines=10> */
.L_x_14928:
        /* <DEDUP_REMOVED lines=21> */
.L_x_14932:
[----:B------:R-:W-:Y:S05]  /*7ba0*/  BSYNC.RECONVERGENT B1 ;  /* 0x0000000000017941 */ /* 0x000fea0003800200 */
.L_x_14931:
[----:B------:R-:W-:Y:S01]  /*7bb0*/  IMAD.SHL.U32 R0, R0, 0x100000, RZ ;  /* 0x0010000000007824 */ /* 0x000fe200078e00ff */
[----:B------:R-:W-:-:S04]  /*7bc0*/  LEA R2, R2, 0x3b800000, 0x17 ;  /* 0x3b80000002027811 */ /* 0x000fc800078eb8ff */
[----:B------:R-:W-:-:S07]  /*7bd0*/  LOP3.LUT R0, R2, R0, R7, 0xfe, !PT ;  /* 0x0000000002007212 */ /* 0x000fce00078efe07 */
.L_x_14930:
[----:B------:R-:W-:Y:S05]  /*7be0*/  BSYNC.RECONVERGENT B0 ;  /* 0x0000000000007941 */ /* 0x000fea0003800200 */
.L_x_14929:
[----:B------:R-:W0:Y:S01]  /*7bf0*/  F2I.FTZ.TRUNC.NTZ R0, R0 ;  /* 0x0000000000007305 */ /* 0x000e22000021f100 */
[----:B------:R-:W-:Y:S05]  /*7c00*/  BRA `(.L_x_14914) ;  /* 0x0000000400087947 */ /* 0x000fea0003800000 */
.L_x_14927:
        /* <DEDUP_REMOVED lines=21> */
.L_x_14936:
[----:B------:R-:W-:Y:S05]  /*7d60*/  BSYNC.RECONVERGENT B1 ;  /* 0x0000000000017941 */ /* 0x000fea0003800200 */
.L_x_14935:
[----:B------:R-:W-:Y:S02]  /*7d70*/  SHF.L.U32 R0, R0, 0x15, RZ ;  /* 0x0000001500007819 */ /* 0x000fe400000006ff */
[----:B------:R-:W-:-:S04]  /*7d80*/  LEA R2, R2, 0x37800000, 0x17 ;  /* 0x3780000002027811 */ /* 0x000fc800078eb8ff */
[----:B------:R-:W-:-:S07]  /*7d90*/  LOP3.LUT R0, R2, R0, R7, 0xfe, !PT ;  /* 0x0000000002007212 */ /* 0x000fce00078efe07 */
.L_x_14934:
[----:B------:R-:W-:Y:S05]  /*7da0*/  BSYNC.RECONVERGENT B0 ;  /* 0x0000000000007941 */ /* 0x000fea0003800200 */
.L_x_14933:
[----:B------:R-:W0:Y:S01]  /*7db0*/  F2I.FTZ.TRUNC.NTZ R0, R0 ;  /* 0x0000000000007305 */ /* 0x000e22000021f100 */
[----:B------:R-:W-:Y:S05]  /*7dc0*/  BRA `(.L_x_14914) ;  /* 0x0000000000987947 */ /* 0x000fea0003800000 */
.L_x_14926:
        /* <DEDUP_REMOVED lines=14> */
.L_x_14940:
[----:B------:R-:W-:Y:S05]  /*7eb0*/  BSYNC.RECONVERGENT B0 ;  /* 0x0000000000007941 */ /* 0x000fea0003800200 */
.L_x_14939:
[----:B------:R-:W0:Y:S01]  /*7ec0*/  F2I.FTZ.TRUNC.NTZ R0, R0 ;  /* 0x0000000000007305 */ /* 0x000e22000021f100 */
[----:B------:R-:W-:Y:S05]  /*7ed0*/  BRA `(.L_x_14914) ;  /* 0x0000000000547947 */ /* 0x000fea0003800000 */
.L_x_14913:
        /* <DEDUP_REMOVED lines=16> */
.L_x_14941:
[----:B------:R-:W-:Y:S01]  /*7fe0*/  IMAD.MOV.U32 R0, RZ, RZ, RZ ;  /* 0x000000ffff007224 */ /* 0x000fe200078e00ff */
[----:B------:R-:W-:Y:S06]  /*7ff0*/  BRA `(.L_x_14914) ;  /* 0x00000000000c7947 */ /* 0x000fec0003800000 */
.L_x_14938:
[----:B------:R0:W5:Y:S01]  /*8000*/  LDG.E R0, desc[UR36][R2.64] ;  /* 0x0000002402007981 */ /* 0x000162000c1e1900 */
[----:B------:R-:W-:Y:S05]  /*8010*/  BRA `(.L_x_14914) ;  /* 0x0000000000047947 */ /* 0x000fea0003800000 */
.L_x_14937:
[----:B------:R0:W5:Y:S02]  /*8020*/  LDG.E R0, desc[UR36][R2.64] ;  /* 0x0000002402007981 */ /* 0x000164000c1e1900 */
.L_x_14914:
[----:B------:R-:W0:Y:S02]  /*8030*/  LDCU.64 UR6, c[0x0][0x580] ;  /* 0x0000b000ff0677ac */ /* 0x000e240008000a00 */
[----:B012345:R-:W-:Y:S01]  /*8040*/  IADD3 R4, PT, PT, -R0, RZ, RZ ;  /* 0x000000ff00047210 */ /* 0x03ffe20007ffe1ff */
[----:B------:R-:W-:-:S04]  /*8050*/  UPRMT UR4, UR42, 0x9910, URZ ;  /* 0x000099102a047896 */ /* 0x000fc800080000ff */
        /* <DEDUP_REMOVED lines=14> */
.L_x_14945:
[----:B------:R4:W-:Y:S01]  /*8140*/  STG.E.U8 desc[UR36][R2.64], R4 ;  /* 0x0000000402007986 */ /* 0x0009e2000c101124 */
[----:B------:R-:W-:Y:S05]  /*8150*/  BRA `(.L_x_14947) ;  /* 0x0000000c00387947 */ /* 0x000fea0003800000 */
.L_x_14944:
        /* <DEDUP_REMOVED lines=9> */
.L_x_14949:
[----:B------:R2:W-:Y:S01]  /*81f0*/  STG.E desc[UR36][R2.64], R4 ;  /* 0x0000000402007986 */ /* 0x0005e2000c101924 */
[----:B------:R-:W-:Y:S05]  /*8200*/  BRA `(.L_x_14947) ;  /* 0x0000000c000c7947 */ /* 0x000fea0003800000 */
.L_x_14948:
[----:B------:R0:W-:Y:S01]  /*8210*/  STG.E.U16 desc[UR36][R2.64], R4 ;  /* 0x0000000402007986 */ /* 0x0001e2000c101524 */
[----:B------:R-:W-:Y:S05]  /*8220*/  BRA `(.L_x_14947) ;  /* 0x0000000c00047947 */ /* 0x000fea0003800000 */
.L_x_14943:
        /* <DEDUP_REMOVED lines=9> */
.L_x_14951:
[----:B------:R-:W-:-:S04]  /*82c0*/  I2FP.F32.S32 R0, R4 ;  /* 0x0000000400007245 */ /* 0x000fc80000201400 */
[----:B------:R-:W-:-:S05]  /*82d0*/  F2FP.F16.F32.PACK_AB R0, RZ, R0 ;  /* 0x00000000ff00723e */ /* 0x000fca00000000ff */
[----:B------:R0:W-:Y:S01]  /*82e0*/  STG.E.U16 desc[UR36][R2.64], R0 ;  /* 0x0000000002007986 */ /* 0x0001e2000c101524 */
[----:B------:R-:W-:Y:S05]  /*82f0*/  BRA `(.L_x_14947) ;  /* 0x0000000800d07947 */ /* 0x000fea0003800000 */
.L_x_14950:
        /* <DEDUP_REMOVED lines=10> */
.L_x_14953:
[----:B------:R-:W-:-:S04]  /*83a0*/  I2FP.F32.S32 R4, R4 ;  /* 0x0000000400047245 */ /* 0x000fc80000201400 */
[----:B------:R-:W-:-:S04]  /*83b0*/  F2FP.F16.F32.PACK_AB R5, RZ, R4 ;  /* 0x00000004ff05723e */ /* 0x000fc800000000ff */
[----:B------:R-:W-:-:S05]  /*83c0*/  PRMT R5, R5, 0x5410, RZ ;  /* 0x0000541005057816 */ /* 0x000fca00000000ff */
[----:B------:R0:W-:Y:S01]  /*83d0*/  STG.E desc[UR36][R2.64], R5 ;  /* 0x0000000502007986 */ /* 0x0001e2000c101924 */
[----:B------:R-:W-:Y:S05]  /*83e0*/  BRA `(.L_x_14947) ;  /* 0x0000000800947947 */ /* 0x000fea0003800000 */
.L_x_14952:
[----:B------:R-:W0:Y:S02]  /*83f0*/  I2F.F64 R4, R4 ;  /* 0x0000000400047312 */ /* 0x000e240000201c00 */
[----:B0-----:R0:W-:Y:S01]  /*8400*/  STG.E.64 desc[UR36][R2.64], R4 ;  /* 0x0000000402007986 */ /* 0x0011e2000c101b24 */
[----:B------:R-:W-:Y:S05]  /*8410*/  BRA `(.L_x_14947) ;  /* 0x0000000800887947 */ /* 0x000fea0003800000 */
.L_x_14942:
        /* <DEDUP_REMOVED lines=12> */
.L_x_14957:
        /* <DEDUP_REMOVED lines=18> */
.L_x_14960:
[----:B------:R-:W-:-:S04]  /*8600*/  SHF.R.U32.HI R5, RZ, 0x18, R5 ;  /* 0x00000018ff057819 */ /* 0x000fc80000011605 */
[----:B------:R-:W-:-:S07]  /*8610*/  LOP3.LUT R0, R0, 0x80, R5, 0xf8, !PT ;  /* 0x0000008000007812 */ /* 0x000fce00078ef805 */
.L_x_14959:
[----:B------:R-:W-:Y:S05]  /*8620*/  BSYNC.RECONVERGENT B0 ;  /* 0x0000000000007941 */ /* 0x000fea0003800200 */
.L_x_14958:
[----:B------:R0:W-:Y:S01]  /*8630*/  STG.E.U8 desc[UR36][R2.64], R0 ;  /* 0x0000000002007986 */ /* 0x0001e2000c101124 */
[----:B------:R-:W-:Y:S05]  /*8640*/  BRA `(.L_x_14947) ;  /* 0x0000000400fc7947 */ /* 0x000fea0003800000 */
.L_x_14956:
        /* <DEDUP_REMOVED lines=18> */
.L_x_14963:
[----:B------:R-:W-:-:S04]  /*8770*/  SHF.R.U32.HI R5, RZ, 0x18, R5 ;  /* 0x00000018ff057819 */ /* 0x000fc80000011605 */
[----:B------:R-:W-:-:S07]  /*8780*/  LOP3.LUT R0, R0, 0x80, R5, 0xf8, !PT ;  /* 0x0000008000007812 */ /* 0x000fce00078ef805 */
.L_x_14962:
[----:B------:R-:W-:Y:S05]  /*8790*/  BSYNC.RECONVERGENT B0 ;  /* 0x0000000000007941 */ /* 0x000fea0003800200 */
.L_x_14961:
[----:B------:R0:W-:Y:S01]  /*87a0*/  STG.E.U8 desc[UR36][R2.64], R0 ;  /* 0x0000000002007986 */ /* 0x0001e2000c101124 */
[----:B------:R-:W-:Y:S05]  /*87b0*/  BRA `(.L_x_14947) ;  /* 0x0000000400a07947 */ /* 0x000fea0003800000 */
.L_x_14955:
        /* <DEDUP_REMOVED lines=22> */
.L_x_14965:
[----:B------:R-:W-:-:S05]  /*8920*/  SHF.R.S32.HI R5, RZ, 0x1f, R4 ;  /* 0x0000001fff057819 */ /* 0x000fca0000011404 */
[----:B------:R0:W-:Y:S01]  /*8930*/  STG.E.64 desc[UR36][R2.64], R4 ;  /* 0x0000000402007986 */ /* 0x0001e2000c101b24 */
[----:B------:R-:W-:Y:S05]  /*8940*/  BRA `(.L_x_14947) ;  /* 0x00000004003c7947 */ /* 0x000fea0003800000 */
.L_x_14964:
[----:B------:R0:W-:Y:S01]  /*8950*/  STG.E desc[UR36][R2.64], R4 ;  /* 0x0000000402007986 */ /* 0x0001e2000c101924 */
[----:B------:R-:W-:Y:S05]  /*8960*/  BRA `(.L_x_14947) ;  /* 0x0000000400347947 */ /* 0x000fea0003800000 */
.L_x_14954:
        /* <DEDUP_REMOVED lines=10> */
.L_x_14967:
[----:B------:R-:W0:Y:S01]  /*8a10*/  I2F.F64 R4, R4 ;  /* 0x0000000400047312 */ /* 0x000e220000201c00 */
[----:B------:R-:W-:-:S05]  /*8a20*/  CS2R R6, SRZ ;  /* 0x0000000000067805 */ /* 0x000fca000001ff00 */
[----:B0-----:R0:W-:Y:S01]  /*8a30*/  STG.E.128 desc[UR36][R2.64], R4 ;  /* 0x0000000402007986 */ /* 0x0011e2000c101d24 */
[----:B------:R-:W-:Y:S05]  /*8a40*/  BRA `(.L_x_14947) ;  /* 0x0000000000fc7947 */ /* 0x000fea0003800000 */
.L_x_14966:
[----:B------:R-:W-:-:S09]  /*8a50*/  UISETP.NE.AND UP0, UPT, UR4, 0xf, UPT ;  /* 0x0000000f0400788c */ /* 0x000fd2000bf05270 */
[----:B------:R-:W-:Y:S05]  /*8a60*/  BRA.U !UP0, `(.L_x_14968) ;  /* 0x0000000108e87547 */ /* 0x000fea000b800000 */
[----:B------:R-:W-:-:S09]  /*8a70*/  UISETP.NE.AND UP0, UPT, UR4, 0x17, UPT ;  /* 0x000000170400788c */ /* 0x000fd2000bf05270 */
[----:B------:R-:W-:Y:S05]  /*8a80*/  BRA.U !UP0, `(.L_x_14969) ;  /* 0x0000000108907547 */ /* 0x000fea000b800000 */
[----:B------:R-:W-:-:S09]  /*8a90*/  UISETP.NE.AND UP0, UPT, UR4, 0x18, UPT ;  /* 0x000000180400788c */ /* 0x000fd2000bf05270 */
[----:B------:R-:W-:Y:S05]  /*8aa0*/  BRA.U !UP0, `(.L_x_14970) ;  /* 0x0000000108447547 */ /* 0x000fea000b800000 */
.L_x_14946:
        /* <DEDUP_REMOVED lines=16> */
.L_x_14971:
[----:B------:R-:W-:Y:S05]  /*8bb0*/  BRA `(.L_x_14947) ;  /* 0x0000000000a07947 */ /* 0x000fea0003800000 */
.L_x_14970:
        /* <DEDUP_REMOVED lines=13> */
.L_x_14973:
[----:B------:R-:W-:Y:S05]  /*8c90*/  BSYNC.RECONVERGENT B0 ;  /* 0x0000000000007941 */ /* 0x000fea0003800200 */
.L_x_14972:
[----:B------:R-:W-:-:S05]  /*8ca0*/  LOP3.LUT R5, R0, 0x80, R5, 0xf8, !PT ;  /* 0x0000008000057812 */ /* 0x000fca00078ef805 */
[----:B------:R0:W-:Y:S01]  /*8cb0*/  STG.E.U8 desc[UR36][R2.64], R5 ;  /* 0x0000000502007986 */ /* 0x0001e2000c101124 */
[----:B------:R-:W-:Y:S05]  /*8cc0*/  BRA `(.L_x_14947) ;  /* 0x00000000005c7947 */ /* 0x000fea0003800000 */
.L_x_14969:
        /* <DEDUP_REMOVED lines=12> */
.L_x_14975:
[----:B------:R-:W-:Y:S01]  /*8d90*/  IMAD.MOV.U32 R0, RZ, RZ, 0x7f ;  /* 0x0000007fff007424 */ /* 0x000fe200078e00ff */
[----:B------:R-:W-:-:S04]  /*8da0*/  ISETP.GT.U32.AND P0, PT, R4, 0x7f800000, PT ;  /* 0x7f8000000400780c */ /* 0x000fc80003f04070 */
[----:B------:R-:W-:-:S09]  /*8db0*/  SEL R0, R0, 0x7c, P0 ;  /* 0x0000007c00007807 */ /* 0x000fd20000000000 */
.L_x_14976:
[----:B------:R-:W-:Y:S05]  /*8dc0*/  BSYNC.RECONVERGENT B0 ;  /* 0x0000000000007941 */ /* 0x000fea0003800200 */
.L_x_14974:
[----:B------:R-:W-:-:S04]  /*8dd0*/  SHF.R.U32.HI R5, RZ, 0x18, R5 ;  /* 0x00000018ff057819 */ /* 0x000fc80000011605 */
[----:B------:R-:W-:-:S05]  /*8de0*/  LOP3.LUT R5, R0, 0x80, R5, 0xf8, !PT ;  /* 0x0000008000057812 */ /* 0x000fca00078ef805 */
[----:B------:R0:W-:Y:S01]  /*8df0*/  STG.E.U8 desc[UR36][R2.64], R5 ;  /* 0x0000000502007986 */ /* 0x0001e2000c101124 */
[----:B------:R-:W-:Y:S05]  /*8e00*/  BRA `(.L_x_14947) ;  /* 0x00000000000c7947 */ /* 0x000fea0003800000 */
.L_x_14968:
[----:B------:R-:W-:-:S04]  /*8e10*/  I2FP.F32.S32 R0, R4 ;  /* 0x0000000400007245 */ /* 0x000fc80000201400 */
[----:B------:R-:W-:-:S05]  /*8e20*/  F2FP.BF16.F32.PACK_AB R0, RZ, R0 ;  /* 0x00000000ff00723e */ /* 0x000fca00000010ff */
[----:B------:R0:W-:Y:S02]  /*8e30*/  STG.E.U16 desc[UR36][R2.64], R0 ;  /* 0x0000000002007986 */ /* 0x0001e4000c101524 */
.L_x_14947:
[----:B------:R-:W-:-:S07]  /*8e40*/  IADD3 R17, PT, PT, R17, 0x80, RZ ;  /* 0x0000008011117810 */ /* 0x000fce0007ffe0ff */
.L_x_14907:
[----:B------:R-:W-:Y:S05]  /*8e50*/  BSYNC.RECONVERGENT B6 ;  /* 0x0000000000067941 */ /* 0x000fea0003800200 */
.L_x_14906:
        /* <DEDUP_REMOVED lines=306> */
.L_x_14977:
        /* <DEDUP_REMOVED lines=18> */
.L_x_14981:
[----:B------:R0:W5:Y:S01]  /*a2a0*/  LDG.E.U8 R0, desc[UR36][R2.64] ;  /* 0x0000002402007981 */ /* 0x000162000c1e1100 */
[----:B------:R-:W-:Y:S05]  /*a2b0*/  BRA `(.L_x_14983) ;  /* 0x0000000c002c7947 */ /* 0x000fea0003800000 */
.L_x_14980:
        /* <DEDUP_REMOVED lines=8> */
.L_x_14985:
[----:B------:R0:W5:Y:S01]  /*a340*/  LDG.E R0, desc[UR36][R2.64] ;  /* 0x0000002402007981 */ /* 0x000162000c1e1900 */
[----:B------:R-:W-:Y:S05]  /*a350*/  BRA `(.L_x_14983) ;  /* 0x0000000c00047947 */ /* 0x000fea0003800000 */
.L_x_14984:
[----:B------:R0:W5:Y:S01]  /*a360*/  LDG.E.S16 R0, desc[UR36][R2.64] ;  /* 0x0000002402007981 */ /* 0x000162000c1e1700 */
[----:B------:R-:W-:Y:S05]  /*a370*/  BRA `(.L_x_14983) ;  /* 0x0000000800fc7947 */ /* 0x000fea0003800000 */
.L_x_14979:
        /* <DEDUP_REMOVED lines=9> */
.L_x_14987:
[----:B------:R-:W2:Y:S02]  /*a410*/  LDG.E.U16 R2, desc[UR36][R2.64] ;  /* 0x0000002402027981 */ /* 0x000ea4000c1e1500 */
[----:B--2---:R-:W-:-:S06]  /*a420*/  HADD2.F32 R0, -RZ, R2.H0_H0 ;  /* 0x20000002ff007230 */ /* 0x004fcc0000004100 */
[----:B------:R-:W0:Y:S01]  /*a430*/  F2I.FTZ.TRUNC.NTZ R0, R0 ;  /* 0x0000000000007305 */ /* 0x000e22000021f100 */
[----:B------:R-:W-:Y:S05]  /*a440*/  BRA `(.L_x_14983) ;  /* 0x0000000800c87947 */ /* 0x000fea0003800000 */
.L_x_14986:
        /* <DEDUP_REMOVED lines=9> */
.L_x_14989:
[----:B------:R-:W2:Y:S02]  /*a4e0*/  LDG.E.U16 R2, desc[UR36][R2.64] ;  /* 0x0000002402027981 */ /* 0x000ea4000c1e1500 */
[----:B--2---:R-:W-:-:S06]  /*a4f0*/  HADD2.F32 R0, -RZ, R2.H0_H0 ;  /* 0x20000002ff007230 */ /* 0x004fcc0000004100 */
[----:B------:R-:W0:Y:S01]  /*a500*/  F2I.FTZ.TRUNC.NTZ R0, R0 ;  /* 0x0000000000007305 */ /* 0x000e22000021f100 */
[----:B------:R-:W-:Y:S05]  /*a510*/  BRA `(.L_x_14983) ;  /* 0x0000000800947947 */ /* 0x000fea0003800000 */
.L_x_14988:
[----:B------:R-:W2:Y:S02]  /*a520*/  LDG.E.64 R2, desc[UR36][R2.64] ;  /* 0x0000002402027981 */ /* 0x000ea4000c1e1b00 */
[----:B--2---:R0:W1:Y:S01]  /*a530*/  F2I.F64.TRUNC R0, R2 ;  /* 0x0000000200007311 */ /* 0x004062000030d100 */
[----:B------:R-:W-:Y:S05]  /*a540*/  BRA `(.L_x_14983) ;  /* 0x0000000800887947 */ /* 0x000fea0003800000 */
.L_x_14978:
        /* <DEDUP_REMOVED lines=12> */
.L_x_14992:
[----:B------:R-:W2:Y:S02]  /*a610*/  LDG.E.64 R2, desc[UR36][R2.64] ;  /* 0x0000002402027981 */ /* 0x000ea4000c1e1b00 */
[----:B--2---:R0:W1:Y:S01]  /*a620*/  F2I.F64.TRUNC R0, R2 ;  /* 0x0000000200007311 */ /* 0x004062000030d100 */
[----:B------:R-:W-:Y:S05]  /*a630*/  BRA `(.L_x_14983) ;  /* 0x00000008004c7947 */ /* 0x000fea0003800000 */
.L_x_14991:
        /* <DEDUP_REMOVED lines=26> */
.L_x_14994:
        /* <DEDUP_REMOVED lines=13> */
.L_x_14993:
[----:B------:R-:W2:Y:S02]  /*a8b0*/  LDG.E.U16 R0, desc[UR36][R2.64] ;  /* 0x0000002402007981 */ /* 0x000ea4000c1e1500 */
[----:B--2---:R-:W-:-:S06]  /*a8c0*/  IMAD.U32 R0, R0, 0x10000, RZ ;  /* 0x0001000000007824 */ /* 0x004fcc00078e00ff */
[----:B------:R-:W0:Y:S01]  /*a8d0*/  F2I.FTZ.TRUNC.NTZ R0, R0 ;  /* 0x0000000000007305 */ /* 0x000e22000021f100 */
[----:B------:R-:W-:Y:S05]  /*a8e0*/  BRA `(.L_x_14983) ;  /* 0x0000000400a07947 */ /* 0x000fea0003800000 */
.L_x_14990:
        /* <DEDUP_REMOVED lines=10> */
.L_x_14997:
        /* <DEDUP_REMOVED lines=21> */
.L_x_15001:
[----:B------:R-:W-:Y:S05]  /*aae0*/  BSYNC.RECONVERGENT B1 ;  /* 0x0000000000017941 */ /* 0x000fea0003800200 */
.L_x_15000:
[----:B------:R-:W-:Y:S02]  /*aaf0*/  SHF.L.U32 R0, R0, 0x14, RZ ;  /* 0x0000001400007819 */ /* 0x000fe400000006ff */
[----:B------:R-:W-:-:S04]  /*ab00*/  LEA R2, R2, 0x3b800000, 0x17 ;  /* 0x3b80000002027811 */ /* 0x000fc800078eb8ff */
[----:B------:R-:W-:-:S07]  /*ab10*/  LOP3.LUT R0, R2, R0, R7, 0xfe, !PT ;  /* 0x0000000002007212 */ /* 0x000fce00078efe07 */
.L_x_14999:
[----:B------:R-:W-:Y:S05]  /*ab20*/  BSYNC.RECONVERGENT B0 ;  /* 0x0000000000007941 */ /* 0x000fea0003800200 */
.L_x_14998:
[----:B------:R-:W2:Y:S01]  /*ab30*/  F2I.FTZ.TRUNC.NTZ R0, R0 ;  /* 0x0000000000007305 */ /* 0x000ea2000021f100 */
[----:B------:R-:W-:Y:S05]  /*ab40*/  BRA `(.L_x_14983) ;  /* 0x0000000400087947 */ /* 0x000fea0003800000 */
.L_x_14996:
        /* <DEDUP_REMOVED lines=21> */
.L_x_15005:
[----:B------:R-:W-:Y:S05]  /*aca0*/  BSYNC.RECONVERGENT B1 ;  /* 0x0000000000017941 */ /* 0x000fea0003800200 */
.L_x_15004:
[----:B------:R-:W-:Y:S01]  /*acb0*/  IMAD.SHL.U32 R0, R0, 0x200000, RZ ;  /* 0x0020000000007824 */ /* 0x000fe200078e00ff */
[----:B------:R-:W-:-:S04]  /*acc0*/  LEA R2, R2, 0x37800000, 0x17 ;  /* 0x3780000002027811 */ /* 0x000fc800078eb8ff */
[----:B------:R-:W-:-:S07]  /*acd0*/  LOP3.LUT R0, R2, R0, R7, 0xfe, !PT ;  /* 0x0000000002007212 */ /* 0x000fce00078efe07 */
.L_x_15003:
[----:B------:R-:W-:Y:S05]  /*ace0*/  BSYNC.RECONVERGENT B0 ;  /* 0x0000000000007941 */ /* 0x000fea0003800200 */
.L_x_15002:
[----:B------:R-:W0:Y:S01]  /*acf0*/  F2I.FTZ.TRUNC.NTZ R0, R0 ;  /* 0x0000000000007305 */ /* 0x000e22000021f100 */
[----:B------:R-:W-:Y:S05]  /*ad00*/  BRA `(.L_x_14983) ;  /* 0x0000000000987947 */ /* 0x000fea0003800000 */
.L_x_14995:
        /* <DEDUP_REMOVED lines=14> */
.L_x_15009:
[----:B------:R-:W-:Y:S05]  /*adf0*/  BSYNC.RECONVERGENT B0 ;  /* 0x0000000000007941 */ /* 0x000fea0003800200 */
.L_x_15008:
[----:B------:R-:W4:Y:S01]  /*ae00*/  F2I.FTZ.TRUNC.NTZ R0, R0 ;  /* 0x0000000000007305 */ /* 0x000f22000021f100 */
[----:B------:R-:W-:Y:S05]  /*ae10*/  BRA `(.L_x_14983) ;  /* 0x0000000000547947 */ /* 0x000fea0003800000 */
.L_x_14982:
        /* <DEDUP_REMOVED lines=16> */
.L_x_15010:
[----:B------:R-:W-:Y:S01]  /*af20*/  MOV R0, RZ ;  /* 0x000000ff00007202 */ /* 0x000fe20000000f00 */
[----:B------:R-:W-:Y:S06]  /*af30*/  BRA `(.L_x_14983) ;  /* 0x00000000000c7947 */ /* 0x000fec0003800000 */
.L_x_15007:
[----:B------:R0:W5:Y:S01]  /*af40*/  LDG.E R0, desc[UR36][R2.64] ;  /* 0x0000002402007981 */ /* 0x000162000c1e1900 */
[----:B------:R-:W-:Y:S05]  /*af50*/  BRA `(.L_x_14983) ;  /* 0x0000000000047947 */ /* 0x000fea0003800000 */
.L_x_15006:
[----:B------:R3:W5:Y:S02]  /*af60*/  LDG.E R0, desc[UR36][R2.64] ;  /* 0x0000002402007981 */ /* 0x000764000c1e1900 */
.L_x_14983:
[----:B------:R-:W-:Y:S01]  /*af70*/  UPRMT UR4, UR42, 0x9910, URZ ;  /* 0x000099102a047896 */ /* 0x000fe200080000ff */
[----:B012345:R-:W-:-:S03]  /*af80*/  IMAD.MOV R2, RZ, RZ, -R0 ;  /* 0x000000ffff027224 */ /* 0x03ffc600078e0a00 */
        /* <DEDUP_REMOVED lines=12> */
.L_x_15014:
[----:B------:R-:W-:Y:S01]  /*b050*/  STG.E.U8 desc[UR36][R16.64], R2 ;  /* 0x0000000210007986 */ /* 0x000fe2000c101124 */
[----:B------:R-:W-:Y:S05]  /*b060*/  EXIT ;  /* 0x000000000000794d */ /* 0x000fea0003800000 */
.L_x_15013:
        /* <DEDUP_REMOVED lines=9> */
.L_x_15017:
[----:B------:R-:W-:Y:S01]  /*b100*/  STG.E desc[UR36][R16.64], R2 ;  /* 0x0000000210007986 */ /* 0x000fe2000c101924 */
[----:B------:R-:W-:Y:S05]  /*b110*/  EXIT ;  /* 0x000000000000794d */ /* 0x000fea0003800000 */
.L_x_15016:
[----:B------:R-:W-:Y:S01]  /*b120*/  STG.E.U16 desc[UR36][R16.64], R2 ;  /* 0x0000000210007986 */ /* 0x000fe2000c101524 */
[----:B------:R-:W-:Y:S05]  /*b130*/  EXIT ;  /* 0x000000000000794d */ /* 0x000fea0003800000 */
.L_x_15012:
        /* <DEDUP_REMOVED lines=9> */
.L_x_15019:
[----:B------:R-:W-:-:S04]  /*b1d0*/  I2FP.F32.S32 R0, R2 ;  /* 0x0000000200007245 */ /* 0x000fc80000201400 */
[----:B------:R-:W-:-:S05]  /*b1e0*/  F2FP.F16.F32.PACK_AB R0, RZ, R0 ;  /* 0x00000000ff00723e */ /* 0x000fca00000000ff */
[----:B------:R-:W-:Y:S01]  /*b1f0*/  STG.E.U16 desc[UR36][R16.64], R0 ;  /* 0x0000000010007986 */ /* 0x000fe2000c101524 */
[----:B------:R-:W-:Y:S05]  /*b200*/  EXIT ;  /* 0x000000000000794d */ /* 0x000fea0003800000 */
.L_x_15018:
        /* <DEDUP_REMOVED lines=10> */
.L_x_15021:
[----:B------:R-:W-:-:S04]  /*b2b0*/  I2FP.F32.S32 R2, R2 ;  /* 0x0000000200027245 */ /* 0x000fc80000201400 */
[----:B------:R-:W-:-:S04]  /*b2c0*/  F2FP.F16.F32.PACK_AB R3, RZ, R2 ;  /* 0x00000002ff03723e */ /* 0x000fc800000000ff */
[----:B------:R-:W-:-:S05]  /*b2d0*/  PRMT R3, R3, 0x5410, RZ ;  /* 0x0000541003037816 */ /* 0x000fca00000000ff */
[----:B------:R-:W-:Y:S01]  /*b2e0*/  STG.E desc[UR36][R16.64], R3 ;  /* 0x0000000310007986 */ /* 0x000fe2000c101924 */
[----:B------:R-:W-:Y:S05]  /*b2f0*/  EXIT ;  /* 0x000000000000794d */ /* 0x000fea0003800000 */
.L_x_15020:
[----:B------:R-:W0:Y:S02]  /*b300*/  I2F.F64 R2, R2 ;  /* 0x0000000200027312 */ /* 0x000e240000201c00 */
[----:B0-----:R-:W-:Y:S01]  /*b310*/  STG.E.64 desc[UR36][R16.64], R2 ;  /* 0x0000000210007986 */ /* 0x001fe2000c101b24 */
[----:B------:R-:W-:Y:S05]  /*b320*/  EXIT ;  /* 0x000000000000794d */ /* 0x000fea0003800000 */
.L_x_15011:
        /* <DEDUP_REMOVED lines=12> */
.L_x_15025:
        /* <DEDUP_REMOVED lines=17> */
.L_x_15028:
[----:B------:R-:W-:-:S04]  /*b500*/  SHF.R.U32.HI R3, RZ, 0x18, R3 ;  /* 0x00000018ff037819 */ /* 0x000fc80000011603 */
[----:B------:R-:W-:-:S04]  /*b510*/  LOP3.LUT R0, R0, 0x80, R3, 0xf8, !PT ;  /* 0x0000008000007812 */ /* 0x000fc800078ef803 */
[----:B------:R-:W-:-:S07]  /*b520*/  PRMT R8, R0, 0x7610, R8 ;  /* 0x0000761000087816 */ /* 0x000fce0000000008 */
.L_x_15027:
[----:B------:R-:W-:Y:S05]  /*b530*/  BSYNC.RECONVERGENT B0 ;  /* 0x0000000000007941 */ /* 0x000fea0003800200 */
.L_x_15026:
[----:B------:R-:W-:Y:S01]  /*b540*/  STG.E.U8 desc[UR36][R16.64], R8 ;  /* 0x0000000810007986 */ /* 0x000fe2000c101124 */
[----:B------:R-:W-:Y:S05]  /*b550*/  EXIT ;  /* 0x000000000000794d */ /* 0x000fea0003800000 */
.L_x_15024:
        /* <DEDUP_REMOVED lines=17> */
.L_x_15031:
[----:B------:R-:W-:-:S04]  /*b670*/  SHF.R.U32.HI R3, RZ, 0x18, R3 ;  /* 0x00000018ff037819 */ /* 0x000fc80000011603 */
[----:B------:R-:W-:-:S04]  /*b680*/  LOP3.LUT R0, R0, 0x80, R3, 0xf8, !PT ;  /* 0x0000008000007812 */ /* 0x000fc800078ef803 */
[----:B------:R-:W-:-:S07]  /*b690*/  PRMT R8, R0, 0x7610, R8 ;  /* 0x0000761000087816 */ /* 0x000fce0000000008 */
.L_x_15030:
[----:B------:R-:W-:Y:S05]  /*b6a0*/  BSYNC.RECONVERGENT B0 ;  /* 0x0000000000007941 */ /* 0x000fea0003800200 */
.L_x_15029:
[----:B------:R-:W-:Y:S01]  /*b6b0*/  STG.E.U8 desc[UR36][R16.64], R8 ;  /* 0x0000000810007986 */ /* 0x000fe2000c101124 */
[----:B------:R-:W-:Y:S05]  /*b6c0*/  EXIT ;  /* 0x000000000000794d */ /* 0x000fea0003800000 */
.L_x_15023:
        /* <DEDUP_REMOVED lines=22> */
.L_x_15033:
[----:B------:R-:W-:-:S05]  /*b830*/  SHF.R.S32.HI R3, RZ, 0x1f, R2 ;  /* 0x0000001fff037819 */ /* 0x000fca0000011402 */
[----:B------:R-:W-:Y:S01]  /*b840*/  STG.E.64 desc[UR36][R16.64], R2 ;  /* 0x0000000210007986 */ /* 0x000fe2000c101b24 */
[----:B------:R-:W-:Y:S05]  /*b850*/  EXIT ;  /* 0x000000000000794d */ /* 0x000fea0003800000 */
.L_x_15032:
[----:B------:R-:W-:Y:S01]  /*b860*/  STG.E desc[UR36][R16.64], R2 ;  /* 0x0000000210007986 */ /* 0x000fe2000c101924 */
[----:B------:R-:W-:Y:S05]  /*b870*/  EXIT ;  /* 0x000000000000794d */ /* 0x000fea0003800000 */
.L_x_15022:
        /* <DEDUP_REMOVED lines=10> */
.L_x_15035:
[----:B------:R-:W0:Y:S01]  /*b920*/  I2F.F64 R4, R2 ;  /* 0x0000000200047312 */ /* 0x000e220000201c00 */
[----:B------:R-:W-:-:S05]  /*b930*/  CS2R R6, SRZ ;  /* 0x0000000000067805 */ /* 0x000fca000001ff00 */
[----:B0-----:R-:W-:Y:S01]  /*b940*/  STG.E.128 desc[UR36][R16.64], R4 ;  /* 0x0000000410007986 */ /* 0x001fe2000c101d24 */
[----:B------:R-:W-:Y:S05]  /*b950*/  EXIT ;  /* 0x000000000000794d */ /* 0x000fea0003800000 */
.L_x_15034:
[----:B------:R-:W-:-:S09]  /*b960*/  UISETP.NE.AND UP0, UPT, UR4, 0xf, UPT ;  /* 0x0000000f0400788c */ /* 0x000fd2000bf05270 */
[----:B------:R-:W-:Y:S05]  /*b970*/  BRA.U !UP0, `(.L_x_15036) ;  /* 0x0000000108e87547 */ /* 0x000fea000b800000 */
[----:B------:R-:W-:-:S09]  /*b980*/  UISETP.NE.AND UP0, UPT, UR4, 0x17, UPT ;  /* 0x000000170400788c */ /* 0x000fd2000bf05270 */
[----:B------:R-:W-:Y:S05]  /*b990*/  BRA.U !UP0, `(.L_x_15037) ;  /* 0x0000000108907547 */ /* 0x000fea000b800000 */
[----:B------:R-:W-:-:S09]  /*b9a0*/  UISETP.NE.AND UP0, UPT, UR4, 0x18, UPT ;  /* 0x000000180400788c */ /* 0x000fd2000bf05270 */
[----:B------:R-:W-:Y:S05]  /*b9b0*/  BRA.U !UP0, `(.L_x_15038) ;  /* 0x0000000108447547 */ /* 0x000fea000b800000 */
.L_x_15015:
        /* <DEDUP_REMOVED lines=16> */
.L_x_15039:
[----:B------:R-:W-:Y:S05]  /*bac0*/  EXIT ;  /* 0x000000000000794d */ /* 0x000fea0003800000 */
.L_x_15038:
        /* <DEDUP_REMOVED lines=13> */
.L_x_15041:
[----:B------:R-:W-:Y:S05]  /*bba0*/  BSYNC.RECONVERGENT B0 ;  /* 0x0000000000007941 */ /* 0x000fea0003800200 */
.L_x_15040:
[----:B------:R-:W-:-:S05]  /*bbb0*/  LOP3.LUT R3, R0, 0x80, R3, 0xf8, !PT ;  /* 0x0000008000037812 */ /* 0x000fca00078ef803 */
[----:B------:R-:W-:Y:S01]  /*bbc0*/  STG.E.U8 desc[UR36][R16.64], R3 ;  /* 0x0000000310007986 */ /* 0x000fe2000c101124 */
[----:B------:R-:W-:Y:S05]  /*bbd0*/  EXIT ;  /* 0x000000000000794d */ /* 0x000fea0003800000 */
.L_x_15037:
        /* <DEDUP_REMOVED lines=12> */
.L_x_15043:
[----:B------:R-:W-:Y:S01]  /*bca0*/  IMAD.MOV.U32 R0, RZ, RZ, 0x7f ;  /* 0x0000007fff007424 */ /* 0x000fe200078e00ff */
[----:B------:R-:W-:-:S04]  /*bcb0*/  ISETP.GT.U32.AND P0, PT, R2, 0x7f800000, PT ;  /* 0x7f8000000200780c */ /* 0x000fc80003f04070 */
[----:B------:R-:W-:-:S09]  /*bcc0*/  SEL R0, R0, 0x7c, P0 ;  /* 0x0000007c00007807 */ /* 0x000fd20000000000 */
.L_x_15044:
[----:B------:R-:W-:Y:S05]  /*bcd0*/  BSYNC.RECONVERGENT B0 ;  /* 0x0000000000007941 */ /* 0x000fea0003800200 */
.L_x_15042:
[----:B------:R-:W-:-:S04]  /*bce0*/  SHF.R.U32.HI R3, RZ, 0x18, R3 ;  /* 0x00000018ff037819 */ /* 0x000fc80000011603 */
[----:B------:R-:W-:-:S05]  /*bcf0*/  LOP3.LUT R3, R0, 0x80, R3, 0xf8, !PT ;  /* 0x0000008000037812 */ /* 0x000fca00078ef803 */
[----:B------:R-:W-:Y:S01]  /*bd00*/  STG.E.U8 desc[UR36][R16.64], R3 ;  /* 0x0000000310007986 */ /* 0x000fe2000c101124 */
[----:B------:R-:W-:Y:S05]  /*bd10*/  EXIT ;  /* 0x000000000000794d */ /* 0x000fea0003800000 */
.L_x_15036:
[----:B------:R-:W-:-:S04]  /*bd20*/  I2FP.F32.S32 R0, R2 ;  /* 0x0000000200007245 */ /* 0x000fc80000201400 */
[----:B------:R-:W-:-:S05]  /*bd30*/  F2FP.BF16.F32.PACK_AB R0, RZ, R0 ;  /* 0x00000000ff00723e */ /* 0x000fca00000010ff */
[----:B------:R-:W-:Y:S01]  /*bd40*/  STG.E.U16 desc[UR36][R16.64], R0 ;  /* 0x0000000010007986 */ /* 0x000fe2000c101524 */
[----:B------:R-:W-:Y:S05]  /*bd50*/  EXIT ;  /* 0x000000000000794d */ /* 0x000fea0003800000 */
.L_x_15045:
        /* <DEDUP_REMOVED lines=10> */
.L_x_23771:


//--------------------- .text._ZN2at6native27unrolled_elementwise_kernelIZZZNS0_15neg_kernel_cudaERNS_18TensorIteratorBaseEENKUlvE0_clEvENKUlvE1_clEvEUliE_St5arrayIPcLm2EELi4E23TrivialOffsetCalculatorILi1EjESB_NS0_6memory12LoadWithCastILi1EEENSC_13StoreWithCastILi1EEEEEviT_T0_T2_T3_T4_T5_ --------------------------
	.section	.text._ZN2at6native27unrolled_elementwise_kernelIZZZNS0_15neg_kernel_cudaERNS_18TensorIteratorBaseEENKUlvE0_clEvENKUlvE1_clEvEUliE_St5arrayIPcLm2EELi4E23TrivialOffsetCalculatorILi1EjESB_NS0_6memory12LoadWithCastILi1EEENSC_13StoreWithCastILi1EEEEEviT_T0_T2_T3_T4_T5_,"ax",@progbits
	.align	128
        .global         _ZN2at6native27unrolled_elementwise_kernelIZZZNS0_15neg_kernel_cudaERNS_18TensorIteratorBaseEENKUlvE0_clEvENKUlvE1_clEvEUliE_St5arrayIPcLm2EELi4E23TrivialOffsetCalculatorILi1EjESB_NS0_6memory12LoadWithCastILi1EEENSC_13StoreWithCastILi1EEEEEviT_T0_T2_T3_T4_T5_
        .type           _ZN2at6native27unrolled_elementwise_kernelIZZZNS0_15neg_kernel_cudaERNS_18TensorIteratorBaseEENKUlvE0_clEvENKUlvE1_clEvEUliE_St5arrayIPcLm2EELi4E23TrivialOffsetCalculatorILi1EjESB_NS0_6memory12LoadWithCastILi1EEENSC_13StoreWithCastILi1EEEEEviT_T0_T2_T3_T4_T5_,@function
        .size           _ZN2at6native27unrolled_elementwise_kernelIZZZNS0_15neg_kernel_cudaERNS_18TensorIteratorBaseEENKUlvE0_clEvENKUlvE1_clEvEUliE_St5arrayIPcLm2EELi4E23TrivialOffsetCalculatorILi1EjESB_NS0_6memory12LoadWithCastILi1EEENSC_13StoreWithCastILi1EEEEEviT_T0_T2_T3_T4_T5_,(.L_x_23772 - _ZN2at6native27unrolled_elementwise_kernelIZZZNS0_15neg_kernel_cudaERNS_18TensorIteratorBaseEENKUlvE0_clEvENKUlvE1_clEvEUliE_St5arrayIPcLm2EELi4E23TrivialOffsetCalculatorILi1EjESB_NS0_6memory12LoadWithCastILi1EEENSC_13StoreWithCastILi1EEEEEviT_T0_T2_T3_T4_T5_)
        .other          _ZN2at6native27unrolled_elementwise_kernelIZZZNS0_15neg_kernel_cudaERNS_18TensorIteratorBaseEENKUlvE0_clEvENKUlvE1_clEvEUliE_St5arrayIPcLm2EELi4E23TrivialOffsetCalculatorILi1EjESB_NS0_6memory12LoadWithCastILi1EEENSC_13StoreWithCastILi1EEEEEviT_T0_T2_T3_T4_T5_,@"STO_CUDA_ENTRY STV_DEFAULT"
_ZN2at6native27unrolled_elementwise_kernelIZZZNS0_15neg_kernel_cudaERNS_18TensorIteratorBaseEENKUlvE0_clEvENKUlvE1_clEvEUliE_St5arrayIPcLm2EELi4E23TrivialOffsetCalculatorILi1EjESB_NS0_6memory12LoadWithCastILi1EEENSC_13StoreWithCastILi1EEEEEviT_T0_T2_T3_T4_T5_:
.text._ZN2at6native27unrolled_elementwise_kernelIZZZNS0_15neg_kernel_cudaERNS_18TensorIteratorBaseEENKUlvE0_clEvENKUlvE1_clEvEUliE_St5arrayIPcLm2EELi4E23TrivialOffsetCalculatorILi1EjESB_NS0_6memory12LoadWithCastILi1EEENSC_13StoreWithCastILi1EEEEEviT_T0_T2_T3_T4_T5_:
        /* <DEDUP_REMOVED lines=31> */
.L_x_15051:
[----:B------:R3:W5:Y:S01]  /*01f0*/  LDG.E.U8 R26, desc[UR36][R4.64] ;  /* 0x00000024041a7981 */ /* 0x000762000c1e1100 */
[----:B------:R-:W-:Y:S05]  /*0200*/  BRA `(.L_x_15053) ;  /* 0x0000000c00307947 */ /* 0x000fea0003800000 */
.L_x_15050:
        /* <DEDUP_REMOVED lines=8> */
.L_x_15055:
[----:B------:R1:W5:Y:S01]  /*0290*/  LDG.E R26, desc[UR36][R4.64] ;  /* 0x00000024041a7981 */ /* 0x000362000c1e1900 */
[----:B------:R-:W-:Y:S05]  /*02a0*/  BRA `(.L_x_15053) ;  /* 0x0000000c00087947 */ /* 0x000fea0003800000 */
.L_x_15054:
[----:B------:R2:W5:Y:S01]  /*02b0*/  LDG.E.S16 R26, desc[UR36][R4.64] ;  /* 0x00000024041a7981 */ /* 0x000562000c1e1700 */
[----:B------:R-:W-:Y:S05]  /*02c0*/  BRA `(.L_x_15053) ;  /* 0x0000000c00007947 */ /* 0x000fea0003800000 */
.L_x_15049:
        /* <DEDUP_REMOVED lines=9> */
.L_x_15057:
[----:B------:R-:W2:Y:S02]  /*0360*/  LDG.E.U16 R4, desc[UR36][R4.64] ;  /* 0x0000002404047981 */ /* 0x000ea4000c1e1500 */
[----:B--2---:R-:W-:-:S06]  /*0370*/  HADD2.F32 R26, -RZ, R4.H0_H0 ;  /* 0x20000004ff1a7230 */ /* 0x004fcc0000004100 */
[----:B------:R-:W0:Y:S01]  /*0380*/  F2I.FTZ.TRUNC.NTZ R26, R26 ;  /* 0x0000001a001a7305 */ /* 0x000e22000021f100 */
[----:B------:R-:W-:Y:S05]  /*0390*/  BRA `(.L_x_15053) ;  /* 0x0000000800cc7947 */ /* 0x000fea0003800000 */
.L_x_15056:
        /* <DEDUP_REMOVED lines=9> */
.L_x_15059:
[----:B------:R-:W2:Y:S02]  /*0430*/  LDG.E.U16 R4, desc[UR36][R4.64] ;  /* 0x0000002404047981 */ /* 0x000ea4000c1e1500 */
[----:B--2---:R-:W-:-:S06]  /*0440*/  HADD2.F32 R26, -RZ, R4.H0_H0 ;  /* 0x20000004ff1a7230 */ /* 0x004fcc0000004100 */
[----:B------:R-:W0:Y:S01]  /*0450*/  F2I.FTZ.TRUNC.NTZ R26, R26 ;  /* 0x0000001a001a7305 */ /* 0x000e22000021f100 */
[----:B------:R-:W-:Y:S05]  /*0460*/  BRA `(.L_x_15053) ;  /* 0x0000000800987947 */ /* 0x000fea0003800000 */
.L_x_15058:
[----:B------:R-:W2:Y:S02]  /*0470*/  LDG.E.64 R26, desc[UR36][R4.64] ;  /* 0x00000024041a7981 */ /* 0x000ea4000c1e1b00 */
[----:B--2---:R0:W1:Y:S01]  /*0480*/  F2I.F64.TRUNC R26, R26 ;  /* 0x0000001a001a7311 */ /* 0x004062000030d100 */
[----:B------:R-:W-:Y:S05]  /*0490*/  BRA `(.L_x_15053) ;  /* 0x00000008008c7947 */ /* 0x000fea0003800000 */
.L_x_15048:
        /* <DEDUP_REMOVED lines=12> */
.L_x_15062:
[----:B------:R-:W2:Y:S02]  /*0560*/  LDG.E.64 R4, desc[UR36][R4.64] ;  /* 0x0000002404047981 */ /* 0x000ea4000c1e1b00 */
[----:B--2---:R0:W1:Y:S01]  /*0570*/  F2I.F64.TRUNC R26, R4 ;  /* 0x00000004001a7311 */ /* 0x004062000030d100 */
[----:B------:R-:W-:Y:S05]  /*0580*/  BRA `(.L_x_15053) ;  /* 0x0000000800507947 */ /* 0x000fea0003800000 */
.L_x_15061:
        /* <DEDUP_REMOVED lines=26> */
.L_x_15064:
        /* <DEDUP_REMOVED lines=14> */
.L_x_15063:
[----:B------:R-:W2:Y:S02]  /*0810*/  LDG.E.U16 R26, desc[UR36][R4.64] ;  /* 0x00000024041a7981 */ /* 0x000ea4000c1e1500 */
[----:B--2---:R-:W-:-:S06]  /*0820*/  IMAD.U32 R26, R26, 0x10000, RZ ;  /* 0x000100001a1a7824 */ /* 0x004fcc00078e00ff */
[----:B------:R-:W0:Y:S01]  /*0830*/  F2I.FTZ.TRUNC.NTZ R26, R26 ;  /* 0x0000001a001a7305 */ /* 0x000e22000021f100 */
[----:B------:R-:W-:Y:S05]  /*0840*/  BRA `(.L_x_15053) ;  /* 0x0000000400a07947 */ /* 0x000fea0003800000 */
.L_x_15060:
        /* <DEDUP_REMOVED lines=10> */
.L_x_15067:
        /* <DEDUP_REMOVED lines=21> */
.L_x_15071:
[----:B------:R-:W-:Y:S05]  /*0a40*/  BSYNC.RECONVERGENT B1 ;  /* 0x0000000000017941 */ /* 0x000fea0003800200 */
.L_x_15070:
[----:B------:R-:W-:Y:S01]  /*0a50*/  IMAD.SHL.U32 R0, R0, 0x100000, RZ ;  /* 0x0010000000007824 */ /* 0x000fe200078e00ff */
[----:B------:R-:W-:-:S04]  /*0a60*/  LEA R3, R3, 0x3b800000, 0x17 ;  /* 0x3b80000003037811 */ /* 0x000fc800078eb8ff */
[----:B------:R-:W-:-:S07]  /*0a70*/  LOP3.LUT R26, R3, R0, R7, 0xfe, !PT ;  /* 0x00000000031a7212 */ /* 0x000fce00078efe07 */
.L_x_15069:
[----:B------:R-:W-:Y:S05]  /*0a80*/  BSYNC.RECONVERGENT B0 ;  /* 0x0000000000007941 */ /* 0x000fea0003800200 */
.L_x_15068:
[----:B------:R-:W0:Y:S01]  /*0a90*/  F2I.FTZ.TRUNC.NTZ R26, R26 ;  /* 0x0000001a001a7305 */ /* 0x000e22000021f100 */
[----:B------:R-:W-:Y:S05]  /*0aa0*/  BRA `(.L_x_15053) ;  /* 0x0000000400087947 */ /* 0x000fea0003800000 */
.L_x_15066:
        /* <DEDUP_REMOVED lines=21> */
.L_x_15075:
[----:B------:R-:W-:Y:S05]  /*0c00*/  BSYNC.RECONVERGENT B1 ;  /* 0x0000000000017941 */ /* 0x000fea0003800200 */
.L_x_15074:
[----:B------:R-:W-:Y:S01]  /*0c10*/  IMAD.SHL.U32 R0, R0, 0x200000, RZ ;  /* 0x0020000000007824 */ /* 0x000fe200078e00ff */
[----:B------:R-:W-:-:S04]  /*0c20*/  LEA R3, R3, 0x37800000, 0x17 ;  /* 0x3780000003037811 */ /* 0x000fc800078eb8ff */
[----:B------:R-:W-:-:S07]  /*0c30*/  LOP3.LUT R26, R3, R0, R7, 0xfe, !PT ;  /* 0x00000000031a7212 */ /* 0x000fce00078efe07 */
.L_x_15073:
[----:B------:R-:W-:Y:S05]  /*0c40*/  BSYNC.RECONVERGENT B0 ;  /* 0x0000000000007941 */ /* 0x000fea0003800200 */
.L_x_15072:
[----:B------:R-:W0:Y:S01]  /*0c50*/  F2I.FTZ.TRUNC.NTZ R26, R26 ;  /* 0x0000001a001a7305 */ /* 0x000e22000021f100 */
[----:B------:R-:W-:Y:S05]  /*0c60*/  BRA `(.L_x_15053) ;  /* 0x0000000000987947 */ /* 0x000fea0003800000 */
.L_x_15065:
[----:B------:R-:W-:-:S09]  /*0c70*/  UISETP.NE.AND UP0, UPT, UR4, 0x1c, UPT ;  /* 0x0000001c0400788c */ /* 0x000fd2000bf05270 */
[----:B------:R-:W-:Y:S05]  /*0c80*/  BRA.U !UP0, `(.L_x_15076) ;  /* 0x00000001088c7547 */ /* 0x000fea000b800000 */
[----:B------:R-:W-:-:S09]  /*0c90*/  UISETP.NE.AND UP0, UPT, UR4, 0x1d, UPT ;  /* 0x0000001d0400788c */ /* 0x000fd2000bf05270 */
[----:B------:R-:W-:Y:S05]  /*0ca0*/  BRA.U !UP0, `(.L_x_15077) ;  /* 0x00000001087c7547 */ /* 0x000fea000b800000 */
[----:B------:R-:W-:-:S09]  /*0cb0*/  UISETP.NE.AND UP0, UPT, UR4, 0x2c, UPT ;  /* 0x0000002c0400788c */ /* 0x000fd2000bf05270 */
[----:B------:R-:W-:Y:S05]  /*0cc0*/  BRA.U !UP0, `(.L_x_15078) ;  /* 0x0000000108487547 */ /* 0x000fea000b800000 */
.L_x_15052:
        /* <DEDUP_REMOVED lines=16> */
.L_x_15079:
[----:B------:R-:W-:Y:S01]  /*0dd0*/  IMAD.MOV.U32 R26, RZ, RZ, RZ ;  /* 0x000000ffff1a7224 */ /* 0x000fe200078e00ff */
[----:B------:R-:W-:Y:S06]  /*0de0*/  BRA `(.L_x_15053) ;  /* 0x0000000000387947 */ /* 0x000fec0003800000 */
.L_x_15078:
        /* <DEDUP_REMOVED lines=8> */
.L_x_15081:
[----:B------:R-:W-:Y:S05]  /*0e70*/  BSYNC.RECONVERGENT B0 ;  /* 0x0000000000007941 */ /* 0x000fea0003800200 */
.L_x_15080:
[----:B------:R-:W0:Y:S01]  /*0e80*/  F2I.FTZ.TRUNC.NTZ R26, R26 ;  /* 0x0000001a001a7305 */ /* 0x000e22000021f100 */
[----:B------:R-:W-:Y:S05]  /*0e90*/  BRA `(.L_x_15053) ;  /* 0x00000000000c7947 */ /* 0x000fea0003800000 */
.L_x_15077:
[----:B------:R0:W5:Y:S01]  /*0ea0*/  LDG.E R26, desc[UR36][R4.64] ;  /* 0x00000024041a7981 */ /* 0x000162000c1e1900 */
[----:B------:R-:W-:Y:S05]  /*0eb0*/  BRA `(.L_x_15053) ;  /* 0x0000000000047947 */ /* 0x000fea0003800000 */
.L_x_15076:
[----:B------:R0:W5:Y:S02]  /*0ec0*/  LDG.E R26, desc[UR36][R4.64] ;  /* 0x00000024041a7981 */ /* 0x000164000c1e1900 */
.L_x_15053:
[----:B------:R-:W-:-:S07]  /*0ed0*/  VIADD R19, R23, 0x80 ;  /* 0x0000008017137836 */ /* 0x000fce0000000000 */
.L_x_15047:
[----:B------:R-:W-:Y:S05]  /*0ee0*/  BSYNC.RECONVERGENT B6 ;  /* 0x0000000000067941 */ /* 0x000fea0003800200 */
.L_x_15046:
        /* <DEDUP_REMOVED lines=23> */
.L_x_15087:
[----:B------:R0:W5:Y:S01]  /*1060*/  LDG.E.U8 R25, desc[UR36][R4.64] ;  /* 0x0000002404197981 */ /* 0x000162000c1e1100 */
[----:B------:R-:W-:Y:S05]  /*1070*/  BRA `(.L_x_15089) ;  /* 0x0000000c00307947 */ /* 0x000fea0003800000 */
.L_x_15086:
        /* <DEDUP_REMOVED lines=8> */
.L_x_15091:
[----:B------:R0:W5:Y:S01]  /*1100*/  LDG.E R25, desc[UR36][R4.64] ;  /* 0x0000002404197981 */ /* 0x000162000c1e1900 */
[----:B------:R-:W-:Y:S05]  /*1110*/  BRA `(.L_x_15089) ;  /* 0x0000000c00087947 */ /* 0x000fea0003800000 */
.L_x_15090:
[----:B------:R0:W5:Y:S01]  /*1120*/  LDG.E.S16 R25, desc[UR36][R4.64] ;  /* 0x0000002404197981 */ /* 0x000162000c1e1700 */
[----:B------:R-:W-:Y:S05]  /*1130*/  BRA `(.L_x_15089) ;  /* 0x0000000c00007947 */ /* 0x000fea0003800000 */
.L_x_15085:
        /* <DEDUP_REMOVED lines=9> */
.L_x_15093:
[----:B------:R-:W2:Y:S02]  /*11d0*/  LDG.E.U16 R4, desc[UR36][R4.64] ;  /* 0x0000002404047981 */ /* 0x000ea4000c1e1500 */
[----:B--2---:R-:W-:-:S06]  /*11e0*/  HADD2.F32 R25, -RZ, R4.H0_H0 ;  /* 0x20000004ff197230 */ /* 0x004fcc0000004100 */
[----:B------:R-:W0:Y:S01]  /*11f0*/  F2I.FTZ.TRUNC.NTZ R25, R25 ;  /* 0x0000001900197305 */ /* 0x000e22000021f100 */
[----:B------:R-:W-:Y:S05]  /*1200*/  BRA `(.L_x_15089) ;  /* 0x0000000800cc7947 */ /* 0x000fea0003800000 */
.L_x_15092:
        /* <DEDUP_REMOVED lines=9> */
.L_x_15095:
[----:B------:R-:W2:Y:S02]  /*12a0*/  LDG.E.U16 R4, desc[UR36][R4.64] ;  /* 0x0000002404047981 */ /* 0x000ea4000c1e1500 */
[----:B--2---:R-:W-:-:S06]  /*12b0*/  HADD2.F32 R25, -RZ, R4.H0_H0 ;  /* 0x20000004ff197230 */ /* 0x004fcc0000004100 */
[----:B------:R-:W0:Y:S01]  /*12c0*/  F2I.FTZ.TRUNC.NTZ R25, R25 ;  /* 0x0000001900197305 */ /* 0x000e22000021f100 */
[----:B------:R-:W-:Y:S05]  /*12d0*/  BRA `(.L_x_15089) ;  /* 0x0000000800987947 */ /* 0x000fea0003800000 */
.L_x_15094:
[----:B------:R-:W2:Y:S02]  /*12e0*/  LDG.E.64 R4, desc[UR36][R4.64] ;  /* 0x0000002404047981 */ /* 0x000ea4000c1e1b00 */
[----:B--2---:R0:W1:Y:S01]  /*12f0*/  F2I.F64.TRUNC R25, R4 ;  /* 0x0000000400197311 */ /* 0x004062000030d100 */
[----:B------:R-:W-:Y:S05]  /*1300*/  BRA `(.L_x_15089) ;  /* 0x00000008008c7947 */ /* 0x000fea0003800000 */
.L_x_15084:
        /* <DEDUP_REMOVED lines=12> */
.L_x_15098:
[----:B------:R-:W2:Y:S02]  /*13d0*/  LDG.E.64 R4, desc[UR36][R4.64] ;  /* 0x0000002404047981 */ /* 0x000ea4000c1e1b00 */
[----:B--2---:R0:W1:Y:S01]  /*13e0*/  F2I.F64.TRUNC R25, R4 ;  /* 0x0000000400197311 */ /* 0x004062000030d100 */
[----:B------:R-:W-:Y:S05]  /*13f0*/  BRA `(.L_x_15089) ;  /* 0x0000000800507947 */ /* 0x000fea0003800000 */
.L_x_15097:
        /* <DEDUP_REMOVED lines=26> */
.L_x_15100:
        /* <DEDUP_REMOVED lines=14> */
.L_x_15099:
[----:B------:R-:W2:Y:S02]  /*1680*/  LDG.E.U16 R25, desc[UR36][R4.64] ;  /* 0x0000002404197981 */ /* 0x000ea4000c1e1500 */
[----:B--2---:R-:W-:-:S06]  /*1690*/  IMAD.U32 R25, R25, 0x10000, RZ ;  /* 0x0001000019197824 */ /* 0x004fcc00078e00ff */
[----:B------:R-:W4:Y:S01]  /*16a0*/  F2I.FTZ.TRUNC.NTZ R25, R25 ;  /* 0x0000001900197305 */ /* 0x000f22000021f100 */
[----:B------:R-:W-:Y:S05]  /*16b0*/  BRA `(.L_x_15089) ;  /* 0x0000000400a07947 */ /* 0x000fea0003800000 */
.L_x_15096:
        /* <DEDUP_REMOVED lines=10> */
.L_x_15103:
        /* <DEDUP_REMOVED lines=21> */
.L_x_15107:
[----:B------:R-:W-:Y:S05]  /*18b0*/  BSYNC.RECONVERGENT B1 ;  /* 0x0000000000017941 */ /* 0x000fea0003800200 */
.L_x_15106:
[----:B------:R-:W-:Y:S01]  /*18c0*/  IMAD.SHL.U32 R0, R0, 0x100000, RZ ;  /* 0x0010000000007824 */ /* 0x000fe200078e00ff */
[----:B------:R-:W-:-:S04]  /*18d0*/  LEA R3, R3, 0x3b800000, 0x17 ;  /* 0x3b80000003037811 */ /* 0x000fc800078eb8ff */
[----:B------:R-:W-:-:S07]  /*18e0*/  LOP3.LUT R25, R3, R0, R25, 0xfe, !PT ;  /* 0x0000000003197212 */ /* 0x000fce00078efe19 */
.L_x_15105:
[----:B------:R-:W-:Y:S05]  /*18f0*/  BSYNC.RECONVERGENT B0 ;  /* 0x0000000000007941 */ /* 0x000fea0003800200 */
.L_x_15104:
[----:B------:R-:W0:Y:S01]  /*1900*/  F2I.FTZ.TRUNC.NTZ R25, R25 ;  /* 0x0000001900197305 */ /* 0x000e22000021f100 */
[----:B------:R-:W-:Y:S05]  /*1910*/  BRA `(.L_x_15089) ;  /* 0x0000000400087947 */ /* 0x000fea0003800000 */
.L_x_15102:
        /* <DEDUP_REMOVED lines=21> */
.L_x_15111:
[----:B------:R-:W-:Y:S05]  /*1a70*/  BSYNC.RECONVERGENT B1 ;  /* 0x0000000000017941 */ /* 0x000fea0003800200 */
.L_x_15110:
[----:B------:R-:W-:Y:S01]  /*1a80*/  IMAD.SHL.U32 R0, R0, 0x200000, RZ ;  /* 0x0020000000007824 */ /* 0x000fe200078e00ff */
[----:B------:R-:W-:-:S04]  /*1a90*/  LEA R3, R3, 0x37800000, 0x17 ;  /* 0x3780000003037811 */ /* 0x000fc800078eb8ff */
[----:B------:R-:W-:-:S07]  /*1aa0*/  LOP3.LUT R25, R3, R0, R25, 0xfe, !PT ;  /* 0x0000000003197212 */ /* 0x000fce00078efe19 */
.L_x_15109:
[----:B------:R-:W-:Y:S05]  /*1ab0*/  BSYNC.RECONVERGENT B0 ;  /* 0x0000000000007941 */ /* 0x000fea0003800200 */
.L_x_15108:
[----:B------:R-:W0:Y:S01]  /*1ac0*/  F2I.FTZ.TRUNC.NTZ R25, R25 ;  /* 0x0000001900197305 */ /* 0x000e22000021f100 */
[----:B------:R-:W-:Y:S05]  /*1ad0*/  BRA `(.L_x_15089) ;  /* 0x0000000000987947 */ /* 0x000fea0003800000 */
.L_x_15101:
        /* <DEDUP_REMOVED lines=14> */
.L_x_15115:
[----:B------:R-:W-:Y:S05]  /*1bc0*/  BSYNC.RECONVERGENT B0 ;  /* 0x0000000000007941 */ /* 0x000fea0003800200 */
.L_x_15114:
[----:B------:R-:W0:Y:S01]  /*1bd0*/  F2I.FTZ.TRUNC.NTZ R25, R25 ;  /* 0x0000001900197305 */ /* 0x000e22000021f100 */
[----:B------:R-:W-:Y:S05]  /*1be0*/  BRA `(.L_x_15089) ;  /* 0x0000000000547947 */ /* 0x000fea0003800000 */
.L_x_15088:
        /* <DEDUP_REMOVED lines=16> */
.L_x_15116:
[----:B------:R-:W-:Y:S01]  /*1cf0*/  IMAD.MOV.U32 R25, RZ, RZ, RZ ;  /* 0x000000ffff197224 */ /* 0x000fe200078e00ff */
[----:B------:R-:W-:Y:S06]  /*1d00*/  BRA `(.L_x_15089) ;  /* 0x00000000000c7947 */ /* 0x000fec0003800000 */
.L_x_15113:
[----:B------:R0:W5:Y:S01]  /*1d10*/  LDG.E R25, desc[UR36][R4.64] ;  /* 0x0000002404197981 */ /* 0x000162000c1e1900 */
[----:B------:R-:W-:Y:S05]  /*1d20*/  BRA `(.L_x_15089) ;  /* 0x0000000000047947 */ /* 0x000fea0003800000 */
.L_x_15112:
[----:B------:R0:W5:Y:S02]  /*1d30*/  LDG.E R25, desc[UR36][R4.64] ;  /* 0x0000002404197981 */ /* 0x000164000c1e1900 */
.L_x_15089:
[----:B------:R-:W-:-:S07]  /*1d40*/  VIADD R19, R19, 0x80 ;  /* 0x0000008013137836 */ /* 0x000fce0000000000 */
.L_x_15083:
[----:B------:R-:W-:Y:S05]  /*1d50*/  BSYNC.RECONVERGENT B6 ;  /* 0x0000000000067941 */ /* 0x000fea0003800200 */
.L_x_15082:
        /* <DEDUP_REMOVED lines=23> */
.L_x_15122:
[----:B------:R0:W5:Y:S01]  /*1ed0*/  LDG.E.U8 R16, desc[UR36][R4.64] ;  /* 0x0000002404107981 */ /* 0x000162000c1e1100 */
[----:B------:R-:W-:Y:S05]  /*1ee0*/  BRA `(.L_x_15124) ;  /* 0x0000000c00307947 */ /* 0x000fea0003800000 */
.L_x_15121:
        /* <DEDUP_REMOVED lines=8> */
.L_x_15126:
[----:B------:R0:W5:Y:S01]  /*1f70*/  LDG.E R16, desc[UR36][R4.64] ;  /* 0x0000002404107981 */ /* 0x000162000c1e1900 */
[----:B------:R-:W-:Y:S05]  /*1f80*/  BRA `(.L_x_15124) ;  /* 0x0000000c00087947 */ /* 0x000fea0003800000 */
.L_x_15125:
[----:B------:R0:W5:Y:S01]  /*1f90*/  LDG.E.S16 R16, desc[UR36][R4.64] ;  /* 0x0000002404107981 */ /* 0x000162000c1e1700 */
[----:B------:R-:W-:Y:S05]  /*1fa0*/  BRA `(.L_x_15124) ;  /* 0x0000000c00007947 */ /* 0x000fea0003800000 */
.L_x_15120:
        /* <DEDUP_REMOVED lines=9> */
.L_x_15128:
[----:B------:R-:W2:Y:S02]  /*2040*/  LDG.E.U16 R4, desc[UR36][R4.64] ;  /* 0x0000002404047981 */ /* 0x000ea4000c1e1500 */
[----:B--2---:R-:W-:-:S06]  /*2050*/  HADD2.F32 R16, -RZ, R4.H0_H0 ;  /* 0x20000004ff107230 */ /* 0x004fcc0000004100 */
[----:B------:R-:W0:Y:S01]  /*2060*/  F2I.FTZ.TRUNC.NTZ R16, R16 ;  /* 0x0000001000107305 */ /* 0x000e22000021f100 */
[----:B------:R-:W-:Y:S05]  /*2070*/  BRA `(.L_x_15124) ;  /* 0x0000000800cc7947 */ /* 0x000fea0003800000 */
.L_x_15127:
        /* <DEDUP_REMOVED lines=9> */
.L_x_15130:
[----:B------:R-:W2:Y:S02]  /*2110*/  LDG.E.U16 R4, desc[UR36][R4.64] ;  /* 0x0000002404047981 */ /* 0x000ea4000c1e1500 */
[----:B--2---:R-:W-:-:S06]  /*2120*/  HADD2.F32 R16, -RZ, R4.H0_H0 ;  /* 0x20000004ff107230 */ /* 0x004fcc0000004100 */
[----:B------:R-:W0:Y:S01]  /*2130*/  F2I.FTZ.TRUNC.NTZ R16, R16 ;  /* 0x0000001000107305 */ /* 0x000e22000021f100 */
[----:B------:R-:W-:Y:S05]  /*2140*/  BRA `(.L_x_15124) ;  /* 0x0000000800987947 */ /* 0x000fea0003800000 */
.L_x_15129:
[----:B------:R-:W2:Y:S02]  /*2150*/  LDG.E.64 R16, desc[UR36][R4.64] ;  /* 0x0000002404107981 */ /* 0x000ea4000c1e1b00 */
[----:B--2---:R0:W1:Y:S01]  /*2160*/  F2I.F64.TRUNC R16, R16 ;  /* 0x0000001000107311 */ /* 0x004062000030d100 */
[----:B------:R-:W-:Y:S05]  /*2170*/  BRA `(.L_x_15124) ;  /* 0x00000008008c7947 */ /* 0x000fea0003800000 */
.L_x_15119:
        /* <DEDUP_REMOVED lines=12> */
.L_x_15133:
[----:B------:R-:W2:Y:S02]  /*2240*/  LDG.E.64 R4, desc[UR36][R4.64] ;  /* 0x0000002404047981 */ /* 0x000ea4000c1e1b00 */
[----:B--2---:R0:W1:Y:S01]  /*2250*/  F2I.F64.TRUNC R16, R4 ;  /* 0x0000000400107311 */ /* 0x004062000030d100 */
[----:B------:R-:W-:Y:S05]  /*2260*/  BRA `(.L_x_15124) ;  /* 0x0000000800507947 */ /* 0x000fea0003800000 */
.L_x_15132:
        /* <DEDUP_REMOVED lines=26> */
.L_x_15135:
        /* <DEDUP_REMOVED lines=14> */
.L_x_15134:
[----:B------:R-:W2:Y:S02]  /*24f0*/  LDG.E.U16 R16, desc[UR36][R4.64] ;  /* 0x0000002404107981 */ /* 0x000ea4000c1e1500 */
[----:B--2---:R-:W-:-:S06]  /*2500*/  IMAD.U32 R16, R16, 0x10000, RZ ;  /* 0x0001000010107824 */ /* 0x004fcc00078e00ff */
[----:B------:R-:W0:Y:S01]  /*2510*/  F2I.FTZ.TRUNC.NTZ R16, R16 ;  /* 0x0000001000107305 */ /* 0x000e22000021f100 */
[----:B------:R-:W-:Y:S05]  /*2520*/  BRA `(.L_x_15124) ;  /* 0x0000000400a07947 */ /* 0x000fea0003800000 */
.L_x_15131:
        /* <DEDUP_REMOVED lines=10> */
.L_x_15138:
        /* <DEDUP_REMOVED lines=21> */
.L_x_15142:
[----:B------:R-:W-:Y:S05]  /*2720*/  BSYNC.RECONVERGENT B1 ;  /* 0x0000000000017941 */ /* 0x000fea0003800200 */
.L_x_15141:
[----:B------:R-:W-:Y:S01]  /*2730*/  IMAD.SHL.U32 R0, R0, 0x100000, RZ ;  /* 0x0010000000007824 */ /* 0x000fe200078e00ff */
[----:B------:R-:W-:-:S04]  /*2740*/  LEA R3, R3, 0x3b800000, 0x17 ;  /* 0x3b80000003037811 */ /* 0x000fc800078eb8ff */
[----:B------:R-:W-:-:S07]  /*2750*/  LOP3.LUT R16, R3, R0, R7, 0xfe, !PT ;  /* 0x0000000003107212 */ /* 0x000fce00078efe07 */
.L_x_15140:
[----:B------:R-:W-:Y:S05]  /*2760*/  BSYNC.RECONVERGENT B0 ;  /* 0x0000000000007941 */ /* 0x000fea0003800200 */
.L_x_15139:
[----:B------:R-:W1:Y:S01]  /*2770*/  F2I.FTZ.TRUNC.NTZ R16, R16 ;  /* 0x0000001000107305 */ /* 0x000e62000021f100 */
[----:B------:R-:W-:Y:S05]  /*2780*/  BRA `(.L_x_15124) ;  /* 0x0000000400087947 */ /* 0x000fea0003800000 */
.L_x_15137:
        /* <DEDUP_REMOVED lines=21> */
.L_x_15146:
[----:B------:R-:W-:Y:S05]  /*28e0*/  BSYNC.RECONVERGENT B1 ;  /* 0x0000000000017941 */ /* 0x000fea0003800200 */
.L_x_15145:
[----:B------:R-:W-:Y:S01]  /*28f0*/  IMAD.SHL.U32 R0, R0, 0x200000, RZ ;  /* 0x0020000000007824 */ /* 0x000fe200078e00ff */
[----:B------:R-:W-:-:S04]  /*2900*/  LEA R3, R3, 0x37800000, 0x17 ;  /* 0x3780000003037811 */ /* 0x000fc800078eb8ff */
[----:B------:R-:W-:-:S07]  /*2910*/  LOP3.LUT R16, R3, R0, R7, 0xfe, !PT ;  /* 0x0000000003107212 */ /* 0x000fce00078efe07 */
.L_x_15144:
[----:B------:R-:W-:Y:S05]  /*2920*/  BSYNC.RECONVERGENT B0 ;  /* 0x0000000000007941 */ /* 0x000fea0003800200 */
.L_x_15143:
[----:B------:R-:W2:Y:S01]  /*2930*/  F2I.FTZ.TRUNC.NTZ R16, R16 ;  /* 0x0000001000107305 */ /* 0x000ea2000021f100 */
[----:B------:R-:W-:Y:S05]  /*2940*/  BRA `(.L_x_15124) ;  /* 0x0000000000987947 */ /* 0x000fea0003800000 */
.L_x_15136:
        /* <DEDUP_REMOVED lines=14> */
.L_x_15150:
[----:B------:R-:W-:Y:S05]  /*2a30*/  BSYNC.RECONVERGENT B0 ;  /* 0x0000000000007941 */ /* 0x000fea0003800200 */
.L_x_15149:
[----:B------:R-:W4:Y:S01]  /*2a40*/  F2I.FTZ.TRUNC.NTZ R16, R16 ;  /* 0x0000001000107305 */ /* 0x000f22000021f100 */
[----:B------:R-:W-:Y:S05]  /*2a50*/  BRA `(.L_x_15124) ;  /* 0x0000000000547947 */ /* 0x000fea0003800000 */
.L_x_15123:
        /* <DEDUP_REMOVED lines=16> */
.L_x_15151:
[----:B------:R-:W-:Y:S01]  /*2b60*/  IMAD.MOV.U32 R16, RZ, RZ, RZ ;  /* 0x000000ffff107224 */ /* 0x000fe200078e00ff */
[----:B------:R-:W-:Y:S06]  /*2b70*/  BRA `(.L_x_15124) ;  /* 0x00000000000c7947 */ /* 0x000fec0003800000 */
.L_x_15148:
[----:B------:R0:W5:Y:S01]  /*2b80*/  LDG.E R16, desc[UR36][R4.64] ;  /* 0x0000002404107981 */ /* 0x000162000c1e1900 */
[----:B------:R-:W-:Y:S05]  /*2b90*/  BRA `(.L_x_15124) ;  /* 0x0000000000047947 */ /* 0x000fea0003800000 */
.L_x_15147:
[----:B------:R3:W5:Y:S02]  /*2ba0*/  LDG.E R16, desc[UR36][R4.64] ;  /* 0x0000002404107981 */ /* 0x000764000c1e1900 */
.L_x_15124:
[----:B------:R-:W-:-:S07]  /*2bb0*/  VIADD R19, R19, 0x80 ;  /* 0x0000008013137836 */ /* 0x000fce0000000000 */
.L_x_15118:
[----:B------:R-:W-:Y:S05]  /*2bc0*/  BSYNC.RECONVERGENT B6 ;  /* 0x0000000000067941 */ /* 0x000fea0003800200 */
.L_x_15117:
[----:B------:R-:W-:Y:S01]  /*2bd0*/  ISETP.GE.AND P0, PT, R19, R22, PT ;  /* 0x000000161300720c */ /* 0x000fe20003f06270 */
[----:B------:R-:W-:Y:S01]  /*2be0*/  BSSY.RECONVERGENT B6, `(.L_x_15152) ;  /* 0x00000e3000067945 */ /* 0x000fe20003800200 */
[----:B0-----:R-:W-:-:S11]  /*2bf0*/  IMAD.MOV.U32 R17, RZ, RZ, RZ ;  /* 0x000000ffff117224 */ /* 0x001fd600078e00ff */
[----:B------:R-:W-:Y:S05]  /*2c00*/  @P0 BRA `(.L_x_15153) ;  /* 0x0000000c00800947 */ /* 0x000fea0003800000 */
[----:B-1234-:R-:W0:Y:S01]  /*2c10*/  LDC.64 R4, c[0x0][0x390] ;  /* 0x0000e400ff047b82 */ /* 0x01ee220000000a00 */
        /* <DEDUP_REMOVED lines=18> */
.L_x_15157:
[----:B------:R0:W5:Y:S01]  /*2d40*/  LDG.E.U8 R17, desc[UR36][R4.64] ;  /* 0x0000002404117981 */ /* 0x000162000c1e1100 */
[----:B------:R-:W-:Y:S05]  /*2d50*/  BRA `(.L_x_15153) ;  /* 0x0000000c002c7947 */ /* 0x000fea0003800000 */
.L_x_15156:
        /* <DEDUP_REMOVED lines=8> */
.L_x_15160:
[----:B------:R0:W5:Y:S01]  /*2de0*/  LDG.E R17, desc[UR36][R4.64] ;  /* 0x0000002404117981 */ /* 0x000162000c1e1900 */
[----:B------:R-:W-:Y:S05]  /*2df0*/  BRA `(.L_x_15153) ;  /* 0x0000000c00047947 */ /* 0x000fea0003800000 */
.L_x_15159:
[----:B------:R0:W5:Y:S01]  /*2e00*/  LDG.E.S16 R17, desc[UR36][R4.64] ;  /* 0x0000002404117981 */ /* 0x000162000c1e1700 */
[----:B------:R-:W-:Y:S05]  /*2e10*/  BRA `(.L_x_15153) ;  /* 0x0000000800fc7947 */ /* 0x000fea0003800000 */
.L_x_15155:
        /* <DEDUP_REMOVED lines=9> */
.L_x_15162:
[----:B------:R-:W2:Y:S02]  /*2eb0*/  LDG.E.U16 R4, desc[UR36][R4.64] ;  /* 0x0000002404047981 */ /* 0x000ea4000c1e1500 */
[----:B--2---:R-:W-:-:S06]  /*2ec0*/  HADD2.F32 R17, -RZ, R4.H0_H0 ;  /* 0x20000004ff117230 */ /* 0x004fcc0000004100 */
[----:B------:R-:W0:Y:S01]  /*2ed0*/  F2I.FTZ.TRUNC.NTZ R17, R17 ;  /* 0x0000001100117305 */ /* 0x000e22000021f100 */
[----:B------:R-:W-:Y:S05]  /*2ee0*/  BRA `(.L_x_15153) ;  /* 0x0000000800c87947 */ /* 0x000fea0003800000 */
.L_x_15161:
        /* <DEDUP_REMOVED lines=9> */
.L_x_15164:
[----:B------:R-:W2:Y:S02]  /*2f80*/  LDG.E.U16 R4, desc[UR36][R4.64] ;  /* 0x0000002404047981 */ /* 0x000ea4000c1e1500 */
[----:B--2---:R-:W-:-:S06]  /*2f90*/  HADD2.F32 R17, -RZ, R4.H0_H0 ;  /* 0x20000004ff117230 */ /* 0x004fcc0000004100 */
[----:B------:R-:W0:Y:S01]  /*2fa0*/  F2I.FTZ.TRUNC.NTZ R17, R17 ;  /* 0x0000001100117305 */ /* 0x000e22000021f100 */
[----:B------:R-:W-:Y:S05]  /*2fb0*/  BRA `(.L_x_15153) ;  /* 0x0000000800947947 */ /* 0x000fea0003800000 */
.L_x_15163:
[----:B------:R-:W2:Y:S02]  /*2fc0*/  LDG.E.64 R4, desc[UR36][R4.64] ;  /* 0x0000002404047981 */ /* 0x000ea4000c1e1b00 */
[----:B--2---:R0:W1:Y:S01]  /*2fd0*/  F2I.F64.TRUNC R17, R4 ;  /* 0x0000000400117311 */ /* 0x004062000030d100 */
[----:B------:R-:W-:Y:S05]  /*2fe0*/  BRA `(.L_x_15153) ;  /* 0x0000000800887947 */ /* 0x000fea0003800000 */
.L_x_15154:
        /* <DEDUP_REMOVED lines=12> */
.L_x_15167:
[----:B------:R-:W2:Y:S02]  /*30b0*/  LDG.E.64 R4, desc[UR36][R4.64] ;  /* 0x0000002404047981 */ /* 0x000ea4000c1e1b00 */
[----:B--2---:R0:W1:Y:S01]  /*30c0*/  F2I.F64.TRUNC R17, R4 ;  /* 0x0000000400117311 */ /* 0x004062000030d100 */
[----:B------:R-:W-:Y:S05]  /*30d0*/  BRA `(.L_x_15153) ;  /* 0x00000008004c7947 */ /* 0x000fea0003800000 */
.L_x_15166:
        /* <DEDUP_REMOVED lines=26> */
.L_x_15169:
        /* <DEDUP_REMOVED lines=14> */
.L_x_15168:
[----:B------:R-:W2:Y:S02]  /*3360*/  LDG.E.U16 R17, desc[UR36][R4.64] ;  /* 0x0000002404117981 */ /* 0x000ea4000c1e1500 */
[----:B--2---:R-:W-:-:S06]  /*3370*/  IMAD.U32 R17, R17, 0x10000, RZ ;  /* 0x0001000011117824 */ /* 0x004fcc00078e00ff */
[----:B------:R-:W0:Y:S01]  /*3380*/  F2I.FTZ.TRUNC.NTZ R17, R17 ;  /* 0x0000001100117305 */ /* 0x000e22000021f100 */
[----:B------:R-:W-:Y:S05]  /*3390*/  BRA `(.L_x_15153) ;  /* 0x00000004009c7947 */ /* 0x000fea0003800000 */
.L_x_15165:
        /* <DEDUP_REMOVED lines=10> */
.L_x_15172:
        /* <DEDUP_REMOVED lines=21> */
.L_x_15176:
[----:B------:R-:W-:Y:S05]  /*3590*/  BSYNC.RECONVERGENT B1 ;  /* 0x0000000000017941 */ /* 0x000fea0003800200 */
.L_x_15175:
[----:B------:R-:W-:Y:S01]  /*35a0*/  IMAD.SHL.U32 R0, R0, 0x100000, RZ ;  /* 0x0010000000007824 */ /* 0x000fe200078e00ff */
[----:B------:R-:W-:-:S04]  /*35b0*/  LEA R3, R3, 0x3b800000, 0x17 ;  /* 0x3b80000003037811 */ /* 0x000fc800078eb8ff */
[----:B------:R-:W-:-:S07]  /*35c0*/  LOP3.LUT R17, R3, R0, R17, 0xfe, !PT ;  /* 0x0000000003117212 */ /* 0x000fce00078efe11 */
.L_x_15174:
[----:B------:R-:W-:Y:S05]  /*35d0*/  BSYNC.RECONVERGENT B0 ;  /* 0x0000000000007941 */ /* 0x000fea0003800200 */
.L_x_15173:
[----:B------:R-:W0:Y:S01]  /*35e0*/  F2I.FTZ.TRUNC.NTZ R17, R17 ;  /* 0x0000001100117305 */ /* 0x000e22000021f100 */
[----:B------:R-:W-:Y:S05]  /*35f0*/  BRA `(.L_x_15153) ;  /* 0x0000000400047947 */ /* 0x000fea0003800000 */
.L_x_15171:
        /* <DEDUP_REMOVED lines=21> */
.L_x_15180:
[----:B------:R-:W-:Y:S05]  /*3750*/  BSYNC.RECONVERGENT B1 ;  /* 0x0000000000017941 */ /* 0x000fea0003800200 */
.L_x_15179:
[----:B------:R-:W-:Y:S01]  /*3760*/  IMAD.SHL.U32 R0, R0, 0x200000, RZ ;  /* 0x0020000000007824 */ /* 0x000fe200078e00ff */
[----:B------:R-:W-:-:S04]  /*3770*/  LEA R3, R3, 0x37800000, 0x17 ;  /* 0x3780000003037811 */ /* 0x000fc800078eb8ff */
[----:B------:R-:W-:-:S07]  /*3780*/  LOP3.LUT R17, R3, R0, R17, 0xfe, !PT ;  /* 0x0000000003117212 */ /* 0x000fce00078efe11 */
.L_x_15178:
[----:B------:R-:W-:Y:S05]  /*3790*/  BSYNC.RECONVERGENT B0 ;  /* 0x0000000000007941 */ /* 0x000fea0003800200 */
.L_x_15177:
[----:B------:R-:W0:Y:S01]  /*37a0*/  F2I.FTZ.TRUNC.NTZ R17, R17 ;  /* 0x0000001100117305 */ /* 0x000e22000021f100 */
[----:B------:R-:W-:Y:S05]  /*37b0*/  BRA `(.L_x_15153) ;  /* 0x0000000000947947 */ /* 0x000fea0003800000 */
.L_x_15170:
        /* <DEDUP_REMOVED lines=14> */
.L_x_15184:
[----:B------:R-:W-:Y:S05]  /*38a0*/  BSYNC.RECONVERGENT B0 ;  /* 0x0000000000007941 */ /* 0x000fea0003800200 */
.L_x_15183:
[----:B------:R-:W0:Y:S01]  /*38b0*/  F2I.FTZ.TRUNC.NTZ R17, R17 ;  /* 0x0000001100117305 */ /* 0x000e22000021f100 */
[----:B------:R-:W-:Y:S05]  /*38c0*/  BRA `(.L_x_15153) ;  /* 0x0000000000507947 */ /* 0x000fea0003800000 */
.L_x_15158:
        /* <DEDUP_REMOVED lines=16> */
.L_x_15185:
[----:B------:R-:W-:Y:S05]  /*39d0*/  BRA `(.L_x_15153) ;  /* 0x00000000000c7947 */ /* 0x000fea0003800000 */
.L_x_15182:
[----:B------:R0:W5:Y:S01]  /*39e0*/  LDG.E R17, desc[UR36][R4.64] ;  /* 0x0000002404117981 */ /* 0x000162000c1e1900 */
[----:B------:R-:W-:Y:S05]  /*39f0*/  BRA `(.L_x_15153) ;  /* 0x0000000000047947 */ /* 0x000fea0003800000 */
.L_x_15181:
[----:B------:R0:W5:Y:S02]  /*3a00*/  LDG.E R17, desc[UR36][R4.64] ;  /* 0x0000002404117981 */ /* 0x000164000c1e1900 */
.L_x_15153:
[----:B------:R-:W-:Y:S05]  /*3a10*/  BSYNC.RECONVERGENT B6 ;  /* 0x0000000000067941 */ /* 0x000fea0003800200 */
.L_x_15152:
[----:B------:R-:W0:Y:S01]  /*3a20*/  LDC.U8 R18, c[0x0][0x3a4] ;  /* 0x0000e900ff127b82 */ /* 0x000e220000000000 */
[----:B------:R-:W-:Y:S01]  /*3a30*/  ISETP.GE.AND P0, PT, R23, R22, PT ;  /* 0x000000161700720c */ /* 0x000fe20003f06270 */
[----:B------:R-:W-:Y:S04]  /*3a40*/  BSSY.RECONVERGENT B7, `(.L_x_15186) ;  /* 0x00002d9000077945 */ /* 0x000fe80003800200 */
[----:B------:R-:W-:Y:S01]  /*3a50*/  BSSY.RELIABLE B6, `(.L_x_15187) ;  /* 0x00001e4000067945 */ /* 0x000fe20003800100 */
[----:B-12-45:R-:W-:-:S07]  /*3a60*/  IMAD.MOV R19, RZ, RZ, -R16 ;  /* 0x000000ffff137224 */ /* 0x036fce00078e0a10 */
[----:B------:R-:W-:Y:S05]  /*3a70*/  @P0 BRA `(.L_x_15188) ;  /* 0x0000001c00780947 */ /* 0x000fea0003800000 */
[----:B------:R-:W1:Y:S01]  /*3a80*/  LDCU UR4, c[0x0][0x3a8] ;  /* 0x00007500ff0477ac */ /* 0x000e620008000800 */
[----:B------:R-:W2:Y:S01]  /*3a90*/  LDC.64 R8, c[0x0][0x388] ;  /* 0x0000e200ff087b82 */ /* 0x000ea20000000a00 */
[----:B0-----:R-:W-:Y:S01]  /*3aa0*/  IMAD R0, R2, 0x200, R23 ;  /* 0x0000020002007824 */ /* 0x001fe200078e0217 */
[----:B---3--:R-:W-:Y:S01]  /*3ab0*/  PRMT R4, R18, 0x9910, RZ ;  /* 0x0000991012047816 */ /* 0x008fe200000000ff */
[----:B------:R-:W-:Y:S02]  /*3ac0*/  VIADD R23, R23, 0x80 ;  /* 0x0000008017177836 */ /* 0x000fe40000000000 */
[----:B------:R-:W-:Y:S02]  /*3ad0*/  IMAD.MOV R24, RZ, RZ, -R25 ;  /* 0x000000ffff187224 */ /* 0x000fe400078e0a19 */
[----:B-1----:R-:W-:Y:S02]  /*3ae0*/  IMAD R3, R0, UR4, RZ ;  /* 0x0000000400037c24 */ /* 0x002fe4000f8e02ff */
[----:B------:R-:W-:-:S02]  /*3af0*/  IMAD.MOV.U32 R0, RZ, RZ, R4 ;  /* 0x000000ffff007224 */ /* 0x000fc400078e0004 */
[----:B------:R-:W-:-:S03]  /*3b00*/  IMAD.MOV R4, RZ, RZ, -R26 ;  /* 0x000000ffff047224 */ /* 0x000fc600078e0a1a */
        /* <DEDUP_REMOVED lines=14> */
.L_x_15192:
[----:B------:R0:W-:Y:S01]  /*3bf0*/  STG.E.U8 desc[UR36][R8.64], R4 ;  /* 0x0000000408007986 */ /* 0x0001e2000c101124 */
[----:B------:R-:W-:Y:S05]  /*3c00*/  BRA `(.L_x_15194) ;  /* 0x0000000c003c7947 */ /* 0x000fea0003800000 */
.L_x_15191:
        /* <DEDUP_REMOVED lines=9> */
.L_x_15196:
[----:B------:R0:W-:Y:S01]  /*3ca0*/  STG.E desc[UR36][R8.64], R4 ;  /* 0x0000000408007986 */ /* 0x0001e2000c101924 */
[----:B------:R-:W-:Y:S05]  /*3cb0*/  BRA `(.L_x_15194) ;  /* 0x0000000c00107947 */ /* 0x000fea0003800000 */
.L_x_15195:
[----:B------:R0:W-:Y:S01]  /*3cc0*/  STG.E.U16 desc[UR36][R8.64], R4 ;  /* 0x0000000408007986 */ /* 0x0001e2000c101524 */
[----:B------:R-:W-:Y:S05]  /*3cd0*/  BRA `(.L_x_15194) ;  /* 0x0000000c00087947 */ /* 0x000fea0003800000 */
.L_x_15190:
        /* <DEDUP_REMOVED lines=9> */
.L_x_15198:
[----:B------:R-:W-:-:S04]  /*3d70*/  I2FP.F32.S32 R0, R4 ;  /* 0x0000000400007245 */ /* 0x000fc80000201400 */
[----:B------:R-:W-:-:S05]  /*3d80*/  F2FP.F16.F32.PACK_AB R0, RZ, R0 ;  /* 0x00000000ff00723e */ /* 0x000fca00000000ff */
[----:B------:R0:W-:Y:S01]  /*3d90*/  STG.E.U16 desc[UR36][R8.64], R0 ;  /* 0x0000000008007986 */ /* 0x0001e2000c101524 */
[----:B------:R-:W-:Y:S05]  /*3da0*/  BRA `(.L_x_15194) ;  /* 0x0000000800d47947 */ /* 0x000fea0003800000 */
.L_x_15197:
        /* <DEDUP_REMOVED lines=10> */
.L_x_15200:
[----:B------:R-:W-:-:S04]  /*3e50*/  I2FP.F32.S32 R4, R4 ;  /* 0x0000000400047245 */ /* 0x000fc80000201400 */
[----:B------:R-:W-:-:S04]  /*3e60*/  F2FP.F16.F32.PACK_AB R3, RZ, R4 ;  /* 0x00000004ff03723e */ /* 0x000fc800000000ff */
[----:B------:R-:W-:-:S05]  /*3e70*/  PRMT R3, R3, 0x5410, RZ ;  /* 0x0000541003037816 */ /* 0x000fca00000000ff */
[----:B------:R0:W-:Y:S01]  /*3e80*/  STG.E desc[UR36][R8.64], R3 ;  /* 0x0000000308007986 */ /* 0x0001e2000c101924 */
[----:B------:R-:W-:Y:S05]  /*3e90*/  BRA `(.L_x_15194) ;  /* 0x0000000800987947 */ /* 0x000fea0003800000 */
.L_x_15199:
[----:B------:R-:W0:Y:S02]  /*3ea0*/  I2F.F64 R4, R4 ;  /* 0x0000000400047312 */ /* 0x000e240000201c00 */
[----:B0-----:R0:W-:Y:S01]  /*3eb0*/  STG.E.64 desc[UR36][R8.64], R4 ;  /* 0x0000000408007986 */ /* 0x0011e2000c101b24 */
[----:B------:R-:W-:Y:S05]  /*3ec0*/  BRA `(.L_x_15194) ;  /* 0x00000008008c7947 */ /* 0x000fea0003800000 */
.L_x_15189:
        /* <DEDUP_REMOVED lines=12> */
.L_x_15203:
[----:B------:R-:W0:Y:S01]  /*3f90*/  I2F.F64 R4, R4 ;  /* 0x0000000400047312 */ /* 0x000e220000201c00 */
[----:B------:R-:W-:-:S05]  /*3fa0*/  CS2R R6, SRZ ;  /* 0x0000000000067805 */ /* 0x000fca000001ff00 */
[----:B0-----:R3:W-:Y:S01]  /*3fb0*/  STG.E.128 desc[UR36][R8.64], R4 ;  /* 0x0000000408007986 */ /* 0x0017e2000c101d24 */
[----:B------:R-:W-:Y:S05]  /*3fc0*/  BRA `(.L_x_15194) ;  /* 0x00000008004c7947 */ /* 0x000fea0003800000 */
.L_x_15202:
        /* <DEDUP_REMOVED lines=19> */
.L_x_15207:
[----:B------:R-:W-:Y:S05]  /*4100*/  BSYNC.RECONVERGENT B0 ;  /* 0x0000000000007941 */ /* 0x000fea0003800200 */
.L_x_15206:
[----:B------:R-:W-:-:S05]  /*4110*/  LOP3.LUT R5, R0, 0x80, R5, 0xf8, !PT ;  /* 0x0000008000057812 */ /* 0x000fca00078ef805 */
[----:B------:R2:W-:Y:S01]  /*4120*/  STG.E.U8 desc[UR36][R8.64], R5 ;  /* 0x0000000508007986 */ /* 0x0005e2000c101124 */
[----:B------:R-:W-:Y:S05]  /*4130*/  BRA `(.L_x_15194) ;  /* 0x0000000400f07947 */ /* 0x000fea0003800000 */
.L_x_15205:
        /* <DEDUP_REMOVED lines=15> */
.L_x_15209:
[----:B------:R-:W-:Y:S05]  /*4230*/  BSYNC.RECONVERGENT B0 ;  /* 0x0000000000007941 */ /* 0x000fea0003800200 */
.L_x_15208:
[----:B------:R-:W-:-:S05]  /*4240*/  LOP3.LUT R5, R0, 0x80, R5, 0xf8, !PT ;  /* 0x0000008000057812 */ /* 0x000fca00078ef805 */
[----:B------:R1:W-:Y:S01]  /*4250*/  STG.E.U8 desc[UR36][R8.64], R5 ;  /* 0x0000000508007986 */ /* 0x0003e2000c101124 */
[----:B------:R-:W-:Y:S05]  /*4260*/  BRA `(.L_x_15194) ;  /* 0x0000000400a47947 */ /* 0x000fea0003800000 */
.L_x_15204:
[----:B------:R-:W-:-:S04]  /*4270*/  I2FP.F32.S32 R0, R4 ;  /* 0x0000000400007245 */ /* 0x000fc80000201400 */
[----:B------:R-:W-:-:S05]  /*4280*/  F2FP.BF16.F32.PACK_AB R0, RZ, R0 ;  /* 0x00000000ff00723e */ /* 0x000fca00000010ff */
[----:B------:R0:W-:Y:S01]  /*4290*/  STG.E.U16 desc[UR36][R8.64], R0 ;  /* 0x0000000008007986 */ /* 0x0001e2000c101524 */
[----:B------:R-:W-:Y:S05]  /*42a0*/  BRA `(.L_x_15194) ;  /* 0x0000000400947947 */ /* 0x000fea0003800000 */
.L_x_15201:
        /* <DEDUP_REMOVED lines=10> */
.L_x_15212:
        /* <DEDUP_REMOVED lines=13> */
.L_x_15215:
[----:B------:R-:W-:-:S04]  /*4420*/  SHF.R.U32.HI R0, RZ, 0x14, R3 ;  /* 0x00000014ff007819 */ /* 0x000fc80000011603 */
[----:B------:R-:W-:-:S04]  /*4430*/  LOP3.LUT R0, R0, 0x1, RZ, 0xc0, !PT ;  /* 0x0000000100007812 */ /* 0x000fc800078ec0ff */
[----:B------:R-:W-:-:S04]  /*4440*/  IADD3 R0, PT, PT, R3, 0x487ffff, R0 ;  /* 0x0487ffff03007810 */ /* 0x000fc80007ffe000 */
[----:B------:R-:W-:-:S04]  /*4450*/  SHF.R.U32.HI R0, RZ, 0x14, R0 ;  /* 0x00000014ff007819 */ /* 0x000fc80000011600 */
[----:B------:R-:W-:-:S07]  /*4460*/  LOP3.LUT R0, R0, 0xff, RZ, 0xc0, !PT ;  /* 0x000000ff00007812 */ /* 0x000fce00078ec0ff */
.L_x_15216:
[----:B------:R-:W-:-:S04]  /*4470*/  SHF.R.U32.HI R3, RZ, 0x18, R3 ;  /* 0x00000018ff037819 */ /* 0x000fc80000011603 */
[----:B------:R-:W-:-:S04]  /*4480*/  LOP3.LUT R0, R0, 0x80, R3, 0xf8, !PT ;  /* 0x0000008000007812 */ /* 0x000fc800078ef803 */
[----:B------:R-:W-:-:S07]  /*4490*/  PRMT R4, R0, 0x7610, R4 ;  /* 0x0000761000047816 */ /* 0x000fce0000000004 */
.L_x_15214:
[----:B------:R-:W-:Y:S05]  /*44a0*/  BSYNC.RECONVERGENT B0 ;  /* 0x0000000000007941 */ /* 0x000fea0003800200 */
.L_x_15213:
[----:B------:R0:W-:Y:S01]  /*44b0*/  STG.E.U8 desc[UR36][R8.64], R4 ;  /* 0x0000000408007986 */ /* 0x0001e2000c101124 */
[----:B------:R-:W-:Y:S05]  /*44c0*/  BRA `(.L_x_15194) ;  /* 0x00000004000c7947 */ /* 0x000fea0003800000 */
.L_x_15211:
        /* <DEDUP_REMOVED lines=13> */
.L_x_15219:
[----:B------:R-:W-:-:S04]  /*45a0*/  SHF.R.U32.HI R0, RZ, 0x15, R3 ;  /* 0x00000015ff007819 */ /* 0x000fc80000011603 */
[----:B------:R-:W-:-:S04]  /*45b0*/  LOP3.LUT R0, R0, 0x1, RZ, 0xc0, !PT ;  /* 0x0000000100007812 */ /* 0x000fc800078ec0ff */
[----:B------:R-:W-:-:S04]  /*45c0*/  IADD3 R0, PT, PT, R3, 0x88fffff, R0 ;  /* 0x088fffff03007810 */ /* 0x000fc80007ffe000 */
[----:B------:R-:W-:-:S04]  /*45d0*/  SHF.R.U32.HI R0, RZ, 0x15, R0 ;  /* 0x00000015ff007819 */ /* 0x000fc80000011600 */
[----:B------:R-:W-:-:S07]  /*45e0*/  LOP3.LUT R0, R0, 0xff, RZ, 0xc0, !PT ;  /* 0x000000ff00007812 */ /* 0x000fce00078ec0ff */
.L_x_15220:
[----:B------:R-:W-:-:S04]  /*45f0*/  SHF.R.U32.HI R3, RZ, 0x18, R3 ;  /* 0x00000018ff037819 */ /* 0x000fc80000011603 */
[----:B------:R-:W-:-:S04]  /*4600*/  LOP3.LUT R0, R0, 0x80, R3, 0xf8, !PT ;  /* 0x0000008000007812 */ /* 0x000fc800078ef803 */
[----:B------:R-:W-:-:S07]  /*4610*/  PRMT R4, R0, 0x7610, R4 ;  /* 0x0000761000047816 */ /* 0x000fce0000000004 */
.L_x_15218:
[----:B------:R-:W-:Y:S05]  /*4620*/  BSYNC.RECONVERGENT B0 ;  /* 0x0000000000007941 */ /* 0x000fea0003800200 */
.L_x_15217:
[----:B------:R0:W-:Y:S01]  /*4630*/  STG.E.U8 desc[UR36][R8.64], R4 ;  /* 0x0000000408007986 */ /* 0x0001e2000c101124 */
[----:B------:R-:W-:Y:S05]  /*4640*/  BRA `(.L_x_15194) ;  /* 0x0000000000ac7947 */ /* 0x000fea0003800000 */
.L_x_15210:
[----:B------:R-:W-:-:S13]  /*4650*/  ISETP.NE.AND P0, PT, R0, 0x1c, PT ;  /* 0x0000001c0000780c */ /* 0x000fda0003f05270 */
[----:B------:R-:W-:Y:S05]  /*4660*/  @!P0 BRA `(.L_x_15221) ;  /* 0x0000000000a08947 */ /* 0x000fea0003800000 */
[----:B------:R-:W-:-:S13]  /*4670*/  ISETP.NE.AND P0, PT, R0, 0x1d, PT ;  /* 0x0000001d0000780c */ /* 0x000fda0003f05270 */
[----:B------:R-:W-:Y:S05]  /*4680*/  @!P0 BRA `(.L_x_15222) ;  /* 0x00000000008c8947 */ /* 0x000fea0003800000 */
[----:B------:R-:W-:-:S13]  /*4690*/  ISETP.NE.AND P0, PT, R0, 0x2c, PT ;  /* 0x0000002c0000780c */ /* 0x000fda0003f05270 */
[----:B------:R-:W-:Y:S05]  /*46a0*/  @!P0 BRA `(.L_x_15223) ;  /* 0x0000000000448947 */ /* 0x000fea0003800000 */
.L_x_15193:
        /* <DEDUP_REMOVED lines=16> */
.L_x_15224:
[----:B------:R-:W-:Y:S05]  /*47b0*/  BRA `(.L_x_15194) ;  /* 0x0000000000507947 */ /* 0x000fea0003800000 */
.L_x_15223:
        /* <DEDUP_REMOVED lines=16> */
.L_x_15222:
[----:B------:R-:W-:-:S05]  /*48c0*/  SHF.R.S32.HI R5, RZ, 0x1f, R4 ;  /* 0x0000001fff057819 */ /* 0x000fca0000011404 */
[----:B------:R0:W-:Y:S01]  /*48d0*/  STG.E.64 desc[UR36][R8.64], R4 ;  /* 0x0000000408007986 */ /* 0x0001e2000c101b24 */
[----:B------:R-:W-:Y:S05]  /*48e0*/  BRA `(.L_x_15194) ;  /* 0x0000000000047947 */ /* 0x000fea0003800000 */
.L_x_15221:
[----:B------:R0:W-:Y:S02]  /*48f0*/  STG.E desc[UR36][R8.64], R4 ;  /* 0x0000000408007986 */ /* 0x0001e4000c101924 */
.L_x_15194:
        /* <DEDUP_REMOVED lines=23> */
.L_x_15229:
[----:B------:R0:W-:Y:S01]  /*4a70*/  STG.E.U8 desc[UR36][R8.64], R24 ;  /* 0x0000001808007986 */ /* 0x0001e2000c101124 */
[----:B------:R-:W-:Y:S05]  /*4a80*/  BRA `(.L_x_15231) ;  /* 0x0000000c00707947 */ /* 0x000fea0003800000 */
.L_x_15228:
[----:B------:R-:W-:-:S13]  /*4a90*/  ISETP.NE.AND P0, PT, R0, 0x2, PT ;  /* 0x000000020000780c */ /* 0x000fda0003f05270 */
[----:B------:R-:W-:Y:S05]  /*4aa0*/  @!P0 BRA `(.L_x_15232) ;  /* 0x0000000000288947 */ /* 0x000fea0003800000 */
[----:B------:R-:W-:-:S13]  /*4ab0*/  ISETP.NE.AND P0, PT, R0, 0x3, PT ;  /* 0x000000030000780c */ /* 0x000fda0003f05270 */
[----:B------:R-:W-:Y:S05]  /*4ac0*/  @!P0 BRA `(.L_x_15233) ;  /* 0x0000000000188947 */ /* 0x000fea0003800000 */
[----:B------:R-:W-:-:S13]  /*4ad0*/  ISETP.NE.AND P0, PT, R0, 0x4, PT ;  /* 0x000000040000780c */ /* 0x000fda0003f05270 */
[----:B------:R-:W-:Y:S05]  /*4ae0*/  @P0 BRA `(.L_x_15230) ;  /* 0x0000000800680947 */ /* 0x000fea0003800000 */
[----:B------:R-:W-:-:S05]  /*4af0*/  IMAD.MOV R4, RZ, RZ, -R25 ;  /* 0x000000ffff047224 */ /* 0x000fca00078e0a19 */
[----:B------:R-:W-:-:S05]  /*4b00*/  SHF.R.S32.HI R5, RZ, 0x1f, R4 ;  /* 0x0000001fff057819 */ /* 0x000fca0000011404 */
[----:B------:R4:W-:Y:S01]  /*4b10*/  STG.E.64 desc[UR36][R8.64], R4 ;  /* 0x0000000408007986 */ /* 0x0009e2000c101b24 */
[----:B------:R-:W-:Y:S05]  /*4b20*/  BRA `(.L_x_15231) ;  /* 0x0000000c00487947 */ /* 0x000fea0003800000 */
.L_x_15233:
[----:B------:R3:W-:Y:S01]  /*4b30*/  STG.E desc[UR36][R8.64], R24 ;  /* 0x0000001808007986 */ /* 0x0007e2000c101924 */
[----:B------:R-:W-:Y:S05]  /*4b40*/  BRA `(.L_x_15231) ;  /* 0x0000000c00407947 */ /* 0x000fea0003800000 */
.L_x_15232:
[----:B------:R2:W-:Y:S01]  /*4b50*/  STG.E.U16 desc[UR36][R8.64], R24 ;  /* 0x0000001808007986 */ /* 0x0005e2000c101524 */
[----:B------:R-:W-:Y:S05]  /*4b60*/  BRA `(.L_x_15231) ;  /* 0x0000000c00387947 */ /* 0x000fea0003800000 */
.L_x_15227:
[----:B------:R-:W-:-:S13]  /*4b70*/  ISETP.GT.AND P0, PT, R0, 0x6, PT ;  /* 0x000000060000780c */ /* 0x000fda0003f04270 */
[----:B------:R-:W-:Y:S05]  /*4b80*/  @P0 BRA `(.L_x_15234) ;  /* 0x0000000000340947 */ /* 0x000fea0003800000 */
[----:B------:R-:W-:-:S13]  /*4b90*/  ISETP.NE.AND P0, PT, R0, 0x5, PT ;  /* 0x000000050000780c */ /* 0x000fda0003f05270 */
[----:B------:R-:W-:Y:S05]  /*4ba0*/  @!P0 BRA `(.L_x_15235) ;  /* 0x0000000000188947 */ /* 0x000fea0003800000 */
[----:B------:R-:W-:-:S13]  /*4bb0*/  ISETP.NE.AND P0, PT, R0, 0x6, PT ;  /* 0x000000060000780c */ /* 0x000fda0003f05270 */
[----:B------:R-:W-:Y:S05]  /*4bc0*/  @P0 BRA `(.L_x_15230) ;  /* 0x0000000800300947 */ /* 0x000fea0003800000 */
[----:B------:R-:W-:-:S05]  /*4bd0*/  IMAD.MOV R3, RZ, RZ, -R25 ;  /* 0x000000ffff037224 */ /* 0x000fca00078e0a19 */
[----:B------:R-:W-:-:S05]  /*4be0*/  I2FP.F32.S32 R3, R3 ;  /* 0x0000000300037245 */ /* 0x000fca0000201400 */
[----:B------:R0:W-:Y:S01]  /*4bf0*/  STG.E desc[UR36][R8.64], R3 ;  /* 0x0000000308007986 */ /* 0x0001e2000c101924 */
[----:B------:R-:W-:Y:S05]  /*4c00*/  BRA `(.L_x_15231) ;  /* 0x0000000c00107947 */ /* 0x000fea0003800000 */
.L_x_15235:
[----:B------:R-:W-:-:S05]  /*4c10*/  IMAD.MOV R25, RZ, RZ, -R25 ;  /* 0x000000ffff197224 */ /* 0x000fca00078e0a19 */
[----:B------:R-:W-:-:S04]  /*4c20*/  I2FP.F32.S32 R0, R25 ;  /* 0x0000001900007245 */ /* 0x000fc80000201400 */
[----:B------:R-:W-:-:S05]  /*4c30*/  F2FP.F16.F32.PACK_AB R0, RZ, R0 ;  /* 0x00000000ff00723e */ /* 0x000fca00000000ff */
[----:B------:R0:W-:Y:S01]  /*4c40*/  STG.E.U16 desc[UR36][R8.64], R0 ;  /* 0x0000000008007986 */ /* 0x0001e2000c101524 */
[----:B------:R-:W-:Y:S05]  /*4c50*/  BRA `(.L_x_15231) ;  /* 0x0000000800fc7947 */ /* 0x000fea0003800000 */
.L_x_15234:
        /* <DEDUP_REMOVED lines=8> */
[----:B------:R-:W-:-:S05]  /*4ce0*/  I2FP.F32.S32 R4, R25 ;  /* 0x0000001900047245 */ /* 0x000fca0000201400 */
[----:B------:R0:W-:Y:S01]  /*4cf0*/  STG.E.64 desc[UR36][R8.64], R4 ;  /* 0x0000000408007986 */ /* 0x0001e2000c101b24 */
[----:B------:R-:W-:Y:S05]  /*4d00*/  BRA `(.L_x_15231) ;  /* 0x0000000800d07947 */ /* 0x000fea0003800000 */
.L_x_15237:
[----:B------:R-:W-:-:S05]  /*4d10*/  IMAD.MOV R25, RZ, RZ, -R25 ;  /* 0x000000ffff197224 */ /* 0x000fca00078e0a19 */
[----:B------:R-:W-:-:S04]  /*4d20*/  I2FP.F32.S32 R25, R25 ;  /* 0x0000001900197245 */ /* 0x000fc80000201400 */
[----:B------:R-:W-:-:S04]  /*4d30*/  F2FP.F16.F32.PACK_AB R3, RZ, R25 ;  /* 0x00000019ff03723e */ /* 0x000fc800000000ff */
[----:B------:R-:W-:-:S05]  /*4d40*/  PRMT R3, R3, 0x5410, RZ ;  /* 0x0000541003037816 */ /* 0x000fca00000000ff */
[----:B------:R0:W-:Y:S01]  /*4d50*/  STG.E desc[UR36][R8.64], R3 ;  /* 0x0000000308007986 */ /* 0x0001e2000c101924 */
[----:B------:R-:W-:Y:S05]  /*4d60*/  BRA `(.L_x_15231) ;  /* 0x0000000800b87947 */ /* 0x000fea0003800000 */
.L_x_15236:
[----:B------:R-:W-:-:S06]  /*4d70*/  IMAD.MOV R4, RZ, RZ, -R25 ;  /* 0x000000ffff047224 */ /* 0x000fcc00078e0a19 */
[----:B------:R-:W0:Y:S02]  /*4d80*/  I2F.F64 R4, R4 ;  /* 0x0000000400047312 */ /* 0x000e240000201c00 */
[----:B0-----:R0:W-:Y:S01]  /*4d90*/  STG.E.64 desc[UR36][R8.64], R4 ;  /* 0x0000000408007986 */ /* 0x0011e2000c101b24 */
[----:B------:R-:W-:Y:S05]  /*4da0*/  BRA `(.L_x_15231) ;  /* 0x0000000800a87947 */ /* 0x000fea0003800000 */
.L_x_15226:
        /* <DEDUP_REMOVED lines=12> */
.L_x_15241:
[----:B------:R-:W-:Y:S01]  /*4e70*/  IMAD.MOV R25, RZ, RZ, -R25 ;  /* 0x000000ffff197224 */ /* 0x000fe200078e0a19 */
[----:B------:R-:W-:Y:S01]  /*4e80*/  BSSY.RECONVERGENT B0, `(.L_x_15242) ;  /* 0x0000014000007945 */ /* 0x000fe20003800200 */
[----:B------:R-:W-:-:S03]  /*4e90*/  IMAD.MOV.U32 R4, RZ, RZ, 0x80 ;  /* 0x00000080ff047424 */ /* 0x000fc600078e00ff */
[----:B------:R-:W-:-:S04]  /*4ea0*/  I2FP.F32.S32 R25, R25 ;  /* 0x0000001900197245 */ /* 0x000fc80000201400 */
        /* <DEDUP_REMOVED lines=14> */
.L_x_15244:
[----:B------:R-:W-:-:S04]  /*4f90*/  SHF.R.U32.HI R3, RZ, 0x18, R25 ;  /* 0x00000018ff037819 */ /* 0x000fc80000011619 */
[----:B------:R-:W-:-:S04]  /*4fa0*/  LOP3.LUT R0, R0, 0x80, R3, 0xf8, !PT ;  /* 0x0000008000007812 */ /* 0x000fc800078ef803 */
[----:B------:R-:W-:-:S07]  /*4fb0*/  PRMT R4, R0, 0x7610, R4 ;  /* 0x0000761000047816 */ /* 0x000fce0000000004 */
.L_x_15243:
[----:B------:R-:W-:Y:S05]  /*4fc0*/  BSYNC.RECONVERGENT B0 ;  /* 0x0000000000007941 */ /* 0x000fea0003800200 */
.L_x_15242:
[----:B------:R0:W-:Y:S01]  /*4fd0*/  STG.E.U8 desc[UR36][R8.64], R4 ;  /* 0x0000000408007986 */ /* 0x0001e2000c101124 */
[----:B------:R-:W-:Y:S05]  /*4fe0*/  BRA `(.L_x_15231) ;  /* 0x0000000800187947 */ /* 0x000fea0003800000 */
.L_x_15240:
        /* <DEDUP_REMOVED lines=18> */
.L_x_15247:
[----:B------:R-:W-:-:S04]  /*5110*/  SHF.R.U32.HI R3, RZ, 0x18, R25 ;  /* 0x00000018ff037819 */ /* 0x000fc80000011619 */
[----:B------:R-:W-:-:S04]  /*5120*/  LOP3.LUT R0, R0, 0x80, R3, 0xf8, !PT ;  /* 0x0000008000007812 */ /* 0x000fc800078ef803 */
[----:B------:R-:W-:-:S07]  /*5130*/  PRMT R4, R0, 0x7610, R4 ;  /* 0x0000761000047816 */ /* 0x000fce0000000004 */
.L_x_15246:
[----:B------:R-:W-:Y:S05]  /*5140*/  BSYNC.RECONVERGENT B0 ;  /* 0x0000000000007941 */ /* 0x000fea0003800200 */
.L_x_15245:
[----:B------:R0:W-:Y:S01]  /*5150*/  STG.E.U8 desc[UR36][R8.64], R4 ;  /* 0x0000000408007986 */ /* 0x0001e2000c101124 */
[----:B------:R-:W-:Y:S05]  /*5160*/  BRA `(.L_x_15231) ;  /* 0x0000000400b87947 */ /* 0x000fea0003800000 */
.L_x_15239:
[----:B------:R-:W-:-:S13]  /*5170*/  ISETP.NE.AND P0, PT, R0, 0x1c, PT ;  /* 0x0000001c0000780c */ /* 0x000fda0003f05270 */
[----:B------:R-:W-:Y:S05]  /*5180*/  @!P0 BRA `(.L_x_15248) ;  /* 0x0000000000648947 */ /* 0x000fea0003800000 */
[----:B------:R-:W-:-:S13]  /*5190*/  ISETP.NE.AND P0, PT, R0, 0x1d, PT ;  /* 0x0000001d0000780c */ /* 0x000fda0003f05270 */
[----:B------:R-:W-:Y:S05]  /*51a0*/  @!P0 BRA `(.L_x_15249) ;  /* 0x00000000004c8947 */ /* 0x000fea0003800000 */
[----:B------:R-:W-:-:S13]  /*51b0*/  ISETP.NE.AND P0, PT, R0, 0x2c, PT ;  /* 0x0000002c0000780c */ /* 0x000fda0003f05270 */
[----:B------:R-:W-:Y:S05]  /*51c0*/  @P0 BRA `(.L_x_15230) ;  /* 0x0000000000b00947 */ /* 0x000fea0003800000 */
[----:B------:R-:W-:-:S05]  /*51d0*/  IMAD.MOV R25, RZ, RZ, -R25 ;  /* 0x000000ffff197224 */ /* 0x000fca00078e0a19 */
        /* <DEDUP_REMOVED lines=16> */
.L_x_15249:
[----:B------:R-:W-:-:S05]  /*52e0*/  IMAD.MOV R4, RZ, RZ, -R25 ;  /* 0x000000ffff047224 */ /* 0x000fca00078e0a19 */
[----:B------:R-:W-:-:S05]  /*52f0*/  SHF.R.S32.HI R5, RZ, 0x1f, R4 ;  /* 0x0000001fff057819 */ /* 0x000fca0000011404 */
[----:B------:R0:W-:Y:S01]  /*5300*/  STG.E.64 desc[UR36][R8.64], R4 ;  /* 0x0000000408007986 */ /* 0x0001e2000c101b24 */
[----:B------:R-:W-:Y:S05]  /*5310*/  BRA `(.L_x_15231) ;  /* 0x00000004004c7947 */ /* 0x000fea0003800000 */
.L_x_15248:
[----:B------:R0:W-:Y:S01]  /*5320*/  STG.E desc[UR36][R8.64], R24 ;  /* 0x0000001808007986 */ /* 0x0001e2000c101924 */
[----:B------:R-:W-:Y:S05]  /*5330*/  BRA `(.L_x_15231) ;  /* 0x0000000400447947 */ /* 0x000fea0003800000 */
.L_x_15238:
        /* <DEDUP_REMOVED lines=10> */
.L_x_15251:
[----:B------:R-:W-:Y:S01]  /*53e0*/  IMAD.MOV R4, RZ, RZ, -R25 ;  /* 0x000000ffff047224 */ /* 0x000fe200078e0a19 */
[----:B------:R-:W-:-:S05]  /*53f0*/  CS2R R6, SRZ ;  /* 0x0000000000067805 */ /* 0x000fca000001ff00 */
[----:B------:R-:W0:Y:S02]  /*5400*/  I2F.F64 R4, R4 ;  /* 0x0000000400047312 */ /* 0x000e240000201c00 */
[----:B0-----:R0:W-:Y:S01]  /*5410*/  STG.E.128 desc[UR36][R8.64], R4 ;  /* 0x0000000408007986 */ /* 0x0011e2000c101d24 */
[----:B------:R-:W-:Y:S05]  /*5420*/  BRA `(.L_x_15231) ;  /* 0x0000000400087947 */ /* 0x000fea0003800000 */
.L_x_15250:
[----:B------:R-:W-:-:S13]  /*5430*/  ISETP.NE.AND P0, PT, R0, 0xf, PT ;  /* 0x0000000f0000780c */ /* 0x000fda0003f05270 */
[----:B------:R-:W-:Y:S05]  /*5440*/  @!P0 BRA `(.L_x_15252) ;  /* 0x0000000000f08947 */ /* 0x000fea0003800000 */
[----:B------:R-:W-:-:S13]  /*5450*/  ISETP.NE.AND P0, PT, R0, 0x17, PT ;  /* 0x000000170000780c */ /* 0x000fda0003f05270 */
[----:B------:R-:W-:Y:S05]  /*5460*/  @!P0 BRA `(.L_x_15253) ;  /* 0x0000000000948947 */ /* 0x000fea0003800000 */
[----:B------:R-:W-:-:S13]  /*5470*/  ISETP.NE.AND P0, PT, R0, 0x18, PT ;  /* 0x000000180000780c */ /* 0x000fda0003f05270 */
[----:B------:R-:W-:Y:S05]  /*5480*/  @!P0 BRA `(.L_x_15254) ;  /* 0x0000000000448947 */ /* 0x000fea0003800000 */
.L_x_15230:
        /* <DEDUP_REMOVED lines=16> */
.L_x_15255:
[----:B------:R-:W-:Y:S05]  /*5590*/  BRA `(.L_x_15231) ;  /* 0x0000000000ac7947 */ /* 0x000fea0003800000 */
.L_x_15254:
[----:B------:R-:W-:Y:S01]  /*55a0*/  IMAD.MOV R25, RZ, RZ, -R25 ;  /* 0x000000ffff197224 */ /* 0x000fe200078e0a19 */
[----:B------:R-:W-:Y:S01]  /*55b0*/  BSSY.RECONVERGENT B0, `(.L_x_15256) ;  /* 0x000000d000007945 */ /* 0x000fe20003800200 */
[----:B------:R-:W-:-:S03]  /*55c0*/  IMAD.MOV.U32 R0, RZ, RZ, 0x7f ;  /* 0x0000007fff007424 */ /* 0x000fc600078e00ff */
[----:B------:R-:W-:-:S04]  /*55d0*/  I2FP.F32.S32 R25, R25 ;  /* 0x0000001900197245 */ /* 0x000fc80000201400 */
        /* <DEDUP_REMOVED lines=10> */
.L_x_15257:
[----:B------:R-:W-:Y:S05]  /*5680*/  BSYNC.RECONVERGENT B0 ;  /* 0x0000000000007941 */ /* 0x000fea0003800200 */
.L_x_15256:
[----:B------:R-:W-:-:S05]  /*5690*/  LOP3.LUT R3, R0, 0x80, R3, 0xf8, !PT ;  /* 0x0000008000037812 */ /* 0x000fca00078ef803 */
[----:B------:R0:W-:Y:S01]  /*56a0*/  STG.E.U8 desc[UR36][R8.64], R3 ;  /* 0x0000000308007986 */ /* 0x0001e2000c101124 */
[----:B------:R-:W-:Y:S05]  /*56b0*/  BRA `(.L_x_15231) ;  /* 0x0000000000647947 */ /* 0x000fea0003800000 */
.L_x_15253:
[----:B------:R-:W-:Y:S01]  /*56c0*/  IMAD.MOV R25, RZ, RZ, -R25 ;  /* 0x000000ffff197224 */ /* 0x000fe200078e0a19 */
[----:B------:R-:W-:Y:S04]  /*56d0*/  BSSY.RECONVERGENT B0, `(.L_x_15258) ;  /* 0x000000f000007945 */ /* 0x000fe80003800200 */
        /* <DEDUP_REMOVED lines=11> */
.L_x_15259:
[----:B------:R-:W-:Y:S01]  /*5790*/  IMAD.MOV.U32 R0, RZ, RZ, 0x7f ;  /* 0x0000007fff007424 */ /* 0x000fe200078e00ff */
[----:B------:R-:W-:-:S04]  /*57a0*/  ISETP.GT.U32.AND P0, PT, R3, 0x7f800000, PT ;  /* 0x7f8000000300780c */ /* 0x000fc80003f04070 */
[----:B------:R-:W-:-:S09]  /*57b0*/  SEL R0, R0, 0x7c, P0 ;  /* 0x0000007c00007807 */ /* 0x000fd20000000000 */
.L_x_15260:
[----:B------:R-:W-:Y:S05]  /*57c0*/  BSYNC.RECONVERGENT B0 ;  /* 0x0000000000007941 */ /* 0x000fea0003800200 */
.L_x_15258:
[----:B------:R-:W-:-:S04]  /*57d0*/  SHF.R.U32.HI R3, RZ, 0x18, R25 ;  /* 0x00000018ff037819 */ /* 0x000fc80000011619 */
[----:B------:R-:W-:-:S05]  /*57e0*/  LOP3.LUT R3, R0, 0x80, R3, 0xf8, !PT ;  /* 0x0000008000037812 */ /* 0x000fca00078ef803 */
[----:B------:R0:W-:Y:S01]  /*57f0*/  STG.E.U8 desc[UR36][R8.64], R3 ;  /* 0x0000000308007986 */ /* 0x0001e2000c101124 */
[----:B------:R-:W-:Y:S05]  /*5800*/  BRA `(.L_x_15231) ;  /* 0x0000000000107947 */ /* 0x000fea0003800000 */
.L_x_15252:
[----:B------:R-:W-:-:S05]  /*5810*/  IMAD.MOV R25, RZ, RZ, -R25 ;  /* 0x000000ffff197224 */ /* 0x000fca00078e0a19 */
[----:B------:R-:W-:-:S04]  /*5820*/  I2FP.F32.S32 R0, R25 ;  /* 0x0000001900007245 */ /* 0x000fc80000201400 */
[----:B------:R-:W-:-:S05]  /*5830*/  F2FP.BF16.F32.PACK_AB R0, RZ, R0 ;  /* 0x00000000ff00723e */ /* 0x000fca00000010ff */
[----:B------:R0:W-:Y:S02]  /*5840*/  STG.E.U16 desc[UR36][R8.64], R0 ;  /* 0x0000000008007986 */ /* 0x0001e4000c101524 */
.L_x_15231:
[----:B------:R-:W-:-:S07]  /*5850*/  VIADD R23, R23, 0x80 ;  /* 0x0000008017177836 */ /* 0x000fce0000000000 */
.L_x_15188:
[----:B------:R-:W-:-:S13]  /*5860*/  ISETP.GE.AND P0, PT, R23, R22, PT ;  /* 0x000000161700720c */ /* 0x000fda0003f06270 */
[----:B------:R-:W-:Y:S05]  /*5870*/  @P0 BREAK.RELIABLE B6 ;  /* 0x0000000000060942 */ /* 0x000fea0003800100 */
[----:B------:R-:W-:Y:S05]  /*5880*/  @P0 BRA `(.L_x_15225) ;  /* 0x0000000c00d00947 */ /* 0x000fea0003800000 */
[----:B------:R-:W-:Y:S05]  /*5890*/  BSYNC.RELIABLE B6 ;  /* 0x0000000000067941 */ /* 0x000fea0003800100 */
.L_x_15187:
        /* <DEDUP_REMOVED lines=20> */
.L_x_15264:
[----:B------:R0:W-:Y:S01]  /*59e0*/  STG.E.U8 desc[UR36][R8.64], R19 ;  /* 0x0000001308007986 */ /* 0x0001e2000c101124 */
[----:B------:R-:W-:Y:S05]  /*59f0*/  BRA `(.L_x_15266) ;  /* 0x0000000c00707947 */ /* 0x000fea0003800000 */
.L_x_15263:
        /* <DEDUP_REMOVED lines=10> */
.L_x_15268:
[----:B------:R0:W-:Y:S01]  /*5aa0*/  STG.E desc[UR36][R8.64], R19 ;  /* 0x0000001308007986 */ /* 0x0001e2000c101924 */
[----:B------:R-:W-:Y:S05]  /*5ab0*/  BRA `(.L_x_15266) ;  /* 0x0000000c00407947 */ /* 0x000fea0003800000 */
.L_x_15267:
[----:B------:R0:W-:Y:S01]  /*5ac0*/  STG.E.U16 desc[UR36][R8.64], R19 ;  /* 0x0000001308007986 */ /* 0x0001e2000c101524 */
[----:B------:R-:W-:Y:S05]  /*5ad0*/  BRA `(.L_x_15266) ;  /* 0x0000000c00387947 */ /* 0x000fea0003800000 */
.L_x_15262:
        /* <DEDUP_REMOVED lines=10> */
.L_x_15270:
[----:B------:R-:W-:-:S05]  /*5b80*/  IMAD.MOV R16, RZ, RZ, -R16 ;  /* 0x000000ffff107224 */ /* 0x000fca00078e0a10 */
[----:B------:R-:W-:-:S04]  /*5b90*/  I2FP.F32.S32 R0, R16 ;  /* 0x0000001000007245 */ /* 0x000fc80000201400 */
[----:B------:R-:W-:-:S05]  /*5ba0*/  F2FP.F16.F32.PACK_AB R0, RZ, R0 ;  /* 0x00000000ff00723e */ /* 0x000fca00000000ff */
[----:B------:R0:W-:Y:S01]  /*5bb0*/  STG.E.U16 desc[UR36][R8.64], R0 ;  /* 0x0000000008007986 */ /* 0x0001e2000c101524 */
[----:B------:R-:W-:Y:S05]  /*5bc0*/  BRA `(.L_x_15266) ;  /* 0x0000000800fc7947 */ /* 0x000fea0003800000 */
.L_x_15269:
        /* <DEDUP_REMOVED lines=11> */
.L_x_15272:
[----:B------:R-:W-:-:S05]  /*5c80*/  IMAD.MOV R16, RZ, RZ, -R16 ;  /* 0x000000ffff107224 */ /* 0x000fca00078e0a10 */
[----:B------:R-:W-:-:S04]  /*5c90*/  I2FP.F32.S32 R16, R16 ;  /* 0x0000001000107245 */ /* 0x000fc80000201400 */
[----:B------:R-:W-:-:S04]  /*5ca0*/  F2FP.F16.F32.PACK_AB R3, RZ, R16 ;  /* 0x00000010ff03723e */ /* 0x000fc800000000ff */
[----:B------:R-:W-:-:S05]  /*5cb0*/  PRMT R3, R3, 0x5410, RZ ;  /* 0x0000541003037816 */ /* 0x000fca00000000ff */
[----:B------:R0:W-:Y:S01]  /*5cc0*/  STG.E desc[UR36][R8.64], R3 ;  /* 0x0000000308007986 */ /* 0x0001e2000c101924 */
[----:B------:R-:W-:Y:S05]  /*5cd0*/  BRA `(.L_x_15266) ;  /* 0x0000000800b87947 */ /* 0x000fea0003800000 */
.L_x_15271:
[----:B------:R-:W-:-:S06]  /*5ce0*/  IMAD.MOV R4, RZ, RZ, -R16 ;  /* 0x000000ffff047224 */ /* 0x000fcc00078e0a10 */
[----:B------:R-:W0:Y:S02]  /*5cf0*/  I2F.F64 R4, R4 ;  /* 0x0000000400047312 */ /* 0x000e240000201c00 */
[----:B0-----:R0:W-:Y:S01]  /*5d00*/  STG.E.64 desc[UR36][R8.64], R4 ;  /* 0x0000000408007986 */ /* 0x0011e2000c101b24 */
[----:B------:R-:W-:Y:S05]  /*5d10*/  BRA `(.L_x_15266) ;  /* 0x0000000800a87947 */ /* 0x000fea0003800000 */
.L_x_15261:
        /* <DEDUP_REMOVED lines=12> */
.L_x_15276:
        /* <DEDUP_REMOVED lines=18> */
.L_x_15279:
[----:B------:R-:W-:-:S04]  /*5f00*/  SHF.R.U32.HI R3, RZ, 0x18, R5 ;  /* 0x00000018ff037819 */ /* 0x000fc80000011605 */
[----:B------:R-:W-:-:S04]  /*5f10*/  LOP3.LUT R0, R0, 0x80, R3, 0xf8, !PT ;  /* 0x0000008000007812 */ /* 0x000fc800078ef803 */
[----:B------:R-:W-:-:S07]  /*5f20*/  PRMT R4, R0, 0x7610, R4 ;  /* 0x0000761000047816 */ /* 0x000fce0000000004 */
.L_x_15278:
[----:B------:R-:W-:Y:S05]  /*5f30*/  BSYNC.RECONVERGENT B0 ;  /* 0x0000000000007941 */ /* 0x000fea0003800200 */
.L_x_15277:
[----:B------:R0:W-:Y:S01]  /*5f40*/  STG.E.U8 desc[UR36][R8.64], R4 ;  /* 0x0000000408007986 */ /* 0x0001e2000c101124 */
[----:B------:R-:W-:Y:S05]  /*5f50*/  BRA `(.L_x_15266) ;  /* 0x0000000800187947 */ /* 0x000fea0003800000 */
.L_x_15275:
        /* <DEDUP_REMOVED lines=18> */
.L_x_15282:
[----:B------:R-:W-:-:S04]  /*6080*/  SHF.R.U32.HI R3, RZ, 0x18, R5 ;  /* 0x00000018ff037819 */ /* 0x000fc80000011605 */
[----:B------:R-:W-:-:S04]  /*6090*/  LOP3.LUT R0, R0, 0x80, R3, 0xf8, !PT ;  /* 0x0000008000007812 */ /* 0x000fc800078ef803 */
[----:B------:R-:W-:-:S07]  /*60a0*/  PRMT R4, R0, 0x7610, R4 ;  /* 0x0000761000047816 */ /* 0x000fce0000000004 */
.L_x_15281:
[----:B------:R-:W-:Y:S05]  /*60b0*/  BSYNC.RECONVERGENT B0 ;  /* 0x0000000000007941 */ /* 0x000fea0003800200 */
.L_x_15280:
[----:B------:R0:W-:Y:S01]  /*60c0*/  STG.E.U8 desc[UR36][R8.64], R4 ;  /* 0x0000000408007986 */ /* 0x0001e2000c101124 */
[----:B------:R-:W-:Y:S05]  /*60d0*/  BRA `(.L_x_15266) ;  /* 0x0000000400b87947 */ /* 0x000fea0003800000 */
.L_x_15274:
        /* <DEDUP_REMOVED lines=23> */
.L_x_15284:
[----:B------:R-:W-:-:S05]  /*6250*/  IMAD.MOV R4, RZ, RZ, -R16 ;  /* 0x000000ffff047224 */ /* 0x000fca00078e0a10 */
[----:B------:R-:W-:-:S05]  /*6260*/  SHF.R.S32.HI R5, RZ, 0x1f, R4 ;  /* 0x0000001fff057819 */ /* 0x000fca0000011404 */
[----:B------:R0:W-:Y:S01]  /*6270*/  STG.E.64 desc[UR36][R8.64], R4 ;  /* 0x0000000408007986 */ /* 0x0001e2000c101b24 */
[----:B------:R-:W-:Y:S05]  /*6280*/  BRA `(.L_x_15266) ;  /* 0x00000004004c7947 */ /* 0x000fea0003800000 */
.L_x_15283:
[----:B------:R0:W-:Y:S01]  /*6290*/  STG.E desc[UR36][R8.64], R19 ;  /* 0x0000001308007986 */ /* 0x0001e2000c101924 */
[----:B------:R-:W-:Y:S05]  /*62a0*/  BRA `(.L_x_15266) ;  /* 0x0000000400447947 */ /* 0x000fea0003800000 */
.L_x_15273:
        /* <DEDUP_REMOVED lines=10> */
.L_x_15286:
[----:B------:R-:W-:Y:S01]  /*6350*/  IMAD.MOV R4, RZ, RZ, -R16 ;  /* 0x000000ffff047224 */ /* 0x000fe200078e0a10 */
[----:B------:R-:W-:-:S05]  /*6360*/  CS2R R6, SRZ ;  /* 0x0000000000067805 */ /* 0x000fca000001ff00 */
[----:B------:R-:W0:Y:S02]  /*6370*/  I2F.F64 R4, R4 ;  /* 0x0000000400047312 */ /* 0x000e240000201c00 */
[----:B0-----:R4:W-:Y:S01]  /*6380*/  STG.E.128 desc[UR36][R8.64], R4 ;  /* 0x0000000408007986 */ /* 0x0019e2000c101d24 */
[----:B------:R-:W-:Y:S05]  /*6390*/  BRA `(.L_x_15266) ;  /* 0x0000000400087947 */ /* 0x000fea0003800000 */
.L_x_15285:
[----:B------:R-:W-:-:S13]  /*63a0*/  ISETP.NE.AND P0, PT, R0, 0xf, PT ;  /* 0x0000000f0000780c */ /* 0x000fda0003f05270 */
[----:B------:R-:W-:Y:S05]  /*63b0*/  @!P0 BRA `(.L_x_15287) ;  /* 0x0000000000f08947 */ /* 0x000fea0003800000 */
[----:B------:R-:W-:-:S13]  /*63c0*/  ISETP.NE.AND P0, PT, R0, 0x17, PT ;  /* 0x000000170000780c */ /* 0x000fda0003f05270 */
[----:B------:R-:W-:Y:S05]  /*63d0*/  @!P0 BRA `(.L_x_15288) ;  /* 0x0000000000948947 */ /* 0x000fea0003800000 */
[----:B------:R-:W-:-:S13]  /*63e0*/  ISETP.NE.AND P0, PT, R0, 0x18, PT ;  /* 0x000000180000780c */ /* 0x000fda0003f05270 */
[----:B------:R-:W-:Y:S05]  /*63f0*/  @!P0 BRA `(.L_x_15289) ;  /* 0x0000000000448947 */ /* 0x000fea0003800000 */
.L_x_15265:
        /* <DEDUP_REMOVED lines=16> */
.L_x_15290:
[----:B------:R-:W-:Y:S05]  /*6500*/  BRA `(.L_x_15266) ;  /* 0x0000000000ac7947 */ /* 0x000fea0003800000 */
.L_x_15289:
        /* <DEDUP_REMOVED lines=14> */
.L_x_15292:
[----:B------:R-:W-:Y:S05]  /*65f0*/  BSYNC.RECONVERGENT B0 ;  /* 0x0000000000007941 */ /* 0x000fea0003800200 */
.L_x_15291:
[----:B------:R-:W-:-:S05]  /*6600*/  LOP3.LUT R3, R0, 0x80, R3, 0xf8, !PT ;  /* 0x0000008000037812 */ /* 0x000fca00078ef803 */
[----:B------:R2:W-:Y:S01]  /*6610*/  STG.E.U8 desc[UR36][R8.64], R3 ;  /* 0x0000000308007986 */ /* 0x0005e2000c101124 */
[----:B------:R-:W-:Y:S05]  /*6620*/  BRA `(.L_x_15266) ;  /* 0x0000000000647947 */ /* 0x000fea0003800000 */
.L_x_15288:
        /* <DEDUP_REMOVED lines=13> */
.L_x_15294:
[----:B------:R-:W-:Y:S01]  /*6700*/  IMAD.MOV.U32 R0, RZ, RZ, 0x7f ;  /* 0x0000007fff007424 */ /* 0x000fe200078e00ff */
[----:B------:R-:W-:-:S04]  /*6710*/  ISETP.GT.U32.AND P0, PT, R4, 0x7f800000, PT ;  /* 0x7f8000000400780c */ /* 0x000fc80003f04070 */
[----:B------:R-:W-:-:S09]  /*6720*/  SEL R0, R0, 0x7c, P0 ;  /* 0x0000007c00007807 */ /* 0x000fd20000000000 */
.L_x_15295:
[----:B------:R-:W-:Y:S05]  /*6730*/  BSYNC.RECONVERGENT B0 ;  /* 0x0000000000007941 */ /* 0x000fea0003800200 */
.L_x_15293:
[----:B------:R-:W-:-:S04]  /*6740*/  SHF.R.U32.HI R3, RZ, 0x18, R3 ;  /* 0x00000018ff037819 */ /* 0x000fc80000011603 */
[----:B------:R-:W-:-:S05]  /*6750*/  LOP3.LUT R3, R0, 0x80, R3, 0xf8, !PT ;  /* 0x0000008000037812 */ /* 0x000fca00078ef803 */
[----:B------:R1:W-:Y:S01]  /*6760*/  STG.E.U8 desc[UR36][R8.64], R3 ;  /* 0x0000000308007986 */ /* 0x0003e2000c101124 */
[----:B------:R-:W-:Y:S05]  /*6770*/  BRA `(.L_x_15266) ;  /* 0x0000000000107947 */ /* 0x000fea0003800000 */
.L_x_15287:
[----:B------:R-:W-:-:S05]  /*6780*/  IMAD.MOV R16, RZ, RZ, -R16 ;  /* 0x000000ffff107224 */ /* 0x000fca00078e0a10 */
[----:B------:R-:W-:-:S04]  /*6790*/  I2FP.F32.S32 R0, R16 ;  /* 0x0000001000007245 */ /* 0x000fc80000201400 */
[----:B------:R-:W-:-:S05]  /*67a0*/  F2FP.BF16.F32.PACK_AB R0, RZ, R0 ;  /* 0x00000000ff00723e */ /* 0x000fca00000010ff */
[----:B------:R0:W-:Y:S02]  /*67b0*/  STG.E.U16 desc[UR36][R8.64], R0 ;  /* 0x0000000008007986 */ /* 0x0001e4000c101524 */
.L_x_15266:
[----:B------:R-:W-:-:S07]  /*67c0*/  VIADD R23, R23, 0x80 ;  /* 0x0000008017177836 */ /* 0x000fce0000000000 */
.L_x_15225:
[----:B------:R-:W-:Y:S05]  /*67d0*/  BSYNC.RECONVERGENT B7 ;  /* 0x0000000000077941 */ /* 0x000fea0003800200 */
.L_x_15186:
        /* <DEDUP_REMOVED lines=10> */
[----:B------:R-:W-:Y:S01]  /*6880*/  IMAD.MOV R5, RZ, RZ, -R17 ;  /* 0x000000ffff057224 */ /* 0x000fe200078e0a11 */
        /* <DEDUP_REMOVED lines=11> */
.L_x_15299:
[----:B------:R-:W-:Y:S01]  /*6940*/  STG.E.U8 desc[UR36][R2.64], R5 ;  /* 0x0000000502007986 */ /* 0x000fe2000c101124 */
[----:B------:R-:W-:Y:S05]  /*6950*/  EXIT ;  /* 0x000000000000794d */ /* 0x000fea0003800000 */
.L_x_15298:
        /* <DEDUP_REMOVED lines=8> */
[----:B------:R-:W-:Y:S01]  /*69e0*/  STG.E.64 desc[UR36][R2.64], R4 ;  /* 0x0000000402007986 */ /* 0x000fe2000c101b24 */
[----:B------:R-:W-:Y:S05]  /*69f0*/  EXIT ;  /* 0x000000000000794d */ /* 0x000fea0003800000 */
.L_x_15302:
[----:B------:R-:W-:Y:S01]  /*6a00*/  STG.E desc[UR36][R2.64], R5 ;  /* 0x0000000502007986 */ /* 0x000fe2000c101924 */
[----:B------:R-:W-:Y:S05]  /*6a10*/  EXIT ;  /* 0x000000000000794d */ /* 0x000fea0003800000 */
.L_x_15301:
[----:B------:R-:W-:Y:S01]  /*6a20*/  STG.E.U16 desc[UR36][R2.64], R5 ;  /* 0x0000000502007986 */ /* 0x000fe2000c101524 */
[----:B------:R-:W-:Y:S05]  /*6a30*/  EXIT ;  /* 0x000000000000794d */ /* 0x000fea0003800000 */
.L_x_15297:
        /* <DEDUP_REMOVED lines=8> */
[----:B------:R-:W-:Y:S01]  /*6ac0*/  STG.E desc[UR36][R2.64], R5 ;  /* 0x0000000502007986 */ /* 0x000fe2000c101924 */
[----:B------:R-:W-:Y:S05]  /*6ad0*/  EXIT ;  /* 0x000000000000794d */ /* 0x000fea0003800000 */
.L_x_15304:
[----:B------:R-:W-:-:S05]  /*6ae0*/  IMAD.MOV R17, RZ, RZ, -R17 ;  /* 0x000000ffff117224 */ /* 0x000fca00078e0a11 */
[----:B------:R-:W-:-:S04]  /*6af0*/  I2FP.F32.S32 R0, R17 ;  /* 0x0000001100007245 */ /* 0x000fc80000201400 */
[----:B------:R-:W-:-:S05]  /*6b00*/  F2FP.F16.F32.PACK_AB R0, RZ, R0 ;  /* 0x00000000ff00723e */ /* 0x000fca00000000ff */
[----:B------:R-:W-:Y:S01]  /*6b10*/  STG.E.U16 desc[UR36][R2.64], R0 ;  /* 0x0000000002007986 */ /* 0x000fe2000c101524 */
[----:B------:R-:W-:Y:S05]  /*6b20*/  EXIT ;  /* 0x000000000000794d */ /* 0x000fea0003800000 */
.L_x_15303:
        /* <DEDUP_REMOVED lines=9> */
[----:B------:R-:W-:Y:S01]  /*6bc0*/  STG.E.64 desc[UR36][R2.64], R4 ;  /* 0x0000000402007986 */ /* 0x000fe2000c101b24 */
[----:B------:R-:W-:Y:S05]  /*6bd0*/  EXIT ;  /* 0x000000000000794d */ /* 0x000fea0003800000 */
.L_x_15306:
[----:B------:R-:W-:-:S05]  /*6be0*/  IMAD.MOV R17, RZ, RZ, -R17 ;  /* 0x000000ffff117224 */ /* 0x000fca00078e0a11 */
[----:B------:R-:W-:-:S04]  /*6bf0*/  I2FP.F32.S32 R17, R17 ;  /* 0x0000001100117245 */ /* 0x000fc80000201400 */
[----:B------:R-:W-:-:S04]  /*6c00*/  F2FP.F16.F32.PACK_AB R5, RZ, R17 ;  /* 0x00000011ff05723e */ /* 0x000fc800000000ff */
[----:B------:R-:W-:-:S05]  /*6c10*/  PRMT R5, R5, 0x5410, RZ ;  /* 0x0000541005057816 */ /* 0x000fca00000000ff */
[----:B------:R-:W-:Y:S01]  /*6c20*/  STG.E desc[UR36][R2.64], R5 ;  /* 0x0000000502007986 */ /* 0x000fe2000c101924 */
[----:B------:R-:W-:Y:S05]  /*6c30*/  EXIT ;  /* 0x000000000000794d */ /* 0x000fea0003800000 */
.L_x_15305:
[----:B------:R-:W-:-:S06]  /*6c40*/  IMAD.MOV R4, RZ, RZ, -R17 ;  /* 0x000000ffff047224 */ /* 0x000fcc00078e0a11 */
[----:B------:R-:W0:Y:S02]  /*6c50*/  I2F.F64 R4, R4 ;  /* 0x0000000400047312 */ /* 0x000e240000201c00 */
[----:B0-----:R-:W-:Y:S01]  /*6c60*/  STG.E.64 desc[UR36][R2.64], R4 ;  /* 0x0000000402007986 */ /* 0x001fe2000c101b24 */
[----:B------:R-:W-:Y:S05]  /*6c70*/  EXIT ;  /* 0x000000000000794d */ /* 0x000fea0003800000 */
.L_x_15296:
        /* <DEDUP_REMOVED lines=12> */
.L_x_15310:
        /* <DEDUP_REMOVED lines=19> */
.L_x_15313:
[----:B------:R-:W-:-:S04]  /*6e70*/  SHF.R.U32.HI R5, RZ, 0x18, R17 ;  /* 0x00000018ff057819 */ /* 0x000fc80000011611 */
[----:B------:R-:W-:-:S07]  /*6e80*/  LOP3.LUT R0, R0, 0x80, R5, 0xf8, !PT ;  /* 0x0000008000007812 */ /* 0x000fce00078ef805 */
.L_x_15312:
[----:B------:R-:W-:Y:S05]  /*6e90*/  BSYNC.RECONVERGENT B0 ;  /* 0x0000000000007941 */ /* 0x000fea0003800200 */
.L_x_15311:
[----:B------:R-:W-:Y:S01]  /*6ea0*/  STG.E.U8 desc[UR36][R2.64], R0 ;  /* 0x0000000002007986 */ /* 0x000fe2000c101124 */
[----:B------:R-:W-:Y:S05]  /*6eb0*/  EXIT ;  /* 0x000000000000794d */ /* 0x000fea0003800000 */
.L_x_15309:
        /* <DEDUP_REMOVED lines=19> */
.L_x_15316:
[----:B------:R-:W-:-:S04]  /*6ff0*/  SHF.R.U32.HI R5, RZ, 0x18, R17 ;  /* 0x00000018ff057819 */ /* 0x000fc80000011611 */
[----:B------:R-:W-:-:S07]  /*7000*/  LOP3.LUT R0, R0, 0x80, R5, 0xf8, !PT ;  /* 0x0000008000007812 */ /* 0x000fce00078ef805 */
.L_x_15315:
[----:B------:R-:W-:Y:S05]  /*7010*/  BSYNC.RECONVERGENT B0 ;  /* 0x0000000000007941 */ /* 0x000fea0003800200 */
.L_x_15314:
[----:B------:R-:W-:Y:S01]  /*7020*/  STG.E.U8 desc[UR36][R2.64], R0 ;  /* 0x0000000002007986 */ /* 0x000fe2000c101124 */
[----:B------:R-:W-:Y:S05]  /*7030*/  EXIT ;  /* 0x000000000000794d */ /* 0x000fea0003800000 */
.L_x_15308:
[----:B------:R-:W-:-:S13]  /*7040*/  ISETP.NE.AND P0, PT, R0, 0x1c, PT ;  /* 0x0000001c0000780c */ /* 0x000fda0003f05270 */
[----:B------:R-:W-:Y:S05]  /*7050*/  @!P0 BRA `(.L_x_15317) ;  /* 0x0000000000648947 */ /* 0x000fea0003800000 */
[----:B------:R-:W-:-:S13]  /*7060*/  ISETP.NE.AND P0, PT, R0, 0x1d, PT ;  /* 0x0000001d0000780c */ /* 0x000fda0003f05270 */
[----:B------:R-:W-:Y:S05]  /*7070*/  @!P0 BRA `(.L_x_15318) ;  /* 0x00000000004c8947 */ /* 0x000fea0003800000 */
[----:B------:R-:W-:-:S13]  /*7080*/  ISETP.NE.AND P0, PT, R0, 0x2c, PT ;  /* 0x0000002c0000780c */ /* 0x000fda0003f05270 */
[----:B------:R-:W-:Y:S05]  /*7090*/  @P0 BRA `(.L_x_15300) ;  /* 0x0000000000b00947 */ /* 0x000fea0003800000 */
[----:B------:R-:W-:Y:S02]  /*70a0*/  IMAD.MOV R17, RZ, RZ, -R17 ;  /* 0x000000ffff117224 */ /* 0x000fe400078e0a11 */
[----:B------:R-:W-:-:S03]  /*70b0*/  IMAD.MOV.U32 R5, RZ, RZ, 0xff ;  /* 0x000000ffff057424 */ /* 0x000fc600078e00ff */
[----:B------:R-:W-:-:S04]  /*70c0*/  I2FP.F32.S32 R17, R17 ;  /* 0x0000001100117245 */ /* 0x000fc80000201400 */
        /* <DEDUP_REMOVED lines=14> */
.L_x_15318:
[----:B------:R-:W-:-:S05]  /*71b0*/  IMAD.MOV R4, RZ, RZ, -R17 ;  /* 0x000000ffff047224 */ /* 0x000fca00078e0a11 */
[----:B------:R-:W-:-:S05]  /*71c0*/  SHF.R.S32.HI R5, RZ, 0x1f, R4 ;  /* 0x0000001fff057819 */ /* 0x000fca0000011404 */
[----:B------:R-:W-:Y:S01]  /*71d0*/  STG.E.64 desc[UR36][R2.64], R4 ;  /* 0x0000000402007986 */ /* 0x000fe2000c101b24 */
[----:B------:R-:W-:Y:S05]  /*71e0*/  EXIT ;  /* 0x000000000000794d */ /* 0x000fea0003800000 */
.L_x_15317:
[----:B------:R-:W-:Y:S01]  /*71f0*/  STG.E desc[UR36][R2.64], R5 ;  /* 0x0000000502007986 */ /* 0x000fe2000c101924 */
[----:B------:R-:W-:Y:S05]  /*7200*/  EXIT ;  /* 0x000000000000794d */ /* 0x000fea0003800000 */
.L_x_15307:
        /* <DEDUP_REMOVED lines=10> */
.L_x_15320:
[----:B------:R-:W-:Y:S01]  /*72b0*/  IMAD.MOV R4, RZ, RZ, -R17 ;  /* 0x000000ffff047224 */ /* 0x000fe200078e0a11 */
[----:B------:R-:W-:-:S05]  /*72c0*/  CS2R R6, SRZ ;  /* 0x0000000000067805 */ /* 0x000fca000001ff00 */
[----:B------:R-:W0:Y:S02]  /*72d0*/  I2F.F64 R4, R4 ;  /* 0x0000000400047312 */ /* 0x000e240000201c00 */
[----:B0-----:R-:W-:Y:S01]  /*72e0*/  STG.E.128 desc[UR36][R2.64], R4 ;  /* 0x0000000402007986 */ /* 0x001fe2000c101d24 */
[----:B------:R-:W-:Y:S05]  /*72f0*/  EXIT ;  /* 0x000000000000794d */ /* 0x000fea0003800000 */
.L_x_15319:
[----:B------:R-:W-:-:S13]  /*7300*/  ISETP.NE.AND P0, PT, R0, 0xf, PT ;  /* 0x0000000f0000780c */ /* 0x000fda0003f05270 */
[----:B------:R-:W-:Y:S05]  /*7310*/  @!P0 BRA `(.L_x_15321) ;  /* 0x0000000000f08947 */ /* 0x000fea0003800000 */
[----:B------:R-:W-:-:S13]  /*7320*/  ISETP.NE.AND P0, PT, R0, 0x17, PT ;  /* 0x000000170000780c */ /* 0x000fda0003f05270 */
[----:B------:R-:W-:Y:S05]  /*7330*/  @!P0 BRA `(.L_x_15322) ;  /* 0x0000000000948947 */ /* 0x000fea0003800000 */
[----:B------:R-:W-:-:S13]  /*7340*/  ISETP.NE.AND P0, PT, R0, 0x18, PT ;  /* 0x000000180000780c */ /* 0x000fda0003f05270 */
[----:B------:R-:W-:Y:S05]  /*7350*/  @!P0 BRA `(.L_x_15323) ;  /* 0x0000000000448947 */ /* 0x000fea0003800000 */
.L_x_15300:
        /* <DEDUP_REMOVED lines=16> */
.L_x_15324:
[----:B------:R-:W-:Y:S05]  /*7460*/  EXIT ;  /* 0x000000000000794d */ /* 0x000fea0003800000 */
.L_x_15323:
        /* <DEDUP_REMOVED lines=14> */
.L_x_15326:
[----:B------:R-:W-:Y:S05]  /*7550*/  BSYNC.RECONVERGENT B0 ;  /* 0x0000000000007941 */ /* 0x000fea0003800200 */
.L_x_15325:
[----:B------:R-:W-:-:S05]  /*7560*/  LOP3.LUT R5, R0, 0x80, R5, 0xf8, !PT ;  /* 0x0000008000057812 */ /* 0x000fca00078ef805 */
[----:B------:R-:W-:Y:S01]  /*7570*/  STG.E.U8 desc[UR36][R2.64], R5 ;  /* 0x0000000502007986 */ /* 0x000fe2000c101124 */
[----:B------:R-:W-:Y:S05]  /*7580*/  EXIT ;  /* 0x000000000000794d */ /* 0x000fea0003800000 */
.L_x_15322:
        /* <DEDUP_REMOVED lines=13> */
.L_x_15328:
[----:B------:R-:W-:Y:S01]  /*7660*/  IMAD.MOV.U32 R0, RZ, RZ, 0x7f ;  /* 0x0000007fff007424 */ /* 0x000fe200078e00ff */
[----:B------:R-:W-:-:S04]  /*7670*/  ISETP.GT.U32.AND P0, PT, R4, 0x7f800000, PT ;  /* 0x7f8000000400780c */ /* 0x000fc80003f04070 */
[----:B------:R-:W-:-:S09]  /*7680*/  SEL R0, R0, 0x7c, P0 ;  /* 0x0000007c00007807 */ /* 0x000fd20000000000 */
.L_x_15329:
[----:B------:R-:W-:Y:S05]  /*7690*/  BSYNC.RECONVERGENT B0 ;  /* 0x0000000000007941 */ /* 0x000fea0003800200 */
.L_x_15327:
[----:B------:R-:W-:-:S04]  /*76a0*/  SHF.R.U32.HI R5, RZ, 0x18, R17 ;  /* 0x00000018ff057819 */ /* 0x000fc80000011611 */
[----:B------:R-:W-:-:S05]  /*76b0*/  LOP3.LUT R5, R0, 0x80, R5, 0xf8, !PT ;  /* 0x0000008000057812 */ /* 0x000fca00078ef805 */
[----:B------:R-:W-:Y:S01]  /*76c0*/  STG.E.U8 desc[UR36][R2.64], R5 ;  /* 0x0000000502007986 */ /* 0x000fe2000c101124 */
[----:B------:R-:W-:Y:S05]  /*76d0*/  EXIT ;  /* 0x000000000000794d */ /* 0x000fea0003800000 */
.L_x_15321:
[----:B------:R-:W-:-:S05]  /*76e0*/  IMAD.MOV R17, RZ, RZ, -R17 ;  /* 0x000000ffff117224 */ /* 0x000fca00078e0a11 */
[----:B------:R-:W-:-:S04]  /*76f0*/  I2FP.F32.S32 R0, R17 ;  /* 0x0000001100007245 */ /* 0x000fc80000201400 */
[----:B------:R-:W-:-:S05]  /*7700*/  F2FP.BF16.F32.PACK_AB R0, RZ, R0 ;  /* 0x00000000ff00723e */ /* 0x000fca00000010ff */
[----:B------:R-:W-:Y:S01]  /*7710*/  STG.E.U16 desc[UR36][R2.64], R0 ;  /* 0x0000000002007986 */ /* 0x000fe2000c101524 */
[----:B------:R-:W-:Y:S05]  /*7720*/  EXIT ;  /* 0x000000000000794d */ /* 0x000fea0003800000 */
.L_x_15330:
        /* <DEDUP_REMOVED lines=13> */
.L_x_23772:


//--------------------- .text._ZN2at6native18elementwise_kernelILi128ELi2EZNS0_22gpu_kernel_impl_nocastIZZZNS0_15neg_kernel_cudaERNS_18TensorIteratorBaseEENKUlvE0_clEvENKUlvE1_clEvEUliE_EEvS4_RKT_EUliE_EEviT1_ --------------------------
	.section	.text._ZN2at6native18elementwise_kernelILi128ELi2EZNS0_22gpu_kernel_impl_nocastIZZZNS0_15neg_kernel_cudaERNS_18TensorIteratorBaseEENKUlvE0_clEvENKUlvE1_clEvEUliE_EEvS4_RKT_EUliE_EEviT1_,"ax",@progbits
	.align	128
        .global         _ZN2at6native18elementwise_kernelILi128ELi2EZNS0_22gpu_kernel_impl_nocastIZZZNS0_15neg_kernel_cudaERNS_18TensorIteratorBaseEENKUlvE0_clEvENKUlvE1_clEvEUliE_EEvS4_RKT_EUliE_EEviT1_
        .type           _ZN2at6native18elementwise_kernelILi128ELi2EZNS0_22gpu_kernel_impl_nocastIZZZNS0_15neg_kernel_cudaERNS_18TensorIteratorBaseEENKUlvE0_clEvENKUlvE1_clEvEUliE_EEvS4_RKT_EUliE_EEviT1_,@function
        .size           _ZN2at6native18elementwise_kernelILi128ELi2EZNS0_22gpu_kernel_impl_nocastIZZZNS0_15neg_kernel_cudaERNS_18TensorIteratorBaseEENKUlvE0_clEvENKUlvE1_clEvEUliE_EEvS4_RKT_EUliE_EEviT1_,(.L_x_23773 - _ZN2at6native18elementwise_kernelILi128ELi2EZNS0_22gpu_kernel_impl_nocastIZZZNS0_15neg_kernel_cudaERNS_18TensorIteratorBaseEENKUlvE0_clEvENKUlvE1_clEvEUliE_EEvS4_RKT_EUliE_EEviT1_)
        .other          _ZN2at6native18elementwise_kernelILi128ELi2EZNS0_22gpu_kernel_impl_nocastIZZZNS0_15neg_kernel_cudaERNS_18TensorIteratorBaseEENKUlvE0_clEvENKUlvE1_clEvEUliE_EEvS4_RKT_EUliE_EEviT1_,@"STO_CUDA_ENTRY STV_DEFAULT"
_ZN2at6native18elementwise_kernelILi128ELi2EZNS0_22gpu_kernel_impl_nocastIZZZNS0_15neg_kernel_cudaERNS_18TensorIteratorBaseEENKUlvE0_clEvENKUlvE1_clEvEUliE_EEvS4_RKT_EUliE_EEviT1_:
.text._ZN2at6native18elementwise_kernelILi128ELi2EZNS0_22gpu_kernel_impl_nocastIZZZNS0_15neg_kernel_cudaERNS_18TensorIteratorBaseEENKUlvE0_clEvENKUlvE1_clEvEUliE_EEvS4_RKT_EUliE_EEviT1_:
        /* <DEDUP_REMOVED lines=17> */
[----:B--2---:R-:W-:-:S05]  /*0110*/  IADD3 R9, PT, PT, -R4, RZ, RZ ;  /* 0x000000ff04097210 */ /* 0x004fca0007ffe1ff */
[----:B0-----:R0:W-:Y:S02]  /*0120*/  STG.E desc[UR6][R6.64], R9 ;  /* 0x0000000906007986 */ /* 0x0011e4000c101906 */
.L_x_15333:
[----:B------:R-:W-:Y:S05]  /*0130*/  BSYNC.RECONVERGENT B0 ;  /* 0x0000000000007941 */ /* 0x000fea0003800200 */
.L_x_15332:
[----:B------:R-:W-:-:S13]  /*0140*/  ISETP.GE.AND P0, PT, R3, UR4, PT ;  /* 0x0000000403007c0c */ /* 0x000fda000bf06270 */
[----:B------:R-:W-:Y:S05]  /*0150*/  @P0 EXIT ;  /* 0x000000000000094d */ /* 0x000fea0003800000 */
[----:B------:R-:W1:Y:S02]  /*0160*/  LDC.64 R2, c[0x0][0x588] ;  /* 0x00016200ff027b82 */ /* 0x000e640000000a00 */
[----:B-1----:R-:W0:Y:S06]  /*0170*/  LDG.E R2, desc[UR6][R2.64] ;  /* 0x0000000602027981 */ /* 0x002e2c000c1e1900 */
[----:B------:R-:W1:Y:S01]  /*0180*/  LDC.64 R4, c[0x0][0x580] ;  /* 0x00016000ff047b82 */ /* 0x000e620000000a00 */
[----:B0-----:R-:W-:-:S05]  /*0190*/  IADD3 R7, PT, PT, -R2, RZ, RZ ;  /* 0x000000ff02077210 */ /* 0x001fca0007ffe1ff */
[----:B-1----:R-:W-:Y:S01]  /*01a0*/  STG.E desc[UR6][R4.64], R7 ;  /* 0x0000000704007986 */ /* 0x002fe2000c101906 */
[----:B------:R-:W-:Y:S05]  /*01b0*/  EXIT ;  /* 0x000000000000794d */ /* 0x000fea0003800000 */
.L_x_15331:
        /* <DEDUP_REMOVED lines=305> */
.L_x_15336:
[----:B------:R-:W0:Y:S02]  /*14d0*/  LDCU.128 UR8, c[0x0][0x580] ;  /* 0x0000b000ff0877ac */ /* 0x000e240008000c00 */
[----:B0-----:R-:W-:-:S04]  /*14e0*/  IADD3 R6, P0, PT, R4, UR10, RZ ;  /* 0x0000000a04067c10 */ /* 0x001fc8000ff1e0ff */
[----:B------:R-:W-:-:S05]  /*14f0*/  IADD3.X R7, PT, PT, RZ, UR11, RZ, P0, !PT ;  /* 0x0000000bff077c10 */ /* 0x000fca00087fe4ff */
[----:B------:R-:W2:Y:S01]  /*1500*/  LDG.E R6, desc[UR6][R6.64] ;  /* 0x0000000606067981 */ /* 0x000ea2000c1e1900 */
[----:B------:R-:W-:Y:S02]  /*1510*/  IADD3 R4, P0, PT, R5, UR8, RZ ;  /* 0x0000000805047c10 */ /* 0x000fe4000ff1e0ff */
[----:B------:R-:W-:Y:S02]  /*1520*/  IADD3 R3, PT, PT, R3, 0x80, RZ ;  /* 0x0000008003037810 */ /* 0x000fe40007ffe0ff */
[----:B------:R-:W-:Y:S02]  /*1530*/  IADD3.X R5, PT, PT, RZ, UR9, RZ, P0, !PT ;  /* 0x00000009ff057c10 */ /* 0x000fe400087fe4ff */
[----:B--2---:R-:W-:-:S05]  /*1540*/  IADD3 R9, PT, PT, -R6, RZ, RZ ;  /* 0x000000ff06097210 */ /* 0x004fca0007ffe1ff */
[----:B------:R0:W-:Y:S02]  /*1550*/  STG.E desc[UR6][R4.64], R9 ;  /* 0x0000000904007986 */ /* 0x0001e4000c101906 */
.L_x_15335:
[----:B------:R-:W-:Y:S05]  /*1560*/  BSYNC.RECONVERGENT B0 ;  /* 0x0000000000007941 */ /* 0x000fea0003800200 */
.L_x_15334:
        /* <DEDUP_REMOVED lines=300> */
.L_x_15337:
[----:B------:R-:W0:Y:S02]  /*2830*/  LDCU.128 UR8, c[0x0][0x580] ;  /* 0x0000b000ff0877ac */ /* 0x000e240008000c00 */
[----:B0-----:R-:W-:-:S04]  /*2840*/  IADD3 R4, P0, PT, R2, UR10, RZ ;  /* 0x0000000a02047c10 */ /* 0x001fc8000ff1e0ff */
[----:B------:R-:W-:-:S05]  /*2850*/  IADD3.X R5, PT, PT, RZ, UR11, RZ, P0, !PT ;  /* 0x0000000bff057c10 */ /* 0x000fca00087fe4ff */
[----:B------:R-:W2:Y:S01]  /*2860*/  LDG.E R4, desc[UR6][R4.64] ;  /* 0x0000000604047981 */ /* 0x000ea2000c1e1900 */
[----:B------:R-:W-:-:S04]  /*2870*/  IADD3 R2, P0, PT, R3, UR8, RZ ;  /* 0x0000000803027c10 */ /* 0x000fc8000ff1e0ff */
[----:B------:R-:W-:Y:S02]  /*2880*/  IADD3.X R3, PT, PT, RZ, UR9, RZ, P0, !PT ;  /* 0x00000009ff037c10 */ /* 0x000fe400087fe4ff */
[----:B--2---:R-:W-:-:S05]  /*2890*/  IADD3 R7, PT, PT, -R4, RZ, RZ ;  /* 0x000000ff04077210 */ /* 0x004fca0007ffe1ff */
[----:B------:R-:W-:Y:S01]  /*28a0*/  STG.E desc[UR6][R2.64], R7 ;  /* 0x0000000702007986 */ /* 0x000fe2000c101906 */
[----:B------:R-:W-:Y:S05]  /*28b0*/  EXIT ;  /* 0x000000000000794d */ /* 0x000fea0003800000 */
.L_x_15338:
        /* <DEDUP_REMOVED lines=12> */
.L_x_23773:


//--------------------- .text._ZN2at6native27unrolled_elementwise_kernelIZZZNS0_15neg_kernel_cudaERNS_18TensorIteratorBaseEENKUlvE0_clEvENKUlvE1_clEvEUliE_St5arrayIPcLm2EELi4E23TrivialOffsetCalculatorILi1EjESB_NS0_6memory15LoadWithoutCastENSC_16StoreWithoutCastEEEviT_T0_T2_T3_T4_T5_ --------------------------
	.section	.text._ZN2at6native27unrolled_elementwise_kernelIZZZNS0_15neg_kernel_cudaERNS_18TensorIteratorBaseEENKUlvE0_clEvENKUlvE1_clEvEUliE_St5arrayIPcLm2EELi4E23TrivialOffsetCalculatorILi1EjESB_NS0_6memory15LoadWithoutCastENSC_16StoreWithoutCastEEEviT_T0_T2_T3_T4_T5_,"ax",@progbits
	.align	128
        .global         _ZN2at6native27unrolled_elementwise_kernelIZZZNS0_15neg_kernel_cudaERNS_18TensorIteratorBaseEENKUlvE0_clEvENKUlvE1_clEvEUliE_St5arrayIPcLm2EELi4E23TrivialOffsetCalculatorILi1EjESB_NS0_6memory15LoadWithoutCastENSC_16StoreWithoutCastEEEviT_T0_T2_T3_T4_T5_
        .type           _ZN2at6native27unrolled_elementwise_kernelIZZZNS0_15neg_kernel_cudaERNS_18TensorIteratorBaseEENKUlvE0_clEvENKUlvE1_clEvEUliE_St5arrayIPcLm2EELi4E23TrivialOffsetCalculatorILi1EjESB_NS0_6memory15LoadWithoutCastENSC_16StoreWithoutCastEEEviT_T0_T2_T3_T4_T5_,@function
        .size           _ZN2at6native27unrolled_elementwise_kernelIZZZNS0_15neg_kernel_cudaERNS_18TensorIteratorBaseEENKUlvE0_clEvENKUlvE1_clEvEUliE_St5arrayIPcLm2EELi4E23TrivialOffsetCalculatorILi1EjESB_NS0_6memory15LoadWithoutCastENSC_16StoreWithoutCastEEEviT_T0_T2_T3_T4_T5_,(.L_x_23774 - _ZN2at6native27unrolled_elementwise_kernelIZZZNS0_15neg_kernel_cudaERNS_18TensorIteratorBaseEENKUlvE0_clEvENKUlvE1_clEvEUliE_St5arrayIPcLm2EELi4E23TrivialOffsetCalculatorILi1EjESB_NS0_6memory15LoadWithoutCastENSC_16StoreWithoutCastEEEviT_T0_T2_T3_T4_T5_)
        .other          _ZN2at6native27unrolled_elementwise_kernelIZZZNS0_15neg_kernel_cudaERNS_18TensorIteratorBaseEENKUlvE0_clEvENKUlvE1_clEvEUliE_St5arrayIPcLm2EELi4E23TrivialOffsetCalculatorILi1EjESB_NS0_6memory15LoadWithoutCastENSC_16StoreWithoutCastEEEviT_T0_T2_T3_T4_T5_,@"STO_CUDA_ENTRY STV_DEFAULT"
_ZN2at6native27unrolled_elementwise_kernelIZZZNS0_15neg_kernel_cudaERNS_18TensorIteratorBaseEENKUlvE0_clEvENKUlvE1_clEvEUliE_St5arrayIPcLm2EELi4E23TrivialOffsetCalculatorILi1EjESB_NS0_6memory15LoadWithoutCastENSC_16StoreWithoutCastEEEviT_T0_T2_T3_T4_T5_:
.text._ZN2at6native27unrolled_elementwise_kernelIZZZNS0_15neg_kernel_cudaERNS_18TensorIteratorBaseEENKUlvE0_clEvENKUlvE1_clEvEUliE_St5arrayIPcLm2EELi4E23TrivialOffsetCalculatorILi1EjESB_NS0_6memory15LoadWithoutCastENSC_16StoreWithoutCastEEEviT_T0_T2_T3_T4_T5_:
        /* <DEDUP_REMOVED lines=9> */
[----:B------:R-:W-:Y:S01]  /*0090*/  @!P0 IADD3 R13, PT, PT, R3, 0x80, RZ ;  /* 0x00000080030d8810 */ /* 0x000fe20007ffe0ff */
[----:B------:R-:W0:Y:S01]  /*00a0*/  @!P0 LDC.64 R8, c[0x0][0x390] ;  /* 0x0000e400ff088b82 */ /* 0x000e220000000a00 */
[----:B------:R-:W-:Y:S02]  /*00b0*/  @!P0 IMAD R15, R0, 0x200, R3 ;  /* 0x00000200000f8824 */ /* 0x000fe400078e0203 */
[----:B------:R-:W-:-:S13]  /*00c0*/  ISETP.GE.AND P1, PT, R13, R2, PT ;  /* 0x000000020d00720c */ /* 0x000fda0003f26270 */
[----:B------:R-:W-:Y:S01]  /*00d0*/  @!P1 IMAD R17, R0, 0x200, R13 ;  /* 0x0000020000119824 */ /* 0x000fe200078e020d */
[----:B------:R-:W-:Y:S01]  /*00e0*/  @!P1 IADD3 R13, PT, PT, R13, 0x80, RZ ;  /* 0x000000800d0d9810 */ /* 0x000fe20007ffe0ff */
[----:B------:R-:W2:Y:S03]  /*00f0*/  @!P1 LDC.64 R10, c[0x0][0x390] ;  /* 0x0000e400ff0a9b82 */ /* 0x000ea60000000a00 */
[----:B------:R-:W-:Y:S01]  /*0100*/  ISETP.GE.AND P3, PT, R13, R2, PT ;  /* 0x000000020d00720c */ /* 0x000fe20003f66270 */
[----:B0-----:R-:W-:-:S05]  /*0110*/  @!P0 IMAD.WIDE.U32 R8, R15, 0x4, R8 ;  /* 0x000000040f088825 */ /* 0x001fca00078e0008 */
[----:B-1----:R-:W3:Y:S07]  /*0120*/  @!P0 LDG.E R14, desc[UR4][R8.64] ;  /* 0x00000004080e8981 */ /* 0x002eee000c1e1900 */
[----:B------:R-:W-:Y:S01]  /*0130*/  @!P3 IMAD R19, R0, 0x200, R13 ;  /* 0x000002000013b824 */ /* 0x000fe200078e020d */
[----:B------:R-:W-:Y:S01]  /*0140*/  @!P3 IADD3 R13, PT, PT, R13, 0x80, RZ ;  /* 0x000000800d0db810 */ /* 0x000fe20007ffe0ff */
[----:B------:R-:W0:Y:S03]  /*0150*/  @!P3 LDC.64 R6, c[0x0][0x390] ;  /* 0x0000e400ff06bb82 */ /* 0x000e260000000a00 */
        /* <DEDUP_REMOVED lines=14> */
[----:B---3--:R-:W-:-:S07]  /*0240*/  IMAD.MOV R9, RZ, RZ, -R14 ;  /* 0x000000ffff097224 */ /* 0x008fce00078e0a0e */
        /* <DEDUP_REMOVED lines=11> */
[----:B-----5:R-:W-:Y:S01]  /*0300*/  IMAD.MOV R5, RZ, RZ, -R5 ;  /* 0x000000ffff057224 */ /* 0x020fe200078e0a05 */
[----:B------:R-:W-:-:S03]  /*0310*/  IADD3 R3, PT, PT, R3, 0x80, RZ ;  /* 0x0000008003037810 */ /* 0x000fc60007ffe0ff */
[----:B0-----:R-:W-:-:S05]  /*0320*/  IMAD.WIDE.U32 R6, R9, 0x4, R6 ;  /* 0x0000000409067825 */ /* 0x001fca00078e0006 */
[----:B------:R0:W-:Y:S02]  /*0330*/  STG.E desc[UR4][R6.64], R5 ;  /* 0x0000000506007986 */ /* 0x0001e4000c101904 */
.L_x_15341:
[----:B------:R-:W-:Y:S05]  /*0340*/  BSYNC.RELIABLE B1 ;  /* 0x0000000000017941 */ /* 0x000fea0003800100 */
.L_x_15340:
[----:B------:R-:W-:-:S13]  /*0350*/  ISETP.GE.AND P0, PT, R3, R2, PT ;  /* 0x000000020300720c */ /* 0x000fda0003f06270 */
[----:B0-----:R-:W0:Y:S01]  /*0360*/  @!P0 LDC.64 R6, c[0x0][0x388] ;  /* 0x0000e200ff068b82 */ /* 0x001e220000000a00 */
[----:B-----5:R-:W-:Y:S01]  /*0370*/  @!P0 IMAD R5, R0, 0x200, R3 ;  /* 0x0000020000058824 */ /* 0x020fe200078e0203 */
[----:B------:R-:W-:Y:S01]  /*0380*/  @!P0 IADD3 R15, PT, PT, -R15, RZ, RZ ;  /* 0x000000ff0f0f8210 */ /* 0x000fe20007ffe1ff */
[----:B------:R-:W-:Y:S02]  /*0390*/  @!P0 VIADD R3, R3, 0x80 ;  /* 0x0000008003038836 */ /* 0x000fe40000000000 */
[----:B0-----:R-:W-:-:S05]  /*03a0*/  @!P0 IMAD.WIDE.U32 R6, R5, 0x4, R6 ;  /* 0x0000000405068825 */ /* 0x001fca00078e0006 */
[----:B------:R1:W-:Y:S02]  /*03b0*/  @!P0 STG.E desc[UR4][R6.64], R15 ;  /* 0x0000000f06008986 */ /* 0x0003e4000c101904 */
.L_x_15342:
[----:B------:R-:W-:Y:S05]  /*03c0*/  BSYNC.RECONVERGENT B0 ;  /* 0x0000000000007941 */ /* 0x000fea0003800200 */
.L_x_15339:
[----:B------:R-:W-:Y:S05]  /*03d0*/  WARPSYNC.ALL ;  /* 0x0000000000007948 */ /* 0x000fea0003800000 */
[----:B------:R-:W-:-:S13]  /*03e0*/  ISETP.GE.AND P0, PT, R3, R2, PT ;  /* 0x000000020300720c */ /* 0x000fda0003f06270 */
[----:B------:R-:W-:Y:S05]  /*03f0*/  @P0 EXIT ;  /* 0x000000000000094d */ /* 0x000fea0003800000 */
[----:B01----:R-:W0:Y:S01]  /*0400*/  LDC.64 R6, c[0x0][0x388] ;  /* 0x0000e200ff067b82 */ /* 0x003e220000000a00 */
[----:B------:R-:W-:Y:S01]  /*0410*/  LEA R3, R0, R3, 0x9 ;  /* 0x0000000300037211 */ /* 0x000fe200078e48ff */
[----:B-----5:R-:W-:-:S04]  /*0420*/  IMAD.MOV R5, RZ, RZ, -R4 ;  /* 0x000000ffff057224 */ /* 0x020fc800078e0a04 */
[----:B0-----:R-:W-:-:S05]  /*0430*/  IMAD.WIDE.U32 R2, R3, 0x4, R6 ;  /* 0x0000000403027825 */ /* 0x001fca00078e0006 */
[----:B------:R-:W-:Y:S01]  /*0440*/  STG.E desc[UR4][R2.64], R5 ;  /* 0x0000000502007986 */ /* 0x000fe2000c101904 */
[----:B------:R-:W-:Y:S05]  /*0450*/  EXIT ;  /* 0x000000000000794d */ /* 0x000fea0003800000 */
.L_x_15343:
        /* <DEDUP_REMOVED lines=10> */
.L_x_23774:


//--------------------- .text._ZN2at6native29vectorized_elementwise_kernelILi2EZZZNS0_15neg_kernel_cudaERNS_18TensorIteratorBaseEENKUlvE0_clEvENKUlvE1_clEvEUliE_St5arrayIPcLm2EEEEviT0_T1_ --------------------------
	.section	.text._ZN2at6native29vectorized_elementwise_kernelILi2EZZZNS0_15neg_kernel_cudaERNS_18TensorIteratorBaseEENKUlvE0_clEvENKUlvE1_clEvEUliE_St5arrayIPcLm2EEEEviT0_T1_,"ax",@progbits
	.align	128
        .global         _ZN2at6native29vectorized_elementwise_kernelILi2EZZZNS0_15neg_kernel_cudaERNS_18TensorIteratorBaseEENKUlvE0_clEvENKUlvE1_clEvEUliE_St5arrayIPcLm2EEEEviT0_T1_
        .type           _ZN2at6native29vectorized_elementwise_kernelILi2EZZZNS0_15neg_kernel_cudaERNS_18TensorIteratorBaseEENKUlvE0_clEvENKUlvE1_clEvEUliE_St5arrayIPcLm2EEEEviT0_T1_,@function
        .size           _ZN2at6native29vectorized_elementwise_kernelILi2EZZZNS0_15neg_kernel_cudaERNS_18TensorIteratorBaseEENKUlvE0_clEvENKUlvE1_clEvEUliE_St5arrayIPcLm2EEEEviT0_T1_,(.L_x_23775 - _ZN2at6native29vectorized_elementwise_kernelILi2EZZZNS0_15neg_kernel_cudaERNS_18TensorIteratorBaseEENKUlvE0_clEvENKUlvE1_clEvEUliE_St5arrayIPcLm2EEEEviT0_T1_)
        .other          _ZN2at6native29vectorized_elementwise_kernelILi2EZZZNS0_15neg_kernel_cudaERNS_18TensorIteratorBaseEENKUlvE0_clEvENKUlvE1_clEvEUliE_St5arrayIPcLm2EEEEviT0_T1_,@"STO_CUDA_ENTRY STV_DEFAULT"
_ZN2at6native29vectorized_elementwise_kernelILi2EZZZNS0_15neg_kernel_cudaERNS_18TensorIteratorBaseEENKUlvE0_clEvENKUlvE1_clEvEUliE_St5arrayIPcLm2EEEEviT0_T1_:
.text._ZN2at6native29vectorized_elementwise_kernelILi2EZZZNS0_15neg_kernel_cudaERNS_18TensorIteratorBaseEENKUlvE0_clEvENKUlvE1_clEvEUliE_St5arrayIPcLm2EEEEviT0_T1_:
        /* <DEDUP_REMOVED lines=9> */
[----:B------:R-:W-:Y:S01]  /*0090*/  HFMA2 R18, -RZ, RZ, 0, 0 ;  /* 0x00000000ff127431 */ /* 0x000fe200000001ff */
[----:B0-----:R-:W-:Y:S01]  /*00a0*/  ISETP.GE.U32.AND P6, PT, R25, R16, PT ;  /* 0x000000101900720c */ /* 0x001fe20003fc6070 */
[----:B------:R-:W-:-:S12]  /*00b0*/  IMAD.MOV.U32 R17, RZ, RZ, R25 ;  /* 0x000000ffff117224 */ /* 0x000fd800078e0019 */
[----:B------:R-:W-:Y:S01]  /*00c0*/  @!P6 IADD3 R25, PT, PT, R17, 0x80, RZ ;  /* 0x000000801119e810 */ /* 0x000fe20007ffe0ff */
[----:B------:R-:W0:Y:S01]  /*00d0*/  @!P6 LDC.64 R2, c[0x0][0x390] ;  /* 0x0000e400ff02eb82 */ /* 0x000e220000000a00 */
[----:B------:R-:W-:Y:S02]  /*00e0*/  @!P6 IMAD.IADD R5, R0, 0x1, R17 ;  /* 0x000000010005e824 */ /* 0x000fe400078e0211 */
[----:B------:R-:W-:-:S13]  /*00f0*/  ISETP.GE.U32.AND P5, PT, R25, R16, PT ;  /* 0x000000101900720c */ /* 0x000fda0003fa6070 */
[----:B------:R-:W-:Y:S01]  /*0100*/  @!P5 IMAD.IADD R20, R0, 0x1, R25 ;  /* 0x000000010014d824 */ /* 0x000fe200078e0219 */
[----:B------:R-:W-:Y:S01]  /*0110*/  @!P5 IADD3 R25, PT, PT, R25, 0x80, RZ ;  /* 0x000000801919d810 */ /* 0x000fe20007ffe0ff */
[----:B------:R-:W1:Y:S03]  /*0120*/  @!P5 LDC.64 R12, c[0x0][0x390] ;  /* 0x0000e400ff0cdb82 */ /* 0x000e660000000a00 */
[----:B------:R-:W-:Y:S01]  /*0130*/  ISETP.GE.U32.AND P4, PT, R25, R16, PT ;  /* 0x000000101900720c */ /* 0x000fe20003f86070 */
[----:B0-----:R-:W-:-:S05]  /*0140*/  @!P6 IMAD.WIDE.U32 R2, R5, 0x4, R2 ;  /* 0x000000040502e825 */ /* 0x001fca00078e0002 */
[----:B------:R0:W2:Y:S07]  /*0150*/  @!P6 LDG.E R18, desc[UR4][R2.64] ;  /* 0x000000040212e981 */ /* 0x0000ae000c1e1900 */
[----:B------:R-:W-:Y:S01]  /*0160*/  @!P4 IMAD.IADD R29, R0, 0x1, R25 ;  /* 0x00000001001dc824 */ /* 0x000fe200078e0219 */
[----:B------:R-:W-:Y:S01]  /*0170*/  @!P4 IADD3 R25, PT, PT, R25, 0x80, RZ ;  /* 0x000000801919c810 */ /* 0x000fe20007ffe0ff */
[----:B------:R-:W3:Y:S03]  /*0180*/  @!P4 LDC.64 R14, c[0x0][0x390] ;  /* 0x0000e400ff0ecb82 */ /* 0x000ee60000000a00 */
[----:B------:R-:W-:-:S13]  /*0190*/  ISETP.GE.U32.AND P3, PT, R25, R16, PT ;  /* 0x000000101900720c */ /* 0x000fda0003f66070 */
[----:B------:R-:W-:Y:S01]  /*01a0*/  @!P3 IMAD.IADD R27, R0, 0x1, R25 ;  /* 0x00000001001bb824 */ /* 0x000fe200078e0219 */
[----:B------:R-:W-:Y:S01]  /*01b0*/  @!P3 IADD3 R25, PT, PT, R25, 0x80, RZ ;  /* 0x000000801919b810 */ /* 0x000fe20007ffe0ff */
[----:B------:R-:W4:Y:S03]  /*01c0*/  @!P3 LDC.64 R10, c[0x0][0x390] ;  /* 0x0000e400ff0abb82 */ /* 0x000f260000000a00 */
[----:B------:R-:W-:-:S13]  /*01d0*/  ISETP.GE.U32.AND P2, PT, R25, R16, PT ;  /* 0x000000101900720c */ /* 0x000fda0003f46070 */
[----:B------:R-:W-:Y:S01]  /*01e0*/  @!P2 IMAD.IADD R23, R0, 0x1, R25 ;  /* 0x000000010017a824 */ /* 0x000fe200078e0219 */
[----:B------:R-:W-:Y:S01]  /*01f0*/  @!P2 IADD3 R25, PT, PT, R25, 0x80, RZ ;  /* 0x000000801919a810 */ /* 0x000fe20007ffe0ff */
[----:B0-----:R-:W0:Y:S03]  /*0200*/  @!P2 LDC.64 R2, c[0x0][0x390] ;  /* 0x0000e400ff02ab82 */ /* 0x001e260000000a00 */
[----:B------:R-:W-:-:S13]  /*0210*/  ISETP.GE.U32.AND P1, PT, R25, R16, PT ;  /* 0x000000101900720c */ /* 0x000fda0003f26070 */
        /* <DEDUP_REMOVED lines=8> */
[----:B------:R-:W3:Y:S01]  /*02a0*/  @!P6 LDC.64 R8, c[0x0][0x390] ;  /* 0x0000e400ff08eb82 */ /* 0x000ee20000000a00 */
[----:B-1----:R-:W-:-:S04]  /*02b0*/  @!P5 IMAD.WIDE.U32 R12, R20, 0x4, R12 ;  /* 0x00000004140cd825 */ /* 0x002fc800078e000c */
[----:B------:R-:W-:Y:S02]  /*02c0*/  IMAD.MOV.U32 R20, RZ, RZ, RZ ;  /* 0x000000ffff147224 */ /* 0x000fe400078e00ff */
[----:B----4-:R-:W-:-:S04]  /*02d0*/  @!P0 IMAD.WIDE.U32 R6, R19, 0x4, R6 ;  /* 0x0000000413068825 */ /* 0x010fc800078e0006 */
[----:B------:R-:W-:Y:S01]  /*02e0*/  HFMA2 R19, -RZ, RZ, 0, 0 ;  /* 0x00000000ff137431 */ /* 0x000fe200000001ff */
[----:B------:R1:W5:Y:S01]  /*02f0*/  @!P5 LDG.E R20, desc[UR4][R12.64] ;  /* 0x000000040c14d981 */ /* 0x000362000c1e1900 */
[----:B------:R-:W-:Y:S02]  /*0300*/  @!P6 IMAD.IADD R25, R0, 0x1, R25 ;  /* 0x000000010019e824 */ /* 0x000fe400078e0219 */
[----:B0-----:R-:W-:Y:S01]  /*0310*/  @!P2 IMAD.WIDE.U32 R2, R23, 0x4, R2 ;  /* 0x000000041702a825 */ /* 0x001fe200078e0002 */
[----:B------:R-:W-:-:S03]  /*0320*/  MOV R23, RZ ;  /* 0x000000ff00177202 */ /* 0x000fc60000000f00 */
[----:B---3--:R-:W-:Y:S01]  /*0330*/  @!P1 IMAD.WIDE.U32 R4, R21, 0x4, R4 ;  /* 0x0000000415049825 */ /* 0x008fe200078e0004 */
[----:B-1----:R-:W-:-:S03]  /*0340*/  CS2R R12, SRZ ;  /* 0x00000000000c7805 */ /* 0x002fc6000001ff00 */
[----:B------:R-:W-:Y:S01]  /*0350*/  IMAD.MOV.U32 R21, RZ, RZ, RZ ;  /* 0x000000ffff157224 */ /* 0x000fe200078e00ff */
[----:B------:R-:W5:Y:S01]  /*0360*/  @!P1 LDG.E R23, desc[UR4][R4.64] ;  /* 0x0000000404179981 */ /* 0x000f62000c1e1900 */
[----:B------:R-:W-:-:S03]  /*0370*/  @!P3 IMAD.WIDE.U32 R10, R27, 0x4, R10 ;  /* 0x000000041b0ab825 */ /* 0x000fc600078e000a */
[----:B------:R-:W5:Y:S01]  /*0380*/  @!P0 LDG.E R13, desc[UR4][R6.64] ;  /* 0x00000004060d8981 */ /* 0x000f62000c1e1900 */
[----:B------:R-:W-:-:S03]  /*0390*/  @!P6 IMAD.WIDE.U32 R8, R25, 0x4, R8 ;  /* 0x000000041908e825 */ /* 0x000fc600078e0008 */
[----:B------:R-:W5:Y:S04]  /*03a0*/  @!P3 LDG.E R19, desc[UR4][R10.64] ;  /* 0x000000040a13b981 */ /* 0x000f68000c1e1900 */
[----:B------:R-:W5:Y:S04]  /*03b0*/  @!P2 LDG.E R21, desc[UR4][R2.64] ;  /* 0x000000040215a981 */ /* 0x000f68000c1e1900 */
[----:B------:R-:W5:Y:S01]  /*03c0*/  @!P6 LDG.E R12, desc[UR4][R8.64] ;  /* 0x00000004080ce981 */ /* 0x000f62000c1e1900 */
[----:B------:R-:W-:Y:S01]  /*03d0*/  ISETP.GE.U32.AND P0, PT, R17, R16, PT ;  /* 0x000000101100720c */ /* 0x000fe20003f06070 */
[----:B------:R-:W-:Y:S01]  /*03e0*/  @!P4 IMAD.WIDE.U32 R14, R29, 0x4, R14 ;  /* 0x000000041d0ec825 */ /* 0x000fe200078e000e */
[----:B------:R-:W-:Y:S01]  /*03f0*/  MOV R22, RZ ;  /* 0x000000ff00167202 */ /* 0x000fe20000000f00 */
[----:B------:R-:W-:Y:S04]  /*0400*/  BSSY.RECONVERGENT B0, `(.L_x_15345) ;  /* 0x000003b000007945 */ /* 0x000fe80003800200 */
[----:B------:R-:W-:Y:S01]  /*0410*/  BSSY.RELIABLE B1, `(.L_x_15346) ;  /* 0x0000032000017945 */ /* 0x000fe20003800100 */
[----:B------:R2:W5:Y:S02]  /*0420*/  @!P4 LDG.E R22, desc[UR4][R14.64] ;  /* 0x000000040e16c981 */ /* 0x000564000c1e1900 */
[----:B--2---:R-:W-:-:S03]  /*0430*/  IMAD.MOV R15, RZ, RZ, -R18 ;  /* 0x000000ffff0f7224 */ /* 0x004fc600078e0a12 */
[----:B------:R-:W-:Y:S05]  /*0440*/  @P0 BRA `(.L_x_15347) ;  /* 0x0000000000340947 */ /* 0x000fea0003800000 */
[----:B------:R-:W0:Y:S01]  /*0450*/  LDC.64 R2, c[0x0][0x388] ;  /* 0x0000e200ff027b82 */ /* 0x000e220000000a00 */
[----:B------:R-:W-:Y:S01]  /*0460*/  IADD3 R5, PT, PT, R0, R17, RZ ;  /* 0x0000001100057210 */ /* 0x000fe20007ffe0ff */
[----:B------:R-:W-:-:S05]  /*0470*/  VIADD R17, R17, 0x80 ;  /* 0x0000008011117836 */ /* 0x000fca0000000000 */
[----:B------:R-:W-:Y:S01]  /*0480*/  ISETP.GE.U32.AND P0, PT, R17, R16, PT ;  /* 0x000000101100720c */ /* 0x000fe20003f06070 */
[----:B0-----:R-:W-:-:S05]  /*0490*/  IMAD.WIDE.U32 R2, R5, 0x4, R2 ;  /* 0x0000000405027825 */ /* 0x001fca00078e0002 */
[----:B------:R0:W-:Y:S07]  /*04a0*/  STG.E desc[UR4][R2.64], R15 ;  /* 0x0000000f02007986 */ /* 0x0001ee000c101904 */
[----:B------:R-:W-:Y:S05]  /*04b0*/  @P0 BRA `(.L_x_15348) ;  /* 0x0000000000380947 */ /* 0x000fea0003800000 */
[----:B0-----:R-:W0:Y:S01]  /*04c0*/  LDC.64 R2, c[0x0][0x388] ;  /* 0x0000e200ff027b82 */ /* 0x001e220000000a00 */
[----:B------:R-:W-:Y:S01]  /*04d0*/  IADD3 R7, PT, PT, R0, R17, RZ ;  /* 0x0000001100077210 */ /* 0x000fe20007ffe0ff */
[----:B-----5:R-:W-:Y:S01]  /*04e0*/  IMAD.MOV R5, RZ, RZ, -R20 ;  /* 0x000000ffff057224 */ /* 0x020fe200078e0a14 */
[----:B------:R-:W-:-:S03]  /*04f0*/  IADD3 R17, PT, PT, R17, 0x80, RZ ;  /* 0x0000008011117810 */ /* 0x000fc60007ffe0ff */
[----:B0-----:R-:W-:-:S05]  /*0500*/  IMAD.WIDE.U32 R2, R7, 0x4, R2 ;  /* 0x0000000407027825 */ /* 0x001fca00078e0002 */
[----:B------:R0:W-:Y:S02]  /*0510*/  STG.E desc[UR4][R2.64], R5 ;  /* 0x0000000502007986 */ /* 0x0001e4000c101904 */
.L_x_15347:
[----:B------:R-:W-:-:S13]  /*0520*/  ISETP.GE.U32.AND P0, PT, R17, R16, PT ;  /* 0x000000101100720c */ /* 0x000fda0003f06070 */
[----:B------:R-:W-:Y:S05]  /*0530*/  @P0 BRA `(.L_x_15349) ;  /* 0x0000000000380947 */ /* 0x000fea0003800000 */
[----:B0-----:R-:W0:Y:S01]  /*0540*/  LDC.64 R2, c[0x0][0x388] ;  /* 0x0000e200ff027b82 */ /* 0x001e220000000a00 */
[----:B------:R-:W-:Y:S01]  /*0550*/  IMAD.IADD R7, R0, 0x1, R17 ;  /* 0x0000000100077824 */ /* 0x000fe200078e0211 */
[----:B-----5:R-:W-:Y:S01]  /*0560*/  IADD3 R5, PT, PT, -R22, RZ, RZ ;  /* 0x000000ff16057210 */ /* 0x020fe20007ffe1ff */
[----:B------:R-:W-:Y:S02]  /*0570*/  VIADD R17, R17, 0x80 ;  /* 0x0000008011117836 */ /* 0x000fe40000000000 */
[----:B0-----:R-:W-:-:S05]  /*0580*/  IMAD.WIDE.U32 R2, R7, 0x4, R2 ;  /* 0x0000000407027825 */ /* 0x001fca00078e0002 */
[----:B------:R1:W-:Y:S02]  /*0590*/  STG.E desc[UR4][R2.64], R5 ;  /* 0x0000000502007986 */ /* 0x0003e4000c101904 */
.L_x_15348:
[----:B------:R-:W-:-:S13]  /*05a0*/  ISETP.GE.U32.AND P0, PT, R17, R16, PT ;  /* 0x000000101100720c */ /* 0x000fda0003f06070 */
[----:B------:R-:W-:Y:S05]  /*05b0*/  @P0 BRA `(.L_x_15350) ;  /* 0x0000000000380947 */ /* 0x000fea0003800000 */
[----:B01----:R-:W0:Y:S01]  /*05c0*/  LDC.64 R2, c[0x0][0x388] ;  /* 0x0000e200ff027b82 */ /* 0x003e220000000a00 */
[----:B------:R-:W-:Y:S01]  /*05d0*/  IADD3 R5, PT, PT, R0, R17, RZ ;  /* 0x0000001100057210 */ /* 0x000fe20007ffe0ff */
[----:B-----5:R-:W-:Y:S01]  /*05e0*/  IMAD.MOV R19, RZ, RZ, -R19 ;  /* 0x000000ffff137224 */ /* 0x020fe200078e0a13 */
[----:B------:R-:W-:-:S03]  /*05f0*/  IADD3 R17, PT, PT, R17, 0x80, RZ ;  /* 0x0000008011117810 */ /* 0x000fc60007ffe0ff */
[----:B0-----:R-:W-:-:S05]  /*0600*/  IMAD.WIDE.U32 R2, R5, 0x4, R2 ;  /* 0x0000000405027825 */ /* 0x001fca00078e0002 */
[----:B------:R1:W-:Y:S02]  /*0610*/  STG.E desc[UR4][R2.64], R19 ;  /* 0x0000001302007986 */ /* 0x0003e4000c101904 */
.L_x_15349:
[----:B------:R-:W-:-:S13]  /*0620*/  ISETP.GE.U32.AND P0, PT, R17, R16, PT ;  /* 0x000000101100720c */ /* 0x000fda0003f06070 */
[----:B------:R-:W-:Y:S05]  /*0630*/  @P0 BRA `(.L_x_15351) ;  /* 0x00000000003c0947 */ /* 0x000fea0003800000 */
[----:B01----:R-:W0:Y:S01]  /*0640*/  LDC.64 R2, c[0x0][0x388] ;  /* 0x0000e200ff027b82 */ /* 0x003e220000000a00 */
[----:B------:R-:W-:Y:S01]  /*0650*/  IMAD.IADD R5, R0, 0x1, R17 ;  /* 0x0000000100057824 */ /* 0x000fe200078e0211 */
[----:B-----5:R-:W-:Y:S01]  /*0660*/  IADD3 R21, PT, PT, -R21, RZ, RZ ;  /* 0x000000ff15157210 */ /* 0x020fe20007ffe1ff */
[----:B------:R-:W-:Y:S02]  /*0670*/  VIADD R17, R17, 0x80 ;  /* 0x0000008011117836 */ /* 0x000fe40000000000 */
[----:B0-----:R-:W-:-:S05]  /*0680*/  IMAD.WIDE.U32 R2, R5, 0x4, R2 ;  /* 0x0000000405027825 */ /* 0x001fca00078e0002 */
[----:B------:R2:W-:Y:S02]  /*0690*/  STG.E desc[UR4][R2.64], R21 ;  /* 0x0000001502007986 */ /* 0x0005e4000c101904 */
.L_x_15350:
[----:B------:R-:W-:-:S13]  /*06a0*/  ISETP.GE.U32.AND P0, PT, R17, R16, PT ;  /* 0x000000101100720c */ /* 0x000fda0003f06070 */
[----:B------:R-:W-:Y:S05]  /*06b0*/  @P0 BREAK.RELIABLE B1 ;  /* 0x0000000000010942 */ /* 0x000fea0003800100 */
[----:B------:R-:W-:Y:S05]  /*06c0*/  @P0 BRA `(.L_x_15352) ;  /* 0x0000000000380947 */ /* 0x000fea0003800000 */
[----:B012---:R-:W0:Y:S01]  /*06d0*/  LDC.64 R2, c[0x0][0x388] ;  /* 0x0000e200ff027b82 */ /* 0x007e220000000a00 */
[----:B------:R-:W-:Y:S01]  /*06e0*/  IADD3 R5, PT, PT, R0, R17, RZ ;  /* 0x0000001100057210 */ /* 0x000fe20007ffe0ff */
[----:B-----5:R-:W-:Y:S01]  /*06f0*/  IMAD.MOV R23, RZ, RZ, -R23 ;  /* 0x000000ffff177224 */ /* 0x020fe200078e0a17 */
[----:B------:R-:W-:-:S03]  /*0700*/  IADD3 R17, PT, PT, R17, 0x80, RZ ;  /* 0x0000008011117810 */ /* 0x000fc60007ffe0ff */
[----:B0-----:R-:W-:-:S05]  /*0710*/  IMAD.WIDE.U32 R2, R5, 0x4, R2 ;  /* 0x0000000405027825 */ /* 0x001fca00078e0002 */
[----:B------:R2:W-:Y:S02]  /*0720*/  STG.E desc[UR4][R2.64], R23 ;  /* 0x0000001702007986 */ /* 0x0005e4000c101904 */
.L_x_15351:
[----:B------:R-:W-:Y:S05]  /*0730*/  BSYNC.RELIABLE B1 ;  /* 0x0000000000017941 */ /* 0x000fea0003800100 */
.L_x_15346:
[----:B------:R-:W-:-:S13]  /*0740*/  ISETP.GE.U32.AND P0, PT, R17, R16, PT ;  /* 0x000000101100720c */ /* 0x000fda0003f06070 */
[----:B012---:R-:W0:Y:S01]  /*0750*/  @!P0 LDC.64 R2, c[0x0][0x388] ;  /* 0x0000e200ff028b82 */ /* 0x007e220000000a00 */
[----:B------:R-:W-:Y:S01]  /*0760*/  @!P0 IMAD.IADD R5, R0, 0x1, R17 ;  /* 0x0000000100058824 */ /* 0x000fe200078e0211 */
[----:B-----5:R-:W-:Y:S01]  /*0770*/  @!P0 IADD3 R13, PT, PT, -R13, RZ, RZ ;  /* 0x000000ff0d0d8210 */ /* 0x020fe20007ffe1ff */
[----:B------:R-:W-:Y:S02]  /*0780*/  @!P0 VIADD R17, R17, 0x80 ;  /* 0x0000008011118836 */ /* 0x000fe40000000000 */
[----:B0-----:R-:W-:-:S05]  /*0790*/  @!P0 IMAD.WIDE.U32 R2, R5, 0x4, R2 ;  /* 0x0000000405028825 */ /* 0x001fca00078e0002 */
[----:B------:R3:W-:Y:S02]  /*07a0*/  @!P0 STG.E desc[UR4][R2.64], R13 ;  /* 0x0000000d02008986 */ /* 0x0007e4000c101904 */
.L_x_15352:
[----:B------:R-:W-:Y:S05]  /*07b0*/  BSYNC.RECONVERGENT B0 ;  /* 0x0000000000007941 */ /* 0x000fea0003800200 */
.L_x_15345:
[----:B------:R-:W-:Y:S05]  /*07c0*/  WARPSYNC.ALL ;  /* 0x0000000000007948 */ /* 0x000fea0003800000 */
[----:B------:R-:W-:-:S13]  /*07d0*/  ISETP.GE.U32.AND P0, PT, R17, R16, PT ;  /* 0x000000101100720c */ /* 0x000fda0003f06070 */
[----:B------:R-:W-:Y:S05]  /*07e0*/  @P0 EXIT ;  /* 0x000000000000094d */ /* 0x000fea0003800000 */
[----:B0123--:R-:W0:Y:S01]  /*07f0*/  LDC.64 R2, c[0x0][0x388] ;  /* 0x0000e200ff027b82 */ /* 0x00fe220000000a00 */
[----:B------:R-:W-:Y:S01]  /*0800*/  IADD3 R17, PT, PT, R0, R17, RZ ;  /* 0x0000001100117210 */ /* 0x000fe20007ffe0ff */
[----:B-----5:R-:W-:-:S04]  /*0810*/  IMAD.MOV R5, RZ, RZ, -R12 ;  /* 0x000000ffff057224 */ /* 0x020fc800078e0a0c */
[----:B0-----:R-:W-:-:S05]  /*0820*/  IMAD.WIDE.U32 R2, R17, 0x4, R2 ;  /* 0x0000000411027825 */ /* 0x001fca00078e0002 */
[----:B------:R-:W-:Y:S01]  /*0830*/  STG.E desc[UR4][R2.64], R5 ;  /* 0x0000000502007986 */ /* 0x000fe2000c101904 */
[----:B------:R-:W-:Y:S05]  /*0840*/  EXIT ;  /* 0x000000000000794d */ /* 0x000fea0003800000 */
.L_x_15344:
        /* <DEDUP_REMOVED lines=10> */
[----:B------:R-:W-:Y:S01]  /*08f0*/  IMAD.WIDE.U32 R4, R15, 0x8, R4 ;  /* 0x000000080f047825 */ /* 0x000fe200078e0004 */
[----:B---3--:R-:W-:-:S03]  /*0900*/  IADD3 R6, PT, PT, -R6, RZ, RZ ;  /* 0x000000ff06067210 */ /* 0x008fc60007ffe1ff */
[----:B------:R-:W-:Y:S01]  /*0910*/  IMAD.MOV R7, RZ, RZ, -R7 ;  /* 0x000000ffff077224 */ /* 0x000fe200078e0a07 */
[----:B----4-:R-:W-:Y:S01]  /*0920*/  IADD3 R8, PT, PT, -R8, RZ, RZ ;  /* 0x000000ff08087210 */ /* 0x010fe20007ffe1ff */
[----:B------:R-:W-:-:S03]  /*0930*/  IMAD.MOV R9, RZ, RZ, -R9 ;  /* 0x000000ffff097224 */ /* 0x000fc600078e0a09 */
[----:B------:R-:W-:Y:S01]  /*0940*/  STG.E.64 desc[UR4][R4.64], R6 ;  /* 0x0000000604007986 */ /* 0x000fe2000c101b04 */
[----:B-----5:R-:W-:Y:S01]  /*0950*/  IADD3 R10, PT, PT, -R10, RZ, RZ ;  /* 0x000000ff0a0a7210 */ /* 0x020fe20007ffe1ff */
[----:B------:R-:W-:Y:S02]  /*0960*/  IMAD.MOV R11, RZ, RZ, -R11 ;  /* 0x000000ffff0b7224 */ /* 0x000fe400078e0a0b */
[----:B------:R-:W-:Y:S01]  /*0970*/  STG.E.64 desc[UR4][R4.64+0x400], R8 ;  /* 0x0004000804007986 */ /* 0x000fe2000c101b04 */
[----:B------:R-:W-:Y:S02]  /*0980*/  IADD3 R12, PT, PT, -R12, RZ, RZ ;  /* 0x000000ff0c0c7210 */ /* 0x000fe40007ffe1ff */
[----:B------:R-:W-:Y:S01]  /*0990*/  IADD3 R13, PT, PT, -R13, RZ, RZ ;  /* 0x000000ff0d0d7210 */ /* 0x000fe20007ffe1ff */
[----:B------:R-:W-:Y:S04]  /*09a0*/  STG.E.64 desc[UR4][R4.64+0x800], R10 ;  /* 0x0008000a04007986 */ /* 0x000fe8000c101b04 */
[----:B------:R-:W-:Y:S01]  /*09b0*/  STG.E.64 desc[UR4][R4.64+0xc00], R12 ;  /* 0x000c000c04007986 */ /* 0x000fe2000c101b04 */
[----:B------:R-:W-:Y:S05]  /*09c0*/  EXIT ;  /* 0x000000000000794d */ /* 0x000fea0003800000 */
.L_x_15353:
        /* <DEDUP_REMOVED lines=11> */
.L_x_23775:


//--------------------- .text._ZN2at6native29vectorized_elementwise_kernelILi4EZZZNS0_15neg_kernel_cudaERNS_18TensorIteratorBaseEENKUlvE0_clEvENKUlvE1_clEvEUliE_St5arrayIPcLm2EEEEviT0_T1_ --------------------------
	.section	.text._ZN2at6native29vectorized_elementwise_kernelILi4EZZZNS0_15neg_kernel_cudaERNS_18TensorIteratorBaseEENKUlvE0_clEvENKUlvE1_clEvEUliE_St5arrayIPcLm2EEEEviT0_T1_,"ax",@progbits
	.align	128
        .global         _ZN2at6native29vectorized_elementwise_kernelILi4EZZZNS0_15neg_kernel_cudaERNS_18TensorIteratorBaseEENKUlvE0_clEvENKUlvE1_clEvEUliE_St5arrayIPcLm2EEEEviT0_T1_
        .type           _ZN2at6native29vectorized_elementwise_kernelILi4EZZZNS0_15neg_kernel_cudaERNS_18TensorIteratorBaseEENKUlvE0_clEvENKUlvE1_clEvEUliE_St5arrayIPcLm2EEEEviT0_T1_,@function
        .size           _ZN2at6native29vectorized_elementwise_kernelILi4EZZZNS0_15neg_kernel_cudaERNS_18TensorIteratorBaseEENKUlvE0_clEvENKUlvE1_clEvEUliE_St5arrayIPcLm2EEEEviT0_T1_,(.L_x_23776 - _ZN2at6native29vectorized_elementwise_kernelILi4EZZZNS0_15neg_kernel_cudaERNS_18TensorIteratorBaseEENKUlvE0_clEvENKUlvE1_clEvEUliE_St5arrayIPcLm2EEEEviT0_T1_)
        .other          _ZN2at6native29vectorized_elementwise_kernelILi4EZZZNS0_15neg_kernel_cudaERNS_18TensorIteratorBaseEENKUlvE0_clEvENKUlvE1_clEvEUliE_St5arrayIPcLm2EEEEviT0_T1_,@"STO_CUDA_ENTRY STV_DEFAULT"
_ZN2at6native29vectorized_elementwise_kernelILi4EZZZNS0_15neg_kernel_cudaERNS_18TensorIteratorBaseEENKUlvE0_clEvENKUlvE1_clEvEUliE_St5arrayIPcLm2EEEEviT0_T1_:
.text._ZN2at6native29vectorized_elementwise_kernelILi4EZZZNS0_15neg_kernel_cudaERNS_18TensorIteratorBaseEENKUlvE0_clEvENKUlvE1_clEvEUliE_St5arrayIPcLm2EEEEviT0_T1_:
        /* <DEDUP_REMOVED lines=82> */
.L_x_15357:
        /* <DEDUP_REMOVED lines=8> */
.L_x_15358:
        /* <DEDUP_REMOVED lines=8> */
.L_x_15359:
        /* <DEDUP_REMOVED lines=8> */
.L_x_15360:
        /* <DEDUP_REMOVED lines=9> */
.L_x_15361:
[----:B------:R-:W-:Y:S05]  /*0730*/  BSYNC.RELIABLE B1 ;  /* 0x0000000000017941 */ /* 0x000fea0003800100 */
.L_x_15356:
[----:B------:R-:W-:-:S13]  /*0740*/  ISETP.GE.U32.AND P0, PT, R17, R16, PT ;  /* 0x000000101100720c */ /* 0x000fda0003f06070 */
[----:B012---:R-:W0:Y:S01]  /*0750*/  @!P0 LDC.64 R2, c[0x0][0x388] ;  /* 0x0000e200ff028b82 */ /* 0x007e220000000a00 */
[----:B------:R-:W-:Y:S01]  /*0760*/  @!P0 IMAD.IADD R5, R0, 0x1, R17 ;  /* 0x0000000100058824 */ /* 0x000fe200078e0211 */
[----:B-----5:R-:W-:Y:S01]  /*0770*/  @!P0 IADD3 R13, PT, PT, -R13, RZ, RZ ;  /* 0x000000ff0d0d8210 */ /* 0x020fe20007ffe1ff */
[----:B------:R-:W-:Y:S02]  /*0780*/  @!P0 VIADD R17, R17, 0x80 ;  /* 0x0000008011118836 */ /* 0x000fe40000000000 */
[----:B0-----:R-:W-:-:S05]  /*0790*/  @!P0 IMAD.WIDE.U32 R2, R5, 0x4, R2 ;  /* 0x0000000405028825 */ /* 0x001fca00078e0002 */
[----:B------:R3:W-:Y:S02]  /*07a0*/  @!P0 STG.E desc[UR4][R2.64], R13 ;  /* 0x0000000d02008986 */ /* 0x0007e4000c101904 */
.L_x_15362:
[----:B------:R-:W-:Y:S05]  /*07b0*/  BSYNC.RECONVERGENT B0 ;  /* 0x0000000000007941 */ /* 0x000fea0003800200 */
.L_x_15355:
        /* <DEDUP_REMOVED lines=9> */
.L_x_15354:
        /* <DEDUP_REMOVED lines=8> */
[----:B------:R-:W-:Y:S01]  /*08d0*/  IMAD.WIDE.U32 R12, R15, 0x10, R12 ;  /* 0x000000100f0c7825 */ /* 0x000fe200078e000c */
[----:B---3--:R-:W-:-:S03]  /*08e0*/  IADD3 R4, PT, PT, -R4, RZ, RZ ;  /* 0x000000ff04047210 */ /* 0x008fc60007ffe1ff */
[----:B------:R-:W-:Y:S01]  /*08f0*/  IMAD.MOV R5, RZ, RZ, -R5 ;  /* 0x000000ffff057224 */ /* 0x000fe200078e0a05 */
[----:B------:R-:W-:Y:S01]  /*0900*/  IADD3 R6, PT, PT, -R6, RZ, RZ ;  /* 0x000000ff06067210 */ /* 0x000fe20007ffe1ff */
[----:B------:R-:W-:Y:S01]  /*0910*/  IMAD.MOV R7, RZ, RZ, -R7 ;  /* 0x000000ffff077224 */ /* 0x000fe200078e0a07 */
[----:B----4-:R-:W-:Y:S01]  /*0920*/  IADD3 R8, PT, PT, -R8, RZ, RZ ;  /* 0x000000ff08087210 */ /* 0x010fe20007ffe1ff */
[----:B------:R-:W-:Y:S01]  /*0930*/  IMAD.MOV R9, RZ, RZ, -R9 ;  /* 0x000000ffff097224 */ /* 0x000fe200078e0a09 */
[----:B------:R-:W-:Y:S02]  /*0940*/  IADD3 R10, PT, PT, -R10, RZ, RZ ;  /* 0x000000ff0a0a7210 */ /* 0x000fe40007ffe1ff */
[----:B------:R-:W-:Y:S01]  /*0950*/  IADD3 R11, PT, PT, -R11, RZ, RZ ;  /* 0x000000ff0b0b7210 */ /* 0x000fe20007ffe1ff */
[----:B------:R-:W-:Y:S04]  /*0960*/  STG.E.128 desc[UR4][R12.64], R4 ;  /* 0x000000040c007986 */ /* 0x000fe8000c101d04 */
[----:B------:R-:W-:Y:S01]  /*0970*/  STG.E.128 desc[UR4][R12.64+0x800], R8 ;  /* 0x000800080c007986 */ /* 0x000fe2000c101d04 */
[----:B------:R-:W-:Y:S05]  /*0980*/  EXIT ;  /* 0x000000000000794d */ /* 0x000fea0003800000 */
.L_x_15363:
        /* <DEDUP_REMOVED lines=15> */
.L_x_23776:


//--------------------- .text._ZN2at6native29vectorized_elementwise_kernelILi8EZZZNS0_15neg_kernel_cudaERNS_18TensorIteratorBaseEENKUlvE0_clEvENKUlvE1_clEvEUliE_St5arrayIPcLm2EEEEviT0_T1_ --------------------------
	.section	.text._ZN2at6native29vectorized_elementwise_kernelILi8EZZZNS0_15neg_kernel_cudaERNS_18TensorIteratorBaseEENKUlvE0_clEvENKUlvE1_clEvEUliE_St5arrayIPcLm2EEEEviT0_T1_,"ax",@progbits
	.align	128
        .global         _ZN2at6native29vectorized_elementwise_kernelILi8EZZZNS0_15neg_kernel_cudaERNS_18TensorIteratorBaseEENKUlvE0_clEvENKUlvE1_clEvEUliE_St5arrayIPcLm2EEEEviT0_T1_
        .type           _ZN2at6native29vectorized_elementwise_kernelILi8EZZZNS0_15neg_kernel_cudaERNS_18TensorIteratorBaseEENKUlvE0_clEvENKUlvE1_clEvEUliE_St5arrayIPcLm2EEEEviT0_T1_,@function
        .size           _ZN2at6native29vectorized_elementwise_kernelILi8EZZZNS0_15neg_kernel_cudaERNS_18TensorIteratorBaseEENKUlvE0_clEvENKUlvE1_clEvEUliE_St5arrayIPcLm2EEEEviT0_T1_,(.L_x_23777 - _ZN2at6native29vectorized_elementwise_kernelILi8EZZZNS0_15neg_kernel_cudaERNS_18TensorIteratorBaseEENKUlvE0_clEvENKUlvE1_clEvEUliE_St5arrayIPcLm2EEEEviT0_T1_)
        .other          _ZN2at6native29vectorized_elementwise_kernelILi8EZZZNS0_15neg_kernel_cudaERNS_18TensorIteratorBaseEENKUlvE0_clEvENKUlvE1_clEvEUliE_St5arrayIPcLm2EEEEviT0_T1_,@"STO_CUDA_ENTRY STV_DEFAULT"
_ZN2at6native29vectorized_elementwise_kernelILi8EZZZNS0_15neg_kernel_cudaERNS_18TensorIteratorBaseEENKUlvE0_clEvENKUlvE1_clEvEUliE_St5arrayIPcLm2EEEEviT0_T1_:
.text._ZN2at6native29vectorized_elementwise_kernelILi8EZZZNS0_15neg_kernel_cudaERNS_18TensorIteratorBaseEENKUlvE0_clEvENKUlvE1_clEvEUliE_St5arrayIPcLm2EEEEviT0_T1_:
        /* <DEDUP_REMOVED lines=82> */
.L_x_15367:
        /* <DEDUP_REMOVED lines=8> */
.L_x_15368:
        /* <DEDUP_REMOVED lines=8> */
.L_x_15369:
        /* <DEDUP_REMOVED lines=8> */
.L_x_15370:
        /* <DEDUP_REMOVED lines=9> */
.L_x_15371:
[----:B------:R-:W-:Y:S05]  /*0730*/  BSYNC.RELIABLE B1 ;  /* 0x0000000000017941 */ /* 0x000fea0003800100 */
.L_x_15366:
[----:B------:R-:W-:-:S13]  /*0740*/  ISETP.GE.U32.AND P0, PT, R17, R16, PT ;  /* 0x000000101100720c */ /* 0x000fda0003f06070 */
[----:B012---:R-:W0:Y:S01]  /*0750*/  @!P0 LDC.64 R2, c[0x0][0x388] ;  /* 0x0000e200ff028b82 */ /* 0x007e220000000a00 */
[----:B------:R-:W-:Y:S01]  /*0760*/  @!P0 IMAD.IADD R5, R0, 0x1, R17 ;  /* 0x0000000100058824 */ /* 0x000fe200078e0211 */
[----:B-----5:R-:W-:Y:S01]  /*0770*/  @!P0 IADD3 R13, PT, PT, -R13, RZ, RZ ;  /* 0x000000ff0d0d8210 */ /* 0x020fe20007ffe1ff */
[----:B------:R-:W-:Y:S02]  /*0780*/  @!P0 VIADD R17, R17, 0x80 ;  /* 0x0000008011118836 */ /* 0x000fe40000000000 */
[----:B0-----:R-:W-:-:S05]  /*0790*/  @!P0 IMAD.WIDE.U32 R2, R5, 0x4, R2 ;  /* 0x0000000405028825 */ /* 0x001fca00078e0002 */
[----:B------:R3:W-:Y:S02]  /*07a0*/  @!P0 STG.E desc[UR4][R2.64], R13 ;  /* 0x0000000d02008986 */ /* 0x0007e4000c101904 */
.L_x_15372:
[----:B------:R-:W-:Y:S05]  /*07b0*/  BSYNC.RECONVERGENT B0 ;  /* 0x0000000000007941 */ /* 0x000fea0003800200 */
.L_x_15365:
        /* <DEDUP_REMOVED lines=9> */
.L_x_15364:
[----:B------:R-:W0:Y:S01]  /*0850*/  S2R R15, SR_TID.X ;  /* 0x00000000000f7919 */ /* 0x000e220000002100 */
[----:B------:R-:W1:Y:S08]  /*0860*/  LDC.64 R2, c[0x0][0x390] ;  /* 0x0000e400ff027b82 */ /* 0x000e700000000a00 */
[----:B------:R-:W2:Y:S01]  /*0870*/  LDC.64 R12, c[0x0][0x388] ;  /* 0x0000e200ff0c7b82 */ /* 0x000ea20000000a00 */
[----:B-1----:R-:W-:-:S04]  /*0880*/  IMAD.WIDE.U32 R2, R0, 0x4, R2 ;  /* 0x0000000400027825 */ /* 0x002fc800078e0002 */
[----:B0-----:R-:W-:-:S05]  /*0890*/  IMAD.WIDE.U32 R2, R15, 0x20, R2 ;  /* 0x000000200f027825 */ /* 0x001fca00078e0002 */
[----:B------:R-:W3:Y:S01]  /*08a0*/  LDG.E.ENL2.256 R4, R8, desc[UR4][R2.64] ;  /* 0xfe0000040208797e */ /* 0x000ee20008121904 */
[----:B--2---:R-:W-:-:S04]  /*08b0*/  IMAD.WIDE.U32 R12, R0, 0x4, R12 ;  /* 0x00000004000c7825 */ /* 0x004fc800078e000c */
[----:B------:R-:W-:Y:S01]  /*08c0*/  IMAD.WIDE.U32 R12, R15, 0x20, R12 ;  /* 0x000000200f0c7825 */ /* 0x000fe200078e000c */
[----:B---3--:R-:W-:-:S03]  /*08d0*/  IADD3 R8, PT, PT, -R8, RZ, RZ ;  /* 0x000000ff08087210 */ /* 0x008fc60007ffe1ff */
[----:B------:R-:W-:Y:S01]  /*08e0*/  IMAD.MOV R9, RZ, RZ, -R9 ;  /* 0x000000ffff097224 */ /* 0x000fe200078e0a09 */
[----:B------:R-:W-:Y:S01]  /*08f0*/  IADD3 R10, PT, PT, -R10, RZ, RZ ;  /* 0x000000ff0a0a7210 */ /* 0x000fe20007ffe1ff */
[----:B------:R-:W-:Y:S01]  /*0900*/  IMAD.MOV R11, RZ, RZ, -R11 ;  /* 0x000000ffff0b7224 */ /* 0x000fe200078e0a0b */
[----:B------:R-:W-:Y:S01]  /*0910*/  IADD3 R4, PT, PT, -R4, RZ, RZ ;  /* 0x000000ff04047210 */ /* 0x000fe20007ffe1ff */
[----:B------:R-:W-:Y:S01]  /*0920*/  IMAD.MOV R5, RZ, RZ, -R5 ;  /* 0x000000ffff057224 */ /* 0x000fe200078e0a05 */
[----:B------:R-:W-:Y:S02]  /*0930*/  IADD3 R6, PT, PT, -R6, RZ, RZ ;  /* 0x000000ff06067210 */ /* 0x000fe40007ffe1ff */
[----:B------:R-:W-:-:S05]  /*0940*/  IADD3 R7, PT, PT, -R7, RZ, RZ ;  /* 0x000000ff07077210 */ /* 0x000fca0007ffe1ff */
[----:B------:R-:W-:Y:S01]  /*0950*/  STG.E.ENL2.256 desc[UR4][R12.64], R8, R4 ;  /* 0xf80000080c04797f */ /* 0x000fe2000f121804 */
[----:B------:R-:W-:Y:S05]  /*0960*/  EXIT ;  /* 0x000000000000794d */ /* 0x000fea0003800000 */
.L_x_15373:
        /* <DEDUP_REMOVED lines=9> */
.L_x_23777:


//--------------------- .text._ZN2at6native18elementwise_kernelILi128ELi4EZNS0_15gpu_kernel_implIZZZNS0_15neg_kernel_cudaERNS_18TensorIteratorBaseEENKUlvE0_clEvENKUlvE0_clEvEUlaE_EEvS4_RKT_EUliE_EEviT1_ --------------------------
	.section	.text._ZN2at6native18elementwise_kernelILi128ELi4EZNS0_15gpu_kernel_implIZZZNS0_15neg_kernel_cudaERNS_18TensorIteratorBaseEENKUlvE0_clEvENKUlvE0_clEvEUlaE_EEvS4_RKT_EUliE_EEviT1_,"ax",@progbits
	.align	128
        .global         _ZN2at6native18elementwise_kernelILi128ELi4EZNS0_15gpu_kernel_implIZZZNS0_15neg_kernel_cudaERNS_18TensorIteratorBaseEENKUlvE0_clEvENKUlvE0_clEvEUlaE_EEvS4_RKT_EUliE_EEviT1_
        .type           _ZN2at6native18elementwise_kernelILi128ELi4EZNS0_15gpu_kernel_implIZZZNS0_15neg_kernel_cudaERNS_18TensorIteratorBaseEENKUlvE0_clEvENKUlvE0_clEvEUlaE_EEvS4_RKT_EUliE_EEviT1_,@function
        .size           _ZN2at6native18elementwise_kernelILi128ELi4EZNS0_15gpu_kernel_implIZZZNS0_15neg_kernel_cudaERNS_18TensorIteratorBaseEENKUlvE0_clEvENKUlvE0_clEvEUlaE_EEvS4_RKT_EUliE_EEviT1_,(.L_x_23778 - _ZN2at6native18elementwise_kernelILi128ELi4EZNS0_15gpu_kernel_implIZZZNS0_15neg_kernel_cudaERNS_18TensorIteratorBaseEENKUlvE0_clEvENKUlvE0_clEvEUlaE_EEvS4_RKT_EUliE_EEviT1_)
        .other          _ZN2at6native18elementwise_kernelILi128ELi4EZNS0_15gpu_kernel_implIZZZNS0_15neg_kernel_cudaERNS_18TensorIteratorBaseEENKUlvE0_clEvENKUlvE0_clEvEUlaE_EEvS4_RKT_EUliE_EEviT1_,@"STO_CUDA_ENTRY STV_DEFAULT"
_ZN2at6native18elementwise_kernelILi128ELi4EZNS0_15gpu_kernel_implIZZZNS0_15neg_kernel_cudaERNS_18TensorIteratorBaseEENKUlvE0_clEvENKUlvE0_clEvEUlaE_EEvS4_RKT_EUliE_EEviT1_:
.text._ZN2at6native18elementwise_kernelILi128ELi4EZNS0_15gpu_kernel_implIZZZNS0_15neg_kernel_cudaERNS_18TensorIteratorBaseEENKUlvE0_clEvENKUlvE0_clEvEUlaE_EEvS4_RKT_EUliE_EEviT1_:
        /* <DEDUP_REMOVED lines=319> */
.L_x_15376:
        /* <DEDUP_REMOVED lines=16> */
.L_x_15380:
[----:B------:R0:W5:Y:S01]  /*14f0*/  LDG.E.U8 R0, desc[UR36][R2.64] ;  /* 0x0000002402007981 */ /* 0x000162000c1e1100 */
[----:B------:R-:W-:Y:S05]  /*1500*/  BRA `(.L_x_15382) ;  /* 0x0000000c004c7947 */ /* 0x000fea0003800000 */
.L_x_15379:
        /* <DEDUP_REMOVED lines=8> */
.L_x_15384:
[----:B------:R0:W5:Y:S01]  /*1590*/  LDG.E.U8 R0, desc[UR36][R2.64] ;  /* 0x0000002402007981 */ /* 0x000162000c1e1100 */
[----:B------:R-:W-:Y:S05]  /*15a0*/  BRA `(.L_x_15382) ;  /* 0x0000000c00247947 */ /* 0x000fea0003800000 */
.L_x_15383:
[----:B------:R0:W5:Y:S01]  /*15b0*/  LDG.E.U16 R0, desc[UR36][R2.64] ;  /* 0x0000002402007981 */ /* 0x000162000c1e1500 */
[----:B------:R-:W-:Y:S05]  /*15c0*/  BRA `(.L_x_15382) ;  /* 0x0000000c001c7947 */ /* 0x000fea0003800000 */
.L_x_15378:
        /* <DEDUP_REMOVED lines=9> */
.L_x_15386:
[----:B------:R-:W2:Y:S02]  /*1660*/  LDG.E.U16 R4, desc[UR36][R2.64] ;  /* 0x0000002402047981 */ /* 0x000ea4000c1e1500 */
[----:B--2---:R-:W-:-:S06]  /*1670*/  HADD2.F32 R4, -RZ, R4.H0_H0 ;  /* 0x20000004ff047230 */ /* 0x004fcc0000004100 */
[----:B------:R-:W0:Y:S02]  /*1680*/  F2I.FTZ.TRUNC.NTZ R4, R4 ;  /* 0x0000000400047305 */ /* 0x000e24000021f100 */
[----:B0-----:R-:W-:Y:S01]  /*1690*/  PRMT R0, R4, 0x7610, R0 ;  /* 0x0000761004007816 */ /* 0x001fe20000000000 */
[----:B------:R-:W-:Y:S06]  /*16a0*/  BRA `(.L_x_15382) ;  /* 0x0000000800e47947 */ /* 0x000fec0003800000 */
.L_x_15385:
        /* <DEDUP_REMOVED lines=9> */
.L_x_15388:
[----:B------:R-:W2:Y:S02]  /*1740*/  LDG.E.U16 R2, desc[UR36][R2.64] ;  /* 0x0000002402027981 */ /* 0x000ea4000c1e1500 */
[----:B--2---:R-:W-:-:S06]  /*1750*/  HADD2.F32 R4, -RZ, R2.H0_H0 ;  /* 0x20000002ff047230 */ /* 0x004fcc0000004100 */
[----:B------:R-:W0:Y:S02]  /*1760*/  F2I.FTZ.TRUNC.NTZ R4, R4 ;  /* 0x0000000400047305 */ /* 0x000e24000021f100 */
[----:B0-----:R-:W-:Y:S01]  /*1770*/  PRMT R0, R4, 0x7610, R0 ;  /* 0x0000761004007816 */ /* 0x001fe20000000000 */
[----:B------:R-:W-:Y:S06]  /*1780*/  BRA `(.L_x_15382) ;  /* 0x0000000800ac7947 */ /* 0x000fec0003800000 */
.L_x_15387:
[----:B------:R-:W2:Y:S02]  /*1790*/  LDG.E.64 R2, desc[UR36][R2.64] ;  /* 0x0000002402027981 */ /* 0x000ea4000c1e1b00 */
[----:B--2---:R0:W1:Y:S01]  /*17a0*/  F2I.F64.TRUNC R0, R2 ;  /* 0x0000000200007311 */ /* 0x004062000030d100 */
[----:B------:R-:W-:Y:S05]  /*17b0*/  BRA `(.L_x_15382) ;  /* 0x0000000800a07947 */ /* 0x000fea0003800000 */
.L_x_15377:
        /* <DEDUP_REMOVED lines=12> */
.L_x_15391:
[----:B------:R-:W2:Y:S02]  /*1880*/  LDG.E.64 R2, desc[UR36][R2.64] ;  /* 0x0000002402027981 */ /* 0x000ea4000c1e1b00 */
[----:B--2---:R3:W4:Y:S01]  /*1890*/  F2I.F64.TRUNC R0, R2 ;  /* 0x0000000200007311 */ /* 0x004722000030d100 */
[----:B------:R-:W-:Y:S05]  /*18a0*/  BRA `(.L_x_15382) ;  /* 0x0000000800647947 */ /* 0x000fea0003800000 */
.L_x_15390:
        /* <DEDUP_REMOVED lines=27> */
.L_x_15393:
        /* <DEDUP_REMOVED lines=14> */
.L_x_15392:
[----:B------:R-:W2:Y:S02]  /*1b40*/  LDG.E.U16 R4, desc[UR36][R2.64] ;  /* 0x0000002402047981 */ /* 0x000ea4000c1e1500 */
[----:B--2---:R-:W-:-:S06]  /*1b50*/  IMAD.U32 R4, R4, 0x10000, RZ ;  /* 0x0001000004047824 */ /* 0x004fcc00078e00ff */
[----:B------:R-:W0:Y:S02]  /*1b60*/  F2I.FTZ.TRUNC.NTZ R4, R4 ;  /* 0x0000000400047305 */ /* 0x000e24000021f100 */
[----:B0-----:R-:W-:Y:S01]  /*1b70*/  PRMT R0, R4, 0x7610, R0 ;  /* 0x0000761004007816 */ /* 0x001fe20000000000 */
[----:B------:R-:W-:Y:S06]  /*1b80*/  BRA `(.L_x_15382) ;  /* 0x0000000400ac7947 */ /* 0x000fec0003800000 */
.L_x_15389:
        /* <DEDUP_REMOVED lines=10> */
.L_x_15396:
        /* <DEDUP_REMOVED lines=21> */
.L_x_15400:
[----:B------:R-:W-:Y:S05]  /*1d80*/  BSYNC.RECONVERGENT B1 ;  /* 0x0000000000017941 */ /* 0x000fea0003800200 */
.L_x_15399:
[----:B------:R-:W-:Y:S01]  /*1d90*/  IMAD.SHL.U32 R0, R0, 0x100000, RZ ;  /* 0x0010000000007824 */ /* 0x000fe200078e00ff */
[----:B------:R-:W-:-:S04]  /*1da0*/  LEA R2, R2, 0x3b800000, 0x17 ;  /* 0x3b80000002027811 */ /* 0x000fc800078eb8ff */
[----:B------:R-:W-:-:S07]  /*1db0*/  LOP3.LUT R4, R2, R0, R7, 0xfe, !PT ;  /* 0x0000000002047212 */ /* 0x000fce00078efe07 */
.L_x_15398:
[----:B------:R-:W-:Y:S05]  /*1dc0*/  BSYNC.RECONVERGENT B0 ;  /* 0x0000000000007941 */ /* 0x000fea0003800200 */
.L_x_15397:
[----:B------:R-:W0:Y:S02]  /*1dd0*/  F2I.FTZ.TRUNC.NTZ R4, R4 ;  /* 0x0000000400047305 */ /* 0x000e24000021f100 */
[----:B0-----:R-:W-:Y:S01]  /*1de0*/  PRMT R0, R4, 0x7610, R0 ;  /* 0x0000761004007816 */ /* 0x001fe20000000000 */
[----:B------:R-:W-:Y:S06]  /*1df0*/  BRA `(.L_x_15382) ;  /* 0x0000000400107947 */ /* 0x000fec0003800000 */
.L_x_15395:
        /* <DEDUP_REMOVED lines=21> */
.L_x_15404:
[----:B------:R-:W-:Y:S05]  /*1f50*/  BSYNC.RECONVERGENT B1 ;  /* 0x0000000000017941 */ /* 0x000fea0003800200 */
.L_x_15403:
[----:B------:R-:W-:Y:S02]  /*1f60*/  SHF.L.U32 R0, R0, 0x15, RZ ;  /* 0x0000001500007819 */ /* 0x000fe400000006ff */
[----:B------:R-:W-:-:S04]  /*1f70*/  LEA R2, R2, 0x37800000, 0x17 ;  /* 0x3780000002027811 */ /* 0x000fc800078eb8ff */
[----:B------:R-:W-:-:S07]  /*1f80*/  LOP3.LUT R4, R2, R0, R7, 0xfe, !PT ;  /* 0x0000000002047212 */ /* 0x000fce00078efe07 */
.L_x_15402:
[----:B------:R-:W-:Y:S05]  /*1f90*/  BSYNC.RECONVERGENT B0 ;  /* 0x0000000000007941 */ /* 0x000fea0003800200 */
.L_x_15401:
[----:B------:R-:W0:Y:S02]  /*1fa0*/  F2I.FTZ.TRUNC.NTZ R4, R4 ;  /* 0x0000000400047305 */ /* 0x000e24000021f100 */
[----:B0-----:R-:W-:Y:S01]  /*1fb0*/  PRMT R0, R4, 0x7610, R0 ;  /* 0x0000761004007816 */ /* 0x001fe20000000000 */
[----:B------:R-:W-:Y:S06]  /*1fc0*/  BRA `(.L_x_15382) ;  /* 0x00000000009c7947 */ /* 0x000fec0003800000 */
.L_x_15394:
[----:B------:R-:W-:-:S09]  /*1fd0*/  UISETP.NE.AND UP0, UPT, UR4, 0x1c, UPT ;  /* 0x0000001c0400788c */ /* 0x000fd2000bf05270 */
[----:B------:R-:W-:Y:S05]  /*1fe0*/  BRA.U !UP0, `(.L_x_15405) ;  /* 0x0000000108907547 */ /* 0x000fea000b800000 */
[----:B------:R-:W-:-:S09]  /*1ff0*/  UISETP.NE.AND UP0, UPT, UR4, 0x1d, UPT ;  /* 0x0000001d0400788c */ /* 0x000fd2000bf05270 */
[----:B------:R-:W-:Y:S05]  /*2000*/  BRA.U !UP0, `(.L_x_15406) ;  /* 0x0000000108807547 */ /* 0x000fea000b800000 */
[----:B------:R-:W-:-:S09]  /*2010*/  UISETP.NE.AND UP0, UPT, UR4, 0x2c, UPT ;  /* 0x0000002c0400788c */ /* 0x000fd2000bf05270 */
[----:B------:R-:W-:Y:S05]  /*2020*/  BRA.U !UP0, `(.L_x_15407) ;  /* 0x0000000108487547 */ /* 0x000fea000b800000 */
.L_x_15381:
        /* <DEDUP_REMOVED lines=16> */
.L_x_15408:
[----:B------:R-:W-:Y:S01]  /*2130*/  PRMT R0, RZ, 0x7610, R0 ;  /* 0x00007610ff007816 */ /* 0x000fe20000000000 */
[----:B------:R-:W-:Y:S06]  /*2140*/  BRA `(.L_x_15382) ;  /* 0x00000000003c7947 */ /* 0x000fec0003800000 */
.L_x_15407:
        /* <DEDUP_REMOVED lines=8> */
.L_x_15410:
[----:B------:R-:W-:Y:S05]  /*21d0*/  BSYNC.RECONVERGENT B0 ;  /* 0x0000000000007941 */ /* 0x000fea0003800200 */
.L_x_15409:
[----:B------:R-:W0:Y:S02]  /*21e0*/  F2I.FTZ.TRUNC.NTZ R4, R4 ;  /* 0x0000000400047305 */ /* 0x000e24000021f100 */
[----:B0-----:R-:W-:Y:S01]  /*21f0*/  PRMT R0, R4, 0x7610, R0 ;  /* 0x0000761004007816 */ /* 0x001fe20000000000 */
[----:B------:R-:W-:Y:S06]  /*2200*/  BRA `(.L_x_15382) ;  /* 0x00000000000c7947 */ /* 0x000fec0003800000 */
.L_x_15406:
[----:B------:R2:W5:Y:S01]  /*2210*/  LDG.E.U8 R0, desc[UR36][R2.64] ;  /* 0x0000002402007981 */ /* 0x000562000c1e1100 */
[----:B------:R-:W-:Y:S05]  /*2220*/  BRA `(.L_x_15382) ;  /* 0x0000000000047947 */ /* 0x000fea0003800000 */
.L_x_15405:
[----:B------:R1:W5:Y:S02]  /*2230*/  LDG.E.U8 R0, desc[UR36][R2.64] ;  /* 0x0000002402007981 */ /* 0x000364000c1e1100 */
.L_x_15382:
        /* <DEDUP_REMOVED lines=18> */
.L_x_15414:
[----:B------:R3:W-:Y:S01]  /*2360*/  STG.E.U8 desc[UR36][R2.64], R7 ;  /* 0x0000000702007986 */ /* 0x0007e2000c101124 */
[----:B------:R-:W-:Y:S05]  /*2370*/  BRA `(.L_x_15416) ;  /* 0x0000000c00847947 */ /* 0x000fea0003800000 */
.L_x_15413:
[----:B------:R-:W-:-:S09]  /*2380*/  UISETP.NE.AND UP0, UPT, UR4, 0x2, UPT ;  /* 0x000000020400788c */ /* 0x000fd2000bf05270 */
[----:B------:R-:W-:Y:S05]  /*2390*/  BRA.U !UP0, `(.L_x_15417) ;  /* 0x0000000108387547 */ /* 0x000fea000b800000 */
[----:B------:R-:W-:-:S09]  /*23a0*/  UISETP.NE.AND UP0, UPT, UR4, 0x3, UPT ;  /* 0x000000030400788c */ /* 0x000fd2000bf05270 */
[----:B------:R-:W-:Y:S05]  /*23b0*/  BRA.U !UP0, `(.L_x_15418) ;  /* 0x0000000108207547 */ /* 0x000fea000b800000 */
[----:B------:R-:W-:-:S09]  /*23c0*/  UISETP.NE.AND UP0, UPT, UR4, 0x4, UPT ;  /* 0x000000040400788c */ /* 0x000fd2000bf05270 */
[----:B------:R-:W-:Y:S05]  /*23d0*/  BRA.U UP0, `(.L_x_15415) ;  /* 0x0000000900c47547 */ /* 0x000fea000b800000 */
[----:B------:R-:W-:-:S04]  /*23e0*/  LOP3.LUT R0, R7, 0xffff, RZ, 0xc0, !PT ;  /* 0x0000ffff07007812 */ /* 0x000fc800078ec0ff */
[----:B------:R-:W-:-:S05]  /*23f0*/  PRMT R0, R0, 0x8880, RZ ;  /* 0x0000888000007816 */ /* 0x000fca00000000ff */
[----:B------:R-:W-:-:S05]  /*2400*/  IMAD.MOV.U32 R4, RZ, RZ, R0 ;  /* 0x000000ffff047224 */ /* 0x000fca00078e0000 */
[----:B------:R-:W-:-:S05]  /*2410*/  SHF.R.S32.HI R5, RZ, 0x1f, R4 ;  /* 0x0000001fff057819 */ /* 0x000fca0000011404 */
[----:B------:R0:W-:Y:S01]  /*2420*/  STG.E.64 desc[UR36][R2.64], R4 ;  /* 0x0000000402007986 */ /* 0x0001e2000c101b24 */
[----:B------:R-:W-:Y:S05]  /*2430*/  BRA `(.L_x_15416) ;  /* 0x0000000c00547947 */ /* 0x000fea0003800000 */
.L_x_15418:
[----:B------:R-:W-:-:S04]  /*2440*/  LOP3.LUT R7, R7, 0xffff, RZ, 0xc0, !PT ;  /* 0x0000ffff07077812 */ /* 0x000fc800078ec0ff */
[----:B------:R-:W-:-:S05]  /*2450*/  PRMT R5, R7, 0x8880, RZ ;  /* 0x0000888007057816 */ /* 0x000fca00000000ff */
[----:B------:R1:W-:Y:S01]  /*2460*/  STG.E desc[UR36][R2.64], R5 ;  /* 0x0000000502007986 */ /* 0x0003e2000c101924 */
[----:B------:R-:W-:Y:S05]  /*2470*/  BRA `(.L_x_15416) ;  /* 0x0000000c00447947 */ /* 0x000fea0003800000 */
.L_x_15417:
[----:B------:R-:W-:-:S04]  /*2480*/  PRMT R5, R7, 0x8880, RZ ;  /* 0x0000888007057816 */ /* 0x000fc800000000ff */
[----:B------:R-:W-:-:S05]  /*2490*/  PRMT R5, R5, 0x7710, RZ ;  /* 0x0000771005057816 */ /* 0x000fca00000000ff */
[----:B------:R2:W-:Y:S01]  /*24a0*/  STG.E.U16 desc[UR36][R2.64], R5 ;  /* 0x0000000502007986 */ /* 0x0005e2000c101524 */
[----:B------:R-:W-:Y:S05]  /*24b0*/  BRA `(.L_x_15416) ;  /* 0x0000000c00347947 */ /* 0x000fea0003800000 */
.L_x_15412:
[----:B------:R-:W-:-:S09]  /*24c0*/  UISETP.GT.AND UP0, UPT, UR4, 0x6, UPT ;  /* 0x000000060400788c */ /* 0x000fd2000bf04270 */
[----:B------:R-:W-:Y:S05]  /*24d0*/  BRA.U UP0, `(.L_x_15419) ;  /* 0x00000001002c7547 */ /* 0x000fea000b800000 */
[----:B------:R-:W-:-:S09]  /*24e0*/  UISETP.NE.AND UP0, UPT, UR4, 0x5, UPT ;  /* 0x000000050400788c */ /* 0x000fd2000bf05270 */
[----:B------:R-:W-:Y:S05]  /*24f0*/  BRA.U !UP0, `(.L_x_15420) ;  /* 0x0000000108147547 */ /* 0x000fea000b800000 */
[----:B------:R-:W-:-:S09]  /*2500*/  UISETP.NE.AND UP0, UPT, UR4, 0x6, UPT ;  /* 0x000000060400788c */ /* 0x000fd2000bf05270 */
[----:B------:R-:W-:Y:S05]  /*2510*/  BRA.U UP0, `(.L_x_15415) ;  /* 0x0000000900747547 */ /* 0x000fea000b800000 */
[----:B------:R-:W0:Y:S02]  /*2520*/  I2F.S8 R5, R7 ;  /* 0x0000000700057306 */ /* 0x000e240000001400 */
[----:B0-----:R0:W-:Y:S01]  /*2530*/  STG.E desc[UR36][R2.64], R5 ;  /* 0x0000000502007986 */ /* 0x0011e2000c101924 */
[----:B------:R-:W-:Y:S05]  /*2540*/  BRA `(.L_x_15416) ;  /* 0x0000000c00107947 */ /* 0x000fea0003800000 */
.L_x_15420:
[----:B------:R-:W0:Y:S02]  /*2550*/  I2F.S8 R0, R7 ;  /* 0x0000000700007306 */ /* 0x000e240000001400 */
[----:B0-----:R-:W-:-:S05]  /*2560*/  F2FP.F16.F32.PACK_AB R0, RZ, R0 ;  /* 0x00000000ff00723e */ /* 0x001fca00000000ff */
[----:B------:R0:W-:Y:S01]  /*2570*/  STG.E.U16 desc[UR36][R2.64], R0 ;  /* 0x0000000002007986 */ /* 0x0001e2000c101524 */
[----:B------:R-:W-:Y:S05]  /*2580*/  BRA `(.L_x_15416) ;  /* 0x0000000c00007947 */ /* 0x000fea0003800000 */
.L_x_15419:
[----:B------:R-:W-:-:S09]  /*2590*/  UISETP.NE.AND UP0, UPT, UR4, 0x7, UPT ;  /* 0x000000070400788c */ /* 0x000fd2000bf05270 */
[----:B------:R-:W-:Y:S05]  /*25a0*/  BRA.U !UP0, `(.L_x_15421) ;  /* 0x0000000108347547 */ /* 0x000fea000b800000 */
[----:B------:R-:W-:-:S09]  /*25b0*/  UISETP.NE.AND UP0, UPT, UR4, 0x8, UPT ;  /* 0x000000080400788c */ /* 0x000fd2000bf05270 */
[----:B------:R-:W-:Y:S05]  /*25c0*/  BRA.U !UP0, `(.L_x_15422) ;  /* 0x0000000108187547 */ /* 0x000fea000b800000 */
[----:B------:R-:W-:-:S09]  /*25d0*/  UISETP.NE.AND UP0, UPT, UR4, 0x9, UPT ;  /* 0x000000090400788c */ /* 0x000fd2000bf05270 */
[----:B------:R-:W-:Y:S05]  /*25e0*/  BRA.U UP0, `(.L_x_15415) ;  /* 0x0000000900407547 */ /* 0x000fea000b800000 */
[----:B------:R-:W0:Y:S01]  /*25f0*/  I2F.S8 R4, R7 ;  /* 0x0000000700047306 */ /* 0x000e220000001400 */
[----:B------:R-:W-:-:S05]  /*2600*/  MOV R5, RZ ;  /* 0x000000ff00057202 */ /* 0x000fca0000000f00 */
[----:B0-----:R0:W-:Y:S01]  /*2610*/  STG.E.64 desc[UR36][R2.64], R4 ;  /* 0x0000000402007986 */ /* 0x0011e2000c101b24 */
[----:B------:R-:W-:Y:S05]  /*2620*/  BRA `(.L_x_15416) ;  /* 0x0000000800d87947 */ /* 0x000fea0003800000 */
.L_x_15422:
[----:B------:R-:W0:Y:S02]  /*2630*/  I2F.S8 R7, R7 ;  /* 0x0000000700077306 */ /* 0x000e240000001400 */
[----:B0-----:R-:W-:-:S04]  /*2640*/  F2FP.F16.F32.PACK_AB R5, RZ, R7 ;  /* 0x00000007ff05723e */ /* 0x001fc800000000ff */
[----:B------:R-:W-:-:S05]  /*2650*/  PRMT R5, R5, 0x5410, RZ ;  /* 0x0000541005057816 */ /* 0x000fca00000000ff */
[----:B------:R0:W-:Y:S01]  /*2660*/  STG.E desc[UR36][R2.64], R5 ;  /* 0x0000000502007986 */ /* 0x0001e2000c101924 */
[----:B------:R-:W-:Y:S05]  /*2670*/  BRA `(.L_x_15416) ;  /* 0x0000000800c47947 */ /* 0x000fea0003800000 */
.L_x_15421:
[----:B------:R-:W-:-:S04]  /*2680*/  PRMT R4, R7, 0x8880, RZ ;  /* 0x0000888007047816 */ /* 0x000fc800000000ff */
[----:B------:R-:W-:-:S06]  /*2690*/  PRMT R4, R4, 0x7710, RZ ;  /* 0x0000771004047816 */ /* 0x000fcc00000000ff */
[----:B------:R-:W0:Y:S02]  /*26a0*/  I2F.F64.S16 R4, R4 ;  /* 0x0000000400047312 */ /* 0x000e240000101c00 */
[----:B0-----:R0:W-:Y:S01]  /*26b0*/  STG.E.64 desc[UR36][R2.64], R4 ;  /* 0x0000000402007986 */ /* 0x0011e2000c101b24 */
[----:B------:R-:W-:Y:S05]  /*26c0*/  BRA `(.L_x_15416) ;  /* 0x0000000800b07947 */ /* 0x000fea0003800000 */
.L_x_15411:
        /* <DEDUP_REMOVED lines=8> */
[----:B------:R-:W-:-:S04]  /*2750*/  LOP3.LUT P0, RZ, R0, 0xff, RZ, 0xc0, !PT ;  /* 0x000000ff00ff7812 */ /* 0x000fc8000780c0ff */
[----:B------:R-:W-:-:S05]  /*2760*/  SEL R5, RZ, 0x1, !P0 ;  /* 0x00000001ff057807 */ /* 0x000fca0004000000 */
[----:B------:R0:W-:Y:S01]  /*2770*/  STG.E.U8 desc[UR36][R2.64], R5 ;  /* 0x0000000502007986 */ /* 0x0001e2000c101124 */
[----:B------:R-:W-:Y:S05]  /*2780*/  BRA `(.L_x_15416) ;  /* 0x0000000800807947 */ /* 0x000fea0003800000 */
.L_x_15425:
[----:B------:R-:W-:Y:S02]  /*2790*/  PRMT R4, R7, 0x8880, RZ ;  /* 0x0000888007047816 */ /* 0x000fe400000000ff */
[----:B------:R-:W-:Y:S02]  /*27a0*/  CS2R R6, SRZ ;  /* 0x0000000000067805 */ /* 0x000fe4000001ff00 */
[----:B------:R-:W-:-:S06]  /*27b0*/  PRMT R4, R4, 0x7710, RZ ;  /* 0x0000771004047816 */ /* 0x000fcc00000000ff */
[----:B------:R-:W0:Y:S02]  /*27c0*/  I2F.F64.S16 R4, R4 ;  /* 0x0000000400047312 */ /* 0x000e240000101c00 */
[----:B0-----:R0:W-:Y:S01]  /*27d0*/  STG.E.128 desc[UR36][R2.64], R4 ;  /* 0x0000000402007986 */ /* 0x0011e2000c101d24 */
[----:B------:R-:W-:Y:S05]  /*27e0*/  BRA `(.L_x_15416) ;  /* 0x0000000800687947 */ /* 0x000fea0003800000 */
.L_x_15424:
[----:B------:R-:W-:-:S09]  /*27f0*/  UISETP.NE.AND UP0, UPT, UR4, 0xf, UPT ;  /* 0x0000000f0400788c */ /* 0x000fd2000bf05270 */
[----:B------:R-:W-:Y:S05]  /*2800*/  BRA.U !UP0, `(.L_x_15426) ;  /* 0x0000000108a07547 */ /* 0x000fea000b800000 */
[----:B------:R-:W-:-:S09]  /*2810*/  UISETP.NE.AND UP0, UPT, UR4, 0x17, UPT ;  /* 0x000000170400788c */ /* 0x000fd2000bf05270 */
[----:B------:R-:W-:Y:S05]  /*2820*/  BRA.U !UP0, `(.L_x_15427) ;  /* 0x00000001084c7547 */ /* 0x000fea000b800000 */
[----:B------:R-:W-:-:S09]  /*2830*/  UISETP.NE.AND UP0, UPT, UR4, 0x18, UPT ;  /* 0x000000180400788c */ /* 0x000fd2000bf05270 */
[----:B------:R-:W-:Y:S05]  /*2840*/  BRA.U UP0, `(.L_x_15415) ;  /* 0x0000000500a87547 */ /* 0x000fea000b800000 */
        /* <DEDUP_REMOVED lines=13> */
.L_x_15429:
[----:B------:R-:W-:Y:S05]  /*2920*/  BSYNC.RECONVERGENT B0 ;  /* 0x0000000000007941 */ /* 0x000fea0003800200 */
.L_x_15428:
[----:B------:R-:W-:-:S05]  /*2930*/  LOP3.LUT R5, R0, 0x80, R5, 0xf8, !PT ;  /* 0x0000008000057812 */ /* 0x000fca00078ef805 */
[----:B------:R0:W-:Y:S01]  /*2940*/  STG.E.U8 desc[UR36][R2.64], R5 ;  /* 0x0000000502007986 */ /* 0x0001e2000c101124 */
[----:B------:R-:W-:Y:S05]  /*2950*/  BRA `(.L_x_15416) ;  /* 0x00000008000c7947 */ /* 0x000fea0003800000 */
.L_x_15427:
        /* <DEDUP_REMOVED lines=15> */
.L_x_15431:
[----:B------:R-:W-:Y:S05]  /*2a50*/  BSYNC.RECONVERGENT B0 ;  /* 0x0000000000007941 */ /* 0x000fea0003800200 */
.L_x_15430:
[----:B------:R-:W-:-:S05]  /*2a60*/  LOP3.LUT R5, R0, 0x80, R5, 0xf8, !PT ;  /* 0x0000008000057812 */ /* 0x000fca00078ef805 */
[----:B------:R0:W-:Y:S01]  /*2a70*/  STG.E.U8 desc[UR36][R2.64], R5 ;  /* 0x0000000502007986 */ /* 0x0001e2000c101124 */
[----:B------:R-:W-:Y:S05]  /*2a80*/  BRA `(.L_x_15416) ;  /* 0x0000000400c07947 */ /* 0x000fea0003800000 */
.L_x_15426:
[----:B------:R-:W0:Y:S02]  /*2a90*/  I2F.S8 R0, R7 ;  /* 0x0000000700007306 */ /* 0x000e240000001400 */
[----:B0-----:R-:W-:-:S05]  /*2aa0*/  F2FP.BF16.F32.PACK_AB R0, RZ, R0 ;  /* 0x00000000ff00723e */ /* 0x001fca00000010ff */
[----:B------:R0:W-:Y:S01]  /*2ab0*/  STG.E.U16 desc[UR36][R2.64], R0 ;  /* 0x0000000002007986 */ /* 0x0001e2000c101524 */
[----:B------:R-:W-:Y:S05]  /*2ac0*/  BRA `(.L_x_15416) ;  /* 0x0000000400b07947 */ /* 0x000fea0003800000 */
.L_x_15423:
        /* <DEDUP_REMOVED lines=8> */
[----:B------:R-:W-:-:S04]  /*2b50*/  PRMT R5, R7, 0x8880, RZ ;  /* 0x0000888007057816 */ /* 0x000fc800000000ff */
[----:B------:R-:W-:-:S05]  /*2b60*/  PRMT R5, R5, 0x7710, RZ ;  /* 0x0000771005057816 */ /* 0x000fca00000000ff */
[----:B------:R0:W-:Y:S01]  /*2b70*/  STG.E.U16 desc[UR36][R2.64], R5 ;  /* 0x0000000502007986 */ /* 0x0001e2000c101524 */
[----:B------:R-:W-:Y:S05]  /*2b80*/  BRA `(.L_x_15416) ;  /* 0x0000000400807947 */ /* 0x000fea0003800000 */
.L_x_15434:
        /* <DEDUP_REMOVED lines=13> */
.L_x_15437:
[----:B------:R-:W-:-:S04]  /*2c60*/  SHF.R.U32.HI R0, RZ, 0x14, R5 ;  /* 0x00000014ff007819 */ /* 0x000fc80000011605 */
[----:B------:R-:W-:-:S04]  /*2c70*/  LOP3.LUT R0, R0, 0x1, RZ, 0xc0, !PT ;  /* 0x0000000100007812 */ /* 0x000fc800078ec0ff */
[----:B------:R-:W-:-:S04]  /*2c80*/  IADD3 R0, PT, PT, R5, 0x487ffff, R0 ;  /* 0x0487ffff05007810 */ /* 0x000fc80007ffe000 */
[----:B------:R-:W-:-:S04]  /*2c90*/  SHF.R.U32.HI R0, RZ, 0x14, R0 ;  /* 0x00000014ff007819 */ /* 0x000fc80000011600 */
[----:B------:R-:W-:-:S07]  /*2ca0*/  LOP3.LUT R4, R0, 0xff, RZ, 0xc0, !PT ;  /* 0x000000ff00047812 */ /* 0x000fce00078ec0ff */
.L_x_15438:
[----:B------:R-:W-:-:S04]  /*2cb0*/  SHF.R.U32.HI R5, RZ, 0x18, R5 ;  /* 0x00000018ff057819 */ /* 0x000fc80000011605 */
[----:B------:R-:W-:-:S04]  /*2cc0*/  LOP3.LUT R4, R4, 0x80, R5, 0xf8, !PT ;  /* 0x0000008004047812 */ /* 0x000fc800078ef805 */
[----:B------:R-:W-:-:S07]  /*2cd0*/  PRMT R0, R4, 0x7610, R0 ;  /* 0x0000761004007816 */ /* 0x000fce0000000000 */
.L_x_15436:
[----:B------:R-:W-:Y:S05]  /*2ce0*/  BSYNC.RECONVERGENT B0 ;  /* 0x0000000000007941 */ /* 0x000fea0003800200 */
.L_x_15435:
[----:B------:R0:W-:Y:S01]  /*2cf0*/  STG.E.U8 desc[UR36][R2.64], R0 ;  /* 0x0000000002007986 */ /* 0x0001e2000c101124 */
[----:B------:R-:W-:Y:S05]  /*2d00*/  BRA `(.L_x_15416) ;  /* 0x0000000400207947 */ /* 0x000fea0003800000 */
.L_x_15433:
[----:B------:R-:W0:Y:S01]  /*2d10*/  I2F.S8 R5, R7 ;  /* 0x0000000700057306 */ /* 0x000e220000001400 */
[----:B------:R-:W-:Y:S01]  /*2d20*/  BSSY.RECONVERGENT B0, `(.L_x_15439) ;  /* 0x0000014000007945 */ /* 0x000fe20003800200 */
[----:B------:R-:W-:Y:S01]  /*2d30*/  HFMA2 R0, -RZ, RZ, 0, 7.62939453125e-06 ;  /* 0x00000080ff007431 */ /* 0x000fe200000001ff */
        /* <DEDUP_REMOVED lines=10> */
.L_x_15441:
[----:B------:R-:W-:-:S04]  /*2de0*/  SHF.R.U32.HI R0, RZ, 0x15, R5 ;  /* 0x00000015ff007819 */ /* 0x000fc80000011605 */
[----:B------:R-:W-:-:S04]  /*2df0*/  LOP3.LUT R0, R0, 0x1, RZ, 0xc0, !PT ;  /* 0x0000000100007812 */ /* 0x000fc800078ec0ff */
[----:B------:R-:W-:-:S04]  /*2e00*/  IADD3 R0, PT, PT, R5, 0x88fffff, R0 ;  /* 0x088fffff05007810 */ /* 0x000fc80007ffe000 */
[----:B------:R-:W-:-:S04]  /*2e10*/  SHF.R.U32.HI R0, RZ, 0x15, R0 ;  /* 0x00000015ff007819 */ /* 0x000fc80000011600 */
[----:B------:R-:W-:-:S07]  /*2e20*/  LOP3.LUT R4, R0, 0xff, RZ, 0xc0, !PT ;  /* 0x000000ff00047812 */ /* 0x000fce00078ec0ff */
.L_x_15442:
[----:B------:R-:W-:-:S04]  /*2e30*/  SHF.R.U32.HI R5, RZ, 0x18, R5 ;  /* 0x00000018ff057819 */ /* 0x000fc80000011605 */
[----:B------:R-:W-:-:S04]  /*2e40*/  LOP3.LUT R4, R4, 0x80, R5, 0xf8, !PT ;  /* 0x0000008004047812 */ /* 0x000fc800078ef805 */
[----:B------:R-:W-:-:S07]  /*2e50*/  PRMT R0, R4, 0x7610, R0 ;  /* 0x0000761004007816 */ /* 0x000fce0000000000 */
.L_x_15440:
[----:B------:R-:W-:Y:S05]  /*2e60*/  BSYNC.RECONVERGENT B0 ;  /* 0x0000000000007941 */ /* 0x000fea0003800200 */
.L_x_15439:
[----:B------:R0:W-:Y:S01]  /*2e70*/  STG.E.U8 desc[UR36][R2.64], R0 ;  /* 0x0000000002007986 */ /* 0x0001e2000c101124 */
[----:B------:R-:W-:Y:S05]  /*2e80*/  BRA `(.L_x_15416) ;  /* 0x0000000000c07947 */ /* 0x000fea0003800000 */
.L_x_15432:
[----:B------:R-:W-:-:S09]  /*2e90*/  UISETP.NE.AND UP0, UPT, UR4, 0x1c, UPT ;  /* 0x0000001c0400788c */ /* 0x000fd2000bf05270 */
[----:B------:R-:W-:Y:S05]  /*2ea0*/  BRA.U !UP0, `(.L_x_15443) ;  /* 0x0000000108ac7547 */ /* 0x000fea000b800000 */
[----:B------:R-:W-:-:S09]  /*2eb0*/  UISETP.NE.AND UP0, UPT, UR4, 0x1d, UPT ;  /* 0x0000001d0400788c */ /* 0x000fd2000bf05270 */
[----:B------:R-:W-:Y:S05]  /*2ec0*/  BRA.U !UP0, `(.L_x_15444) ;  /* 0x00000001088c7547 */ /* 0x000fea000b800000 */
[----:B------:R-:W-:-:S09]  /*2ed0*/  UISETP.NE.AND UP0, UPT, UR4, 0x2c, UPT ;  /* 0x0000002c0400788c */ /* 0x000fd2000bf05270 */
[----:B------:R-:W-:Y:S05]  /*2ee0*/  BRA.U !UP0, `(.L_x_15445) ;  /* 0x0000000108447547 */ /* 0x000fea000b800000 */
.L_x_15415:
        /* <DEDUP_REMOVED lines=16> */
.L_x_15446:
[----:B------:R-:W-:Y:S05]  /*2ff0*/  BRA `(.L_x_15416) ;  /* 0x0000000000647947 */ /* 0x000fea0003800000 */
.L_x_15445:
        /* <DEDUP_REMOVED lines=16> */
.L_x_15444:
[----:B------:R-:W-:-:S04]  /*3100*/  LOP3.LUT R7, R7, 0xffff, RZ, 0xc0, !PT ;  /* 0x0000ffff07077812 */ /* 0x000fc800078ec0ff */
[----:B------:R-:W-:-:S05]  /*3110*/  PRMT R7, R7, 0x8880, RZ ;  /* 0x0000888007077816 */ /* 0x000fca00000000ff */
[----:B------:R-:W-:-:S05]  /*3120*/  IMAD.MOV.U32 R4, RZ, RZ, R7 ;  /* 0x000000ffff047224 */ /* 0x000fca00078e0007 */
[----:B------:R-:W-:-:S05]  /*3130*/  SHF.R.S32.HI R5, RZ, 0x1f, R4 ;  /* 0x0000001fff057819 */ /* 0x000fca0000011404 */
[----:B------:R0:W-:Y:S01]  /*3140*/  STG.E.64 desc[UR36][R2.64], R4 ;  /* 0x0000000402007986 */ /* 0x0001e2000c101b24 */
[----:B------:R-:W-:Y:S05]  /*3150*/  BRA `(.L_x_15416) ;  /* 0x00000000000c7947 */ /* 0x000fea0003800000 */
.L_x_15443:
[----:B------:R-:W-:-:S04]  /*3160*/  LOP3.LUT R7, R7, 0xffff, RZ, 0xc0, !PT ;  /* 0x0000ffff07077812 */ /* 0x000fc800078ec0ff */
[----:B------:R-:W-:-:S05]  /*3170*/  PRMT R5, R7, 0x8880, RZ ;  /* 0x0000888007057816 */ /* 0x000fca00000000ff */
[----:B------:R0:W-:Y:S02]  /*3180*/  STG.E desc[UR36][R2.64], R5 ;  /* 0x0000000502007986 */ /* 0x0001e4000c101924 */
.L_x_15416:
[----:B------:R-:W-:-:S07]  /*3190*/  VIADD R17, R17, 0x80 ;  /* 0x0000008011117836 */ /* 0x000fce0000000000 */
.L_x_15375:
[----:B------:R-:W-:Y:S05]  /*31a0*/  BSYNC.RECONVERGENT B6 ;  /* 0x0000000000067941 */ /* 0x000fea0003800200 */
.L_x_15374:
        /* <DEDUP_REMOVED lines=307> */
.L_x_15449:
        /* <DEDUP_REMOVED lines=16> */
.L_x_15453:
[----:B------:R1:W5:Y:S01]  /*45e0*/  LDG.E.U8 R0, desc[UR36][R2.64] ;  /* 0x0000002402007981 */ /* 0x000362000c1e1100 */
[----:B------:R-:W-:Y:S05]  /*45f0*/  BRA `(.L_x_15455) ;  /* 0x0000000c004c7947 */ /* 0x000fea0003800000 */
.L_x_15452:
        /* <DEDUP_REMOVED lines=8> */
.L_x_15457:
[----:B------:R3:W5:Y:S01]  /*4680*/  LDG.E.U8 R0, desc[UR36][R2.64] ;  /* 0x0000002402007981 */ /* 0x000762000c1e1100 */
[----:B------:R-:W-:Y:S05]  /*4690*/  BRA `(.L_x_15455) ;  /* 0x0000000c00247947 */ /* 0x000fea0003800000 */
.L_x_15456:
[----:B------:R2:W5:Y:S01]  /*46a0*/  LDG.E.U16 R0, desc[UR36][R2.64] ;  /* 0x0000002402007981 */ /* 0x000562000c1e1500 */
[----:B------:R-:W-:Y:S05]  /*46b0*/  BRA `(.L_x_15455) ;  /* 0x0000000c001c7947 */ /* 0x000fea0003800000 */
.L_x_15451:
        /* <DEDUP_REMOVED lines=9> */
.L_x_15459:
[----:B------:R-:W2:Y:S02]  /*4750*/  LDG.E.U16 R4, desc[UR36][R2.64] ;  /* 0x0000002402047981 */ /* 0x000ea4000c1e1500 */
[----:B--2---:R-:W-:-:S06]  /*4760*/  HADD2.F32 R4, -RZ, R4.H0_H0 ;  /* 0x20000004ff047230 */ /* 0x004fcc0000004100 */
[----:B------:R-:W0:Y:S02]  /*4770*/  F2I.FTZ.TRUNC.NTZ R4, R4 ;  /* 0x0000000400047305 */ /* 0x000e24000021f100 */
[----:B0-----:R-:W-:Y:S01]  /*4780*/  PRMT R0, R4, 0x7610, R0 ;  /* 0x0000761004007816 */ /* 0x001fe20000000000 */
[----:B------:R-:W-:Y:S06]  /*4790*/  BRA `(.L_x_15455) ;  /* 0x0000000800e47947 */ /* 0x000fec0003800000 */
.L_x_15458:
        /* <DEDUP_REMOVED lines=9> */
.L_x_15461:
[----:B------:R-:W2:Y:S02]  /*4830*/  LDG.E.U16 R2, desc[UR36][R2.64] ;  /* 0x0000002402027981 */ /* 0x000ea4000c1e1500 */
[----:B--2---:R-:W-:-:S06]  /*4840*/  HADD2.F32 R4, -RZ, R2.H0_H0 ;  /* 0x20000002ff047230 */ /* 0x004fcc0000004100 */
[----:B------:R-:W0:Y:S02]  /*4850*/  F2I.FTZ.TRUNC.NTZ R4, R4 ;  /* 0x0000000400047305 */ /* 0x000e24000021f100 */
[----:B0-----:R-:W-:Y:S01]  /*4860*/  PRMT R0, R4, 0x7610, R0 ;  /* 0x0000761004007816 */ /* 0x001fe20000000000 */
[----:B------:R-:W-:Y:S06]  /*4870*/  BRA `(.L_x_15455) ;  /* 0x0000000800ac7947 */ /* 0x000fec0003800000 */
.L_x_15460:
[----:B------:R-:W2:Y:S02]  /*4880*/  LDG.E.64 R2, desc[UR36][R2.64] ;  /* 0x0000002402027981 */ /* 0x000ea4000c1e1b00 */
[----:B--2---:R0:W1:Y:S01]  /*4890*/  F2I.F64.TRUNC R0, R2 ;  /* 0x0000000200007311 */ /* 0x004062000030d100 */
[----:B------:R-:W-:Y:S05]  /*48a0*/  BRA `(.L_x_15455) ;  /* 0x0000000800a07947 */ /* 0x000fea0003800000 */
.L_x_15450:
        /* <DEDUP_REMOVED lines=12> */
.L_x_15464:
[----:B------:R-:W2:Y:S02]  /*4970*/  LDG.E.64 R2, desc[UR36][R2.64] ;  /* 0x0000002402027981 */ /* 0x000ea4000c1e1b00 */
[----:B--2---:R0:W1:Y:S01]  /*4980*/  F2I.F64.TRUNC R0, R2 ;  /* 0x0000000200007311 */ /* 0x004062000030d100 */
[----:B------:R-:W-:Y:S05]  /*4990*/  BRA `(.L_x_15455) ;  /* 0x0000000800647947 */ /* 0x000fea0003800000 */
.L_x_15463:
        /* <DEDUP_REMOVED lines=27> */
.L_x_15466:
        /* <DEDUP_REMOVED lines=14> */
.L_x_15465:
[----:B------:R-:W2:Y:S02]  /*4c30*/  LDG.E.U16 R4, desc[UR36][R2.64] ;  /* 0x0000002402047981 */ /* 0x000ea4000c1e1500 */
[----:B--2---:R-:W-:-:S06]  /*4c40*/  IMAD.U32 R4, R4, 0x10000, RZ ;  /* 0x0001000004047824 */ /* 0x004fcc00078e00ff */
[----:B------:R-:W0:Y:S02]  /*4c50*/  F2I.FTZ.TRUNC.NTZ R4, R4 ;  /* 0x0000000400047305 */ /* 0x000e24000021f100 */
[----:B0-----:R-:W-:Y:S01]  /*4c60*/  PRMT R0, R4, 0x7610, R0 ;  /* 0x0000761004007816 */ /* 0x001fe20000000000 */
[----:B------:R-:W-:Y:S06]  /*4c70*/  BRA `(.L_x_15455) ;  /* 0x0000000400ac7947 */ /* 0x000fec0003800000 */
.L_x_15462:
        /* <DEDUP_REMOVED lines=10> */
.L_x_15469:
        /* <DEDUP_REMOVED lines=21> */
.L_x_15473:
[----:B------:R-:W-:Y:S05]  /*4e70*/  BSYNC.RECONVERGENT B1 ;  /* 0x0000000000017941 */ /* 0x000fea0003800200 */
.L_x_15472:
[----:B------:R-:W-:Y:S01]  /*4e80*/  IMAD.SHL.U32 R0, R0, 0x100000, RZ ;  /* 0x0010000000007824 */ /* 0x000fe200078e00ff */
[----:B------:R-:W-:-:S04]  /*4e90*/  LEA R2, R2, 0x3b800000, 0x17 ;  /* 0x3b80000002027811 */ /* 0x000fc800078eb8ff */
[----:B------:R-:W-:-:S07]  /*4ea0*/  LOP3.LUT R4, R2, R0, R7, 0xfe, !PT ;  /* 0x0000000002047212 */ /* 0x000fce00078efe07 */
.L_x_15471:
[----:B------:R-:W-:Y:S05]  /*4eb0*/  BSYNC.RECONVERGENT B0 ;  /* 0x0000000000007941 */ /* 0x000fea0003800200 */
.L_x_15470:
[----:B------:R-:W0:Y:S02]  /*4ec0*/  F2I.FTZ.TRUNC.NTZ R4, R4 ;  /* 0x0000000400047305 */ /* 0x000e24000021f100 */
[----:B0-----:R-:W-:Y:S01]  /*4ed0*/  PRMT R0, R4, 0x7610, R0 ;  /* 0x0000761004007816 */ /* 0x001fe20000000000 */
[----:B------:R-:W-:Y:S06]  /*4ee0*/  BRA `(.L_x_15455) ;  /* 0x0000000400107947 */ /* 0x000fec0003800000 */
.L_x_15468:
        /* <DEDUP_REMOVED lines=21> */
.L_x_15477:
[----:B------:R-:W-:Y:S05]  /*5040*/  BSYNC.RECONVERGENT B1 ;  /* 0x0000000000017941 */ /* 0x000fea0003800200 */
.L_x_15476:
[----:B------:R-:W-:Y:S02]  /*5050*/  SHF.L.U32 R0, R0, 0x15, RZ ;  /* 0x0000001500007819 */ /* 0x000fe400000006ff */
[----:B------:R-:W-:-:S04]  /*5060*/  LEA R2, R2, 0x37800000, 0x17 ;  /* 0x3780000002027811 */ /* 0x000fc800078eb8ff */
[----:B------:R-:W-:-:S07]  /*5070*/  LOP3.LUT R4, R2, R0, R7, 0xfe, !PT ;  /* 0x0000000002047212 */ /* 0x000fce00078efe07 */
.L_x_15475:
[----:B------:R-:W-:Y:S05]  /*5080*/  BSYNC.RECONVERGENT B0 ;  /* 0x0000000000007941 */ /* 0x000fea0003800200 */
.L_x_15474:
[----:B------:R-:W0:Y:S02]  /*5090*/  F2I.FTZ.TRUNC.NTZ R4, R4 ;  /* 0x0000000400047305 */ /* 0x000e24000021f100 */
[----:B0-----:R-:W-:Y:S01]  /*50a0*/  PRMT R0, R4, 0x7610, R0 ;  /* 0x0000761004007816 */ /* 0x001fe20000000000 */
[----:B------:R-:W-:Y:S06]  /*50b0*/  BRA `(.L_x_15455) ;  /* 0x00000000009c7947 */ /* 0x000fec0003800000 */
.L_x_15467:
        /* <DEDUP_REMOVED lines=14> */
.L_x_15481:
[----:B------:R-:W-:Y:S05]  /*51a0*/  BSYNC.RECONVERGENT B0 ;  /* 0x0000000000007941 */ /* 0x000fea0003800200 */
.L_x_15480:
[----:B------:R-:W0:Y:S02]  /*51b0*/  F2I.FTZ.TRUNC.NTZ R4, R4 ;  /* 0x0000000400047305 */ /* 0x000e24000021f100 */
[----:B0-----:R-:W-:Y:S01]  /*51c0*/  PRMT R0, R4, 0x7610, R0 ;  /* 0x0000761004007816 */ /* 0x001fe20000000000 */
[----:B------:R-:W-:Y:S06]  /*51d0*/  BRA `(.L_x_15455) ;  /* 0x0000000000547947 */ /* 0x000fec0003800000 */
.L_x_15454:
        /* <DEDUP_REMOVED lines=16> */
.L_x_15482:
[----:B------:R-:W-:Y:S01]  /*52e0*/  PRMT R0, RZ, 0x7610, R0 ;  /* 0x00007610ff007816 */ /* 0x000fe20000000000 */
[----:B------:R-:W-:Y:S06]  /*52f0*/  BRA `(.L_x_15455) ;  /* 0x00000000000c7947 */ /* 0x000fec0003800000 */
.L_x_15479:
[----:B------:R0:W5:Y:S01]  /*5300*/  LDG.E.U8 R0, desc[UR36][R2.64] ;  /* 0x0000002402007981 */ /* 0x000162000c1e1100 */
[----:B------:R-:W-:Y:S05]  /*5310*/  BRA `(.L_x_15455) ;  /* 0x0000000000047947 */ /* 0x000fea0003800000 */
.L_x_15478:
[----:B------:R0:W5:Y:S02]  /*5320*/  LDG.E.U8 R0, desc[UR36][R2.64] ;  /* 0x0000002402007981 */ /* 0x000164000c1e1100 */
.L_x_15455:
[----:B------:R-:W0:Y:S01]  /*5330*/  LDCU.64 UR6, c[0x0][0x580] ;  /* 0x0000b000ff0677ac */ /* 0x000e220008000a00 */
[----:B-1---5:R-:W-:Y:S01]  /*5340*/  IMAD.MOV R7, RZ, RZ, -R0 ;  /* 0x000000ffff077224 */ /* 0x022fe200078e0a00 */
[----:B------:R-:W-:-:S04]  /*5350*/  UPRMT UR4, UR42, 0x9910, URZ ;  /* 0x000099102a047896 */ /* 0x000fc800080000ff */
        /* <DEDUP_REMOVED lines=15> */
.L_x_15486:
[----:B------:R0:W-:Y:S01]  /*5450*/  STG.E.U8 desc[UR36][R2.64], R7 ;  /* 0x0000000702007986 */ /* 0x0001e2000c101124 */
[----:B------:R-:W-:Y:S05]  /*5460*/  BRA `(.L_x_15488) ;  /* 0x0000000c00807947 */ /* 0x000fea0003800000 */
.L_x_15485:
        /* <DEDUP_REMOVED lines=12> */
.L_x_15490:
[----:B------:R-:W-:-:S04]  /*5530*/  LOP3.LUT R7, R7, 0xffff, RZ, 0xc0, !PT ;  /* 0x0000ffff07077812 */ /* 0x000fc800078ec0ff */
[----:B------:R-:W-:-:S05]  /*5540*/  PRMT R5, R7, 0x8880, RZ ;  /* 0x0000888007057816 */ /* 0x000fca00000000ff */
[----:B------:R0:W-:Y:S01]  /*5550*/  STG.E desc[UR36][R2.64], R5 ;  /* 0x0000000502007986 */ /* 0x0001e2000c101924 */
[----:B------:R-:W-:Y:S05]  /*5560*/  BRA `(.L_x_15488) ;  /* 0x0000000c00407947 */ /* 0x000fea0003800000 */
.L_x_15489:
[----:B------:R-:W-:-:S04]  /*5570*/  PRMT R5, R7, 0x8880, RZ ;  /* 0x0000888007057816 */ /* 0x000fc800000000ff */
[----:B------:R-:W-:-:S05]  /*5580*/  PRMT R5, R5, 0x7710, RZ ;  /* 0x0000771005057816 */ /* 0x000fca00000000ff */
[----:B------:R0:W-:Y:S01]  /*5590*/  STG.E.U16 desc[UR36][R2.64], R5 ;  /* 0x0000000502007986 */ /* 0x0001e2000c101524 */
[----:B------:R-:W-:Y:S05]  /*55a0*/  BRA `(.L_x_15488) ;  /* 0x0000000c00307947 */ /* 0x000fea0003800000 */
.L_x_15484:
        /* <DEDUP_REMOVED lines=9> */
.L_x_15492:
[----:B------:R-:W0:Y:S02]  /*5640*/  I2F.S8 R0, R7 ;  /* 0x0000000700007306 */ /* 0x000e240000001400 */
[----:B0-----:R-:W-:-:S05]  /*5650*/  F2FP.F16.F32.PACK_AB R0, RZ, R0 ;  /* 0x00000000ff00723e */ /* 0x001fca00000000ff */
[----:B------:R0:W-:Y:S01]  /*5660*/  STG.E.U16 desc[UR36][R2.64], R0 ;  /* 0x0000000002007986 */ /* 0x0001e2000c101524 */
[----:B------:R-:W-:Y:S05]  /*5670*/  BRA `(.L_x_15488) ;  /* 0x0000000800fc7947 */ /* 0x000fea0003800000 */
.L_x_15491:
        /* <DEDUP_REMOVED lines=10> */
.L_x_15494:
[----:B------:R-:W0:Y:S02]  /*5720*/  I2F.S8 R7, R7 ;  /* 0x0000000700077306 */ /* 0x000e240000001400 */
[----:B0-----:R-:W-:-:S04]  /*5730*/  F2FP.F16.F32.PACK_AB R5, RZ, R7 ;  /* 0x00000007ff05723e */ /* 0x001fc800000000ff */
[----:B------:R-:W-:-:S05]  /*5740*/  PRMT R5, R5, 0x5410, RZ ;  /* 0x0000541005057816 */ /* 0x000fca00000000ff */
[----:B------:R0:W-:Y:S01]  /*5750*/  STG.E desc[UR36][R2.64], R5 ;  /* 0x0000000502007986 */ /* 0x0001e2000c101924 */
[----:B------:R-:W-:Y:S05]  /*5760*/  BRA `(.L_x_15488) ;  /* 0x0000000800c07947 */ /* 0x000fea0003800000 */
.L_x_15493:
[----:B------:R-:W-:-:S04]  /*5770*/  PRMT R4, R7, 0x8880, RZ ;  /* 0x0000888007047816 */ /* 0x000fc800000000ff */
[----:B------:R-:W-:-:S06]  /*5780*/  PRMT R4, R4, 0x7710, RZ ;  /* 0x0000771004047816 */ /* 0x000fcc00000000ff */
[----:B------:R-:W0:Y:S02]  /*5790*/  I2F.F64.S16 R4, R4 ;  /* 0x0000000400047312 */ /* 0x000e240000101c00 */
[----:B0-----:R0:W-:Y:S01]  /*57a0*/  STG.E.64 desc[UR36][R2.64], R4 ;  /* 0x0000000402007986 */ /* 0x0011e2000c101b24 */
[----:B------:R-:W-:Y:S05]  /*57b0*/  BRA `(.L_x_15488) ;  /* 0x0000000800ac7947 */ /* 0x000fea0003800000 */
.L_x_15483:
        /* <DEDUP_REMOVED lines=14> */
.L_x_15498:
        /* <DEDUP_REMOVED lines=18> */
.L_x_15501:
[----:B------:R-:W-:-:S04]  /*59c0*/  SHF.R.U32.HI R5, RZ, 0x18, R5 ;  /* 0x00000018ff057819 */ /* 0x000fc80000011605 */
[----:B------:R-:W-:-:S07]  /*59d0*/  LOP3.LUT R0, R0, 0x80, R5, 0xf8, !PT ;  /* 0x0000008000007812 */ /* 0x000fce00078ef805 */
.L_x_15500:
[----:B------:R-:W-:Y:S05]  /*59e0*/  BSYNC.RECONVERGENT B0 ;  /* 0x0000000000007941 */ /* 0x000fea0003800200 */
.L_x_15499:
[----:B------:R0:W-:Y:S01]  /*59f0*/  STG.E.U8 desc[UR36][R2.64], R0 ;  /* 0x0000000002007986 */ /* 0x0001e2000c101124 */
[----:B------:R-:W-:Y:S05]  /*5a00*/  BRA `(.L_x_15488) ;  /* 0x0000000800187947 */ /* 0x000fea0003800000 */
.L_x_15497:
        /* <DEDUP_REMOVED lines=18> */
.L_x_15504:
[----:B------:R-:W-:-:S04]  /*5b30*/  SHF.R.U32.HI R5, RZ, 0x18, R5 ;  /* 0x00000018ff057819 */ /* 0x000fc80000011605 */
[----:B------:R-:W-:-:S07]  /*5b40*/  LOP3.LUT R0, R0, 0x80, R5, 0xf8, !PT ;  /* 0x0000008000007812 */ /* 0x000fce00078ef805 */
.L_x_15503:
[----:B------:R-:W-:Y:S05]  /*5b50*/  BSYNC.RECONVERGENT B0 ;  /* 0x0000000000007941 */ /* 0x000fea0003800200 */
.L_x_15502:
[----:B------:R0:W-:Y:S01]  /*5b60*/  STG.E.U8 desc[UR36][R2.64], R0 ;  /* 0x0000000002007986 */ /* 0x0001e2000c101124 */
[----:B------:R-:W-:Y:S05]  /*5b70*/  BRA `(.L_x_15488) ;  /* 0x0000000400bc7947 */ /* 0x000fea0003800000 */
.L_x_15496:
[----:B------:R-:W-:-:S09]  /*5b80*/  UISETP.NE.AND UP0, UPT, UR4, 0x1c, UPT ;  /* 0x0000001c0400788c */ /* 0x000fd2000bf05270 */
[----:B------:R-:W-:Y:S05]  /*5b90*/  BRA.U !UP0, `(.L_x_15505) ;  /* 0x0000000108687547 */ /* 0x000fea000b800000 */
[----:B------:R-:W-:-:S09]  /*5ba0*/  UISETP.NE.AND UP0, UPT, UR4, 0x1d, UPT ;  /* 0x0000001d0400788c */ /* 0x000fd2000bf05270 */
[----:B------:R-:W-:Y:S05]  /*5bb0*/  BRA.U !UP0, `(.L_x_15506) ;  /* 0x0000000108487547 */ /* 0x000fea000b800000 */
[----:B------:R-:W-:-:S09]  /*5bc0*/  UISETP.NE.AND UP0, UPT, UR4, 0x2c, UPT ;  /* 0x0000002c0400788c */ /* 0x000fd2000bf05270 */
[----:B------:R-:W-:Y:S05]  /*5bd0*/  BRA.U UP0, `(.L_x_15487) ;  /* 0x0000000100c07547 */ /* 0x000fea000b800000 */
        /* <DEDUP_REMOVED lines=16> */
.L_x_15506:
[----:B------:R-:W-:-:S04]  /*5ce0*/  LOP3.LUT R7, R7, 0xffff, RZ, 0xc0, !PT ;  /* 0x0000ffff07077812 */ /* 0x000fc800078ec0ff */
[----:B------:R-:W-:-:S05]  /*5cf0*/  PRMT R7, R7, 0x8880, RZ ;  /* 0x0000888007077816 */ /* 0x000fca00000000ff */
[----:B------:R-:W-:-:S05]  /*5d00*/  IMAD.MOV.U32 R4, RZ, RZ, R7 ;  /* 0x000000ffff047224 */ /* 0x000fca00078e0007 */
[----:B------:R-:W-:-:S05]  /*5d10*/  SHF.R.S32.HI R5, RZ, 0x1f, R4 ;  /* 0x0000001fff057819 */ /* 0x000fca0000011404 */
[----:B------:R0:W-:Y:S01]  /*5d20*/  STG.E.64 desc[UR36][R2.64], R4 ;  /* 0x0000000402007986 */ /* 0x0001e2000c101b24 */
[----:B------:R-:W-:Y:S05]  /*5d30*/  BRA `(.L_x_15488) ;  /* 0x00000004004c7947 */ /* 0x000fea0003800000 */
.L_x_15505:
[----:B------:R-:W-:-:S04]  /*5d40*/  LOP3.LUT R7, R7, 0xffff, RZ, 0xc0, !PT ;  /* 0x0000ffff07077812 */ /* 0x000fc800078ec0ff */
[----:B------:R-:W-:-:S05]  /*5d50*/  PRMT R5, R7, 0x8880, RZ ;  /* 0x0000888007057816 */ /* 0x000fca00000000ff */
[----:B------:R0:W-:Y:S01]  /*5d60*/  STG.E desc[UR36][R2.64], R5 ;  /* 0x0000000502007986 */ /* 0x0001e2000c101924 */
[----:B------:R-:W-:Y:S05]  /*5d70*/  BRA `(.L_x_15488) ;  /* 0x00000004003c7947 */ /* 0x000fea0003800000 */
.L_x_15495:
        /* <DEDUP_REMOVED lines=10> */
.L_x_15508:
[----:B------:R-:W-:Y:S02]  /*5e20*/  PRMT R4, R7, 0x8880, RZ ;  /* 0x0000888007047816 */ /* 0x000fe400000000ff */
[----:B------:R-:W-:Y:S02]  /*5e30*/  CS2R R6, SRZ ;  /* 0x0000000000067805 */ /* 0x000fe4000001ff00 */
[----:B------:R-:W-:-:S06]  /*5e40*/  PRMT R4, R4, 0x7710, RZ ;  /* 0x0000771004047816 */ /* 0x000fcc00000000ff */
[----:B------:R-:W0:Y:S02]  /*5e50*/  I2F.F64.S16 R4, R4 ;  /* 0x0000000400047312 */ /* 0x000e240000101c00 */
[----:B0-----:R4:W-:Y:S01]  /*5e60*/  STG.E.128 desc[UR36][R2.64], R4 ;  /* 0x0000000402007986 */ /* 0x0019e2000c101d24 */
[----:B------:R-:W-:Y:S05]  /*5e70*/  BRA `(.L_x_15488) ;  /* 0x0000000000fc7947 */ /* 0x000fea0003800000 */
.L_x_15507:
[----:B------:R-:W-:-:S09]  /*5e80*/  UISETP.NE.AND UP0, UPT, UR4, 0xf, UPT ;  /* 0x0000000f0400788c */ /* 0x000fd2000bf05270 */
[----:B------:R-:W-:Y:S05]  /*5e90*/  BRA.U !UP0, `(.L_x_15509) ;  /* 0x0000000108e87547 */ /* 0x000fea000b800000 */
[----:B------:R-:W-:-:S09]  /*5ea0*/  UISETP.NE.AND UP0, UPT, UR4, 0x17, UPT ;  /* 0x000000170400788c */ /* 0x000fd2000bf05270 */
[----:B------:R-:W-:Y:S05]  /*5eb0*/  BRA.U !UP0, `(.L_x_15510) ;  /* 0x0000000108907547 */ /* 0x000fea000b800000 */
[----:B------:R-:W-:-:S09]  /*5ec0*/  UISETP.NE.AND UP0, UPT, UR4, 0x18, UPT ;  /* 0x000000180400788c */ /* 0x000fd2000bf05270 */
[----:B------:R-:W-:Y:S05]  /*5ed0*/  BRA.U !UP0, `(.L_x_15511) ;  /* 0x0000000108447547 */ /* 0x000fea000b800000 */
.L_x_15487:
        /* <DEDUP_REMOVED lines=8> */
[----:B0-----:R-:W-:Y:S02]  /*5f60*/  IMAD.U32 R4, RZ, RZ, UR4 ;  /* 0x00000004ff047e24 */ /* 0x001fe4000f8e00ff */
[----:B------:R-:W-:Y:S01]  /*5f70*/  IMAD.U32 R5, RZ, RZ, UR5 ;  /* 0x00000005ff057e24 */ /* 0x000fe2000f8e00ff */
[----:B---3--:R-:W-:Y:S01]  /*5f80*/  MOV R6, UR6 ;  /* 0x0000000600067c02 */ /* 0x008fe20008000f00 */
[----:B------:R-:W-:-:S02]  /*5f90*/  IMAD.U32 R7, RZ, RZ, UR7 ;  /* 0x00000007ff077e24 */ /* 0x000fc4000f8e00ff */
[----:B----4-:R-:W-:Y:S02]  /*5fa0*/  IMAD.U32 R10, RZ, RZ, UR8 ;  /* 0x00000008ff0a7e24 */ /* 0x010fe4000f8e00ff */
[----:B-1----:R-:W-:-:S07]  /*5fb0*/  IMAD.U32 R11, RZ, RZ, UR9 ;  /* 0x00000009ff0b7e24 */ /* 0x002fce000f8e00ff */
[----:B------:R-:W-:-:S07]  /*5fc0*/  LEPC R20, `(.L_x_15512) ;  /* 0x000000001014794e */ /* 0x000fce0000000000 */
[----:B--2---:R-:W-:Y:S05]  /*5fd0*/  CALL.ABS.NOINC R2 ;  /* 0x0000000002007343 */ /* 0x004fea0003c00000 */
.L_x_15512:
[----:B------:R-:W-:Y:S05]  /*5fe0*/  BRA `(.L_x_15488) ;  /* 0x0000000000a07947 */ /* 0x000fea0003800000 */
.L_x_15511:
        /* <DEDUP_REMOVED lines=13> */
.L_x_15514:
[----:B------:R-:W-:Y:S05]  /*60c0*/  BSYNC.RECONVERGENT B0 ;  /* 0x0000000000007941 */ /* 0x000fea0003800200 */
.L_x_15513:
[----:B------:R-:W-:-:S05]  /*60d0*/  LOP3.LUT R5, R0, 0x80, R5, 0xf8, !PT ;  /* 0x0000008000057812 */ /* 0x000fca00078ef805 */
[----:B------:R2:W-:Y:S01]  /*60e0*/  STG.E.U8 desc[UR36][R2.64], R5 ;  /* 0x0000000502007986 */ /* 0x0005e2000c101124 */
[----:B------:R-:W-:Y:S05]  /*60f0*/  BRA `(.L_x_15488) ;  /* 0x00000000005c7947 */ /* 0x000fea0003800000 */
.L_x_15510:
        /* <DEDUP_REMOVED lines=12> */
.L_x_15516:
[----:B------:R-:W-:Y:S02]  /*61c0*/  ISETP.GT.U32.AND P0, PT, R4, 0x7f800000, PT ;  /* 0x7f8000000400780c */ /* 0x000fe40003f04070 */
[----:B------:R-:W-:-:S04]  /*61d0*/  MOV R0, 0x7f ;  /* 0x0000007f00007802 */ /* 0x000fc80000000f00 */
[----:B------:R-:W-:-:S07]  /*61e0*/  SEL R0, R0, 0x7c, P0 ;  /* 0x0000007c00007807 */ /* 0x000fce0000000000 */
.L_x_15517:
[----:B------:R-:W-:Y:S05]  /*61f0*/  BSYNC.RECONVERGENT B0 ;  /* 0x0000000000007941 */ /* 0x000fea0003800200 */
.L_x_15515:
[----:B------:R-:W-:-:S04]  /*6200*/  SHF.R.U32.HI R5, RZ, 0x18, R5 ;  /* 0x00000018ff057819 */ /* 0x000fc80000011605 */
[----:B------:R-:W-:-:S05]  /*6210*/  LOP3.LUT R5, R0, 0x80, R5, 0xf8, !PT ;  /* 0x0000008000057812 */ /* 0x000fca00078ef805 */
[----:B------:R1:W-:Y:S01]  /*6220*/  STG.E.U8 desc[UR36][R2.64], R5 ;  /* 0x0000000502007986 */ /* 0x0003e2000c101124 */
[----:B------:R-:W-:Y:S05]  /*6230*/  BRA `(.L_x_15488) ;  /* 0x00000000000c7947 */ /* 0x000fea0003800000 */
.L_x_15509:
[----:B------:R-:W0:Y:S02]  /*6240*/  I2F.S8 R0, R7 ;  /* 0x0000000700007306 */ /* 0x000e240000001400 */
[----:B0-----:R-:W-:-:S05]  /*6250*/  F2FP.BF16.F32.PACK_AB R0, RZ, R0 ;  /* 0x00000000ff00723e */ /* 0x001fca00000010ff */
[----:B------:R0:W-:Y:S02]  /*6260*/  STG.E.U16 desc[UR36][R2.64], R0 ;  /* 0x0000000002007986 */ /* 0x0001e4000c101524 */
.L_x_15488:
[----:B------:R-:W-:-:S07]  /*6270*/  VIADD R17, R17, 0x80 ;  /* 0x0000008011117836 */ /* 0x000fce0000000000 */
.L_x_15448:
[----:B------:R-:W-:Y:S05]  /*6280*/  BSYNC.RECONVERGENT B6 ;  /* 0x0000000000067941 */ /* 0x000fea0003800200 */
.L_x_15447:
        /* <DEDUP_REMOVED lines=307> */
.L_x_15520:
        /* <DEDUP_REMOVED lines=16> */
.L_x_15524:
[----:B------:R0:W5:Y:S01]  /*76c0*/  LDG.E.U8 R0, desc[UR36][R2.64] ;  /* 0x0000002402007981 */ /* 0x000162000c1e1100 */
[----:B------:R-:W-:Y:S05]  /*76d0*/  BRA `(.L_x_15526) ;  /* 0x0000000c004c7947 */ /* 0x000fea0003800000 */
.L_x_15523:
        /* <DEDUP_REMOVED lines=8> */
.L_x_15528:
[----:B------:R0:W5:Y:S01]  /*7760*/  LDG.E.U8 R0, desc[UR36][R2.64] ;  /* 0x0000002402007981 */ /* 0x000162000c1e1100 */
[----:B------:R-:W-:Y:S05]  /*7770*/  BRA `(.L_x_15526) ;  /* 0x0000000c00247947 */ /* 0x000fea0003800000 */
.L_x_15527:
[----:B------:R0:W5:Y:S01]  /*7780*/  LDG.E.U16 R0, desc[UR36][R2.64] ;  /* 0x0000002402007981 */ /* 0x000162000c1e1500 */
[----:B------:R-:W-:Y:S05]  /*7790*/  BRA `(.L_x_15526) ;  /* 0x0000000c001c7947 */ /* 0x000fea0003800000 */
.L_x_15522:
        /* <DEDUP_REMOVED lines=9> */
.L_x_15530:
[----:B------:R-:W2:Y:S02]  /*7830*/  LDG.E.U16 R4, desc[UR36][R2.64] ;  /* 0x0000002402047981 */ /* 0x000ea4000c1e1500 */
[----:B--2---:R-:W-:-:S06]  /*7840*/  HADD2.F32 R4, -RZ, R4.H0_H0 ;  /* 0x20000004ff047230 */ /* 0x004fcc0000004100 */
[----:B------:R-:W0:Y:S02]  /*7850*/  F2I.FTZ.TRUNC.NTZ R4, R4 ;  /* 0x0000000400047305 */ /* 0x000e24000021f100 */
[----:B0-----:R-:W-:Y:S01]  /*7860*/  PRMT R0, R4, 0x7610, R0 ;  /* 0x0000761004007816 */ /* 0x001fe20000000000 */
[----:B------:R-:W-:Y:S06]  /*7870*/  BRA `(.L_x_15526) ;  /* 0x0000000800e47947 */ /* 0x000fec0003800000 */
.L_x_15529:
        /* <DEDUP_REMOVED lines=9> */
.L_x_15532:
[----:B------:R-:W2:Y:S02]  /*7910*/  LDG.E.U16 R2, desc[UR36][R2.64] ;  /* 0x0000002402027981 */ /* 0x000ea4000c1e1500 */
[----:B--2---:R-:W-:-:S06]  /*7920*/  HADD2.F32 R4, -RZ, R2.H0_H0 ;  /* 0x20000002ff047230 */ /* 0x004fcc0000004100 */
[----:B------:R-:W0:Y:S02]  /*7930*/  F2I.FTZ.TRUNC.NTZ R4, R4 ;  /* 0x0000000400047305 */ /* 0x000e24000021f100 */
[----:B0-----:R-:W-:Y:S01]  /*7940*/  PRMT R0, R4, 0x7610, R0 ;  /* 0x0000761004007816 */ /* 0x001fe20000000000 */
[----:B------:R-:W-:Y:S06]  /*7950*/  BRA `(.L_x_15526) ;  /* 0x0000000800ac7947 */ /* 0x000fec0003800000 */
.L_x_15531:
[----:B------:R-:W2:Y:S02]  /*7960*/  LDG.E.64 R2, desc[UR36][R2.64] ;  /* 0x0000002402027981 */ /* 0x000ea4000c1e1b00 */
[----:B--2---:R0:W1:Y:S01]  /*7970*/  F2I.F64.TRUNC R0, R2 ;  /* 0x0000000200007311 */ /* 0x004062000030d100 */
[----:B------:R-:W-:Y:S05]  /*7980*/  BRA `(.L_x_15526) ;  /* 0x0000000800a07947 */ /* 0x000fea0003800000 */
.L_x_15521:
        /* <DEDUP_REMOVED lines=12> */
.L_x_15535:
[----:B------:R-:W2:Y:S02]  /*7a50*/  LDG.E.64 R2, desc[UR36][R2.64] ;  /* 0x0000002402027981 */ /* 0x000ea4000c1e1b00 */
[----:B--2---:R0:W1:Y:S01]  /*7a60*/  F2I.F64.TRUNC R0, R2 ;  /* 0x0000000200007311 */ /* 0x004062000030d100 */
[----:B------:R-:W-:Y:S05]  /*7a70*/  BRA `(.L_x_15526) ;  /* 0x0000000800647947 */ /* 0x000fea0003800000 */
.L_x_15534:
        /* <DEDUP_REMOVED lines=27> */
.L_x_15537:
        /* <DEDUP_REMOVED lines=14> */
.L_x_15536:
[----:B------:R-:W2:Y:S02]  /*7d10*/  LDG.E.U16 R4, desc[UR36][R2.64] ;  /* 0x0000002402047981 */ /* 0x000ea4000c1e1500 */
[----:B--2---:R-:W-:-:S06]  /*7d20*/  SHF.L.U32 R4, R4, 0x10, RZ ;  /* 0x0000001004047819 */ /* 0x004fcc00000006ff */
[----:B------:R-:W0:Y:S02]  /*7d30*/  F2I.FTZ.TRUNC.NTZ R4, R4 ;  /* 0x0000000400047305 */ /* 0x000e24000021f100 */
[----:B0-----:R-:W-:Y:S01]  /*7d40*/  PRMT R0, R4, 0x7610, R0 ;  /* 0x0000761004007816 */ /* 0x001fe20000000000 */
[----:B------:R-:W-:Y:S06]  /*7d50*/  BRA `(.L_x_15526) ;  /* 0x0000000400ac7947 */ /* 0x000fec0003800000 */
.L_x_15533:
        /* <DEDUP_REMOVED lines=10> */
.L_x_15540:
        /* <DEDUP_REMOVED lines=21> */
.L_x_15544:
[----:B------:R-:W-:Y:S05]  /*7f50*/  BSYNC.RECONVERGENT B1 ;  /* 0x0000000000017941 */ /* 0x000fea0003800200 */
.L_x_15543:
[----:B------:R-:W-:Y:S01]  /*7f60*/  IMAD.SHL.U32 R0, R0, 0x100000, RZ ;  /* 0x0010000000007824 */ /* 0x000fe200078e00ff */
[----:B------:R-:W-:-:S04]  /*7f70*/  LEA R2, R2, 0x3b800000, 0x17 ;  /* 0x3b80000002027811 */ /* 0x000fc800078eb8ff */
[----:B------:R-:W-:-:S07]  /*7f80*/  LOP3.LUT R4, R2, R0, R7, 0xfe, !PT ;  /* 0x0000000002047212 */ /* 0x000fce00078efe07 */
.L_x_15542:
[----:B------:R-:W-:Y:S05]  /*7f90*/  BSYNC.RECONVERGENT B0 ;  /* 0x0000000000007941 */ /* 0x000fea0003800200 */
.L_x_15541:
[----:B------:R-:W0:Y:S02]  /*7fa0*/  F2I.FTZ.TRUNC.NTZ R4, R4 ;  /* 0x0000000400047305 */ /* 0x000e24000021f100 */
[----:B0-----:R-:W-:Y:S01]  /*7fb0*/  PRMT R0, R4, 0x7610, R0 ;  /* 0x0000761004007816 */ /* 0x001fe20000000000 */
[----:B------:R-:W-:Y:S06]  /*7fc0*/  BRA `(.L_x_15526) ;  /* 0x0000000400107947 */ /* 0x000fec0003800000 */
.L_x_15539:
        /* <DEDUP_REMOVED lines=21> */
.L_x_15548:
[----:B------:R-:W-:Y:S05]  /*8120*/  BSYNC.RECONVERGENT B1 ;  /* 0x0000000000017941 */ /* 0x000fea0003800200 */
.L_x_15547:
[----:B------:R-:W-:Y:S01]  /*8130*/  IMAD.SHL.U32 R0, R0, 0x200000, RZ ;  /* 0x0020000000007824 */ /* 0x000fe200078e00ff */
[----:B------:R-:W-:-:S04]  /*8140*/  LEA R2, R2, 0x37800000, 0x17 ;  /* 0x3780000002027811 */ /* 0x000fc800078eb8ff */
[----:B------:R-:W-:-:S07]  /*8150*/  LOP3.LUT R4, R2, R0, R7, 0xfe, !PT ;  /* 0x0000000002047212 */ /* 0x000fce00078efe07 */
.L_x_15546:
[----:B------:R-:W-:Y:S05]  /*8160*/  BSYNC.RECONVERGENT B0 ;  /* 0x0000000000007941 */ /* 0x000fea0003800200 */
.L_x_15545:
[----:B------:R-:W0:Y:S02]  /*8170*/  F2I.FTZ.TRUNC.NTZ R4, R4 ;  /* 0x0000000400047305 */ /* 0x000e24000021f100 */
[----:B0-----:R-:W-:Y:S01]  /*8180*/  PRMT R0, R4, 0x7610, R0 ;  /* 0x0000761004007816 */ /* 0x001fe20000000000 */
[----:B------:R-:W-:Y:S06]  /*8190*/  BRA `(.L_x_15526) ;  /* 0x00000000009c7947 */ /* 0x000fec0003800000 */
.L_x_15538:
        /* <DEDUP_REMOVED lines=14> */
.L_x_15552:
[----:B------:R-:W-:Y:S05]  /*8280*/  BSYNC.RECONVERGENT B0 ;  /* 0x0000000000007941 */ /* 0x000fea0003800200 */
.L_x_15551:
[----:B------:R-:W0:Y:S02]  /*8290*/  F2I.FTZ.TRUNC.NTZ R4, R4 ;  /* 0x0000000400047305 */ /* 0x000e24000021f100 */
[----:B0-----:R-:W-:Y:S01]  /*82a0*/  PRMT R0, R4, 0x7610, R0 ;  /* 0x0000761004007816 */ /* 0x001fe20000000000 */
[----:B------:R-:W-:Y:S06]  /*82b0*/  BRA `(.L_x_15526) ;  /* 0x0000000000547947 */ /* 0x000fec0003800000 */
.L_x_15525:
        /* <DEDUP_REMOVED lines=16> */
.L_x_15553:
[----:B------:R-:W-:Y:S01]  /*83c0*/  PRMT R0, RZ, 0x7610, R0 ;  /* 0x00007610ff007816 */ /* 0x000fe20000000000 */
[----:B------:R-:W-:Y:S06]  /*83d0*/  BRA `(.L_x_15526) ;  /* 0x00000000000c7947 */ /* 0x000fec0003800000 */
.L_x_15550:
[----:B------:R3:W5:Y:S01]  /*83e0*/  LDG.E.U8 R0, desc[UR36][R2.64] ;  /* 0x0000002402007981 */ /* 0x000762000c1e1100 */
[----:B------:R-:W-:Y:S05]  /*83f0*/  BRA `(.L_x_15526) ;  /* 0x0000000000047947 */ /* 0x000fea0003800000 */
.L_x_15549:
[----:B------:R4:W5:Y:S02]  /*8400*/  LDG.E.U8 R0, desc[UR36][R2.64] ;  /* 0x0000002402007981 */ /* 0x000964000c1e1100 */
.L_x_15526:
[----:B------:R-:W0:Y:S01]  /*8410*/  LDCU.64 UR6, c[0x0][0x580] ;  /* 0x0000b000ff0677ac */ /* 0x000e220008000a00 */
[----:B-1---5:R-:W-:Y:S01]  /*8420*/  IMAD.MOV R7, RZ, RZ, -R0 ;  /* 0x000000ffff077224 */ /* 0x022fe200078e0a00 */
[----:B------:R-:W-:-:S04]  /*8430*/  UPRMT UR4, UR42, 0x9910, URZ ;  /* 0x000099102a047896 */ /* 0x000fc800080000ff */
[----:B------:R-:W-:Y:S01]  /*8440*/  PRMT R7, R7, 0x7710, RZ ;  /* 0x0000771007077816 */ /* 0x000fe200000000ff */
        /* <DEDUP_REMOVED lines=14> */
.L_x_15557:
[----:B------:R4:W-:Y:S01]  /*8530*/  STG.E.U8 desc[UR36][R2.64], R7 ;  /* 0x0000000702007986 */ /* 0x0009e2000c101124 */
[----:B------:R-:W-:Y:S05]  /*8540*/  BRA `(.L_x_15559) ;  /* 0x0000000c00807947 */ /* 0x000fea0003800000 */
.L_x_15556:
        /* <DEDUP_REMOVED lines=12> */
.L_x_15561:
[----:B------:R-:W-:-:S04]  /*8610*/  LOP3.LUT R7, R7, 0xffff, RZ, 0xc0, !PT ;  /* 0x0000ffff07077812 */ /* 0x000fc800078ec0ff */
[----:B------:R-:W-:-:S05]  /*8620*/  PRMT R5, R7, 0x8880, RZ ;  /* 0x0000888007057816 */ /* 0x000fca00000000ff */
[----:B------:R2:W-:Y:S01]  /*8630*/  STG.E desc[UR36][R2.64], R5 ;  /* 0x0000000502007986 */ /* 0x0005e2000c101924 */
[----:B------:R-:W-:Y:S05]  /*8640*/  BRA `(.L_x_15559) ;  /* 0x0000000c00407947 */ /* 0x000fea0003800000 */
.L_x_15560:
[----:B------:R-:W-:-:S04]  /*8650*/  PRMT R5, R7, 0x8880, RZ ;  /* 0x0000888007057816 */ /* 0x000fc800000000ff */
[----:B------:R-:W-:-:S05]  /*8660*/  PRMT R5, R5, 0x7710, RZ ;  /* 0x0000771005057816 */ /* 0x000fca00000000ff */
[----:B------:R0:W-:Y:S01]  /*8670*/  STG.E.U16 desc[UR36][R2.64], R5 ;  /* 0x0000000502007986 */ /* 0x0001e2000c101524 */
[----:B------:R-:W-:Y:S05]  /*8680*/  BRA `(.L_x_15559) ;  /* 0x0000000c00307947 */ /* 0x000fea0003800000 */
.L_x_15555:
        /* <DEDUP_REMOVED lines=9> */
.L_x_15563:
[----:B------:R-:W0:Y:S02]  /*8720*/  I2F.S8 R0, R7 ;  /* 0x0000000700007306 */ /* 0x000e240000001400 */
[----:B0-----:R-:W-:-:S05]  /*8730*/  F2FP.F16.F32.PACK_AB R0, RZ, R0 ;  /* 0x00000000ff00723e */ /* 0x001fca00000000ff */
[----:B------:R0:W-:Y:S01]  /*8740*/  STG.E.U16 desc[UR36][R2.64], R0 ;  /* 0x0000000002007986 */ /* 0x0001e2000c101524 */
[----:B------:R-:W-:Y:S05]  /*8750*/  BRA `(.L_x_15559) ;  /* 0x0000000800fc7947 */ /* 0x000fea0003800000 */
.L_x_15562:
[----:B------:R-:W-:-:S09]  /*8760*/  UISETP.NE.AND UP0, UPT, UR4, 0x7, UPT ;  /* 0x000000070400788c */ /* 0x000fd2000bf05270 */
[----:B------:R-:W-:Y:S05]  /*8770*/  BRA.U !UP0, `(.L_x_15564) ;  /* 0x0000000108347547 */ /* 0x000fea000b800000 */
[----:B------:R-:W-:-:S09]  /*8780*/  UISETP.NE.AND UP0, UPT, UR4, 0x8, UPT ;  /* 0x000000080400788c */ /* 0x000fd2000bf05270 */
[----:B------:R-:W-:Y:S05]  /*8790*/  BRA.U !UP0, `(.L_x_15565) ;  /* 0x0000000108187547 */ /* 0x000fea000b800000 */
[----:B------:R-:W-:-:S09]  /*87a0*/  UISETP.NE.AND UP0, UPT, UR4, 0x9, UPT ;  /* 0x000000090400788c */ /* 0x000fd2000bf05270 */
[----:B------:R-:W-:Y:S05]  /*87b0*/  BRA.U UP0, `(.L_x_15558) ;  /* 0x0000000900007547 */ /* 0x000fea000b800000 */
[----:B------:R-:W0:Y:S01]  /*87c0*/  I2F.S8 R4, R7 ;  /* 0x0000000700047306 */ /* 0x000e220000001400 */
[----:B------:R-:W-:-:S05]  /*87d0*/  IMAD.MOV.U32 R5, RZ, RZ, RZ ;  /* 0x000000ffff057224 */ /* 0x000fca00078e00ff */
[----:B0-----:R0:W-:Y:S01]  /*87e0*/  STG.E.64 desc[UR36][R2.64], R4 ;  /* 0x0000000402007986 */ /* 0x0011e2000c101b24 */
[----:B------:R-:W-:Y:S05]  /*87f0*/  BRA `(.L_x_15559) ;  /* 0x0000000800d47947 */ /* 0x000fea0003800000 */
.L_x_15565:
[----:B------:R-:W0:Y:S02]  /*8800*/  I2F.S8 R7, R7 ;  /* 0x0000000700077306 */ /* 0x000e240000001400 */
[----:B0-----:R-:W-:-:S04]  /*8810*/  F2FP.F16.F32.PACK_AB R5, RZ, R7 ;  /* 0x00000007ff05723e */ /* 0x001fc800000000ff */
[----:B------:R-:W-:-:S05]  /*8820*/  PRMT R5, R5, 0x5410, RZ ;  /* 0x0000541005057816 */ /* 0x000fca00000000ff */
[----:B------:R0:W-:Y:S01]  /*8830*/  STG.E desc[UR36][R2.64], R5 ;  /* 0x0000000502007986 */ /* 0x0001e2000c101924 */
[----:B------:R-:W-:Y:S05]  /*8840*/  BRA `(.L_x_15559) ;  /* 0x0000000800c07947 */ /* 0x000fea0003800000 */
.L_x_15564:
[----:B------:R-:W-:-:S04]  /*8850*/  PRMT R4, R7, 0x8880, RZ ;  /* 0x0000888007047816 */ /* 0x000fc800000000ff */
[----:B------:R-:W-:-:S06]  /*8860*/  PRMT R4, R4, 0x7710, RZ ;  /* 0x0000771004047816 */ /* 0x000fcc00000000ff */
[----:B------:R-:W0:Y:S02]  /*8870*/  I2F.F64.S16 R4, R4 ;  /* 0x0000000400047312 */ /* 0x000e240000101c00 */
[----:B0-----:R0:W-:Y:S01]  /*8880*/  STG.E.64 desc[UR36][R2.64], R4 ;  /* 0x0000000402007986 */ /* 0x0011e2000c101b24 */
[----:B------:R-:W-:Y:S05]  /*8890*/  BRA `(.L_x_15559) ;  /* 0x0000000800ac7947 */ /* 0x000fea0003800000 */
.L_x_15554:
        /* <DEDUP_REMOVED lines=14> */
.L_x_15569:
        /* <DEDUP_REMOVED lines=18> */
.L_x_15572:
[----:B------:R-:W-:-:S04]  /*8aa0*/  SHF.R.U32.HI R5, RZ, 0x18, R5 ;  /* 0x00000018ff057819 */ /* 0x000fc80000011605 */
[----:B------:R-:W-:-:S07]  /*8ab0*/  LOP3.LUT R0, R0, 0x80, R5, 0xf8, !PT ;  /* 0x0000008000007812 */ /* 0x000fce00078ef805 */
.L_x_15571:
[----:B------:R-:W-:Y:S05]  /*8ac0*/  BSYNC.RECONVERGENT B0 ;  /* 0x0000000000007941 */ /* 0x000fea0003800200 */
.L_x_15570:
[----:B------:R0:W-:Y:S01]  /*8ad0*/  STG.E.U8 desc[UR36][R2.64], R0 ;  /* 0x0000000002007986 */ /* 0x0001e2000c101124 */
[----:B------:R-:W-:Y:S05]  /*8ae0*/  BRA `(.L_x_15559) ;  /* 0x0000000800187947 */ /* 0x000fea0003800000 */
.L_x_15568:
        /* <DEDUP_REMOVED lines=18> */
.L_x_15575:
[----:B------:R-:W-:-:S04]  /*8c10*/  SHF.R.U32.HI R5, RZ, 0x18, R5 ;  /* 0x00000018ff057819 */ /* 0x000fc80000011605 */
[----:B------:R-:W-:-:S07]  /*8c20*/  LOP3.LUT R0, R0, 0x80, R5, 0xf8, !PT ;  /* 0x0000008000007812 */ /* 0x000fce00078ef805 */
.L_x_15574:
[----:B------:R-:W-:Y:S05]  /*8c30*/  BSYNC.RECONVERGENT B0 ;  /* 0x0000000000007941 */ /* 0x000fea0003800200 */
.L_x_15573:
[----:B------:R0:W-:Y:S01]  /*8c40*/  STG.E.U8 desc[UR36][R2.64], R0 ;  /* 0x0000000002007986 */ /* 0x0001e2000c101124 */
[----:B------:R-:W-:Y:S05]  /*8c50*/  BRA `(.L_x_15559) ;  /* 0x0000000400bc7947 */ /* 0x000fea0003800000 */
.L_x_15567:
        /* <DEDUP_REMOVED lines=22> */
.L_x_15577:
[----:B------:R-:W-:-:S04]  /*8dc0*/  LOP3.LUT R7, R7, 0xffff, RZ, 0xc0, !PT ;  /* 0x0000ffff07077812 */ /* 0x000fc800078ec0ff */
[----:B------:R-:W-:-:S05]  /*8dd0*/  PRMT R7, R7, 0x8880, RZ ;  /* 0x0000888007077816 */ /* 0x000fca00000000ff */
[----:B------:R-:W-:-:S05]  /*8de0*/  IMAD.MOV.U32 R4, RZ, RZ, R7 ;  /* 0x000000ffff047224 */ /* 0x000fca00078e0007 */
[----:B------:R-:W-:-:S05]  /*8df0*/  SHF.R.S32.HI R5, RZ, 0x1f, R4 ;  /* 0x0000001fff057819 */ /* 0x000fca0000011404 */
[----:B------:R0:W-:Y:S01]  /*8e00*/  STG.E.64 desc[UR36][R2.64], R4 ;  /* 0x0000000402007986 */ /* 0x0001e2000c101b24 */
[----:B------:R-:W-:Y:S05]  /*8e10*/  BRA `(.L_x_15559) ;  /* 0x00000004004c7947 */ /* 0x000fea0003800000 */
.L_x_15576:
[----:B------:R-:W-:-:S04]  /*8e20*/  LOP3.LUT R7, R7, 0xffff, RZ, 0xc0, !PT ;  /* 0x0000ffff07077812 */ /* 0x000fc800078ec0ff */
[----:B------:R-:W-:-:S05]  /*8e30*/  PRMT R5, R7, 0x8880, RZ ;  /* 0x0000888007057816 */ /* 0x000fca00000000ff */
[----:B------:R0:W-:Y:S01]  /*8e40*/  STG.E desc[UR36][R2.64], R5 ;  /* 0x0000000502007986 */ /* 0x0001e2000c101924 */
[----:B------:R-:W-:Y:S05]  /*8e50*/  BRA `(.L_x_15559) ;  /* 0x00000004003c7947 */ /* 0x000fea0003800000 */
.L_x_15566:
        /* <DEDUP_REMOVED lines=10> */
.L_x_15579:
[----:B------:R-:W-:Y:S02]  /*8f00*/  PRMT R4, R7, 0x8880, RZ ;  /* 0x0000888007047816 */ /* 0x000fe400000000ff */
[----:B------:R-:W-:Y:S02]  /*8f10*/  CS2R R6, SRZ ;  /* 0x0000000000067805 */ /* 0x000fe4000001ff00 */
[----:B------:R-:W-:-:S06]  /*8f20*/  PRMT R4, R4, 0x7710, RZ ;  /* 0x0000771004047816 */ /* 0x000fcc00000000ff */
[----:B------:R-:W0:Y:S02]  /*8f30*/  I2F.F64.S16 R4, R4 ;  /* 0x0000000400047312 */ /* 0x000e240000101c00 */
[----:B0-----:R0:W-:Y:S01]  /*8f40*/  STG.E.128 desc[UR36][R2.64], R4 ;  /* 0x0000000402007986 */ /* 0x0011e2000c101d24 */
[----:B------:R-:W-:Y:S05]  /*8f50*/  BRA `(.L_x_15559) ;  /* 0x0000000000fc7947 */ /* 0x000fea0003800000 */
.L_x_15578:
[----:B------:R-:W-:-:S09]  /*8f60*/  UISETP.NE.AND UP0, UPT, UR4, 0xf, UPT ;  /* 0x0000000f0400788c */ /* 0x000fd2000bf05270 */
[----:B------:R-:W-:Y:S05]  /*8f70*/  BRA.U !UP0, `(.L_x_15580) ;  /* 0x0000000108e87547 */ /* 0x000fea000b800000 */
[----:B------:R-:W-:-:S09]  /*8f80*/  UISETP.NE.AND UP0, UPT, UR4, 0x17, UPT ;  /* 0x000000170400788c */ /* 0x000fd2000bf05270 */
[----:B------:R-:W-:Y:S05]  /*8f90*/  BRA.U !UP0, `(.L_x_15581) ;  /* 0x0000000108907547 */ /* 0x000fea000b800000 */
[----:B------:R-:W-:-:S09]  /*8fa0*/  UISETP.NE.AND UP0, UPT, UR4, 0x18, UPT ;  /* 0x000000180400788c */ /* 0x000fd2000bf05270 */
[----:B------:R-:W-:Y:S05]  /*8fb0*/  BRA.U !UP0, `(.L_x_15582) ;  /* 0x0000000108447547 */ /* 0x000fea000b800000 */
.L_x_15558:
        /* <DEDUP_REMOVED lines=16> */
.L_x_15583:
[----:B------:R-:W-:Y:S05]  /*90c0*/  BRA `(.L_x_15559) ;  /* 0x0000000000a07947 */ /* 0x000fea0003800000 */
.L_x_15582:
        /* <DEDUP_REMOVED lines=13> */
.L_x_15585:
[----:B------:R-:W-:Y:S05]  /*91a0*/  BSYNC.RECONVERGENT B0 ;  /* 0x0000000000007941 */ /* 0x000fea0003800200 */
.L_x_15584:
[----:B------:R-:W-:-:S05]  /*91b0*/  LOP3.LUT R5, R0, 0x80, R5, 0xf8, !PT ;  /* 0x0000008000057812 */ /* 0x000fca00078ef805 */
[----:B------:R0:W-:Y:S01]  /*91c0*/  STG.E.U8 desc[UR36][R2.64], R5 ;  /* 0x0000000502007986 */ /* 0x0001e2000c101124 */
[----:B------:R-:W-:Y:S05]  /*91d0*/  BRA `(.L_x_15559) ;  /* 0x00000000005c7947 */ /* 0x000fea0003800000 */
.L_x_15581:
        /* <DEDUP_REMOVED lines=12> */
.L_x_15587:
[----:B------:R-:W-:Y:S01]  /*92a0*/  IMAD.MOV.U32 R0, RZ, RZ, 0x7f ;  /* 0x0000007fff007424 */ /* 0x000fe200078e00ff */
[----:B------:R-:W-:-:S04]  /*92b0*/  ISETP.GT.U32.AND P0, PT, R4, 0x7f800000, PT ;  /* 0x7f8000000400780c */ /* 0x000fc80003f04070 */
[----:B------:R-:W-:-:S09]  /*92c0*/  SEL R0, R0, 0x7c, P0 ;  /* 0x0000007c00007807 */ /* 0x000fd20000000000 */
.L_x_15588:
[----:B------:R-:W-:Y:S05]  /*92d0*/  BSYNC.RECONVERGENT B0 ;  /* 0x0000000000007941 */ /* 0x000fea0003800200 */
.L_x_15586:
[----:B------:R-:W-:-:S04]  /*92e0*/  SHF.R.U32.HI R5, RZ, 0x18, R5 ;  /* 0x00000018ff057819 */ /* 0x000fc80000011605 */
[----:B------:R-:W-:-:S05]  /*92f0*/  LOP3.LUT R5, R0, 0x80, R5, 0xf8, !PT ;  /* 0x0000008000057812 */ /* 0x000fca00078ef805 */
[----:B------:R0:W-:Y:S01]  /*9300*/  STG.E.U8 desc[UR36][R2.64], R5 ;  /* 0x0000000502007986 */ /* 0x0001e2000c101124 */
[----:B------:R-:W-:Y:S05]  /*9310*/  BRA `(.L_x_15559) ;  /* 0x00000000000c7947 */ /* 0x000fea0003800000 */
.L_x_15580:
[----:B------:R-:W0:Y:S02]  /*9320*/  I2F.S8 R0, R7 ;  /* 0x0000000700007306 */ /* 0x000e240000001400 */
[----:B0-----:R-:W-:-:S05]  /*9330*/  F2FP.BF16.F32.PACK_AB R0, RZ, R0 ;  /* 0x00000000ff00723e */ /* 0x001fca00000010ff */
[----:B------:R0:W-:Y:S02]  /*9340*/  STG.E.U16 desc[UR36][R2.64], R0 ;  /* 0x0000000002007986 */ /* 0x0001e4000c101524 */
.L_x_15559:
[----:B------:R-:W-:-:S07]  /*9350*/  VIADD R17, R17, 0x80 ;  /* 0x0000008011117836 */ /* 0x000fce0000000000 */
.L_x_15519:
[----:B------:R-:W-:Y:S05]  /*9360*/  BSYNC.RECONVERGENT B6 ;  /* 0x0000000000067941 */ /* 0x000fea0003800200 */
.L_x_15518:
        /* <DEDUP_REMOVED lines=306> */
.L_x_15589:
        /* <DEDUP_REMOVED lines=18> */
.L_x_15593:
[----:B------:R0:W5:Y:S01]  /*a7b0*/  LDG.E.U8 R0, desc[UR36][R2.64] ;  /* 0x0000002402007981 */ /* 0x000162000c1e1100 */
[----:B------:R-:W-:Y:S05]  /*a7c0*/  BRA `(.L_x_15595) ;  /* 0x0000000c004c7947 */ /* 0x000fea0003800000 */
.L_x_15592:
        /* <DEDUP_REMOVED lines=8> */
.L_x_15597:
[----:B------:R0:W5:Y:S01]  /*a850*/  LDG.E.U8 R0, desc[UR36][R2.64] ;  /* 0x0000002402007981 */ /* 0x000162000c1e1100 */
[----:B------:R-:W-:Y:S05]  /*a860*/  BRA `(.L_x_15595) ;  /* 0x0000000c00247947 */ /* 0x000fea0003800000 */
.L_x_15596:
[----:B------:R0:W5:Y:S01]  /*a870*/  LDG.E.U16 R0, desc[UR36][R2.64] ;  /* 0x0000002402007981 */ /* 0x000162000c1e1500 */
[----:B------:R-:W-:Y:S05]  /*a880*/  BRA `(.L_x_15595) ;  /* 0x0000000c001c7947 */ /* 0x000fea0003800000 */
.L_x_15591:
        /* <DEDUP_REMOVED lines=9> */
.L_x_15599:
[----:B------:R-:W2:Y:S02]  /*a920*/  LDG.E.U16 R4, desc[UR36][R2.64] ;  /* 0x0000002402047981 */ /* 0x000ea4000c1e1500 */
[----:B--2---:R-:W-:-:S06]  /*a930*/  HADD2.F32 R4, -RZ, R4.H0_H0 ;  /* 0x20000004ff047230 */ /* 0x004fcc0000004100 */
[----:B------:R-:W0:Y:S02]  /*a940*/  F2I.FTZ.TRUNC.NTZ R4, R4 ;  /* 0x0000000400047305 */ /* 0x000e24000021f100 */
[----:B0-----:R-:W-:Y:S01]  /*a950*/  PRMT R0, R4, 0x7610, R0 ;  /* 0x0000761004007816 */ /* 0x001fe20000000000 */
[----:B------:R-:W-:Y:S06]  /*a960*/  BRA `(.L_x_15595) ;  /* 0x0000000800e47947 */ /* 0x000fec0003800000 */
.L_x_15598:
        /* <DEDUP_REMOVED lines=9> */
.L_x_15601:
[----:B------:R-:W2:Y:S02]  /*aa00*/  LDG.E.U16 R2, desc[UR36][R2.64] ;  /* 0x0000002402027981 */ /* 0x000ea4000c1e1500 */
[----:B--2---:R-:W-:-:S06]  /*aa10*/  HADD2.F32 R4, -RZ, R2.H0_H0 ;  /* 0x20000002ff047230 */ /* 0x004fcc0000004100 */
[----:B------:R-:W0:Y:S02]  /*aa20*/  F2I.FTZ.TRUNC.NTZ R4, R4 ;  /* 0x0000000400047305 */ /* 0x000e24000021f100 */
[----:B0-----:R-:W-:Y:S01]  /*aa30*/  PRMT R0, R4, 0x7610, R0 ;  /* 0x0000761004007816 */ /* 0x001fe20000000000 */
[----:B------:R-:W-:Y:S06]  /*aa40*/  BRA `(.L_x_15595) ;  /* 0x0000000800ac7947 */ /* 0x000fec0003800000 */
.L_x_15600:
[----:B------:R-:W2:Y:S02]  /*aa50*/  LDG.E.64 R2, desc[UR36][R2.64] ;  /* 0x0000002402027981 */ /* 0x000ea4000c1e1b00 */
[----:B--2---:R0:W1:Y:S01]  /*aa60*/  F2I.F64.TRUNC R0, R2 ;  /* 0x0000000200007311 */ /* 0x004062000030d100 */
[----:B------:R-:W-:Y:S05]  /*aa70*/  BRA `(.L_x_15595) ;  /* 0x0000000800a07947 */ /* 0x000fea0003800000 */
.L_x_15590:
        /* <DEDUP_REMOVED lines=12> */
.L_x_15604:
[----:B------:R-:W2:Y:S02]  /*ab40*/  LDG.E.64 R2, desc[UR36][R2.64] ;  /* 0x0000002402027981 */ /* 0x000ea4000c1e1b00 */
[----:B--2---:R3:W4:Y:S01]  /*ab50*/  F2I.F64.TRUNC R0, R2 ;  /* 0x0000000200007311 */ /* 0x004722000030d100 */
[----:B------:R-:W-:Y:S05]  /*ab60*/  BRA `(.L_x_15595) ;  /* 0x0000000800647947 */ /* 0x000fea0003800000 */
.L_x_15603:
        /* <DEDUP_REMOVED lines=27> */
.L_x_15606:
        /* <DEDUP_REMOVED lines=14> */
.L_x_15605:
[----:B------:R-:W2:Y:S02]  /*ae00*/  LDG.E.U16 R4, desc[UR36][R2.64] ;  /* 0x0000002402047981 */ /* 0x000ea4000c1e1500 */
[----:B--2---:R-:W-:-:S06]  /*ae10*/  IMAD.U32 R4, R4, 0x10000, RZ ;  /* 0x0001000004047824 */ /* 0x004fcc00078e00ff */
[----:B------:R-:W0:Y:S02]  /*ae20*/  F2I.FTZ.TRUNC.NTZ R4, R4 ;  /* 0x0000000400047305 */ /* 0x000e24000021f100 */
[----:B0-----:R-:W-:Y:S01]  /*ae30*/  PRMT R0, R4, 0x7610, R0 ;  /* 0x0000761004007816 */ /* 0x001fe20000000000 */
[----:B------:R-:W-:Y:S06]  /*ae40*/  BRA `(.L_x_15595) ;  /* 0x0000000400ac7947 */ /* 0x000fec0003800000 */
.L_x_15602:
        /* <DEDUP_REMOVED lines=10> */
.L_x_15609:
        /* <DEDUP_REMOVED lines=21> */
.L_x_15613:
[----:B------:R-:W-:Y:S05]  /*b040*/  BSYNC.RECONVERGENT B1 ;  /* 0x0000000000017941 */ /* 0x000fea0003800200 */
.L_x_15612:
[----:B------:R-:W-:Y:S02]  /*b050*/  SHF.L.U32 R0, R0, 0x14, RZ ;  /* 0x0000001400007819 */ /* 0x000fe400000006ff */
[----:B------:R-:W-:-:S04]  /*b060*/  LEA R2, R2, 0x3b800000, 0x17 ;  /* 0x3b80000002027811 */ /* 0x000fc800078eb8ff */
[----:B------:R-:W-:-:S07]  /*b070*/  LOP3.LUT R4, R2, R0, R7, 0xfe, !PT ;  /* 0x0000000002047212 */ /* 0x000fce00078efe07 */
.L_x_15611:
[----:B------:R-:W-:Y:S05]  /*b080*/  BSYNC.RECONVERGENT B0 ;  /* 0x0000000000007941 */ /* 0x000fea0003800200 */
.L_x_15610:
[----:B------:R-:W0:Y:S02]  /*b090*/  F2I.FTZ.TRUNC.NTZ R4, R4 ;  /* 0x0000000400047305 */ /* 0x000e24000021f100 */
[----:B0-----:R-:W-:Y:S01]  /*b0a0*/  PRMT R0, R4, 0x7610, R0 ;  /* 0x0000761004007816 */ /* 0x001fe20000000000 */
[----:B------:R-:W-:Y:S06]  /*b0b0*/  BRA `(.L_x_15595) ;  /* 0x0000000400107947 */ /* 0x000fec0003800000 */
.L_x_15608:
        /* <DEDUP_REMOVED lines=21> */
.L_x_15617:
[----:B------:R-:W-:Y:S05]  /*b210*/  BSYNC.RECONVERGENT B1 ;  /* 0x0000000000017941 */ /* 0x000fea0003800200 */
.L_x_15616:
[----:B------:R-:W-:Y:S01]  /*b220*/  IMAD.SHL.U32 R0, R0, 0x200000, RZ ;  /* 0x0020000000007824 */ /* 0x000fe200078e00ff */
[----:B------:R-:W-:-:S04]  /*b230*/  LEA R2, R2, 0x37800000, 0x17 ;  /* 0x3780000002027811 */ /* 0x000fc800078eb8ff */
[----:B------:R-:W-:-:S07]  /*b240*/  LOP3.LUT R4, R2, R0, R7, 0xfe, !PT ;  /* 0x0000000002047212 */ /* 0x000fce00078efe07 */
.L_x_15615:
[----:B------:R-:W-:Y:S05]  /*b250*/  BSYNC.RECONVERGENT B0 ;  /* 0x0000000000007941 */ /* 0x000fea0003800200 */
.L_x_15614:
[----:B------:R-:W0:Y:S02]  /*b260*/  F2I.FTZ.TRUNC.NTZ R4, R4 ;  /* 0x0000000400047305 */ /* 0x000e24000021f100 */
[----:B0-----:R-:W-:Y:S01]  /*b270*/  PRMT R0, R4, 0x7610, R0 ;  /* 0x0000761004007816 */ /* 0x001fe20000000000 */
[----:B------:R-:W-:Y:S06]  /*b280*/  BRA `(.L_x_15595) ;  /* 0x00000000009c7947 */ /* 0x000fec0003800000 */
.L_x_15607:
        /* <DEDUP_REMOVED lines=14> */
.L_x_15621:
[----:B------:R-:W-:Y:S05]  /*b370*/  BSYNC.RECONVERGENT B0 ;  /* 0x0000000000007941 */ /* 0x000fea0003800200 */
.L_x_15620:
[----:B------:R-:W0:Y:S02]  /*b380*/  F2I.FTZ.TRUNC.NTZ R4, R4 ;  /* 0x0000000400047305 */ /* 0x000e24000021f100 */
[----:B0-----:R-:W-:Y:S01]  /*b390*/  PRMT R0, R4, 0x7610, R0 ;  /* 0x0000761004007816 */ /* 0x001fe20000000000 */
[----:B------:R-:W-:Y:S06]  /*b3a0*/  BRA `(.L_x_15595) ;  /* 0x0000000000547947 */ /* 0x000fec0003800000 */
.L_x_15594:
        /* <DEDUP_REMOVED lines=16> */
.L_x_15622:
[----:B------:R-:W-:Y:S01]  /*b4b0*/  PRMT R0, RZ, 0x7610, R0 ;  /* 0x00007610ff007816 */ /* 0x000fe20000000000 */
[----:B------:R-:W-:Y:S06]  /*b4c0*/  BRA `(.L_x_15595) ;  /* 0x00000000000c7947 */ /* 0x000fec0003800000 */
.L_x_15619:
[----:B------:R2:W5:Y:S01]  /*b4d0*/  LDG.E.U8 R0, desc[UR36][R2.64] ;  /* 0x0000002402007981 */ /* 0x000562000c1e1100 */
[----:B------:R-:W-:Y:S05]  /*b4e0*/  BRA `(.L_x_15595) ;  /* 0x0000000000047947 */ /* 0x000fea0003800000 */
.L_x_15618:
[----:B------:R1:W5:Y:S02]  /*b4f0*/  LDG.E.U8 R0, desc[UR36][R2.64] ;  /* 0x0000002402007981 */ /* 0x000364000c1e1100 */
.L_x_15595:
        /* <DEDUP_REMOVED lines=15> */
.L_x_15626:
[----:B------:R-:W-:Y:S01]  /*b5f0*/  STG.E.U8 desc[UR36][R16.64], R5 ;  /* 0x0000000510007986 */ /* 0x000fe2000c101124 */
[----:B------:R-:W-:Y:S05]  /*b600*/  EXIT ;  /* 0x000000000000794d */ /* 0x000fea0003800000 */
.L_x_15625:
        /* <DEDUP_REMOVED lines=8> */
[----:B0-23--:R-:W-:-:S05]  /*b690*/  IMAD.MOV.U32 R2, RZ, RZ, R0 ;  /* 0x000000ffff027224 */ /* 0x00dfca00078e0000 */
[----:B------:R-:W-:-:S05]  /*b6a0*/  SHF.R.S32.HI R3, RZ, 0x1f, R2 ;  /* 0x0000001fff037819 */ /* 0x000fca0000011402 */
[----:B------:R-:W-:Y:S01]  /*b6b0*/  STG.E.64 desc[UR36][R16.64], R2 ;  /* 0x0000000210007986 */ /* 0x000fe2000c101b24 */
[----:B------:R-:W-:Y:S05]  /*b6c0*/  EXIT ;  /* 0x000000000000794d */ /* 0x000fea0003800000 */
.L_x_15629:
[----:B------:R-:W-:-:S04]  /*b6d0*/  LOP3.LUT R5, R5, 0xffff, RZ, 0xc0, !PT ;  /* 0x0000ffff05057812 */ /* 0x000fc800078ec0ff */
[----:B0-23--:R-:W-:-:S05]  /*b6e0*/  PRMT R3, R5, 0x8880, RZ ;  /* 0x0000888005037816 */ /* 0x00dfca00000000ff */
[----:B------:R-:W-:Y:S01]  /*b6f0*/  STG.E desc[UR36][R16.64], R3 ;  /* 0x0000000310007986 */ /* 0x000fe2000c101924 */
[----:B------:R-:W-:Y:S05]  /*b700*/  EXIT ;  /* 0x000000000000794d */ /* 0x000fea0003800000 */
.L_x_15628:
[----:B0-23--:R-:W-:-:S04]  /*b710*/  PRMT R3, R5, 0x8880, RZ ;  /* 0x0000888005037816 */ /* 0x00dfc800000000ff */
[----:B------:R-:W-:-:S05]  /*b720*/  PRMT R3, R3, 0x7710, RZ ;  /* 0x0000771003037816 */ /* 0x000fca00000000ff */
[----:B------:R-:W-:Y:S01]  /*b730*/  STG.E.U16 desc[UR36][R16.64], R3 ;  /* 0x0000000310007986 */ /* 0x000fe2000c101524 */
[----:B------:R-:W-:Y:S05]  /*b740*/  EXIT ;  /* 0x000000000000794d */ /* 0x000fea0003800000 */
.L_x_15624:
[----:B------:R-:W-:-:S09]  /*b750*/  UISETP.GT.AND UP0, UPT, UR4, 0x6, UPT ;  /* 0x000000060400788c */ /* 0x000fd2000bf04270 */
[----:B------:R-:W-:Y:S05]  /*b760*/  BRA.U UP0, `(.L_x_15630) ;  /* 0x00000001002c7547 */ /* 0x000fea000b800000 */
[----:B------:R-:W-:-:S09]  /*b770*/  UISETP.NE.AND UP0, UPT, UR4, 0x5, UPT ;  /* 0x000000050400788c */ /* 0x000fd2000bf05270 */
[----:B------:R-:W-:Y:S05]  /*b780*/  BRA.U !UP0, `(.L_x_15631) ;  /* 0x0000000108147547 */ /* 0x000fea000b800000 */
[----:B------:R-:W-:-:S09]  /*b790*/  UISETP.NE.AND UP0, UPT, UR4, 0x6, UPT ;  /* 0x000000060400788c */ /* 0x000fd2000bf05270 */
[----:B------:R-:W-:Y:S05]  /*b7a0*/  BRA.U UP0, `(.L_x_15627) ;  /* 0x0000000900347547 */ /* 0x000fea000b800000 */
[----:B0-23--:R-:W0:Y:S02]  /*b7b0*/  I2F.S8 R3, R5 ;  /* 0x0000000500037306 */ /* 0x00de240000001400 */
[----:B0-----:R-:W-:Y:S01]  /*b7c0*/  STG.E desc[UR36][R16.64], R3 ;  /* 0x0000000310007986 */ /* 0x001fe2000c101924 */
[----:B------:R-:W-:Y:S05]  /*b7d0*/  EXIT ;  /* 0x000000000000794d */ /* 0x000fea0003800000 */
.L_x_15631:
[----:B------:R-:W1:Y:S02]  /*b7e0*/  I2F.S8 R0, R5 ;  /* 0x0000000500007306 */ /* 0x000e640000001400 */
[----:B-1----:R-:W-:-:S05]  /*b7f0*/  F2FP.F16.F32.PACK_AB R0, RZ, R0 ;  /* 0x00000000ff00723e */ /* 0x002fca00000000ff */
[----:B------:R-:W-:Y:S01]  /*b800*/  STG.E.U16 desc[UR36][R16.64], R0 ;  /* 0x0000000010007986 */ /* 0x000fe2000c101524 */
[----:B------:R-:W-:Y:S05]  /*b810*/  EXIT ;  /* 0x000000000000794d */ /* 0x000fea0003800000 */
.L_x_15630:
[----:B------:R-:W-:-:S09]  /*b820*/  UISETP.NE.AND UP0, UPT, UR4, 0x7, UPT ;  /* 0x000000070400788c */ /* 0x000fd2000bf05270 */
[----:B------:R-:W-:Y:S05]  /*b830*/  BRA.U !UP0, `(.L_x_15632) ;  /* 0x0000000108347547 */ /* 0x000fea000b800000 */
[----:B------:R-:W-:-:S09]  /*b840*/  UISETP.NE.AND UP0, UPT, UR4, 0x8, UPT ;  /* 0x000000080400788c */ /* 0x000fd2000bf05270 */
[----:B------:R-:W-:Y:S05]  /*b850*/  BRA.U !UP0, `(.L_x_15633) ;  /* 0x0000000108187547 */ /* 0x000fea000b800000 */
[----:B------:R-:W-:-:S09]  /*b860*/  UISETP.NE.AND UP0, UPT, UR4, 0x9, UPT ;  /* 0x000000090400788c */ /* 0x000fd2000bf05270 */
[----:B------:R-:W-:Y:S05]  /*b870*/  BRA.U UP0, `(.L_x_15627) ;  /* 0x0000000900007547 */ /* 0x000fea000b800000 */
[----:B0-23--:R-:W0:Y:S01]  /*b880*/  I2F.S8 R2, R5 ;  /* 0x0000000500027306 */ /* 0x00de220000001400 */
[----:B------:R-:W-:-:S05]  /*b890*/  MOV R3, RZ ;  /* 0x000000ff00037202 */ /* 0x000fca0000000f00 */
[----:B0-----:R-:W-:Y:S01]  /*b8a0*/  STG.E.64 desc[UR36][R16.64], R2 ;  /* 0x0000000210007986 */ /* 0x001fe2000c101b24 */
[----:B------:R-:W-:Y:S05]  /*b8b0*/  EXIT ;  /* 0x000000000000794d */ /* 0x000fea0003800000 */
.L_x_15633:
[----:B------:R-:W0:Y:S02]  /*b8c0*/  I2F.S8 R5, R5 ;  /* 0x0000000500057306 */ /* 0x000e240000001400 */
[----:B0-23--:R-:W-:-:S04]  /*b8d0*/  F2FP.F16.F32.PACK_AB R3, RZ, R5 ;  /* 0x00000005ff03723e */ /* 0x00dfc800000000ff */
[----:B------:R-:W-:-:S05]  /*b8e0*/  PRMT R3, R3, 0x5410, RZ ;  /* 0x0000541003037816 */ /* 0x000fca00000000ff */
[----:B------:R-:W-:Y:S01]  /*b8f0*/  STG.E desc[UR36][R16.64], R3 ;  /* 0x0000000310007986 */ /* 0x000fe2000c101924 */
[----:B------:R-:W-:Y:S05]  /*b900*/  EXIT ;  /* 0x000000000000794d */ /* 0x000fea0003800000 */
.L_x_15632:
[----:B0-23--:R-:W-:-:S04]  /*b910*/  PRMT R2, R5, 0x8880, RZ ;  /* 0x0000888005027816 */ /* 0x00dfc800000000ff */
[----:B------:R-:W-:-:S06]  /*b920*/  PRMT R2, R2, 0x7710, RZ ;  /* 0x0000771002027816 */ /* 0x000fcc00000000ff */
[----:B------:R-:W0:Y:S02]  /*b930*/  I2F.F64.S16 R2, R2 ;  /* 0x0000000200027312 */ /* 0x000e240000101c00 */
[----:B0-----:R-:W-:Y:S01]  /*b940*/  STG.E.64 desc[UR36][R16.64], R2 ;  /* 0x0000000210007986 */ /* 0x001fe2000c101b24 */
[----:B------:R-:W-:Y:S05]  /*b950*/  EXIT ;  /* 0x000000000000794d */ /* 0x000fea0003800000 */
.L_x_15623:
        /* <DEDUP_REMOVED lines=10> */
[----:B0-23--:R-:W-:-:S04]  /*ba00*/  PRMT R3, R5, 0x8880, RZ ;  /* 0x0000888005037816 */ /* 0x00dfc800000000ff */
[----:B------:R-:W-:-:S05]  /*ba10*/  PRMT R3, R3, 0x7710, RZ ;  /* 0x0000771003037816 */ /* 0x000fca00000000ff */
[----:B------:R-:W-:Y:S01]  /*ba20*/  STG.E.U16 desc[UR36][R16.64], R3 ;  /* 0x0000000310007986 */ /* 0x000fe2000c101524 */
[----:B------:R-:W-:Y:S05]  /*ba30*/  EXIT ;  /* 0x000000000000794d */ /* 0x000fea0003800000 */
.L_x_15637:
[----:B0-23--:R-:W0:Y:S01]  /*ba40*/  I2F.S8 R3, R5 ;  /* 0x0000000500037306 */ /* 0x00de220000001400 */
        /* <DEDUP_REMOVED lines=16> */
.L_x_15640:
[----:B------:R-:W-:-:S04]  /*bb50*/  SHF.R.U32.HI R3, RZ, 0x18, R3 ;  /* 0x00000018ff037819 */ /* 0x000fc80000011603 */
[----:B------:R-:W-:-:S04]  /*bb60*/  LOP3.LUT R0, R0, 0x80, R3, 0xf8, !PT ;  /* 0x0000008000007812 */ /* 0x000fc800078ef803 */
[----:B------:R-:W-:-:S07]  /*bb70*/  PRMT R8, R0, 0x7610, R8 ;  /* 0x0000761000087816 */ /* 0x000fce0000000008 */
.L_x_15639:
[----:B------:R-:W-:Y:S05]  /*bb80*/  BSYNC.RECONVERGENT B0 ;  /* 0x0000000000007941 */ /* 0x000fea0003800200 */
.L_x_15638:
[----:B------:R-:W-:Y:S01]  /*bb90*/  STG.E.U8 desc[UR36][R16.64], R8 ;  /* 0x0000000810007986 */ /* 0x000fe2000c101124 */
[----:B------:R-:W-:Y:S05]  /*bba0*/  EXIT ;  /* 0x000000000000794d */ /* 0x000fea0003800000 */
.L_x_15636:
        /* <DEDUP_REMOVED lines=17> */
.L_x_15643:
[----:B------:R-:W-:-:S04]  /*bcc0*/  SHF.R.U32.HI R3, RZ, 0x18, R3 ;  /* 0x00000018ff037819 */ /* 0x000fc80000011603 */
[----:B------:R-:W-:-:S04]  /*bcd0*/  LOP3.LUT R0, R0, 0x80, R3, 0xf8, !PT ;  /* 0x0000008000007812 */ /* 0x000fc800078ef803 */
[----:B------:R-:W-:-:S07]  /*bce0*/  PRMT R8, R0, 0x7610, R8 ;  /* 0x0000761000087816 */ /* 0x000fce0000000008 */
.L_x_15642:
[----:B------:R-:W-:Y:S05]  /*bcf0*/  BSYNC.RECONVERGENT B0 ;  /* 0x0000000000007941 */ /* 0x000fea0003800200 */
.L_x_15641:
[----:B------:R-:W-:Y:S01]  /*bd00*/  STG.E.U8 desc[UR36][R16.64], R8 ;  /* 0x0000000810007986 */ /* 0x000fe2000c101124 */
[----:B------:R-:W-:Y:S05]  /*bd10*/  EXIT ;  /* 0x000000000000794d */ /* 0x000fea0003800000 */
.L_x_15635:
[----:B------:R-:W-:-:S09]  /*bd20*/  UISETP.NE.AND UP0, UPT, UR4, 0x1c, UPT ;  /* 0x0000001c0400788c */ /* 0x000fd2000bf05270 */
[----:B------:R-:W-:Y:S05]  /*bd30*/  BRA.U !UP0, `(.L_x_15644) ;  /* 0x0000000108687547 */ /* 0x000fea000b800000 */
[----:B------:R-:W-:-:S09]  /*bd40*/  UISETP.NE.AND UP0, UPT, UR4, 0x1d, UPT ;  /* 0x0000001d0400788c */ /* 0x000fd2000bf05270 */
[----:B------:R-:W-:Y:S05]  /*bd50*/  BRA.U !UP0, `(.L_x_15645) ;  /* 0x0000000108487547 */ /* 0x000fea000b800000 */
[----:B------:R-:W-:-:S09]  /*bd60*/  UISETP.NE.AND UP0, UPT, UR4, 0x2c, UPT ;  /* 0x0000002c0400788c */ /* 0x000fd2000bf05270 */
[----:B------:R-:W-:Y:S05]  /*bd70*/  BRA.U UP0, `(.L_x_15627) ;  /* 0x0000000100c07547 */ /* 0x000fea000b800000 */
[----:B------:R-:W0:Y:S02]  /*bd80*/  I2F.S8 R4, R5 ;  /* 0x0000000500047306 */ /* 0x000e240000001400 */
        /* <DEDUP_REMOVED lines=15> */
.L_x_15645:
[----:B------:R-:W-:-:S04]  /*be80*/  LOP3.LUT R5, R5, 0xffff, RZ, 0xc0, !PT ;  /* 0x0000ffff05057812 */ /* 0x000fc800078ec0ff */
[----:B------:R-:W-:-:S05]  /*be90*/  PRMT R5, R5, 0x8880, RZ ;  /* 0x0000888005057816 */ /* 0x000fca00000000ff */
[----:B0-23--:R-:W-:-:S05]  /*bea0*/  IMAD.MOV.U32 R2, RZ, RZ, R5 ;  /* 0x000000ffff027224 */ /* 0x00dfca00078e0005 */
[----:B------:R-:W-:-:S05]  /*beb0*/  SHF.R.S32.HI R3, RZ, 0x1f, R2 ;  /* 0x0000001fff037819 */ /* 0x000fca0000011402 */
[----:B------:R-:W-:Y:S01]  /*bec0*/  STG.E.64 desc[UR36][R16.64], R2 ;  /* 0x0000000210007986 */ /* 0x000fe2000c101b24 */
[----:B------:R-:W-:Y:S05]  /*bed0*/  EXIT ;  /* 0x000000000000794d */ /* 0x000fea0003800000 */
.L_x_15644:
[----:B------:R-:W-:-:S04]  /*bee0*/  LOP3.LUT R5, R5, 0xffff, RZ, 0xc0, !PT ;  /* 0x0000ffff05057812 */ /* 0x000fc800078ec0ff */
[----:B0-23--:R-:W-:-:S05]  /*bef0*/  PRMT R3, R5, 0x8880, RZ ;  /* 0x0000888005037816 */ /* 0x00dfca00000000ff */
[----:B------:R-:W-:Y:S01]  /*bf00*/  STG.E desc[UR36][R16.64], R3 ;  /* 0x0000000310007986 */ /* 0x000fe2000c101924 */
[----:B------:R-:W-:Y:S05]  /*bf10*/  EXIT ;  /* 0x000000000000794d */ /* 0x000fea0003800000 */
.L_x_15634:
[----:B------:R-:W-:-:S09]  /*bf20*/  UISETP.GT.AND UP0, UPT, UR4, 0xe, UPT ;  /* 0x0000000e0400788c */ /* 0x000fd2000bf04270 */
[----:B------:R-:W-:Y:S05]  /*bf30*/  BRA.U UP0, `(.L_x_15646) ;  /* 0x0000000100387547 */ /* 0x000fea000b800000 */
[----:B------:R-:W-:-:S09]  /*bf40*/  UISETP.NE.AND UP0, UPT, UR4, 0xa, UPT ;  /* 0x0000000a0400788c */ /* 0x000fd2000bf05270 */
[----:B------:R-:W-:Y:S05]  /*bf50*/  BRA.U !UP0, `(.L_x_15647) ;  /* 0x0000000108187547 */ /* 0x000fea000b800000 */
[----:B------:R-:W-:-:S09]  /*bf60*/  UISETP.NE.AND UP0, UPT, UR4, 0xb, UPT ;  /* 0x0000000b0400788c */ /* 0x000fd2000bf05270 */
[----:B------:R-:W-:Y:S05]  /*bf70*/  BRA.U UP0, `(.L_x_15627) ;  /* 0x0000000100407547 */ /* 0x000fea000b800000 */
[----:B------:R-:W-:-:S04]  /*bf80*/  LOP3.LUT P0, RZ, R0, 0xff, RZ, 0xc0, !PT ;  /* 0x000000ff00ff7812 */ /* 0x000fc8000780c0ff */
[----:B0-23--:R-:W-:-:S05]  /*bf90*/  SEL R3, RZ, 0x1, !P0 ;  /* 0x00000001ff037807 */ /* 0x00dfca0004000000 */
[----:B------:R-:W-:Y:S01]  /*bfa0*/  STG.E.U8 desc[UR36][R16.64], R3 ;  /* 0x0000000310007986 */ /* 0x000fe2000c101124 */
[----:B------:R-:W-:Y:S05]  /*bfb0*/  EXIT ;  /* 0x000000000000794d */ /* 0x000fea0003800000 */
.L_x_15647:
[----:B------:R-:W-:Y:S02]  /*bfc0*/  PRMT R4, R5, 0x8880, RZ ;  /* 0x0000888005047816 */ /* 0x000fe400000000ff */
[----:B------:R-:W-:Y:S02]  /*bfd0*/  CS2R R6, SRZ ;  /* 0x0000000000067805 */ /* 0x000fe4000001ff00 */
[----:B------:R-:W-:-:S06]  /*bfe0*/  PRMT R4, R4, 0x7710, RZ ;  /* 0x0000771004047816 */ /* 0x000fcc00000000ff */
[----:B------:R-:W1:Y:S02]  /*bff0*/  I2F.F64.S16 R4, R4 ;  /* 0x0000000400047312 */ /* 0x000e640000101c00 */
[----:B-1----:R-:W-:Y:S01]  /*c000*/  STG.E.128 desc[UR36][R16.64], R4 ;  /* 0x0000000410007986 */ /* 0x002fe2000c101d24 */
[----:B------:R-:W-:Y:S05]  /*c010*/  EXIT ;  /* 0x000000000000794d */ /* 0x000fea0003800000 */
.L_x_15646:
[----:B------:R-:W-:-:S09]  /*c020*/  UISETP.NE.AND UP0, UPT, UR4, 0xf, UPT ;  /* 0x0000000f0400788c */ /* 0x000fd2000bf05270 */
[----:B------:R-:W-:Y:S05]  /*c030*/  BRA.U !UP0, `(.L_x_15648) ;  /* 0x0000000108e87547 */ /* 0x000fea000b800000 */
[----:B------:R-:W-:-:S09]  /*c040*/  UISETP.NE.AND UP0, UPT, UR4, 0x17, UPT ;  /* 0x000000170400788c */ /* 0x000fd2000bf05270 */
[----:B------:R-:W-:Y:S05]  /*c050*/  BRA.U !UP0, `(.L_x_15649) ;  /* 0x0000000108907547 */ /* 0x000fea000b800000 */
[----:B------:R-:W-:-:S09]  /*c060*/  UISETP.NE.AND UP0, UPT, UR4, 0x18, UPT ;  /* 0x000000180400788c */ /* 0x000fd2000bf05270 */
[----:B------:R-:W-:Y:S05]  /*c070*/  BRA.U !UP0, `(.L_x_15650) ;  /* 0x0000000108447547 */ /* 0x000fea000b800000 */
.L_x_15627:
[----:B------:R-:W-:Y:S01]  /*c080*/  MOV R0, 0x0 ;  /* 0x0000000000007802 */ /* 0x000fe20000000f00 */
[----:B------:R-:W1:Y:S01]  /*c090*/  LDCU.64 UR4, c[0x4][0x198] ;  /* 0x01003300ff0477ac */ /* 0x000e620008000a00 */
[----:B------:R-:W-:Y:S02]  /*c0a0*/  HFMA2 R13, -RZ, RZ, 0, 0 ;  /* 0x00000000ff0d7431 */ /* 0x000fe400000001ff */
[----:B------:R-:W-:Y:S01]  /*c0b0*/  IMAD.MOV.U32 R8, RZ, RZ, 0x65 ;  /* 0x00000065ff087424 */ /* 0x000fe200078e00ff */
[----:B0-23--:R0:W2:Y:S01]  /*c0c0*/  LDC.64 R2, c[0x4][R0] ;  /* 0x0100000000027b82 */ /* 0x00d0a20000000a00 */
[----:B------:R-:W3:Y:S01]  /*c0d0*/  LDCU.64 UR6, c[0x4][0x1a0] ;  /* 0x01003400ff0677ac */ /* 0x000ee20008000a00 */
[----:B------:R-:W-:Y:S01]  /*c0e0*/  IMAD.MOV.U32 R12, RZ, RZ, 0x1 ;  /* 0x00000001ff0c7424 */ /* 0x000fe200078e00ff */
[----:B------:R-:W4:Y:S01]  /*c0f0*/  LDCU.64 UR8, c[0x4][0x78] ;  /* 0x01000f00ff0877ac */ /* 0x000f220008000a00 */
[----:B-1----:R-:W-:Y:S01]  /*c100*/  MOV R4, UR4 ;  /* 0x0000000400047c02 */ /* 0x002fe20008000f00 */
[----:B------:R-:W-:-:S02]  /*c110*/  IMAD.U32 R5, RZ, RZ, UR5 ;  /* 0x00000005ff057e24 */ /* 0x000fc4000f8e00ff */
[----:B---3--:R-:W-:Y:S02]  /*c120*/  IMAD.U32 R6, RZ, RZ, UR6 ;  /* 0x00000006ff067e24 */ /* 0x008fe4000f8e00ff */
[----:B------:R-:W-:Y:S01]  /*c130*/  IMAD.U32 R7, RZ, RZ, UR7 ;  /* 0x00000007ff077e24 */ /* 0x000fe2000f8e00ff */
[----:B----4-:R-:W-:Y:S01]  /*c140*/  MOV R10, UR8 ;  /* 0x00000008000a7c02 */ /* 0x010fe20008000f00 */
[----:B0-----:R-:W-:-:S07]  /*c150*/  IMAD.U32 R11, RZ, RZ, UR9 ;  /* 0x00000009ff0b7e24 */ /* 0x001fce000f8e00ff */
[----:B------:R-:W-:-:S07]  /*c160*/  LEPC R20, `(.L_x_15651) ;  /* 0x000000001014794e */ /* 0x000fce0000000000 */
[----:B--2---:R-:W-:Y:S05]  /*c170*/  CALL.ABS.NOINC R2 ;  /* 0x0000000002007343 */ /* 0x004fea0003c00000 */
.L_x_15651:
[----:B------:R-:W-:Y:S05]  /*c180*/  EXIT ;  /* 0x000000000000794d */ /* 0x000fea0003800000 */
.L_x_15650:
[----:B------:R-:W0:Y:S01]  /*c190*/  I2F.S8 R5, R5 ;  /* 0x0000000500057306 */ /* 0x000e220000001400 */
[----:B------:R-:W-:Y:S01]  /*c1a0*/  BSSY.RECONVERGENT B0, `(.L_x_15652) ;  /* 0x000000c000007945 */ /* 0x000fe20003800200 */
[----:B------:R-:W-:Y:S01]  /*c1b0*/  IMAD.MOV.U32 R0, RZ, RZ, 0x7f ;  /* 0x0000007fff007424 */ /* 0x000fe200078e00ff */
        /* <DEDUP_REMOVED lines=10> */
.L_x_15653:
[----:B------:R-:W-:Y:S05]  /*c260*/  BSYNC.RECONVERGENT B0 ;  /* 0x0000000000007941 */ /* 0x000fea0003800200 */
.L_x_15652:
[----:B------:R-:W-:-:S05]  /*c270*/  LOP3.LUT R3, R0, 0x80, R3, 0xf8, !PT ;  /* 0x0000008000037812 */ /* 0x000fca00078ef803 */
[----:B------:R-:W-:Y:S01]  /*c280*/  STG.E.U8 desc[UR36][R16.64], R3 ;  /* 0x0000000310007986 */ /* 0x000fe2000c101124 */
[----:B------:R-:W-:Y:S05]  /*c290*/  EXIT ;  /* 0x000000000000794d */ /* 0x000fea0003800000 */
.L_x_15649:
[----:B0-23--:R-:W0:Y:S01]  /*c2a0*/  I2F.S8 R3, R5 ;  /* 0x0000000500037306 */ /* 0x00de220000001400 */
        /* <DEDUP_REMOVED lines=11> */
.L_x_15655:
[----:B------:R-:W-:Y:S01]  /*c360*/  IMAD.MOV.U32 R0, RZ, RZ, 0x7f ;  /* 0x0000007fff007424 */ /* 0x000fe200078e00ff */
[----:B------:R-:W-:-:S04]  /*c370*/  ISETP.GT.U32.AND P0, PT, R2, 0x7f800000, PT ;  /* 0x7f8000000200780c */ /* 0x000fc80003f04070 */
[----:B------:R-:W-:-:S09]  /*c380*/  SEL R0, R0, 0x7c, P0 ;  /* 0x0000007c00007807 */ /* 0x000fd20000000000 */
.L_x_15656:
[----:B------:R-:W-:Y:S05]  /*c390*/  BSYNC.RECONVERGENT B0 ;  /* 0x0000000000007941 */ /* 0x000fea0003800200 */
.L_x_15654:
[----:B------:R-:W-:-:S04]  /*c3a0*/  SHF.R.U32.HI R3, RZ, 0x18, R3 ;  /* 0x00000018ff037819 */ /* 0x000fc80000011603 */
[----:B------:R-:W-:-:S05]  /*c3b0*/  LOP3.LUT R3, R0, 0x80, R3, 0xf8, !PT ;  /* 0x0000008000037812 */ /* 0x000fca00078ef803 */
[----:B------:R-:W-:Y:S01]  /*c3c0*/  STG.E.U8 desc[UR36][R16.64], R3 ;  /* 0x0000000310007986 */ /* 0x000fe2000c101124 */
[----:B------:R-:W-:Y:S05]  /*c3d0*/  EXIT ;  /* 0x000000000000794d */ /* 0x000fea0003800000 */
.L_x_15648:
[----:B------:R-:W1:Y:S02]  /*c3e0*/  I2F.S8 R0, R5 ;  /* 0x0000000500007306 */ /* 0x000e640000001400 */
[----:B-1----:R-:W-:-:S05]  /*c3f0*/  F2FP.BF16.F32.PACK_AB R0, RZ, R0 ;  /* 0x00000000ff00723e */ /* 0x002fca00000010ff */
[----:B------:R-:W-:Y:S01]  /*c400*/  STG.E.U16 desc[UR36][R16.64], R0 ;  /* 0x0000000010007986 */ /* 0x000fe2000c101524 */
[----:B------:R-:W-:Y:S05]  /*c410*/  EXIT ;  /* 0x000000000000794d */ /* 0x000fea0003800000 */
.L_x_15657:
        /* <DEDUP_REMOVED lines=14> */
.L_x_23778:


//--------------------- .text._ZN2at6native27unrolled_elementwise_kernelIZZZNS0_15neg_kernel_cudaERNS_18TensorIteratorBaseEENKUlvE0_clEvENKUlvE0_clEvEUlaE_St5arrayIPcLm2EELi4E23TrivialOffsetCalculatorILi1EjESB_NS0_6memory12LoadWithCastILi1EEENSC_13StoreWithCastILi1EEEEEviT_T0_T2_T3_T4_T5_ --------------------------
	.section	.text._ZN2at6native27unrolled_elementwise_kernelIZZZNS0_15neg_kernel_cudaERNS_18TensorIteratorBaseEENKUlvE0_clEvENKUlvE0_clEvEUlaE_St5arrayIPcLm2EELi4E23TrivialOffsetCalculatorILi1EjESB_NS0_6memory12LoadWithCastILi1EEENSC_13StoreWithCastILi1EEEEEviT_T0_T2_T3_T4_T5_,"ax",@progbits
	.align	128
        .global         _ZN2at6native27unrolled_elementwise_kernelIZZZNS0_15neg_kernel_cudaERNS_18TensorIteratorBaseEENKUlvE0_clEvENKUlvE0_clEvEUlaE_St5arrayIPcLm2EELi4E23TrivialOffsetCalculatorILi1EjESB_NS0_6memory12LoadWithCastILi1EEENSC_13StoreWithCastILi1EEEEEviT_T0_T2_T3_T4_T5_
        .type           _ZN2at6native27unrolled_elementwise_kernelIZZZNS0_15neg_kernel_cudaERNS_18TensorIteratorBaseEENKUlvE0_clEvENKUlvE0_clEvEUlaE_St5arrayIPcLm2EELi4E23TrivialOffsetCalculatorILi1EjESB_NS0_6memory12LoadWithCastILi1EEENSC_13StoreWithCastILi1EEEEEviT_T0_T2_T3_T4_T5_,@function
        .size           _ZN2at6native27unrolled_elementwise_kernelIZZZNS0_15neg_kernel_cudaERNS_18TensorIteratorBaseEENKUlvE0_clEvENKUlvE0_clEvEUlaE_St5arrayIPcLm2EELi4E23TrivialOffsetCalculatorILi1EjESB_NS0_6memory12LoadWithCastILi1EEENSC_13StoreWithCastILi1EEEEEviT_T0_T2_T3_T4_T5_,(.L_x_23779 - _ZN2at6native27unrolled_elementwise_kernelIZZZNS0_15neg_kernel_cudaERNS_18TensorIteratorBaseEENKUlvE0_clEvENKUlvE0_clEvEUlaE_St5arrayIPcLm2EELi4E23TrivialOffsetCalculatorILi1EjESB_NS0_6memory12LoadWithCastILi1EEENSC_13StoreWithCastILi1EEEEEviT_T0_T2_T3_T4_T5_)
        .other          _ZN2at6native27unrolled_elementwise_kernelIZZZNS0_15neg_kernel_cudaERNS_18TensorIteratorBaseEENKUlvE0_clEvENKUlvE0_clEvEUlaE_St5arrayIPcLm2EELi4E23TrivialOffsetCalculatorILi1EjESB_NS0_6memory12LoadWithCastILi1EEENSC_13StoreWithCastILi1EEEEEviT_T0_T2_T3_T4_T5_,@"STO_CUDA_ENTRY STV_DEFAULT"
_ZN2at6native27unrolled_elementwise_kernelIZZZNS0_15neg_kernel_cudaERNS_18TensorIteratorBaseEENKUlvE0_clEvENKUlvE0_clEvEUlaE_St5arrayIPcLm2EELi4E23TrivialOffsetCalculatorILi1EjESB_NS0_6memory12LoadWithCastILi1EEENSC_13StoreWithCastILi1EEEEEviT_T0_T2_T3_T4_T5_:
.text._ZN2at6native27unrolled_elementwise_kernelIZZZNS0_15neg_kernel_cudaERNS_18TensorIteratorBaseEENKUlvE0_clEvENKUlvE0_clEvEUlaE_St5arrayIPcLm2EELi4E23TrivialOffsetCalculatorILi1EjESB_NS0_6memory12LoadWithCastILi1EEENSC_13StoreWithCastILi1EEEEEviT_T0_T2_T3_T4_T5_:
        /* <DEDUP_REMOVED lines=31> */
.L_x_15663:
[----:B------:R3:W5:Y:S01]  /*01f0*/  LDG.E.U8 R25, desc[UR36][R2.64] ;  /* 0x0000002402197981 */ /* 0x000762000c1e1100 */
[----:B------:R-:W-:Y:S05]  /*0200*/  BRA `(.L_x_15665) ;  /* 0x0000000c004c7947 */ /* 0x000fea0003800000 */
.L_x_15662:
        /* <DEDUP_REMOVED lines=8> */
.L_x_15667:
[----:B------:R1:W5:Y:S01]  /*0290*/  LDG.E.U8 R25, desc[UR36][R2.64] ;  /* 0x0000002402197981 */ /* 0x000362000c1e1100 */
[----:B------:R-:W-:Y:S05]  /*02a0*/  BRA `(.L_x_15665) ;  /* 0x0000000c00247947 */ /* 0x000fea0003800000 */
.L_x_15666:
[----:B------:R2:W5:Y:S01]  /*02b0*/  LDG.E.U16 R25, desc[UR36][R2.64] ;  /* 0x0000002402197981 */ /* 0x000562000c1e1500 */
[----:B------:R-:W-:Y:S05]  /*02c0*/  BRA `(.L_x_15665) ;  /* 0x0000000c001c7947 */ /* 0x000fea0003800000 */
.L_x_15661:
        /* <DEDUP_REMOVED lines=9> */
.L_x_15669:
[----:B------:R-:W2:Y:S02]  /*0360*/  LDG.E.U16 R0, desc[UR36][R2.64] ;  /* 0x0000002402007981 */ /* 0x000ea4000c1e1500 */
[----:B--2---:R-:W-:-:S06]  /*0370*/  HADD2.F32 R0, -RZ, R0.H0_H0 ;  /* 0x20000000ff007230 */ /* 0x004fcc0000004100 */
[----:B------:R-:W0:Y:S02]  /*0380*/  F2I.FTZ.TRUNC.NTZ R0, R0 ;  /* 0x0000000000007305 */ /* 0x000e24000021f100 */
[----:B0-----:R-:W-:Y:S01]  /*0390*/  PRMT R25, R0, 0x7610, R25 ;  /* 0x0000761000197816 */ /* 0x001fe20000000019 */
[----:B------:R-:W-:Y:S06]  /*03a0*/  BRA `(.L_x_15665) ;  /* 0x0000000800e47947 */ /* 0x000fec0003800000 */
.L_x_15668:
        /* <DEDUP_REMOVED lines=9> */
.L_x_15671:
[----:B------:R-:W2:Y:S02]  /*0440*/  LDG.E.U16 R2, desc[UR36][R2.64] ;  /* 0x0000002402027981 */ /* 0x000ea4000c1e1500 */
[----:B--2---:R-:W-:-:S06]  /*0450*/  HADD2.F32 R0, -RZ, R2.H0_H0 ;  /* 0x20000002ff007230 */ /* 0x004fcc0000004100 */
[----:B------:R-:W0:Y:S02]  /*0460*/  F2I.FTZ.TRUNC.NTZ R0, R0 ;  /* 0x0000000000007305 */ /* 0x000e24000021f100 */
[----:B0-----:R-:W-:Y:S01]  /*0470*/  PRMT R25, R0, 0x7610, R25 ;  /* 0x0000761000197816 */ /* 0x001fe20000000019 */
[----:B------:R-:W-:Y:S06]  /*0480*/  BRA `(.L_x_15665) ;  /* 0x0000000800ac7947 */ /* 0x000fec0003800000 */
.L_x_15670:
[----:B------:R-:W2:Y:S02]  /*0490*/  LDG.E.64 R2, desc[UR36][R2.64] ;  /* 0x0000002402027981 */ /* 0x000ea4000c1e1b00 */
[----:B--2---:R0:W1:Y:S01]  /*04a0*/  F2I.F64.TRUNC R25, R2 ;  /* 0x0000000200197311 */ /* 0x004062000030d100 */
[----:B------:R-:W-:Y:S05]  /*04b0*/  BRA `(.L_x_15665) ;  /* 0x0000000800a07947 */ /* 0x000fea0003800000 */
.L_x_15660:
        /* <DEDUP_REMOVED lines=12> */
.L_x_15674:
[----:B------:R-:W2:Y:S02]  /*0580*/  LDG.E.64 R2, desc[UR36][R2.64] ;  /* 0x0000002402027981 */ /* 0x000ea4000c1e1b00 */
[----:B--2---:R0:W1:Y:S01]  /*0590*/  F2I.F64.TRUNC R25, R2 ;  /* 0x0000000200197311 */ /* 0x004062000030d100 */
[----:B------:R-:W-:Y:S05]  /*05a0*/  BRA `(.L_x_15665) ;  /* 0x0000000800647947 */ /* 0x000fea0003800000 */
.L_x_15673:
        /* <DEDUP_REMOVED lines=27> */
.L_x_15676:
        /* <DEDUP_REMOVED lines=14> */
.L_x_15675:
[----:B------:R-:W2:Y:S02]  /*0840*/  LDG.E.U16 R0, desc[UR36][R2.64] ;  /* 0x0000002402007981 */ /* 0x000ea4000c1e1500 */
[----:B--2---:R-:W-:-:S06]  /*0850*/  IMAD.U32 R0, R0, 0x10000, RZ ;  /* 0x0001000000007824 */ /* 0x004fcc00078e00ff */
[----:B------:R-:W0:Y:S02]  /*0860*/  F2I.FTZ.TRUNC.NTZ R0, R0 ;  /* 0x0000000000007305 */ /* 0x000e24000021f100 */
[----:B0-----:R-:W-:Y:S01]  /*0870*/  PRMT R25, R0, 0x7610, R25 ;  /* 0x0000761000197816 */ /* 0x001fe20000000019 */
[----:B------:R-:W-:Y:S06]  /*0880*/  BRA `(.L_x_15665) ;  /* 0x0000000400ac7947 */ /* 0x000fec0003800000 */
.L_x_15672:
        /* <DEDUP_REMOVED lines=10> */
.L_x_15679:
        /* <DEDUP_REMOVED lines=21> */
.L_x_15683:
[----:B------:R-:W-:Y:S05]  /*0a80*/  BSYNC.RECONVERGENT B1 ;  /* 0x0000000000017941 */ /* 0x000fea0003800200 */
.L_x_15682:
[----:B------:R-:W-:Y:S01]  /*0a90*/  IMAD.SHL.U32 R0, R0, 0x100000, RZ ;  /* 0x0010000000007824 */ /* 0x000fe200078e00ff */
[----:B------:R-:W-:-:S04]  /*0aa0*/  LEA R2, R2, 0x3b800000, 0x17 ;  /* 0x3b80000002027811 */ /* 0x000fc800078eb8ff */
[----:B------:R-:W-:-:S07]  /*0ab0*/  LOP3.LUT R0, R2, R0, R7, 0xfe, !PT ;  /* 0x0000000002007212 */ /* 0x000fce00078efe07 */
.L_x_15681:
[----:B------:R-:W-:Y:S05]  /*0ac0*/  BSYNC.RECONVERGENT B0 ;  /* 0x0000000000007941 */ /* 0x000fea0003800200 */
.L_x_15680:
[----:B------:R-:W0:Y:S02]  /*0ad0*/  F2I.FTZ.TRUNC.NTZ R0, R0 ;  /* 0x0000000000007305 */ /* 0x000e24000021f100 */
[----:B0-----:R-:W-:Y:S01]  /*0ae0*/  PRMT R25, R0, 0x7610, R25 ;  /* 0x0000761000197816 */ /* 0x001fe20000000019 */
[----:B------:R-:W-:Y:S06]  /*0af0*/  BRA `(.L_x_15665) ;  /* 0x0000000400107947 */ /* 0x000fec0003800000 */
.L_x_15678:
        /* <DEDUP_REMOVED lines=21> */
.L_x_15687:
[----:B------:R-:W-:Y:S05]  /*0c50*/  BSYNC.RECONVERGENT B1 ;  /* 0x0000000000017941 */ /* 0x000fea0003800200 */
.L_x_15686:
[----:B------:R-:W-:Y:S01]  /*0c60*/  IMAD.SHL.U32 R0, R0, 0x200000, RZ ;  /* 0x0020000000007824 */ /* 0x000fe200078e00ff */
[----:B------:R-:W-:-:S04]  /*0c70*/  LEA R2, R2, 0x37800000, 0x17 ;  /* 0x3780000002027811 */ /* 0x000fc800078eb8ff */
[----:B------:R-:W-:-:S07]  /*0c80*/  LOP3.LUT R0, R2, R0, R7, 0xfe, !PT ;  /* 0x0000000002007212 */ /* 0x000fce00078efe07 */
.L_x_15685:
[----:B------:R-:W-:Y:S05]  /*0c90*/  BSYNC.RECONVERGENT B0 ;  /* 0x0000000000007941 */ /* 0x000fea0003800200 */
.L_x_15684:
[----:B------:R-:W0:Y:S02]  /*0ca0*/  F2I.FTZ.TRUNC.NTZ R0, R0 ;  /* 0x0000000000007305 */ /* 0x000e24000021f100 */
[----:B0-----:R-:W-:Y:S01]  /*0cb0*/  PRMT R25, R0, 0x7610, R25 ;  /* 0x0000761000197816 */ /* 0x001fe20000000019 */
[----:B------:R-:W-:Y:S06]  /*0cc0*/  BRA `(.L_x_15665) ;  /* 0x00000000009c7947 */ /* 0x000fec0003800000 */
.L_x_15677:
[----:B------:R-:W-:-:S09]  /*0cd0*/  UISETP.NE.AND UP0, UPT, UR4, 0x1c, UPT ;  /* 0x0000001c0400788c */ /* 0x000fd2000bf05270 */
[----:B------:R-:W-:Y:S05]  /*0ce0*/  BRA.U !UP0, `(.L_x_15688) ;  /* 0x0000000108907547 */ /* 0x000fea000b800000 */
[----:B------:R-:W-:-:S09]  /*0cf0*/  UISETP.NE.AND UP0, UPT, UR4, 0x1d, UPT ;  /* 0x0000001d0400788c */ /* 0x000fd2000bf05270 */
[----:B------:R-:W-:Y:S05]  /*0d00*/  BRA.U !UP0, `(.L_x_15689) ;  /* 0x0000000108807547 */ /* 0x000fea000b800000 */
[----:B------:R-:W-:-:S09]  /*0d10*/  UISETP.NE.AND UP0, UPT, UR4, 0x2c, UPT ;  /* 0x0000002c0400788c */ /* 0x000fd2000bf05270 */
[----:B------:R-:W-:Y:S05]  /*0d20*/  BRA.U !UP0, `(.L_x_15690) ;  /* 0x0000000108487547 */ /* 0x000fea000b800000 */
.L_x_15664:
        /* <DEDUP_REMOVED lines=16> */
.L_x_15691:
[----:B------:R-:W-:Y:S01]  /*0e30*/  PRMT R25, RZ, 0x7610, R25 ;  /* 0x00007610ff197816 */ /* 0x000fe20000000019 */
[----:B------:R-:W-:Y:S06]  /*0e40*/  BRA `(.L_x_15665) ;  /* 0x00000000003c7947 */ /* 0x000fec0003800000 */
.L_x_15690:
        /* <DEDUP_REMOVED lines=8> */
.L_x_15693:
[----:B------:R-:W-:Y:S05]  /*0ed0*/  BSYNC.RECONVERGENT B0 ;  /* 0x0000000000007941 */ /* 0x000fea0003800200 */
.L_x_15692:
[----:B------:R-:W0:Y:S02]  /*0ee0*/  F2I.FTZ.TRUNC.NTZ R0, R0 ;  /* 0x0000000000007305 */ /* 0x000e24000021f100 */
[----:B0-----:R-:W-:Y:S01]  /*0ef0*/  PRMT R25, R0, 0x7610, R25 ;  /* 0x0000761000197816 */ /* 0x001fe20000000019 */
[----:B------:R-:W-:Y:S06]  /*0f00*/  BRA `(.L_x_15665) ;  /* 0x00000000000c7947 */ /* 0x000fec0003800000 */
.L_x_15689:
[----:B------:R0:W5:Y:S01]  /*0f10*/  LDG.E.U8 R25, desc[UR36][R2.64] ;  /* 0x0000002402197981 */ /* 0x000162000c1e1100 */
[----:B------:R-:W-:Y:S05]  /*0f20*/  BRA `(.L_x_15665) ;  /* 0x0000000000047947 */ /* 0x000fea0003800000 */
.L_x_15688:
[----:B------:R0:W5:Y:S02]  /*0f30*/  LDG.E.U8 R25, desc[UR36][R2.64] ;  /* 0x0000002402197981 */ /* 0x000164000c1e1100 */
.L_x_15665:
[----:B------:R-:W-:-:S07]  /*0f40*/  VIADD R19, R16, 0x80 ;  /* 0x0000008010137836 */ /* 0x000fce0000000000 */
.L_x_15659:
[----:B------:R-:W-:Y:S05]  /*0f50*/  BSYNC.RECONVERGENT B6 ;  /* 0x0000000000067941 */ /* 0x000fea0003800200 */
.L_x_15658:
        /* <DEDUP_REMOVED lines=23> */
.L_x_15699:
[----:B------:R0:W5:Y:S01]  /*10d0*/  LDG.E.U8 R24, desc[UR36][R2.64] ;  /* 0x0000002402187981 */ /* 0x000162000c1e1100 */
[----:B------:R-:W-:Y:S05]  /*10e0*/  BRA `(.L_x_15701) ;  /* 0x0000000c004c7947 */ /* 0x000fea0003800000 */
.L_x_15698:
        /* <DEDUP_REMOVED lines=8> */
.L_x_15703:
[----:B------:R0:W5:Y:S01]  /*1170*/  LDG.E.U8 R24, desc[UR36][R2.64] ;  /* 0x0000002402187981 */ /* 0x000162000c1e1100 */
[----:B------:R-:W-:Y:S05]  /*1180*/  BRA `(.L_x_15701) ;  /* 0x0000000c00247947 */ /* 0x000fea0003800000 */
.L_x_15702:
[----:B------:R0:W5:Y:S01]  /*1190*/  LDG.E.U16 R24, desc[UR36][R2.64] ;  /* 0x0000002402187981 */ /* 0x000162000c1e1500 */
[----:B------:R-:W-:Y:S05]  /*11a0*/  BRA `(.L_x_15701) ;  /* 0x0000000c001c7947 */ /* 0x000fea0003800000 */
.L_x_15697:
        /* <DEDUP_REMOVED lines=9> */
.L_x_15705:
[----:B------:R-:W2:Y:S02]  /*1240*/  LDG.E.U16 R0, desc[UR36][R2.64] ;  /* 0x0000002402007981 */ /* 0x000ea4000c1e1500 */
[----:B--2---:R-:W-:-:S06]  /*1250*/  HADD2.F32 R0, -RZ, R0.H0_H0 ;  /* 0x20000000ff007230 */ /* 0x004fcc0000004100 */
[----:B------:R-:W0:Y:S02]  /*1260*/  F2I.FTZ.TRUNC.NTZ R0, R0 ;  /* 0x0000000000007305 */ /* 0x000e24000021f100 */
[----:B0-----:R-:W-:Y:S01]  /*1270*/  PRMT R24, R0, 0x7610, R24 ;  /* 0x0000761000187816 */ /* 0x001fe20000000018 */
[----:B------:R-:W-:Y:S06]  /*1280*/  BRA `(.L_x_15701) ;  /* 0x0000000800e47947 */ /* 0x000fec0003800000 */
.L_x_15704:
        /* <DEDUP_REMOVED lines=9> */
.L_x_15707:
[----:B------:R-:W2:Y:S02]  /*1320*/  LDG.E.U16 R2, desc[UR36][R2.64] ;  /* 0x0000002402027981 */ /* 0x000ea4000c1e1500 */
[----:B--2---:R-:W-:-:S06]  /*1330*/  HADD2.F32 R0, -RZ, R2.H0_H0 ;  /* 0x20000002ff007230 */ /* 0x004fcc0000004100 */
[----:B------:R-:W0:Y:S02]  /*1340*/  F2I.FTZ.TRUNC.NTZ R0, R0 ;  /* 0x0000000000007305 */ /* 0x000e24000021f100 */
[----:B0-----:R-:W-:Y:S01]  /*1350*/  PRMT R24, R0, 0x7610, R24 ;  /* 0x0000761000187816 */ /* 0x001fe20000000018 */
[----:B------:R-:W-:Y:S06]  /*1360*/  BRA `(.L_x_15701) ;  /* 0x0000000800ac7947 */ /* 0x000fec0003800000 */
.L_x_15706:
[----:B------:R-:W2:Y:S02]  /*1370*/  LDG.E.64 R2, desc[UR36][R2.64] ;  /* 0x0000002402027981 */ /* 0x000ea4000c1e1b00 */
[----:B--2---:R0:W1:Y:S01]  /*1380*/  F2I.F64.TRUNC R24, R2 ;  /* 0x0000000200187311 */ /* 0x004062000030d100 */
[----:B------:R-:W-:Y:S05]  /*1390*/  BRA `(.L_x_15701) ;  /* 0x0000000800a07947 */ /* 0x000fea0003800000 */
.L_x_15696:
        /* <DEDUP_REMOVED lines=12> */
.L_x_15710:
[----:B------:R-:W2:Y:S02]  /*1460*/  LDG.E.64 R2, desc[UR36][R2.64] ;  /* 0x0000002402027981 */ /* 0x000ea4000c1e1b00 */
[----:B--2---:R0:W1:Y:S01]  /*1470*/  F2I.F64.TRUNC R24, R2 ;  /* 0x0000000200187311 */ /* 0x004062000030d100 */
[----:B------:R-:W-:Y:S05]  /*1480*/  BRA `(.L_x_15701) ;  /* 0x0000000800647947 */ /* 0x000fea0003800000 */
.L_x_15709:
        /* <DEDUP_REMOVED lines=27> */
.L_x_15712:
        /* <DEDUP_REMOVED lines=14> */
.L_x_15711:
[----:B------:R-:W2:Y:S02]  /*1720*/  LDG.E.U16 R0, desc[UR36][R2.64] ;  /* 0x0000002402007981 */ /* 0x000ea4000c1e1500 */
[----:B--2---:R-:W-:-:S06]  /*1730*/  IMAD.U32 R0, R0, 0x10000, RZ ;  /* 0x0001000000007824 */ /* 0x004fcc00078e00ff */
[----:B------:R-:W0:Y:S02]  /*1740*/  F2I.FTZ.TRUNC.NTZ R0, R0 ;  /* 0x0000000000007305 */ /* 0x000e24000021f100 */
[----:B0-----:R-:W-:Y:S01]  /*1750*/  PRMT R24, R0, 0x7610, R24 ;  /* 0x0000761000187816 */ /* 0x001fe20000000018 */
[----:B------:R-:W-:Y:S06]  /*1760*/  BRA `(.L_x_15701) ;  /* 0x0000000400ac7947 */ /* 0x000fec0003800000 */
.L_x_15708:
        /* <DEDUP_REMOVED lines=10> */
.L_x_15715:
        /* <DEDUP_REMOVED lines=21> */
.L_x_15719:
[----:B------:R-:W-:Y:S05]  /*1960*/  BSYNC.RECONVERGENT B1 ;  /* 0x0000000000017941 */ /* 0x000fea0003800200 */
.L_x_15718:
[----:B------:R-:W-:Y:S01]  /*1970*/  IMAD.SHL.U32 R0, R0, 0x100000, RZ ;  /* 0x0010000000007824 */ /* 0x000fe200078e00ff */
[----:B------:R-:W-:-:S04]  /*1980*/  LEA R2, R2, 0x3b800000, 0x17 ;  /* 0x3b80000002027811 */ /* 0x000fc800078eb8ff */
[----:B------:R-:W-:-:S07]  /*1990*/  LOP3.LUT R0, R2, R0, R7, 0xfe, !PT ;  /* 0x0000000002007212 */ /* 0x000fce00078efe07 */
.L_x_15717:
[----:B------:R-:W-:Y:S05]  /*19a0*/  BSYNC.RECONVERGENT B0 ;  /* 0x0000000000007941 */ /* 0x000fea0003800200 */
.L_x_15716:
[----:B------:R-:W0:Y:S02]  /*19b0*/  F2I.FTZ.TRUNC.NTZ R0, R0 ;  /* 0x0000000000007305 */ /* 0x000e24000021f100 */
[----:B0-----:R-:W-:Y:S01]  /*19c0*/  PRMT R24, R0, 0x7610, R24 ;  /* 0x0000761000187816 */ /* 0x001fe20000000018 */
[----:B------:R-:W-:Y:S06]  /*19d0*/  BRA `(.L_x_15701) ;  /* 0x0000000400107947 */ /* 0x000fec0003800000 */
.L_x_15714:
        /* <DEDUP_REMOVED lines=21> */
.L_x_15723:
[----:B------:R-:W-:Y:S05]  /*1b30*/  BSYNC.RECONVERGENT B1 ;  /* 0x0000000000017941 */ /* 0x000fea0003800200 */
.L_x_15722:
[----:B------:R-:W-:Y:S01]  /*1b40*/  IMAD.SHL.U32 R0, R0, 0x200000, RZ ;  /* 0x0020000000007824 */ /* 0x000fe200078e00ff */
[----:B------:R-:W-:-:S04]  /*1b50*/  LEA R2, R2, 0x37800000, 0x17 ;  /* 0x3780000002027811 */ /* 0x000fc800078eb8ff */
[----:B------:R-:W-:-:S07]  /*1b60*/  LOP3.LUT R0, R2, R0, R7, 0xfe, !PT ;  /* 0x0000000002007212 */ /* 0x000fce00078efe07 */
.L_x_15721:
[----:B------:R-:W-:Y:S05]  /*1b70*/  BSYNC.RECONVERGENT B0 ;  /* 0x0000000000007941 */ /* 0x000fea0003800200 */
.L_x_15720:
[----:B------:R-:W0:Y:S02]  /*1b80*/  F2I.FTZ.TRUNC.NTZ R0, R0 ;  /* 0x0000000000007305 */ /* 0x000e24000021f100 */
[----:B0-----:R-:W-:Y:S01]  /*1b90*/  PRMT R24, R0, 0x7610, R24 ;  /* 0x0000761000187816 */ /* 0x001fe20000000018 */
[----:B------:R-:W-:Y:S06]  /*1ba0*/  BRA `(.L_x_15701) ;  /* 0x00000000009c7947 */ /* 0x000fec0003800000 */
.L_x_15713:
        /* <DEDUP_REMOVED lines=14> */
.L_x_15727:
[----:B------:R-:W-:Y:S05]  /*1c90*/  BSYNC.RECONVERGENT B0 ;  /* 0x0000000000007941 */ /* 0x000fea0003800200 */
.L_x_15726:
[----:B------:R-:W0:Y:S02]  /*1ca0*/  F2I.FTZ.TRUNC.NTZ R0, R0 ;  /* 0x0000000000007305 */ /* 0x000e24000021f100 */
[----:B0-----:R-:W-:Y:S01]  /*1cb0*/  PRMT R24, R0, 0x7610, R24 ;  /* 0x0000761000187816 */ /* 0x001fe20000000018 */
[----:B------:R-:W-:Y:S06]  /*1cc0*/  BRA `(.L_x_15701) ;  /* 0x0000000000547947 */ /* 0x000fec0003800000 */
.L_x_15700:
        /* <DEDUP_REMOVED lines=16> */
.L_x_15728:
[----:B------:R-:W-:Y:S01]  /*1dd0*/  PRMT R24, RZ, 0x7610, R24 ;  /* 0x00007610ff187816 */ /* 0x000fe20000000018 */
[----:B------:R-:W-:Y:S06]  /*1de0*/  BRA `(.L_x_15701) ;  /* 0x00000000000c7947 */ /* 0x000fec0003800000 */
.L_x_15725:
[----:B------:R3:W5:Y:S01]  /*1df0*/  LDG.E.U8 R24, desc[UR36][R2.64] ;  /* 0x0000002402187981 */ /* 0x000762000c1e1100 */
[----:B------:R-:W-:Y:S05]  /*1e00*/  BRA `(.L_x_15701) ;  /* 0x0000000000047947 */ /* 0x000fea0003800000 */
.L_x_15724:
[----:B------:R2:W5:Y:S02]  /*1e10*/  LDG.E.U8 R24, desc[UR36][R2.64] ;  /* 0x0000002402187981 */ /* 0x000564000c1e1100 */
.L_x_15701:
[----:B------:R-:W-:-:S07]  /*1e20*/  VIADD R19, R19, 0x80 ;  /* 0x0000008013137836 */ /* 0x000fce0000000000 */
.L_x_15695:
[----:B------:R-:W-:Y:S05]  /*1e30*/  BSYNC.RECONVERGENT B6 ;  /* 0x0000000000067941 */ /* 0x000fea0003800200 */
.L_x_15694:
        /* <DEDUP_REMOVED lines=23> */
.L_x_15734:
[----:B------:R0:W5:Y:S01]  /*1fb0*/  LDG.E.U8 R17, desc[UR36][R2.64] ;  /* 0x0000002402117981 */ /* 0x000162000c1e1100 */
[----:B------:R-:W-:Y:S05]  /*1fc0*/  BRA `(.L_x_15736) ;  /* 0x0000000c004c7947 */ /* 0x000fea0003800000 */
.L_x_15733:
        /* <DEDUP_REMOVED lines=8> */
.L_x_15738:
[----:B------:R0:W5:Y:S01]  /*2050*/  LDG.E.U8 R17, desc[UR36][R2.64] ;  /* 0x0000002402117981 */ /* 0x000162000c1e1100 */
[----:B------:R-:W-:Y:S05]  /*2060*/  BRA `(.L_x_15736) ;  /* 0x0000000c00247947 */ /* 0x000fea0003800000 */
.L_x_15737:
[----:B------:R0:W5:Y:S01]  /*2070*/  LDG.E.U16 R17, desc[UR36][R2.64] ;  /* 0x0000002402117981 */ /* 0x000162000c1e1500 */
[----:B------:R-:W-:Y:S05]  /*2080*/  BRA `(.L_x_15736) ;  /* 0x0000000c001c7947 */ /* 0x000fea0003800000 */
.L_x_15732:
        /* <DEDUP_REMOVED lines=9> */
.L_x_15740:
[----:B------:R-:W2:Y:S02]  /*2120*/  LDG.E.U16 R0, desc[UR36][R2.64] ;  /* 0x0000002402007981 */ /* 0x000ea4000c1e1500 */
[----:B--2---:R-:W-:-:S06]  /*2130*/  HADD2.F32 R0, -RZ, R0.H0_H0 ;  /* 0x20000000ff007230 */ /* 0x004fcc0000004100 */
[----:B------:R-:W0:Y:S02]  /*2140*/  F2I.FTZ.TRUNC.NTZ R0, R0 ;  /* 0x0000000000007305 */ /* 0x000e24000021f100 */
[----:B0-----:R-:W-:Y:S01]  /*2150*/  PRMT R17, R0, 0x7610, R17 ;  /* 0x0000761000117816 */ /* 0x001fe20000000011 */
[----:B------:R-:W-:Y:S06]  /*2160*/  BRA `(.L_x_15736) ;  /* 0x0000000800e47947 */ /* 0x000fec0003800000 */
.L_x_15739:
        /* <DEDUP_REMOVED lines=9> */
.L_x_15742:
[----:B------:R-:W2:Y:S02]  /*2200*/  LDG.E.U16 R2, desc[UR36][R2.64] ;  /* 0x0000002402027981 */ /* 0x000ea4000c1e1500 */
[----:B--2---:R-:W-:-:S06]  /*2210*/  HADD2.F32 R0, -RZ, R2.H0_H0 ;  /* 0x20000002ff007230 */ /* 0x004fcc0000004100 */
[----:B------:R-:W0:Y:S02]  /*2220*/  F2I.FTZ.TRUNC.NTZ R0, R0 ;  /* 0x0000000000007305 */ /* 0x000e24000021f100 */
[----:B0-----:R-:W-:Y:S01]  /*2230*/  PRMT R17, R0, 0x7610, R17 ;  /* 0x0000761000117816 */ /* 0x001fe20000000011 */
[----:B------:R-:W-:Y:S06]  /*2240*/  BRA `(.L_x_15736) ;  /* 0x0000000800ac7947 */ /* 0x000fec0003800000 */
.L_x_15741:
[----:B------:R-:W2:Y:S02]  /*2250*/  LDG.E.64 R2, desc[UR36][R2.64] ;  /* 0x0000002402027981 */ /* 0x000ea4000c1e1b00 */
[----:B--2---:R0:W1:Y:S01]  /*2260*/  F2I.F64.TRUNC R17, R2 ;  /* 0x0000000200117311 */ /* 0x004062000030d100 */
[----:B------:R-:W-:Y:S05]  /*2270*/  BRA `(.L_x_15736) ;  /* 0x0000000800a07947 */ /* 0x000fea0003800000 */
.L_x_15731:
        /* <DEDUP_REMOVED lines=12> */
.L_x_15745:
[----:B------:R-:W2:Y:S02]  /*2340*/  LDG.E.64 R2, desc[UR36][R2.64] ;  /* 0x0000002402027981 */ /* 0x000ea4000c1e1b00 */
[----:B--2---:R3:W4:Y:S01]  /*2350*/  F2I.F64.TRUNC R17, R2 ;  /* 0x0000000200117311 */ /* 0x004722000030d100 */
[----:B------:R-:W-:Y:S05]  /*2360*/  BRA `(.L_x_15736) ;  /* 0x0000000800647947 */ /* 0x000fea0003800000 */
.L_x_15744:
        /* <DEDUP_REMOVED lines=27> */
.L_x_15747:
        /* <DEDUP_REMOVED lines=14> */
.L_x_15746:
[----:B------:R-:W2:Y:S02]  /*2600*/  LDG.E.U16 R0, desc[UR36][R2.64] ;  /* 0x0000002402007981 */ /* 0x000ea4000c1e1500 */
[----:B--2---:R-:W-:-:S06]  /*2610*/  IMAD.U32 R0, R0, 0x10000, RZ ;  /* 0x0001000000007824 */ /* 0x004fcc00078e00ff */
[----:B------:R-:W0:Y:S02]  /*2620*/  F2I.FTZ.TRUNC.NTZ R0, R0 ;  /* 0x0000000000007305 */ /* 0x000e24000021f100 */
[----:B0-----:R-:W-:Y:S01]  /*2630*/  PRMT R17, R0, 0x7610, R17 ;  /* 0x0000761000117816 */ /* 0x001fe20000000011 */
[----:B------:R-:W-:Y:S06]  /*2640*/  BRA `(.L_x_15736) ;  /* 0x0000000400ac7947 */ /* 0x000fec0003800000 */
.L_x_15743:
        /* <DEDUP_REMOVED lines=10> */
.L_x_15750:
        /* <DEDUP_REMOVED lines=21> */
.L_x_15754:
[----:B------:R-:W-:Y:S05]  /*2840*/  BSYNC.RECONVERGENT B1 ;  /* 0x0000000000017941 */ /* 0x000fea0003800200 */
.L_x_15753:
[----:B------:R-:W-:Y:S01]  /*2850*/  IMAD.SHL.U32 R0, R0, 0x100000, RZ ;  /* 0x0010000000007824 */ /* 0x000fe200078e00ff */
[----:B------:R-:W-:-:S04]  /*2860*/  LEA R2, R2, 0x3b800000, 0x17 ;  /* 0x3b80000002027811 */ /* 0x000fc800078eb8ff */
[----:B------:R-:W-:-:S07]  /*2870*/  LOP3.LUT R0, R2, R0, R7, 0xfe, !PT ;  /* 0x0000000002007212 */ /* 0x000fce00078efe07 */
.L_x_15752:
[----:B------:R-:W-:Y:S05]  /*2880*/  BSYNC.RECONVERGENT B0 ;  /* 0x0000000000007941 */ /* 0x000fea0003800200 */
.L_x_15751:
[----:B------:R-:W0:Y:S02]  /*2890*/  F2I.FTZ.TRUNC.NTZ R0, R0 ;  /* 0x0000000000007305 */ /* 0x000e24000021f100 */
[----:B0-----:R-:W-:Y:S01]  /*28a0*/  PRMT R17, R0, 0x7610, R17 ;  /* 0x0000761000117816 */ /* 0x001fe20000000011 */
[----:B------:R-:W-:Y:S06]  /*28b0*/  BRA `(.L_x_15736) ;  /* 0x0000000400107947 */ /* 0x000fec0003800000 */
.L_x_15749:
        /* <DEDUP_REMOVED lines=21> */
.L_x_15758:
[----:B------:R-:W-:Y:S05]  /*2a10*/  BSYNC.RECONVERGENT B1 ;  /* 0x0000000000017941 */ /* 0x000fea0003800200 */
.L_x_15757:
[----:B------:R-:W-:Y:S01]  /*2a20*/  IMAD.SHL.U32 R0, R0, 0x200000, RZ ;  /* 0x0020000000007824 */ /* 0x000fe200078e00ff */
[----:B------:R-:W-:-:S04]  /*2a30*/  LEA R2, R2, 0x37800000, 0x17 ;  /* 0x3780000002027811 */ /* 0x000fc800078eb8ff */
[----:B------:R-:W-:-:S07]  /*2a40*/  LOP3.LUT R0, R2, R0, R7, 0xfe, !PT ;  /* 0x0000000002007212 */ /* 0x000fce00078efe07 */
.L_x_15756:
[----:B------:R-:W-:Y:S05]  /*2a50*/  BSYNC.RECONVERGENT B0 ;  /* 0x0000000000007941 */ /* 0x000fea0003800200 */
.L_x_15755:
[----:B------:R-:W0:Y:S02]  /*2a60*/  F2I.FTZ.TRUNC.NTZ R0, R0 ;  /* 0x0000000000007305 */ /* 0x000e24000021f100 */
[----:B0-----:R-:W-:Y:S01]  /*2a70*/  PRMT R17, R0, 0x7610, R17 ;  /* 0x0000761000117816 */ /* 0x001fe20000000011 */
[----:B------:R-:W-:Y:S06]  /*2a80*/  BRA `(.L_x_15736) ;  /* 0x00000000009c7947 */ /* 0x000fec0003800000 */
.L_x_15748:
        /* <DEDUP_REMOVED lines=14> */
.L_x_15762:
[----:B------:R-:W-:Y:S05]  /*2b70*/  BSYNC.RECONVERGENT B0 ;  /* 0x0000000000007941 */ /* 0x000fea0003800200 */
.L_x_15761:
[----:B------:R-:W0:Y:S02]  /*2b80*/  F2I.FTZ.TRUNC.NTZ R0, R0 ;  /* 0x0000000000007305 */ /* 0x000e24000021f100 */
[----:B0-----:R-:W-:Y:S01]  /*2b90*/  PRMT R17, R0, 0x7610, R17 ;  /* 0x0000761000117816 */ /* 0x001fe20000000011 */
[----:B------:R-:W-:Y:S06]  /*2ba0*/  BRA `(.L_x_15736) ;  /* 0x0000000000547947 */ /* 0x000fec0003800000 */
.L_x_15735:
        /* <DEDUP_REMOVED lines=16> */
.L_x_15763:
[----:B------:R-:W-:Y:S01]  /*2cb0*/  PRMT R17, RZ, 0x7610, R17 ;  /* 0x00007610ff117816 */ /* 0x000fe20000000011 */
[----:B------:R-:W-:Y:S06]  /*2cc0*/  BRA `(.L_x_15736) ;  /* 0x00000000000c7947 */ /* 0x000fec0003800000 */
.L_x_15760:
[----:B------:R2:W5:Y:S01]  /*2cd0*/  LDG.E.U8 R17, desc[UR36][R2.64] ;  /* 0x0000002402117981 */ /* 0x000562000c1e1100 */
[----:B------:R-:W-:Y:S05]  /*2ce0*/  BRA `(.L_x_15736) ;  /* 0x0000000000047947 */ /* 0x000fea0003800000 */
.L_x_15759:
[----:B------:R1:W5:Y:S02]  /*2cf0*/  LDG.E.U8 R17, desc[UR36][R2.64] ;  /* 0x0000002402117981 */ /* 0x000364000c1e1100 */
.L_x_15736:
[----:B------:R-:W-:-:S07]  /*2d00*/  VIADD R19, R19, 0x80 ;  /* 0x0000008013137836 */ /* 0x000fce0000000000 */
.L_x_15730:
[----:B------:R-:W-:Y:S05]  /*2d10*/  BSYNC.RECONVERGENT B6 ;  /* 0x0000000000067941 */ /* 0x000fea0003800200 */
.L_x_15729:
        /* <DEDUP_REMOVED lines=23> */
.L_x_15769:
[----:B------:R0:W5:Y:S01]  /*2e90*/  LDG.E.U8 R18, desc[UR36][R2.64] ;  /* 0x0000002402127981 */ /* 0x000162000c1e1100 */
[----:B------:R-:W-:Y:S05]  /*2ea0*/  BRA `(.L_x_15765) ;  /* 0x0000000c00487947 */ /* 0x000fea0003800000 */
.L_x_15768:
        /* <DEDUP_REMOVED lines=8> */
.L_x_15772:
[----:B------:R0:W5:Y:S01]  /*2f30*/  LDG.E.U8 R18, desc[UR36][R2.64] ;  /* 0x0000002402127981 */ /* 0x000162000c1e1100 */
[----:B------:R-:W-:Y:S05]  /*2f40*/  BRA `(.L_x_15765) ;  /* 0x0000000c00207947 */ /* 0x000fea0003800000 */
.L_x_15771:
[----:B------:R0:W5:Y:S01]  /*2f50*/  LDG.E.U16 R18, desc[UR36][R2.64] ;  /* 0x0000002402127981 */ /* 0x000162000c1e1500 */
[----:B------:R-:W-:Y:S05]  /*2f60*/  BRA `(.L_x_15765) ;  /* 0x0000000c00187947 */ /* 0x000fea0003800000 */
.L_x_15767:
        /* <DEDUP_REMOVED lines=9> */
.L_x_15774:
[----:B------:R-:W2:Y:S02]  /*3000*/  LDG.E.U16 R0, desc[UR36][R2.64] ;  /* 0x0000002402007981 */ /* 0x000ea4000c1e1500 */
[----:B--2---:R-:W-:-:S06]  /*3010*/  HADD2.F32 R0, -RZ, R0.H0_H0 ;  /* 0x20000000ff007230 */ /* 0x004fcc0000004100 */
[----:B------:R-:W0:Y:S02]  /*3020*/  F2I.FTZ.TRUNC.NTZ R0, R0 ;  /* 0x0000000000007305 */ /* 0x000e24000021f100 */
[----:B0-----:R-:W-:Y:S01]  /*3030*/  PRMT R18, R0, 0x7610, R18 ;  /* 0x0000761000127816 */ /* 0x001fe20000000012 */
[----:B------:R-:W-:Y:S06]  /*3040*/  BRA `(.L_x_15765) ;  /* 0x0000000800e07947 */ /* 0x000fec0003800000 */
.L_x_15773:
        /* <DEDUP_REMOVED lines=9> */
.L_x_15776:
[----:B------:R-:W2:Y:S02]  /*30e0*/  LDG.E.U16 R2, desc[UR36][R2.64] ;  /* 0x0000002402027981 */ /* 0x000ea4000c1e1500 */
[----:B--2---:R-:W-:-:S06]  /*30f0*/  HADD2.F32 R0, -RZ, R2.H0_H0 ;  /* 0x20000002ff007230 */ /* 0x004fcc0000004100 */
[----:B------:R-:W0:Y:S02]  /*3100*/  F2I.FTZ.TRUNC.NTZ R0, R0 ;  /* 0x0000000000007305 */ /* 0x000e24000021f100 */
[----:B0-----:R-:W-:Y:S01]  /*3110*/  PRMT R18, R0, 0x7610, R18 ;  /* 0x0000761000127816 */ /* 0x001fe20000000012 */
[----:B------:R-:W-:Y:S06]  /*3120*/  BRA `(.L_x_15765) ;  /* 0x0000000800a87947 */ /* 0x000fec0003800000 */
.L_x_15775:
[----:B------:R-:W2:Y:S02]  /*3130*/  LDG.E.64 R2, desc[UR36][R2.64] ;  /* 0x0000002402027981 */ /* 0x000ea4000c1e1b00 */
[----:B--2---:R0:W1:Y:S01]  /*3140*/  F2I.F64.TRUNC R18, R2 ;  /* 0x0000000200127311 */ /* 0x004062000030d100 */
[----:B------:R-:W-:Y:S05]  /*3150*/  BRA `(.L_x_15765) ;  /* 0x00000008009c7947 */ /* 0x000fea0003800000 */
.L_x_15766:
        /* <DEDUP_REMOVED lines=12> */
.L_x_15779:
[----:B------:R-:W2:Y:S02]  /*3220*/  LDG.E.64 R2, desc[UR36][R2.64] ;  /* 0x0000002402027981 */ /* 0x000ea4000c1e1b00 */
[----:B--2---:R0:W1:Y:S01]  /*3230*/  F2I.F64.TRUNC R18, R2 ;  /* 0x0000000200127311 */ /* 0x004062000030d100 */
[----:B------:R-:W-:Y:S05]  /*3240*/  BRA `(.L_x_15765) ;  /* 0x0000000800607947 */ /* 0x000fea0003800000 */
.L_x_15778:
        /* <DEDUP_REMOVED lines=27> */
.L_x_15781:
        /* <DEDUP_REMOVED lines=14> */
.L_x_15780:
[----:B------:R-:W2:Y:S02]  /*34e0*/  LDG.E.U16 R0, desc[UR36][R2.64] ;  /* 0x0000002402007981 */ /* 0x000ea4000c1e1500 */
[----:B--2---:R-:W-:-:S06]  /*34f0*/  IMAD.U32 R0, R0, 0x10000, RZ ;  /* 0x0001000000007824 */ /* 0x004fcc00078e00ff */
[----:B------:R-:W0:Y:S02]  /*3500*/  F2I.FTZ.TRUNC.NTZ R0, R0 ;  /* 0x0000000000007305 */ /* 0x000e24000021f100 */
[----:B0-----:R-:W-:Y:S01]  /*3510*/  PRMT R18, R0, 0x7610, R18 ;  /* 0x0000761000127816 */ /* 0x001fe20000000012 */
[----:B------:R-:W-:Y:S06]  /*3520*/  BRA `(.L_x_15765) ;  /* 0x0000000400a87947 */ /* 0x000fec0003800000 */
.L_x_15777:
        /* <DEDUP_REMOVED lines=10> */
.L_x_15784:
        /* <DEDUP_REMOVED lines=21> */
.L_x_15788:
[----:B------:R-:W-:Y:S05]  /*3720*/  BSYNC.RECONVERGENT B1 ;  /* 0x0000000000017941 */ /* 0x000fea0003800200 */
.L_x_15787:
[----:B------:R-:W-:Y:S01]  /*3730*/  IMAD.SHL.U32 R0, R0, 0x100000, RZ ;  /* 0x0010000000007824 */ /* 0x000fe200078e00ff */
[----:B------:R-:W-:-:S04]  /*3740*/  LEA R2, R2, 0x3b800000, 0x17 ;  /* 0x3b80000002027811 */ /* 0x000fc800078eb8ff */
[----:B------:R-:W-:-:S07]  /*3750*/  LOP3.LUT R0, R2, R0, R7, 0xfe, !PT ;  /* 0x0000000002007212 */ /* 0x000fce00078efe07 */
.L_x_15786:
[----:B------:R-:W-:Y:S05]  /*3760*/  BSYNC.RECONVERGENT B0 ;  /* 0x0000000000007941 */ /* 0x000fea0003800200 */
.L_x_15785:
[----:B------:R-:W0:Y:S02]  /*3770*/  F2I.FTZ.TRUNC.NTZ R0, R0 ;  /* 0x0000000000007305 */ /* 0x000e24000021f100 */
[----:B0-----:R-:W-:Y:S01]  /*3780*/  PRMT R18, R0, 0x7610, R18 ;  /* 0x0000761000127816 */ /* 0x001fe20000000012 */
[----:B------:R-:W-:Y:S06]  /*3790*/  BRA `(.L_x_15765) ;  /* 0x00000004000c7947 */ /* 0x000fec0003800000 */
.L_x_15783:
        /* <DEDUP_REMOVED lines=21> */
.L_x_15792:
[----:B------:R-:W-:Y:S05]  /*38f0*/  BSYNC.RECONVERGENT B1 ;  /* 0x0000000000017941 */ /* 0x000fea0003800200 */
.L_x_15791:
[----:B------:R-:W-:Y:S01]  /*3900*/  IMAD.SHL.U32 R0, R0, 0x200000, RZ ;  /* 0x0020000000007824 */ /* 0x000fe200078e00ff */
[----:B------:R-:W-:-:S04]  /*3910*/  LEA R2, R2, 0x37800000, 0x17 ;  /* 0x3780000002027811 */ /* 0x000fc800078eb8ff */
[----:B------:R-:W-:-:S07]  /*3920*/  LOP3.LUT R0, R2, R0, R7, 0xfe, !PT ;  /* 0x0000000002007212 */ /* 0x000fce00078efe07 */
.L_x_15790:
[----:B------:R-:W-:Y:S05]  /*3930*/  BSYNC.RECONVERGENT B0 ;  /* 0x0000000000007941 */ /* 0x000fea0003800200 */
.L_x_15789:
[----:B------:R-:W0:Y:S02]  /*3940*/  F2I.FTZ.TRUNC.NTZ R0, R0 ;  /* 0x0000000000007305 */ /* 0x000e24000021f100 */
[----:B0-----:R-:W-:Y:S01]  /*3950*/  PRMT R18, R0, 0x7610, R18 ;  /* 0x0000761000127816 */ /* 0x001fe20000000012 */
[----:B------:R-:W-:Y:S06]  /*3960*/  BRA `(.L_x_15765) ;  /* 0x0000000000987947 */ /* 0x000fec0003800000 */
.L_x_15782:
        /* <DEDUP_REMOVED lines=14> */
.L_x_15796:
[----:B------:R-:W-:Y:S05]  /*3a50*/  BSYNC.RECONVERGENT B0 ;  /* 0x0000000000007941 */ /* 0x000fea0003800200 */
.L_x_15795:
[----:B------:R-:W0:Y:S02]  /*3a60*/  F2I.FTZ.TRUNC.NTZ R0, R0 ;  /* 0x0000000000007305 */ /* 0x000e24000021f100 */
[----:B0-----:R-:W-:Y:S01]  /*3a70*/  PRMT R18, R0, 0x7610, R18 ;  /* 0x0000761000127816 */ /* 0x001fe20000000012 */
[----:B------:R-:W-:Y:S06]  /*3a80*/  BRA `(.L_x_15765) ;  /* 0x0000000000507947 */ /* 0x000fec0003800000 */
.L_x_15770:
        /* <DEDUP_REMOVED lines=16> */
.L_x_15797:
[----:B------:R-:W-:Y:S05]  /*3b90*/  BRA `(.L_x_15765) ;  /* 0x00000000000c7947 */ /* 0x000fea0003800000 */
.L_x_15794:
[----:B------:R0:W5:Y:S01]  /*3ba0*/  LDG.E.U8 R18, desc[UR36][R2.64] ;  /* 0x0000002402127981 */ /* 0x000162000c1e1100 */
[----:B------:R-:W-:Y:S05]  /*3bb0*/  BRA `(.L_x_15765) ;  /* 0x0000000000047947 */ /* 0x000fea0003800000 */
.L_x_15793:
[----:B------:R0:W5:Y:S02]  /*3bc0*/  LDG.E.U8 R18, desc[UR36][R2.64] ;  /* 0x0000002402127981 */ /* 0x000164000c1e1100 */
.L_x_15765:
[----:B------:R-:W-:Y:S05]  /*3bd0*/  BSYNC.RECONVERGENT B6 ;  /* 0x0000000000067941 */ /* 0x000fea0003800200 */
.L_x_15764:
[----:B------:R-:W0:Y:S01]  /*3be0*/  LDC.U8 R19, c[0x0][0x3a4] ;  /* 0x0000e900ff137b82 */ /* 0x000e220000000000 */
[----:B------:R-:W-:Y:S01]  /*3bf0*/  ISETP.GE.AND P0, PT, R16, R22, PT ;  /* 0x000000161000720c */ /* 0x000fe20003f06270 */
[----:B-1--45:R-:W-:Y:S01]  /*3c00*/  IMAD.MOV R17, RZ, RZ, -R17 ;  /* 0x000000ffff117224 */ /* 0x032fe200078e0a11 */
[----:B------:R-:W-:Y:S01]  /*3c10*/  BSSY.RECONVERGENT B7, `(.L_x_15798) ;  /* 0x00002f6000077945 */ /* 0x000fe20003800200 */
[----:B------:R-:W-:-:S03]  /*3c20*/  IMAD.MOV R0, RZ, RZ, -R18 ;  /* 0x000000ffff007224 */ /* 0x000fc600078e0a12 */
[----:B------:R-:W-:Y:S01]  /*3c30*/  BSSY.RELIABLE B6, `(.L_x_15799) ;  /* 0x00001fc000067945 */ /* 0x000fe20003800100 */
[----:B------:R-:W-:Y:S02]  /*3c40*/  PRMT R18, R17, 0x7710, RZ ;  /* 0x0000771011127816 */ /* 0x000fe400000000ff */
[----:B------:R-:W-:-:S04]  /*3c50*/  PRMT R17, R0, 0x7710, RZ ;  /* 0x0000771000117816 */ /* 0x000fc800000000ff */
[----:B------:R-:W-:Y:S05]  /*3c60*/  @P0 BRA `(.L_x_15800) ;  /* 0x0000001c00d40947 */ /* 0x000fea0003800000 */
[----:B------:R-:W1:Y:S01]  /*3c70*/  LDCU UR4, c[0x0][0x3a8] ;  /* 0x00007500ff0477ac */ /* 0x000e620008000800 */
[----:B------:R-:W4:Y:S01]  /*3c80*/  LDC.64 R8, c[0x0][0x388] ;  /* 0x0000e200ff087b82 */ /* 0x000f220000000a00 */
[----:B------:R-:W-:Y:S01]  /*3c90*/  IMAD R0, R23, 0x200, R16 ;  /* 0x0000020017007824 */ /* 0x000fe200078e0210 */
[----:B0-23--:R-:W-:Y:S01]  /*3ca0*/  PRMT R2, R19, 0x9910, RZ ;  /* 0x0000991013027816 */ /* 0x00dfe200000000ff */
[----:B------:R-:W-:Y:S02]  /*3cb0*/  VIADD R16, R16, 0x80 ;  /* 0x0000008010107836 */ /* 0x000fe40000000000 */
[----:B-1----:R-:W-:Y:S02]  /*3cc0*/  IMAD R3, R0, UR4, RZ ;  /* 0x0000000400037c24 */ /* 0x002fe4000f8e02ff */
[----:B------:R-:W-:Y:S02]  /*3cd0*/  IMAD.MOV.U32 R0, RZ, RZ, R2 ;  /* 0x000000ffff007224 */ /* 0x000fe400078e0002 */
[----:B------:R-:W-:-:S03]  /*3ce0*/  IMAD.MOV R2, RZ, RZ, -R24 ;  /* 0x000000ffff027224 */ /* 0x000fc600078e0a18 */
[----:B------:R-:W-:Y:S02]  /*3cf0*/  ISETP.GT.AND P0, PT, R0, 0x9, PT ;  /* 0x000000090000780c */ /* 0x000fe40003f04270 */
[----:B----4-:R-:W-:Y:S01]  /*3d00*/  IADD3 R8, P1, PT, R3, R8, RZ ;  /* 0x0000000803087210 */ /* 0x010fe20007f3e0ff */
[----:B------:R-:W-:Y:S01]  /*3d10*/  IMAD.MOV R3, RZ, RZ, -R25 ;  /* 0x000000ffff037224 */ /* 0x000fe200078e0a19 */
[----:B------:R-:W-:-:S03]  /*3d20*/  PRMT R2, R2, 0x7710, RZ ;  /* 0x0000771002027816 */ /* 0x000fc600000000ff */
        /* <DEDUP_REMOVED lines=13> */
.L_x_15804:
[----:B------:R0:W-:Y:S01]  /*3e00*/  STG.E.U8 desc[UR36][R8.64], R3 ;  /* 0x0000000308007986 */ /* 0x0001e2000c101124 */
[----:B------:R-:W-:Y:S05]  /*3e10*/  BRA `(.L_x_15806) ;  /* 0x0000000c00887947 */ /* 0x000fea0003800000 */
.L_x_15803:
        /* <DEDUP_REMOVED lines=12> */
.L_x_15808:
[----:B------:R-:W-:-:S04]  /*3ee0*/  LOP3.LUT R3, R3, 0xffff, RZ, 0xc0, !PT ;  /* 0x0000ffff03037812 */ /* 0x000fc800078ec0ff */
[----:B------:R-:W-:-:S05]  /*3ef0*/  PRMT R3, R3, 0x8880, RZ ;  /* 0x0000888003037816 */ /* 0x000fca00000000ff */
[----:B------:R0:W-:Y:S01]  /*3f00*/  STG.E desc[UR36][R8.64], R3 ;  /* 0x0000000308007986 */ /* 0x0001e2000c101924 */
[----:B------:R-:W-:Y:S05]  /*3f10*/  BRA `(.L_x_15806) ;  /* 0x0000000c00487947 */ /* 0x000fea0003800000 */
.L_x_15807:
[----:B------:R-:W-:-:S04]  /*3f20*/  PRMT R3, R3, 0x8880, RZ ;  /* 0x0000888003037816 */ /* 0x000fc800000000ff */
[----:B------:R-:W-:-:S05]  /*3f30*/  PRMT R3, R3, 0x7710, RZ ;  /* 0x0000771003037816 */ /* 0x000fca00000000ff */
[----:B------:R0:W-:Y:S01]  /*3f40*/  STG.E.U16 desc[UR36][R8.64], R3 ;  /* 0x0000000308007986 */ /* 0x0001e2000c101524 */
[----:B------:R-:W-:Y:S05]  /*3f50*/  BRA `(.L_x_15806) ;  /* 0x0000000c00387947 */ /* 0x000fea0003800000 */
.L_x_15802:
        /* <DEDUP_REMOVED lines=9> */
.L_x_15810:
[----:B------:R-:W0:Y:S02]  /*3ff0*/  I2F.S8 R0, R3 ;  /* 0x0000000300007306 */ /* 0x000e240000001400 */
[----:B0-----:R-:W-:-:S05]  /*4000*/  F2FP.F16.F32.PACK_AB R0, RZ, R0 ;  /* 0x00000000ff00723e */ /* 0x001fca00000000ff */
[----:B------:R0:W-:Y:S01]  /*4010*/  STG.E.U16 desc[UR36][R8.64], R0 ;  /* 0x0000000008007986 */ /* 0x0001e2000c101524 */
[----:B------:R-:W-:Y:S05]  /*4020*/  BRA `(.L_x_15806) ;  /* 0x0000000c00047947 */ /* 0x000fea0003800000 */
.L_x_15809:
        /* <DEDUP_REMOVED lines=10> */
.L_x_15812:
[----:B------:R-:W0:Y:S02]  /*40d0*/  I2F.S8 R3, R3 ;  /* 0x0000000300037306 */ /* 0x000e240000001400 */
[----:B0-----:R-:W-:-:S04]  /*40e0*/  F2FP.F16.F32.PACK_AB R3, RZ, R3 ;  /* 0x00000003ff03723e */ /* 0x001fc800000000ff */
[----:B------:R-:W-:-:S05]  /*40f0*/  PRMT R3, R3, 0x5410, RZ ;  /* 0x0000541003037816 */ /* 0x000fca00000000ff */
[----:B------:R0:W-:Y:S01]  /*4100*/  STG.E desc[UR36][R8.64], R3 ;  /* 0x0000000308007986 */ /* 0x0001e2000c101924 */
[----:B------:R-:W-:Y:S05]  /*4110*/  BRA `(.L_x_15806) ;  /* 0x0000000800c87947 */ /* 0x000fea0003800000 */
.L_x_15811:
[----:B------:R-:W-:-:S04]  /*4120*/  PRMT R4, R3, 0x8880, RZ ;  /* 0x0000888003047816 */ /* 0x000fc800000000ff */
[----:B------:R-:W-:-:S06]  /*4130*/  PRMT R4, R4, 0x7710, RZ ;  /* 0x0000771004047816 */ /* 0x000fcc00000000ff */
[----:B------:R-:W0:Y:S02]  /*4140*/  I2F.F64.S16 R4, R4 ;  /* 0x0000000400047312 */ /* 0x000e240000101c00 */
[----:B0-----:R0:W-:Y:S01]  /*4150*/  STG.E.64 desc[UR36][R8.64], R4 ;  /* 0x0000000408007986 */ /* 0x0011e2000c101b24 */
[----:B------:R-:W-:Y:S05]  /*4160*/  BRA `(.L_x_15806) ;  /* 0x0000000800b47947 */ /* 0x000fea0003800000 */
.L_x_15801:
        /* <DEDUP_REMOVED lines=12> */
.L_x_15815:
[----:B------:R-:W-:Y:S02]  /*4230*/  PRMT R4, R3, 0x8880, RZ ;  /* 0x0000888003047816 */ /* 0x000fe400000000ff */
[----:B------:R-:W-:Y:S02]  /*4240*/  CS2R R6, SRZ ;  /* 0x0000000000067805 */ /* 0x000fe4000001ff00 */
[----:B------:R-:W-:-:S06]  /*4250*/  PRMT R4, R4, 0x7710, RZ ;  /* 0x0000771004047816 */ /* 0x000fcc00000000ff */
[----:B------:R-:W0:Y:S02]  /*4260*/  I2F.F64.S16 R4, R4 ;  /* 0x0000000400047312 */ /* 0x000e240000101c00 */
[----:B0-----:R3:W-:Y:S01]  /*4270*/  STG.E.128 desc[UR36][R8.64], R4 ;  /* 0x0000000408007986 */ /* 0x0017e2000c101d24 */
[----:B------:R-:W-:Y:S05]  /*4280*/  BRA `(.L_x_15806) ;  /* 0x00000008006c7947 */ /* 0x000fea0003800000 */
.L_x_15814:
        /* <DEDUP_REMOVED lines=19> */
.L_x_15819:
[----:B------:R-:W-:Y:S05]  /*43c0*/  BSYNC.RECONVERGENT B0 ;  /* 0x0000000000007941 */ /* 0x000fea0003800200 */
.L_x_15818:
[----:B------:R-:W-:-:S05]  /*43d0*/  LOP3.LUT R5, R0, 0x80, R5, 0xf8, !PT ;  /* 0x0000008000057812 */ /* 0x000fca00078ef805 */
[----:B------:R2:W-:Y:S01]  /*43e0*/  STG.E.U8 desc[UR36][R8.64], R5 ;  /* 0x0000000508007986 */ /* 0x0005e2000c101124 */
[----:B------:R-:W-:Y:S05]  /*43f0*/  BRA `(.L_x_15806) ;  /* 0x0000000800107947 */ /* 0x000fea0003800000 */
.L_x_15817:
        /* <DEDUP_REMOVED lines=15> */
.L_x_15821:
[----:B------:R-:W-:Y:S05]  /*44f0*/  BSYNC.RECONVERGENT B0 ;  /* 0x0000000000007941 */ /* 0x000fea0003800200 */
.L_x_15820:
[----:B------:R-:W-:-:S05]  /*4500*/  LOP3.LUT R5, R0, 0x80, R5, 0xf8, !PT ;  /* 0x0000008000057812 */ /* 0x000fca00078ef805 */
[----:B------:R1:W-:Y:S01]  /*4510*/  STG.E.U8 desc[UR36][R8.64], R5 ;  /* 0x0000000508007986 */ /* 0x0003e2000c101124 */
[----:B------:R-:W-:Y:S05]  /*4520*/  BRA `(.L_x_15806) ;  /* 0x0000000400c47947 */ /* 0x000fea0003800000 */
.L_x_15816:
[----:B------:R-:W0:Y:S02]  /*4530*/  I2F.S8 R0, R3 ;  /* 0x0000000300007306 */ /* 0x000e240000001400 */
[----:B0-----:R-:W-:-:S05]  /*4540*/  F2FP.BF16.F32.PACK_AB R0, RZ, R0 ;  /* 0x00000000ff00723e */ /* 0x001fca00000010ff */
[----:B------:R0:W-:Y:S01]  /*4550*/  STG.E.U16 desc[UR36][R8.64], R0 ;  /* 0x0000000008007986 */ /* 0x0001e2000c101524 */
[----:B------:R-:W-:Y:S05]  /*4560*/  BRA `(.L_x_15806) ;  /* 0x0000000400b47947 */ /* 0x000fea0003800000 */
.L_x_15813:
        /* <DEDUP_REMOVED lines=12> */
.L_x_15824:
        /* <DEDUP_REMOVED lines=13> */
.L_x_15827:
[----:B------:R-:W-:-:S04]  /*4700*/  SHF.R.U32.HI R0, RZ, 0x14, R3 ;  /* 0x00000014ff007819 */ /* 0x000fc80000011603 */
[----:B------:R-:W-:-:S04]  /*4710*/  LOP3.LUT R0, R0, 0x1, RZ, 0xc0, !PT ;  /* 0x0000000100007812 */ /* 0x000fc800078ec0ff */
[----:B------:R-:W-:-:S04]  /*4720*/  IADD3 R0, PT, PT, R3, 0x487ffff, R0 ;  /* 0x0487ffff03007810 */ /* 0x000fc80007ffe000 */
[----:B------:R-:W-:-:S04]  /*4730*/  SHF.R.U32.HI R0, RZ, 0x14, R0 ;  /* 0x00000014ff007819 */ /* 0x000fc80000011600 */
[----:B------:R-:W-:-:S07]  /*4740*/  LOP3.LUT R0, R0, 0xff, RZ, 0xc0, !PT ;  /* 0x000000ff00007812 */ /* 0x000fce00078ec0ff */
.L_x_15828:
[----:B------:R-:W-:-:S04]  /*4750*/  SHF.R.U32.HI R3, RZ, 0x18, R3 ;  /* 0x00000018ff037819 */ /* 0x000fc80000011603 */
[----:B------:R-:W-:-:S04]  /*4760*/  LOP3.LUT R0, R0, 0x80, R3, 0xf8, !PT ;  /* 0x0000008000007812 */ /* 0x000fc800078ef803 */
[----:B------:R-:W-:-:S07]  /*4770*/  PRMT R4, R0, 0x7610, R4 ;  /* 0x0000761000047816 */ /* 0x000fce0000000004 */
.L_x_15826:
[----:B------:R-:W-:Y:S05]  /*4780*/  BSYNC.RECONVERGENT B0 ;  /* 0x0000000000007941 */ /* 0x000fea0003800200 */
.L_x_15825:
[----:B------:R0:W-:Y:S01]  /*4790*/  STG.E.U8 desc[UR36][R8.64], R4 ;  /* 0x0000000408007986 */ /* 0x0001e2000c101124 */
[----:B------:R-:W-:Y:S05]  /*47a0*/  BRA `(.L_x_15806) ;  /* 0x0000000400247947 */ /* 0x000fea0003800000 */
.L_x_15823:
        /* <DEDUP_REMOVED lines=13> */
.L_x_15831:
[----:B------:R-:W-:-:S04]  /*4880*/  SHF.R.U32.HI R0, RZ, 0x15, R3 ;  /* 0x00000015ff007819 */ /* 0x000fc80000011603 */
[----:B------:R-:W-:-:S04]  /*4890*/  LOP3.LUT R0, R0, 0x1, RZ, 0xc0, !PT ;  /* 0x0000000100007812 */ /* 0x000fc800078ec0ff */
[----:B------:R-:W-:-:S04]  /*48a0*/  IADD3 R0, PT, PT, R3, 0x88fffff, R0 ;  /* 0x088fffff03007810 */ /* 0x000fc80007ffe000 */
[----:B------:R-:W-:-:S04]  /*48b0*/  SHF.R.U32.HI R0, RZ, 0x15, R0 ;  /* 0x00000015ff007819 */ /* 0x000fc80000011600 */
[----:B------:R-:W-:-:S07]  /*48c0*/  LOP3.LUT R0, R0, 0xff, RZ, 0xc0, !PT ;  /* 0x000000ff00007812 */ /* 0x000fce00078ec0ff */
.L_x_15832:
[----:B------:R-:W-:-:S04]  /*48d0*/  SHF.R.U32.HI R3, RZ, 0x18, R3 ;  /* 0x00000018ff037819 */ /* 0x000fc80000011603 */
[----:B------:R-:W-:-:S04]  /*48e0*/  LOP3.LUT R0, R0, 0x80, R3, 0xf8, !PT ;  /* 0x0000008000007812 */ /* 0x000fc800078ef803 */
[----:B------:R-:W-:-:S07]  /*48f0*/  PRMT R4, R0, 0x7610, R4 ;  /* 0x0000761000047816 */ /* 0x000fce0000000004 */
.L_x_15830:
[----:B------:R-:W-:Y:S05]  /*4900*/  BSYNC.RECONVERGENT B0 ;  /* 0x0000000000007941 */ /* 0x000fea0003800200 */
.L_x_15829:
[----:B------:R0:W-:Y:S01]  /*4910*/  STG.E.U8 desc[UR36][R8.64], R4 ;  /* 0x0000000408007986 */ /* 0x0001e2000c101124 */
[----:B------:R-:W-:Y:S05]  /*4920*/  BRA `(.L_x_15806) ;  /* 0x0000000000c47947 */ /* 0x000fea0003800000 */
.L_x_15822:
[----:B------:R-:W-:-:S13]  /*4930*/  ISETP.NE.AND P0, PT, R0, 0x1c, PT ;  /* 0x0000001c0000780c */ /* 0x000fda0003f05270 */
[----:B------:R-:W-:Y:S05]  /*4940*/  @!P0 BRA `(.L_x_15833) ;  /* 0x0000000000b08947 */ /* 0x000fea0003800000 */
[----:B------:R-:W-:-:S13]  /*4950*/  ISETP.NE.AND P0, PT, R0, 0x1d, PT ;  /* 0x0000001d0000780c */ /* 0x000fda0003f05270 */
[----:B------:R-:W-:Y:S05]  /*4960*/  @!P0 BRA `(.L_x_15834) ;  /* 0x0000000000908947 */ /* 0x000fea0003800000 */
[----:B------:R-:W-:-:S13]  /*4970*/  ISETP.NE.AND P0, PT, R0, 0x2c, PT ;  /* 0x0000002c0000780c */ /* 0x000fda0003f05270 */
[----:B------:R-:W-:Y:S05]  /*4980*/  @!P0 BRA `(.L_x_15835) ;  /* 0x0000000000448947 */ /* 0x000fea0003800000 */
.L_x_15805:
        /* <DEDUP_REMOVED lines=16> */
.L_x_15836:
[----:B------:R-:W-:Y:S05]  /*4a90*/  BRA `(.L_x_15806) ;  /* 0x0000000000687947 */ /* 0x000fea0003800000 */
.L_x_15835:
[----:B------:R-:W0:Y:S02]  /*4aa0*/  I2F.S8 R6, R3 ;  /* 0x0000000300067306 */ /* 0x000e240000001400 */
        /* <DEDUP_REMOVED lines=16> */
.L_x_15834:
[----:B------:R-:W-:-:S04]  /*4bb0*/  LOP3.LUT R3, R3, 0xffff, RZ, 0xc0, !PT ;  /* 0x0000ffff03037812 */ /* 0x000fc800078ec0ff */
[----:B------:R-:W-:-:S05]  /*4bc0*/  PRMT R3, R3, 0x8880, RZ ;  /* 0x0000888003037816 */ /* 0x000fca00000000ff */
[----:B------:R-:W-:-:S05]  /*4bd0*/  IMAD.MOV.U32 R4, RZ, RZ, R3 ;  /* 0x000000ffff047224 */ /* 0x000fca00078e0003 */
[----:B------:R-:W-:-:S05]  /*4be0*/  SHF.R.S32.HI R5, RZ, 0x1f, R4 ;  /* 0x0000001fff057819 */ /* 0x000fca0000011404 */
[----:B------:R0:W-:Y:S01]  /*4bf0*/  STG.E.64 desc[UR36][R8.64], R4 ;  /* 0x0000000408007986 */ /* 0x0001e2000c101b24 */
[----:B------:R-:W-:Y:S05]  /*4c00*/  BRA `(.L_x_15806) ;  /* 0x00000000000c7947 */ /* 0x000fea0003800000 */
.L_x_15833:
[----:B------:R-:W-:-:S04]  /*4c10*/  LOP3.LUT R3, R3, 0xffff, RZ, 0xc0, !PT ;  /* 0x0000ffff03037812 */ /* 0x000fc800078ec0ff */
[----:B------:R-:W-:-:S05]  /*4c20*/  PRMT R3, R3, 0x8880, RZ ;  /* 0x0000888003037816 */ /* 0x000fca00000000ff */
[----:B------:R0:W-:Y:S02]  /*4c30*/  STG.E desc[UR36][R8.64], R3 ;  /* 0x0000000308007986 */ /* 0x0001e4000c101924 */
.L_x_15806:
        /* <DEDUP_REMOVED lines=23> */
.L_x_15841:
[----:B------:R0:W-:Y:S01]  /*4db0*/  STG.E.U8 desc[UR36][R8.64], R2 ;  /* 0x0000000208007986 */ /* 0x0001e2000c101124 */
[----:B------:R-:W-:Y:S05]  /*4dc0*/  BRA `(.L_x_15843) ;  /* 0x0000000c00787947 */ /* 0x000fea0003800000 */
.L_x_15840:
[----:B------:R-:W-:-:S13]  /*4dd0*/  ISETP.NE.AND P0, PT, R0, 0x2, PT ;  /* 0x000000020000780c */ /* 0x000fda0003f05270 */
[----:B------:R-:W-:Y:S05]  /*4de0*/  @!P0 BRA `(.L_x_15844) ;  /* 0x0000000000348947 */ /* 0x000fea0003800000 */
[----:B------:R-:W-:-:S13]  /*4df0*/  ISETP.NE.AND P0, PT, R0, 0x3, PT ;  /* 0x000000030000780c */ /* 0x000fda0003f05270 */
[----:B------:R-:W-:Y:S05]  /*4e00*/  @!P0 BRA `(.L_x_15845) ;  /* 0x00000000001c8947 */ /* 0x000fea0003800000 */
[----:B------:R-:W-:-:S13]  /*4e10*/  ISETP.NE.AND P0, PT, R0, 0x4, PT ;  /* 0x000000040000780c */ /* 0x000fda0003f05270 */
[----:B------:R-:W-:Y:S05]  /*4e20*/  @P0 BRA `(.L_x_15842) ;  /* 0x00000008007c0947 */ /* 0x000fea0003800000 */
[----:B------:R-:W-:-:S04]  /*4e30*/  LOP3.LUT R2, R2, 0xffff, RZ, 0xc0, !PT ;  /* 0x0000ffff02027812 */ /* 0x000fc800078ec0ff */
[----:B------:R-:W-:-:S04]  /*4e40*/  PRMT R2, R2, 0x8880, RZ ;  /* 0x0000888002027816 */ /* 0x000fc800000000ff */
[----:B------:R-:W-:-:S05]  /*4e50*/  SHF.R.S32.HI R3, RZ, 0x1f, R2 ;  /* 0x0000001fff037819 */ /* 0x000fca0000011402 */
[----:B------:R4:W-:Y:S01]  /*4e60*/  STG.E.64 desc[UR36][R8.64], R2 ;  /* 0x0000000208007986 */ /* 0x0009e2000c101b24 */
[----:B------:R-:W-:Y:S05]  /*4e70*/  BRA `(.L_x_15843) ;  /* 0x0000000c004c7947 */ /* 0x000fea0003800000 */
.L_x_15845:
[----:B------:R-:W-:-:S04]  /*4e80*/  LOP3.LUT R2, R2, 0xffff, RZ, 0xc0, !PT ;  /* 0x0000ffff02027812 */ /* 0x000fc800078ec0ff */
[----:B------:R-:W-:-:S05]  /*4e90*/  PRMT R3, R2, 0x8880, RZ ;  /* 0x0000888002037816 */ /* 0x000fca00000000ff */
[----:B------:R3:W-:Y:S01]  /*4ea0*/  STG.E desc[UR36][R8.64], R3 ;  /* 0x0000000308007986 */ /* 0x0007e2000c101924 */
[----:B------:R-:W-:Y:S05]  /*4eb0*/  BRA `(.L_x_15843) ;  /* 0x0000000c003c7947 */ /* 0x000fea0003800000 */
.L_x_15844:
[----:B------:R-:W-:-:S04]  /*4ec0*/  PRMT R3, R2, 0x8880, RZ ;  /* 0x0000888002037816 */ /* 0x000fc800000000ff */
[----:B------:R-:W-:-:S05]  /*4ed0*/  PRMT R3, R3, 0x7710, RZ ;  /* 0x0000771003037816 */ /* 0x000fca00000000ff */
[----:B------:R2:W-:Y:S01]  /*4ee0*/  STG.E.U16 desc[UR36][R8.64], R3 ;  /* 0x0000000308007986 */ /* 0x0005e2000c101524 */
[----:B------:R-:W-:Y:S05]  /*4ef0*/  BRA `(.L_x_15843) ;  /* 0x0000000c002c7947 */ /* 0x000fea0003800000 */
.L_x_15839:
        /* <DEDUP_REMOVED lines=9> */
.L_x_15847:
[----:B------:R-:W0:Y:S02]  /*4f90*/  I2F.S8 R0, R2 ;  /* 0x0000000200007306 */ /* 0x000e240000001400 */
[----:B0-----:R-:W-:-:S05]  /*4fa0*/  F2FP.F16.F32.PACK_AB R0, RZ, R0 ;  /* 0x00000000ff00723e */ /* 0x001fca00000000ff */
[----:B------:R0:W-:Y:S01]  /*4fb0*/  STG.E.U16 desc[UR36][R8.64], R0 ;  /* 0x0000000008007986 */ /* 0x0001e2000c101524 */
[----:B------:R-:W-:Y:S05]  /*4fc0*/  BRA `(.L_x_15843) ;  /* 0x0000000800f87947 */ /* 0x000fea0003800000 */
.L_x_15846:
        /* <DEDUP_REMOVED lines=10> */
.L_x_15849:
[----:B------:R-:W0:Y:S02]  /*5070*/  I2F.S8 R2, R2 ;  /* 0x0000000200027306 */ /* 0x000e240000001400 */
[----:B0-----:R-:W-:-:S04]  /*5080*/  F2FP.F16.F32.PACK_AB R3, RZ, R2 ;  /* 0x00000002ff03723e */ /* 0x001fc800000000ff */
[----:B------:R-:W-:-:S05]  /*5090*/  PRMT R3, R3, 0x5410, RZ ;  /* 0x0000541003037816 */ /* 0x000fca00000000ff */
[----:B------:R0:W-:Y:S01]  /*50a0*/  STG.E desc[UR36][R8.64], R3 ;  /* 0x0000000308007986 */ /* 0x0001e2000c101924 */
[----:B------:R-:W-:Y:S05]  /*50b0*/  BRA `(.L_x_15843) ;  /* 0x0000000800bc7947 */ /* 0x000fea0003800000 */
.L_x_15848:
[----:B------:R-:W-:-:S04]  /*50c0*/  PRMT R2, R2, 0x8880, RZ ;  /* 0x0000888002027816 */ /* 0x000fc800000000ff */
[----:B------:R-:W-:-:S06]  /*50d0*/  PRMT R2, R2, 0x7710, RZ ;  /* 0x0000771002027816 */ /* 0x000fcc00000000ff */
[----:B------:R-:W0:Y:S02]  /*50e0*/  I2F.F64.S16 R2, R2 ;  /* 0x0000000200027312 */ /* 0x000e240000101c00 */
[----:B0-----:R0:W-:Y:S01]  /*50f0*/  STG.E.64 desc[UR36][R8.64], R2 ;  /* 0x0000000208007986 */ /* 0x0011e2000c101b24 */
[----:B------:R-:W-:Y:S05]  /*5100*/  BRA `(.L_x_15843) ;  /* 0x0000000800a87947 */ /* 0x000fea0003800000 */
.L_x_15838:
        /* <DEDUP_REMOVED lines=14> */
.L_x_15853:
        /* <DEDUP_REMOVED lines=17> */
.L_x_15856:
[----:B------:R-:W-:-:S04]  /*5300*/  SHF.R.U32.HI R3, RZ, 0x18, R5 ;  /* 0x00000018ff037819 */ /* 0x000fc80000011605 */
[----:B------:R-:W-:-:S04]  /*5310*/  LOP3.LUT R0, R0, 0x80, R3, 0xf8, !PT ;  /* 0x0000008000007812 */ /* 0x000fc800078ef803 */
[----:B------:R-:W-:-:S07]  /*5320*/  PRMT R4, R0, 0x7610, R4 ;  /* 0x0000761000047816 */ /* 0x000fce0000000004 */
.L_x_15855:
[----:B------:R-:W-:Y:S05]  /*5330*/  BSYNC.RECONVERGENT B0 ;  /* 0x0000000000007941 */ /* 0x000fea0003800200 */
.L_x_15854:
[----:B------:R0:W-:Y:S01]  /*5340*/  STG.E.U8 desc[UR36][R8.64], R4 ;  /* 0x0000000408007986 */ /* 0x0001e2000c101124 */
[----:B------:R-:W-:Y:S05]  /*5350*/  BRA `(.L_x_15843) ;  /* 0x0000000800147947 */ /* 0x000fea0003800000 */
.L_x_15852:
        /* <DEDUP_REMOVED lines=17> */
.L_x_15859:
[----:B------:R-:W-:-:S04]  /*5470*/  SHF.R.U32.HI R3, RZ, 0x18, R5 ;  /* 0x00000018ff037819 */ /* 0x000fc80000011605 */
[----:B------:R-:W-:-:S04]  /*5480*/  LOP3.LUT R0, R0, 0x80, R3, 0xf8, !PT ;  /* 0x0000008000007812 */ /* 0x000fc800078ef803 */
[----:B------:R-:W-:-:S07]  /*5490*/  PRMT R4, R0, 0x7610, R4 ;  /* 0x0000761000047816 */ /* 0x000fce0000000004 */
.L_x_15858:
[----:B------:R-:W-:Y:S05]  /*54a0*/  BSYNC.RECONVERGENT B0 ;  /* 0x0000000000007941 */ /* 0x000fea0003800200 */
.L_x_15857:
[----:B------:R0:W-:Y:S01]  /*54b0*/  STG.E.U8 desc[UR36][R8.64], R4 ;  /* 0x0000000408007986 */ /* 0x0001e2000c101124 */
[----:B------:R-:W-:Y:S05]  /*54c0*/  BRA `(.L_x_15843) ;  /* 0x0000000400b87947 */ /* 0x000fea0003800000 */
.L_x_15851:
        /* <DEDUP_REMOVED lines=22> */
.L_x_15861:
[----:B------:R-:W-:-:S04]  /*5630*/  LOP3.LUT R2, R2, 0xffff, RZ, 0xc0, !PT ;  /* 0x0000ffff02027812 */ /* 0x000fc800078ec0ff */
[----:B------:R-:W-:-:S04]  /*5640*/  PRMT R2, R2, 0x8880, RZ ;  /* 0x0000888002027816 */ /* 0x000fc800000000ff */
[----:B------:R-:W-:-:S05]  /*5650*/  SHF.R.S32.HI R3, RZ, 0x1f, R2 ;  /* 0x0000001fff037819 */ /* 0x000fca0000011402 */
[----:B------:R0:W-:Y:S01]  /*5660*/  STG.E.64 desc[UR36][R8.64], R2 ;  /* 0x0000000208007986 */ /* 0x0001e2000c101b24 */
[----:B------:R-:W-:Y:S05]  /*5670*/  BRA `(.L_x_15843) ;  /* 0x00000004004c7947 */ /* 0x000fea0003800000 */
.L_x_15860:
[----:B------:R-:W-:-:S04]  /*5680*/  LOP3.LUT R2, R2, 0xffff, RZ, 0xc0, !PT ;  /* 0x0000ffff02027812 */ /* 0x000fc800078ec0ff */
[----:B------:R-:W-:-:S05]  /*5690*/  PRMT R3, R2, 0x8880, RZ ;  /* 0x0000888002037816 */ /* 0x000fca00000000ff */
[----:B------:R0:W-:Y:S01]  /*56a0*/  STG.E desc[UR36][R8.64], R3 ;  /* 0x0000000308007986 */ /* 0x0001e2000c101924 */
[----:B------:R-:W-:Y:S05]  /*56b0*/  BRA `(.L_x_15843) ;  /* 0x00000004003c7947 */ /* 0x000fea0003800000 */
.L_x_15850:
        /* <DEDUP_REMOVED lines=10> */
.L_x_15863:
[----:B------:R-:W-:Y:S02]  /*5760*/  PRMT R4, R2, 0x8880, RZ ;  /* 0x0000888002047816 */ /* 0x000fe400000000ff */
[----:B------:R-:W-:Y:S02]  /*5770*/  CS2R R6, SRZ ;  /* 0x0000000000067805 */ /* 0x000fe4000001ff00 */
[----:B------:R-:W-:-:S06]  /*5780*/  PRMT R4, R4, 0x7710, RZ ;  /* 0x0000771004047816 */ /* 0x000fcc00000000ff */
[----:B------:R-:W0:Y:S02]  /*5790*/  I2F.F64.S16 R4, R4 ;  /* 0x0000000400047312 */ /* 0x000e240000101c00 */
[----:B0-----:R0:W-:Y:S01]  /*57a0*/  STG.E.128 desc[UR36][R8.64], R4 ;  /* 0x0000000408007986 */ /* 0x0011e2000c101d24 */
[----:B------:R-:W-:Y:S05]  /*57b0*/  BRA `(.L_x_15843) ;  /* 0x0000000000fc7947 */ /* 0x000fea0003800000 */
.L_x_15862:
[----:B------:R-:W-:-:S13]  /*57c0*/  ISETP.NE.AND P0, PT, R0, 0xf, PT ;  /* 0x0000000f0000780c */ /* 0x000fda0003f05270 */
[----:B------:R-:W-:Y:S05]  /*57d0*/  @!P0 BRA `(.L_x_15864) ;  /* 0x0000000000e88947 */ /* 0x000fea0003800000 */
[----:B------:R-:W-:-:S13]  /*57e0*/  ISETP.NE.AND P0, PT, R0, 0x17, PT ;  /* 0x000000170000780c */ /* 0x000fda0003f05270 */
[----:B------:R-:W-:Y:S05]  /*57f0*/  @!P0 BRA `(.L_x_15865) ;  /* 0x0000000000908947 */ /* 0x000fea0003800000 */
[----:B------:R-:W-:-:S13]  /*5800*/  ISETP.NE.AND P0, PT, R0, 0x18, PT ;  /* 0x000000180000780c */ /* 0x000fda0003f05270 */
[----:B------:R-:W-:Y:S05]  /*5810*/  @!P0 BRA `(.L_x_15866) ;  /* 0x0000000000448947 */ /* 0x000fea0003800000 */
.L_x_15842:
        /* <DEDUP_REMOVED lines=16> */
.L_x_15867:
[----:B------:R-:W-:Y:S05]  /*5920*/  BRA `(.L_x_15843) ;  /* 0x0000000000a07947 */ /* 0x000fea0003800000 */
.L_x_15866:
        /* <DEDUP_REMOVED lines=13> */
.L_x_15869:
[----:B------:R-:W-:Y:S05]  /*5a00*/  BSYNC.RECONVERGENT B0 ;  /* 0x0000000000007941 */ /* 0x000fea0003800200 */
.L_x_15868:
[----:B------:R-:W-:-:S05]  /*5a10*/  LOP3.LUT R3, R0, 0x80, R3, 0xf8, !PT ;  /* 0x0000008000037812 */ /* 0x000fca00078ef803 */
[----:B------:R0:W-:Y:S01]  /*5a20*/  STG.E.U8 desc[UR36][R8.64], R3 ;  /* 0x0000000308007986 */ /* 0x0001e2000c101124 */
[----:B------:R-:W-:Y:S05]  /*5a30*/  BRA `(.L_x_15843) ;  /* 0x00000000005c7947 */ /* 0x000fea0003800000 */
.L_x_15865:
        /* <DEDUP_REMOVED lines=12> */
.L_x_15871:
[----:B------:R-:W-:Y:S01]  /*5b00*/  IMAD.MOV.U32 R0, RZ, RZ, 0x7f ;  /* 0x0000007fff007424 */ /* 0x000fe200078e00ff */
[----:B------:R-:W-:-:S04]  /*5b10*/  ISETP.GT.U32.AND P0, PT, R3, 0x7f800000, PT ;  /* 0x7f8000000300780c */ /* 0x000fc80003f04070 */
[----:B------:R-:W-:-:S09]  /*5b20*/  SEL R0, R0, 0x7c, P0 ;  /* 0x0000007c00007807 */ /* 0x000fd20000000000 */
.L_x_15872:
[----:B------:R-:W-:Y:S05]  /*5b30*/  BSYNC.RECONVERGENT B0 ;  /* 0x0000000000007941 */ /* 0x000fea0003800200 */
.L_x_15870:
[----:B------:R-:W-:-:S04]  /*5b40*/  SHF.R.U32.HI R3, RZ, 0x18, R5 ;  /* 0x00000018ff037819 */ /* 0x000fc80000011605 */
[----:B------:R-:W-:-:S05]  /*5b50*/  LOP3.LUT R3, R0, 0x80, R3, 0xf8, !PT ;  /* 0x0000008000037812 */ /* 0x000fca00078ef803 */
[----:B------:R0:W-:Y:S01]  /*5b60*/  STG.E.U8 desc[UR36][R8.64], R3 ;  /* 0x0000000308007986 */ /* 0x0001e2000c101124 */
[----:B------:R-:W-:Y:S05]  /*5b70*/  BRA `(.L_x_15843) ;  /* 0x00000000000c7947 */ /* 0x000fea0003800000 */
.L_x_15864:
[----:B------:R-:W0:Y:S02]  /*5b80*/  I2F.S8 R0, R2 ;  /* 0x0000000200007306 */ /* 0x000e240000001400 */
[----:B0-----:R-:W-:-:S05]  /*5b90*/  F2FP.BF16.F32.PACK_AB R0, RZ, R0 ;  /* 0x00000000ff00723e */ /* 0x001fca00000010ff */
[----:B------:R0:W-:Y:S02]  /*5ba0*/  STG.E.U16 desc[UR36][R8.64], R0 ;  /* 0x0000000008007986 */ /* 0x0001e4000c101524 */
.L_x_15843:
[----:B------:R-:W-:-:S07]  /*5bb0*/  VIADD R16, R16, 0x80 ;  /* 0x0000008010107836 */ /* 0x000fce0000000000 */
.L_x_15800:
[----:B------:R-:W-:-:S13]  /*5bc0*/  ISETP.GE.AND P0, PT, R16, R22, PT ;  /* 0x000000161000720c */ /* 0x000fda0003f06270 */
[----:B------:R-:W-:Y:S05]  /*5bd0*/  @P0 BREAK.RELIABLE B6 ;  /* 0x0000000000060942 */ /* 0x000fea0003800100 */
[----:B------:R-:W-:Y:S05]  /*5be0*/  @P0 BRA `(.L_x_15837) ;  /* 0x0000000c00e00947 */ /* 0x000fea0003800000 */
[----:B------:R-:W-:Y:S05]  /*5bf0*/  BSYNC.RELIABLE B6 ;  /* 0x0000000000067941 */ /* 0x000fea0003800100 */
.L_x_15799:
        /* <DEDUP_REMOVED lines=20> */
.L_x_15876:
[----:B------:R0:W-:Y:S01]  /*5d40*/  STG.E.U8 desc[UR36][R2.64], R18 ;  /* 0x0000001202007986 */ /* 0x0001e2000c101124 */
[----:B------:R-:W-:Y:S05]  /*5d50*/  BRA `(.L_x_15878) ;  /* 0x0000000c00807947 */ /* 0x000fea0003800000 */
.L_x_15875:
        /* <DEDUP_REMOVED lines=12> */
.L_x_15880:
[----:B------:R-:W-:-:S04]  /*5e20*/  LOP3.LUT R18, R18, 0xffff, RZ, 0xc0, !PT ;  /* 0x0000ffff12127812 */ /* 0x000fc800078ec0ff */
[----:B------:R-:W-:-:S05]  /*5e30*/  PRMT R5, R18, 0x8880, RZ ;  /* 0x0000888012057816 */ /* 0x000fca00000000ff */
[----:B------:R0:W-:Y:S01]  /*5e40*/  STG.E desc[UR36][R2.64], R5 ;  /* 0x0000000502007986 */ /* 0x0001e2000c101924 */
[----:B------:R-:W-:Y:S05]  /*5e50*/  BRA `(.L_x_15878) ;  /* 0x0000000c00407947 */ /* 0x000fea0003800000 */
.L_x_15879:
[----:B------:R-:W-:-:S04]  /*5e60*/  PRMT R5, R18, 0x8880, RZ ;  /* 0x0000888012057816 */ /* 0x000fc800000000ff */
[----:B------:R-:W-:-:S05]  /*5e70*/  PRMT R5, R5, 0x7710, RZ ;  /* 0x0000771005057816 */ /* 0x000fca00000000ff */
[----:B------:R0:W-:Y:S01]  /*5e80*/  STG.E.U16 desc[UR36][R2.64], R5 ;  /* 0x0000000502007986 */ /* 0x0001e2000c101524 */
[----:B------:R-:W-:Y:S05]  /*5e90*/  BRA `(.L_x_15878) ;  /* 0x0000000c00307947 */ /* 0x000fea0003800000 */
.L_x_15874:
        /* <DEDUP_REMOVED lines=9> */
.L_x_15882:
[----:B------:R-:W0:Y:S02]  /*5f30*/  I2F.S8 R0, R18 ;  /* 0x0000001200007306 */ /* 0x000e240000001400 */
[----:B0-----:R-:W-:-:S05]  /*5f40*/  F2FP.F16.F32.PACK_AB R0, RZ, R0 ;  /* 0x00000000ff00723e */ /* 0x001fca00000000ff */
[----:B------:R0:W-:Y:S01]  /*5f50*/  STG.E.U16 desc[UR36][R2.64], R0 ;  /* 0x0000000002007986 */ /* 0x0001e2000c101524 */
[----:B------:R-:W-:Y:S05]  /*5f60*/  BRA `(.L_x_15878) ;  /* 0x0000000800fc7947 */ /* 0x000fea0003800000 */
.L_x_15881:
        /* <DEDUP_REMOVED lines=10> */
.L_x_15884:
[----:B------:R-:W0:Y:S02]  /*6010*/  I2F.S8 R18, R18 ;  /* 0x0000001200127306 */ /* 0x000e240000001400 */
[----:B0-----:R-:W-:-:S04]  /*6020*/  F2FP.F16.F32.PACK_AB R5, RZ, R18 ;  /* 0x00000012ff05723e */ /* 0x001fc800000000ff */
[----:B------:R-:W-:-:S05]  /*6030*/  PRMT R5, R5, 0x5410, RZ ;  /* 0x0000541005057816 */ /* 0x000fca00000000ff */
[----:B------:R0:W-:Y:S01]  /*6040*/  STG.E desc[UR36][R2.64], R5 ;  /* 0x0000000502007986 */ /* 0x0001e2000c101924 */
[----:B------:R-:W-:Y:S05]  /*6050*/  BRA `(.L_x_15878) ;  /* 0x0000000800c07947 */ /* 0x000fea0003800000 */
.L_x_15883:
[----:B------:R-:W-:-:S04]  /*6060*/  PRMT R4, R18, 0x8880, RZ ;  /* 0x0000888012047816 */ /* 0x000fc800000000ff */
[----:B------:R-:W-:-:S06]  /*6070*/  PRMT R4, R4, 0x7710, RZ ;  /* 0x0000771004047816 */ /* 0x000fcc00000000ff */
[----:B------:R-:W0:Y:S02]  /*6080*/  I2F.F64.S16 R4, R4 ;  /* 0x0000000400047312 */ /* 0x000e240000101c00 */
[----:B0-----:R0:W-:Y:S01]  /*6090*/  STG.E.64 desc[UR36][R2.64], R4 ;  /* 0x0000000402007986 */ /* 0x0011e2000c101b24 */
[----:B------:R-:W-:Y:S05]  /*60a0*/  BRA `(.L_x_15878) ;  /* 0x0000000800ac7947 */ /* 0x000fea0003800000 */
.L_x_15873:
        /* <DEDUP_REMOVED lines=14> */
.L_x_15888:
        /* <DEDUP_REMOVED lines=18> */
.L_x_15891:
[----:B------:R-:W-:-:S04]  /*62b0*/  SHF.R.U32.HI R5, RZ, 0x18, R5 ;  /* 0x00000018ff057819 */ /* 0x000fc80000011605 */
[----:B------:R-:W-:-:S07]  /*62c0*/  LOP3.LUT R0, R0, 0x80, R5, 0xf8, !PT ;  /* 0x0000008000007812 */ /* 0x000fce00078ef805 */
.L_x_15890:
[----:B------:R-:W-:Y:S05]  /*62d0*/  BSYNC.RECONVERGENT B0 ;  /* 0x0000000000007941 */ /* 0x000fea0003800200 */
.L_x_15889:
[----:B------:R0:W-:Y:S01]  /*62e0*/  STG.E.U8 desc[UR36][R2.64], R0 ;  /* 0x0000000002007986 */ /* 0x0001e2000c101124 */
[----:B------:R-:W-:Y:S05]  /*62f0*/  BRA `(.L_x_15878) ;  /* 0x0000000800187947 */ /* 0x000fea0003800000 */
.L_x_15887:
        /* <DEDUP_REMOVED lines=18> */
.L_x_15894:
[----:B------:R-:W-:-:S04]  /*6420*/  SHF.R.U32.HI R5, RZ, 0x18, R5 ;  /* 0x00000018ff057819 */ /* 0x000fc80000011605 */
[----:B------:R-:W-:-:S07]  /*6430*/  LOP3.LUT R0, R0, 0x80, R5, 0xf8, !PT ;  /* 0x0000008000007812 */ /* 0x000fce00078ef805 */
.L_x_15893:
[----:B------:R-:W-:Y:S05]  /*6440*/  BSYNC.RECONVERGENT B0 ;  /* 0x0000000000007941 */ /* 0x000fea0003800200 */
.L_x_15892:
[----:B------:R0:W-:Y:S01]  /*6450*/  STG.E.U8 desc[UR36][R2.64], R0 ;  /* 0x0000000002007986 */ /* 0x0001e2000c101124 */
[----:B------:R-:W-:Y:S05]  /*6460*/  BRA `(.L_x_15878) ;  /* 0x0000000400bc7947 */ /* 0x000fea0003800000 */
.L_x_15886:
        /* <DEDUP_REMOVED lines=22> */
.L_x_15896:
[----:B------:R-:W-:-:S04]  /*65d0*/  LOP3.LUT R18, R18, 0xffff, RZ, 0xc0, !PT ;  /* 0x0000ffff12127812 */ /* 0x000fc800078ec0ff */
[----:B------:R-:W-:-:S05]  /*65e0*/  PRMT R18, R18, 0x8880, RZ ;  /* 0x0000888012127816 */ /* 0x000fca00000000ff */
[----:B------:R-:W-:-:S05]  /*65f0*/  IMAD.MOV.U32 R4, RZ, RZ, R18 ;  /* 0x000000ffff047224 */ /* 0x000fca00078e0012 */
[----:B------:R-:W-:-:S05]  /*6600*/  SHF.R.S32.HI R5, RZ, 0x1f, R4 ;  /* 0x0000001fff057819 */ /* 0x000fca0000011404 */
[----:B------:R0:W-:Y:S01]  /*6610*/  STG.E.64 desc[UR36][R2.64], R4 ;  /* 0x0000000402007986 */ /* 0x0001e2000c101b24 */
[----:B------:R-:W-:Y:S05]  /*6620*/  BRA `(.L_x_15878) ;  /* 0x00000004004c7947 */ /* 0x000fea0003800000 */
.L_x_15895:
[----:B------:R-:W-:-:S04]  /*6630*/  LOP3.LUT R18, R18, 0xffff, RZ, 0xc0, !PT ;  /* 0x0000ffff12127812 */ /* 0x000fc800078ec0ff */
[----:B------:R-:W-:-:S05]  /*6640*/  PRMT R5, R18, 0x8880, RZ ;  /* 0x0000888012057816 */ /* 0x000fca00000000ff */
[----:B------:R0:W-:Y:S01]  /*6650*/  STG.E desc[UR36][R2.64], R5 ;  /* 0x0000000502007986 */ /* 0x0001e2000c101924 */
[----:B------:R-:W-:Y:S05]  /*6660*/  BRA `(.L_x_15878) ;  /* 0x00000004003c7947 */ /* 0x000fea0003800000 */
.L_x_15885:
        /* <DEDUP_REMOVED lines=10> */
.L_x_15898:
[----:B------:R-:W-:Y:S02]  /*6710*/  PRMT R4, R18, 0x8880, RZ ;  /* 0x0000888012047816 */ /* 0x000fe400000000ff */
[----:B------:R-:W-:Y:S02]  /*6720*/  CS2R R6, SRZ ;  /* 0x0000000000067805 */ /* 0x000fe4000001ff00 */
[----:B------:R-:W-:-:S06]  /*6730*/  PRMT R4, R4, 0x7710, RZ ;  /* 0x0000771004047816 */ /* 0x000fcc00000000ff */
[----:B------:R-:W0:Y:S02]  /*6740*/  I2F.F64.S16 R4, R4 ;  /* 0x0000000400047312 */ /* 0x000e240000101c00 */
[----:B0-----:R0:W-:Y:S01]  /*6750*/  STG.E.128 desc[UR36][R2.64], R4 ;  /* 0x0000000402007986 */ /* 0x0011e2000c101d24 */
[----:B------:R-:W-:Y:S05]  /*6760*/  BRA `(.L_x_15878) ;  /* 0x0000000000fc7947 */ /* 0x000fea0003800000 */
.L_x_15897:
[----:B------:R-:W-:-:S13]  /*6770*/  ISETP.NE.AND P0, PT, R0, 0xf, PT ;  /* 0x0000000f0000780c */ /* 0x000fda0003f05270 */
[----:B------:R-:W-:Y:S05]  /*6780*/  @!P0 BRA `(.L_x_15899) ;  /* 0x0000000000e88947 */ /* 0x000fea0003800000 */
[----:B------:R-:W-:-:S13]  /*6790*/  ISETP.NE.AND P0, PT, R0, 0x17, PT ;  /* 0x000000170000780c */ /* 0x000fda0003f05270 */
[----:B------:R-:W-:Y:S05]  /*67a0*/  @!P0 BRA `(.L_x_15900) ;  /* 0x0000000000908947 */ /* 0x000fea0003800000 */
[----:B------:R-:W-:-:S13]  /*67b0*/  ISETP.NE.AND P0, PT, R0, 0x18, PT ;  /* 0x000000180000780c */ /* 0x000fda0003f05270 */
[----:B------:R-:W-:Y:S05]  /*67c0*/  @!P0 BRA `(.L_x_15901) ;  /* 0x0000000000448947 */ /* 0x000fea0003800000 */
.L_x_15877:
        /* <DEDUP_REMOVED lines=16> */
.L_x_15902:
[----:B------:R-:W-:Y:S05]  /*68d0*/  BRA `(.L_x_15878) ;  /* 0x0000000000a07947 */ /* 0x000fea0003800000 */
.L_x_15901:
        /* <DEDUP_REMOVED lines=13> */
.L_x_15904:
[----:B------:R-:W-:Y:S05]  /*69b0*/  BSYNC.RECONVERGENT B0 ;  /* 0x0000000000007941 */ /* 0x000fea0003800200 */
.L_x_15903:
[----:B------:R-:W-:-:S05]  /*69c0*/  LOP3.LUT R5, R0, 0x80, R5, 0xf8, !PT ;  /* 0x0000008000057812 */ /* 0x000fca00078ef805 */
[----:B------:R3:W-:Y:S01]  /*69d0*/  STG.E.U8 desc[UR36][R2.64], R5 ;  /* 0x0000000502007986 */ /* 0x0007e2000c101124 */
[----:B------:R-:W-:Y:S05]  /*69e0*/  BRA `(.L_x_15878) ;  /* 0x00000000005c7947 */ /* 0x000fea0003800000 */
.L_x_15900:
        /* <DEDUP_REMOVED lines=12> */
.L_x_15906:
[----:B------:R-:W-:Y:S01]  /*6ab0*/  IMAD.MOV.U32 R0, RZ, RZ, 0x7f ;  /* 0x0000007fff007424 */ /* 0x000fe200078e00ff */
[----:B------:R-:W-:-:S04]  /*6ac0*/  ISETP.GT.U32.AND P0, PT, R4, 0x7f800000, PT ;  /* 0x7f8000000400780c */ /* 0x000fc80003f04070 */
[----:B------:R-:W-:-:S09]  /*6ad0*/  SEL R0, R0, 0x7c, P0 ;  /* 0x0000007c00007807 */ /* 0x000fd20000000000 */
.L_x_15907:
[----:B------:R-:W-:Y:S05]  /*6ae0*/  BSYNC.RECONVERGENT B0 ;  /* 0x0000000000007941 */ /* 0x000fea0003800200 */
.L_x_15905:
[----:B------:R-:W-:-:S04]  /*6af0*/  SHF.R.U32.HI R5, RZ, 0x18, R5 ;  /* 0x00000018ff057819 */ /* 0x000fc80000011605 */
[----:B------:R-:W-:-:S05]  /*6b00*/  LOP3.LUT R5, R0, 0x80, R5, 0xf8, !PT ;  /* 0x0000008000057812 */ /* 0x000fca00078ef805 */
[----:B------:R2:W-:Y:S01]  /*6b10*/  STG.E.U8 desc[UR36][R2.64], R5 ;  /* 0x0000000502007986 */ /* 0x0005e2000c101124 */
[----:B------:R-:W-:Y:S05]  /*6b20*/  BRA `(.L_x_15878) ;  /* 0x00000000000c7947 */ /* 0x000fea0003800000 */
.L_x_15899:
[----:B------:R-:W0:Y:S02]  /*6b30*/  I2F.S8 R0, R18 ;  /* 0x0000001200007306 */ /* 0x000e240000001400 */
[----:B0-----:R-:W-:-:S05]  /*6b40*/  F2FP.BF16.F32.PACK_AB R0, RZ, R0 ;  /* 0x00000000ff00723e */ /* 0x001fca00000010ff */
[----:B------:R4:W-:Y:S02]  /*6b50*/  STG.E.U16 desc[UR36][R2.64], R0 ;  /* 0x0000000002007986 */ /* 0x0009e4000c101524 */
.L_x_15878:
[----:B------:R-:W-:-:S07]  /*6b60*/  VIADD R16, R16, 0x80 ;  /* 0x0000008010107836 */ /* 0x000fce0000000000 */
.L_x_15837:
[----:B------:R-:W-:Y:S05]  /*6b70*/  BSYNC.RECONVERGENT B7 ;  /* 0x0000000000077941 */ /* 0x000fea0003800200 */
.L_x_15798:
        /* <DEDUP_REMOVED lines=21> */
.L_x_15911:
[----:B------:R-:W-:Y:S01]  /*6cd0*/  STG.E.U8 desc[UR36][R2.64], R17 ;  /* 0x0000001102007986 */ /* 0x000fe2000c101124 */
[----:B------:R-:W-:Y:S05]  /*6ce0*/  EXIT ;  /* 0x000000000000794d */ /* 0x000fea0003800000 */
.L_x_15910:
        /* <DEDUP_REMOVED lines=10> */
[----:B------:R-:W-:Y:S01]  /*6d90*/  STG.E.64 desc[UR36][R2.64], R4 ;  /* 0x0000000402007986 */ /* 0x000fe2000c101b24 */
[----:B------:R-:W-:Y:S05]  /*6da0*/  EXIT ;  /* 0x000000000000794d */ /* 0x000fea0003800000 */
.L_x_15914:
[----:B------:R-:W-:-:S04]  /*6db0*/  LOP3.LUT R17, R17, 0xffff, RZ, 0xc0, !PT ;  /* 0x0000ffff11117812 */ /* 0x000fc800078ec0ff */
[----:B------:R-:W-:-:S05]  /*6dc0*/  PRMT R5, R17, 0x8880, RZ ;  /* 0x0000888011057816 */ /* 0x000fca00000000ff */
[----:B------:R-:W-:Y:S01]  /*6dd0*/  STG.E desc[UR36][R2.64], R5 ;  /* 0x0000000502007986 */ /* 0x000fe2000c101924 */
[----:B------:R-:W-:Y:S05]  /*6de0*/  EXIT ;  /* 0x000000000000794d */ /* 0x000fea0003800000 */
.L_x_15913:
[----:B------:R-:W-:-:S04]  /*6df0*/  PRMT R5, R17, 0x8880, RZ ;  /* 0x0000888011057816 */ /* 0x000fc800000000ff */
[----:B------:R-:W-:-:S05]  /*6e00*/  PRMT R5, R5, 0x7710, RZ ;  /* 0x0000771005057816 */ /* 0x000fca00000000ff */
[----:B------:R-:W-:Y:S01]  /*6e10*/  STG.E.U16 desc[UR36][R2.64], R5 ;  /* 0x0000000502007986 */ /* 0x000fe2000c101524 */
[----:B------:R-:W-:Y:S05]  /*6e20*/  EXIT ;  /* 0x000000000000794d */ /* 0x000fea0003800000 */
.L_x_15909:
        /* <DEDUP_REMOVED lines=9> */
.L_x_15916:
[----:B------:R-:W0:Y:S02]  /*6ec0*/  I2F.S8 R0, R17 ;  /* 0x0000001100007306 */ /* 0x000e240000001400 */
[----:B0-----:R-:W-:-:S05]  /*6ed0*/  F2FP.F16.F32.PACK_AB R0, RZ, R0 ;  /* 0x00000000ff00723e */ /* 0x001fca00000000ff */
[----:B------:R-:W-:Y:S01]  /*6ee0*/  STG.E.U16 desc[UR36][R2.64], R0 ;  /* 0x0000000002007986 */ /* 0x000fe2000c101524 */
[----:B------:R-:W-:Y:S05]  /*6ef0*/  EXIT ;  /* 0x000000000000794d */ /* 0x000fea0003800000 */
.L_x_15915:
        /* <DEDUP_REMOVED lines=10> */
.L_x_15918:
[----:B------:R-:W0:Y:S02]  /*6fa0*/  I2F.S8 R17, R17 ;  /* 0x0000001100117306 */ /* 0x000e240000001400 */
[----:B0-----:R-:W-:-:S04]  /*6fb0*/  F2FP.F16.F32.PACK_AB R5, RZ, R17 ;  /* 0x00000011ff05723e */ /* 0x001fc800000000ff */
[----:B------:R-:W-:-:S05]  /*6fc0*/  PRMT R5, R5, 0x5410, RZ ;  /* 0x0000541005057816 */ /* 0x000fca00000000ff */
[----:B------:R-:W-:Y:S01]  /*6fd0*/  STG.E desc[UR36][R2.64], R5 ;  /* 0x0000000502007986 */ /* 0x000fe2000c101924 */
[----:B------:R-:W-:Y:S05]  /*6fe0*/  EXIT ;  /* 0x000000000000794d */ /* 0x000fea0003800000 */
.L_x_15917:
[----:B------:R-:W-:-:S04]  /*6ff0*/  PRMT R4, R17, 0x8880, RZ ;  /* 0x0000888011047816 */ /* 0x000fc800000000ff */
[----:B------:R-:W-:-:S06]  /*7000*/  PRMT R4, R4, 0x7710, RZ ;  /* 0x0000771004047816 */ /* 0x000fcc00000000ff */
[----:B------:R-:W0:Y:S02]  /*7010*/  I2F.F64.S16 R4, R4 ;  /* 0x0000000400047312 */ /* 0x000e240000101c00 */
[----:B0-----:R-:W-:Y:S01]  /*7020*/  STG.E.64 desc[UR36][R2.64], R4 ;  /* 0x0000000402007986 */ /* 0x001fe2000c101b24 */
[----:B------:R-:W-:Y:S05]  /*7030*/  EXIT ;  /* 0x000000000000794d */ /* 0x000fea0003800000 */
.L_x_15908:
        /* <DEDUP_REMOVED lines=14> */
.L_x_15922:
        /* <DEDUP_REMOVED lines=18> */
.L_x_15925:
[----:B------:R-:W-:-:S04]  /*7240*/  SHF.R.U32.HI R5, RZ, 0x18, R5 ;  /* 0x00000018ff057819 */ /* 0x000fc80000011605 */
[----:B------:R-:W-:-:S07]  /*7250*/  LOP3.LUT R0, R0, 0x80, R5, 0xf8, !PT ;  /* 0x0000008000007812 */ /* 0x000fce00078ef805 */
.L_x_15924:
[----:B------:R-:W-:Y:S05]  /*7260*/  BSYNC.RECONVERGENT B0 ;  /* 0x0000000000007941 */ /* 0x000fea0003800200 */
.L_x_15923:
[----:B------:R-:W-:Y:S01]  /*7270*/  STG.E.U8 desc[UR36][R2.64], R0 ;  /* 0x0000000002007986 */ /* 0x000fe2000c101124 */
[----:B------:R-:W-:Y:S05]  /*7280*/  EXIT ;  /* 0x000000000000794d */ /* 0x000fea0003800000 */
.L_x_15921:
        /* <DEDUP_REMOVED lines=18> */
.L_x_15928:
[----:B------:R-:W-:-:S04]  /*73b0*/  SHF.R.U32.HI R5, RZ, 0x18, R5 ;  /* 0x00000018ff057819 */ /* 0x000fc80000011605 */
[----:B------:R-:W-:-:S07]  /*73c0*/  LOP3.LUT R0, R0, 0x80, R5, 0xf8, !PT ;  /* 0x0000008000007812 */ /* 0x000fce00078ef805 */
.L_x_15927:
[----:B------:R-:W-:Y:S05]  /*73d0*/  BSYNC.RECONVERGENT B0 ;  /* 0x0000000000007941 */ /* 0x000fea0003800200 */
.L_x_15926:
[----:B------:R-:W-:Y:S01]  /*73e0*/  STG.E.U8 desc[UR36][R2.64], R0 ;  /* 0x0000000002007986 */ /* 0x000fe2000c101124 */
[----:B------:R-:W-:Y:S05]  /*73f0*/  EXIT ;  /* 0x000000000000794d */ /* 0x000fea0003800000 */
.L_x_15920:
        /* <DEDUP_REMOVED lines=22> */
.L_x_15930:
[----:B------:R-:W-:-:S04]  /*7560*/  LOP3.LUT R17, R17, 0xffff, RZ, 0xc0, !PT ;  /* 0x0000ffff11117812 */ /* 0x000fc800078ec0ff */
[----:B------:R-:W-:-:S05]  /*7570*/  PRMT R17, R17, 0x8880, RZ ;  /* 0x0000888011117816 */ /* 0x000fca00000000ff */
[----:B------:R-:W-:-:S05]  /*7580*/  IMAD.MOV.U32 R4, RZ, RZ, R17 ;  /* 0x000000ffff047224 */ /* 0x000fca00078e0011 */
[----:B------:R-:W-:-:S05]  /*7590*/  SHF.R.S32.HI R5, RZ, 0x1f, R4 ;  /* 0x0000001fff057819 */ /* 0x000fca0000011404 */
[----:B------:R-:W-:Y:S01]  /*75a0*/  STG.E.64 desc[UR36][R2.64], R4 ;  /* 0x0000000402007986 */ /* 0x000fe2000c101b24 */
[----:B------:R-:W-:Y:S05]  /*75b0*/  EXIT ;  /* 0x000000000000794d */ /* 0x000fea0003800000 */
.L_x_15929:
[----:B------:R-:W-:-:S04]  /*75c0*/  LOP3.LUT R17, R17, 0xffff, RZ, 0xc0, !PT ;  /* 0x0000ffff11117812 */ /* 0x000fc800078ec0ff */
[----:B------:R-:W-:-:S05]  /*75d0*/  PRMT R5, R17, 0x8880, RZ ;  /* 0x0000888011057816 */ /* 0x000fca00000000ff */
[----:B------:R-:W-:Y:S01]  /*75e0*/  STG.E desc[UR36][R2.64], R5 ;  /* 0x0000000502007986 */ /* 0x000fe2000c101924 */
[----:B------:R-:W-:Y:S05]  /*75f0*/  EXIT ;  /* 0x000000000000794d */ /* 0x000fea0003800000 */
.L_x_15919:
        /* <DEDUP_REMOVED lines=8> */
[----:B------:R-:W-:Y:S01]  /*7680*/  STG.E.U8 desc[UR36][R2.64], R5 ;  /* 0x0000000502007986 */ /* 0x000fe2000c101124 */
[----:B------:R-:W-:Y:S05]  /*7690*/  EXIT ;  /* 0x000000000000794d */ /* 0x000fea0003800000 */
.L_x_15932:
[----:B------:R-:W-:Y:S02]  /*76a0*/  PRMT R4, R17, 0x8880, RZ ;  /* 0x0000888011047816 */ /* 0x000fe400000000ff */
[----:B------:R-:W-:Y:S02]  /*76b0*/  CS2R R6, SRZ ;  /* 0x0000000000067805 */ /* 0x000fe4000001ff00 */
[----:B------:R-:W-:-:S06]  /*76c0*/  PRMT R4, R4, 0x7710, RZ ;  /* 0x0000771004047816 */ /* 0x000fcc00000000ff */
[----:B------:R-:W0:Y:S02]  /*76d0*/  I2F.F64.S16 R4, R4 ;  /* 0x0000000400047312 */ /* 0x000e240000101c00 */
[----:B0-----:R-:W-:Y:S01]  /*76e0*/  STG.E.128 desc[UR36][R2.64], R4 ;  /* 0x0000000402007986 */ /* 0x001fe2000c101d24 */
[----:B------:R-:W-:Y:S05]  /*76f0*/  EXIT ;  /* 0x000000000000794d */ /* 0x000fea0003800000 */
.L_x_15931:
[----:B------:R-:W-:-:S13]  /*7700*/  ISETP.NE.AND P0, PT, R0, 0xf, PT ;  /* 0x0000000f0000780c */ /* 0x000fda0003f05270 */
[----:B------:R-:W-:Y:S05]  /*7710*/  @!P0 BRA `(.L_x_15933) ;  /* 0x0000000000e88947 */ /* 0x000fea0003800000 */
[----:B------:R-:W-:-:S13]  /*7720*/  ISETP.NE.AND P0, PT, R0, 0x17, PT ;  /* 0x000000170000780c */ /* 0x000fda0003f05270 */
[----:B------:R-:W-:Y:S05]  /*7730*/  @!P0 BRA `(.L_x_15934) ;  /* 0x0000000000908947 */ /* 0x000fea0003800000 */
[----:B------:R-:W-:-:S13]  /*7740*/  ISETP.NE.AND P0, PT, R0, 0x18, PT ;  /* 0x000000180000780c */ /* 0x000fda0003f05270 */
[----:B------:R-:W-:Y:S05]  /*7750*/  @!P0 BRA `(.L_x_15935) ;  /* 0x0000000000448947 */ /* 0x000fea0003800000 */
.L_x_15912:
        /* <DEDUP_REMOVED lines=16> */
.L_x_15936:
[----:B------:R-:W-:Y:S05]  /*7860*/  EXIT ;  /* 0x000000000000794d */ /* 0x000fea0003800000 */
.L_x_15935:
        /* <DEDUP_REMOVED lines=13> */
.L_x_15938:
[----:B------:R-:W-:Y:S05]  /*7940*/  BSYNC.RECONVERGENT B0 ;  /* 0x0000000000007941 */ /* 0x000fea0003800200 */
.L_x_15937:
[----:B------:R-:W-:-:S05]  /*7950*/  LOP3.LUT R5, R0, 0x80, R5, 0xf8, !PT ;  /* 0x0000008000057812 */ /* 0x000fca00078ef805 */
[----:B------:R-:W-:Y:S01]  /*7960*/  STG.E.U8 desc[UR36][R2.64], R5 ;  /* 0x0000000502007986 */ /* 0x000fe2000c101124 */
[----:B------:R-:W-:Y:S05]  /*7970*/  EXIT ;  /* 0x000000000000794d */ /* 0x000fea0003800000 */
.L_x_15934:
        /* <DEDUP_REMOVED lines=12> */
.L_x_15940:
[----:B------:R-:W-:Y:S01]  /*7a40*/  IMAD.MOV.U32 R0, RZ, RZ, 0x7f ;  /* 0x0000007fff007424 */ /* 0x000fe200078e00ff */
[----:B------:R-:W-:-:S04]  /*7a50*/  ISETP.GT.U32.AND P0, PT, R4, 0x7f800000, PT ;  /* 0x7f8000000400780c */ /* 0x000fc80003f04070 */
[----:B------:R-:W-:-:S09]  /*7a60*/  SEL R0, R0, 0x7c, P0 ;  /* 0x0000007c00007807 */ /* 0x000fd20000000000 */
.L_x_15941:
[----:B------:R-:W-:Y:S05]  /*7a70*/  BSYNC.RECONVERGENT B0 ;  /* 0x0000000000007941 */ /* 0x000fea0003800200 */
.L_x_15939:
[----:B------:R-:W-:-:S04]  /*7a80*/  SHF.R.U32.HI R5, RZ, 0x18, R5 ;  /* 0x00000018ff057819 */ /* 0x000fc80000011605 */
[----:B------:R-:W-:-:S05]  /*7a90*/  LOP3.LUT R5, R0, 0x80, R5, 0xf8, !PT ;  /* 0x0000008000057812 */ /* 0x000fca00078ef805 */
[----:B------:R-:W-:Y:S01]  /*7aa0*/  STG.E.U8 desc[UR36][R2.64], R5 ;  /* 0x0000000502007986 */ /* 0x000fe2000c101124 */
[----:B------:R-:W-:Y:S05]  /*7ab0*/  EXIT ;  /* 0x000000000000794d */ /* 0x000fea0003800000 */
.L_x_15933:
[----:B------:R-:W0:Y:S02]  /*7ac0*/  I2F.S8 R0, R17 ;  /* 0x0000001100007306 */ /* 0x000e240000001400 */
[----:B0-----:R-:W-:-:S05]  /*7ad0*/  F2FP.BF16.F32.PACK_AB R0, RZ, R0 ;  /* 0x00000000ff00723e */ /* 0x001fca00000010ff */
[----:B------:R-:W-:Y:S01]  /*7ae0*/  STG.E.U16 desc[UR36][R2.64], R0 ;  /* 0x0000000002007986 */ /* 0x000fe2000c101524 */
[----:B------:R-:W-:Y:S05]  /*7af0*/  EXIT ;  /* 0x000000000000794d */ /* 0x000fea0003800000 */
.L_x_15942:
        /* <DEDUP_REMOVED lines=16> */
.L_x_23779:


//--------------------- .text._ZN2at6native18elementwise_kernelILi128ELi4EZNS0_22gpu_kernel_impl_nocastIZZZNS0_15neg_kernel_cudaERNS_18TensorIteratorBaseEENKUlvE0_clEvENKUlvE0_clEvEUlaE_EEvS4_RKT_EUliE_EEviT1_ --------------------------
	.section	.text._ZN2at6native18elementwise_kernelILi128ELi4EZNS0_22gpu_kernel_impl_nocastIZZZNS0_15neg_kernel_cudaERNS_18TensorIteratorBaseEENKUlvE0_clEvENKUlvE0_clEvEUlaE_EEvS4_RKT_EUliE_EEviT1_,"ax",@progbits
	.align	128
        .global         _ZN2at6native18elementwise_kernelILi128ELi4EZNS0_22gpu_kernel_impl_nocastIZZZNS0_15neg_kernel_cudaERNS_18TensorIteratorBaseEENKUlvE0_clEvENKUlvE0_clEvEUlaE_EEvS4_RKT_EUliE_EEviT1_
        .type           _ZN2at6native18elementwise_kernelILi128ELi4EZNS0_22gpu_kernel_impl_nocastIZZZNS0_15neg_kernel_cudaERNS_18TensorIteratorBaseEENKUlvE0_clEvENKUlvE0_clEvEUlaE_EEvS4_RKT_EUliE_EEviT1_,@function
        .size           _ZN2at6native18elementwise_kernelILi128ELi4EZNS0_22gpu_kernel_impl_nocastIZZZNS0_15neg_kernel_cudaERNS_18TensorIteratorBaseEENKUlvE0_clEvENKUlvE0_clEvEUlaE_EEvS4_RKT_EUliE_EEviT1_,(.L_x_23780 - _ZN2at6native18elementwise_kernelILi128ELi4EZNS0_22gpu_kernel_impl_nocastIZZZNS0_15neg_kernel_cudaERNS_18TensorIteratorBaseEENKUlvE0_clEvENKUlvE0_clEvEUlaE_EEvS4_RKT_EUliE_EEviT1_)
        .other          _ZN2at6native18elementwise_kernelILi128ELi4EZNS0_22gpu_kernel_impl_nocastIZZZNS0_15neg_kernel_cudaERNS_18TensorIteratorBaseEENKUlvE0_clEvENKUlvE0_clEvEUlaE_EEvS4_RKT_EUliE_EEviT1_,@"STO_CUDA_ENTRY STV_DEFAULT"
_ZN2at6native18elementwise_kernelILi128ELi4EZNS0_22gpu_kernel_impl_nocastIZZZNS0_15neg_kernel_cudaERNS_18TensorIteratorBaseEENKUlvE0_clEvENKUlvE0_clEvEUlaE_EEvS4_RKT_EUliE_EEviT1_:
.text._ZN2at6native18elementwise_kernelILi128ELi4EZNS0_22gpu_kernel_impl_nocastIZZZNS0_15neg_kernel_cudaERNS_18TensorIteratorBaseEENKUlvE0_clEvENKUlvE0_clEvEUlaE_EEvS4_RKT_EUliE_EEviT1_:
        /* <DEDUP_REMOVED lines=20> */
[----:B--2---:R-:W-:-:S04]  /*0140*/  IADD3 R9, PT, PT, RZ, -R4, RZ ;  /* 0x80000004ff097210 */ /* 0x004fc80007ffe0ff */
[----:B------:R-:W-:-:S05]  /*0150*/  PRMT R9, R9, 0x7710, RZ ;  /* 0x0000771009097816 */ /* 0x000fca00000000ff */
[----:B0-----:R0:W-:Y:S01]  /*0160*/  STG.E.U8 desc[UR6][R6.64], R9 ;  /* 0x0000000906007986 */ /* 0x0011e2000c101106 */
[----:B------:R-:W-:Y:S05]  /*0170*/  @P0 BRA `(.L_x_15947) ;  /* 0x0000000000480947 */ /* 0x000fea0003800000 */
[----:B------:R-:W1:Y:S02]  /*0180*/  LDC.64 R4, c[0x0][0x588] ;  /* 0x00016200ff047b82 */ /* 0x000e640000000a00 */
[----:B-1----:R-:W2:Y:S06]  /*0190*/  LDG.E.U8 R4, desc[UR6][R4.64] ;  /* 0x0000000604047981 */ /* 0x002eac000c1e1100 */
[----:B0-----:R-:W0:Y:S01]  /*01a0*/  LDC.64 R6, c[0x0][0x580] ;  /* 0x00016000ff067b82 */ /* 0x001e220000000a00 */
[----:B------:R-:W-:Y:S02]  /*01b0*/  IADD3 R3, PT, PT, R3, 0x80, RZ ;  /* 0x0000008003037810 */ /* 0x000fe40007ffe0ff */
[----:B--2---:R-:W-:-:S04]  /*01c0*/  IADD3 R9, PT, PT, RZ, -R4, RZ ;  /* 0x80000004ff097210 */ /* 0x004fc80007ffe0ff */
[----:B------:R-:W-:-:S05]  /*01d0*/  PRMT R9, R9, 0x7710, RZ ;  /* 0x0000771009097816 */ /* 0x000fca00000000ff */
[----:B0-----:R0:W-:Y:S02]  /*01e0*/  STG.E.U8 desc[UR6][R6.64], R9 ;  /* 0x0000000906007986 */ /* 0x0011e4000c101106 */
.L_x_15946:
[----:B------:R-:W-:-:S13]  /*01f0*/  ISETP.GE.AND P0, PT, R3, UR4, PT ;  /* 0x0000000403007c0c */ /* 0x000fda000bf06270 */
[----:B------:R-:W-:Y:S05]  /*0200*/  @P0 BREAK.RELIABLE B1 ;  /* 0x0000000000010942 */ /* 0x000fea0003800100 */
[----:B------:R-:W-:Y:S05]  /*0210*/  @P0 BRA `(.L_x_15947) ;  /* 0x0000000000200947 */ /* 0x000fea0003800000 */
[----:B------:R-:W-:Y:S05]  /*0220*/  BSYNC.RELIABLE B1 ;  /* 0x0000000000017941 */ /* 0x000fea0003800100 */
.L_x_15945:
[----:B------:R-:W1:Y:S02]  /*0230*/  LDC.64 R4, c[0x0][0x588] ;  /* 0x00016200ff047b82 */ /* 0x000e640000000a00 */
[----:B-1----:R-:W2:Y:S06]  /*0240*/  LDG.E.U8 R4, desc[UR6][R4.64] ;  /* 0x0000000604047981 */ /* 0x002eac000c1e1100 */
[----:B0-----:R-:W0:Y:S01]  /*0250*/  LDC.64 R6, c[0x0][0x580] ;  /* 0x00016000ff067b82 */ /* 0x001e220000000a00 */
[----:B------:R-:W-:Y:S02]  /*0260*/  IADD3 R3, PT, PT, R3, 0x80, RZ ;  /* 0x0000008003037810 */ /* 0x000fe40007ffe0ff */
[----:B--2---:R-:W-:-:S04]  /*0270*/  IADD3 R9, PT, PT, RZ, -R4, RZ ;  /* 0x80000004ff097210 */ /* 0x004fc80007ffe0ff */
[----:B------:R-:W-:-:S05]  /*0280*/  PRMT R9, R9, 0x7710, RZ ;  /* 0x0000771009097816 */ /* 0x000fca00000000ff */
[----:B0-----:R1:W-:Y:S02]  /*0290*/  STG.E.U8 desc[UR6][R6.64], R9 ;  /* 0x0000000906007986 */ /* 0x0013e4000c101106 */
.L_x_15947:
[----:B------:R-:W-:Y:S05]  /*02a0*/  BSYNC.RECONVERGENT B0 ;  /* 0x0000000000007941 */ /* 0x000fea0003800200 */
.L_x_15944:
[----:B------:R-:W-:Y:S05]  /*02b0*/  WARPSYNC.ALL ;  /* 0x0000000000007948 */ /* 0x000fea0003800000 */
[----:B------:R-:W-:-:S13]  /*02c0*/  ISETP.GE.AND P0, PT, R3, UR4, PT ;  /* 0x0000000403007c0c */ /* 0x000fda000bf06270 */
[----:B------:R-:W-:Y:S05]  /*02d0*/  @P0 EXIT ;  /* 0x000000000000094d */ /* 0x000fea0003800000 */
[----:B------:R-:W2:Y:S02]  /*02e0*/  LDC.64 R2, c[0x0][0x588] ;  /* 0x00016200ff027b82 */ /* 0x000ea40000000a00 */
[----:B--2---:R-:W0:Y:S06]  /*02f0*/  LDG.E.U8 R2, desc[UR6][R2.64] ;  /* 0x0000000602027981 */ /* 0x004e2c000c1e1100 */
[----:B------:R-:W2:Y:S01]  /*0300*/  LDC.64 R4, c[0x0][0x580] ;  /* 0x00016000ff047b82 */ /* 0x000ea20000000a00 */
[----:B01----:R-:W-:-:S04]  /*0310*/  IADD3 R7, PT, PT, RZ, -R2, RZ ;  /* 0x80000002ff077210 */ /* 0x003fc80007ffe0ff */
[----:B------:R-:W-:-:S05]  /*0320*/  PRMT R7, R7, 0x7710, RZ ;  /* 0x0000771007077816 */ /* 0x000fca00000000ff */
[----:B--2---:R-:W-:Y:S01]  /*0330*/  STG.E.U8 desc[UR6][R4.64], R7 ;  /* 0x0000000704007986 */ /* 0x004fe2000c101106 */
[----:B------:R-:W-:Y:S05]  /*0340*/  EXIT ;  /* 0x000000000000794d */ /* 0x000fea0003800000 */
.L_x_15943:
        /* <DEDUP_REMOVED lines=306> */
.L_x_15951:
        /* <DEDUP_REMOVED lines=9> */
[----:B--2---:R-:W-:-:S04]  /*1700*/  IADD3 R9, PT, PT, RZ, -R6, RZ ;  /* 0x80000006ff097210 */ /* 0x004fc80007ffe0ff */
[----:B------:R-:W-:-:S05]  /*1710*/  PRMT R9, R9, 0x7710, RZ ;  /* 0x0000771009097816 */ /* 0x000fca00000000ff */
        /* <DEDUP_REMOVED lines=300> */
.L_x_15953:
[----:B------:R-:W0:Y:S02]  /*29e0*/  LDCU.128 UR8, c[0x0][0x580] ;  /* 0x0000b000ff0877ac */ /* 0x000e240008000c00 */
[----:B0-----:R-:W-:-:S04]  /*29f0*/  IADD3 R6, P0, PT, R4, UR10, RZ ;  /* 0x0000000a04067c10 */ /* 0x001fc8000ff1e0ff */
[----:B------:R-:W-:-:S05]  /*2a00*/  IADD3.X R7, PT, PT, RZ, UR11, RZ, P0, !PT ;  /* 0x0000000bff077c10 */ /* 0x000fca00087fe4ff */
[----:B------:R-:W2:Y:S01]  /*2a10*/  LDG.E.U8 R6, desc[UR6][R6.64] ;  /* 0x0000000606067981 */ /* 0x000ea2000c1e1100 */
[----:B------:R-:W-:Y:S02]  /*2a20*/  IADD3 R4, P0, PT, R5, UR8, RZ ;  /* 0x0000000805047c10 */ /* 0x000fe4000ff1e0ff */
[----:B------:R-:W-:Y:S02]  /*2a30*/  IADD3 R3, PT, PT, R3, 0x80, RZ ;  /* 0x0000008003037810 */ /* 0x000fe40007ffe0ff */
[----:B------:R-:W-:Y:S02]  /*2a40*/  IADD3.X R5, PT, PT, RZ, UR9, RZ, P0, !PT ;  /* 0x00000009ff057c10 */ /* 0x000fe400087fe4ff */
[----:B--2---:R-:W-:-:S04]  /*2a50*/  IADD3 R9, PT, PT, RZ, -R6, RZ ;  /* 0x80000006ff097210 */ /* 0x004fc80007ffe0ff */
[----:B------:R-:W-:-:S05]  /*2a60*/  PRMT R9, R9, 0x7710, RZ ;  /* 0x0000771009097816 */ /* 0x000fca00000000ff */
[----:B------:R0:W-:Y:S02]  /*2a70*/  STG.E.U8 desc[UR6][R4.64], R9 ;  /* 0x0000000904007986 */ /* 0x0001e4000c101106 */
.L_x_15950:
[----:B------:R-:W-:-:S13]  /*2a80*/  ISETP.GE.AND P0, PT, R3, UR4, PT ;  /* 0x0000000403007c0c */ /* 0x000fda000bf06270 */
[----:B------:R-:W-:Y:S05]  /*2a90*/  @P0 BREAK.RELIABLE B1 ;  /* 0x0000000000010942 */ /* 0x000fea0003800100 */
[----:B------:R-:W-:Y:S05]  /*2aa0*/  @P0 BRA `(.L_x_15952) ;  /* 0x0000001000d40947 */ /* 0x000fea0003800000 */
[----:B------:R-:W-:Y:S05]  /*2ab0*/  BSYNC.RELIABLE B1 ;  /* 0x0000000000017941 */ /* 0x000fea0003800100 */
.L_x_15949:
        /* <DEDUP_REMOVED lines=298> */
.L_x_15954:
        /* <DEDUP_REMOVED lines=10> */
.L_x_15952:
[----:B------:R-:W-:Y:S05]  /*3e00*/  BSYNC.RECONVERGENT B0 ;  /* 0x0000000000007941 */ /* 0x000fea0003800200 */
.L_x_15948:
        /* <DEDUP_REMOVED lines=301> */
.L_x_15955:
[----:B------:R-:W0:Y:S02]  /*50e0*/  LDCU.128 UR8, c[0x0][0x580] ;  /* 0x0000b000ff0877ac */ /* 0x000e240008000c00 */
[----:B0-----:R-:W-:-:S04]  /*50f0*/  IADD3 R4, P0, PT, R2, UR10, RZ ;  /* 0x0000000a02047c10 */ /* 0x001fc8000ff1e0ff */
[----:B------:R-:W-:-:S05]  /*5100*/  IADD3.X R5, PT, PT, RZ, UR11, RZ, P0, !PT ;  /* 0x0000000bff057c10 */ /* 0x000fca00087fe4ff */
[----:B------:R-:W2:Y:S01]  /*5110*/  LDG.E.U8 R4, desc[UR6][R4.64] ;  /* 0x0000000604047981 */ /* 0x000ea2000c1e1100 */
[----:B------:R-:W-:-:S04]  /*5120*/  IADD3 R2, P0, PT, R3, UR8, RZ ;  /* 0x0000000803027c10 */ /* 0x000fc8000ff1e0ff */
[----:B------:R-:W-:Y:S02]  /*5130*/  IADD3.X R3, PT, PT, RZ, UR9, RZ, P0, !PT ;  /* 0x00000009ff037c10 */ /* 0x000fe400087fe4ff */
[----:B--2---:R-:W-:-:S04]  /*5140*/  IADD3 R7, PT, PT, RZ, -R4, RZ ;  /* 0x80000004ff077210 */ /* 0x004fc80007ffe0ff */
[----:B------:R-:W-:-:S05]  /*5150*/  PRMT R7, R7, 0x7710, RZ ;  /* 0x0000771007077816 */ /* 0x000fca00000000ff */
[----:B------:R-:W-:Y:S01]  /*5160*/  STG.E.U8 desc[UR6][R2.64], R7 ;  /* 0x0000000702007986 */ /* 0x000fe2000c101106 */
[----:B------:R-:W-:Y:S05]  /*5170*/  EXIT ;  /* 0x000000000000794d */ /* 0x000fea0003800000 */
.L_x_15956:
        /* <DEDUP_REMOVED lines=16> */
.L_x_23780:


//--------------------- .text._ZN2at6native27unrolled_elementwise_kernelIZZZNS0_15neg_kernel_cudaERNS_18TensorIteratorBaseEENKUlvE0_clEvENKUlvE0_clEvEUlaE_St5arrayIPcLm2EELi4E23TrivialOffsetCalculatorILi1EjESB_NS0_6memory15LoadWithoutCastENSC_16StoreWithoutCastEEEviT_T0_T2_T3_T4_T5_ --------------------------
	.section	.text._ZN2at6native27unrolled_elementwise_kernelIZZZNS0_15neg_kernel_cudaERNS_18TensorIteratorBaseEENKUlvE0_clEvENKUlvE0_clEvEUlaE_St5arrayIPcLm2EELi4E23TrivialOffsetCalculatorILi1EjESB_NS0_6memory15LoadWithoutCastENSC_16StoreWithoutCastEEEviT_T0_T2_T3_T4_T5_,"ax",@progbits
	.align	128
        .global         _ZN2at6native27unrolled_elementwise_kernelIZZZNS0_15neg_kernel_cudaERNS_18TensorIteratorBaseEENKUlvE0_clEvENKUlvE0_clEvEUlaE_St5arrayIPcLm2EELi4E23TrivialOffsetCalculatorILi1EjESB_NS0_6memory15LoadWithoutCastENSC_16StoreWithoutCastEEEviT_T0_T2_T3_T4_T5_
        .type           _ZN2at6native27unrolled_elementwise_kernelIZZZNS0_15neg_kernel_cudaERNS_18TensorIteratorBaseEENKUlvE0_clEvENKUlvE0_clEvEUlaE_St5arrayIPcLm2EELi4E23TrivialOffsetCalculatorILi1EjESB_NS0_6memory15LoadWithoutCastENSC_16StoreWithoutCastEEEviT_T0_T2_T3_T4_T5_,@function
        .size           _ZN2at6native27unrolled_elementwise_kernelIZZZNS0_15neg_kernel_cudaERNS_18TensorIteratorBaseEENKUlvE0_clEvENKUlvE0_clEvEUlaE_St5arrayIPcLm2EELi4E23TrivialOffsetCalculatorILi1EjESB_NS0_6memory15LoadWithoutCastENSC_16StoreWithoutCastEEEviT_T0_T2_T3_T4_T5_,(.L_x_23781 - _ZN2at6native27unrolled_elementwise_kernelIZZZNS0_15neg_kernel_cudaERNS_18TensorIteratorBaseEENKUlvE0_clEvENKUlvE0_clEvEUlaE_St5arrayIPcLm2EELi4E23TrivialOffsetCalculatorILi1EjESB_NS0_6memory15LoadWithoutCastENSC_16StoreWithoutCastEEEviT_T0_T2_T3_T4_T5_)
        .other          _ZN2at6native27unrolled_elementwise_kernelIZZZNS0_15neg_kernel_cudaERNS_18TensorIteratorBaseEENKUlvE0_clEvENKUlvE0_clEvEUlaE_St5arrayIPcLm2EELi4E23TrivialOffsetCalculatorILi1EjESB_NS0_6memory15LoadWithoutCastENSC_16StoreWithoutCastEEEviT_T0_T2_T3_T4_T5_,@"STO_CUDA_ENTRY STV_DEFAULT"
_ZN2at6native27unrolled_elementwise_kernelIZZZNS0_15neg_kernel_cudaERNS_18TensorIteratorBaseEENKUlvE0_clEvENKUlvE0_clEvEUlaE_St5arrayIPcLm2EELi4E23TrivialOffsetCalculatorILi1EjESB_NS0_6memory15LoadWithoutCastENSC_16StoreWithoutCastEEEviT_T0_T2_T3_T4_T5_:
.text._ZN2at6native27unrolled_elementwise_kernelIZZZNS0_15neg_kernel_cudaERNS_18TensorIteratorBaseEENKUlvE0_clEvENKUlvE0_clEvEUlaE_St5arrayIPcLm2EELi4E23TrivialOffsetCalculatorILi1EjESB_NS0_6memory15LoadWithoutCastENSC_16StoreWithoutCastEEEviT_T0_T2_T3_T4_T5_:
        /* <DEDUP_REMOVED lines=26> */
[--C-:B------:R-:W-:Y:S01]  /*01a0*/  @!P0 IMAD R15, R7, 0x200, R6.reuse ;  /* 0x00000200070f8824 */ /* 0x100fe200078e0206 */
[----:B-1----:R-:W-:Y:S02]  /*01b0*/  @!P1 IADD3 R10, P4, PT, R19, R10, RZ ;  /* 0x0000000a130a9210 */ /* 0x002fe40007f9e0ff */
[----:B------:R-:W-:Y:S02]  /*01c0*/  PRMT R6, RZ, 0x7610, R6 ;  /* 0x00007610ff067816 */ /* 0x000fe40000000006 */
[----:B------:R-:W-:Y:S01]  /*01d0*/  @!P2 IADD3.X R9, PT, PT, RZ, R9, RZ, P5, !PT ;  /* 0x00000009ff09a210 */ /* 0x000fe20002ffe4ff */
[----:B------:R-:W-:-:S04]  /*01e0*/  @!P1 IMAD.X R11, RZ, RZ, R11, P4 ;  /* 0x000000ffff0b9224 */ /* 0x000fc800020e060b */
        /* <DEDUP_REMOVED lines=12> */
[----:B------:R-:W-:Y:S02]  /*02b0*/  IMAD R8, R7, 0x200, R0 ;  /* 0x0000020007087824 */ /* 0x000fe400078e0200 */
[----:B-----5:R-:W-:Y:S02]  /*02c0*/  IMAD.MOV R4, RZ, RZ, -R4 ;  /* 0x000000ffff047224 */ /* 0x020fe400078e0a04 */
[----:B------:R-:W-:-:S03]  /*02d0*/  VIADD R0, R0, 0x80 ;  /* 0x0000008000007836 */ /* 0x000fc60000000000 */
[----:B------:R-:W-:Y:S02]  /*02e0*/  PRMT R11, R4, 0x7710, RZ ;  /* 0x00007710040b7816 */ /* 0x000fe400000000ff */
        /* <DEDUP_REMOVED lines=8> */
[----:B------:R-:W-:Y:S02]  /*0370*/  IMAD.MOV R6, RZ, RZ, -R6 ;  /* 0x000000ffff067224 */ /* 0x000fe400078e0a06 */
[----:B------:R-:W-:-:S03]  /*0380*/  VIADD R0, R0, 0x80 ;  /* 0x0000008000007836 */ /* 0x000fc60000000000 */
[----:B------:R-:W-:Y:S02]  /*0390*/  PRMT R11, R6, 0x7710, RZ ;  /* 0x00007710060b7816 */ /* 0x000fe400000000ff */
[----:B-1----:R-:W-:-:S05]  /*03a0*/  IADD3 R8, P0, PT, R8, UR6, RZ ;  /* 0x0000000608087c10 */ /* 0x002fca000ff1e0ff */
[----:B------:R-:W-:-:S05]  /*03b0*/  IMAD.X R9, RZ, RZ, UR7, P0 ;  /* 0x00000007ff097e24 */ /* 0x000fca00080e06ff */
[----:B------:R0:W-:Y:S03]  /*03c0*/  STG.E.U8 desc[UR4][R8.64], R11 ;  /* 0x0000000b08007986 */ /* 0x0001e6000c101104 */
.L_x_15959:
[----:B------:R-:W-:Y:S05]  /*03d0*/  BSYNC.RELIABLE B1 ;  /* 0x0000000000017941 */ /* 0x000fea0003800100 */
.L_x_15958:
[----:B------:R-:W-:-:S13]  /*03e0*/  ISETP.GE.AND P0, PT, R0, R5, PT ;  /* 0x000000050000720c */ /* 0x000fda0003f06270 */
[----:B0-----:R-:W0:Y:S01]  /*03f0*/  @!P0 LDC.64 R10, c[0x0][0x388] ;  /* 0x0000e200ff0a8b82 */ /* 0x001e220000000a00 */
[----:B------:R-:W-:Y:S02]  /*0400*/  @!P0 IMAD R9, R7, 0x200, R0 ;  /* 0x0000020007098824 */ /* 0x000fe400078e0200 */
[----:B-----5:R-:W-:Y:S02]  /*0410*/  @!P0 IMAD.MOV R3, RZ, RZ, -R3 ;  /* 0x000000ffff038224 */ /* 0x020fe400078e0a03 */
[----:B------:R-:W-:-:S03]  /*0420*/  @!P0 VIADD R0, R0, 0x80 ;  /* 0x0000008000008836 */ /* 0x000fc60000000000 */
[----:B------:R-:W-:Y:S02]  /*0430*/  @!P0 PRMT R3, R3, 0x7710, RZ ;  /* 0x0000771003038816 */ /* 0x000fe400000000ff */
[----:B0-----:R-:W-:-:S04]  /*0440*/  @!P0 IADD3 R8, P1, PT, R9, R10, RZ ;  /* 0x0000000a09088210 */ /* 0x001fc80007f3e0ff */
[----:B------:R-:W-:-:S05]  /*0450*/  @!P0 IADD3.X R9, PT, PT, RZ, R11, RZ, P1, !PT ;  /* 0x0000000bff098210 */ /* 0x000fca0000ffe4ff */
[----:B------:R1:W-:Y:S04]  /*0460*/  @!P0 STG.E.U8 desc[UR4][R8.64], R3 ;  /* 0x0000000308008986 */ /* 0x0003e8000c101104 */
.L_x_15960:
[----:B------:R-:W-:Y:S05]  /*0470*/  BSYNC.RECONVERGENT B0 ;  /* 0x0000000000007941 */ /* 0x000fea0003800200 */
.L_x_15957:
[----:B------:R-:W-:Y:S05]  /*0480*/  WARPSYNC.ALL ;  /* 0x0000000000007948 */ /* 0x000fea0003800000 */
[----:B------:R-:W-:-:S13]  /*0490*/  ISETP.GE.AND P0, PT, R0, R5, PT ;  /* 0x000000050000720c */ /* 0x000fda0003f06270 */
[----:B------:R-:W-:Y:S05]  /*04a0*/  @P0 EXIT ;  /* 0x000000000000094d */ /* 0x000fea0003800000 */
[----:B------:R-:W2:Y:S01]  /*04b0*/  LDCU.64 UR6, c[0x0][0x388] ;  /* 0x00007100ff0677ac */ /* 0x000ea20008000a00 */
[----:B------:R-:W-:Y:S02]  /*04c0*/  IMAD R0, R7, 0x200, R0 ;  /* 0x0000020007007824 */ /* 0x000fe400078e0200 */
[----:B------:R-:W-:-:S05]  /*04d0*/  IMAD.MOV R2, RZ, RZ, -R2 ;  /* 0x000000ffff027224 */ /* 0x000fca00078e0a02 */
[----:B-1----:R-:W-:Y:S02]  /*04e0*/  PRMT R3, R2, 0x7710, RZ ;  /* 0x0000771002037816 */ /* 0x002fe400000000ff */
[----:B--2---:R-:W-:-:S05]  /*04f0*/  IADD3 R4, P0, PT, R0, UR6, RZ ;  /* 0x0000000600047c10 */ /* 0x004fca000ff1e0ff */
[----:B------:R-:W-:-:S05]  /*0500*/  IMAD.X R5, RZ, RZ, UR7, P0 ;  /* 0x00000007ff057e24 */ /* 0x000fca00080e06ff */
[----:B------:R-:W-:Y:S01]  /*0510*/  STG.E.U8 desc[UR4][R4.64], R3 ;  /* 0x0000000304007986 */ /* 0x000fe2000c101104 */
[----:B------:R-:W-:Y:S05]  /*0520*/  EXIT ;  /* 0x000000000000794d */ /* 0x000fea0003800000 */
.L_x_15961:
        /* <DEDUP_REMOVED lines=13> */
.L_x_23781:


//--------------------- .text._ZN2at6native29vectorized_elementwise_kernelILi2EZZZNS0_15neg_kernel_cudaERNS_18TensorIteratorBaseEENKUlvE0_clEvENKUlvE0_clEvEUlaE_St5arrayIPcLm2EEEEviT0_T1_ --------------------------
	.section	.text._ZN2at6native29vectorized_elementwise_kernelILi2EZZZNS0_15neg_kernel_cudaERNS_18TensorIteratorBaseEENKUlvE0_clEvENKUlvE0_clEvEUlaE_St5arrayIPcLm2EEEEviT0_T1_,"ax",@progbits
	.align	128
        .global         _ZN2at6native29vectorized_elementwise_kernelILi2EZZZNS0_15neg_kernel_cudaERNS_18TensorIteratorBaseEENKUlvE0_clEvENKUlvE0_clEvEUlaE_St5arrayIPcLm2EEEEviT0_T1_
        .type           _ZN2at6native29vectorized_elementwise_kernelILi2EZZZNS0_15neg_kernel_cudaERNS_18TensorIteratorBaseEENKUlvE0_clEvENKUlvE0_clEvEUlaE_St5arrayIPcLm2EEEEviT0_T1_,@function
        .size           _ZN2at6native29vectorized_elementwise_kernelILi2EZZZNS0_15neg_kernel_cudaERNS_18TensorIteratorBaseEENKUlvE0_clEvENKUlvE0_clEvEUlaE_St5arrayIPcLm2EEEEviT0_T1_,(.L_x_23782 - _ZN2at6native29vectorized_elementwise_kernelILi2EZZZNS0_15neg_kernel_cudaERNS_18TensorIteratorBaseEENKUlvE0_clEvENKUlvE0_clEvEUlaE_St5arrayIPcLm2EEEEviT0_T1_)
        .other          _ZN2at6native29vectorized_elementwise_kernelILi2EZZZNS0_15neg_kernel_cudaERNS_18TensorIteratorBaseEENKUlvE0_clEvENKUlvE0_clEvEUlaE_St5arrayIPcLm2EEEEviT0_T1_,@"STO_CUDA_ENTRY STV_DEFAULT"
_ZN2at6native29vectorized_elementwise_kernelILi2EZZZNS0_15neg_kernel_cudaERNS_18TensorIteratorBaseEENKUlvE0_clEvENKUlvE0_clEvEUlaE_St5arrayIPcLm2EEEEviT0_T1_:
.text._ZN2at6native29vectorized_elementwise_kernelILi2EZZZNS0_15neg_kernel_cudaERNS_18TensorIteratorBaseEENKUlvE0_clEvENKUlvE0_clEvEUlaE_St5arrayIPcLm2EEEEviT0_T1_:
        /* <DEDUP_REMOVED lines=27> */
[C---:B------:R-:W-:Y:S01]  /*01b0*/  @!P3 VIADD R19, R16.reuse, UR4 ;  /* 0x000000041013bc36 */ /* 0x040fe20008000000 */
        /* <DEDUP_REMOVED lines=21> */
[----:B--2---:R-:W-:-:S05]  /*0310*/  @!P4 IADD3 R10, P5, PT, R27, R10, RZ ;  /* 0x0000000a1b0ac210 */ /* 0x004fca0007fbe0ff */
[----:B------:R-:W-:-:S06]  /*0320*/  @!P4 IMAD.X R11, RZ, RZ, R11, P5 ;  /* 0x000000ffff0bc224 */ /* 0x000fcc00028e060b */
[----:B0-----:R-:W0:Y:S01]  /*0330*/  @!P6 LDC.64 R8, c[0x0][0x390] ;  /* 0x0000e400ff08eb82 */ /* 0x001e220000000a00 */
[----:B-1----:R-:W-:Y:S01]  /*0340*/  @!P3 IADD3 R12, P5, PT, R19, R12, RZ ;  /* 0x0000000c130cb210 */ /* 0x002fe20007fbe0ff */
[----:B------:R1:W5:Y:S01]  /*0350*/  @!P4 LDG.E.U8 R18, desc[UR8][R10.64] ;  /* 0x000000080a12c981 */ /* 0x000362000c1e1100 */
[----:B------:R-:W-:Y:S02]  /*0360*/  PRMT R19, RZ, 0x7610, R19 ;  /* 0x00007610ff137816 */ /* 0x000fe40000000013 */
[----:B---3--:R-:W-:Y:S01]  /*0370*/  @!P2 IADD3 R2, P4, PT, R25, R2, RZ ;  /* 0x000000021902a210 */ /* 0x008fe20007f9e0ff */
[----:B------:R-:W-:-:S04]  /*0380*/  @!P3 IMAD.X R13, RZ, RZ, R13, P5 ;  /* 0x000000ffff0db224 */ /* 0x000fc800028e060d */
[----:B------:R-:W-:Y:S01]  /*0390*/  @!P2 IMAD.X R3, RZ, RZ, R3, P4 ;  /* 0x000000ffff03a224 */ /* 0x000fe200020e0603 */
[----:B------:R2:W5:Y:S01]  /*03a0*/  @!P3 LDG.E.U8 R19, desc[UR8][R12.64] ;  /* 0x000000080c13b981 */ /* 0x000562000c1e1100 */
[----:B----4-:R-:W-:Y:S01]  /*03b0*/  @!P1 IADD3 R4, P3, PT, R21, R4, RZ ;  /* 0x0000000415049210 */ /* 0x010fe20007f7e0ff */
[----:B------:R-:W-:Y:S02]  /*03c0*/  @!P6 VIADD R21, R16, UR4 ;  /* 0x000000041015ec36 */ /* 0x000fe40008000000 */
[----:B------:R2:W5:Y:S01]  /*03d0*/  @!P2 LDG.E.U8 R20, desc[UR8][R2.64] ;  /* 0x000000080214a981 */ /* 0x000562000c1e1100 */
[----:B------:R-:W-:Y:S01]  /*03e0*/  PRMT R16, RZ, 0x7610, R16 ;  /* 0x00007610ff107816 */ /* 0x000fe20000000010 */
[----:B------:R-:W-:Y:S01]  /*03f0*/  @!P1 IMAD.X R5, RZ, RZ, R5, P3 ;  /* 0x000000ffff059224 */ /* 0x000fe200018e0605 */
[----:B-1----:R-:W-:-:S04]  /*0400*/  PRMT R10, RZ, 0x7610, R10 ;  /* 0x00007610ff0a7816 */ /* 0x002fc8000000000a */
[----:B------:R2:W5:Y:S01]  /*0410*/  @!P1 LDG.E.U8 R16, desc[UR8][R4.64] ;  /* 0x0000000804109981 */ /* 0x000562000c1e1100 */
[----:B0-----:R-:W-:-:S05]  /*0420*/  @!P6 IADD3 R8, P2, PT, R21, R8, RZ ;  /* 0x000000081508e210 */ /* 0x001fca0007f5e0ff */
[----:B------:R-:W-:-:S05]  /*0430*/  @!P6 IMAD.X R9, RZ, RZ, R9, P2 ;  /* 0x000000ffff09e224 */ /* 0x000fca00010e0609 */
        /* <DEDUP_REMOVED lines=10> */
[C---:B------:R-:W-:Y:S02]  /*04e0*/  VIADD R2, R14.reuse, UR4 ;  /* 0x000000040e027c36 */ /* 0x040fe40008000000 */
[----:B-----5:R-:W-:Y:S02]  /*04f0*/  IMAD.MOV R5, RZ, RZ, -R15 ;  /* 0x000000ffff057224 */ /* 0x020fe400078e0a0f */
[----:B------:R-:W-:-:S03]  /*0500*/  VIADD R14, R14, 0x80 ;  /* 0x000000800e0e7836 */ /* 0x000fc60000000000 */
[----:B------:R-:W-:Y:S02]  /*0510*/  PRMT R5, R5, 0x7710, RZ ;  /* 0x0000771005057816 */ /* 0x000fe400000000ff */
[----:B0-----:R-:W-:-:S05]  /*0520*/  IADD3 R2, P0, PT, R2, UR6, RZ ;  /* 0x0000000602027c10 */ /* 0x001fca000ff1e0ff */
[----:B------:R-:W-:Y:S01]  /*0530*/  IMAD.X R3, RZ, RZ, UR7, P0 ;  /* 0x00000007ff037e24 */ /* 0x000fe200080e06ff */
[----:B------:R-:W-:-:S04]  /*0540*/  ISETP.GE.U32.AND P0, PT, R14, UR5, PT ;  /* 0x000000050e007c0c */ /* 0x000fc8000bf06070 */
[----:B------:R0:W-:Y:S09]  /*0550*/  STG.E.U8 desc[UR8][R2.64], R5 ;  /* 0x0000000502007986 */ /* 0x0001f2000c101108 */
[----:B------:R-:W-:Y:S05]  /*0560*/  @P0 BRA `(.L_x_15966) ;  /* 0x0000000000480947 */ /* 0x000fea0003800000 */
[----:B------:R-:W1:Y:S01]  /*0570*/  LDCU.64 UR6, c[0x0][0x388] ;  /* 0x00007100ff0677ac */ /* 0x000e620008000a00 */
[C---:B0-----:R-:W-:Y:S02]  /*0580*/  VIADD R2, R14.reuse, UR4 ;  /* 0x000000040e027c36 */ /* 0x041fe40008000000 */
[----:B------:R-:W-:Y:S02]  /*0590*/  IMAD.MOV R0, RZ, RZ, -R0 ;  /* 0x000000ffff007224 */ /* 0x000fe400078e0a00 */
[----:B------:R-:W-:-:S03]  /*05a0*/  VIADD R14, R14, 0x80 ;  /* 0x000000800e0e7836 */ /* 0x000fc60000000000 */
[----:B------:R-:W-:Y:S02]  /*05b0*/  PRMT R5, R0, 0x7710, RZ ;  /* 0x0000771000057816 */ /* 0x000fe400000000ff */
[----:B-1----:R-:W-:-:S05]  /*05c0*/  IADD3 R2, P0, PT, R2, UR6, RZ ;  /* 0x0000000602027c10 */ /* 0x002fca000ff1e0ff */
[----:B------:R-:W-:-:S05]  /*05d0*/  IMAD.X R3, RZ, RZ, UR7, P0 ;  /* 0x00000007ff037e24 */ /* 0x000fca00080e06ff */
[----:B------:R0:W-:Y:S03]  /*05e0*/  STG.E.U8 desc[UR8][R2.64], R5 ;  /* 0x0000000502007986 */ /* 0x0001e6000c101108 */
.L_x_15965:
[----:B------:R-:W-:-:S13]  /*05f0*/  ISETP.GE.U32.AND P0, PT, R14, UR5, PT ;  /* 0x000000050e007c0c */ /* 0x000fda000bf06070 */
[----:B------:R-:W-:Y:S05]  /*0600*/  @P0 BRA `(.L_x_15967) ;  /* 0x0000000000480947 */ /* 0x000fea0003800000 */
[----:B------:R-:W1:Y:S01]  /*0610*/  LDCU.64 UR6, c[0x0][0x388] ;  /* 0x00007100ff0677ac */ /* 0x000e620008000a00 */
[C---:B0-----:R-:W-:Y:S01]  /*0620*/  VIADD R2, R14.reuse, UR4 ;  /* 0x000000040e027c36 */ /* 0x041fe20008000000 */
[----:B-----5:R-:W-:Y:S01]  /*0630*/  IADD3 R5, PT, PT, RZ, -R18, RZ ;  /* 0x80000012ff057210 */ /* 0x020fe20007ffe0ff */
[----:B------:R-:W-:-:S03]  /*0640*/  VIADD R14, R14, 0x80 ;  /* 0x000000800e0e7836 */ /* 0x000fc60000000000 */
[----:B------:R-:W-:Y:S02]  /*0650*/  PRMT R5, R5, 0x7710, RZ ;  /* 0x0000771005057816 */ /* 0x000fe400000000ff */
[----:B-1----:R-:W-:-:S05]  /*0660*/  IADD3 R2, P0, PT, R2, UR6, RZ ;  /* 0x0000000602027c10 */ /* 0x002fca000ff1e0ff */
[----:B------:R-:W-:-:S05]  /*0670*/  IMAD.X R3, RZ, RZ, UR7, P0 ;  /* 0x00000007ff037e24 */ /* 0x000fca00080e06ff */
[----:B------:R1:W-:Y:S03]  /*0680*/  STG.E.U8 desc[UR8][R2.64], R5 ;  /* 0x0000000502007986 */ /* 0x0003e6000c101108 */
.L_x_15966:
[----:B------:R-:W-:-:S13]  /*0690*/  ISETP.GE.U32.AND P0, PT, R14, UR5, PT ;  /* 0x000000050e007c0c */ /* 0x000fda000bf06070 */
[----:B------:R-:W-:Y:S05]  /*06a0*/  @P0 BRA `(.L_x_15968) ;  /* 0x0000000000480947 */ /* 0x000fea0003800000 */
[----:B------:R-:W2:Y:S01]  /*06b0*/  LDCU.64 UR6, c[0x0][0x388] ;  /* 0x00007100ff0677ac */ /* 0x000ea20008000a00 */
[C---:B01----:R-:W-:Y:S02]  /*06c0*/  VIADD R2, R14.reuse, UR4 ;  /* 0x000000040e027c36 */ /* 0x043fe40008000000 */
[----:B------:R-:W-:Y:S02]  /*06d0*/  IMAD.MOV R5, RZ, RZ, -R19 ;  /* 0x000000ffff057224 */ /* 0x000fe400078e0a13 */
[----:B------:R-:W-:-:S03]  /*06e0*/  VIADD R14, R14, 0x80 ;  /* 0x000000800e0e7836 */ /* 0x000fc60000000000 */
[----:B------:R-:W-:Y:S02]  /*06f0*/  PRMT R5, R5, 0x7710, RZ ;  /* 0x0000771005057816 */ /* 0x000fe400000000ff */
[----:B--2---:R-:W-:-:S05]  /*0700*/  IADD3 R2, P0, PT, R2, UR6, RZ ;  /* 0x0000000602027c10 */ /* 0x004fca000ff1e0ff */
[----:B------:R-:W-:-:S05]  /*0710*/  IMAD.X R3, RZ, RZ, UR7, P0 ;  /* 0x00000007ff037e24 */ /* 0x000fca00080e06ff */
[----:B------:R1:W-:Y:S03]  /*0720*/  STG.E.U8 desc[UR8][R2.64], R5 ;  /* 0x0000000502007986 */ /* 0x0003e6000c101108 */
.L_x_15967:
[----:B------:R-:W-:-:S13]  /*0730*/  ISETP.GE.U32.AND P0, PT, R14, UR5, PT ;  /* 0x000000050e007c0c */ /* 0x000fda000bf06070 */
[----:B------:R-:W-:Y:S05]  /*0740*/  @P0 BRA `(.L_x_15969) ;  /* 0x00000000004c0947 */ /* 0x000fea0003800000 */
[----:B------:R-:W2:Y:S01]  /*0750*/  LDCU.64 UR6, c[0x0][0x388] ;  /* 0x00007100ff0677ac */ /* 0x000ea20008000a00 */
[C---:B01----:R-:W-:Y:S02]  /*0760*/  VIADD R2, R14.reuse, UR4 ;  /* 0x000000040e027c36 */ /* 0x043fe40008000000 */
[----:B-----5:R-:W-:Y:S02]  /*0770*/  IMAD.MOV R5, RZ, RZ, -R20 ;  /* 0x000000ffff057224 */ /* 0x020fe400078e0a14 */
[----:B------:R-:W-:-:S03]  /*0780*/  VIADD R14, R14, 0x80 ;  /* 0x000000800e0e7836 */ /* 0x000fc60000000000 */
[----:B------:R-:W-:Y:S02]  /*0790*/  PRMT R5, R5, 0x7710, RZ ;  /* 0x0000771005057816 */ /* 0x000fe400000000ff */
[----:B--2---:R-:W-:-:S05]  /*07a0*/  IADD3 R2, P0, PT, R2, UR6, RZ ;  /* 0x0000000602027c10 */ /* 0x004fca000ff1e0ff */
[----:B------:R-:W-:-:S05]  /*07b0*/  IMAD.X R3, RZ, RZ, UR7, P0 ;  /* 0x00000007ff037e24 */ /* 0x000fca00080e06ff */
[----:B------:R2:W-:Y:S03]  /*07c0*/  STG.E.U8 desc[UR8][R2.64], R5 ;  /* 0x0000000502007986 */ /* 0x0005e6000c101108 */
.L_x_15968:
[----:B------:R-:W-:-:S13]  /*07d0*/  ISETP.GE.U32.AND P0, PT, R14, UR5, PT ;  /* 0x000000050e007c0c */ /* 0x000fda000bf06070 */
[----:B------:R-:W-:Y:S05]  /*07e0*/  @P0 BREAK.RELIABLE B1 ;  /* 0x0000000000010942 */ /* 0x000fea0003800100 */
[----:B------:R-:W-:Y:S05]  /*07f0*/  @P0 BRA `(.L_x_15970) ;  /* 0x0000000000480947 */ /* 0x000fea0003800000 */
[----:B------:R-:W3:Y:S01]  /*0800*/  LDCU.64 UR6, c[0x0][0x388] ;  /* 0x00007100ff0677ac */ /* 0x000ee20008000a00 */
[C---:B012---:R-:W-:Y:S02]  /*0810*/  VIADD R2, R14.reuse, UR4 ;  /* 0x000000040e027c36 */ /* 0x047fe40008000000 */
[----:B------:R-:W-:Y:S02]  /*0820*/  IMAD.MOV R5, RZ, RZ, -R16 ;  /* 0x000000ffff057224 */ /* 0x000fe400078e0a10 */
[----:B------:R-:W-:-:S03]  /*0830*/  VIADD R14, R14, 0x80 ;  /* 0x000000800e0e7836 */ /* 0x000fc60000000000 */
[----:B------:R-:W-:Y:S02]  /*0840*/  PRMT R5, R5, 0x7710, RZ ;  /* 0x0000771005057816 */ /* 0x000fe400000000ff */
[----:B---3--:R-:W-:-:S05]  /*0850*/  IADD3 R2, P0, PT, R2, UR6, RZ ;  /* 0x0000000602027c10 */ /* 0x008fca000ff1e0ff */
[----:B------:R-:W-:-:S05]  /*0860*/  IMAD.X R3, RZ, RZ, UR7, P0 ;  /* 0x00000007ff037e24 */ /* 0x000fca00080e06ff */
[----:B------:R2:W-:Y:S03]  /*0870*/  STG.E.U8 desc[UR8][R2.64], R5 ;  /* 0x0000000502007986 */ /* 0x0005e6000c101108 */
.L_x_15969:
[----:B------:R-:W-:Y:S05]  /*0880*/  BSYNC.RELIABLE B1 ;  /* 0x0000000000017941 */ /* 0x000fea0003800100 */
.L_x_15964:
[----:B------:R-:W-:-:S13]  /*0890*/  ISETP.GE.U32.AND P0, PT, R14, UR5, PT ;  /* 0x000000050e007c0c */ /* 0x000fda000bf06070 */
[----:B012---:R-:W0:Y:S01]  /*08a0*/  @!P0 LDC.64 R4, c[0x0][0x388] ;  /* 0x0000e200ff048b82 */ /* 0x007e220000000a00 */
[C---:B------:R-:W-:Y:S01]  /*08b0*/  @!P0 VIADD R3, R14.reuse, UR4 ;  /* 0x000000040e038c36 */ /* 0x040fe20008000000 */
[----:B------:R-:W-:Y:S01]  /*08c0*/  @!P0 IADD3 R14, PT, PT, R14, 0x80, RZ ;  /* 0x000000800e0e8810 */ /* 0x000fe20007ffe0ff */
[----:B-----5:R-:W-:-:S03]  /*08d0*/  @!P0 IMAD.MOV R11, RZ, RZ, -R11 ;  /* 0x000000ffff0b8224 */ /* 0x020fc600078e0a0b */
[----:B0-----:R-:W-:-:S05]  /*08e0*/  @!P0 IADD3 R2, P1, PT, R3, R4, RZ ;  /* 0x0000000403028210 */ /* 0x001fca0007f3e0ff */
[----:B------:R-:W-:Y:S01]  /*08f0*/  @!P0 IMAD.X R3, RZ, RZ, R5, P1 ;  /* 0x000000ffff038224 */ /* 0x000fe200008e0605 */
[----:B------:R-:W-:-:S05]  /*0900*/  @!P0 PRMT R5, R11, 0x7710, RZ ;  /* 0x000077100b058816 */ /* 0x000fca00000000ff */
[----:B------:R3:W-:Y:S02]  /*0910*/  @!P0 STG.E.U8 desc[UR8][R2.64], R5 ;  /* 0x0000000502008986 */ /* 0x0007e4000c101108 */
.L_x_15970:
[----:B------:R-:W-:Y:S05]  /*0920*/  BSYNC.RECONVERGENT B0 ;  /* 0x0000000000007941 */ /* 0x000fea0003800200 */
.L_x_15963:
[----:B------:R-:W-:Y:S05]  /*0930*/  WARPSYNC.ALL ;  /* 0x0000000000007948 */ /* 0x000fea0003800000 */
[----:B------:R-:W-:-:S13]  /*0940*/  ISETP.GE.U32.AND P0, PT, R14, UR5, PT ;  /* 0x000000050e007c0c */ /* 0x000fda000bf06070 */
[----:B------:R-:W-:Y:S05]  /*0950*/  @P0 EXIT ;  /* 0x000000000000094d */ /* 0x000fea0003800000 */
[----:B------:R-:W4:Y:S01]  /*0960*/  LDCU.64 UR6, c[0x0][0x388] ;  /* 0x00007100ff0677ac */ /* 0x000f220008000a00 */
[----:B0123--:R-:W-:Y:S02]  /*0970*/  VIADD R2, R14, UR4 ;  /* 0x000000040e027c36 */ /* 0x00ffe40008000000 */
[----:B------:R-:W-:-:S05]  /*0980*/  IMAD.MOV R5, RZ, RZ, -R10 ;  /* 0x000000ffff057224 */ /* 0x000fca00078e0a0a */
[----:B------:R-:W-:Y:S02]  /*0990*/  PRMT R5, R5, 0x7710, RZ ;  /* 0x0000771005057816 */ /* 0x000fe400000000ff */
[----:B----4-:R-:W-:-:S05]  /*09a0*/  IADD3 R2, P0, PT, R2, UR6, RZ ;  /* 0x0000000602027c10 */ /* 0x010fca000ff1e0ff */
[----:B------:R-:W-:-:S05]  /*09b0*/  IMAD.X R3, RZ, RZ, UR7, P0 ;  /* 0x00000007ff037e24 */ /* 0x000fca00080e06ff */
[----:B------:R-:W-:Y:S01]  /*09c0*/  STG.E.U8 desc[UR8][R2.64], R5 ;  /* 0x0000000502007986 */ /* 0x000fe2000c101108 */
[----:B------:R-:W-:Y:S05]  /*09d0*/  EXIT ;  /* 0x000000000000794d */ /* 0x000fea0003800000 */
.L_x_15962:
        /* <DEDUP_REMOVED lines=19> */
[C---:B---3--:R-:W-:Y:S01]  /*0b10*/  PRMT R7, R8.reuse, 0x7770, RZ ;  /* 0x0000777008077816 */ /* 0x048fe200000000ff */
[----:B------:R-:W-:Y:S01]  /*0b20*/  IMAD.MOV R0, RZ, RZ, -R0 ;  /* 0x000000ffff007224 */ /* 0x000fe200078e0a00 */
[----:B------:R-:W-:Y:S01]  /*0b30*/  PRMT R8, R8, 0x7771, RZ ;  /* 0x0000777108087816 */ /* 0x000fe200000000ff */
[----:B------:R-:W-:Y:S01]  /*0b40*/  IMAD.MOV R6, RZ, RZ, -R6 ;  /* 0x000000ffff067224 */ /* 0x000fe200078e0a06 */
[C---:B----4-:R-:W-:Y:S01]  /*0b50*/  PRMT R4, R9.reuse, 0x7770, RZ ;  /* 0x0000777009047816 */ /* 0x050fe200000000ff */
[----:B------:R-:W-:Y:S01]  /*0b60*/  IMAD.MOV R7, RZ, RZ, -R7 ;  /* 0x000000ffff077224 */ /* 0x000fe200078e0a07 */
[----:B------:R-:W-:Y:S01]  /*0b70*/  PRMT R5, R9, 0x7771, RZ ;  /* 0x0000777109057816 */ /* 0x000fe200000000ff */
[----:B------:R-:W-:Y:S01]  /*0b80*/  IMAD.MOV R8, RZ, RZ, -R8 ;  /* 0x000000ffff087224 */ /* 0x000fe200078e0a08 */
[C---:B-----5:R-:W-:Y:S01]  /*0b90*/  PRMT R9, R10.reuse, 0x7770, RZ ;  /* 0x000077700a097816 */ /* 0x060fe200000000ff */
[----:B------:R-:W-:Y:S01]  /*0ba0*/  IMAD.MOV R11, RZ, RZ, -R4 ;  /* 0x000000ffff0b7224 */ /* 0x000fe200078e0a04 */
[----:B------:R-:W-:Y:S01]  /*0bb0*/  PRMT R10, R10, 0x7771, RZ ;  /* 0x000077710a0a7816 */ /* 0x000fe200000000ff */
[----:B------:R-:W-:Y:S01]  /*0bc0*/  IMAD.MOV R12, RZ, RZ, -R5 ;  /* 0x000000ffff0c7224 */ /* 0x000fe200078e0a05 */
[----:B------:R-:W-:Y:S01]  /*0bd0*/  PRMT R5, R0, 0x7710, RZ ;  /* 0x0000771000057816 */ /* 0x000fe200000000ff */
        /* <DEDUP_REMOVED lines=9> */
[----:B------:R-:W-:-:S02]  /*0c70*/  PRMT R5, R0, 0x7604, R5 ;  /* 0x0000760400057816 */ /* 0x000fc40000000005 */
        /* <DEDUP_REMOVED lines=8> */
.L_x_15971:
        /* <DEDUP_REMOVED lines=16> */
.L_x_23782:


//--------------------- .text._ZN2at6native29vectorized_elementwise_kernelILi4EZZZNS0_15neg_kernel_cudaERNS_18TensorIteratorBaseEENKUlvE0_clEvENKUlvE0_clEvEUlaE_St5arrayIPcLm2EEEEviT0_T1_ --------------------------
	.section	.text._ZN2at6native29vectorized_elementwise_kernelILi4EZZZNS0_15neg_kernel_cudaERNS_18TensorIteratorBaseEENKUlvE0_clEvENKUlvE0_clEvEUlaE_St5arrayIPcLm2EEEEviT0_T1_,"ax",@progbits
	.align	128
        .global         _ZN2at6native29vectorized_elementwise_kernelILi4EZZZNS0_15neg_kernel_cudaERNS_18TensorIteratorBaseEENKUlvE0_clEvENKUlvE0_clEvEUlaE_St5arrayIPcLm2EEEEviT0_T1_
        .type           _ZN2at6native29vectorized_elementwise_kernelILi4EZZZNS0_15neg_kernel_cudaERNS_18TensorIteratorBaseEENKUlvE0_clEvENKUlvE0_clEvEUlaE_St5arrayIPcLm2EEEEviT0_T1_,@function
        .size           _ZN2at6native29vectorized_elementwise_kernelILi4EZZZNS0_15neg_kernel_cudaERNS_18TensorIteratorBaseEENKUlvE0_clEvENKUlvE0_clEvEUlaE_St5arrayIPcLm2EEEEviT0_T1_,(.L_x_23783 - _ZN2at6native29vectorized_elementwise_kernelILi4EZZZNS0_15neg_kernel_cudaERNS_18TensorIteratorBaseEENKUlvE0_clEvENKUlvE0_clEvEUlaE_St5arrayIPcLm2EEEEviT0_T1_)
        .other          _ZN2at6native29vectorized_elementwise_kernelILi4EZZZNS0_15neg_kernel_cudaERNS_18TensorIteratorBaseEENKUlvE0_clEvENKUlvE0_clEvEUlaE_St5arrayIPcLm2EEEEviT0_T1_,@"STO_CUDA_ENTRY STV_DEFAULT"
_ZN2at6native29vectorized_elementwise_kernelILi4EZZZNS0_15neg_kernel_cudaERNS_18TensorIteratorBaseEENKUlvE0_clEvENKUlvE0_clEvEUlaE_St5arrayIPcLm2EEEEviT0_T1_:
.text._ZN2at6native29vectorized_elementwise_kernelILi4EZZZNS0_15neg_kernel_cudaERNS_18TensorIteratorBaseEENKUlvE0_clEvENKUlvE0_clEvEUlaE_St5arrayIPcLm2EEEEviT0_T1_:
        /* <DEDUP_REMOVED lines=95> */
.L_x_15975:
[----:B------:R-:W-:-:S13]  /*05f0*/  ISETP.GE.U32.AND P0, PT, R14, UR5, PT ;  /* 0x000000050e007c0c */ /* 0x000fda000bf06070 */
[----:B------:R-:W-:Y:S05]  /*0600*/  @P0 BRA `(.L_x_15977) ;  /* 0x0000000000480947 */ /* 0x000fea0003800000 */
[----:B------:R-:W1:Y:S01]  /*0610*/  LDCU.64 UR6, c[0x0][0x388] ;  /* 0x00007100ff0677ac */ /* 0x000e620008000a00 */
[C---:B0-----:R-:W-:Y:S02]  /*0620*/  VIADD R2, R14.reuse, UR4 ;  /* 0x000000040e027c36 */ /* 0x041fe40008000000 */
[----:B-----5:R-:W-:Y:S02]  /*0630*/  IMAD.MOV R5, RZ, RZ, -R18 ;  /* 0x000000ffff057224 */ /* 0x020fe400078e0a12 */
[----:B------:R-:W-:-:S03]  /*0640*/  VIADD R14, R14, 0x80 ;  /* 0x000000800e0e7836 */ /* 0x000fc60000000000 */
[----:B------:R-:W-:Y:S02]  /*0650*/  PRMT R5, R5, 0x7710, RZ ;  /* 0x0000771005057816 */ /* 0x000fe400000000ff */
[----:B-1----:R-:W-:-:S05]  /*0660*/  IADD3 R2, P0, PT, R2, UR6, RZ ;  /* 0x0000000602027c10 */ /* 0x002fca000ff1e0ff */
[----:B------:R-:W-:-:S05]  /*0670*/  IMAD.X R3, RZ, RZ, UR7, P0 ;  /* 0x00000007ff037e24 */ /* 0x000fca00080e06ff */
[----:B------:R1:W-:Y:S03]  /*0680*/  STG.E.U8 desc[UR8][R2.64], R5 ;  /* 0x0000000502007986 */ /* 0x0003e6000c101108 */
.L_x_15976:
        /* <DEDUP_REMOVED lines=10> */
.L_x_15977:
        /* <DEDUP_REMOVED lines=10> */
.L_x_15978:
        /* <DEDUP_REMOVED lines=11> */
.L_x_15979:
[----:B------:R-:W-:Y:S05]  /*0880*/  BSYNC.RELIABLE B1 ;  /* 0x0000000000017941 */ /* 0x000fea0003800100 */
.L_x_15974:
[----:B------:R-:W-:-:S13]  /*0890*/  ISETP.GE.U32.AND P0, PT, R14, UR5, PT ;  /* 0x000000050e007c0c */ /* 0x000fda000bf06070 */
[----:B012---:R-:W0:Y:S01]  /*08a0*/  @!P0 LDC.64 R4, c[0x0][0x388] ;  /* 0x0000e200ff048b82 */ /* 0x007e220000000a00 */
[C---:B------:R-:W-:Y:S02]  /*08b0*/  @!P0 VIADD R3, R14.reuse, UR4 ;  /* 0x000000040e038c36 */ /* 0x040fe40008000000 */
[----:B-----5:R-:W-:Y:S02]  /*08c0*/  @!P0 IMAD.MOV R11, RZ, RZ, -R11 ;  /* 0x000000ffff0b8224 */ /* 0x020fe400078e0a0b */
[----:B------:R-:W-:Y:S01]  /*08d0*/  @!P0 VIADD R14, R14, 0x80 ;  /* 0x000000800e0e8836 */ /* 0x000fe20000000000 */
[----:B0-----:R-:W-:-:S05]  /*08e0*/  @!P0 IADD3 R2, P1, PT, R3, R4, RZ ;  /* 0x0000000403028210 */ /* 0x001fca0007f3e0ff */
[----:B------:R-:W-:Y:S01]  /*08f0*/  @!P0 IMAD.X R3, RZ, RZ, R5, P1 ;  /* 0x000000ffff038224 */ /* 0x000fe200008e0605 */
[----:B------:R-:W-:-:S05]  /*0900*/  @!P0 PRMT R5, R11, 0x7710, RZ ;  /* 0x000077100b058816 */ /* 0x000fca00000000ff */
[----:B------:R3:W-:Y:S02]  /*0910*/  @!P0 STG.E.U8 desc[UR8][R2.64], R5 ;  /* 0x0000000502008986 */ /* 0x0007e4000c101108 */
.L_x_15980:
[----:B------:R-:W-:Y:S05]  /*0920*/  BSYNC.RECONVERGENT B0 ;  /* 0x0000000000007941 */ /* 0x000fea0003800200 */
.L_x_15973:
        /* <DEDUP_REMOVED lines=11> */
.L_x_15972:
        /* <DEDUP_REMOVED lines=17> */
[----:B------:R-:W-:Y:S01]  /*0af0*/  PRMT R9, R0, 0x7772, RZ ;  /* 0x0000777200097816 */ /* 0x000fe200000000ff */
[----:B------:R-:W-:Y:S01]  /*0b00*/  IMAD.MOV R4, RZ, RZ, -R4 ;  /* 0x000000ffff047224 */ /* 0x000fe200078e0a04 */
[C---:B---3--:R-:W-:Y:S01]  /*0b10*/  PRMT R11, R10.reuse, 0x7770, RZ ;  /* 0x000077700a0b7816 */ /* 0x048fe200000000ff */
[----:B------:R-:W-:Y:S01]  /*0b20*/  IMAD.MOV R8, RZ, RZ, -R8 ;  /* 0x000000ffff087224 */ /* 0x000fe200078e0a08 */
[C---:B------:R-:W-:Y:S01]  /*0b30*/  PRMT R6, R10.reuse, 0x7771, RZ ;  /* 0x000077710a067816 */ /* 0x040fe200000000ff */
[----:B------:R-:W-:Y:S01]  /*0b40*/  IMAD.MOV R12, RZ, RZ, -R9 ;  /* 0x000000ffff0c7224 */ /* 0x000fe200078e0a09 */
        /* <DEDUP_REMOVED lines=16> */
[----:B------:R-:W-:-:S02]  /*0c50*/  LOP3.LUT R9, R9, 0xffff, RZ, 0xc0, !PT ;  /* 0x0000ffff09097812 */ /* 0x000fc400078ec0ff */
[----:B------:R-:W-:Y:S02]  /*0c60*/  LOP3.LUT R4, R4, 0xffff, RZ, 0xc0, !PT ;  /* 0x0000ffff04047812 */ /* 0x000fe400078ec0ff */
[----:B------:R-:W-:Y:S02]  /*0c70*/  LOP3.LUT R0, R0, 0xffff, RZ, 0xc0, !PT ;  /* 0x0000ffff00007812 */ /* 0x000fe400078ec0ff */
        /* <DEDUP_REMOVED lines=14> */
.L_x_15981:
        /* <DEDUP_REMOVED lines=10> */
.L_x_23783:


//--------------------- .text._ZN2at6native29vectorized_elementwise_kernelILi8EZZZNS0_15neg_kernel_cudaERNS_18TensorIteratorBaseEENKUlvE0_clEvENKUlvE0_clEvEUlaE_St5arrayIPcLm2EEEEviT0_T1_ --------------------------
	.section	.text._ZN2at6native29vectorized_elementwise_kernelILi8EZZZNS0_15neg_kernel_cudaERNS_18TensorIteratorBaseEENKUlvE0_clEvENKUlvE0_clEvEUlaE_St5arrayIPcLm2EEEEviT0_T1_,"ax",@progbits
	.align	128
        .global         _ZN2at6native29vectorized_elementwise_kernelILi8EZZZNS0_15neg_kernel_cudaERNS_18TensorIteratorBaseEENKUlvE0_clEvENKUlvE0_clEvEUlaE_St5arrayIPcLm2EEEEviT0_T1_
        .type           _ZN2at6native29vectorized_elementwise_kernelILi8EZZZNS0_15neg_kernel_cudaERNS_18TensorIteratorBaseEENKUlvE0_clEvENKUlvE0_clEvEUlaE_St5arrayIPcLm2EEEEviT0_T1_,@function
        .size           _ZN2at6native29vectorized_elementwise_kernelILi8EZZZNS0_15neg_kernel_cudaERNS_18TensorIteratorBaseEENKUlvE0_clEvENKUlvE0_clEvEUlaE_St5arrayIPcLm2EEEEviT0_T1_,(.L_x_23784 - _ZN2at6native29vectorized_elementwise_kernelILi8EZZZNS0_15neg_kernel_cudaERNS_18TensorIteratorBaseEENKUlvE0_clEvENKUlvE0_clEvEUlaE_St5arrayIPcLm2EEEEviT0_T1_)
        .other          _ZN2at6native29vectorized_elementwise_kernelILi8EZZZNS0_15neg_kernel_cudaERNS_18TensorIteratorBaseEENKUlvE0_clEvENKUlvE0_clEvEUlaE_St5arrayIPcLm2EEEEviT0_T1_,@"STO_CUDA_ENTRY STV_DEFAULT"
_ZN2at6native29vectorized_elementwise_kernelILi8EZZZNS0_15neg_kernel_cudaERNS_18TensorIteratorBaseEENKUlvE0_clEvENKUlvE0_clEvEUlaE_St5arrayIPcLm2EEEEviT0_T1_:
.text._ZN2at6native29vectorized_elementwise_kernelILi8EZZZNS0_15neg_kernel_cudaERNS_18TensorIteratorBaseEENKUlvE0_clEvENKUlvE0_clEvEUlaE_St5arrayIPcLm2EEEEviT0_T1_:
        /* <DEDUP_REMOVED lines=95> */
.L_x_15985:
        /* <DEDUP_REMOVED lines=10> */
.L_x_15986:
        /* <DEDUP_REMOVED lines=10> */
.L_x_15987:
        /* <DEDUP_REMOVED lines=10> */
.L_x_15988:
        /* <DEDUP_REMOVED lines=11> */
.L_x_15989:
[----:B------:R-:W-:Y:S05]  /*0880*/  BSYNC.RELIABLE B1 ;  /* 0x0000000000017941 */ /* 0x000fea0003800100 */
.L_x_15984:
        /* <DEDUP_REMOVED lines=9> */
.L_x_15990:
[----:B------:R-:W-:Y:S05]  /*0920*/  BSYNC.RECONVERGENT B0 ;  /* 0x0000000000007941 */ /* 0x000fea0003800200 */
.L_x_15983:
        /* <DEDUP_REMOVED lines=11> */
.L_x_15982:
        /* <DEDUP_REMOVED lines=13> */
[C---:B------:R-:W-:Y:S01]  /*0ab0*/  PRMT R7, R3.reuse, 0x7770, RZ ;  /* 0x0000777003077816 */ /* 0x040fe200000000ff */
[----:B------:R-:W-:Y:S01]  /*0ac0*/  IMAD.MOV R15, RZ, RZ, -R4 ;  /* 0x000000ffff0f7224 */ /* 0x000fe200078e0a04 */
[C---:B------:R-:W-:Y:S01]  /*0ad0*/  PRMT R8, R2.reuse, 0x7773, RZ ;  /* 0x0000777302087816 */ /* 0x040fe200000000ff */
[----:B------:R-:W-:Y:S01]  /*0ae0*/  IMAD.MOV R14, RZ, RZ, -R6 ;  /* 0x000000ffff0e7224 */ /* 0x000fe200078e0a06 */
[----:B------:R-:W-:Y:S01]  /*0af0*/  PRMT R0, R3, 0x7773, RZ ;  /* 0x0000777303007816 */ /* 0x000fe200000000ff */
[----:B------:R-:W-:Y:S01]  /*0b00*/  IMAD.MOV R4, RZ, RZ, -R7 ;  /* 0x000000ffff047224 */ /* 0x000fe200078e0a07 */
[C---:B------:R-:W-:Y:S01]  /*0b10*/  PRMT R9, R2.reuse, 0x7772, RZ ;  /* 0x0000777202097816 */ /* 0x040fe200000000ff */
        /* <DEDUP_REMOVED lines=10> */
[----:B------:R-:W-:Y:S01]  /*0bc0*/  IMAD.U32 R2, RZ, RZ, UR6 ;  /* 0x00000006ff027e24 */ /* 0x000fe2000f8e00ff */
[----:B------:R-:W-:Y:S01]  /*0bd0*/  PRMT R4, R14, 0x7710, RZ ;  /* 0x000077100e047816 */ /* 0x000fe200000000ff */
[----:B------:R-:W-:Y:S01]  /*0be0*/  IMAD.U32 R3, RZ, RZ, UR7 ;  /* 0x00000007ff037e24 */ /* 0x000fe2000f8e00ff */
[----:B------:R-:W-:-:S02]  /*0bf0*/  PRMT R6, R6, 0x7710, RZ ;  /* 0x0000771006067816 */ /* 0x000fc400000000ff */
[----:B------:R-:W-:Y:S01]  /*0c00*/  PRMT R11, R12, 0x7710, RZ ;  /* 0x000077100c0b7816 */ /* 0x000fe200000000ff */
[----:B------:R-:W-:Y:S01]  /*0c10*/  IMAD.WIDE.U32 R2, R5, 0x8, R2 ;  /* 0x0000000805027825 */ /* 0x000fe200078e0002 */
[----:B------:R-:W-:Y:S02]  /*0c20*/  PRMT R13, R13, 0x7710, RZ ;  /* 0x000077100d0d7816 */ /* 0x000fe400000000ff */
        /* <DEDUP_REMOVED lines=17> */
.L_x_15991:
        /* <DEDUP_REMOVED lines=12> */
.L_x_23784:


//--------------------- .text._ZN2at6native18elementwise_kernelILi128ELi4EZNS0_15gpu_kernel_implIZZZNS0_15neg_kernel_cudaERNS_18TensorIteratorBaseEENKUlvE0_clEvENKUlvE_clEvEUlhE_EEvS4_RKT_EUliE_EEviT1_ --------------------------
	.section	.text._ZN2at6native18elementwise_kernelILi128ELi4EZNS0_15gpu_kernel_implIZZZNS0_15neg_kernel_cudaERNS_18TensorIteratorBaseEENKUlvE0_clEvENKUlvE_clEvEUlhE_EEvS4_RKT_EUliE_EEviT1_,"ax",@progbits
	.align	128
        .global         _ZN2at6native18elementwise_kernelILi128ELi4EZNS0_15gpu_kernel_implIZZZNS0_15neg_kernel_cudaERNS_18TensorIteratorBaseEENKUlvE0_clEvENKUlvE_clEvEUlhE_EEvS4_RKT_EUliE_EEviT1_
        .type           _ZN2at6native18elementwise_kernelILi128ELi4EZNS0_15gpu_kernel_implIZZZNS0_15neg_kernel_cudaERNS_18TensorIteratorBaseEENKUlvE0_clEvENKUlvE_clEvEUlhE_EEvS4_RKT_EUliE_EEviT1_,@function
        .size           _ZN2at6native18elementwise_kernelILi128ELi4EZNS0_15gpu_kernel_implIZZZNS0_15neg_kernel_cudaERNS_18TensorIteratorBaseEENKUlvE0_clEvENKUlvE_clEvEUlhE_EEvS4_RKT_EUliE_EEviT1_,(.L_x_23785 - _ZN2at6native18elementwise_kernelILi128ELi4EZNS0_15gpu_kernel_implIZZZNS0_15neg_kernel_cudaERNS_18TensorIteratorBaseEENKUlvE0_clEvENKUlvE_clEvEUlhE_EEvS4_RKT_EUliE_EEviT1_)
        .other          _ZN2at6native18elementwise_kernelILi128ELi4EZNS0_15gpu_kernel_implIZZZNS0_15neg_kernel_cudaERNS_18TensorIteratorBaseEENKUlvE0_clEvENKUlvE_clEvEUlhE_EEvS4_RKT_EUliE_EEviT1_,@"STO_CUDA_ENTRY STV_DEFAULT"
_ZN2at6native18elementwise_kernelILi128ELi4EZNS0_15gpu_kernel_implIZZZNS0_15neg_kernel_cudaERNS_18TensorIteratorBaseEENKUlvE0_clEvENKUlvE_clEvEUlhE_EEvS4_RKT_EUliE_EEviT1_:
.text._ZN2at6native18elementwise_kernelILi128ELi4EZNS0_15gpu_kernel_implIZZZNS0_15neg_kernel_cudaERNS_18TensorIteratorBaseEENKUlvE0_clEvENKUlvE_clEvEUlhE_EEvS4_RKT_EUliE_EEviT1_:
        /* <DEDUP_REMOVED lines=319> */
.L_x_15994:
        /* <DEDUP_REMOVED lines=16> */
.L_x_15998:
[----:B------:R0:W5:Y:S01]  /*14f0*/  LDG.E.U8 R0, desc[UR36][R4.64] ;  /* 0x0000002404007981 */ /* 0x000162000c1e1100 */
[----:B------:R-:W-:Y:S05]  /*1500*/  BRA `(.L_x_16000) ;  /* 0x0000000c005c7947 */ /* 0x000fea0003800000 */
.L_x_15997:
        /* <DEDUP_REMOVED lines=8> */
.L_x_16002:
[----:B------:R3:W5:Y:S01]  /*1590*/  LDG.E.U8 R0, desc[UR36][R4.64] ;  /* 0x0000002404007981 */ /* 0x000762000c1e1100 */
[----:B------:R-:W-:Y:S05]  /*15a0*/  BRA `(.L_x_16000) ;  /* 0x0000000c00347947 */ /* 0x000fea0003800000 */
.L_x_16001:
[----:B------:R0:W5:Y:S01]  /*15b0*/  LDG.E.U16 R0, desc[UR36][R4.64] ;  /* 0x0000002404007981 */ /* 0x000162000c1e1500 */
[----:B------:R-:W-:Y:S05]  /*15c0*/  BRA `(.L_x_16000) ;  /* 0x0000000c002c7947 */ /* 0x000fea0003800000 */
.L_x_15996:
        /* <DEDUP_REMOVED lines=10> */
.L_x_16004:
[----:B------:R-:W2:Y:S02]  /*1670*/  LDG.E.U16 R2, desc[UR36][R4.64] ;  /* 0x0000002404027981 */ /* 0x000ea4000c1e1500 */
[----:B--2---:R-:W-:-:S06]  /*1680*/  HADD2.F32 R2, -RZ, R2.H0_H0 ;  /* 0x20000002ff027230 */ /* 0x004fcc0000004100 */
[----:B------:R-:W0:Y:S02]  /*1690*/  F2I.S64.TRUNC R2, R2 ;  /* 0x0000000200027311 */ /* 0x000e24000020d900 */
[----:B0-----:R-:W-:Y:S01]  /*16a0*/  PRMT R0, R2, 0x7610, R0 ;  /* 0x0000761002007816 */ /* 0x001fe20000000000 */
[----:B------:R-:W-:Y:S06]  /*16b0*/  BRA `(.L_x_16000) ;  /* 0x0000000800f07947 */ /* 0x000fec0003800000 */
.L_x_16003:
        /* <DEDUP_REMOVED lines=10> */
.L_x_16006:
[----:B------:R-:W2:Y:S02]  /*1760*/  LDG.E.U16 R4, desc[UR36][R4.64] ;  /* 0x0000002404047981 */ /* 0x000ea4000c1e1500 */
[----:B--2---:R-:W-:-:S06]  /*1770*/  HADD2.F32 R2, -RZ, R4.H0_H0 ;  /* 0x20000004ff027230 */ /* 0x004fcc0000004100 */
[----:B------:R-:W0:Y:S02]  /*1780*/  F2I.S64.TRUNC R2, R2 ;  /* 0x0000000200027311 */ /* 0x000e24000020d900 */
[----:B0-----:R-:W-:Y:S01]  /*1790*/  PRMT R0, R2, 0x7610, R0 ;  /* 0x0000761002007816 */ /* 0x001fe20000000000 */
[----:B------:R-:W-:Y:S06]  /*17a0*/  BRA `(.L_x_16000) ;  /* 0x0000000800b47947 */ /* 0x000fec0003800000 */
.L_x_16005:
[----:B------:R-:W2:Y:S02]  /*17b0*/  LDG.E.64 R2, desc[UR36][R4.64] ;  /* 0x0000002404027981 */ /* 0x000ea4000c1e1b00 */
[----:B--2---:R-:W0:Y:S02]  /*17c0*/  F2I.S64.F64.TRUNC R2, R2 ;  /* 0x0000000200027311 */ /* 0x004e24000030d900 */
[----:B0-----:R-:W-:Y:S01]  /*17d0*/  PRMT R0, R2, 0x7610, R0 ;  /* 0x0000761002007816 */ /* 0x001fe20000000000 */
[----:B------:R-:W-:Y:S06]  /*17e0*/  BRA `(.L_x_16000) ;  /* 0x0000000800a47947 */ /* 0x000fec0003800000 */
.L_x_15995:
        /* <DEDUP_REMOVED lines=12> */
.L_x_16009:
[----:B------:R-:W2:Y:S02]  /*18b0*/  LDG.E.64 R4, desc[UR36][R4.64] ;  /* 0x0000002404047981 */ /* 0x000ea4000c1e1b00 */
[----:B--2---:R-:W0:Y:S02]  /*18c0*/  F2I.S64.F64.TRUNC R2, R4 ;  /* 0x0000000400027311 */ /* 0x004e24000030d900 */
[----:B0-----:R-:W-:Y:S01]  /*18d0*/  PRMT R0, R2, 0x7610, R0 ;  /* 0x0000761002007816 */ /* 0x001fe20000000000 */
[----:B------:R-:W-:Y:S06]  /*18e0*/  BRA `(.L_x_16000) ;  /* 0x0000000800647947 */ /* 0x000fec0003800000 */
.L_x_16008:
        /* <DEDUP_REMOVED lines=27> */
.L_x_16011:
        /* <DEDUP_REMOVED lines=14> */
.L_x_16010:
[----:B------:R-:W2:Y:S02]  /*1b80*/  LDG.E.U16 R2, desc[UR36][R4.64] ;  /* 0x0000002404027981 */ /* 0x000ea4000c1e1500 */
[----:B--2---:R-:W-:-:S06]  /*1b90*/  IMAD.U32 R2, R2, 0x10000, RZ ;  /* 0x0001000002027824 */ /* 0x004fcc00078e00ff */
[----:B------:R-:W0:Y:S02]  /*1ba0*/  F2I.S64.TRUNC R2, R2 ;  /* 0x0000000200027311 */ /* 0x000e24000020d900 */
[----:B0-----:R-:W-:Y:S01]  /*1bb0*/  PRMT R0, R2, 0x7610, R0 ;  /* 0x0000761002007816 */ /* 0x001fe20000000000 */
[----:B------:R-:W-:Y:S06]  /*1bc0*/  BRA `(.L_x_16000) ;  /* 0x0000000400ac7947 */ /* 0x000fec0003800000 */
.L_x_16007:
        /* <DEDUP_REMOVED lines=10> */
.L_x_16014:
        /* <DEDUP_REMOVED lines=21> */
.L_x_16018:
[----:B------:R-:W-:Y:S05]  /*1dc0*/  BSYNC.RECONVERGENT B1 ;  /* 0x0000000000017941 */ /* 0x000fea0003800200 */
.L_x_16017:
[----:B------:R-:W-:Y:S02]  /*1dd0*/  SHF.L.U32 R0, R0, 0x14, RZ ;  /* 0x0000001400007819 */ /* 0x000fe400000006ff */
[----:B------:R-:W-:-:S04]  /*1de0*/  LEA R2, R2, 0x3b800000, 0x17 ;  /* 0x3b80000002027811 */ /* 0x000fc800078eb8ff */
[----:B------:R-:W-:-:S07]  /*1df0*/  LOP3.LUT R2, R2, R0, R7, 0xfe, !PT ;  /* 0x0000000002027212 */ /* 0x000fce00078efe07 */
.L_x_16016:
[----:B------:R-:W-:Y:S05]  /*1e00*/  BSYNC.RECONVERGENT B0 ;  /* 0x0000000000007941 */ /* 0x000fea0003800200 */
.L_x_16015:
[----:B------:R-:W0:Y:S02]  /*1e10*/  F2I.S64.TRUNC R2, R2 ;  /* 0x0000000200027311 */ /* 0x000e24000020d900 */
[----:B0-----:R-:W-:Y:S01]  /*1e20*/  PRMT R0, R2, 0x7610, R0 ;  /* 0x0000761002007816 */ /* 0x001fe20000000000 */
[----:B------:R-:W-:Y:S06]  /*1e30*/  BRA `(.L_x_16000) ;  /* 0x0000000400107947 */ /* 0x000fec0003800000 */
.L_x_16013:
        /* <DEDUP_REMOVED lines=21> */
.L_x_16022:
[----:B------:R-:W-:Y:S05]  /*1f90*/  BSYNC.RECONVERGENT B1 ;  /* 0x0000000000017941 */ /* 0x000fea0003800200 */
.L_x_16021:
[----:B------:R-:W-:Y:S01]  /*1fa0*/  IMAD.SHL.U32 R0, R0, 0x200000, RZ ;  /* 0x0020000000007824 */ /* 0x000fe200078e00ff */
[----:B------:R-:W-:-:S04]  /*1fb0*/  LEA R2, R2, 0x37800000, 0x17 ;  /* 0x3780000002027811 */ /* 0x000fc800078eb8ff */
[----:B------:R-:W-:-:S07]  /*1fc0*/  LOP3.LUT R2, R2, R0, R7, 0xfe, !PT ;  /* 0x0000000002027212 */ /* 0x000fce00078efe07 */
.L_x_16020:
[----:B------:R-:W-:Y:S05]  /*1fd0*/  BSYNC.RECONVERGENT B0 ;  /* 0x0000000000007941 */ /* 0x000fea0003800200 */
.L_x_16019:
[----:B------:R-:W0:Y:S02]  /*1fe0*/  F2I.S64.TRUNC R2, R2 ;  /* 0x0000000200027311 */ /* 0x000e24000020d900 */
[----:B0-----:R-:W-:Y:S01]  /*1ff0*/  PRMT R0, R2, 0x7610, R0 ;  /* 0x0000761002007816 */ /* 0x001fe20000000000 */
[----:B------:R-:W-:Y:S06]  /*2000*/  BRA `(.L_x_16000) ;  /* 0x00000000009c7947 */ /* 0x000fec0003800000 */
.L_x_16012:
[----:B------:R-:W-:-:S09]  /*2010*/  UISETP.NE.AND UP0, UPT, UR4, 0x1c, UPT ;  /* 0x0000001c0400788c */ /* 0x000fd2000bf05270 */
[----:B------:R-:W-:Y:S05]  /*2020*/  BRA.U !UP0, `(.L_x_16023) ;  /* 0x0000000108907547 */ /* 0x000fea000b800000 */
[----:B------:R-:W-:-:S09]  /*2030*/  UISETP.NE.AND UP0, UPT, UR4, 0x1d, UPT ;  /* 0x0000001d0400788c */ /* 0x000fd2000bf05270 */
[----:B------:R-:W-:Y:S05]  /*2040*/  BRA.U !UP0, `(.L_x_16024) ;  /* 0x0000000108807547 */ /* 0x000fea000b800000 */
[----:B------:R-:W-:-:S09]  /*2050*/  UISETP.NE.AND UP0, UPT, UR4, 0x2c, UPT ;  /* 0x0000002c0400788c */ /* 0x000fd2000bf05270 */
[----:B------:R-:W-:Y:S05]  /*2060*/  BRA.U !UP0, `(.L_x_16025) ;  /* 0x0000000108487547 */ /* 0x000fea000b800000 */
.L_x_15999:
        /* <DEDUP_REMOVED lines=16> */
.L_x_16026:
[----:B------:R-:W-:Y:S01]  /*2170*/  PRMT R0, RZ, 0x7610, R0 ;  /* 0x00007610ff007816 */ /* 0x000fe20000000000 */
[----:B------:R-:W-:Y:S06]  /*2180*/  BRA `(.L_x_16000) ;  /* 0x00000000003c7947 */ /* 0x000fec0003800000 */
.L_x_16025:
        /* <DEDUP_REMOVED lines=8> */
.L_x_16028:
[----:B------:R-:W-:Y:S05]  /*2210*/  BSYNC.RECONVERGENT B0 ;  /* 0x0000000000007941 */ /* 0x000fea0003800200 */
.L_x_16027:
[----:B------:R-:W0:Y:S02]  /*2220*/  F2I.S64.TRUNC R2, R2 ;  /* 0x0000000200027311 */ /* 0x000e24000020d900 */
[----:B0-----:R-:W-:Y:S01]  /*2230*/  PRMT R0, R2, 0x7610, R0 ;  /* 0x0000761002007816 */ /* 0x001fe20000000000 */
[----:B------:R-:W-:Y:S06]  /*2240*/  BRA `(.L_x_16000) ;  /* 0x00000000000c7947 */ /* 0x000fec0003800000 */
.L_x_16024:
[----:B------:R2:W5:Y:S01]  /*2250*/  LDG.E.U8 R0, desc[UR36][R4.64] ;  /* 0x0000002404007981 */ /* 0x000562000c1e1100 */
[----:B------:R-:W-:Y:S05]  /*2260*/  BRA `(.L_x_16000) ;  /* 0x0000000000047947 */ /* 0x000fea0003800000 */
.L_x_16023:
[----:B------:R1:W5:Y:S02]  /*2270*/  LDG.E.U8 R0, desc[UR36][R4.64] ;  /* 0x0000002404007981 */ /* 0x000364000c1e1100 */
.L_x_16000:
[----:B------:R-:W0:Y:S02]  /*2280*/  LDCU.64 UR6, c[0x0][0x580] ;  /* 0x0000b000ff0677ac */ /* 0x000e240008000a00 */
[----:B012345:R-:W-:Y:S01]  /*2290*/  IMAD.MOV R5, RZ, RZ, -R0 ;  /* 0x000000ffff057224 */ /* 0x03ffe200078e0a00 */
[----:B------:R-:W-:Y:S01]  /*22a0*/  BSSY.RECONVERGENT B6, `(.L_x_16029) ;  /* 0x00000e8000067945 */ /* 0x000fe20003800200 */
[----:B------:R-:W-:-:S03]  /*22b0*/  UPRMT UR4, UR42, 0x9910, URZ ;  /* 0x000099102a047896 */ /* 0x000fc600080000ff */
[----:B------:R-:W-:Y:S01]  /*22c0*/  PRMT R5, R5, 0x7710, RZ ;  /* 0x0000771005057816 */ /* 0x000fe200000000ff */
        /* <DEDUP_REMOVED lines=14> */
.L_x_16033:
[----:B------:R3:W-:Y:S01]  /*23b0*/  STG.E.U8 desc[UR36][R2.64], R5 ;  /* 0x0000000502007986 */ /* 0x0007e2000c101124 */
[----:B------:R-:W-:Y:S05]  /*23c0*/  BRA `(.L_x_16035) ;  /* 0x0000000c00547947 */ /* 0x000fea0003800000 */
.L_x_16032:
[----:B------:R-:W-:-:S09]  /*23d0*/  UISETP.NE.AND UP0, UPT, UR4, 0x2, UPT ;  /* 0x000000020400788c */ /* 0x000fd2000bf05270 */
[----:B------:R-:W-:Y:S05]  /*23e0*/  BRA.U !UP0, `(.L_x_16036) ;  /* 0x00000001082c7547 */ /* 0x000fea000b800000 */
[----:B------:R-:W-:-:S09]  /*23f0*/  UISETP.NE.AND UP0, UPT, UR4, 0x3, UPT ;  /* 0x000000030400788c */ /* 0x000fd2000bf05270 */
[----:B------:R-:W-:Y:S05]  /*2400*/  BRA.U !UP0, `(.L_x_16037) ;  /* 0x0000000108187547 */ /* 0x000fea000b800000 */
[----:B------:R-:W-:-:S09]  /*2410*/  UISETP.NE.AND UP0, UPT, UR4, 0x4, UPT ;  /* 0x000000040400788c */ /* 0x000fd2000bf05270 */
[----:B------:R-:W-:Y:S05]  /*2420*/  BRA.U UP0, `(.L_x_16034) ;  /* 0x00000009009c7547 */ /* 0x000fea000b800000 */
[----:B------:R-:W-:Y:S01]  /*2430*/  LOP3.LUT R4, R5, 0xff, RZ, 0xc0, !PT ;  /* 0x000000ff05047812 */ /* 0x000fe200078ec0ff */
[----:B------:R-:W-:-:S05]  /*2440*/  HFMA2 R5, -RZ, RZ, 0, 0 ;  /* 0x00000000ff057431 */ /* 0x000fca00000001ff */
[----:B------:R0:W-:Y:S01]  /*2450*/  STG.E.64 desc[UR36][R2.64], R4 ;  /* 0x0000000402007986 */ /* 0x0001e2000c101b24 */
[----:B------:R-:W-:Y:S05]  /*2460*/  BRA `(.L_x_16035) ;  /* 0x0000000c002c7947 */ /* 0x000fea0003800000 */
.L_x_16037:
[----:B------:R-:W-:-:S05]  /*2470*/  LOP3.LUT R5, R5, 0xff, RZ, 0xc0, !PT ;  /* 0x000000ff05057812 */ /* 0x000fca00078ec0ff */
[----:B------:R1:W-:Y:S01]  /*2480*/  STG.E desc[UR36][R2.64], R5 ;  /* 0x0000000502007986 */ /* 0x0003e2000c101924 */
[----:B------:R-:W-:Y:S05]  /*2490*/  BRA `(.L_x_16035) ;  /* 0x0000000c00207947 */ /* 0x000fea0003800000 */
.L_x_16036:
[----:B------:R-:W-:-:S05]  /*24a0*/  LOP3.LUT R5, R5, 0xff, RZ, 0xc0, !PT ;  /* 0x000000ff05057812 */ /* 0x000fca00078ec0ff */
[----:B------:R2:W-:Y:S01]  /*24b0*/  STG.E.U16 desc[UR36][R2.64], R5 ;  /* 0x0000000502007986 */ /* 0x0005e2000c101524 */
[----:B------:R-:W-:Y:S05]  /*24c0*/  BRA `(.L_x_16035) ;  /* 0x0000000c00147947 */ /* 0x000fea0003800000 */
.L_x_16031:
[----:B------:R-:W-:-:S09]  /*24d0*/  UISETP.GT.AND UP0, UPT, UR4, 0x6, UPT ;  /* 0x000000060400788c */ /* 0x000fd2000bf04270 */
[----:B------:R-:W-:Y:S05]  /*24e0*/  BRA.U UP0, `(.L_x_16038) ;  /* 0x0000000100347547 */ /* 0x000fea000b800000 */
[----:B------:R-:W-:-:S09]  /*24f0*/  UISETP.NE.AND UP0, UPT, UR4, 0x5, UPT ;  /* 0x000000050400788c */ /* 0x000fd2000bf05270 */
[----:B------:R-:W-:Y:S05]  /*2500*/  BRA.U !UP0, `(.L_x_16039) ;  /* 0x0000000108187547 */ /* 0x000fea000b800000 */
[----:B------:R-:W-:-:S09]  /*2510*/  UISETP.NE.AND UP0, UPT, UR4, 0x6, UPT ;  /* 0x000000060400788c */ /* 0x000fd2000bf05270 */
[----:B------:R-:W-:Y:S05]  /*2520*/  BRA.U UP0, `(.L_x_16034) ;  /* 0x00000009005c7547 */ /* 0x000fea000b800000 */
[----:B------:R-:W-:-:S06]  /*2530*/  LOP3.LUT R5, R5, 0xff, RZ, 0xc0, !PT ;  /* 0x000000ff05057812 */ /* 0x000fcc00078ec0ff */
[----:B------:R-:W0:Y:S02]  /*2540*/  I2F.U16 R5, R5 ;  /* 0x0000000500057306 */ /* 0x000e240000101000 */
[----:B0-----:R0:W-:Y:S01]  /*2550*/  STG.E desc[UR36][R2.64], R5 ;  /* 0x0000000502007986 */ /* 0x0011e2000c101924 */
[----:B------:R-:W-:Y:S05]  /*2560*/  BRA `(.L_x_16035) ;  /* 0x0000000800ec7947 */ /* 0x000fea0003800000 */
.L_x_16039:
[----:B------:R-:W-:-:S04]  /*2570*/  LOP3.LUT R5, R5, 0xff, RZ, 0xc0, !PT ;  /* 0x000000ff05057812 */ /* 0x000fc800078ec0ff */
[----:B------:R-:W0:Y:S02]  /*2580*/  I2F.U16 R0, R5 ;  /* 0x0000000500007306 */ /* 0x000e240000101000 */
[----:B0-----:R-:W-:-:S05]  /*2590*/  F2FP.F16.F32.PACK_AB R0, RZ, R0 ;  /* 0x00000000ff00723e */ /* 0x001fca00000000ff */
[----:B------:R0:W-:Y:S01]  /*25a0*/  STG.E.U16 desc[UR36][R2.64], R0 ;  /* 0x0000000002007986 */ /* 0x0001e2000c101524 */
[----:B------:R-:W-:Y:S05]  /*25b0*/  BRA `(.L_x_16035) ;  /* 0x0000000800d87947 */ /* 0x000fea0003800000 */
.L_x_16038:
[----:B------:R-:W-:-:S09]  /*25c0*/  UISETP.NE.AND UP0, UPT, UR4, 0x7, UPT ;  /* 0x000000070400788c */ /* 0x000fd2000bf05270 */
[----:B------:R-:W-:Y:S05]  /*25d0*/  BRA.U !UP0, `(.L_x_16040) ;  /* 0x00000001083c7547 */ /* 0x000fea000b800000 */
[----:B------:R-:W-:-:S09]  /*25e0*/  UISETP.NE.AND UP0, UPT, UR4, 0x8, UPT ;  /* 0x000000080400788c */ /* 0x000fd2000bf05270 */
[----:B------:R-:W-:Y:S05]  /*25f0*/  BRA.U !UP0, `(.L_x_16041) ;  /* 0x00000001081c7547 */ /* 0x000fea000b800000 */
[----:B------:R-:W-:-:S09]  /*2600*/  UISETP.NE.AND UP0, UPT, UR4, 0x9, UPT ;  /* 0x000000090400788c */ /* 0x000fd2000bf05270 */
[----:B------:R-:W-:Y:S05]  /*2610*/  BRA.U UP0, `(.L_x_16034) ;  /* 0x0000000900207547 */ /* 0x000fea000b800000 */
[----:B------:R-:W-:Y:S01]  /*2620*/  LOP3.LUT R5, R5, 0xff, RZ, 0xc0, !PT ;  /* 0x000000ff05057812 */ /* 0x000fe200078ec0ff */
[----:B------:R-:W-:-:S03]  /*2630*/  IMAD.MOV.U32 R7, RZ, RZ, RZ ;  /* 0x000000ffff077224 */ /* 0x000fc600078e00ff */
[----:B------:R-:W0:Y:S02]  /*2640*/  I2F.U16 R6, R5 ;  /* 0x0000000500067306 */ /* 0x000e240000101000 */
[----:B0-----:R0:W-:Y:S01]  /*2650*/  STG.E.64 desc[UR36][R2.64], R6 ;  /* 0x0000000602007986 */ /* 0x0011e2000c101b24 */
[----:B------:R-:W-:Y:S05]  /*2660*/  BRA `(.L_x_16035) ;  /* 0x0000000800ac7947 */ /* 0x000fea0003800000 */
.L_x_16041:
[----:B------:R-:W-:-:S06]  /*2670*/  LOP3.LUT R5, R5, 0xff, RZ, 0xc0, !PT ;  /* 0x000000ff05057812 */ /* 0x000fcc00078ec0ff */
[----:B------:R-:W0:Y:S02]  /*2680*/  I2F.U16 R5, R5 ;  /* 0x0000000500057306 */ /* 0x000e240000101000 */
[----:B0-----:R-:W-:-:S04]  /*2690*/  F2FP.F16.F32.PACK_AB R5, RZ, R5 ;  /* 0x00000005ff05723e */ /* 0x001fc800000000ff */
[----:B------:R-:W-:-:S05]  /*26a0*/  PRMT R5, R5, 0x5410, RZ ;  /* 0x0000541005057816 */ /* 0x000fca00000000ff */
[----:B------:R0:W-:Y:S01]  /*26b0*/  STG.E desc[UR36][R2.64], R5 ;  /* 0x0000000502007986 */ /* 0x0001e2000c101924 */
[----:B------:R-:W-:Y:S05]  /*26c0*/  BRA `(.L_x_16035) ;  /* 0x0000000800947947 */ /* 0x000fea0003800000 */
.L_x_16040:
[----:B------:R-:W-:-:S06]  /*26d0*/  LOP3.LUT R5, R5, 0xff, RZ, 0xc0, !PT ;  /* 0x000000ff05057812 */ /* 0x000fcc00078ec0ff */
[----:B------:R-:W0:Y:S02]  /*26e0*/  I2F.F64.U16 R4, R5 ;  /* 0x0000000500047312 */ /* 0x000e240000101800 */
[----:B0-----:R0:W-:Y:S01]  /*26f0*/  STG.E.64 desc[UR36][R2.64], R4 ;  /* 0x0000000402007986 */ /* 0x0011e2000c101b24 */
[----:B------:R-:W-:Y:S05]  /*2700*/  BRA `(.L_x_16035) ;  /* 0x0000000800847947 */ /* 0x000fea0003800000 */
.L_x_16030:
        /* <DEDUP_REMOVED lines=12> */
.L_x_16044:
[----:B------:R-:W-:Y:S02]  /*27d0*/  LOP3.LUT R5, R5, 0xff, RZ, 0xc0, !PT ;  /* 0x000000ff05057812 */ /* 0x000fe400078ec0ff */
[----:B------:R-:W-:-:S04]  /*27e0*/  CS2R R6, SRZ ;  /* 0x0000000000067805 */ /* 0x000fc8000001ff00 */
[----:B------:R-:W0:Y:S02]  /*27f0*/  I2F.F64.U16 R4, R5 ;  /* 0x0000000500047312 */ /* 0x000e240000101800 */
[----:B0-----:R0:W-:Y:S01]  /*2800*/  STG.E.128 desc[UR36][R2.64], R4 ;  /* 0x0000000402007986 */ /* 0x0011e2000c101d24 */
[----:B------:R-:W-:Y:S05]  /*2810*/  BRA `(.L_x_16035) ;  /* 0x0000000800407947 */ /* 0x000fea0003800000 */
.L_x_16043:
        /* <DEDUP_REMOVED lines=8> */
[----:B------:R-:W-:Y:S02]  /*28a0*/  IMAD.MOV.U32 R5, RZ, RZ, 0x7f ;  /* 0x0000007fff057424 */ /* 0x000fe400078e00ff */
[----:B------:R-:W0:Y:S02]  /*28b0*/  I2F.U16 R7, R0 ;  /* 0x0000000000077306 */ /* 0x000e240000101000 */
        /* <DEDUP_REMOVED lines=8> */
.L_x_16048:
[----:B------:R-:W-:Y:S05]  /*2940*/  BSYNC.RECONVERGENT B0 ;  /* 0x0000000000007941 */ /* 0x000fea0003800200 */
.L_x_16047:
[----:B------:R0:W-:Y:S01]  /*2950*/  STG.E.U8 desc[UR36][R2.64], R5 ;  /* 0x0000000502007986 */ /* 0x0001e2000c101124 */
[----:B------:R-:W-:Y:S05]  /*2960*/  BRA `(.L_x_16035) ;  /* 0x0000000400ec7947 */ /* 0x000fea0003800000 */
.L_x_16046:
[----:B------:R-:W-:-:S04]  /*2970*/  LOP3.LUT R0, R5, 0xff, RZ, 0xc0, !PT ;  /* 0x000000ff05007812 */ /* 0x000fc800078ec0ff */
        /* <DEDUP_REMOVED lines=16> */
.L_x_16045:
[----:B------:R-:W-:-:S04]  /*2a80*/  LOP3.LUT R5, R5, 0xff, RZ, 0xc0, !PT ;  /* 0x000000ff05057812 */ /* 0x000fc800078ec0ff */
[----:B------:R-:W0:Y:S02]  /*2a90*/  I2F.U16 R0, R5 ;  /* 0x0000000500007306 */ /* 0x000e240000101000 */
[----:B0-----:R-:W-:-:S05]  /*2aa0*/  F2FP.BF16.F32.PACK_AB R0, RZ, R0 ;  /* 0x00000000ff00723e */ /* 0x001fca00000010ff */
[----:B------:R0:W-:Y:S01]  /*2ab0*/  STG.E.U16 desc[UR36][R2.64], R0 ;  /* 0x0000000002007986 */ /* 0x0001e2000c101524 */
[----:B------:R-:W-:Y:S05]  /*2ac0*/  BRA `(.L_x_16035) ;  /* 0x0000000400947947 */ /* 0x000fea0003800000 */
.L_x_16042:
        /* <DEDUP_REMOVED lines=8> */
[----:B------:R-:W-:-:S05]  /*2b50*/  LOP3.LUT R5, R5, 0xff, RZ, 0xc0, !PT ;  /* 0x000000ff05057812 */ /* 0x000fca00078ec0ff */
[----:B------:R0:W-:Y:S01]  /*2b60*/  STG.E.U16 desc[UR36][R2.64], R5 ;  /* 0x0000000502007986 */ /* 0x0001e2000c101524 */
[----:B------:R-:W-:Y:S05]  /*2b70*/  BRA `(.L_x_16035) ;  /* 0x0000000400687947 */ /* 0x000fea0003800000 */
.L_x_16051:
[----:B------:R-:W-:Y:S01]  /*2b80*/  LOP3.LUT R5, R5, 0xff, RZ, 0xc0, !PT ;  /* 0x000000ff05057812 */ /* 0x000fe200078ec0ff */
[----:B------:R-:W-:Y:S01]  /*2b90*/  BSSY.RECONVERGENT B0, `(.L_x_16052) ;  /* 0x0000012000007945 */ /* 0x000fe20003800200 */
[----:B------:R-:W-:-:S04]  /*2ba0*/  MOV R0, 0x80 ;  /* 0x0000008000007802 */ /* 0x000fc80000000f00 */
[----:B------:R-:W0:Y:S02]  /*2bb0*/  I2F.U16 R5, R5 ;  /* 0x0000000500057306 */ /* 0x000e240000101000 */
        /* <DEDUP_REMOVED lines=9> */
.L_x_16054:
[----:B------:R-:W-:-:S04]  /*2c50*/  SHF.R.U32.HI R0, RZ, 0x14, R5 ;  /* 0x00000014ff007819 */ /* 0x000fc80000011605 */
[----:B------:R-:W-:-:S04]  /*2c60*/  LOP3.LUT R0, R0, 0x1, RZ, 0xc0, !PT ;  /* 0x0000000100007812 */ /* 0x000fc800078ec0ff */
[----:B------:R-:W-:-:S04]  /*2c70*/  IADD3 R0, PT, PT, R5, 0x487ffff, R0 ;  /* 0x0487ffff05007810 */ /* 0x000fc80007ffe000 */
[----:B------:R-:W-:-:S04]  /*2c80*/  SHF.R.U32.HI R0, RZ, 0x14, R0 ;  /* 0x00000014ff007819 */ /* 0x000fc80000011600 */
[----:B------:R-:W-:-:S07]  /*2c90*/  LOP3.LUT R4, R0, 0xff, RZ, 0xc0, !PT ;  /* 0x000000ff00047812 */ /* 0x000fce00078ec0ff */
.L_x_16055:
[----:B------:R-:W-:-:S07]  /*2ca0*/  PRMT R0, R4, 0x7610, R0 ;  /* 0x0000761004007816 */ /* 0x000fce0000000000 */
.L_x_16053:
[----:B------:R-:W-:Y:S05]  /*2cb0*/  BSYNC.RECONVERGENT B0 ;  /* 0x0000000000007941 */ /* 0x000fea0003800200 */
.L_x_16052:
[----:B------:R0:W-:Y:S01]  /*2cc0*/  STG.E.U8 desc[UR36][R2.64], R0 ;  /* 0x0000000002007986 */ /* 0x0001e2000c101124 */
[----:B------:R-:W-:Y:S05]  /*2cd0*/  BRA `(.L_x_16035) ;  /* 0x0000000400107947 */ /* 0x000fea0003800000 */
.L_x_16050:
[----:B------:R-:W-:Y:S01]  /*2ce0*/  LOP3.LUT R5, R5, 0xff, RZ, 0xc0, !PT ;  /* 0x000000ff05057812 */ /* 0x000fe200078ec0ff */
[----:B------:R-:W-:Y:S01]  /*2cf0*/  BSSY.RECONVERGENT B0, `(.L_x_16056) ;  /* 0x0000012000007945 */ /* 0x000fe20003800200 */
[----:B------:R-:W-:-:S04]  /*2d00*/  IMAD.MOV.U32 R0, RZ, RZ, 0x80 ;  /* 0x00000080ff007424 */ /* 0x000fc800078e00ff */
        /* <DEDUP_REMOVED lines=10> */
.L_x_16058:
[----:B------:R-:W-:-:S04]  /*2db0*/  SHF.R.U32.HI R0, RZ, 0x15, R5 ;  /* 0x00000015ff007819 */ /* 0x000fc80000011605 */
[----:B------:R-:W-:-:S04]  /*2dc0*/  LOP3.LUT R0, R0, 0x1, RZ, 0xc0, !PT ;  /* 0x0000000100007812 */ /* 0x000fc800078ec0ff */
[----:B------:R-:W-:-:S04]  /*2dd0*/  IADD3 R0, PT, PT, R5, 0x88fffff, R0 ;  /* 0x088fffff05007810 */ /* 0x000fc80007ffe000 */
[----:B------:R-:W-:-:S04]  /*2de0*/  SHF.R.U32.HI R0, RZ, 0x15, R0 ;  /* 0x00000015ff007819 */ /* 0x000fc80000011600 */
[----:B------:R-:W-:-:S07]  /*2df0*/  LOP3.LUT R4, R0, 0xff, RZ, 0xc0, !PT ;  /* 0x000000ff00047812 */ /* 0x000fce00078ec0ff */
.L_x_16059:
[----:B------:R-:W-:-:S07]  /*2e00*/  PRMT R0, R4, 0x7610, R0 ;  /* 0x0000761004007816 */ /* 0x000fce0000000000 */
.L_x_16057:
[----:B------:R-:W-:Y:S05]  /*2e10*/  BSYNC.RECONVERGENT B0 ;  /* 0x0000000000007941 */ /* 0x000fea0003800200 */
.L_x_16056:
[----:B------:R0:W-:Y:S01]  /*2e20*/  STG.E.U8 desc[UR36][R2.64], R0 ;  /* 0x0000000002007986 */ /* 0x0001e2000c101124 */
[----:B------:R-:W-:Y:S05]  /*2e30*/  BRA `(.L_x_16035) ;  /* 0x0000000000b87947 */ /* 0x000fea0003800000 */
.L_x_16049:
[----:B------:R-:W-:-:S09]  /*2e40*/  UISETP.NE.AND UP0, UPT, UR4, 0x1c, UPT ;  /* 0x0000001c0400788c */ /* 0x000fd2000bf05270 */
[----:B------:R-:W-:Y:S05]  /*2e50*/  BRA.U !UP0, `(.L_x_16060) ;  /* 0x0000000108a87547 */ /* 0x000fea000b800000 */
[----:B------:R-:W-:-:S09]  /*2e60*/  UISETP.NE.AND UP0, UPT, UR4, 0x1d, UPT ;  /* 0x0000001d0400788c */ /* 0x000fd2000bf05270 */
[----:B------:R-:W-:Y:S05]  /*2e70*/  BRA.U !UP0, `(.L_x_16061) ;  /* 0x0000000108907547 */ /* 0x000fea000b800000 */
[----:B------:R-:W-:-:S09]  /*2e80*/  UISETP.NE.AND UP0, UPT, UR4, 0x2c, UPT ;  /* 0x0000002c0400788c */ /* 0x000fd2000bf05270 */
[----:B------:R-:W-:Y:S05]  /*2e90*/  BRA.U !UP0, `(.L_x_16062) ;  /* 0x0000000108447547 */ /* 0x000fea000b800000 */
.L_x_16034:
        /* <DEDUP_REMOVED lines=16> */
.L_x_16063:
[----:B------:R-:W-:Y:S05]  /*2fa0*/  BRA `(.L_x_16035) ;  /* 0x00000000005c7947 */ /* 0x000fea0003800000 */
.L_x_16062:
[----:B------:R-:W-:Y:S01]  /*2fb0*/  LOP3.LUT R5, R5, 0xff, RZ, 0xc0, !PT ;  /* 0x000000ff05057812 */ /* 0x000fe200078ec0ff */
[----:B------:R-:W-:-:S05]  /*2fc0*/  IMAD.MOV.U32 R6, RZ, RZ, 0xff ;  /* 0x000000ffff067424 */ /* 0x000fca00078e00ff */
[----:B------:R-:W0:Y:S02]  /*2fd0*/  I2F.U16 R5, R5 ;  /* 0x0000000500057306 */ /* 0x000e240000101000 */
[----:B0-----:R-:W-:-:S04]  /*2fe0*/  SHF.R.U32.HI R4, RZ, 0x17, R5 ;  /* 0x00000017ff047819 */ /* 0x001fc80000011605 */
[----:B------:R-:W-:-:S13]  /*2ff0*/  ISETP.NE.AND P1, PT, R4, 0xff, PT ;  /* 0x000000ff0400780c */ /* 0x000fda0003f25270 */
[--C-:B------:R-:W-:Y:S02]  /*3000*/  @P1 SHF.R.U32.HI R0, RZ, 0x16, R5.reuse ;  /* 0x00000016ff001819 */ /* 0x100fe40000011605 */
[--C-:B------:R-:W-:Y:S02]  /*3010*/  @P1 LOP3.LUT P0, RZ, R4, 0x3fffff, R5.reuse, 0xf8, !PT ;  /* 0x003fffff04ff1812 */ /* 0x100fe4000780f805 */
[----:B------:R-:W-:Y:S02]  /*3020*/  @P1 LOP3.LUT R0, R0, 0x1, RZ, 0xc0, !PT ;  /* 0x0000000100001812 */ /* 0x000fe400078ec0ff */
[----:B------:R-:W-:Y:S02]  /*3030*/  PRMT R5, R6, 0x7610, R5 ;  /* 0x0000761006057816 */ /* 0x000fe40000000005 */
[----:B------:R-:W-:Y:S02]  /*3040*/  @P1 ISETP.EQ.U32.AND P2, PT, R0, 0x1, P0 ;  /* 0x000000010000180c */ /* 0x000fe40000742070 */
[----:B------:R-:W-:-:S02]  /*3050*/  PLOP3.LUT P0, PT, PT, PT, PT, 0x80, 0x8 ;  /* 0x000000000008781c */ /* 0x000fc40003f0f070 */
[----:B------:R-:W-:Y:S02]  /*3060*/  @P1 PLOP3.LUT P0, PT, P2, PT, PT, 0x80, 0x8 ;  /* 0x000000000008181c */ /* 0x000fe4000170f070 */
[----:B------:R-:W-:-:S11]  /*3070*/  @P1 IADD3 R0, PT, PT, R4, 0x1, RZ ;  /* 0x0000000104001810 */ /* 0x000fd60007ffe0ff */
[----:B------:R-:W-:-:S04]  /*3080*/  @!P0 IMAD.MOV R0, RZ, RZ, R4 ;  /* 0x000000ffff008224 */ /* 0x000fc800078e0204 */
[----:B------:R-:W-:-:S05]  /*3090*/  @P1 IMAD.MOV.U32 R5, RZ, RZ, R0 ;  /* 0x000000ffff051224 */ /* 0x000fca00078e0000 */
[----:B------:R0:W-:Y:S01]  /*30a0*/  STG.E.U8 desc[UR36][R2.64], R5 ;  /* 0x0000000502007986 */ /* 0x0001e2000c101124 */
[----:B------:R-:W-:Y:S05]  /*30b0*/  BRA `(.L_x_16035) ;  /* 0x0000000000187947 */ /* 0x000fea0003800000 */
.L_x_16061:
[----:B------:R-:W-:Y:S01]  /*30c0*/  LOP3.LUT R4, R5, 0xff, RZ, 0xc0, !PT ;  /* 0x000000ff05047812 */ /* 0x000fe200078ec0ff */
[----:B------:R-:W-:-:S05]  /*30d0*/  IMAD.MOV.U32 R5, RZ, RZ, RZ ;  /* 0x000000ffff057224 */ /* 0x000fca00078e00ff */
[----:B------:R0:W-:Y:S01]  /*30e0*/  STG.E.64 desc[UR36][R2.64], R4 ;  /* 0x0000000402007986 */ /* 0x0001e2000c101b24 */
[----:B------:R-:W-:Y:S05]  /*30f0*/  BRA `(.L_x_16035) ;  /* 0x0000000000087947 */ /* 0x000fea0003800000 */
.L_x_16060:
[----:B------:R-:W-:-:S05]  /*3100*/  LOP3.LUT R5, R5, 0xff, RZ, 0xc0, !PT ;  /* 0x000000ff05057812 */ /* 0x000fca00078ec0ff */
[----:B------:R0:W-:Y:S02]  /*3110*/  STG.E desc[UR36][R2.64], R5 ;  /* 0x0000000502007986 */ /* 0x0001e4000c101924 */
.L_x_16035:
[----:B------:R-:W-:Y:S05]  /*3120*/  BSYNC.RECONVERGENT B6 ;  /* 0x0000000000067941 */ /* 0x000fea0003800200 */
.L_x_16029:
[----:B------:R-:W-:-:S07]  /*3130*/  IADD3 R17, PT, PT, R17, 0x80, RZ ;  /* 0x0000008011117810 */ /* 0x000fce0007ffe0ff */
.L_x_15993:
[----:B------:R-:W-:Y:S05]  /*3140*/  BSYNC.RECONVERGENT B7 ;  /* 0x0000000000077941 */ /* 0x000fea0003800200 */
.L_x_15992:
        /* <DEDUP_REMOVED lines=307> */
.L_x_16066:
        /* <DEDUP_REMOVED lines=16> */
.L_x_16070:
[----:B------:R4:W5:Y:S01]  /*4580*/  LDG.E.U8 R0, desc[UR36][R4.64] ;  /* 0x0000002404007981 */ /* 0x000962000c1e1100 */
[----:B------:R-:W-:Y:S05]  /*4590*/  BRA `(.L_x_16072) ;  /* 0x0000000c005c7947 */ /* 0x000fea0003800000 */
.L_x_16069:
        /* <DEDUP_REMOVED lines=8> */
.L_x_16074:
[----:B------:R0:W5:Y:S01]  /*4620*/  LDG.E.U8 R0, desc[UR36][R4.64] ;  /* 0x0000002404007981 */ /* 0x000162000c1e1100 */
[----:B------:R-:W-:Y:S05]  /*4630*/  BRA `(.L_x_16072) ;  /* 0x0000000c00347947 */ /* 0x000fea0003800000 */
.L_x_16073:
[----:B------:R0:W5:Y:S01]  /*4640*/  LDG.E.U16 R0, desc[UR36][R4.64] ;  /* 0x0000002404007981 */ /* 0x000162000c1e1500 */
[----:B------:R-:W-:Y:S05]  /*4650*/  BRA `(.L_x_16072) ;  /* 0x0000000c002c7947 */ /* 0x000fea0003800000 */
.L_x_16068:
        /* <DEDUP_REMOVED lines=10> */
.L_x_16076:
[----:B------:R-:W2:Y:S02]  /*4700*/  LDG.E.U16 R2, desc[UR36][R4.64] ;  /* 0x0000002404027981 */ /* 0x000ea4000c1e1500 */
[----:B--2---:R-:W-:-:S06]  /*4710*/  HADD2.F32 R2, -RZ, R2.H0_H0 ;  /* 0x20000002ff027230 */ /* 0x004fcc0000004100 */
[----:B------:R-:W0:Y:S02]  /*4720*/  F2I.S64.TRUNC R2, R2 ;  /* 0x0000000200027311 */ /* 0x000e24000020d900 */
[----:B0-----:R-:W-:Y:S01]  /*4730*/  PRMT R0, R2, 0x7610, R0 ;  /* 0x0000761002007816 */ /* 0x001fe20000000000 */
[----:B------:R-:W-:Y:S06]  /*4740*/  BRA `(.L_x_16072) ;  /* 0x0000000800f07947 */ /* 0x000fec0003800000 */
.L_x_16075:
        /* <DEDUP_REMOVED lines=10> */
.L_x_16078:
[----:B------:R-:W2:Y:S02]  /*47f0*/  LDG.E.U16 R4, desc[UR36][R4.64] ;  /* 0x0000002404047981 */ /* 0x000ea4000c1e1500 */
[----:B--2---:R-:W-:-:S06]  /*4800*/  HADD2.F32 R2, -RZ, R4.H0_H0 ;  /* 0x20000004ff027230 */ /* 0x004fcc0000004100 */
[----:B------:R-:W0:Y:S02]  /*4810*/  F2I.S64.TRUNC R2, R2 ;  /* 0x0000000200027311 */ /* 0x000e24000020d900 */
[----:B0-----:R-:W-:Y:S01]  /*4820*/  PRMT R0, R2, 0x7610, R0 ;  /* 0x0000761002007816 */ /* 0x001fe20000000000 */
[----:B------:R-:W-:Y:S06]  /*4830*/  BRA `(.L_x_16072) ;  /* 0x0000000800b47947 */ /* 0x000fec0003800000 */
.L_x_16077:
[----:B------:R-:W2:Y:S02]  /*4840*/  LDG.E.64 R2, desc[UR36][R4.64] ;  /* 0x0000002404027981 */ /* 0x000ea4000c1e1b00 */
[----:B--2---:R-:W0:Y:S02]  /*4850*/  F2I.S64.F64.TRUNC R2, R2 ;  /* 0x0000000200027311 */ /* 0x004e24000030d900 */
[----:B0-----:R-:W-:Y:S01]  /*4860*/  PRMT R0, R2, 0x7610, R0 ;  /* 0x0000761002007816 */ /* 0x001fe20000000000 */
[----:B------:R-:W-:Y:S06]  /*4870*/  BRA `(.L_x_16072) ;  /* 0x0000000800a47947 */ /* 0x000fec0003800000 */
.L_x_16067:
        /* <DEDUP_REMOVED lines=12> */
.L_x_16081:
[----:B------:R-:W2:Y:S02]  /*4940*/  LDG.E.64 R4, desc[UR36][R4.64] ;  /* 0x0000002404047981 */ /* 0x000ea4000c1e1b00 */
[----:B--2---:R-:W0:Y:S02]  /*4950*/  F2I.S64.F64.TRUNC R2, R4 ;  /* 0x0000000400027311 */ /* 0x004e24000030d900 */
[----:B0-----:R-:W-:Y:S01]  /*4960*/  PRMT R0, R2, 0x7610, R0 ;  /* 0x0000761002007816 */ /* 0x001fe20000000000 */
[----:B------:R-:W-:Y:S06]  /*4970*/  BRA `(.L_x_16072) ;  /* 0x0000000800647947 */ /* 0x000fec0003800000 */
.L_x_16080:
        /* <DEDUP_REMOVED lines=27> */
.L_x_16083:
        /* <DEDUP_REMOVED lines=14> */
.L_x_16082:
[----:B------:R-:W2:Y:S02]  /*4c10*/  LDG.E.U16 R2, desc[UR36][R4.64] ;  /* 0x0000002404027981 */ /* 0x000ea4000c1e1500 */
[----:B--2---:R-:W-:-:S06]  /*4c20*/  IMAD.U32 R2, R2, 0x10000, RZ ;  /* 0x0001000002027824 */ /* 0x004fcc00078e00ff */
[----:B------:R-:W0:Y:S02]  /*4c30*/  F2I.S64.TRUNC R2, R2 ;  /* 0x0000000200027311 */ /* 0x000e24000020d900 */
[----:B0-----:R-:W-:Y:S01]  /*4c40*/  PRMT R0, R2, 0x7610, R0 ;  /* 0x0000761002007816 */ /* 0x001fe20000000000 */
[----:B------:R-:W-:Y:S06]  /*4c50*/  BRA `(.L_x_16072) ;  /* 0x0000000400ac7947 */ /* 0x000fec0003800000 */
.L_x_16079:
        /* <DEDUP_REMOVED lines=10> */
.L_x_16086:
        /* <DEDUP_REMOVED lines=21> */
.L_x_16090:
[----:B------:R-:W-:Y:S05]  /*4e50*/  BSYNC.RECONVERGENT B1 ;  /* 0x0000000000017941 */ /* 0x000fea0003800200 */
.L_x_16089:
[----:B------:R-:W-:Y:S02]  /*4e60*/  SHF.L.U32 R0, R0, 0x14, RZ ;  /* 0x0000001400007819 */ /* 0x000fe400000006ff */
[----:B------:R-:W-:-:S04]  /*4e70*/  LEA R2, R2, 0x3b800000, 0x17 ;  /* 0x3b80000002027811 */ /* 0x000fc800078eb8ff */
[----:B------:R-:W-:-:S07]  /*4e80*/  LOP3.LUT R2, R2, R0, R7, 0xfe, !PT ;  /* 0x0000000002027212 */ /* 0x000fce00078efe07 */
.L_x_16088:
[----:B------:R-:W-:Y:S05]  /*4e90*/  BSYNC.RECONVERGENT B0 ;  /* 0x0000000000007941 */ /* 0x000fea0003800200 */
.L_x_16087:
[----:B------:R-:W0:Y:S02]  /*4ea0*/  F2I.S64.TRUNC R2, R2 ;  /* 0x0000000200027311 */ /* 0x000e24000020d900 */
[----:B0-----:R-:W-:Y:S01]  /*4eb0*/  PRMT R0, R2, 0x7610, R0 ;  /* 0x0000761002007816 */ /* 0x001fe20000000000 */
[----:B------:R-:W-:Y:S06]  /*4ec0*/  BRA `(.L_x_16072) ;  /* 0x0000000400107947 */ /* 0x000fec0003800000 */
.L_x_16085:
        /* <DEDUP_REMOVED lines=21> */
.L_x_16094:
[----:B------:R-:W-:Y:S05]  /*5020*/  BSYNC.RECONVERGENT B1 ;  /* 0x0000000000017941 */ /* 0x000fea0003800200 */
.L_x_16093:
[----:B------:R-:W-:Y:S01]  /*5030*/  IMAD.SHL.U32 R0, R0, 0x200000, RZ ;  /* 0x0020000000007824 */ /* 0x000fe200078e00ff */
[----:B------:R-:W-:-:S04]  /*5040*/  LEA R2, R2, 0x37800000, 0x17 ;  /* 0x3780000002027811 */ /* 0x000fc800078eb8ff */
[----:B------:R-:W-:-:S07]  /*5050*/  LOP3.LUT R2, R2, R0, R7, 0xfe, !PT ;  /* 0x0000000002027212 */ /* 0x000fce00078efe07 */
.L_x_16092:
[----:B------:R-:W-:Y:S05]  /*5060*/  BSYNC.RECONVERGENT B0 ;  /* 0x0000000000007941 */ /* 0x000fea0003800200 */
.L_x_16091:
[----:B------:R-:W0:Y:S02]  /*5070*/  F2I.S64.TRUNC R2, R2 ;  /* 0x0000000200027311 */ /* 0x000e24000020d900 */
[----:B0-----:R-:W-:Y:S01]  /*5080*/  PRMT R0, R2, 0x7610, R0 ;  /* 0x0000761002007816 */ /* 0x001fe20000000000 */
[----:B------:R-:W-:Y:S06]  /*5090*/  BRA `(.L_x_16072) ;  /* 0x00000000009c7947 */ /* 0x000fec0003800000 */
.L_x_16084:
        /* <DEDUP_REMOVED lines=14> */
.L_x_16098:
[----:B------:R-:W-:Y:S05]  /*5180*/  BSYNC.RECONVERGENT B0 ;  /* 0x0000000000007941 */ /* 0x000fea0003800200 */
.L_x_16097:
[----:B------:R-:W0:Y:S02]  /*5190*/  F2I.S64.TRUNC R2, R2 ;  /* 0x0000000200027311 */ /* 0x000e24000020d900 */
[----:B0-----:R-:W-:Y:S01]  /*51a0*/  PRMT R0, R2, 0x7610, R0 ;  /* 0x0000761002007816 */ /* 0x001fe20000000000 */
[----:B------:R-:W-:Y:S06]  /*51b0*/  BRA `(.L_x_16072) ;  /* 0x0000000000547947 */ /* 0x000fec0003800000 */
.L_x_16071:
        /* <DEDUP_REMOVED lines=16> */
.L_x_16099:
[----:B------:R-:W-:Y:S01]  /*52c0*/  PRMT R0, RZ, 0x7610, R0 ;  /* 0x00007610ff007816 */ /* 0x000fe20000000000 */
[----:B------:R-:W-:Y:S06]  /*52d0*/  BRA `(.L_x_16072) ;  /* 0x00000000000c7947 */ /* 0x000fec0003800000 */
.L_x_16096:
[----:B------:R1:W5:Y:S01]  /*52e0*/  LDG.E.U8 R0, desc[UR36][R4.64] ;  /* 0x0000002404007981 */ /* 0x000362000c1e1100 */
[----:B------:R-:W-:Y:S05]  /*52f0*/  BRA `(.L_x_16072) ;  /* 0x0000000000047947 */ /* 0x000fea0003800000 */
.L_x_16095:
[----:B------:R2:W5:Y:S02]  /*5300*/  LDG.E.U8 R0, desc[UR36][R4.64] ;  /* 0x0000002404007981 */ /* 0x000564000c1e1100 */
.L_x_16072:
        /* <DEDUP_REMOVED lines=19> */
.L_x_16104:
[----:B------:R0:W-:Y:S01]  /*5440*/  STG.E.U8 desc[UR36][R2.64], R5 ;  /* 0x0000000502007986 */ /* 0x0001e2000c101124 */
[----:B------:R-:W-:Y:S05]  /*5450*/  BRA `(.L_x_16106) ;  /* 0x0000000c00507947 */ /* 0x000fea0003800000 */
.L_x_16103:
        /* <DEDUP_REMOVED lines=10> */
.L_x_16108:
[----:B------:R-:W-:-:S05]  /*5500*/  LOP3.LUT R5, R5, 0xff, RZ, 0xc0, !PT ;  /* 0x000000ff05057812 */ /* 0x000fca00078ec0ff */
[----:B------:R0:W-:Y:S01]  /*5510*/  STG.E desc[UR36][R2.64], R5 ;  /* 0x0000000502007986 */ /* 0x0001e2000c101924 */
[----:B------:R-:W-:Y:S05]  /*5520*/  BRA `(.L_x_16106) ;  /* 0x0000000c001c7947 */ /* 0x000fea0003800000 */
.L_x_16107:
[----:B------:R-:W-:-:S05]  /*5530*/  LOP3.LUT R5, R5, 0xff, RZ, 0xc0, !PT ;  /* 0x000000ff05057812 */ /* 0x000fca00078ec0ff */
[----:B------:R0:W-:Y:S01]  /*5540*/  STG.E.U16 desc[UR36][R2.64], R5 ;  /* 0x0000000502007986 */ /* 0x0001e2000c101524 */
[----:B------:R-:W-:Y:S05]  /*5550*/  BRA `(.L_x_16106) ;  /* 0x0000000c00107947 */ /* 0x000fea0003800000 */
.L_x_16102:
        /* <DEDUP_REMOVED lines=10> */
.L_x_16110:
[----:B------:R-:W-:-:S04]  /*5600*/  LOP3.LUT R5, R5, 0xff, RZ, 0xc0, !PT ;  /* 0x000000ff05057812 */ /* 0x000fc800078ec0ff */
[----:B------:R-:W0:Y:S02]  /*5610*/  I2F.U16 R0, R5 ;  /* 0x0000000500007306 */ /* 0x000e240000101000 */
[----:B0-----:R-:W-:-:S05]  /*5620*/  F2FP.F16.F32.PACK_AB R0, RZ, R0 ;  /* 0x00000000ff00723e */ /* 0x001fca00000000ff */
[----:B------:R0:W-:Y:S01]  /*5630*/  STG.E.U16 desc[UR36][R2.64], R0 ;  /* 0x0000000002007986 */ /* 0x0001e2000c101524 */
[----:B------:R-:W-:Y:S05]  /*5640*/  BRA `(.L_x_16106) ;  /* 0x0000000800d47947 */ /* 0x000fea0003800000 */
.L_x_16109:
        /* <DEDUP_REMOVED lines=11> */
.L_x_16112:
[----:B------:R-:W-:-:S06]  /*5700*/  LOP3.LUT R5, R5, 0xff, RZ, 0xc0, !PT ;  /* 0x000000ff05057812 */ /* 0x000fcc00078ec0ff */
[----:B------:R-:W0:Y:S02]  /*5710*/  I2F.U16 R5, R5 ;  /* 0x0000000500057306 */ /* 0x000e240000101000 */
[----:B0-----:R-:W-:-:S04]  /*5720*/  F2FP.F16.F32.PACK_AB R5, RZ, R5 ;  /* 0x00000005ff05723e */ /* 0x001fc800000000ff */
[----:B------:R-:W-:-:S05]  /*5730*/  PRMT R5, R5, 0x5410, RZ ;  /* 0x0000541005057816 */ /* 0x000fca00000000ff */
[----:B------:R0:W-:Y:S01]  /*5740*/  STG.E desc[UR36][R2.64], R5 ;  /* 0x0000000502007986 */ /* 0x0001e2000c101924 */
[----:B------:R-:W-:Y:S05]  /*5750*/  BRA `(.L_x_16106) ;  /* 0x0000000800907947 */ /* 0x000fea0003800000 */
.L_x_16111:
[----:B------:R-:W-:-:S06]  /*5760*/  LOP3.LUT R5, R5, 0xff, RZ, 0xc0, !PT ;  /* 0x000000ff05057812 */ /* 0x000fcc00078ec0ff */
[----:B------:R-:W0:Y:S02]  /*5770*/  I2F.F64.U16 R4, R5 ;  /* 0x0000000500047312 */ /* 0x000e240000101800 */
[----:B0-----:R0:W-:Y:S01]  /*5780*/  STG.E.64 desc[UR36][R2.64], R4 ;  /* 0x0000000402007986 */ /* 0x0011e2000c101b24 */
[----:B------:R-:W-:Y:S05]  /*5790*/  BRA `(.L_x_16106) ;  /* 0x0000000800807947 */ /* 0x000fea0003800000 */
.L_x_16101:
        /* <DEDUP_REMOVED lines=13> */
.L_x_16116:
[----:B------:R-:W-:Y:S01]  /*5870*/  LOP3.LUT R5, R5, 0xff, RZ, 0xc0, !PT ;  /* 0x000000ff05057812 */ /* 0x000fe200078ec0ff */
[----:B------:R-:W-:Y:S01]  /*5880*/  BSSY.RECONVERGENT B0, `(.L_x_16117) ;  /* 0x0000011000007945 */ /* 0x000fe20003800200 */
[----:B------:R-:W-:-:S04]  /*5890*/  IMAD.MOV.U32 R0, RZ, RZ, 0x80 ;  /* 0x00000080ff007424 */ /* 0x000fc800078e00ff */
[----:B------:R-:W0:Y:S02]  /*58a0*/  I2F.U16 R5, R5 ;  /* 0x0000000500057306 */ /* 0x000e240000101000 */
        /* <DEDUP_REMOVED lines=14> */
.L_x_16118:
[----:B------:R-:W-:Y:S05]  /*5990*/  BSYNC.RECONVERGENT B0 ;  /* 0x0000000000007941 */ /* 0x000fea0003800200 */
.L_x_16117:
[----:B------:R0:W-:Y:S01]  /*59a0*/  STG.E.U8 desc[UR36][R2.64], R0 ;  /* 0x0000000002007986 */ /* 0x0001e2000c101124 */
[----:B------:R-:W-:Y:S05]  /*59b0*/  BRA `(.L_x_16106) ;  /* 0x0000000400f87947 */ /* 0x000fea0003800000 */
.L_x_16115:
[----:B------:R-:W-:Y:S01]  /*59c0*/  LOP3.LUT R5, R5, 0xff, RZ, 0xc0, !PT ;  /* 0x000000ff05057812 */ /* 0x000fe200078ec0ff */
[----:B------:R-:W-:Y:S01]  /*59d0*/  BSSY.RECONVERGENT B0, `(.L_x_16119) ;  /* 0x0000011000007945 */ /* 0x000fe20003800200 */
[----:B------:R-:W-:-:S04]  /*59e0*/  HFMA2 R0, -RZ, RZ, 0, 7.62939453125e-06 ;  /* 0x00000080ff007431 */ /* 0x000fc800000001ff */
        /* <DEDUP_REMOVED lines=15> */
.L_x_16120:
[----:B------:R-:W-:Y:S05]  /*5ae0*/  BSYNC.RECONVERGENT B0 ;  /* 0x0000000000007941 */ /* 0x000fea0003800200 */
.L_x_16119:
[----:B------:R0:W-:Y:S01]  /*5af0*/  STG.E.U8 desc[UR36][R2.64], R0 ;  /* 0x0000000002007986 */ /* 0x0001e2000c101124 */
[----:B------:R-:W-:Y:S05]  /*5b00*/  BRA `(.L_x_16106) ;  /* 0x0000000400a47947 */ /* 0x000fea0003800000 */
.L_x_16114:
[----:B------:R-:W-:-:S09]  /*5b10*/  UISETP.NE.AND UP0, UPT, UR4, 0x1c, UPT ;  /* 0x0000001c0400788c */ /* 0x000fd2000bf05270 */
[----:B------:R-:W-:Y:S05]  /*5b20*/  BRA.U !UP0, `(.L_x_16121) ;  /* 0x0000000108647547 */ /* 0x000fea000b800000 */
[----:B------:R-:W-:-:S09]  /*5b30*/  UISETP.NE.AND UP0, UPT, UR4, 0x1d, UPT ;  /* 0x0000001d0400788c */ /* 0x000fd2000bf05270 */
[----:B------:R-:W-:Y:S05]  /*5b40*/  BRA.U !UP0, `(.L_x_16122) ;  /* 0x00000001084c7547 */ /* 0x000fea000b800000 */
[----:B------:R-:W-:-:S09]  /*5b50*/  UISETP.NE.AND UP0, UPT, UR4, 0x2c, UPT ;  /* 0x0000002c0400788c */ /* 0x000fd2000bf05270 */
[----:B------:R-:W-:Y:S05]  /*5b60*/  BRA.U UP0, `(.L_x_16105) ;  /* 0x0000000100b47547 */ /* 0x000fea000b800000 */
        /* <DEDUP_REMOVED lines=9> */
[----:B------:R-:W-:Y:S01]  /*5c00*/  @P1 ISETP.EQ.U32.AND P2, PT, R0, 0x1, P0 ;  /* 0x000000010000180c */ /* 0x000fe20000742070 */
[----:B------:R-:W-:Y:S01]  /*5c10*/  @P1 VIADD R0, R4, 0x1 ;  /* 0x0000000104001836 */ /* 0x000fe20000000000 */
[----:B------:R-:W-:-:S02]  /*5c20*/  PLOP3.LUT P0, PT, PT, PT, PT, 0x80, 0x8 ;  /* 0x000000000008781c */ /* 0x000fc40003f0f070 */
[----:B------:R-:W-:-:S13]  /*5c30*/  @P1 PLOP3.LUT P0, PT, P2, PT, PT, 0x80, 0x8 ;  /* 0x000000000008181c */ /* 0x000fda000170f070 */
[----:B------:R-:W-:-:S05]  /*5c40*/  @!P0 IADD3 R0, PT, PT, R4, RZ, RZ ;  /* 0x000000ff04008210 */ /* 0x000fca0007ffe0ff */
[----:B------:R-:W-:-:S05]  /*5c50*/  @P1 IMAD.MOV.U32 R5, RZ, RZ, R0 ;  /* 0x000000ffff051224 */ /* 0x000fca00078e0000 */
[----:B------:R0:W-:Y:S01]  /*5c60*/  STG.E.U8 desc[UR36][R2.64], R5 ;  /* 0x0000000502007986 */ /* 0x0001e2000c101124 */
[----:B------:R-:W-:Y:S05]  /*5c70*/  BRA `(.L_x_16106) ;  /* 0x0000000400487947 */ /* 0x000fea0003800000 */
.L_x_16122:
[----:B------:R-:W-:Y:S01]  /*5c80*/  LOP3.LUT R4, R5, 0xff, RZ, 0xc0, !PT ;  /* 0x000000ff05047812 */ /* 0x000fe200078ec0ff */
[----:B------:R-:W-:-:S05]  /*5c90*/  IMAD.MOV.U32 R5, RZ, RZ, RZ ;  /* 0x000000ffff057224 */ /* 0x000fca00078e00ff */
[----:B------:R0:W-:Y:S01]  /*5ca0*/  STG.E.64 desc[UR36][R2.64], R4 ;  /* 0x0000000402007986 */ /* 0x0001e2000c101b24 */
[----:B------:R-:W-:Y:S05]  /*5cb0*/  BRA `(.L_x_16106) ;  /* 0x0000000400387947 */ /* 0x000fea0003800000 */
.L_x_16121:
[----:B------:R-:W-:-:S05]  /*5cc0*/  LOP3.LUT R5, R5, 0xff, RZ, 0xc0, !PT ;  /* 0x000000ff05057812 */ /* 0x000fca00078ec0ff */
[----:B------:R0:W-:Y:S01]  /*5cd0*/  STG.E desc[UR36][R2.64], R5 ;  /* 0x0000000502007986 */ /* 0x0001e2000c101924 */
[----:B------:R-:W-:Y:S05]  /*5ce0*/  BRA `(.L_x_16106) ;  /* 0x00000004002c7947 */ /* 0x000fea0003800000 */
.L_x_16113:
        /* <DEDUP_REMOVED lines=10> */
.L_x_16124:
[----:B------:R-:W-:Y:S02]  /*5d90*/  LOP3.LUT R5, R5, 0xff, RZ, 0xc0, !PT ;  /* 0x000000ff05057812 */ /* 0x000fe400078ec0ff */
[----:B------:R-:W-:-:S04]  /*5da0*/  CS2R R6, SRZ ;  /* 0x0000000000067805 */ /* 0x000fc8000001ff00 */
[----:B------:R-:W0:Y:S02]  /*5db0*/  I2F.F64.U16 R4, R5 ;  /* 0x0000000500047312 */ /* 0x000e240000101800 */
[----:B0-----:R4:W-:Y:S01]  /*5dc0*/  STG.E.128 desc[UR36][R2.64], R4 ;  /* 0x0000000402007986 */ /* 0x0019e2000c101d24 */
[----:B------:R-:W-:Y:S05]  /*5dd0*/  BRA `(.L_x_16106) ;  /* 0x0000000000f07947 */ /* 0x000fea0003800000 */
.L_x_16123:
[----:B------:R-:W-:-:S09]  /*5de0*/  UISETP.NE.AND UP0, UPT, UR4, 0xf, UPT ;  /* 0x0000000f0400788c */ /* 0x000fd2000bf05270 */
[----:B------:R-:W-:Y:S05]  /*5df0*/  BRA.U !UP0, `(.L_x_16125) ;  /* 0x0000000108d87547 */ /* 0x000fea000b800000 */
[----:B------:R-:W-:-:S09]  /*5e00*/  UISETP.NE.AND UP0, UPT, UR4, 0x17, UPT ;  /* 0x000000170400788c */ /* 0x000fd2000bf05270 */
[----:B------:R-:W-:Y:S05]  /*5e10*/  BRA.U !UP0, `(.L_x_16126) ;  /* 0x0000000108887547 */ /* 0x000fea000b800000 */
[----:B------:R-:W-:-:S09]  /*5e20*/  UISETP.NE.AND UP0, UPT, UR4, 0x18, UPT ;  /* 0x000000180400788c */ /* 0x000fd2000bf05270 */
[----:B------:R-:W-:Y:S05]  /*5e30*/  BRA.U !UP0, `(.L_x_16127) ;  /* 0x0000000108447547 */ /* 0x000fea000b800000 */
.L_x_16105:
        /* <DEDUP_REMOVED lines=16> */
.L_x_16128:
[----:B------:R-:W-:Y:S05]  /*5f40*/  BRA `(.L_x_16106) ;  /* 0x0000000000947947 */ /* 0x000fea0003800000 */
.L_x_16127:
[----:B------:R-:W-:Y:S01]  /*5f50*/  LOP3.LUT R0, R5, 0xff, RZ, 0xc0, !PT ;  /* 0x000000ff05007812 */ /* 0x000fe200078ec0ff */
[----:B------:R-:W-:Y:S01]  /*5f60*/  BSSY.RECONVERGENT B0, `(.L_x_16129) ;  /* 0x000000b000007945 */ /* 0x000fe20003800200 */
[----:B------:R-:W-:Y:S02]  /*5f70*/  HFMA2 R5, -RZ, RZ, 0, 7.569789886474609375e-06 ;  /* 0x0000007fff057431 */ /* 0x000fe400000001ff */
[----:B------:R-:W0:Y:S02]  /*5f80*/  I2F.U16 R7, R0 ;  /* 0x0000000000077306 */ /* 0x000e240000101000 */
        /* <DEDUP_REMOVED lines=8> */
.L_x_16130:
[----:B------:R-:W-:Y:S05]  /*6010*/  BSYNC.RECONVERGENT B0 ;  /* 0x0000000000007941 */ /* 0x000fea0003800200 */
.L_x_16129:
[----:B------:R3:W-:Y:S01]  /*6020*/  STG.E.U8 desc[UR36][R2.64], R5 ;  /* 0x0000000502007986 */ /* 0x0007e2000c101124 */
[----:B------:R-:W-:Y:S05]  /*6030*/  BRA `(.L_x_16106) ;  /* 0x0000000000587947 */ /* 0x000fea0003800000 */
.L_x_16126:
[----:B------:R-:W-:-:S04]  /*6040*/  LOP3.LUT R5, R5, 0xff, RZ, 0xc0, !PT ;  /* 0x000000ff05057812 */ /* 0x000fc800078ec0ff */
        /* <DEDUP_REMOVED lines=12> */
.L_x_16131:
[----:B------:R-:W-:Y:S01]  /*6110*/  IMAD.MOV.U32 R5, RZ, RZ, 0x7f ;  /* 0x0000007fff057424 */ /* 0x000fe200078e00ff */
[----:B------:R-:W-:-:S04]  /*6120*/  ISETP.GT.U32.AND P0, PT, R7, 0x7f800000, PT ;  /* 0x7f8000000700780c */ /* 0x000fc80003f04070 */
[----:B------:R-:W-:-:S05]  /*6130*/  SEL R5, R5, 0x7c, P0 ;  /* 0x0000007c05057807 */ /* 0x000fca0000000000 */
[----:B------:R2:W-:Y:S01]  /*6140*/  STG.E.U8 desc[UR36][R2.64], R5 ;  /* 0x0000000502007986 */ /* 0x0005e2000c101124 */
[----:B------:R-:W-:Y:S05]  /*6150*/  BRA `(.L_x_16106) ;  /* 0x0000000000107947 */ /* 0x000fea0003800000 */
.L_x_16125:
[----:B------:R-:W-:-:S04]  /*6160*/  LOP3.LUT R5, R5, 0xff, RZ, 0xc0, !PT ;  /* 0x000000ff05057812 */ /* 0x000fc800078ec0ff */
[----:B------:R-:W0:Y:S02]  /*6170*/  I2F.U16 R0, R5 ;  /* 0x0000000500007306 */ /* 0x000e240000101000 */
[----:B0-----:R-:W-:-:S05]  /*6180*/  F2FP.BF16.F32.PACK_AB R0, RZ, R0 ;  /* 0x00000000ff00723e */ /* 0x001fca00000010ff */
[----:B------:R0:W-:Y:S02]  /*6190*/  STG.E.U16 desc[UR36][R2.64], R0 ;  /* 0x0000000002007986 */ /* 0x0001e4000c101524 */
.L_x_16106:
[----:B------:R-:W-:Y:S05]  /*61a0*/  BSYNC.RECONVERGENT B6 ;  /* 0x0000000000067941 */ /* 0x000fea0003800200 */
.L_x_16100:
[----:B------:R-:W-:-:S07]  /*61b0*/  VIADD R17, R17, 0x80 ;  /* 0x0000008011117836 */ /* 0x000fce0000000000 */
.L_x_16065:
[----:B------:R-:W-:Y:S05]  /*61c0*/  BSYNC.RECONVERGENT B7 ;  /* 0x0000000000077941 */ /* 0x000fea0003800200 */
.L_x_16064:
        /* <DEDUP_REMOVED lines=307> */
.L_x_16134:
[----:B------:R-:W4:Y:S01]  /*7500*/  LDCU.64 UR6, c[0x0][0x588] ;  /* 0x0000b100ff0677ac */ /* 0x000f220008000a00 */
[----:B------:R-:W-:-:S04]  /*7510*/  UPRMT UR4, UR41, 0x9910, URZ ;  /* 0x0000991029047896 */ /* 0x000fc800080000ff */
[----:B------:R-:W-:Y:S01]  /*7520*/  UISETP.GT.AND UP0, UPT, UR4, 0x9, UPT ;  /* 0x000000090400788c */ /* 0x000fe2000bf04270 */
[----:B----4-:R-:W-:-:S05]  /*7530*/  IADD3 R4, P0, PT, R0, UR6, RZ ;  /* 0x0000000600047c10 */ /* 0x010fca000ff1e0ff */
[----:B-123--:R-:W-:-:S03]  /*7540*/  IMAD.X R5, RZ, RZ, UR7, P0 ;  /* 0x00000007ff057e24 */ /* 0x00efc600080e06ff */
        /* <DEDUP_REMOVED lines=11> */
.L_x_16138:
[----:B------:R0:W5:Y:S01]  /*7600*/  LDG.E.U8 R0, desc[UR36][R4.64] ;  /* 0x0000002404007981 */ /* 0x000162000c1e1100 */
[----:B------:R-:W-:Y:S05]  /*7610*/  BRA `(.L_x_16140) ;  /* 0x0000000c005c7947 */ /* 0x000fea0003800000 */
.L_x_16137:
        /* <DEDUP_REMOVED lines=8> */
.L_x_16142:
[----:B------:R3:W5:Y:S01]  /*76a0*/  LDG.E.U8 R0, desc[UR36][R4.64] ;  /* 0x0000002404007981 */ /* 0x000762000c1e1100 */
[----:B------:R-:W-:Y:S05]  /*76b0*/  BRA `(.L_x_16140) ;  /* 0x0000000c00347947 */ /* 0x000fea0003800000 */
.L_x_16141:
[----:B------:R2:W5:Y:S01]  /*76c0*/  LDG.E.U16 R0, desc[UR36][R4.64] ;  /* 0x0000002404007981 */ /* 0x000562000c1e1500 */
[----:B------:R-:W-:Y:S05]  /*76d0*/  BRA `(.L_x_16140) ;  /* 0x0000000c002c7947 */ /* 0x000fea0003800000 */
.L_x_16136:
        /* <DEDUP_REMOVED lines=10> */
.L_x_16144:
[----:B------:R-:W2:Y:S02]  /*7780*/  LDG.E.U16 R2, desc[UR36][R4.64] ;  /* 0x0000002404027981 */ /* 0x000ea4000c1e1500 */
[----:B--2---:R-:W-:-:S06]  /*7790*/  HADD2.F32 R2, -RZ, R2.H0_H0 ;  /* 0x20000002ff027230 */ /* 0x004fcc0000004100 */
[----:B------:R-:W0:Y:S02]  /*77a0*/  F2I.S64.TRUNC R2, R2 ;  /* 0x0000000200027311 */ /* 0x000e24000020d900 */
[----:B0-----:R-:W-:Y:S01]  /*77b0*/  PRMT R0, R2, 0x7610, R0 ;  /* 0x0000761002007816 */ /* 0x001fe20000000000 */
[----:B------:R-:W-:Y:S06]  /*77c0*/  BRA `(.L_x_16140) ;  /* 0x0000000800f07947 */ /* 0x000fec0003800000 */
.L_x_16143:
        /* <DEDUP_REMOVED lines=10> */
.L_x_16146:
[----:B------:R-:W2:Y:S02]  /*7870*/  LDG.E.U16 R4, desc[UR36][R4.64] ;  /* 0x0000002404047981 */ /* 0x000ea4000c1e1500 */
[----:B--2---:R-:W-:-:S06]  /*7880*/  HADD2.F32 R2, -RZ, R4.H0_H0 ;  /* 0x20000004ff027230 */ /* 0x004fcc0000004100 */
[----:B------:R-:W0:Y:S02]  /*7890*/  F2I.S64.TRUNC R2, R2 ;  /* 0x0000000200027311 */ /* 0x000e24000020d900 */
[----:B0-----:R-:W-:Y:S01]  /*78a0*/  PRMT R0, R2, 0x7610, R0 ;  /* 0x0000761002007816 */ /* 0x001fe20000000000 */
[----:B------:R-:W-:Y:S06]  /*78b0*/  BRA `(.L_x_16140) ;  /* 0x0000000800b47947 */ /* 0x000fec0003800000 */
.L_x_16145:
[----:B------:R-:W2:Y:S02]  /*78c0*/  LDG.E.64 R2, desc[UR36][R4.64] ;  /* 0x0000002404027981 */ /* 0x000ea4000c1e1b00 */
[----:B--2---:R-:W0:Y:S02]  /*78d0*/  F2I.S64.F64.TRUNC R2, R2 ;  /* 0x0000000200027311 */ /* 0x004e24000030d900 */
[----:B0-----:R-:W-:Y:S01]  /*78e0*/  PRMT R0, R2, 0x7610, R0 ;  /* 0x0000761002007816 */ /* 0x001fe20000000000 */
[----:B------:R-:W-:Y:S06]  /*78f0*/  BRA `(.L_x_16140) ;  /* 0x0000000800a47947 */ /* 0x000fec0003800000 */
.L_x_16135:
        /* <DEDUP_REMOVED lines=12> */
.L_x_16149:
[----:B------:R-:W2:Y:S02]  /*79c0*/  LDG.E.64 R4, desc[UR36][R4.64] ;  /* 0x0000002404047981 */ /* 0x000ea4000c1e1b00 */
[----:B--2---:R-:W0:Y:S02]  /*79d0*/  F2I.S64.F64.TRUNC R2, R4 ;  /* 0x0000000400027311 */ /* 0x004e24000030d900 */
[----:B0-----:R-:W-:Y:S01]  /*79e0*/  PRMT R0, R2, 0x7610, R0 ;  /* 0x0000761002007816 */ /* 0x001fe20000000000 */
[----:B------:R-:W-:Y:S06]  /*79f0*/  BRA `(.L_x_16140) ;  /* 0x0000000800647947 */ /* 0x000fec0003800000 */
.L_x_16148:
        /* <DEDUP_REMOVED lines=27> */
.L_x_16151:
        /* <DEDUP_REMOVED lines=14> */
.L_x_16150:
[----:B------:R-:W2:Y:S02]  /*7c90*/  LDG.E.U16 R2, desc[UR36][R4.64] ;  /* 0x0000002404027981 */ /* 0x000ea4000c1e1500 */
[----:B--2---:R-:W-:-:S06]  /*7ca0*/  SHF.L.U32 R2, R2, 0x10, RZ ;  /* 0x0000001002027819 */ /* 0x004fcc00000006ff */
[----:B------:R-:W0:Y:S02]  /*7cb0*/  F2I.S64.TRUNC R2, R2 ;  /* 0x0000000200027311 */ /* 0x000e24000020d900 */
[----:B0-----:R-:W-:Y:S01]  /*7cc0*/  PRMT R0, R2, 0x7610, R0 ;  /* 0x0000761002007816 */ /* 0x001fe20000000000 */
[----:B------:R-:W-:Y:S06]  /*7cd0*/  BRA `(.L_x_16140) ;  /* 0x0000000400ac7947 */ /* 0x000fec0003800000 */
.L_x_16147:
        /* <DEDUP_REMOVED lines=10> */
.L_x_16154:
        /* <DEDUP_REMOVED lines=21> */
.L_x_16158:
[----:B------:R-:W-:Y:S05]  /*7ed0*/  BSYNC.RECONVERGENT B1 ;  /* 0x0000000000017941 */ /* 0x000fea0003800200 */
.L_x_16157:
[----:B------:R-:W-:Y:S01]  /*7ee0*/  IMAD.SHL.U32 R0, R0, 0x100000, RZ ;  /* 0x0010000000007824 */ /* 0x000fe200078e00ff */
[----:B------:R-:W-:-:S04]  /*7ef0*/  LEA R2, R2, 0x3b800000, 0x17 ;  /* 0x3b80000002027811 */ /* 0x000fc800078eb8ff */
[----:B------:R-:W-:-:S07]  /*7f00*/  LOP3.LUT R2, R2, R0, R7, 0xfe, !PT ;  /* 0x0000000002027212 */ /* 0x000fce00078efe07 */
.L_x_16156:
[----:B------:R-:W-:Y:S05]  /*7f10*/  BSYNC.RECONVERGENT B0 ;  /* 0x0000000000007941 */ /* 0x000fea0003800200 */
.L_x_16155:
[----:B------:R-:W0:Y:S02]  /*7f20*/  F2I.S64.TRUNC R2, R2 ;  /* 0x0000000200027311 */ /* 0x000e24000020d900 */
[----:B0-----:R-:W-:Y:S01]  /*7f30*/  PRMT R0, R2, 0x7610, R0 ;  /* 0x0000761002007816 */ /* 0x001fe20000000000 */
[----:B------:R-:W-:Y:S06]  /*7f40*/  BRA `(.L_x_16140) ;  /* 0x0000000400107947 */ /* 0x000fec0003800000 */
.L_x_16153:
        /* <DEDUP_REMOVED lines=21> */
.L_x_16162:
[----:B------:R-:W-:Y:S05]  /*80a0*/  BSYNC.RECONVERGENT B1 ;  /* 0x0000000000017941 */ /* 0x000fea0003800200 */
.L_x_16161:
[----:B------:R-:W-:Y:S01]  /*80b0*/  IMAD.SHL.U32 R0, R0, 0x200000, RZ ;  /* 0x0020000000007824 */ /* 0x000fe200078e00ff */
[----:B------:R-:W-:-:S04]  /*80c0*/  LEA R2, R2, 0x37800000, 0x17 ;  /* 0x3780000002027811 */ /* 0x000fc800078eb8ff */
[----:B------:R-:W-:-:S07]  /*80d0*/  LOP3.LUT R2, R2, R0, R7, 0xfe, !PT ;  /* 0x0000000002027212 */ /* 0x000fce00078efe07 */
.L_x_16160:
[----:B------:R-:W-:Y:S05]  /*80e0*/  BSYNC.RECONVERGENT B0 ;  /* 0x0000000000007941 */ /* 0x000fea0003800200 */
.L_x_16159:
[----:B------:R-:W0:Y:S02]  /*80f0*/  F2I.S64.TRUNC R2, R2 ;  /* 0x0000000200027311 */ /* 0x000e24000020d900 */
[----:B0-----:R-:W-:Y:S01]  /*8100*/  PRMT R0, R2, 0x7610, R0 ;  /* 0x0000761002007816 */ /* 0x001fe20000000000 */
[----:B------:R-:W-:Y:S06]  /*8110*/  BRA `(.L_x_16140) ;  /* 0x00000000009c7947 */ /* 0x000fec0003800000 */
.L_x_16152:
        /* <DEDUP_REMOVED lines=14> */
.L_x_16166:
[----:B------:R-:W-:Y:S05]  /*8200*/  BSYNC.RECONVERGENT B0 ;  /* 0x0000000000007941 */ /* 0x000fea0003800200 */
.L_x_16165:
[----:B------:R-:W0:Y:S02]  /*8210*/  F2I.S64.TRUNC R2, R2 ;  /* 0x0000000200027311 */ /* 0x000e24000020d900 */
[----:B0-----:R-:W-:Y:S01]  /*8220*/  PRMT R0, R2, 0x7610, R0 ;  /* 0x0000761002007816 */ /* 0x001fe20000000000 */
[----:B------:R-:W-:Y:S06]  /*8230*/  BRA `(.L_x_16140) ;  /* 0x0000000000547947 */ /* 0x000fec0003800000 */
.L_x_16139:
        /* <DEDUP_REMOVED lines=16> */
.L_x_16167:
[----:B------:R-:W-:Y:S01]  /*8340*/  PRMT R0, RZ, 0x7610, R0 ;  /* 0x00007610ff007816 */ /* 0x000fe20000000000 */
[----:B------:R-:W-:Y:S06]  /*8350*/  BRA `(.L_x_16140) ;  /* 0x00000000000c7947 */ /* 0x000fec0003800000 */
.L_x_16164:
[----:B------:R0:W5:Y:S01]  /*8360*/  LDG.E.U8 R0, desc[UR36][R4.64] ;  /* 0x0000002404007981 */ /* 0x000162000c1e1100 */
[----:B------:R-:W-:Y:S05]  /*8370*/  BRA `(.L_x_16140) ;  /* 0x0000000000047947 */ /* 0x000fea0003800000 */
.L_x_16163:
[----:B------:R0:W5:Y:S02]  /*8380*/  LDG.E.U8 R0, desc[UR36][R4.64] ;  /* 0x0000002404007981 */ /* 0x000164000c1e1100 */
.L_x_16140:
[----:B------:R-:W0:Y:S02]  /*8390*/  LDCU.64 UR6, c[0x0][0x580] ;  /* 0x0000b000ff0677ac */ /* 0x000e240008000a00 */
[----:B012345:R-:W-:Y:S01]  /*83a0*/  IMAD.MOV R5, RZ, RZ, -R0 ;  /* 0x000000ffff057224 */ /* 0x03ffe200078e0a00 */
[----:B------:R-:W-:Y:S01]  /*83b0*/  BSSY.RECONVERGENT B6, `(.L_x_16168) ;  /* 0x00000e7000067945 */ /* 0x000fe20003800200 */
[----:B------:R-:W-:-:S03]  /*83c0*/  UPRMT UR4, UR42, 0x9910, URZ ;  /* 0x000099102a047896 */ /* 0x000fc600080000ff */
[----:B------:R-:W-:Y:S01]  /*83d0*/  PRMT R5, R5, 0x7710, RZ ;  /* 0x0000771005057816 */ /* 0x000fe200000000ff */
        /* <DEDUP_REMOVED lines=14> */
.L_x_16172:
[----:B------:R0:W-:Y:S01]  /*84c0*/  STG.E.U8 desc[UR36][R2.64], R5 ;  /* 0x0000000502007986 */ /* 0x0001e2000c101124 */
[----:B------:R-:W-:Y:S05]  /*84d0*/  BRA `(.L_x_16174) ;  /* 0x0000000c00507947 */ /* 0x000fea0003800000 */
.L_x_16171:
        /* <DEDUP_REMOVED lines=10> */
.L_x_16176:
[----:B------:R-:W-:-:S05]  /*8580*/  LOP3.LUT R5, R5, 0xff, RZ, 0xc0, !PT ;  /* 0x000000ff05057812 */ /* 0x000fca00078ec0ff */
[----:B------:R0:W-:Y:S01]  /*8590*/  STG.E desc[UR36][R2.64], R5 ;  /* 0x0000000502007986 */ /* 0x0001e2000c101924 */
[----:B------:R-:W-:Y:S05]  /*85a0*/  BRA `(.L_x_16174) ;  /* 0x0000000c001c7947 */ /* 0x000fea0003800000 */
.L_x_16175:
[----:B------:R-:W-:-:S05]  /*85b0*/  LOP3.LUT R5, R5, 0xff, RZ, 0xc0, !PT ;  /* 0x000000ff05057812 */ /* 0x000fca00078ec0ff */
[----:B------:R0:W-:Y:S01]  /*85c0*/  STG.E.U16 desc[UR36][R2.64], R5 ;  /* 0x0000000502007986 */ /* 0x0001e2000c101524 */
[----:B------:R-:W-:Y:S05]  /*85d0*/  BRA `(.L_x_16174) ;  /* 0x0000000c00107947 */ /* 0x000fea0003800000 */
.L_x_16170:
        /* <DEDUP_REMOVED lines=10> */
.L_x_16178:
[----:B------:R-:W-:-:S04]  /*8680*/  LOP3.LUT R5, R5, 0xff, RZ, 0xc0, !PT ;  /* 0x000000ff05057812 */ /* 0x000fc800078ec0ff */
[----:B------:R-:W0:Y:S02]  /*8690*/  I2F.U16 R0, R5 ;  /* 0x0000000500007306 */ /* 0x000e240000101000 */
[----:B0-----:R-:W-:-:S05]  /*86a0*/  F2FP.F16.F32.PACK_AB R0, RZ, R0 ;  /* 0x00000000ff00723e */ /* 0x001fca00000000ff */
[----:B------:R0:W-:Y:S01]  /*86b0*/  STG.E.U16 desc[UR36][R2.64], R0 ;  /* 0x0000000002007986 */ /* 0x0001e2000c101524 */
[----:B------:R-:W-:Y:S05]  /*86c0*/  BRA `(.L_x_16174) ;  /* 0x0000000800d47947 */ /* 0x000fea0003800000 */
.L_x_16177:
        /* <DEDUP_REMOVED lines=11> */
.L_x_16180:
[----:B------:R-:W-:-:S06]  /*8780*/  LOP3.LUT R5, R5, 0xff, RZ, 0xc0, !PT ;  /* 0x000000ff05057812 */ /* 0x000fcc00078ec0ff */
[----:B------:R-:W0:Y:S02]  /*8790*/  I2F.U16 R5, R5 ;  /* 0x0000000500057306 */ /* 0x000e240000101000 */
[----:B0-----:R-:W-:-:S04]  /*87a0*/  F2FP.F16.F32.PACK_AB R5, RZ, R5 ;  /* 0x00000005ff05723e */ /* 0x001fc800000000ff */
[----:B------:R-:W-:-:S05]  /*87b0*/  PRMT R5, R5, 0x5410, RZ ;  /* 0x0000541005057816 */ /* 0x000fca00000000ff */
[----:B------:R0:W-:Y:S01]  /*87c0*/  STG.E desc[UR36][R2.64], R5 ;  /* 0x0000000502007986 */ /* 0x0001e2000c101924 */
[----:B------:R-:W-:Y:S05]  /*87d0*/  BRA `(.L_x_16174) ;  /* 0x0000000800907947 */ /* 0x000fea0003800000 */
.L_x_16179:
[----:B------:R-:W-:-:S06]  /*87e0*/  LOP3.LUT R5, R5, 0xff, RZ, 0xc0, !PT ;  /* 0x000000ff05057812 */ /* 0x000fcc00078ec0ff */
[----:B------:R-:W0:Y:S02]  /*87f0*/  I2F.F64.U16 R4, R5 ;  /* 0x0000000500047312 */ /* 0x000e240000101800 */
[----:B0-----:R0:W-:Y:S01]  /*8800*/  STG.E.64 desc[UR36][R2.64], R4 ;  /* 0x0000000402007986 */ /* 0x0011e2000c101b24 */
[----:B------:R-:W-:Y:S05]  /*8810*/  BRA `(.L_x_16174) ;  /* 0x0000000800807947 */ /* 0x000fea0003800000 */
.L_x_16169:
        /* <DEDUP_REMOVED lines=13> */
.L_x_16184:
[----:B------:R-:W-:Y:S01]  /*88f0*/  LOP3.LUT R5, R5, 0xff, RZ, 0xc0, !PT ;  /* 0x000000ff05057812 */ /* 0x000fe200078ec0ff */
[----:B------:R-:W-:Y:S01]  /*8900*/  BSSY.RECONVERGENT B0, `(.L_x_16185) ;  /* 0x0000011000007945 */ /* 0x000fe20003800200 */
[----:B------:R-:W-:-:S04]  /*8910*/  MOV R0, 0x80 ;  /* 0x0000008000007802 */ /* 0x000fc80000000f00 */
        /* <DEDUP_REMOVED lines=15> */
.L_x_16186:
[----:B------:R-:W-:Y:S05]  /*8a10*/  BSYNC.RECONVERGENT B0 ;  /* 0x0000000000007941 */ /* 0x000fea0003800200 */
.L_x_16185:
[----:B------:R0:W-:Y:S01]  /*8a20*/  STG.E.U8 desc[UR36][R2.64], R0 ;  /* 0x0000000002007986 */ /* 0x0001e2000c101124 */
[----:B------:R-:W-:Y:S05]  /*8a30*/  BRA `(.L_x_16174) ;  /* 0x0000000400f87947 */ /* 0x000fea0003800000 */
.L_x_16183:
        /* <DEDUP_REMOVED lines=18> */
.L_x_16188:
[----:B------:R-:W-:Y:S05]  /*8b60*/  BSYNC.RECONVERGENT B0 ;  /* 0x0000000000007941 */ /* 0x000fea0003800200 */
.L_x_16187:
[----:B------:R0:W-:Y:S01]  /*8b70*/  STG.E.U8 desc[UR36][R2.64], R0 ;  /* 0x0000000002007986 */ /* 0x0001e2000c101124 */
[----:B------:R-:W-:Y:S05]  /*8b80*/  BRA `(.L_x_16174) ;  /* 0x0000000400a47947 */ /* 0x000fea0003800000 */
.L_x_16182:
        /* <DEDUP_REMOVED lines=23> */
.L_x_16190:
[----:B------:R-:W-:Y:S01]  /*8d00*/  LOP3.LUT R4, R5, 0xff, RZ, 0xc0, !PT ;  /* 0x000000ff05047812 */ /* 0x000fe200078ec0ff */
[----:B------:R-:W-:-:S05]  /*8d10*/  IMAD.MOV.U32 R5, RZ, RZ, RZ ;  /* 0x000000ffff057224 */ /* 0x000fca00078e00ff */
[----:B------:R0:W-:Y:S01]  /*8d20*/  STG.E.64 desc[UR36][R2.64], R4 ;  /* 0x0000000402007986 */ /* 0x0001e2000c101b24 */
[----:B------:R-:W-:Y:S05]  /*8d30*/  BRA `(.L_x_16174) ;  /* 0x0000000400387947 */ /* 0x000fea0003800000 */
.L_x_16189:
[----:B------:R-:W-:-:S05]  /*8d40*/  LOP3.LUT R5, R5, 0xff, RZ, 0xc0, !PT ;  /* 0x000000ff05057812 */ /* 0x000fca00078ec0ff */
[----:B------:R0:W-:Y:S01]  /*8d50*/  STG.E desc[UR36][R2.64], R5 ;  /* 0x0000000502007986 */ /* 0x0001e2000c101924 */
[----:B------:R-:W-:Y:S05]  /*8d60*/  BRA `(.L_x_16174) ;  /* 0x00000004002c7947 */ /* 0x000fea0003800000 */
.L_x_16181:
        /* <DEDUP_REMOVED lines=10> */
.L_x_16192:
[----:B------:R-:W-:Y:S02]  /*8e10*/  LOP3.LUT R5, R5, 0xff, RZ, 0xc0, !PT ;  /* 0x000000ff05057812 */ /* 0x000fe400078ec0ff */
[----:B------:R-:W-:-:S04]  /*8e20*/  CS2R R6, SRZ ;  /* 0x0000000000067805 */ /* 0x000fc8000001ff00 */
[----:B------:R-:W0:Y:S02]  /*8e30*/  I2F.F64.U16 R4, R5 ;  /* 0x0000000500047312 */ /* 0x000e240000101800 */
[----:B0-----:R4:W-:Y:S01]  /*8e40*/  STG.E.128 desc[UR36][R2.64], R4 ;  /* 0x0000000402007986 */ /* 0x0019e2000c101d24 */
[----:B------:R-:W-:Y:S05]  /*8e50*/  BRA `(.L_x_16174) ;  /* 0x0000000000f07947 */ /* 0x000fea0003800000 */
.L_x_16191:
[----:B------:R-:W-:-:S09]  /*8e60*/  UISETP.NE.AND UP0, UPT, UR4, 0xf, UPT ;  /* 0x0000000f0400788c */ /* 0x000fd2000bf05270 */
[----:B------:R-:W-:Y:S05]  /*8e70*/  BRA.U !UP0, `(.L_x_16193) ;  /* 0x0000000108d87547 */ /* 0x000fea000b800000 */
[----:B------:R-:W-:-:S09]  /*8e80*/  UISETP.NE.AND UP0, UPT, UR4, 0x17, UPT ;  /* 0x000000170400788c */ /* 0x000fd2000bf05270 */
[----:B------:R-:W-:Y:S05]  /*8e90*/  BRA.U !UP0, `(.L_x_16194) ;  /* 0x0000000108887547 */ /* 0x000fea000b800000 */
[----:B------:R-:W-:-:S09]  /*8ea0*/  UISETP.NE.AND UP0, UPT, UR4, 0x18, UPT ;  /* 0x000000180400788c */ /* 0x000fd2000bf05270 */
[----:B------:R-:W-:Y:S05]  /*8eb0*/  BRA.U !UP0, `(.L_x_16195) ;  /* 0x0000000108447547 */ /* 0x000fea000b800000 */
.L_x_16173:
        /* <DEDUP_REMOVED lines=16> */
.L_x_16196:
[----:B------:R-:W-:Y:S05]  /*8fc0*/  BRA `(.L_x_16174) ;  /* 0x0000000000947947 */ /* 0x000fea0003800000 */
.L_x_16195:
[----:B------:R-:W-:Y:S01]  /*8fd0*/  LOP3.LUT R0, R5, 0xff, RZ, 0xc0, !PT ;  /* 0x000000ff05007812 */ /* 0x000fe200078ec0ff */
[----:B------:R-:W-:Y:S01]  /*8fe0*/  BSSY.RECONVERGENT B0, `(.L_x_16197) ;  /* 0x000000b000007945 */ /* 0x000fe20003800200 */
[----:B------:R-:W-:Y:S02]  /*8ff0*/  MOV R5, 0x7f ;  /* 0x0000007f00057802 */ /* 0x000fe40000000f00 */
        /* <DEDUP_REMOVED lines=9> */
.L_x_16198:
[----:B------:R-:W-:Y:S05]  /*9090*/  BSYNC.RECONVERGENT B0 ;  /* 0x0000000000007941 */ /* 0x000fea0003800200 */
.L_x_16197:
[----:B------:R3:W-:Y:S01]  /*90a0*/  STG.E.U8 desc[UR36][R2.64], R5 ;  /* 0x0000000502007986 */ /* 0x0007e2000c101124 */
[----:B------:R-:W-:Y:S05]  /*90b0*/  BRA `(.L_x_16174) ;  /* 0x0000000000587947 */ /* 0x000fea0003800000 */
.L_x_16194:
        /* <DEDUP_REMOVED lines=13> */
.L_x_16199:
[----:B------:R-:W-:Y:S01]  /*9190*/  IMAD.MOV.U32 R5, RZ, RZ, 0x7f ;  /* 0x0000007fff057424 */ /* 0x000fe200078e00ff */
[----:B------:R-:W-:-:S04]  /*91a0*/  ISETP.GT.U32.AND P0, PT, R7, 0x7f800000, PT ;  /* 0x7f8000000700780c */ /* 0x000fc80003f04070 */
[----:B------:R-:W-:-:S05]  /*91b0*/  SEL R5, R5, 0x7c, P0 ;  /* 0x0000007c05057807 */ /* 0x000fca0000000000 */
[----:B------:R2:W-:Y:S01]  /*91c0*/  STG.E.U8 desc[UR36][R2.64], R5 ;  /* 0x0000000502007986 */ /* 0x0005e2000c101124 */
[----:B------:R-:W-:Y:S05]  /*91d0*/  BRA `(.L_x_16174) ;  /* 0x0000000000107947 */ /* 0x000fea0003800000 */
.L_x_16193:
[----:B------:R-:W-:-:S04]  /*91e0*/  LOP3.LUT R5, R5, 0xff, RZ, 0xc0, !PT ;  /* 0x000000ff05057812 */ /* 0x000fc800078ec0ff */
[----:B------:R-:W0:Y:S02]  /*91f0*/  I2F.U16 R0, R5 ;  /* 0x0000000500007306 */ /* 0x000e240000101000 */
[----:B0-----:R-:W-:-:S05]  /*9200*/  F2FP.BF16.F32.PACK_AB R0, RZ, R0 ;  /* 0x00000000ff00723e */ /* 0x001fca00000010ff */
[----:B------:R0:W-:Y:S02]  /*9210*/  STG.E.U16 desc[UR36][R2.64], R0 ;  /* 0x0000000002007986 */ /* 0x0001e4000c101524 */
.L_x_16174:
[----:B------:R-:W-:Y:S05]  /*9220*/  BSYNC.RECONVERGENT B6 ;  /* 0x0000000000067941 */ /* 0x000fea0003800200 */
.L_x_16168:
[----:B------:R-:W-:-:S07]  /*9230*/  VIADD R17, R17, 0x80 ;  /* 0x0000008011117836 */ /* 0x000fce0000000000 */
.L_x_16133:
[----:B------:R-:W-:Y:S05]  /*9240*/  BSYNC.RECONVERGENT B7 ;  /* 0x0000000000077941 */ /* 0x000fea0003800200 */
.L_x_16132:
        /* <DEDUP_REMOVED lines=306> */
.L_x_16200:
[----:B------:R-:W0:Y:S01]  /*a570*/  LDCU.128 UR8, c[0x0][0x580] ;  /* 0x0000b000ff0877ac */ /* 0x000e220008000c00 */
[----:B------:R-:W-:-:S04]  /*a580*/  UPRMT UR4, UR41, 0x9910, URZ ;  /* 0x0000991029047896 */ /* 0x000fc800080000ff */
[----:B------:R-:W-:Y:S01]  /*a590*/  UISETP.GT.AND UP0, UPT, UR4, 0x9, UPT ;  /* 0x000000090400788c */ /* 0x000fe2000bf04270 */
[----:B0-----:R-:W-:Y:S02]  /*a5a0*/  IADD3 R16, P0, PT, R16, UR8, RZ ;  /* 0x0000000810107c10 */ /* 0x001fe4000ff1e0ff */
[----:B----4-:R-:W-:-:S03]  /*a5b0*/  IADD3 R4, P1, PT, R0, UR10, RZ ;  /* 0x0000000a00047c10 */ /* 0x010fc6000ff3e0ff */
[----:B------:R-:W-:Y:S02]  /*a5c0*/  IMAD.X R17, RZ, RZ, UR9, P0 ;  /* 0x00000009ff117e24 */ /* 0x000fe400080e06ff */
[----:B-123--:R-:W-:Y:S01]  /*a5d0*/  IMAD.X R5, RZ, RZ, UR11, P1 ;  /* 0x0000000bff057e24 */ /* 0x00efe200088e06ff */
        /* <DEDUP_REMOVED lines=11> */
.L_x_16204:
[----:B------:R4:W5:Y:S01]  /*a690*/  LDG.E.U8 R0, desc[UR36][R4.64] ;  /* 0x0000002404007981 */ /* 0x000962000c1e1100 */
[----:B------:R-:W-:Y:S05]  /*a6a0*/  BRA `(.L_x_16206) ;  /* 0x0000000c005c7947 */ /* 0x000fea0003800000 */
.L_x_16203:
        /* <DEDUP_REMOVED lines=8> */
.L_x_16208:
[----:B------:R2:W5:Y:S01]  /*a730*/  LDG.E.U8 R0, desc[UR36][R4.64] ;  /* 0x0000002404007981 */ /* 0x000562000c1e1100 */
[----:B------:R-:W-:Y:S05]  /*a740*/  BRA `(.L_x_16206) ;  /* 0x0000000c00347947 */ /* 0x000fea0003800000 */
.L_x_16207:
[----:B------:R0:W5:Y:S01]  /*a750*/  LDG.E.U16 R0, desc[UR36][R4.64] ;  /* 0x0000002404007981 */ /* 0x000162000c1e1500 */
[----:B------:R-:W-:Y:S05]  /*a760*/  BRA `(.L_x_16206) ;  /* 0x0000000c002c7947 */ /* 0x000fea0003800000 */
.L_x_16202:
        /* <DEDUP_REMOVED lines=10> */
.L_x_16210:
[----:B------:R-:W2:Y:S02]  /*a810*/  LDG.E.U16 R2, desc[UR36][R4.64] ;  /* 0x0000002404027981 */ /* 0x000ea4000c1e1500 */
[----:B--2---:R-:W-:-:S06]  /*a820*/  HADD2.F32 R2, -RZ, R2.H0_H0 ;  /* 0x20000002ff027230 */ /* 0x004fcc0000004100 */
[----:B------:R-:W0:Y:S02]  /*a830*/  F2I.S64.TRUNC R2, R2 ;  /* 0x0000000200027311 */ /* 0x000e24000020d900 */
[----:B0-----:R-:W-:Y:S01]  /*a840*/  PRMT R0, R2, 0x7610, R0 ;  /* 0x0000761002007816 */ /* 0x001fe20000000000 */
[----:B------:R-:W-:Y:S06]  /*a850*/  BRA `(.L_x_16206) ;  /* 0x0000000800f07947 */ /* 0x000fec0003800000 */
.L_x_16209:
        /* <DEDUP_REMOVED lines=10> */
.L_x_16212:
[----:B------:R-:W2:Y:S02]  /*a900*/  LDG.E.U16 R4, desc[UR36][R4.64] ;  /* 0x0000002404047981 */ /* 0x000ea4000c1e1500 */
[----:B--2---:R-:W-:-:S06]  /*a910*/  HADD2.F32 R2, -RZ, R4.H0_H0 ;  /* 0x20000004ff027230 */ /* 0x004fcc0000004100 */
[----:B------:R-:W0:Y:S02]  /*a920*/  F2I.S64.TRUNC R2, R2 ;  /* 0x0000000200027311 */ /* 0x000e24000020d900 */
[----:B0-----:R-:W-:Y:S01]  /*a930*/  PRMT R0, R2, 0x7610, R0 ;  /* 0x0000761002007816 */ /* 0x001fe20000000000 */
[----:B------:R-:W-:Y:S06]  /*a940*/  BRA `(.L_x_16206) ;  /* 0x0000000800b47947 */ /* 0x000fec0003800000 */
.L_x_16211:
[----:B------:R-:W2:Y:S02]  /*a950*/  LDG.E.64 R2, desc[UR36][R4.64] ;  /* 0x0000002404027981 */ /* 0x000ea4000c1e1b00 */
[----:B--2---:R-:W0:Y:S02]  /*a960*/  F2I.S64.F64.TRUNC R2, R2 ;  /* 0x0000000200027311 */ /* 0x004e24000030d900 */
[----:B0-----:R-:W-:Y:S01]  /*a970*/  PRMT R0, R2, 0x7610, R0 ;  /* 0x0000761002007816 */ /* 0x001fe20000000000 */
[----:B------:R-:W-:Y:S06]  /*a980*/  BRA `(.L_x_16206) ;  /* 0x0000000800a47947 */ /* 0x000fec0003800000 */
.L_x_16201:
        /* <DEDUP_REMOVED lines=12> */
.L_x_16215:
[----:B------:R-:W2:Y:S02]  /*aa50*/  LDG.E.64 R4, desc[UR36][R4.64] ;  /* 0x0000002404047981 */ /* 0x000ea4000c1e1b00 */
[----:B--2---:R-:W0:Y:S02]  /*aa60*/  F2I.S64.F64.TRUNC R2, R4 ;  /* 0x0000000400027311 */ /* 0x004e24000030d900 */
[----:B0-----:R-:W-:Y:S01]  /*aa70*/  PRMT R0, R2, 0x7610, R0 ;  /* 0x0000761002007816 */ /* 0x001fe20000000000 */
[----:B------:R-:W-:Y:S06]  /*aa80*/  BRA `(.L_x_16206) ;  /* 0x0000000800647947 */ /* 0x000fec0003800000 */
.L_x_16214:
        /* <DEDUP_REMOVED lines=27> */
.L_x_16217:
        /* <DEDUP_REMOVED lines=14> */
.L_x_16216:
[----:B------:R-:W2:Y:S02]  /*ad20*/  LDG.E.U16 R2, desc[UR36][R4.64] ;  /* 0x0000002404027981 */ /* 0x000ea4000c1e1500 */
[----:B--2---:R-:W-:-:S06]  /*ad30*/  SHF.L.U32 R2, R2, 0x10, RZ ;  /* 0x0000001002027819 */ /* 0x004fcc00000006ff */
[----:B------:R-:W0:Y:S02]  /*ad40*/  F2I.S64.TRUNC R2, R2 ;  /* 0x0000000200027311 */ /* 0x000e24000020d900 */
[----:B0-----:R-:W-:Y:S01]  /*ad50*/  PRMT R0, R2, 0x7610, R0 ;  /* 0x0000761002007816 */ /* 0x001fe20000000000 */
[----:B------:R-:W-:Y:S06]  /*ad60*/  BRA `(.L_x_16206) ;  /* 0x0000000400ac7947 */ /* 0x000fec0003800000 */
.L_x_16213:
        /* <DEDUP_REMOVED lines=10> */
.L_x_16220:
        /* <DEDUP_REMOVED lines=21> */
.L_x_16224:
[----:B------:R-:W-:Y:S05]  /*af60*/  BSYNC.RECONVERGENT B1 ;  /* 0x0000000000017941 */ /* 0x000fea0003800200 */
.L_x_16223:
[----:B------:R-:W-:Y:S01]  /*af70*/  IMAD.SHL.U32 R0, R0, 0x100000, RZ ;  /* 0x0010000000007824 */ /* 0x000fe200078e00ff */
[----:B------:R-:W-:-:S04]  /*af80*/  LEA R2, R2, 0x3b800000, 0x17 ;  /* 0x3b80000002027811 */ /* 0x000fc800078eb8ff */
[----:B------:R-:W-:-:S07]  /*af90*/  LOP3.LUT R2, R2, R0, R7, 0xfe, !PT ;  /* 0x0000000002027212 */ /* 0x000fce00078efe07 */
.L_x_16222:
[----:B------:R-:W-:Y:S05]  /*afa0*/  BSYNC.RECONVERGENT B0 ;  /* 0x0000000000007941 */ /* 0x000fea0003800200 */
.L_x_16221:
[----:B------:R-:W0:Y:S02]  /*afb0*/  F2I.S64.TRUNC R2, R2 ;  /* 0x0000000200027311 */ /* 0x000e24000020d900 */
[----:B0-----:R-:W-:Y:S01]  /*afc0*/  PRMT R0, R2, 0x7610, R0 ;  /* 0x0000761002007816 */ /* 0x001fe20000000000 */
[----:B------:R-:W-:Y:S06]  /*afd0*/  BRA `(.L_x_16206) ;  /* 0x0000000400107947 */ /* 0x000fec0003800000 */
.L_x_16219:
        /* <DEDUP_REMOVED lines=21> */
.L_x_16228:
[----:B------:R-:W-:Y:S05]  /*b130*/  BSYNC.RECONVERGENT B1 ;  /* 0x0000000000017941 */ /* 0x000fea0003800200 */
.L_x_16227:
[----:B------:R-:W-:Y:S01]  /*b140*/  IMAD.SHL.U32 R0, R0, 0x200000, RZ ;  /* 0x0020000000007824 */ /* 0x000fe200078e00ff */
[----:B------:R-:W-:-:S04]  /*b150*/  LEA R2, R2, 0x37800000, 0x17 ;  /* 0x3780000002027811 */ /* 0x000fc800078eb8ff */
[----:B------:R-:W-:-:S07]  /*b160*/  LOP3.LUT R2, R2, R0, R7, 0xfe, !PT ;  /* 0x0000000002027212 */ /* 0x000fce00078efe07 */
.L_x_16226:
[----:B------:R-:W-:Y:S05]  /*b170*/  BSYNC.RECONVERGENT B0 ;  /* 0x0000000000007941 */ /* 0x000fea0003800200 */
.L_x_16225:
[----:B------:R-:W0:Y:S02]  /*b180*/  F2I.S64.TRUNC R2, R2 ;  /* 0x0000000200027311 */ /* 0x000e24000020d900 */
[----:B0-----:R-:W-:Y:S01]  /*b190*/  PRMT R0, R2, 0x7610, R0 ;  /* 0x0000761002007816 */ /* 0x001fe20000000000 */
[----:B------:R-:W-:Y:S06]  /*b1a0*/  BRA `(.L_x_16206) ;  /* 0x00000000009c7947 */ /* 0x000fec0003800000 */
.L_x_16218:
        /* <DEDUP_REMOVED lines=14> */
.L_x_16232:
[----:B------:R-:W-:Y:S05]  /*b290*/  BSYNC.RECONVERGENT B0 ;  /* 0x0000000000007941 */ /* 0x000fea0003800200 */
.L_x_16231:
[----:B------:R-:W0:Y:S02]  /*b2a0*/  F2I.S64.TRUNC R2, R2 ;  /* 0x0000000200027311 */ /* 0x000e24000020d900 */
[----:B0-----:R-:W-:Y:S01]  /*b2b0*/  PRMT R0, R2, 0x7610, R0 ;  /* 0x0000761002007816 */ /* 0x001fe20000000000 */
[----:B------:R-:W-:Y:S06]  /*b2c0*/  BRA `(.L_x_16206) ;  /* 0x0000000000547947 */ /* 0x000fec0003800000 */
.L_x_16205:
        /* <DEDUP_REMOVED lines=16> */
.L_x_16233:
[----:B------:R-:W-:Y:S01]  /*b3d0*/  PRMT R0, RZ, 0x7610, R0 ;  /* 0x00007610ff007816 */ /* 0x000fe20000000000 */
[----:B------:R-:W-:Y:S06]  /*b3e0*/  BRA `(.L_x_16206) ;  /* 0x00000000000c7947 */ /* 0x000fec0003800000 */
.L_x_16230:
[----:B------:R0:W5:Y:S01]  /*b3f0*/  LDG.E.U8 R0, desc[UR36][R4.64] ;  /* 0x0000002404007981 */ /* 0x000162000c1e1100 */
[----:B------:R-:W-:Y:S05]  /*b400*/  BRA `(.L_x_16206) ;  /* 0x0000000000047947 */ /* 0x000fea0003800000 */
.L_x_16229:
[----:B------:R0:W5:Y:S02]  /*b410*/  LDG.E.U8 R0, desc[UR36][R4.64] ;  /* 0x0000002404007981 */ /* 0x000164000c1e1100 */
.L_x_16206:
[----:B------:R-:W-:Y:S01]  /*b420*/  UPRMT UR4, UR42, 0x9910, URZ ;  /* 0x000099102a047896 */ /* 0x000fe200080000ff */
[----:B-----5:R-:W-:-:S03]  /*b430*/  IMAD.MOV R3, RZ, RZ, -R0 ;  /* 0x000000ffff037224 */ /* 0x020fc600078e0a00 */
        /* <DEDUP_REMOVED lines=13> */
.L_x_16237:
[----:B------:R-:W-:Y:S01]  /*b510*/  STG.E.U8 desc[UR36][R16.64], R3 ;  /* 0x0000000310007986 */ /* 0x000fe2000c101124 */
[----:B------:R-:W-:Y:S05]  /*b520*/  EXIT ;  /* 0x000000000000794d */ /* 0x000fea0003800000 */
.L_x_16236:
        /* <DEDUP_REMOVED lines=8> */
[----:B------:R-:W-:Y:S01]  /*b5b0*/  STG.E.64 desc[UR36][R16.64], R2 ;  /* 0x0000000210007986 */ /* 0x000fe2000c101b24 */
[----:B------:R-:W-:Y:S05]  /*b5c0*/  EXIT ;  /* 0x000000000000794d */ /* 0x000fea0003800000 */
.L_x_16240:
[----:B------:R-:W-:-:S05]  /*b5d0*/  LOP3.LUT R3, R3, 0xff, RZ, 0xc0, !PT ;  /* 0x000000ff03037812 */ /* 0x000fca00078ec0ff */
[----:B------:R-:W-:Y:S01]  /*b5e0*/  STG.E desc[UR36][R16.64], R3 ;  /* 0x0000000310007986 */ /* 0x000fe2000c101924 */
[----:B------:R-:W-:Y:S05]  /*b5f0*/  EXIT ;  /* 0x000000000000794d */ /* 0x000fea0003800000 */
.L_x_16239:
[----:B------:R-:W-:-:S05]  /*b600*/  LOP3.LUT R3, R3, 0xff, RZ, 0xc0, !PT ;  /* 0x000000ff03037812 */ /* 0x000fca00078ec0ff */
[----:B------:R-:W-:Y:S01]  /*b610*/  STG.E.U16 desc[UR36][R16.64], R3 ;  /* 0x0000000310007986 */ /* 0x000fe2000c101524 */
[----:B------:R-:W-:Y:S05]  /*b620*/  EXIT ;  /* 0x000000000000794d */ /* 0x000fea0003800000 */
.L_x_16235:
[----:B------:R-:W-:-:S09]  /*b630*/  UISETP.GT.AND UP0, UPT, UR4, 0x6, UPT ;  /* 0x000000060400788c */ /* 0x000fd2000bf04270 */
[----:B------:R-:W-:Y:S05]  /*b640*/  BRA.U UP0, `(.L_x_16241) ;  /* 0x0000000100347547 */ /* 0x000fea000b800000 */
[----:B------:R-:W-:-:S09]  /*b650*/  UISETP.NE.AND UP0, UPT, UR4, 0x5, UPT ;  /* 0x000000050400788c */ /* 0x000fd2000bf05270 */
[----:B------:R-:W-:Y:S05]  /*b660*/  BRA.U !UP0, `(.L_x_16242) ;  /* 0x0000000108187547 */ /* 0x000fea000b800000 */
[----:B------:R-:W-:-:S09]  /*b670*/  UISETP.NE.AND UP0, UPT, UR4, 0x6, UPT ;  /* 0x000000060400788c */ /* 0x000fd2000bf05270 */
[----:B------:R-:W-:Y:S05]  /*b680*/  BRA.U UP0, `(.L_x_16238) ;  /* 0x0000000900207547 */ /* 0x000fea000b800000 */
[----:B------:R-:W-:-:S06]  /*b690*/  LOP3.LUT R3, R3, 0xff, RZ, 0xc0, !PT ;  /* 0x000000ff03037812 */ /* 0x000fcc00078ec0ff */
[----:B------:R-:W5:Y:S02]  /*b6a0*/  I2F.U16 R3, R3 ;  /* 0x0000000300037306 */ /* 0x000f640000101000 */
[----:B-----5:R-:W-:Y:S01]  /*b6b0*/  STG.E desc[UR36][R16.64], R3 ;  /* 0x0000000310007986 */ /* 0x020fe2000c101924 */
[----:B------:R-:W-:Y:S05]  /*b6c0*/  EXIT ;  /* 0x000000000000794d */ /* 0x000fea0003800000 */
.L_x_16242:
[----:B------:R-:W-:-:S04]  /*b6d0*/  LOP3.LUT R3, R3, 0xff, RZ, 0xc0, !PT ;  /* 0x000000ff03037812 */ /* 0x000fc800078ec0ff */
[----:B------:R-:W5:Y:S02]  /*b6e0*/  I2F.U16 R0, R3 ;  /* 0x0000000300007306 */ /* 0x000f640000101000 */
[----:B-----5:R-:W-:-:S05]  /*b6f0*/  F2FP.F16.F32.PACK_AB R0, RZ, R0 ;  /* 0x00000000ff00723e */ /* 0x020fca00000000ff */
[----:B------:R-:W-:Y:S01]  /*b700*/  STG.E.U16 desc[UR36][R16.64], R0 ;  /* 0x0000000010007986 */ /* 0x000fe2000c101524 */
[----:B------:R-:W-:Y:S05]  /*b710*/  EXIT ;  /* 0x000000000000794d */ /* 0x000fea0003800000 */
.L_x_16241:
[----:B------:R-:W-:-:S09]  /*b720*/  UISETP.NE.AND UP0, UPT, UR4, 0x7, UPT ;  /* 0x000000070400788c */ /* 0x000fd2000bf05270 */
[----:B------:R-:W-:Y:S05]  /*b730*/  BRA.U !UP0, `(.L_x_16243) ;  /* 0x00000001083c7547 */ /* 0x000fea000b800000 */
[----:B------:R-:W-:-:S09]  /*b740*/  UISETP.NE.AND UP0, UPT, UR4, 0x8, UPT ;  /* 0x000000080400788c */ /* 0x000fd2000bf05270 */
[----:B------:R-:W-:Y:S05]  /*b750*/  BRA.U !UP0, `(.L_x_16244) ;  /* 0x00000001081c7547 */ /* 0x000fea000b800000 */
[----:B------:R-:W-:-:S09]  /*b760*/  UISETP.NE.AND UP0, UPT, UR4, 0x9, UPT ;  /* 0x000000090400788c */ /* 0x000fd2000bf05270 */
[----:B------:R-:W-:Y:S05]  /*b770*/  BRA.U UP0, `(.L_x_16238) ;  /* 0x0000000500e47547 */ /* 0x000fea000b800000 */
[----:B------:R-:W-:Y:S01]  /*b780*/  LOP3.LUT R3, R3, 0xff, RZ, 0xc0, !PT ;  /* 0x000000ff03037812 */ /* 0x000fe200078ec0ff */
[----:B01234-:R-:W-:-:S03]  /*b790*/  IMAD.MOV.U32 R5, RZ, RZ, RZ ;  /* 0x000000ffff057224 */ /* 0x01ffc600078e00ff */
[----:B------:R-:W0:Y:S02]  /*b7a0*/  I2F.U16 R4, R3 ;  /* 0x0000000300047306 */ /* 0x000e240000101000 */
[----:B0-----:R-:W-:Y:S01]  /*b7b0*/  STG.E.64 desc[UR36][R16.64], R4 ;  /* 0x0000000410007986 */ /* 0x001fe2000c101b24 */
[----:B------:R-:W-:Y:S05]  /*b7c0*/  EXIT ;  /* 0x000000000000794d */ /* 0x000fea0003800000 */
.L_x_16244:
[----:B------:R-:W-:-:S06]  /*b7d0*/  LOP3.LUT R3, R3, 0xff, RZ, 0xc0, !PT ;  /* 0x000000ff03037812 */ /* 0x000fcc00078ec0ff */
[----:B------:R-:W5:Y:S02]  /*b7e0*/  I2F.U16 R3, R3 ;  /* 0x0000000300037306 */ /* 0x000f640000101000 */
[----:B-----5:R-:W-:-:S04]  /*b7f0*/  F2FP.F16.F32.PACK_AB R3, RZ, R3 ;  /* 0x00000003ff03723e */ /* 0x020fc800000000ff */
[----:B------:R-:W-:-:S05]  /*b800*/  PRMT R3, R3, 0x5410, RZ ;  /* 0x0000541003037816 */ /* 0x000fca00000000ff */
[----:B------:R-:W-:Y:S01]  /*b810*/  STG.E desc[UR36][R16.64], R3 ;  /* 0x0000000310007986 */ /* 0x000fe2000c101924 */
[----:B------:R-:W-:Y:S05]  /*b820*/  EXIT ;  /* 0x000000000000794d */ /* 0x000fea0003800000 */
.L_x_16243:
[----:B------:R-:W-:-:S06]  /*b830*/  LOP3.LUT R3, R3, 0xff, RZ, 0xc0, !PT ;  /* 0x000000ff03037812 */ /* 0x000fcc00078ec0ff */
[----:B------:R-:W5:Y:S02]  /*b840*/  I2F.F64.U16 R2, R3 ;  /* 0x0000000300027312 */ /* 0x000f640000101800 */
[----:B-----5:R-:W-:Y:S01]  /*b850*/  STG.E.64 desc[UR36][R16.64], R2 ;  /* 0x0000000210007986 */ /* 0x020fe2000c101b24 */
[----:B------:R-:W-:Y:S05]  /*b860*/  EXIT ;  /* 0x000000000000794d */ /* 0x000fea0003800000 */
.L_x_16234:
        /* <DEDUP_REMOVED lines=11> */
[----:B------:R-:W-:Y:S01]  /*b920*/  STG.E.U16 desc[UR36][R16.64], R3 ;  /* 0x0000000310007986 */ /* 0x000fe2000c101524 */
[----:B------:R-:W-:Y:S05]  /*b930*/  EXIT ;  /* 0x000000000000794d */ /* 0x000fea0003800000 */
.L_x_16248:
[----:B------:R-:W-:Y:S01]  /*b940*/  LOP3.LUT R3, R3, 0xff, RZ, 0xc0, !PT ;  /* 0x000000ff03037812 */ /* 0x000fe200078ec0ff */
[----:B------:R-:W-:Y:S01]  /*b950*/  BSSY.RECONVERGENT B0, `(.L_x_16249) ;  /* 0x0000011000007945 */ /* 0x000fe20003800200 */
[----:B------:R-:W-:-:S04]  /*b960*/  IMAD.MOV.U32 R8, RZ, RZ, 0x80 ;  /* 0x00000080ff087424 */ /* 0x000fc800078e00ff */
[----:B------:R-:W5:Y:S02]  /*b970*/  I2F.U16 R3, R3 ;  /* 0x0000000300037306 */ /* 0x000f640000101000 */
[----:B-----5:R-:W-:-:S13]  /*b980*/  ISETP.GT.U32.AND P0, PT, R3, 0x437fffff, PT ;  /* 0x437fffff0300780c */ /* 0x020fda0003f04070 */
        /* <DEDUP_REMOVED lines=12> */
.L_x_16251:
[----:B------:R-:W-:-:S07]  /*ba50*/  PRMT R8, R0, 0x7610, R8 ;  /* 0x0000761000087816 */ /* 0x000fce0000000008 */
.L_x_16250:
[----:B------:R-:W-:Y:S05]  /*ba60*/  BSYNC.RECONVERGENT B0 ;  /* 0x0000000000007941 */ /* 0x000fea0003800200 */
.L_x_16249:
[----:B------:R-:W-:Y:S01]  /*ba70*/  STG.E.U8 desc[UR36][R16.64], R8 ;  /* 0x0000000810007986 */ /* 0x000fe2000c101124 */
[----:B------:R-:W-:Y:S05]  /*ba80*/  EXIT ;  /* 0x000000000000794d */ /* 0x000fea0003800000 */
.L_x_16247:
[----:B------:R-:W-:Y:S01]  /*ba90*/  LOP3.LUT R3, R3, 0xff, RZ, 0xc0, !PT ;  /* 0x000000ff03037812 */ /* 0x000fe200078ec0ff */
[----:B------:R-:W-:Y:S01]  /*baa0*/  BSSY.RECONVERGENT B0, `(.L_x_16252) ;  /* 0x0000011000007945 */ /* 0x000fe20003800200 */
[----:B------:R-:W-:-:S04]  /*bab0*/  HFMA2 R8, -RZ, RZ, 0, 7.62939453125e-06 ;  /* 0x00000080ff087431 */ /* 0x000fc800000001ff */
        /* <DEDUP_REMOVED lines=14> */
.L_x_16254:
[----:B------:R-:W-:-:S07]  /*bba0*/  PRMT R8, R0, 0x7610, R8 ;  /* 0x0000761000087816 */ /* 0x000fce0000000008 */
.L_x_16253:
[----:B------:R-:W-:Y:S05]  /*bbb0*/  BSYNC.RECONVERGENT B0 ;  /* 0x0000000000007941 */ /* 0x000fea0003800200 */
.L_x_16252:
[----:B------:R-:W-:Y:S01]  /*bbc0*/  STG.E.U8 desc[UR36][R16.64], R8 ;  /* 0x0000000810007986 */ /* 0x000fe2000c101124 */
[----:B------:R-:W-:Y:S05]  /*bbd0*/  EXIT ;  /* 0x000000000000794d */ /* 0x000fea0003800000 */
.L_x_16246:
[----:B------:R-:W-:-:S09]  /*bbe0*/  UISETP.NE.AND UP0, UPT, UR4, 0x1c, UPT ;  /* 0x0000001c0400788c */ /* 0x000fd2000bf05270 */
[----:B------:R-:W-:Y:S05]  /*bbf0*/  BRA.U !UP0, `(.L_x_16255) ;  /* 0x0000000108647547 */ /* 0x000fea000b800000 */
[----:B------:R-:W-:-:S09]  /*bc00*/  UISETP.NE.AND UP0, UPT, UR4, 0x1d, UPT ;  /* 0x0000001d0400788c */ /* 0x000fd2000bf05270 */
[----:B------:R-:W-:Y:S05]  /*bc10*/  BRA.U !UP0, `(.L_x_16256) ;  /* 0x00000001084c7547 */ /* 0x000fea000b800000 */
[----:B------:R-:W-:-:S09]  /*bc20*/  UISETP.NE.AND UP0, UPT, UR4, 0x2c, UPT ;  /* 0x0000002c0400788c */ /* 0x000fd2000bf05270 */
[----:B------:R-:W-:Y:S05]  /*bc30*/  BRA.U UP0, `(.L_x_16238) ;  /* 0x0000000100b47547 */ /* 0x000fea000b800000 */
[----:B------:R-:W-:Y:S01]  /*bc40*/  LOP3.LUT R3, R3, 0xff, RZ, 0xc0, !PT ;  /* 0x000000ff03037812 */ /* 0x000fe200078ec0ff */
[----:B01234-:R-:W-:-:S05]  /*bc50*/  IMAD.MOV.U32 R4, RZ, RZ, 0xff ;  /* 0x000000ffff047424 */ /* 0x01ffca00078e00ff */
        /* <DEDUP_REMOVED lines=13> */
[----:B------:R-:W-:Y:S01]  /*bd30*/  STG.E.U8 desc[UR36][R16.64], R3 ;  /* 0x0000000310007986 */ /* 0x000fe2000c101124 */
[----:B------:R-:W-:Y:S05]  /*bd40*/  EXIT ;  /* 0x000000000000794d */ /* 0x000fea0003800000 */
.L_x_16256:
[----:B------:R-:W-:Y:S01]  /*bd50*/  LOP3.LUT R2, R3, 0xff, RZ, 0xc0, !PT ;  /* 0x000000ff03027812 */ /* 0x000fe200078ec0ff */
[----:B------:R-:W-:-:S05]  /*bd60*/  IMAD.MOV.U32 R3, RZ, RZ, RZ ;  /* 0x000000ffff037224 */ /* 0x000fca00078e00ff */
[----:B------:R-:W-:Y:S01]  /*bd70*/  STG.E.64 desc[UR36][R16.64], R2 ;  /* 0x0000000210007986 */ /* 0x000fe2000c101b24 */
[----:B------:R-:W-:Y:S05]  /*bd80*/  EXIT ;  /* 0x000000000000794d */ /* 0x000fea0003800000 */
.L_x_16255:
[----:B------:R-:W-:-:S05]  /*bd90*/  LOP3.LUT R3, R3, 0xff, RZ, 0xc0, !PT ;  /* 0x000000ff03037812 */ /* 0x000fca00078ec0ff */
[----:B------:R-:W-:Y:S01]  /*bda0*/  STG.E desc[UR36][R16.64], R3 ;  /* 0x0000000310007986 */ /* 0x000fe2000c101924 */
[----:B------:R-:W-:Y:S05]  /*bdb0*/  EXIT ;  /* 0x000000000000794d */ /* 0x000fea0003800000 */
.L_x_16245:
        /* <DEDUP_REMOVED lines=8> */
[----:B------:R-:W-:Y:S01]  /*be40*/  STG.E.U8 desc[UR36][R16.64], R3 ;  /* 0x0000000310007986 */ /* 0x000fe2000c101124 */
[----:B------:R-:W-:Y:S05]  /*be50*/  EXIT ;  /* 0x000000000000794d */ /* 0x000fea0003800000 */
.L_x_16258:
[----:B01234-:R-:W-:Y:S02]  /*be60*/  LOP3.LUT R4, R3, 0xff, RZ, 0xc0, !PT ;  /* 0x000000ff03047812 */ /* 0x01ffe400078ec0ff */
[----:B------:R-:W-:-:S04]  /*be70*/  CS2R R6, SRZ ;  /* 0x0000000000067805 */ /* 0x000fc8000001ff00 */
[----:B------:R-:W0:Y:S02]  /*be80*/  I2F.F64.U16 R4, R4 ;  /* 0x0000000400047312 */ /* 0x000e240000101800 */
[----:B0-----:R-:W-:Y:S01]  /*be90*/  STG.E.128 desc[UR36][R16.64], R4 ;  /* 0x0000000410007986 */ /* 0x001fe2000c101d24 */
[----:B------:R-:W-:Y:S05]  /*bea0*/  EXIT ;  /* 0x000000000000794d */ /* 0x000fea0003800000 */
.L_x_16257:
[----:B------:R-:W-:-:S09]  /*beb0*/  UISETP.NE.AND UP0, UPT, UR4, 0xf, UPT ;  /* 0x0000000f0400788c */ /* 0x000fd2000bf05270 */
[----:B------:R-:W-:Y:S05]  /*bec0*/  BRA.U !UP0, `(.L_x_16259) ;  /* 0x0000000108dc7547 */ /* 0x000fea000b800000 */
[----:B------:R-:W-:-:S09]  /*bed0*/  UISETP.NE.AND UP0, UPT, UR4, 0x17, UPT ;  /* 0x000000170400788c */ /* 0x000fd2000bf05270 */
[----:B------:R-:W-:Y:S05]  /*bee0*/  BRA.U !UP0, `(.L_x_16260) ;  /* 0x0000000108887547 */ /* 0x000fea000b800000 */
[----:B------:R-:W-:-:S09]  /*bef0*/  UISETP.NE.AND UP0, UPT, UR4, 0x18, UPT ;  /* 0x000000180400788c */ /* 0x000fd2000bf05270 */
[----:B------:R-:W-:Y:S05]  /*bf00*/  BRA.U !UP0, `(.L_x_16261) ;  /* 0x0000000108447547 */ /* 0x000fea000b800000 */
.L_x_16238:
[----:B------:R-:W-:Y:S01]  /*bf10*/  MOV R0, 0x0 ;  /* 0x0000000000007802 */ /* 0x000fe20000000f00 */
[----:B------:R-:W0:Y:S01]  /*bf20*/  LDCU.64 UR4, c[0x4][0x198] ;  /* 0x01003300ff0477ac */ /* 0x000e220008000a00 */
[----:B------:R-:W-:Y:S02]  /*bf30*/  HFMA2 R8, -RZ, RZ, 0, 6.020069122314453125e-06 ;  /* 0x00000065ff087431 */ /* 0x000fe400000001ff */
[----:B------:R-:W-:Y:S01]  /*bf40*/  IMAD.MOV.U32 R12, RZ, RZ, 0x1 ;  /* 0x00000001ff0c7424 */ /* 0x000fe200078e00ff */
[----:B------:R0:W0:Y:S01]  /*bf50*/  LDC.64 R2, c[0x4][R0] ;  /* 0x0100000000027b82 */ /* 0x0000220000000a00 */
[----:B------:R-:W5:Y:S01]  /*bf60*/  LDCU.64 UR6, c[0x4][0x1a0] ;  /* 0x01003400ff0677ac */ /* 0x000f620008000a00 */
[----:B------:R-:W-:Y:S01]  /*bf70*/  IMAD.MOV.U32 R13, RZ, RZ, RZ ;  /* 0x000000ffff0d7224 */ /* 0x000fe200078e00ff */
[----:B------:R-:W5:Y:S01]  /*bf80*/  LDCU.64 UR8, c[0x4][0x70] ;  /* 0x01000e00ff0877ac */ /* 0x000f620008000a00 */
[----:B01234-:R-:W-:Y:S01]  /*bf90*/  MOV R4, UR4 ;  /* 0x0000000400047c02 */ /* 0x01ffe20008000f00 */
[----:B------:R-:W-:-:S02]  /*bfa0*/  IMAD.U32 R5, RZ, RZ, UR5 ;  /* 0x00000005ff057e24 */ /* 0x000fc4000f8e00ff */
[----:B-----5:R-:W-:Y:S01]  /*bfb0*/  IMAD.U32 R6, RZ, RZ, UR6 ;  /* 0x00000006ff067e24 */ /* 0x020fe2000f8e00ff */
[----:B------:R-:W-:Y:S01]  /*bfc0*/  MOV R7, UR7 ;  /* 0x0000000700077c02 */ /* 0x000fe20008000f00 */
[----:B------:R-:W-:Y:S02]  /*bfd0*/  IMAD.U32 R10, RZ, RZ, UR8 ;  /* 0x00000008ff0a7e24 */ /* 0x000fe4000f8e00ff */
[----:B------:R-:W-:-:S07]  /*bfe0*/  IMAD.U32 R11, RZ, RZ, UR9 ;  /* 0x00000009ff0b7e24 */ /* 0x000fce000f8e00ff */
[----:B------:R-:W-:-:S07]  /*bff0*/  LEPC R20, `(.L_x_16262) ;  /* 0x000000001014794e */ /* 0x000fce0000000000 */
[----:B------:R-:W-:Y:S05]  /*c000*/  CALL.ABS.NOINC R2 ;  /* 0x0000000002007343 */ /* 0x000fea0003c00000 */
.L_x_16262:
[----:B------:R-:W-:Y:S05]  /*c010*/  EXIT ;  /* 0x000000000000794d */ /* 0x000fea0003800000 */
.L_x_16261:
[----:B------:R-:W-:Y:S01]  /*c020*/  LOP3.LUT R0, R3, 0xff, RZ, 0xc0, !PT ;  /* 0x000000ff03007812 */ /* 0x000fe200078ec0ff */
[----:B------:R-:W-:Y:S01]  /*c030*/  BSSY.RECONVERGENT B0, `(.L_x_16263) ;  /* 0x000000b000007945 */ /* 0x000fe20003800200 */
[----:B------:R-:W-:Y:S02]  /*c040*/  MOV R3, 0x7f ;  /* 0x0000007f00037802 */ /* 0x000fe40000000f00 */
[----:B01234-:R-:W0:Y:S02]  /*c050*/  I2F.U16 R5, R0 ;  /* 0x0000000000057306 */ /* 0x01fe240000101000 */
        /* <DEDUP_REMOVED lines=8> */
.L_x_16264:
[----:B------:R-:W-:Y:S05]  /*c0e0*/  BSYNC.RECONVERGENT B0 ;  /* 0x0000000000007941 */ /* 0x000fea0003800200 */
.L_x_16263:
[----:B------:R-:W-:Y:S01]  /*c0f0*/  STG.E.U8 desc[UR36][R16.64], R3 ;  /* 0x0000000310007986 */ /* 0x000fe2000c101124 */
[----:B------:R-:W-:Y:S05]  /*c100*/  EXIT ;  /* 0x000000000000794d */ /* 0x000fea0003800000 */
.L_x_16260:
[----:B------:R-:W-:-:S04]  /*c110*/  LOP3.LUT R3, R3, 0xff, RZ, 0xc0, !PT ;  /* 0x000000ff03037812 */ /* 0x000fc800078ec0ff */
[----:B01234-:R-:W0:Y:S02]  /*c120*/  I2F.U16 R5, R3 ;  /* 0x0000000300057306 */ /* 0x01fe240000101000 */
        /* <DEDUP_REMOVED lines=12> */
.L_x_16265:
[----:B------:R-:W-:Y:S01]  /*c1f0*/  IMAD.MOV.U32 R3, RZ, RZ, 0x7f ;  /* 0x0000007fff037424 */ /* 0x000fe200078e00ff */
[----:B------:R-:W-:-:S04]  /*c200*/  ISETP.GT.U32.AND P0, PT, R5, 0x7f800000, PT ;  /* 0x7f8000000500780c */ /* 0x000fc80003f04070 */
[----:B------:R-:W-:-:S05]  /*c210*/  SEL R3, R3, 0x7c, P0 ;  /* 0x0000007c03037807 */ /* 0x000fca0000000000 */
[----:B------:R-:W-:Y:S01]  /*c220*/  STG.E.U8 desc[UR36][R16.64], R3 ;  /* 0x0000000310007986 */ /* 0x000fe2000c101124 */
[----:B------:R-:W-:Y:S05]  /*c230*/  EXIT ;  /* 0x000000000000794d */ /* 0x000fea0003800000 */
.L_x_16259:
[----:B------:R-:W-:-:S04]  /*c240*/  LOP3.LUT R3, R3, 0xff, RZ, 0xc0, !PT ;  /* 0x000000ff03037812 */ /* 0x000fc800078ec0ff */
[----:B------:R-:W5:Y:S02]  /*c250*/  I2F.U16 R0, R3 ;  /* 0x0000000300007306 */ /* 0x000f640000101000 */
[----:B-----5:R-:W-:-:S05]  /*c260*/  F2FP.BF16.F32.PACK_AB R0, RZ, R0 ;  /* 0x00000000ff00723e */ /* 0x020fca00000010ff */
[----:B------:R-:W-:Y:S01]  /*c270*/  STG.E.U16 desc[UR36][R16.64], R0 ;  /* 0x0000000010007986 */ /* 0x000fe2000c101524 */
[----:B------:R-:W-:Y:S05]  /*c280*/  EXIT ;  /* 0x000000000000794d */ /* 0x000fea0003800000 */
.L_x_16266:
        /* <DEDUP_REMOVED lines=15> */
.L_x_23785:


//--------------------- .text._ZN2at6native27unrolled_elementwise_kernelIZZZNS0_15neg_kernel_cudaERNS_18TensorIteratorBaseEENKUlvE0_clEvENKUlvE_clEvEUlhE_St5arrayIPcLm2EELi4E23TrivialOffsetCalculatorILi1EjESB_NS0_6memory12LoadWithCastILi1EEENSC_13StoreWithCastILi1EEEEEviT_T0_T2_T3_T4_T5_ --------------------------
	.section	.text._ZN2at6native27unrolled_elementwise_kernelIZZZNS0_15neg_kernel_cudaERNS_18TensorIteratorBaseEENKUlvE0_clEvENKUlvE_clEvEUlhE_St5arrayIPcLm2EELi4E23TrivialOffsetCalculatorILi1EjESB_NS0_6memory12LoadWithCastILi1EEENSC_13StoreWithCastILi1EEEEEviT_T0_T2_T3_T4_T5_,"ax",@progbits
	.align	128
        .global         _ZN2at6native27unrolled_elementwise_kernelIZZZNS0_15neg_kernel_cudaERNS_18TensorIteratorBaseEENKUlvE0_clEvENKUlvE_clEvEUlhE_St5arrayIPcLm2EELi4E23TrivialOffsetCalculatorILi1EjESB_NS0_6memory12LoadWithCastILi1EEENSC_13StoreWithCastILi1EEEEEviT_T0_T2_T3_T4_T5_
        .type           _ZN2at6native27unrolled_elementwise_kernelIZZZNS0_15neg_kernel_cudaERNS_18TensorIteratorBaseEENKUlvE0_clEvENKUlvE_clEvEUlhE_St5arrayIPcLm2EELi4E23TrivialOffsetCalculatorILi1EjESB_NS0_6memory12LoadWithCastILi1EEENSC_13StoreWithCastILi1EEEEEviT_T0_T2_T3_T4_T5_,@function
        .size           _ZN2at6native27unrolled_elementwise_kernelIZZZNS0_15neg_kernel_cudaERNS_18TensorIteratorBaseEENKUlvE0_clEvENKUlvE_clEvEUlhE_St5arrayIPcLm2EELi4E23TrivialOffsetCalculatorILi1EjESB_NS0_6memory12LoadWithCastILi1EEENSC_13StoreWithCastILi1EEEEEviT_T0_T2_T3_T4_T5_,(.L_x_23786 - _ZN2at6native27unrolled_elementwise_kernelIZZZNS0_15neg_kernel_cudaERNS_18TensorIteratorBaseEENKUlvE0_clEvENKUlvE_clEvEUlhE_St5arrayIPcLm2EELi4E23TrivialOffsetCalculatorILi1EjESB_NS0_6memory12LoadWithCastILi1EEENSC_13StoreWithCastILi1EEEEEviT_T0_T2_T3_T4_T5_)
        .other          _ZN2at6native27unrolled_elementwise_kernelIZZZNS0_15neg_kernel_cudaERNS_18TensorIteratorBaseEENKUlvE0_clEvENKUlvE_clEvEUlhE_St5arrayIPcLm2EELi4E23TrivialOffsetCalculatorILi1EjESB_NS0_6memory12LoadWithCastILi1EEENSC_13StoreWithCastILi1EEEEEviT_T0_T2_T3_T4_T5_,@"STO_CUDA_ENTRY STV_DEFAULT"
_ZN2at6native27unrolled_elementwise_kernelIZZZNS0_15neg_kernel_cudaERNS_18TensorIteratorBaseEENKUlvE0_clEvENKUlvE_clEvEUlhE_St5arrayIPcLm2EELi4E23TrivialOffsetCalculatorILi1EjESB_NS0_6memory12LoadWithCastILi1EEENSC_13StoreWithCastILi1EEEEEviT_T0_T2_T3_T4_T5_:
.text._ZN2at6native27unrolled_elementwise_kernelIZZZNS0_15neg_kernel_cudaERNS_18TensorIteratorBaseEENKUlvE0_clEvENKUlvE_clEvEUlhE_St5arrayIPcLm2EELi4E23TrivialOffsetCalculatorILi1EjESB_NS0_6memory12LoadWithCastILi1EEENSC_13StoreWithCastILi1EEEEEviT_T0_T2_T3_T4_T5_:
        /* <DEDUP_REMOVED lines=31> */
.L_x_16272:
[----:B------:R3:W5:Y:S01]  /*01f0*/  LDG.E.U8 R25, desc[UR36][R4.64] ;  /* 0x0000002404197981 */ /* 0x000762000c1e1100 */
[----:B------:R-:W-:Y:S05]  /*0200*/  BRA `(.L_x_16274) ;  /* 0x0000000c005c7947 */ /* 0x000fea0003800000 */
.L_x_16271:
        /* <DEDUP_REMOVED lines=8> */
.L_x_16276:
[----:B------:R1:W5:Y:S01]  /*0290*/  LDG.E.U8 R25, desc[UR36][R4.64] ;  /* 0x0000002404197981 */ /* 0x000362000c1e1100 */
[----:B------:R-:W-:Y:S05]  /*02a0*/  BRA `(.L_x_16274) ;  /* 0x0000000c00347947 */ /* 0x000fea0003800000 */
.L_x_16275:
[----:B------:R2:W5:Y:S01]  /*02b0*/  LDG.E.U16 R25, desc[UR36][R4.64] ;  /* 0x0000002404197981 */ /* 0x000562000c1e1500 */
[----:B------:R-:W-:Y:S05]  /*02c0*/  BRA `(.L_x_16274) ;  /* 0x0000000c002c7947 */ /* 0x000fea0003800000 */
.L_x_16270:
        /* <DEDUP_REMOVED lines=10> */
.L_x_16278:
[----:B------:R-:W2:Y:S02]  /*0370*/  LDG.E.U16 R2, desc[UR36][R4.64] ;  /* 0x0000002404027981 */ /* 0x000ea4000c1e1500 */
[----:B--2---:R-:W-:-:S06]  /*0380*/  HADD2.F32 R2, -RZ, R2.H0_H0 ;  /* 0x20000002ff027230 */ /* 0x004fcc0000004100 */
[----:B------:R-:W0:Y:S02]  /*0390*/  F2I.S64.TRUNC R2, R2 ;  /* 0x0000000200027311 */ /* 0x000e24000020d900 */
[----:B0-----:R-:W-:Y:S01]  /*03a0*/  PRMT R25, R2, 0x7610, R25 ;  /* 0x0000761002197816 */ /* 0x001fe20000000019 */
[----:B------:R-:W-:Y:S06]  /*03b0*/  BRA `(.L_x_16274) ;  /* 0x0000000800f07947 */ /* 0x000fec0003800000 */
.L_x_16277:
        /* <DEDUP_REMOVED lines=10> */
.L_x_16280:
[----:B------:R-:W2:Y:S02]  /*0460*/  LDG.E.U16 R4, desc[UR36][R4.64] ;  /* 0x0000002404047981 */ /* 0x000ea4000c1e1500 */
[----:B--2---:R-:W-:-:S06]  /*0470*/  HADD2.F32 R2, -RZ, R4.H0_H0 ;  /* 0x20000004ff027230 */ /* 0x004fcc0000004100 */
[----:B------:R-:W0:Y:S02]  /*0480*/  F2I.S64.TRUNC R2, R2 ;  /* 0x0000000200027311 */ /* 0x000e24000020d900 */
[----:B0-----:R-:W-:Y:S01]  /*0490*/  PRMT R25, R2, 0x7610, R25 ;  /* 0x0000761002197816 */ /* 0x001fe20000000019 */
[----:B------:R-:W-:Y:S06]  /*04a0*/  BRA `(.L_x_16274) ;  /* 0x0000000800b47947 */ /* 0x000fec0003800000 */
.L_x_16279:
[----:B------:R-:W2:Y:S02]  /*04b0*/  LDG.E.64 R2, desc[UR36][R4.64] ;  /* 0x0000002404027981 */ /* 0x000ea4000c1e1b00 */
[----:B--2---:R-:W0:Y:S02]  /*04c0*/  F2I.S64.F64.TRUNC R2, R2 ;  /* 0x0000000200027311 */ /* 0x004e24000030d900 */
[----:B0-----:R-:W-:Y:S01]  /*04d0*/  PRMT R25, R2, 0x7610, R25 ;  /* 0x0000761002197816 */ /* 0x001fe20000000019 */
[----:B------:R-:W-:Y:S06]  /*04e0*/  BRA `(.L_x_16274) ;  /* 0x0000000800a47947 */ /* 0x000fec0003800000 */
.L_x_16269:
        /* <DEDUP_REMOVED lines=12> */
.L_x_16283:
[----:B------:R-:W2:Y:S02]  /*05b0*/  LDG.E.64 R4, desc[UR36][R4.64] ;  /* 0x0000002404047981 */ /* 0x000ea4000c1e1b00 */
[----:B--2---:R-:W0:Y:S02]  /*05c0*/  F2I.S64.F64.TRUNC R2, R4 ;  /* 0x0000000400027311 */ /* 0x004e24000030d900 */
[----:B0-----:R-:W-:Y:S01]  /*05d0*/  PRMT R25, R2, 0x7610, R25 ;  /* 0x0000761002197816 */ /* 0x001fe20000000019 */
[----:B------:R-:W-:Y:S06]  /*05e0*/  BRA `(.L_x_16274) ;  /* 0x0000000800647947 */ /* 0x000fec0003800000 */
.L_x_16282:
        /* <DEDUP_REMOVED lines=27> */
.L_x_16285:
        /* <DEDUP_REMOVED lines=14> */
.L_x_16284:
[----:B------:R-:W2:Y:S02]  /*0880*/  LDG.E.U16 R2, desc[UR36][R4.64] ;  /* 0x0000002404027981 */ /* 0x000ea4000c1e1500 */
[----:B--2---:R-:W-:-:S06]  /*0890*/  IMAD.U32 R2, R2, 0x10000, RZ ;  /* 0x0001000002027824 */ /* 0x004fcc00078e00ff */
[----:B------:R-:W0:Y:S02]  /*08a0*/  F2I.S64.TRUNC R2, R2 ;  /* 0x0000000200027311 */ /* 0x000e24000020d900 */
[----:B0-----:R-:W-:Y:S01]  /*08b0*/  PRMT R25, R2, 0x7610, R25 ;  /* 0x0000761002197816 */ /* 0x001fe20000000019 */
[----:B------:R-:W-:Y:S06]  /*08c0*/  BRA `(.L_x_16274) ;  /* 0x0000000400ac7947 */ /* 0x000fec0003800000 */
.L_x_16281:
        /* <DEDUP_REMOVED lines=10> */
.L_x_16288:
        /* <DEDUP_REMOVED lines=21> */
.L_x_16292:
[----:B------:R-:W-:Y:S05]  /*0ac0*/  BSYNC.RECONVERGENT B1 ;  /* 0x0000000000017941 */ /* 0x000fea0003800200 */
.L_x_16291:
[----:B------:R-:W-:Y:S01]  /*0ad0*/  IMAD.SHL.U32 R0, R0, 0x100000, RZ ;  /* 0x0010000000007824 */ /* 0x000fe200078e00ff */
[----:B------:R-:W-:-:S04]  /*0ae0*/  LEA R2, R2, 0x3b800000, 0x17 ;  /* 0x3b80000002027811 */ /* 0x000fc800078eb8ff */
[----:B------:R-:W-:-:S07]  /*0af0*/  LOP3.LUT R2, R2, R0, R7, 0xfe, !PT ;  /* 0x0000000002027212 */ /* 0x000fce00078efe07 */
.L_x_16290:
[----:B------:R-:W-:Y:S05]  /*0b00*/  BSYNC.RECONVERGENT B0 ;  /* 0x0000000000007941 */ /* 0x000fea0003800200 */
.L_x_16289:
[----:B------:R-:W0:Y:S02]  /*0b10*/  F2I.S64.TRUNC R2, R2 ;  /* 0x0000000200027311 */ /* 0x000e24000020d900 */
[----:B0-----:R-:W-:Y:S01]  /*0b20*/  PRMT R25, R2, 0x7610, R25 ;  /* 0x0000761002197816 */ /* 0x001fe20000000019 */
[----:B------:R-:W-:Y:S06]  /*0b30*/  BRA `(.L_x_16274) ;  /* 0x0000000400107947 */ /* 0x000fec0003800000 */
.L_x_16287:
        /* <DEDUP_REMOVED lines=21> */
.L_x_16296:
[----:B------:R-:W-:Y:S05]  /*0c90*/  BSYNC.RECONVERGENT B1 ;  /* 0x0000000000017941 */ /* 0x000fea0003800200 */
.L_x_16295:
[----:B------:R-:W-:Y:S01]  /*0ca0*/  IMAD.SHL.U32 R0, R0, 0x200000, RZ ;  /* 0x0020000000007824 */ /* 0x000fe200078e00ff */
[----:B------:R-:W-:-:S04]  /*0cb0*/  LEA R2, R2, 0x37800000, 0x17 ;  /* 0x3780000002027811 */ /* 0x000fc800078eb8ff */
[----:B------:R-:W-:-:S07]  /*0cc0*/  LOP3.LUT R2, R2, R0, R7, 0xfe, !PT ;  /* 0x0000000002027212 */ /* 0x000fce00078efe07 */
.L_x_16294:
[----:B------:R-:W-:Y:S05]  /*0cd0*/  BSYNC.RECONVERGENT B0 ;  /* 0x0000000000007941 */ /* 0x000fea0003800200 */
.L_x_16293:
[----:B------:R-:W0:Y:S02]  /*0ce0*/  F2I.S64.TRUNC R2, R2 ;  /* 0x0000000200027311 */ /* 0x000e24000020d900 */
[----:B0-----:R-:W-:Y:S01]  /*0cf0*/  PRMT R25, R2, 0x7610, R25 ;  /* 0x0000761002197816 */ /* 0x001fe20000000019 */
[----:B------:R-:W-:Y:S06]  /*0d00*/  BRA `(.L_x_16274) ;  /* 0x00000000009c7947 */ /* 0x000fec0003800000 */
.L_x_16286:
[----:B------:R-:W-:-:S09]  /*0d10*/  UISETP.NE.AND UP0, UPT, UR4, 0x1c, UPT ;  /* 0x0000001c0400788c */ /* 0x000fd2000bf05270 */
[----:B------:R-:W-:Y:S05]  /*0d20*/  BRA.U !UP0, `(.L_x_16297) ;  /* 0x0000000108907547 */ /* 0x000fea000b800000 */
[----:B------:R-:W-:-:S09]  /*0d30*/  UISETP.NE.AND UP0, UPT, UR4, 0x1d, UPT ;  /* 0x0000001d0400788c */ /* 0x000fd2000bf05270 */
[----:B------:R-:W-:Y:S05]  /*0d40*/  BRA.U !UP0, `(.L_x_16298) ;  /* 0x0000000108807547 */ /* 0x000fea000b800000 */
[----:B------:R-:W-:-:S09]  /*0d50*/  UISETP.NE.AND UP0, UPT, UR4, 0x2c, UPT ;  /* 0x0000002c0400788c */ /* 0x000fd2000bf05270 */
[----:B------:R-:W-:Y:S05]  /*0d60*/  BRA.U !UP0, `(.L_x_16299) ;  /* 0x0000000108487547 */ /* 0x000fea000b800000 */
.L_x_16273:
        /* <DEDUP_REMOVED lines=16> */
.L_x_16300:
[----:B------:R-:W-:Y:S01]  /*0e70*/  PRMT R25, RZ, 0x7610, R25 ;  /* 0x00007610ff197816 */ /* 0x000fe20000000019 */
[----:B------:R-:W-:Y:S06]  /*0e80*/  BRA `(.L_x_16274) ;  /* 0x00000000003c7947 */ /* 0x000fec0003800000 */
.L_x_16299:
        /* <DEDUP_REMOVED lines=8> */
.L_x_16302:
[----:B------:R-:W-:Y:S05]  /*0f10*/  BSYNC.RECONVERGENT B0 ;  /* 0x0000000000007941 */ /* 0x000fea0003800200 */
.L_x_16301:
[----:B------:R-:W0:Y:S02]  /*0f20*/  F2I.S64.TRUNC R2, R2 ;  /* 0x0000000200027311 */ /* 0x000e24000020d900 */
[----:B0-----:R-:W-:Y:S01]  /*0f30*/  PRMT R25, R2, 0x7610, R25 ;  /* 0x0000761002197816 */ /* 0x001fe20000000019 */
[----:B------:R-:W-:Y:S06]  /*0f40*/  BRA `(.L_x_16274) ;  /* 0x00000000000c7947 */ /* 0x000fec0003800000 */
.L_x_16298:
[----:B------:R0:W5:Y:S01]  /*0f50*/  LDG.E.U8 R25, desc[UR36][R4.64] ;  /* 0x0000002404197981 */ /* 0x000162000c1e1100 */
[----:B------:R-:W-:Y:S05]  /*0f60*/  BRA `(.L_x_16274) ;  /* 0x0000000000047947 */ /* 0x000fea0003800000 */
.L_x_16297:
[----:B------:R0:W5:Y:S02]  /*0f70*/  LDG.E.U8 R25, desc[UR36][R4.64] ;  /* 0x0000002404197981 */ /* 0x000164000c1e1100 */
.L_x_16274:
[----:B------:R-:W-:-:S07]  /*0f80*/  VIADD R19, R16, 0x80 ;  /* 0x0000008010137836 */ /* 0x000fce0000000000 */
.L_x_16268:
[----:B------:R-:W-:Y:S05]  /*0f90*/  BSYNC.RECONVERGENT B6 ;  /* 0x0000000000067941 */ /* 0x000fea0003800200 */
.L_x_16267:
        /* <DEDUP_REMOVED lines=23> */
.L_x_16308:
[----:B------:R0:W5:Y:S01]  /*1110*/  LDG.E.U8 R24, desc[UR36][R4.64] ;  /* 0x0000002404187981 */ /* 0x000162000c1e1100 */
[----:B------:R-:W-:Y:S05]  /*1120*/  BRA `(.L_x_16310) ;  /* 0x0000000c005c7947 */ /* 0x000fea0003800000 */
.L_x_16307:
        /* <DEDUP_REMOVED lines=8> */
.L_x_16312:
[----:B------:R4:W5:Y:S01]  /*11b0*/  LDG.E.U8 R24, desc[UR36][R4.64] ;  /* 0x0000002404187981 */ /* 0x000962000c1e1100 */
[----:B------:R-:W-:Y:S05]  /*11c0*/  BRA `(.L_x_16310) ;  /* 0x0000000c00347947 */ /* 0x000fea0003800000 */
.L_x_16311:
[----:B------:R0:W5:Y:S01]  /*11d0*/  LDG.E.U16 R24, desc[UR36][R4.64] ;  /* 0x0000002404187981 */ /* 0x000162000c1e1500 */
[----:B------:R-:W-:Y:S05]  /*11e0*/  BRA `(.L_x_16310) ;  /* 0x0000000c002c7947 */ /* 0x000fea0003800000 */
.L_x_16306:
        /* <DEDUP_REMOVED lines=10> */
.L_x_16314:
[----:B------:R-:W2:Y:S02]  /*1290*/  LDG.E.U16 R2, desc[UR36][R4.64] ;  /* 0x0000002404027981 */ /* 0x000ea4000c1e1500 */
[----:B--2---:R-:W-:-:S06]  /*12a0*/  HADD2.F32 R2, -RZ, R2.H0_H0 ;  /* 0x20000002ff027230 */ /* 0x004fcc0000004100 */
[----:B------:R-:W0:Y:S02]  /*12b0*/  F2I.S64.TRUNC R2, R2 ;  /* 0x0000000200027311 */ /* 0x000e24000020d900 */
[----:B0-----:R-:W-:Y:S01]  /*12c0*/  PRMT R24, R2, 0x7610, R24 ;  /* 0x0000761002187816 */ /* 0x001fe20000000018 */
[----:B------:R-:W-:Y:S06]  /*12d0*/  BRA `(.L_x_16310) ;  /* 0x0000000800f07947 */ /* 0x000fec0003800000 */
.L_x_16313:
        /* <DEDUP_REMOVED lines=10> */
.L_x_16316:
[----:B------:R-:W2:Y:S02]  /*1380*/  LDG.E.U16 R4, desc[UR36][R4.64] ;  /* 0x0000002404047981 */ /* 0x000ea4000c1e1500 */
[----:B--2---:R-:W-:-:S06]  /*1390*/  HADD2.F32 R2, -RZ, R4.H0_H0 ;  /* 0x20000004ff027230 */ /* 0x004fcc0000004100 */
[----:B------:R-:W0:Y:S02]  /*13a0*/  F2I.S64.TRUNC R2, R2 ;  /* 0x0000000200027311 */ /* 0x000e24000020d900 */
[----:B0-----:R-:W-:Y:S01]  /*13b0*/  PRMT R24, R2, 0x7610, R24 ;  /* 0x0000761002187816 */ /* 0x001fe20000000018 */
[----:B------:R-:W-:Y:S06]  /*13c0*/  BRA `(.L_x_16310) ;  /* 0x0000000800b47947 */ /* 0x000fec0003800000 */
.L_x_16315:
[----:B------:R-:W2:Y:S02]  /*13d0*/  LDG.E.64 R2, desc[UR36][R4.64] ;  /* 0x0000002404027981 */ /* 0x000ea4000c1e1b00 */
[----:B--2---:R-:W0:Y:S02]  /*13e0*/  F2I.S64.F64.TRUNC R2, R2 ;  /* 0x0000000200027311 */ /* 0x004e24000030d900 */
[----:B0-----:R-:W-:Y:S01]  /*13f0*/  PRMT R24, R2, 0x7610, R24 ;  /* 0x0000761002187816 */ /* 0x001fe20000000018 */
[----:B------:R-:W-:Y:S06]  /*1400*/  BRA `(.L_x_16310) ;  /* 0x0000000800a47947 */ /* 0x000fec0003800000 */
.L_x_16305:
        /* <DEDUP_REMOVED lines=12> */
.L_x_16319:
[----:B------:R-:W2:Y:S02]  /*14d0*/  LDG.E.64 R4, desc[UR36][R4.64] ;  /* 0x0000002404047981 */ /* 0x000ea4000c1e1b00 */
[----:B--2---:R-:W0:Y:S02]  /*14e0*/  F2I.S64.F64.TRUNC R2, R4 ;  /* 0x0000000400027311 */ /* 0x004e24000030d900 */
[----:B0-----:R-:W-:Y:S01]  /*14f0*/  PRMT R24, R2, 0x7610, R24 ;  /* 0x0000761002187816 */ /* 0x001fe20000000018 */
[----:B------:R-:W-:Y:S06]  /*1500*/  BRA `(.L_x_16310) ;  /* 0x0000000800647947 */ /* 0x000fec0003800000 */
.L_x_16318:
        /* <DEDUP_REMOVED lines=27> */
.L_x_16321:
        /* <DEDUP_REMOVED lines=14> */
.L_x_16320:
[----:B------:R-:W2:Y:S02]  /*17a0*/  LDG.E.U16 R2, desc[UR36][R4.64] ;  /* 0x0000002404027981 */ /* 0x000ea4000c1e1500 */
[----:B--2---:R-:W-:-:S06]  /*17b0*/  IMAD.U32 R2, R2, 0x10000, RZ ;  /* 0x0001000002027824 */ /* 0x004fcc00078e00ff */
[----:B------:R-:W0:Y:S02]  /*17c0*/  F2I.S64.TRUNC R2, R2 ;  /* 0x0000000200027311 */ /* 0x000e24000020d900 */
[----:B0-----:R-:W-:Y:S01]  /*17d0*/  PRMT R24, R2, 0x7610, R24 ;  /* 0x0000761002187816 */ /* 0x001fe20000000018 */
[----:B------:R-:W-:Y:S06]  /*17e0*/  BRA `(.L_x_16310) ;  /* 0x0000000400ac7947 */ /* 0x000fec0003800000 */
.L_x_16317:
        /* <DEDUP_REMOVED lines=10> */
.L_x_16324:
        /* <DEDUP_REMOVED lines=21> */
.L_x_16328:
[----:B------:R-:W-:Y:S05]  /*19e0*/  BSYNC.RECONVERGENT B1 ;  /* 0x0000000000017941 */ /* 0x000fea0003800200 */
.L_x_16327:
[----:B------:R-:W-:Y:S01]  /*19f0*/  IMAD.SHL.U32 R0, R0, 0x100000, RZ ;  /* 0x0010000000007824 */ /* 0x000fe200078e00ff */
[----:B------:R-:W-:-:S04]  /*1a00*/  LEA R2, R2, 0x3b800000, 0x17 ;  /* 0x3b80000002027811 */ /* 0x000fc800078eb8ff */
[----:B------:R-:W-:-:S07]  /*1a10*/  LOP3.LUT R2, R2, R0, R7, 0xfe, !PT ;  /* 0x0000000002027212 */ /* 0x000fce00078efe07 */
.L_x_16326:
[----:B------:R-:W-:Y:S05]  /*1a20*/  BSYNC.RECONVERGENT B0 ;  /* 0x0000000000007941 */ /* 0x000fea0003800200 */
.L_x_16325:
[----:B------:R-:W0:Y:S02]  /*1a30*/  F2I.S64.TRUNC R2, R2 ;  /* 0x0000000200027311 */ /* 0x000e24000020d900 */
[----:B0-----:R-:W-:Y:S01]  /*1a40*/  PRMT R24, R2, 0x7610, R24 ;  /* 0x0000761002187816 */ /* 0x001fe20000000018 */
[----:B------:R-:W-:Y:S06]  /*1a50*/  BRA `(.L_x_16310) ;  /* 0x0000000400107947 */ /* 0x000fec0003800000 */
.L_x_16323:
        /* <DEDUP_REMOVED lines=21> */
.L_x_16332:
[----:B------:R-:W-:Y:S05]  /*1bb0*/  BSYNC.RECONVERGENT B1 ;  /* 0x0000000000017941 */ /* 0x000fea0003800200 */
.L_x_16331:
[----:B------:R-:W-:Y:S01]  /*1bc0*/  IMAD.SHL.U32 R0, R0, 0x200000, RZ ;  /* 0x0020000000007824 */ /* 0x000fe200078e00ff */
[----:B------:R-:W-:-:S04]  /*1bd0*/  LEA R2, R2, 0x37800000, 0x17 ;  /* 0x3780000002027811 */ /* 0x000fc800078eb8ff */
[----:B------:R-:W-:-:S07]  /*1be0*/  LOP3.LUT R2, R2, R0, R7, 0xfe, !PT ;  /* 0x0000000002027212 */ /* 0x000fce00078efe07 */
.L_x_16330:
[----:B------:R-:W-:Y:S05]  /*1bf0*/  BSYNC.RECONVERGENT B0 ;  /* 0x0000000000007941 */ /* 0x000fea0003800200 */
.L_x_16329:
[----:B------:R-:W0:Y:S02]  /*1c00*/  F2I.S64.TRUNC R2, R2 ;  /* 0x0000000200027311 */ /* 0x000e24000020d900 */
[----:B0-----:R-:W-:Y:S01]  /*1c10*/  PRMT R24, R2, 0x7610, R24 ;  /* 0x0000761002187816 */ /* 0x001fe20000000018 */
[----:B------:R-:W-:Y:S06]  /*1c20*/  BRA `(.L_x_16310) ;  /* 0x00000000009c7947 */ /* 0x000fec0003800000 */
.L_x_16322:
        /* <DEDUP_REMOVED lines=14> */
.L_x_16336:
[----:B------:R-:W-:Y:S05]  /*1d10*/  BSYNC.RECONVERGENT B0 ;  /* 0x0000000000007941 */ /* 0x000fea0003800200 */
.L_x_16335:
[----:B------:R-:W0:Y:S02]  /*1d20*/  F2I.S64.TRUNC R2, R2 ;  /* 0x0000000200027311 */ /* 0x000e24000020d900 */
[----:B0-----:R-:W-:Y:S01]  /*1d30*/  PRMT R24, R2, 0x7610, R24 ;  /* 0x0000761002187816 */ /* 0x001fe20000000018 */
[----:B------:R-:W-:Y:S06]  /*1d40*/  BRA `(.L_x_16310) ;  /* 0x0000000000547947 */ /* 0x000fec0003800000 */
.L_x_16309:
        /* <DEDUP_REMOVED lines=16> */
.L_x_16337:
[----:B------:R-:W-:Y:S01]  /*1e50*/  PRMT R24, RZ, 0x7610, R24 ;  /* 0x00007610ff187816 */ /* 0x000fe20000000018 */
[----:B------:R-:W-:Y:S06]  /*1e60*/  BRA `(.L_x_16310) ;  /* 0x00000000000c7947 */ /* 0x000fec0003800000 */
.L_x_16334:
[----:B------:R1:W5:Y:S01]  /*1e70*/  LDG.E.U8 R24, desc[UR36][R4.64] ;  /* 0x0000002404187981 */ /* 0x000362000c1e1100 */
[----:B------:R-:W-:Y:S05]  /*1e80*/  BRA `(.L_x_16310) ;  /* 0x0000000000047947 */ /* 0x000fea0003800000 */
.L_x_16333:
[----:B------:R0:W5:Y:S02]  /*1e90*/  LDG.E.U8 R24, desc[UR36][R4.64] ;  /* 0x0000002404187981 */ /* 0x000164000c1e1100 */
.L_x_16310:
[----:B------:R-:W-:-:S07]  /*1ea0*/  VIADD R19, R19, 0x80 ;  /* 0x0000008013137836 */ /* 0x000fce0000000000 */
.L_x_16304:
[----:B------:R-:W-:Y:S05]  /*1eb0*/  BSYNC.RECONVERGENT B6 ;  /* 0x0000000000067941 */ /* 0x000fea0003800200 */
.L_x_16303:
        /* <DEDUP_REMOVED lines=23> */
.L_x_16343:
[----:B------:R0:W5:Y:S01]  /*2030*/  LDG.E.U8 R17, desc[UR36][R4.64] ;  /* 0x0000002404117981 */ /* 0x000162000c1e1100 */
[----:B------:R-:W-:Y:S05]  /*2040*/  BRA `(.L_x_16345) ;  /* 0x0000000c005c7947 */ /* 0x000fea0003800000 */
.L_x_16342:
        /* <DEDUP_REMOVED lines=8> */
.L_x_16347:
[----:B------:R3:W5:Y:S01]  /*20d0*/  LDG.E.U8 R17, desc[UR36][R4.64] ;  /* 0x0000002404117981 */ /* 0x000762000c1e1100 */
[----:B------:R-:W-:Y:S05]  /*20e0*/  BRA `(.L_x_16345) ;  /* 0x0000000c00347947 */ /* 0x000fea0003800000 */
.L_x_16346:
[----:B------:R0:W5:Y:S01]  /*20f0*/  LDG.E.U16 R17, desc[UR36][R4.64] ;  /* 0x0000002404117981 */ /* 0x000162000c1e1500 */
[----:B------:R-:W-:Y:S05]  /*2100*/  BRA `(.L_x_16345) ;  /* 0x0000000c002c7947 */ /* 0x000fea0003800000 */
.L_x_16341:
        /* <DEDUP_REMOVED lines=10> */
.L_x_16349:
[----:B------:R-:W2:Y:S02]  /*21b0*/  LDG.E.U16 R2, desc[UR36][R4.64] ;  /* 0x0000002404027981 */ /* 0x000ea4000c1e1500 */
[----:B--2---:R-:W-:-:S06]  /*21c0*/  HADD2.F32 R2, -RZ, R2.H0_H0 ;  /* 0x20000002ff027230 */ /* 0x004fcc0000004100 */
[----:B------:R-:W0:Y:S02]  /*21d0*/  F2I.S64.TRUNC R2, R2 ;  /* 0x0000000200027311 */ /* 0x000e24000020d900 */
[----:B0-----:R-:W-:Y:S01]  /*21e0*/  PRMT R17, R2, 0x7610, R17 ;  /* 0x0000761002117816 */ /* 0x001fe20000000011 */
[----:B------:R-:W-:Y:S06]  /*21f0*/  BRA `(.L_x_16345) ;  /* 0x0000000800f07947 */ /* 0x000fec0003800000 */
.L_x_16348:
        /* <DEDUP_REMOVED lines=10> */
.L_x_16351:
[----:B------:R-:W2:Y:S02]  /*22a0*/  LDG.E.U16 R4, desc[UR36][R4.64] ;  /* 0x0000002404047981 */ /* 0x000ea4000c1e1500 */
[----:B--2---:R-:W-:-:S06]  /*22b0*/  HADD2.F32 R2, -RZ, R4.H0_H0 ;  /* 0x20000004ff027230 */ /* 0x004fcc0000004100 */
[----:B------:R-:W0:Y:S02]  /*22c0*/  F2I.S64.TRUNC R2, R2 ;  /* 0x0000000200027311 */ /* 0x000e24000020d900 */
[----:B0-----:R-:W-:Y:S01]  /*22d0*/  PRMT R17, R2, 0x7610, R17 ;  /* 0x0000761002117816 */ /* 0x001fe20000000011 */
[----:B------:R-:W-:Y:S06]  /*22e0*/  BRA `(.L_x_16345) ;  /* 0x0000000800b47947 */ /* 0x000fec0003800000 */
.L_x_16350:
[----:B------:R-:W2:Y:S02]  /*22f0*/  LDG.E.64 R2, desc[UR36][R4.64] ;  /* 0x0000002404027981 */ /* 0x000ea4000c1e1b00 */
[----:B--2---:R-:W0:Y:S02]  /*2300*/  F2I.S64.F64.TRUNC R2, R2 ;  /* 0x0000000200027311 */ /* 0x004e24000030d900 */
[----:B0-----:R-:W-:Y:S01]  /*2310*/  PRMT R17, R2, 0x7610, R17 ;  /* 0x0000761002117816 */ /* 0x001fe20000000011 */
[----:B------:R-:W-:Y:S06]  /*2320*/  BRA `(.L_x_16345) ;  /* 0x0000000800a47947 */ /* 0x000fec0003800000 */
.L_x_16340:
        /* <DEDUP_REMOVED lines=12> */
.L_x_16354:
[----:B------:R-:W2:Y:S02]  /*23f0*/  LDG.E.64 R4, desc[UR36][R4.64] ;  /* 0x0000002404047981 */ /* 0x000ea4000c1e1b00 */
[----:B--2---:R-:W0:Y:S02]  /*2400*/  F2I.S64.F64.TRUNC R2, R4 ;  /* 0x0000000400027311 */ /* 0x004e24000030d900 */
[----:B0-----:R-:W-:Y:S01]  /*2410*/  PRMT R17, R2, 0x7610, R17 ;  /* 0x0000761002117816 */ /* 0x001fe20000000011 */
[----:B------:R-:W-:Y:S06]  /*2420*/  BRA `(.L_x_16345) ;  /* 0x0000000800647947 */ /* 0x000fec0003800000 */
.L_x_16353:
        /* <DEDUP_REMOVED lines=27> */
.L_x_16356:
        /* <DEDUP_REMOVED lines=14> */
.L_x_16355:
[----:B------:R-:W2:Y:S02]  /*26c0*/  LDG.E.U16 R2, desc[UR36][R4.64] ;  /* 0x0000002404027981 */ /* 0x000ea4000c1e1500 */
[----:B--2---:R-:W-:-:S06]  /*26d0*/  IMAD.U32 R2, R2, 0x10000, RZ ;  /* 0x0001000002027824 */ /* 0x004fcc00078e00ff */
[----:B------:R-:W0:Y:S02]  /*26e0*/  F2I.S64.TRUNC R2, R2 ;  /* 0x0000000200027311 */ /* 0x000e24000020d900 */
[----:B0-----:R-:W-:Y:S01]  /*26f0*/  PRMT R17, R2, 0x7610, R17 ;  /* 0x0000761002117816 */ /* 0x001fe20000000011 */
[----:B------:R-:W-:Y:S06]  /*2700*/  BRA `(.L_x_16345) ;  /* 0x0000000400ac7947 */ /* 0x000fec0003800000 */
.L_x_16352:
        /* <DEDUP_REMOVED lines=10> */
.L_x_16359:
        /* <DEDUP_REMOVED lines=21> */
.L_x_16363:
[----:B------:R-:W-:Y:S05]  /*2900*/  BSYNC.RECONVERGENT B1 ;  /* 0x0000000000017941 */ /* 0x000fea0003800200 */
.L_x_16362:
[----:B------:R-:W-:Y:S01]  /*2910*/  IMAD.SHL.U32 R0, R0, 0x100000, RZ ;  /* 0x0010000000007824 */ /* 0x000fe200078e00ff */
[----:B------:R-:W-:-:S04]  /*2920*/  LEA R2, R2, 0x3b800000, 0x17 ;  /* 0x3b80000002027811 */ /* 0x000fc800078eb8ff */
[----:B------:R-:W-:-:S07]  /*2930*/  LOP3.LUT R2, R2, R0, R7, 0xfe, !PT ;  /* 0x0000000002027212 */ /* 0x000fce00078efe07 */
.L_x_16361:
[----:B------:R-:W-:Y:S05]  /*2940*/  BSYNC.RECONVERGENT B0 ;  /* 0x0000000000007941 */ /* 0x000fea0003800200 */
.L_x_16360:
[----:B------:R-:W0:Y:S02]  /*2950*/  F2I.S64.TRUNC R2, R2 ;  /* 0x0000000200027311 */ /* 0x000e24000020d900 */
[----:B0-----:R-:W-:Y:S01]  /*2960*/  PRMT R17, R2, 0x7610, R17 ;  /* 0x0000761002117816 */ /* 0x001fe20000000011 */
[----:B------:R-:W-:Y:S06]  /*2970*/  BRA `(.L_x_16345) ;  /* 0x0000000400107947 */ /* 0x000fec0003800000 */
.L_x_16358:
        /* <DEDUP_REMOVED lines=21> */
.L_x_16367:
[----:B------:R-:W-:Y:S05]  /*2ad0*/  BSYNC.RECONVERGENT B1 ;  /* 0x0000000000017941 */ /* 0x000fea0003800200 */
.L_x_16366:
[----:B------:R-:W-:Y:S01]  /*2ae0*/  IMAD.SHL.U32 R0, R0, 0x200000, RZ ;  /* 0x0020000000007824 */ /* 0x000fe200078e00ff */
[----:B------:R-:W-:-:S04]  /*2af0*/  LEA R2, R2, 0x37800000, 0x17 ;  /* 0x3780000002027811 */ /* 0x000fc800078eb8ff */
[----:B------:R-:W-:-:S07]  /*2b00*/  LOP3.LUT R2, R2, R0, R7, 0xfe, !PT ;  /* 0x0000000002027212 */ /* 0x000fce00078efe07 */
.L_x_16365:
[----:B------:R-:W-:Y:S05]  /*2b10*/  BSYNC.RECONVERGENT B0 ;  /* 0x0000000000007941 */ /* 0x000fea0003800200 */
.L_x_16364:
[----:B------:R-:W0:Y:S02]  /*2b20*/  F2I.S64.TRUNC R2, R2 ;  /* 0x0000000200027311 */ /* 0x000e24000020d900 */
[----:B0-----:R-:W-:Y:S01]  /*2b30*/  PRMT R17, R2, 0x7610, R17 ;  /* 0x0000761002117816 */ /* 0x001fe20000000011 */
[----:B------:R-:W-:Y:S06]  /*2b40*/  BRA `(.L_x_16345) ;  /* 0x00000000009c7947 */ /* 0x000fec0003800000 */
.L_x_16357:
        /* <DEDUP_REMOVED lines=14> */
.L_x_16371:
[----:B------:R-:W-:Y:S05]  /*2c30*/  BSYNC.RECONVERGENT B0 ;  /* 0x0000000000007941 */ /* 0x000fea0003800200 */
.L_x_16370:
[----:B------:R-:W0:Y:S02]  /*2c40*/  F2I.S64.TRUNC R2, R2 ;  /* 0x0000000200027311 */ /* 0x000e24000020d900 */
[----:B0-----:R-:W-:Y:S01]  /*2c50*/  PRMT R17, R2, 0x7610, R17 ;  /* 0x0000761002117816 */ /* 0x001fe20000000011 */
[----:B------:R-:W-:Y:S06]  /*2c60*/  BRA `(.L_x_16345) ;  /* 0x0000000000547947 */ /* 0x000fec0003800000 */
.L_x_16344:
        /* <DEDUP_REMOVED lines=16> */
.L_x_16372:
[----:B------:R-:W-:Y:S01]  /*2d70*/  PRMT R17, RZ, 0x7610, R17 ;  /* 0x00007610ff117816 */ /* 0x000fe20000000011 */
[----:B------:R-:W-:Y:S06]  /*2d80*/  BRA `(.L_x_16345) ;  /* 0x00000000000c7947 */ /* 0x000fec0003800000 */
.L_x_16369:
[----:B------:R2:W5:Y:S01]  /*2d90*/  LDG.E.U8 R17, desc[UR36][R4.64] ;  /* 0x0000002404117981 */ /* 0x000562000c1e1100 */
[----:B------:R-:W-:Y:S05]  /*2da0*/  BRA `(.L_x_16345) ;  /* 0x0000000000047947 */ /* 0x000fea0003800000 */
.L_x_16368:
[----:B------:R1:W5:Y:S02]  /*2db0*/  LDG.E.U8 R17, desc[UR36][R4.64] ;  /* 0x0000002404117981 */ /* 0x000364000c1e1100 */
.L_x_16345:
[----:B------:R-:W-:-:S07]  /*2dc0*/  VIADD R19, R19, 0x80 ;  /* 0x0000008013137836 */ /* 0x000fce0000000000 */
.L_x_16339:
[----:B------:R-:W-:Y:S05]  /*2dd0*/  BSYNC.RECONVERGENT B6 ;  /* 0x0000000000067941 */ /* 0x000fea0003800200 */
.L_x_16338:
        /* <DEDUP_REMOVED lines=23> */
.L_x_16378:
[----:B------:R0:W5:Y:S01]  /*2f50*/  LDG.E.U8 R18, desc[UR36][R4.64] ;  /* 0x0000002404127981 */ /* 0x000162000c1e1100 */
[----:B------:R-:W-:Y:S05]  /*2f60*/  BRA `(.L_x_16374) ;  /* 0x0000000c00587947 */ /* 0x000fea0003800000 */
.L_x_16377:
        /* <DEDUP_REMOVED lines=8> */
.L_x_16381:
[----:B------:R0:W5:Y:S01]  /*2ff0*/  LDG.E.U8 R18, desc[UR36][R4.64] ;  /* 0x0000002404127981 */ /* 0x000162000c1e1100 */
[----:B------:R-:W-:Y:S05]  /*3000*/  BRA `(.L_x_16374) ;  /* 0x0000000c00307947 */ /* 0x000fea0003800000 */
.L_x_16380:
[----:B------:R0:W5:Y:S01]  /*3010*/  LDG.E.U16 R18, desc[UR36][R4.64] ;  /* 0x0000002404127981 */ /* 0x000162000c1e1500 */
[----:B------:R-:W-:Y:S05]  /*3020*/  BRA `(.L_x_16374) ;  /* 0x0000000c00287947 */ /* 0x000fea0003800000 */
.L_x_16376:
        /* <DEDUP_REMOVED lines=10> */
.L_x_16383:
[----:B------:R-:W2:Y:S02]  /*30d0*/  LDG.E.U16 R2, desc[UR36][R4.64] ;  /* 0x0000002404027981 */ /* 0x000ea4000c1e1500 */
[----:B--2---:R-:W-:-:S06]  /*30e0*/  HADD2.F32 R2, -RZ, R2.H0_H0 ;  /* 0x20000002ff027230 */ /* 0x004fcc0000004100 */
[----:B------:R-:W0:Y:S02]  /*30f0*/  F2I.S64.TRUNC R2, R2 ;  /* 0x0000000200027311 */ /* 0x000e24000020d900 */
[----:B0-----:R-:W-:Y:S01]  /*3100*/  PRMT R18, R2, 0x7610, R18 ;  /* 0x0000761002127816 */ /* 0x001fe20000000012 */
[----:B------:R-:W-:Y:S06]  /*3110*/  BRA `(.L_x_16374) ;  /* 0x0000000800ec7947 */ /* 0x000fec0003800000 */
.L_x_16382:
        /* <DEDUP_REMOVED lines=10> */
.L_x_16385:
[----:B------:R-:W2:Y:S02]  /*31c0*/  LDG.E.U16 R4, desc[UR36][R4.64] ;  /* 0x0000002404047981 */ /* 0x000ea4000c1e1500 */
[----:B--2---:R-:W-:-:S06]  /*31d0*/  HADD2.F32 R2, -RZ, R4.H0_H0 ;  /* 0x20000004ff027230 */ /* 0x004fcc0000004100 */
[----:B------:R-:W0:Y:S02]  /*31e0*/  F2I.S64.TRUNC R2, R2 ;  /* 0x0000000200027311 */ /* 0x000e24000020d900 */
[----:B0-----:R-:W-:Y:S01]  /*31f0*/  PRMT R18, R2, 0x7610, R18 ;  /* 0x0000761002127816 */ /* 0x001fe20000000012 */
[----:B------:R-:W-:Y:S06]  /*3200*/  BRA `(.L_x_16374) ;  /* 0x0000000800b07947 */ /* 0x000fec0003800000 */
.L_x_16384:
[----:B------:R-:W2:Y:S02]  /*3210*/  LDG.E.64 R2, desc[UR36][R4.64] ;  /* 0x0000002404027981 */ /* 0x000ea4000c1e1b00 */
[----:B--2---:R-:W0:Y:S02]  /*3220*/  F2I.S64.F64.TRUNC R2, R2 ;  /* 0x0000000200027311 */ /* 0x004e24000030d900 */
[----:B0-----:R-:W-:Y:S01]  /*3230*/  PRMT R18, R2, 0x7610, R18 ;  /* 0x0000761002127816 */ /* 0x001fe20000000012 */
[----:B------:R-:W-:Y:S06]  /*3240*/  BRA `(.L_x_16374) ;  /* 0x0000000800a07947 */ /* 0x000fec0003800000 */
.L_x_16375:
        /* <DEDUP_REMOVED lines=12> */
.L_x_16388:
[----:B------:R-:W2:Y:S02]  /*3310*/  LDG.E.64 R4, desc[UR36][R4.64] ;  /* 0x0000002404047981 */ /* 0x000ea4000c1e1b00 */
[----:B--2---:R-:W0:Y:S02]  /*3320*/  F2I.S64.F64.TRUNC R2, R4 ;  /* 0x0000000400027311 */ /* 0x004e24000030d900 */
[----:B0-----:R-:W-:Y:S01]  /*3330*/  PRMT R18, R2, 0x7610, R18 ;  /* 0x0000761002127816 */ /* 0x001fe20000000012 */
[----:B------:R-:W-:Y:S06]  /*3340*/  BRA `(.L_x_16374) ;  /* 0x0000000800607947 */ /* 0x000fec0003800000 */
.L_x_16387:
        /* <DEDUP_REMOVED lines=27> */
.L_x_16390:
        /* <DEDUP_REMOVED lines=14> */
.L_x_16389:
[----:B------:R-:W2:Y:S02]  /*35e0*/  LDG.E.U16 R2, desc[UR36][R4.64] ;  /* 0x0000002404027981 */ /* 0x000ea4000c1e1500 */
[----:B--2---:R-:W-:-:S06]  /*35f0*/  IMAD.U32 R2, R2, 0x10000, RZ ;  /* 0x0001000002027824 */ /* 0x004fcc00078e00ff */
[----:B------:R-:W0:Y:S02]  /*3600*/  F2I.S64.TRUNC R2, R2 ;  /* 0x0000000200027311 */ /* 0x000e24000020d900 */
[----:B0-----:R-:W-:Y:S01]  /*3610*/  PRMT R18, R2, 0x7610, R18 ;  /* 0x0000761002127816 */ /* 0x001fe20000000012 */
[----:B------:R-:W-:Y:S06]  /*3620*/  BRA `(.L_x_16374) ;  /* 0x0000000400a87947 */ /* 0x000fec0003800000 */
.L_x_16386:
        /* <DEDUP_REMOVED lines=10> */
.L_x_16393:
        /* <DEDUP_REMOVED lines=21> */
.L_x_16397:
[----:B------:R-:W-:Y:S05]  /*3820*/  BSYNC.RECONVERGENT B1 ;  /* 0x0000000000017941 */ /* 0x000fea0003800200 */
.L_x_16396:
[----:B------:R-:W-:Y:S01]  /*3830*/  IMAD.SHL.U32 R0, R0, 0x100000, RZ ;  /* 0x0010000000007824 */ /* 0x000fe200078e00ff */
[----:B------:R-:W-:-:S04]  /*3840*/  LEA R2, R2, 0x3b800000, 0x17 ;  /* 0x3b80000002027811 */ /* 0x000fc800078eb8ff */
[----:B------:R-:W-:-:S07]  /*3850*/  LOP3.LUT R2, R2, R0, R7, 0xfe, !PT ;  /* 0x0000000002027212 */ /* 0x000fce00078efe07 */
.L_x_16395:
[----:B------:R-:W-:Y:S05]  /*3860*/  BSYNC.RECONVERGENT B0 ;  /* 0x0000000000007941 */ /* 0x000fea0003800200 */
.L_x_16394:
[----:B------:R-:W0:Y:S02]  /*3870*/  F2I.S64.TRUNC R2, R2 ;  /* 0x0000000200027311 */ /* 0x000e24000020d900 */
[----:B0-----:R-:W-:Y:S01]  /*3880*/  PRMT R18, R2, 0x7610, R18 ;  /* 0x0000761002127816 */ /* 0x001fe20000000012 */
[----:B------:R-:W-:Y:S06]  /*3890*/  BRA `(.L_x_16374) ;  /* 0x00000004000c7947 */ /* 0x000fec0003800000 */
.L_x_16392:
        /* <DEDUP_REMOVED lines=21> */
.L_x_16401:
[----:B------:R-:W-:Y:S05]  /*39f0*/  BSYNC.RECONVERGENT B1 ;  /* 0x0000000000017941 */ /* 0x000fea0003800200 */
.L_x_16400:
[----:B------:R-:W-:Y:S01]  /*3a00*/  IMAD.SHL.U32 R0, R0, 0x200000, RZ ;  /* 0x0020000000007824 */ /* 0x000fe200078e00ff */
[----:B------:R-:W-:-:S04]  /*3a10*/  LEA R2, R2, 0x37800000, 0x17 ;  /* 0x3780000002027811 */ /* 0x000fc800078eb8ff */
[----:B------:R-:W-:-:S07]  /*3a20*/  LOP3.LUT R2, R2, R0, R7, 0xfe, !PT ;  /* 0x0000000002027212 */ /* 0x000fce00078efe07 */
.L_x_16399:
[----:B------:R-:W-:Y:S05]  /*3a30*/  BSYNC.RECONVERGENT B0 ;  /* 0x0000000000007941 */ /* 0x000fea0003800200 */
.L_x_16398:
[----:B------:R-:W0:Y:S02]  /*3a40*/  F2I.S64.TRUNC R2, R2 ;  /* 0x0000000200027311 */ /* 0x000e24000020d900 */
[----:B0-----:R-:W-:Y:S01]  /*3a50*/  PRMT R18, R2, 0x7610, R18 ;  /* 0x0000761002127816 */ /* 0x001fe20000000012 */
[----:B------:R-:W-:Y:S06]  /*3a60*/  BRA `(.L_x_16374) ;  /* 0x0000000000987947 */ /* 0x000fec0003800000 */
.L_x_16391:
        /* <DEDUP_REMOVED lines=14> */
.L_x_16405:
[----:B------:R-:W-:Y:S05]  /*3b50*/  BSYNC.RECONVERGENT B0 ;  /* 0x0000000000007941 */ /* 0x000fea0003800200 */
.L_x_16404:
[----:B------:R-:W0:Y:S02]  /*3b60*/  F2I.S64.TRUNC R2, R2 ;  /* 0x0000000200027311 */ /* 0x000e24000020d900 */
[----:B0-----:R-:W-:Y:S01]  /*3b70*/  PRMT R18, R2, 0x7610, R18 ;  /* 0x0000761002127816 */ /* 0x001fe20000000012 */
[----:B------:R-:W-:Y:S06]  /*3b80*/  BRA `(.L_x_16374) ;  /* 0x0000000000507947 */ /* 0x000fec0003800000 */
.L_x_16379:
        /* <DEDUP_REMOVED lines=16> */
.L_x_16406:
[----:B------:R-:W-:Y:S05]  /*3c90*/  BRA `(.L_x_16374) ;  /* 0x00000000000c7947 */ /* 0x000fea0003800000 */
.L_x_16403:
[----:B------:R0:W5:Y:S01]  /*3ca0*/  LDG.E.U8 R18, desc[UR36][R4.64] ;  /* 0x0000002404127981 */ /* 0x000162000c1e1100 */
[----:B------:R-:W-:Y:S05]  /*3cb0*/  BRA `(.L_x_16374) ;  /* 0x0000000000047947 */ /* 0x000fea0003800000 */
.L_x_16402:
[----:B------:R0:W5:Y:S02]  /*3cc0*/  LDG.E.U8 R18, desc[UR36][R4.64] ;  /* 0x0000002404127981 */ /* 0x000164000c1e1100 */
.L_x_16374:
[----:B------:R-:W-:Y:S05]  /*3cd0*/  BSYNC.RECONVERGENT B6 ;  /* 0x0000000000067941 */ /* 0x000fea0003800200 */
.L_x_16373:
[----:B------:R-:W0:Y:S01]  /*3ce0*/  LDC.U8 R19, c[0x0][0x3a4] ;  /* 0x0000e900ff137b82 */ /* 0x000e220000000000 */
[----:B------:R-:W-:Y:S01]  /*3cf0*/  ISETP.GE.AND P0, PT, R16, R22, PT ;  /* 0x000000161000720c */ /* 0x000fe20003f06270 */
[----:B-----5:R-:W-:Y:S01]  /*3d00*/  IMAD.MOV R17, RZ, RZ, -R17 ;  /* 0x000000ffff117224 */ /* 0x020fe200078e0a11 */
[----:B------:R-:W-:Y:S01]  /*3d10*/  BSSY.RECONVERGENT B8, `(.L_x_16407) ;  /* 0x00002d7000087945 */ /* 0x000fe20003800200 */
[----:B------:R-:W-:-:S03]  /*3d20*/  IMAD.MOV R0, RZ, RZ, -R18 ;  /* 0x000000ffff007224 */ /* 0x000fc600078e0a12 */
[----:B------:R-:W-:Y:S01]  /*3d30*/  BSSY.RELIABLE B7, `(.L_x_16408) ;  /* 0x00001e8000077945 */ /* 0x000fe20003800100 */
[----:B------:R-:W-:Y:S02]  /*3d40*/  PRMT R18, R17, 0x7710, RZ ;  /* 0x0000771011127816 */ /* 0x000fe400000000ff */
[----:B------:R-:W-:-:S04]  /*3d50*/  PRMT R17, R0, 0x7710, RZ ;  /* 0x0000771000117816 */ /* 0x000fc800000000ff */
[----:B------:R-:W-:Y:S05]  /*3d60*/  @P0 BRA `(.L_x_16409) ;  /* 0x0000001c00840947 */ /* 0x000fea0003800000 */
[----:B------:R-:W5:Y:S01]  /*3d70*/  LDCU UR4, c[0x0][0x3a8] ;  /* 0x00007500ff0477ac */ /* 0x000f620008000800 */
[----:B------:R-:W5:Y:S01]  /*3d80*/  LDC.64 R8, c[0x0][0x388] ;  /* 0x0000e200ff087b82 */ /* 0x000f620000000a00 */
[----:B------:R-:W-:Y:S01]  /*3d90*/  IMAD R0, R23, 0x200, R16 ;  /* 0x0000020017007824 */ /* 0x000fe200078e0210 */
[----:B0-----:R-:W-:Y:S01]  /*3da0*/  PRMT R2, R19, 0x9910, RZ ;  /* 0x0000991013027816 */ /* 0x001fe200000000ff */
[----:B-1234-:R-:W-:Y:S01]  /*3db0*/  IMAD.MOV R5, RZ, RZ, -R25 ;  /* 0x000000ffff057224 */ /* 0x01efe200078e0a19 */
[----:B------:R-:W-:Y:S01]  /*3dc0*/  BSSY.RECONVERGENT B6, `(.L_x_16410) ;  /* 0x00000eb000067945 */ /* 0x000fe20003800200 */
[----:B------:R-:W-:-:S03]  /*3dd0*/  VIADD R16, R16, 0x80 ;  /* 0x0000008010107836 */ /* 0x000fc60000000000 */
[----:B------:R-:W-:Y:S01]  /*3de0*/  PRMT R5, R5, 0x7710, RZ ;  /* 0x0000771005057816 */ /* 0x000fe200000000ff */
[----:B-----5:R-:W-:Y:S02]  /*3df0*/  IMAD R3, R0, UR4, RZ ;  /* 0x0000000400037c24 */ /* 0x020fe4000f8e02ff */
[----:B------:R-:W-:Y:S02]  /*3e00*/  IMAD.MOV.U32 R0, RZ, RZ, R2 ;  /* 0x000000ffff007224 */ /* 0x000fe400078e0002 */
[----:B------:R-:W-:-:S03]  /*3e10*/  IMAD.MOV R2, RZ, RZ, -R24 ;  /* 0x000000ffff027224 */ /* 0x000fc600078e0a18 */
[----:B------:R-:W-:Y:S02]  /*3e20*/  ISETP.GT.AND P0, PT, R0, 0x9, PT ;  /* 0x000000090000780c */ /* 0x000fe40003f04270 */
[----:B------:R-:W-:Y:S02]  /*3e30*/  IADD3 R8, P1, PT, R3, R8, RZ ;  /* 0x0000000803087210 */ /* 0x000fe40007f3e0ff */
[----:B------:R-:W-:-:S03]  /*3e40*/  PRMT R2, R2, 0x7710, RZ ;  /* 0x0000771002027816 */ /* 0x000fc600000000ff */
        /* <DEDUP_REMOVED lines=12> */
.L_x_16414:
[----:B------:R0:W-:Y:S01]  /*3f10*/  STG.E.U8 desc[UR36][R8.64], R5 ;  /* 0x0000000508007986 */ /* 0x0001e2000c101124 */
[----:B------:R-:W-:Y:S05]  /*3f20*/  BRA `(.L_x_16416) ;  /* 0x0000000c00507947 */ /* 0x000fea0003800000 */
.L_x_16413:
        /* <DEDUP_REMOVED lines=10> */
.L_x_16418:
[----:B------:R-:W-:-:S05]  /*3fd0*/  LOP3.LUT R5, R5, 0xff, RZ, 0xc0, !PT ;  /* 0x000000ff05057812 */ /* 0x000fca00078ec0ff */
[----:B------:R0:W-:Y:S01]  /*3fe0*/  STG.E desc[UR36][R8.64], R5 ;  /* 0x0000000508007986 */ /* 0x0001e2000c101924 */
[----:B------:R-:W-:Y:S05]  /*3ff0*/  BRA `(.L_x_16416) ;  /* 0x0000000c001c7947 */ /* 0x000fea0003800000 */
.L_x_16417:
[----:B------:R-:W-:-:S05]  /*4000*/  LOP3.LUT R3, R5, 0xff, RZ, 0xc0, !PT ;  /* 0x000000ff05037812 */ /* 0x000fca00078ec0ff */
[----:B------:R0:W-:Y:S01]  /*4010*/  STG.E.U16 desc[UR36][R8.64], R3 ;  /* 0x0000000308007986 */ /* 0x0001e2000c101524 */
[----:B------:R-:W-:Y:S05]  /*4020*/  BRA `(.L_x_16416) ;  /* 0x0000000c00107947 */ /* 0x000fea0003800000 */
.L_x_16412:
[----:B------:R-:W-:-:S13]  /*4030*/  ISETP.GT.AND P0, PT, R0, 0x6, PT ;  /* 0x000000060000780c */ /* 0x000fda0003f04270 */
[----:B------:R-:W-:Y:S05]  /*4040*/  @P0 BRA `(.L_x_16419) ;  /* 0x0000000000340947 */ /* 0x000fea0003800000 */
[----:B------:R-:W-:-:S13]  /*4050*/  ISETP.NE.AND P0, PT, R0, 0x5, PT ;  /* 0x000000050000780c */ /* 0x000fda0003f05270 */
[----:B------:R-:W-:Y:S05]  /*4060*/  @!P0 BRA `(.L_x_16420) ;  /* 0x0000000000188947 */ /* 0x000fea0003800000 */
[----:B------:R-:W-:-:S13]  /*4070*/  ISETP.NE.AND P0, PT, R0, 0x6, PT ;  /* 0x000000060000780c */ /* 0x000fda0003f05270 */
[----:B------:R-:W-:Y:S05]  /*4080*/  @P0 BRA `(.L_x_16415) ;  /* 0x00000008005c0947 */ /* 0x000fea0003800000 */
[----:B------:R-:W-:-:S06]  /*4090*/  LOP3.LUT R3, R5, 0xff, RZ, 0xc0, !PT ;  /* 0x000000ff05037812 */ /* 0x000fcc00078ec0ff */
[----:B------:R-:W0:Y:S02]  /*40a0*/  I2F.U16 R3, R3 ;  /* 0x0000000300037306 */ /* 0x000e240000101000 */
[----:B0-----:R0:W-:Y:S01]  /*40b0*/  STG.E desc[UR36][R8.64], R3 ;  /* 0x0000000308007986 */ /* 0x0011e2000c101924 */
[----:B------:R-:W-:Y:S05]  /*40c0*/  BRA `(.L_x_16416) ;  /* 0x0000000800e87947 */ /* 0x000fea0003800000 */
.L_x_16420:
[----:B------:R-:W-:-:S04]  /*40d0*/  LOP3.LUT R5, R5, 0xff, RZ, 0xc0, !PT ;  /* 0x000000ff05057812 */ /* 0x000fc800078ec0ff */
[----:B------:R-:W0:Y:S02]  /*40e0*/  I2F.U16 R0, R5 ;  /* 0x0000000500007306 */ /* 0x000e240000101000 */
[----:B0-----:R-:W-:-:S05]  /*40f0*/  F2FP.F16.F32.PACK_AB R0, RZ, R0 ;  /* 0x00000000ff00723e */ /* 0x001fca00000000ff */
[----:B------:R0:W-:Y:S01]  /*4100*/  STG.E.U16 desc[UR36][R8.64], R0 ;  /* 0x0000000008007986 */ /* 0x0001e2000c101524 */
[----:B------:R-:W-:Y:S05]  /*4110*/  BRA `(.L_x_16416) ;  /* 0x0000000800d47947 */ /* 0x000fea0003800000 */
.L_x_16419:
[----:B------:R-:W-:-:S13]  /*4120*/  ISETP.NE.AND P0, PT, R0, 0x7, PT ;  /* 0x000000070000780c */ /* 0x000fda0003f05270 */
[----:B------:R-:W-:Y:S05]  /*4130*/  @!P0 BRA `(.L_x_16421) ;  /* 0x00000000003c8947 */ /* 0x000fea0003800000 */
[----:B------:R-:W-:-:S13]  /*4140*/  ISETP.NE.AND P0, PT, R0, 0x8, PT ;  /* 0x000000080000780c */ /* 0x000fda0003f05270 */
[----:B------:R-:W-:Y:S05]  /*4150*/  @!P0 BRA `(.L_x_16422) ;  /* 0x00000000001c8947 */ /* 0x000fea0003800000 */
[----:B------:R-:W-:-:S13]  /*4160*/  ISETP.NE.AND P0, PT, R0, 0x9, PT ;  /* 0x000000090000780c */ /* 0x000fda0003f05270 */
[----:B------:R-:W-:Y:S05]  /*4170*/  @P0 BRA `(.L_x_16415) ;  /* 0x0000000800200947 */ /* 0x000fea0003800000 */
[----:B------:R-:W-:Y:S01]  /*4180*/  LOP3.LUT R5, R5, 0xff, RZ, 0xc0, !PT ;  /* 0x000000ff05057812 */ /* 0x000fe200078ec0ff */
[----:B------:R-:W-:-:S03]  /*4190*/  IMAD.MOV.U32 R7, RZ, RZ, RZ ;  /* 0x000000ffff077224 */ /* 0x000fc600078e00ff */
[----:B------:R-:W0:Y:S02]  /*41a0*/  I2F.U16 R6, R5 ;  /* 0x0000000500067306 */ /* 0x000e240000101000 */
[----:B0-----:R0:W-:Y:S01]  /*41b0*/  STG.E.64 desc[UR36][R8.64], R6 ;  /* 0x0000000608007986 */ /* 0x0011e2000c101b24 */
[----:B------:R-:W-:Y:S05]  /*41c0*/  BRA `(.L_x_16416) ;  /* 0x0000000800a87947 */ /* 0x000fea0003800000 */
.L_x_16422:
[----:B------:R-:W-:-:S06]  /*41d0*/  LOP3.LUT R5, R5, 0xff, RZ, 0xc0, !PT ;  /* 0x000000ff05057812 */ /* 0x000fcc00078ec0ff */
[----:B------:R-:W0:Y:S02]  /*41e0*/  I2F.U16 R5, R5 ;  /* 0x0000000500057306 */ /* 0x000e240000101000 */
[----:B0-----:R-:W-:-:S04]  /*41f0*/  F2FP.F16.F32.PACK_AB R3, RZ, R5 ;  /* 0x00000005ff03723e */ /* 0x001fc800000000ff */
[----:B------:R-:W-:-:S05]  /*4200*/  PRMT R3, R3, 0x5410, RZ ;  /* 0x0000541003037816 */ /* 0x000fca00000000ff */
[----:B------:R0:W-:Y:S01]  /*4210*/  STG.E desc[UR36][R8.64], R3 ;  /* 0x0000000308007986 */ /* 0x0001e2000c101924 */
[----:B------:R-:W-:Y:S05]  /*4220*/  BRA `(.L_x_16416) ;  /* 0x0000000800907947 */ /* 0x000fea0003800000 */
.L_x_16421:
[----:B------:R-:W-:-:S06]  /*4230*/  LOP3.LUT R5, R5, 0xff, RZ, 0xc0, !PT ;  /* 0x000000ff05057812 */ /* 0x000fcc00078ec0ff */
[----:B------:R-:W0:Y:S02]  /*4240*/  I2F.F64.U16 R4, R5 ;  /* 0x0000000500047312 */ /* 0x000e240000101800 */
[----:B0-----:R0:W-:Y:S01]  /*4250*/  STG.E.64 desc[UR36][R8.64], R4 ;  /* 0x0000000408007986 */ /* 0x0011e2000c101b24 */
[----:B------:R-:W-:Y:S05]  /*4260*/  BRA `(.L_x_16416) ;  /* 0x0000000800807947 */ /* 0x000fea0003800000 */
.L_x_16411:
        /* <DEDUP_REMOVED lines=12> */
.L_x_16425:
[----:B------:R-:W-:Y:S02]  /*4330*/  LOP3.LUT R5, R5, 0xff, RZ, 0xc0, !PT ;  /* 0x000000ff05057812 */ /* 0x000fe400078ec0ff */
[----:B------:R-:W-:-:S04]  /*4340*/  CS2R R6, SRZ ;  /* 0x0000000000067805 */ /* 0x000fc8000001ff00 */
[----:B------:R-:W0:Y:S02]  /*4350*/  I2F.F64.U16 R4, R5 ;  /* 0x0000000500047312 */ /* 0x000e240000101800 */
[----:B0-----:R0:W-:Y:S01]  /*4360*/  STG.E.128 desc[UR36][R8.64], R4 ;  /* 0x0000000408007986 */ /* 0x0011e2000c101d24 */
[----:B------:R-:W-:Y:S05]  /*4370*/  BRA `(.L_x_16416) ;  /* 0x00000008003c7947 */ /* 0x000fea0003800000 */
.L_x_16424:
        /* <DEDUP_REMOVED lines=8> */
[----:B------:R-:W-:-:S04]  /*4400*/  IMAD.MOV.U32 R3, RZ, RZ, 0x7f ;  /* 0x0000007fff037424 */ /* 0x000fc800078e00ff */
        /* <DEDUP_REMOVED lines=9> */
.L_x_16429:
[----:B------:R-:W-:Y:S05]  /*44a0*/  BSYNC.RECONVERGENT B0 ;  /* 0x0000000000007941 */ /* 0x000fea0003800200 */
.L_x_16428:
[----:B------:R0:W-:Y:S01]  /*44b0*/  STG.E.U8 desc[UR36][R8.64], R3 ;  /* 0x0000000308007986 */ /* 0x0001e2000c101124 */
[----:B------:R-:W-:Y:S05]  /*44c0*/  BRA `(.L_x_16416) ;  /* 0x0000000400e87947 */ /* 0x000fea0003800000 */
.L_x_16427:
[----:B------:R-:W-:-:S06]  /*44d0*/  LOP3.LUT R5, R5, 0xff, RZ, 0xc0, !PT ;  /* 0x000000ff05057812 */ /* 0x000fcc00078ec0ff */
        /* <DEDUP_REMOVED lines=16> */
.L_x_16426:
[----:B------:R-:W-:-:S04]  /*45e0*/  LOP3.LUT R5, R5, 0xff, RZ, 0xc0, !PT ;  /* 0x000000ff05057812 */ /* 0x000fc800078ec0ff */
[----:B------:R-:W0:Y:S02]  /*45f0*/  I2F.U16 R0, R5 ;  /* 0x0000000500007306 */ /* 0x000e240000101000 */
[----:B0-----:R-:W-:-:S05]  /*4600*/  F2FP.BF16.F32.PACK_AB R0, RZ, R0 ;  /* 0x00000000ff00723e */ /* 0x001fca00000010ff */
[----:B------:R0:W-:Y:S01]  /*4610*/  STG.E.U16 desc[UR36][R8.64], R0 ;  /* 0x0000000008007986 */ /* 0x0001e2000c101524 */
[----:B------:R-:W-:Y:S05]  /*4620*/  BRA `(.L_x_16416) ;  /* 0x0000000400907947 */ /* 0x000fea0003800000 */
.L_x_16423:
        /* <DEDUP_REMOVED lines=8> */
[----:B------:R-:W-:-:S05]  /*46b0*/  LOP3.LUT R5, R5, 0xff, RZ, 0xc0, !PT ;  /* 0x000000ff05057812 */ /* 0x000fca00078ec0ff */
[----:B------:R0:W-:Y:S01]  /*46c0*/  STG.E.U16 desc[UR36][R8.64], R5 ;  /* 0x0000000508007986 */ /* 0x0001e2000c101524 */
[----:B------:R-:W-:Y:S05]  /*46d0*/  BRA `(.L_x_16416) ;  /* 0x0000000400647947 */ /* 0x000fea0003800000 */
.L_x_16432:
        /* <DEDUP_REMOVED lines=13> */
.L_x_16435:
[----:B------:R-:W-:-:S04]  /*47b0*/  SHF.R.U32.HI R0, RZ, 0x14, R5 ;  /* 0x00000014ff007819 */ /* 0x000fc80000011605 */
[----:B------:R-:W-:-:S04]  /*47c0*/  LOP3.LUT R0, R0, 0x1, RZ, 0xc0, !PT ;  /* 0x0000000100007812 */ /* 0x000fc800078ec0ff */
[----:B------:R-:W-:-:S04]  /*47d0*/  IADD3 R0, PT, PT, R5, 0x487ffff, R0 ;  /* 0x0487ffff05007810 */ /* 0x000fc80007ffe000 */
[----:B------:R-:W-:-:S04]  /*47e0*/  SHF.R.U32.HI R0, RZ, 0x14, R0 ;  /* 0x00000014ff007819 */ /* 0x000fc80000011600 */
[----:B------:R-:W-:-:S07]  /*47f0*/  LOP3.LUT R0, R0, 0xff, RZ, 0xc0, !PT ;  /* 0x000000ff00007812 */ /* 0x000fce00078ec0ff */
.L_x_16436:
[----:B------:R-:W-:-:S07]  /*4800*/  PRMT R4, R0, 0x7610, R4 ;  /* 0x0000761000047816 */ /* 0x000fce0000000004 */
.L_x_16434:
[----:B------:R-:W-:Y:S05]  /*4810*/  BSYNC.RECONVERGENT B0 ;  /* 0x0000000000007941 */ /* 0x000fea0003800200 */
.L_x_16433:
[----:B------:R4:W-:Y:S01]  /*4820*/  STG.E.U8 desc[UR36][R8.64], R4 ;  /* 0x0000000408007986 */ /* 0x0009e2000c101124 */
[----:B------:R-:W-:Y:S05]  /*4830*/  BRA `(.L_x_16416) ;  /* 0x00000004000c7947 */ /* 0x000fea0003800000 */
.L_x_16431:
        /* <DEDUP_REMOVED lines=13> */
.L_x_16439:
[----:B------:R-:W-:-:S04]  /*4910*/  SHF.R.U32.HI R0, RZ, 0x15, R5 ;  /* 0x00000015ff007819 */ /* 0x000fc80000011605 */
[----:B------:R-:W-:-:S04]  /*4920*/  LOP3.LUT R0, R0, 0x1, RZ, 0xc0, !PT ;  /* 0x0000000100007812 */ /* 0x000fc800078ec0ff */
[----:B------:R-:W-:-:S04]  /*4930*/  IADD3 R0, PT, PT, R5, 0x88fffff, R0 ;  /* 0x088fffff05007810 */ /* 0x000fc80007ffe000 */
[----:B------:R-:W-:-:S04]  /*4940*/  SHF.R.U32.HI R0, RZ, 0x15, R0 ;  /* 0x00000015ff007819 */ /* 0x000fc80000011600 */
[----:B------:R-:W-:-:S07]  /*4950*/  LOP3.LUT R0, R0, 0xff, RZ, 0xc0, !PT ;  /* 0x000000ff00007812 */ /* 0x000fce00078ec0ff */
.L_x_16440:
[----:B------:R-:W-:-:S07]  /*4960*/  PRMT R4, R0, 0x7610, R4 ;  /* 0x0000761000047816 */ /* 0x000fce0000000004 */
.L_x_16438:
[----:B------:R-:W-:Y:S05]  /*4970*/  BSYNC.RECONVERGENT B0 ;  /* 0x0000000000007941 */ /* 0x000fea0003800200 */
.L_x_16437:
[----:B------:R3:W-:Y:S01]  /*4980*/  STG.E.U8 desc[UR36][R8.64], R4 ;  /* 0x0000000408007986 */ /* 0x0007e2000c101124 */
[----:B------:R-:W-:Y:S05]  /*4990*/  BRA `(.L_x_16416) ;  /* 0x0000000000b47947 */ /* 0x000fea0003800000 */
.L_x_16430:
[----:B------:R-:W-:-:S13]  /*49a0*/  ISETP.NE.AND P0, PT, R0, 0x1c, PT ;  /* 0x0000001c0000780c */ /* 0x000fda0003f05270 */
[----:B------:R-:W-:Y:S05]  /*49b0*/  @!P0 BRA `(.L_x_16441) ;  /* 0x0000000000a48947 */ /* 0x000fea0003800000 */
[----:B------:R-:W-:-:S13]  /*49c0*/  ISETP.NE.AND P0, PT, R0, 0x1d, PT ;  /* 0x0000001d0000780c */ /* 0x000fda0003f05270 */
[----:B------:R-:W-:Y:S05]  /*49d0*/  @!P0 BRA `(.L_x_16442) ;  /* 0x00000000008c8947 */ /* 0x000fea0003800000 */
[----:B------:R-:W-:-:S13]  /*49e0*/  ISETP.NE.AND P0, PT, R0, 0x2c, PT ;  /* 0x0000002c0000780c */ /* 0x000fda0003f05270 */
[----:B------:R-:W-:Y:S05]  /*49f0*/  @!P0 BRA `(.L_x_16443) ;  /* 0x0000000000448947 */ /* 0x000fea0003800000 */
.L_x_16415:
        /* <DEDUP_REMOVED lines=16> */
.L_x_16444:
[----:B------:R-:W-:Y:S05]  /*4b00*/  BRA `(.L_x_16416) ;  /* 0x0000000000587947 */ /* 0x000fea0003800000 */
.L_x_16443:
[----:B------:R-:W-:Y:S01]  /*4b10*/  LOP3.LUT R5, R5, 0xff, RZ, 0xc0, !PT ;  /* 0x000000ff05057812 */ /* 0x000fe200078ec0ff */
[----:B------:R-:W-:-:S05]  /*4b20*/  IMAD.MOV.U32 R3, RZ, RZ, 0xff ;  /* 0x000000ffff037424 */ /* 0x000fca00078e00ff */
[----:B------:R-:W0:Y:S02]  /*4b30*/  I2F.U16 R5, R5 ;  /* 0x0000000500057306 */ /* 0x000e240000101000 */
        /* <DEDUP_REMOVED lines=13> */
.L_x_16442:
[----:B------:R-:W-:Y:S01]  /*4c10*/  LOP3.LUT R4, R5, 0xff, RZ, 0xc0, !PT ;  /* 0x000000ff05047812 */ /* 0x000fe200078ec0ff */
[----:B------:R-:W-:-:S05]  /*4c20*/  IMAD.MOV.U32 R5, RZ, RZ, RZ ;  /* 0x000000ffff057224 */ /* 0x000fca00078e00ff */
[----:B------:R1:W-:Y:S01]  /*4c30*/  STG.E.64 desc[UR36][R8.64], R4 ;  /* 0x0000000408007986 */ /* 0x0003e2000c101b24 */
[----:B------:R-:W-:Y:S05]  /*4c40*/  BRA `(.L_x_16416) ;  /* 0x0000000000087947 */ /* 0x000fea0003800000 */
.L_x_16441:
[----:B------:R-:W-:-:S05]  /*4c50*/  LOP3.LUT R5, R5, 0xff, RZ, 0xc0, !PT ;  /* 0x000000ff05057812 */ /* 0x000fca00078ec0ff */
[----:B------:R0:W-:Y:S02]  /*4c60*/  STG.E desc[UR36][R8.64], R5 ;  /* 0x0000000508007986 */ /* 0x0001e4000c101924 */
.L_x_16416:
[----:B------:R-:W-:Y:S05]  /*4c70*/  BSYNC.RECONVERGENT B6 ;  /* 0x0000000000067941 */ /* 0x000fea0003800200 */
.L_x_16410:
        /* <DEDUP_REMOVED lines=24> */
.L_x_16450:
[----:B------:R0:W-:Y:S01]  /*4e00*/  STG.E.U8 desc[UR36][R8.64], R2 ;  /* 0x0000000208007986 */ /* 0x0001e2000c101124 */
[----:B------:R-:W-:Y:S05]  /*4e10*/  BRA `(.L_x_16452) ;  /* 0x0000000c00507947 */ /* 0x000fea0003800000 */
.L_x_16449:
        /* <DEDUP_REMOVED lines=10> */
.L_x_16454:
[----:B------:R-:W-:-:S05]  /*4ec0*/  LOP3.LUT R3, R2, 0xff, RZ, 0xc0, !PT ;  /* 0x000000ff02037812 */ /* 0x000fca00078ec0ff */
[----:B------:R0:W-:Y:S01]  /*4ed0*/  STG.E desc[UR36][R8.64], R3 ;  /* 0x0000000308007986 */ /* 0x0001e2000c101924 */
[----:B------:R-:W-:Y:S05]  /*4ee0*/  BRA `(.L_x_16452) ;  /* 0x0000000c001c7947 */ /* 0x000fea0003800000 */
.L_x_16453:
[----:B------:R-:W-:-:S05]  /*4ef0*/  LOP3.LUT R3, R2, 0xff, RZ, 0xc0, !PT ;  /* 0x000000ff02037812 */ /* 0x000fca00078ec0ff */
[----:B------:R0:W-:Y:S01]  /*4f00*/  STG.E.U16 desc[UR36][R8.64], R3 ;  /* 0x0000000308007986 */ /* 0x0001e2000c101524 */
[----:B------:R-:W-:Y:S05]  /*4f10*/  BRA `(.L_x_16452) ;  /* 0x0000000c00107947 */ /* 0x000fea0003800000 */
.L_x_16448:
        /* <DEDUP_REMOVED lines=10> */
.L_x_16456:
[----:B------:R-:W-:-:S04]  /*4fc0*/  LOP3.LUT R2, R2, 0xff, RZ, 0xc0, !PT ;  /* 0x000000ff02027812 */ /* 0x000fc800078ec0ff */
[----:B------:R-:W0:Y:S02]  /*4fd0*/  I2F.U16 R0, R2 ;  /* 0x0000000200007306 */ /* 0x000e240000101000 */
[----:B0-----:R-:W-:-:S05]  /*4fe0*/  F2FP.F16.F32.PACK_AB R0, RZ, R0 ;  /* 0x00000000ff00723e */ /* 0x001fca00000000ff */
[----:B------:R0:W-:Y:S01]  /*4ff0*/  STG.E.U16 desc[UR36][R8.64], R0 ;  /* 0x0000000008007986 */ /* 0x0001e2000c101524 */
[----:B------:R-:W-:Y:S05]  /*5000*/  BRA `(.L_x_16452) ;  /* 0x0000000800d47947 */ /* 0x000fea0003800000 */
.L_x_16455:
        /* <DEDUP_REMOVED lines=8> */
[----:B------:R-:W0:Y:S02]  /*5090*/  I2F.U16 R2, R2 ;  /* 0x0000000200027306 */ /* 0x000e240000101000 */
[----:B0-----:R0:W-:Y:S01]  /*50a0*/  STG.E.64 desc[UR36][R8.64], R2 ;  /* 0x0000000208007986 */ /* 0x0011e2000c101b24 */
[----:B------:R-:W-:Y:S05]  /*50b0*/  BRA `(.L_x_16452) ;  /* 0x0000000800a87947 */ /* 0x000fea0003800000 */
.L_x_16458:
[----:B------:R-:W-:-:S06]  /*50c0*/  LOP3.LUT R2, R2, 0xff, RZ, 0xc0, !PT ;  /* 0x000000ff02027812 */ /* 0x000fcc00078ec0ff */
[----:B------:R-:W0:Y:S02]  /*50d0*/  I2F.U16 R2, R2 ;  /* 0x0000000200027306 */ /* 0x000e240000101000 */
[----:B0-----:R-:W-:-:S04]  /*50e0*/  F2FP.F16.F32.PACK_AB R3, RZ, R2 ;  /* 0x00000002ff03723e */ /* 0x001fc800000000ff */
[----:B------:R-:W-:-:S05]  /*50f0*/  PRMT R3, R3, 0x5410, RZ ;  /* 0x0000541003037816 */ /* 0x000fca00000000ff */
[----:B------:R0:W-:Y:S01]  /*5100*/  STG.E desc[UR36][R8.64], R3 ;  /* 0x0000000308007986 */ /* 0x0001e2000c101924 */
[----:B------:R-:W-:Y:S05]  /*5110*/  BRA `(.L_x_16452) ;  /* 0x0000000800907947 */ /* 0x000fea0003800000 */
.L_x_16457:
[----:B------:R-:W-:-:S06]  /*5120*/  LOP3.LUT R2, R2, 0xff, RZ, 0xc0, !PT ;  /* 0x000000ff02027812 */ /* 0x000fcc00078ec0ff */
[----:B------:R-:W0:Y:S02]  /*5130*/  I2F.F64.U16 R2, R2 ;  /* 0x0000000200027312 */ /* 0x000e240000101800 */
[----:B0-----:R0:W-:Y:S01]  /*5140*/  STG.E.64 desc[UR36][R8.64], R2 ;  /* 0x0000000208007986 */ /* 0x0011e2000c101b24 */
[----:B------:R-:W-:Y:S05]  /*5150*/  BRA `(.L_x_16452) ;  /* 0x0000000800807947 */ /* 0x000fea0003800000 */
.L_x_16447:
        /* <DEDUP_REMOVED lines=13> */
.L_x_16462:
[----:B------:R-:W-:Y:S01]  /*5230*/  LOP3.LUT R2, R2, 0xff, RZ, 0xc0, !PT ;  /* 0x000000ff02027812 */ /* 0x000fe200078ec0ff */
[----:B------:R-:W-:Y:S01]  /*5240*/  BSSY.RECONVERGENT B0, `(.L_x_16463) ;  /* 0x0000011000007945 */ /* 0x000fe20003800200 */
[----:B------:R-:W-:Y:S02]  /*5250*/  IMAD.MOV.U32 R4, RZ, RZ, 0x80 ;  /* 0x00000080ff047424 */ /* 0x000fe400078e00ff */
        /* <DEDUP_REMOVED lines=14> */
.L_x_16465:
[----:B------:R-:W-:-:S07]  /*5340*/  PRMT R4, R0, 0x7610, R4 ;  /* 0x0000761000047816 */ /* 0x000fce0000000004 */
.L_x_16464:
[----:B------:R-:W-:Y:S05]  /*5350*/  BSYNC.RECONVERGENT B0 ;  /* 0x0000000000007941 */ /* 0x000fea0003800200 */
.L_x_16463:
[----:B------:R0:W-:Y:S01]  /*5360*/  STG.E.U8 desc[UR36][R8.64], R4 ;  /* 0x0000000408007986 */ /* 0x0001e2000c101124 */
[----:B------:R-:W-:Y:S05]  /*5370*/  BRA `(.L_x_16452) ;  /* 0x0000000400f87947 */ /* 0x000fea0003800000 */
.L_x_16461:
        /* <DEDUP_REMOVED lines=17> */
.L_x_16468:
[----:B------:R-:W-:-:S07]  /*5490*/  PRMT R4, R0, 0x7610, R4 ;  /* 0x0000761000047816 */ /* 0x000fce0000000004 */
.L_x_16467:
[----:B------:R-:W-:Y:S05]  /*54a0*/  BSYNC.RECONVERGENT B0 ;  /* 0x0000000000007941 */ /* 0x000fea0003800200 */
.L_x_16466:
[----:B------:R0:W-:Y:S01]  /*54b0*/  STG.E.U8 desc[UR36][R8.64], R4 ;  /* 0x0000000408007986 */ /* 0x0001e2000c101124 */
[----:B------:R-:W-:Y:S05]  /*54c0*/  BRA `(.L_x_16452) ;  /* 0x0000000400a47947 */ /* 0x000fea0003800000 */
.L_x_16460:
[----:B------:R-:W-:-:S13]  /*54d0*/  ISETP.NE.AND P0, PT, R0, 0x1c, PT ;  /* 0x0000001c0000780c */ /* 0x000fda0003f05270 */
[----:B------:R-:W-:Y:S05]  /*54e0*/  @!P0 BRA `(.L_x_16469) ;  /* 0x0000000000648947 */ /* 0x000fea0003800000 */
[----:B------:R-:W-:-:S13]  /*54f0*/  ISETP.NE.AND P0, PT, R0, 0x1d, PT ;  /* 0x0000001d0000780c */ /* 0x000fda0003f05270 */
[----:B------:R-:W-:Y:S05]  /*5500*/  @!P0 BRA `(.L_x_16470) ;  /* 0x00000000004c8947 */ /* 0x000fea0003800000 */
[----:B------:R-:W-:-:S13]  /*5510*/  ISETP.NE.AND P0, PT, R0, 0x2c, PT ;  /* 0x0000002c0000780c */ /* 0x000fda0003f05270 */
[----:B------:R-:W-:Y:S05]  /*5520*/  @P0 BRA `(.L_x_16451) ;  /* 0x0000000000b40947 */ /* 0x000fea0003800000 */
        /* <DEDUP_REMOVED lines=13> */
[----:B------:R-:W-:-:S04]  /*5600*/  @!P0 IMAD.MOV R0, RZ, RZ, R2 ;  /* 0x000000ffff008224 */ /* 0x000fc800078e0202 */
[----:B------:R-:W-:-:S05]  /*5610*/  @P1 IMAD.MOV.U32 R3, RZ, RZ, R0 ;  /* 0x000000ffff031224 */ /* 0x000fca00078e0000 */
[----:B------:R0:W-:Y:S01]  /*5620*/  STG.E.U8 desc[UR36][R8.64], R3 ;  /* 0x0000000308007986 */ /* 0x0001e2000c101124 */
[----:B------:R-:W-:Y:S05]  /*5630*/  BRA `(.L_x_16452) ;  /* 0x0000000400487947 */ /* 0x000fea0003800000 */
.L_x_16470:
[----:B------:R-:W-:Y:S01]  /*5640*/  LOP3.LUT R2, R2, 0xff, RZ, 0xc0, !PT ;  /* 0x000000ff02027812 */ /* 0x000fe200078ec0ff */
[----:B------:R-:W-:-:S05]  /*5650*/  IMAD.MOV.U32 R3, RZ, RZ, RZ ;  /* 0x000000ffff037224 */ /* 0x000fca00078e00ff */
[----:B------:R0:W-:Y:S01]  /*5660*/  STG.E.64 desc[UR36][R8.64], R2 ;  /* 0x0000000208007986 */ /* 0x0001e2000c101b24 */
[----:B------:R-:W-:Y:S05]  /*5670*/  BRA `(.L_x_16452) ;  /* 0x0000000400387947 */ /* 0x000fea0003800000 */
.L_x_16469:
[----:B------:R-:W-:-:S05]  /*5680*/  LOP3.LUT R3, R2, 0xff, RZ, 0xc0, !PT ;  /* 0x000000ff02037812 */ /* 0x000fca00078ec0ff */
[----:B------:R0:W-:Y:S01]  /*5690*/  STG.E desc[UR36][R8.64], R3 ;  /* 0x0000000308007986 */ /* 0x0001e2000c101924 */
[----:B------:R-:W-:Y:S05]  /*56a0*/  BRA `(.L_x_16452) ;  /* 0x00000004002c7947 */ /* 0x000fea0003800000 */
.L_x_16459:
        /* <DEDUP_REMOVED lines=10> */
.L_x_16472:
[----:B------:R-:W-:Y:S02]  /*5750*/  LOP3.LUT R4, R2, 0xff, RZ, 0xc0, !PT ;  /* 0x000000ff02047812 */ /* 0x000fe400078ec0ff */
[----:B------:R-:W-:-:S04]  /*5760*/  CS2R R6, SRZ ;  /* 0x0000000000067805 */ /* 0x000fc8000001ff00 */
[----:B------:R-:W0:Y:S02]  /*5770*/  I2F.F64.U16 R4, R4 ;  /* 0x0000000400047312 */ /* 0x000e240000101800 */
[----:B0-----:R4:W-:Y:S01]  /*5780*/  STG.E.128 desc[UR36][R8.64], R4 ;  /* 0x0000000408007986 */ /* 0x0019e2000c101d24 */
[----:B------:R-:W-:Y:S05]  /*5790*/  BRA `(.L_x_16452) ;  /* 0x0000000000f07947 */ /* 0x000fea0003800000 */
.L_x_16471:
[----:B------:R-:W-:-:S13]  /*57a0*/  ISETP.NE.AND P0, PT, R0, 0xf, PT ;  /* 0x0000000f0000780c */ /* 0x000fda0003f05270 */
[----:B------:R-:W-:Y:S05]  /*57b0*/  @!P0 BRA `(.L_x_16473) ;  /* 0x0000000000d88947 */ /* 0x000fea0003800000 */
[----:B------:R-:W-:-:S13]  /*57c0*/  ISETP.NE.AND P0, PT, R0, 0x17, PT ;  /* 0x000000170000780c */ /* 0x000fda0003f05270 */
[----:B------:R-:W-:Y:S05]  /*57d0*/  @!P0 BRA `(.L_x_16474) ;  /* 0x0000000000888947 */ /* 0x000fea0003800000 */
[----:B------:R-:W-:-:S13]  /*57e0*/  ISETP.NE.AND P0, PT, R0, 0x18, PT ;  /* 0x000000180000780c */ /* 0x000fda0003f05270 */
[----:B------:R-:W-:Y:S05]  /*57f0*/  @!P0 BRA `(.L_x_16475) ;  /* 0x0000000000448947 */ /* 0x000fea0003800000 */
.L_x_16451:
        /* <DEDUP_REMOVED lines=16> */
.L_x_16476:
[----:B------:R-:W-:Y:S05]  /*5900*/  BRA `(.L_x_16452) ;  /* 0x0000000000947947 */ /* 0x000fea0003800000 */
.L_x_16475:
        /* <DEDUP_REMOVED lines=12> */
.L_x_16478:
[----:B------:R-:W-:Y:S05]  /*59d0*/  BSYNC.RECONVERGENT B0 ;  /* 0x0000000000007941 */ /* 0x000fea0003800200 */
.L_x_16477:
[----:B------:R1:W-:Y:S01]  /*59e0*/  STG.E.U8 desc[UR36][R8.64], R3 ;  /* 0x0000000308007986 */ /* 0x0003e2000c101124 */
[----:B------:R-:W-:Y:S05]  /*59f0*/  BRA `(.L_x_16452) ;  /* 0x0000000000587947 */ /* 0x000fea0003800000 */
.L_x_16474:
        /* <DEDUP_REMOVED lines=13> */
.L_x_16479:
[----:B------:R-:W-:Y:S01]  /*5ad0*/  IMAD.MOV.U32 R3, RZ, RZ, 0x7f ;  /* 0x0000007fff037424 */ /* 0x000fe200078e00ff */
[----:B------:R-:W-:-:S04]  /*5ae0*/  ISETP.GT.U32.AND P0, PT, R5, 0x7f800000, PT ;  /* 0x7f8000000500780c */ /* 0x000fc80003f04070 */
[----:B------:R-:W-:-:S05]  /*5af0*/  SEL R3, R3, 0x7c, P0 ;  /* 0x0000007c03037807 */ /* 0x000fca0000000000 */
[----:B------:R2:W-:Y:S01]  /*5b00*/  STG.E.U8 desc[UR36][R8.64], R3 ;  /* 0x0000000308007986 */ /* 0x0005e2000c101124 */
[----:B------:R-:W-:Y:S05]  /*5b10*/  BRA `(.L_x_16452) ;  /* 0x0000000000107947 */ /* 0x000fea0003800000 */
.L_x_16473:
[----:B------:R-:W-:-:S04]  /*5b20*/  LOP3.LUT R2, R2, 0xff, RZ, 0xc0, !PT ;  /* 0x000000ff02027812 */ /* 0x000fc800078ec0ff */
[----:B------:R-:W0:Y:S02]  /*5b30*/  I2F.U16 R0, R2 ;  /* 0x0000000200007306 */ /* 0x000e240000101000 */
[----:B0-----:R-:W-:-:S05]  /*5b40*/  F2FP.BF16.F32.PACK_AB R0, RZ, R0 ;  /* 0x00000000ff00723e */ /* 0x001fca00000010ff */
[----:B------:R0:W-:Y:S02]  /*5b50*/  STG.E.U16 desc[UR36][R8.64], R0 ;  /* 0x0000000008007986 */ /* 0x0001e4000c101524 */
.L_x_16452:
[----:B------:R-:W-:Y:S05]  /*5b60*/  BSYNC.RECONVERGENT B6 ;  /* 0x0000000000067941 */ /* 0x000fea0003800200 */
.L_x_16446:
[----:B------:R-:W-:-:S07]  /*5b70*/  VIADD R16, R16, 0x80 ;  /* 0x0000008010107836 */ /* 0x000fce0000000000 */
.L_x_16409:
[----:B------:R-:W-:-:S13]  /*5b80*/  ISETP.GE.AND P0, PT, R16, R22, PT ;  /* 0x000000161000720c */ /* 0x000fda0003f06270 */
[----:B------:R-:W-:Y:S05]  /*5b90*/  @P0 BREAK.RELIABLE B7 ;  /* 0x0000000000070942 */ /* 0x000fea0003800100 */
[----:B------:R-:W-:Y:S05]  /*5ba0*/  @P0 BRA `(.L_x_16445) ;  /* 0x0000000c00b40947 */ /* 0x000fea0003800000 */
[----:B------:R-:W-:Y:S05]  /*5bb0*/  BSYNC.RELIABLE B7 ;  /* 0x0000000000077941 */ /* 0x000fea0003800100 */
.L_x_16408:
[----:B------:R-:W5:Y:S01]  /*5bc0*/  LDCU UR4, c[0x0][0x3a8] ;  /* 0x00007500ff0477ac */ /* 0x000f620008000800 */
[----:B0123--:R-:W0:Y:S01]  /*5bd0*/  LDC.64 R2, c[0x0][0x388] ;  /* 0x0000e200ff027b82 */ /* 0x00fe220000000a00 */
[----:B------:R-:W-:Y:S01]  /*5be0*/  IMAD R0, R23, 0x200, R16 ;  /* 0x0000020017007824 */ /* 0x000fe200078e0210 */
[----:B----4-:R-:W-:Y:S01]  /*5bf0*/  PRMT R4, R19, 0x9910, RZ ;  /* 0x0000991013047816 */ /* 0x010fe200000000ff */
        /* <DEDUP_REMOVED lines=17> */
.L_x_16484:
[----:B------:R0:W-:Y:S01]  /*5d10*/  STG.E.U8 desc[UR36][R2.64], R18 ;  /* 0x0000001202007986 */ /* 0x0001e2000c101124 */
[----:B------:R-:W-:Y:S05]  /*5d20*/  BRA `(.L_x_16486) ;  /* 0x0000000c004c7947 */ /* 0x000fea0003800000 */
.L_x_16483:
        /* <DEDUP_REMOVED lines=10> */
.L_x_16488:
[----:B------:R-:W-:-:S05]  /*5dd0*/  LOP3.LUT R5, R18, 0xff, RZ, 0xc0, !PT ;  /* 0x000000ff12057812 */ /* 0x000fca00078ec0ff */
[----:B------:R0:W-:Y:S01]  /*5de0*/  STG.E desc[UR36][R2.64], R5 ;  /* 0x0000000502007986 */ /* 0x0001e2000c101924 */
[----:B------:R-:W-:Y:S05]  /*5df0*/  BRA `(.L_x_16486) ;  /* 0x0000000c00187947 */ /* 0x000fea0003800000 */
.L_x_16487:
[----:B------:R-:W-:-:S05]  /*5e00*/  LOP3.LUT R5, R18, 0xff, RZ, 0xc0, !PT ;  /* 0x000000ff12057812 */ /* 0x000fca00078ec0ff */
[----:B------:R0:W-:Y:S01]  /*5e10*/  STG.E.U16 desc[UR36][R2.64], R5 ;  /* 0x0000000502007986 */ /* 0x0001e2000c101524 */
[----:B------:R-:W-:Y:S05]  /*5e20*/  BRA `(.L_x_16486) ;  /* 0x0000000c000c7947 */ /* 0x000fea0003800000 */
.L_x_16482:
        /* <DEDUP_REMOVED lines=10> */
.L_x_16490:
[----:B------:R-:W-:-:S04]  /*5ed0*/  LOP3.LUT R18, R18, 0xff, RZ, 0xc0, !PT ;  /* 0x000000ff12127812 */ /* 0x000fc800078ec0ff */
[----:B------:R-:W0:Y:S02]  /*5ee0*/  I2F.U16 R0, R18 ;  /* 0x0000001200007306 */ /* 0x000e240000101000 */
[----:B0-----:R-:W-:-:S05]  /*5ef0*/  F2FP.F16.F32.PACK_AB R0, RZ, R0 ;  /* 0x00000000ff00723e */ /* 0x001fca00000000ff */
[----:B------:R0:W-:Y:S01]  /*5f00*/  STG.E.U16 desc[UR36][R2.64], R0 ;  /* 0x0000000002007986 */ /* 0x0001e2000c101524 */
[----:B------:R-:W-:Y:S05]  /*5f10*/  BRA `(.L_x_16486) ;  /* 0x0000000800d07947 */ /* 0x000fea0003800000 */
.L_x_16489:
        /* <DEDUP_REMOVED lines=11> */
.L_x_16492:
[----:B------:R-:W-:-:S06]  /*5fd0*/  LOP3.LUT R18, R18, 0xff, RZ, 0xc0, !PT ;  /* 0x000000ff12127812 */ /* 0x000fcc00078ec0ff */
[----:B------:R-:W0:Y:S02]  /*5fe0*/  I2F.U16 R18, R18 ;  /* 0x0000001200127306 */ /* 0x000e240000101000 */
[----:B0-----:R-:W-:-:S04]  /*5ff0*/  F2FP.F16.F32.PACK_AB R5, RZ, R18 ;  /* 0x00000012ff05723e */ /* 0x001fc800000000ff */
[----:B------:R-:W-:-:S05]  /*6000*/  PRMT R5, R5, 0x5410, RZ ;  /* 0x0000541005057816 */ /* 0x000fca00000000ff */
[----:B------:R0:W-:Y:S01]  /*6010*/  STG.E desc[UR36][R2.64], R5 ;  /* 0x0000000502007986 */ /* 0x0001e2000c101924 */
[----:B------:R-:W-:Y:S05]  /*6020*/  BRA `(.L_x_16486) ;  /* 0x00000008008c7947 */ /* 0x000fea0003800000 */
.L_x_16491:
[----:B------:R-:W-:-:S06]  /*6030*/  LOP3.LUT R4, R18, 0xff, RZ, 0xc0, !PT ;  /* 0x000000ff12047812 */ /* 0x000fcc00078ec0ff */
[----:B------:R-:W0:Y:S02]  /*6040*/  I2F.F64.U16 R4, R4 ;  /* 0x0000000400047312 */ /* 0x000e240000101800 */
[----:B0-----:R0:W-:Y:S01]  /*6050*/  STG.E.64 desc[UR36][R2.64], R4 ;  /* 0x0000000402007986 */ /* 0x0011e2000c101b24 */
[----:B------:R-:W-:Y:S05]  /*6060*/  BRA `(.L_x_16486) ;  /* 0x00000008007c7947 */ /* 0x000fea0003800000 */
.L_x_16481:
        /* <DEDUP_REMOVED lines=13> */
.L_x_16496:
        /* <DEDUP_REMOVED lines=18> */
.L_x_16498:
[----:B------:R-:W-:Y:S05]  /*6260*/  BSYNC.RECONVERGENT B0 ;  /* 0x0000000000007941 */ /* 0x000fea0003800200 */
.L_x_16497:
[----:B------:R0:W-:Y:S01]  /*6270*/  STG.E.U8 desc[UR36][R2.64], R0 ;  /* 0x0000000002007986 */ /* 0x0001e2000c101124 */
[----:B------:R-:W-:Y:S05]  /*6280*/  BRA `(.L_x_16486) ;  /* 0x0000000400f47947 */ /* 0x000fea0003800000 */
.L_x_16495:
        /* <DEDUP_REMOVED lines=18> */
.L_x_16500:
[----:B------:R-:W-:Y:S05]  /*63b0*/  BSYNC.RECONVERGENT B0 ;  /* 0x0000000000007941 */ /* 0x000fea0003800200 */
.L_x_16499:
[----:B------:R0:W-:Y:S01]  /*63c0*/  STG.E.U8 desc[UR36][R2.64], R0 ;  /* 0x0000000002007986 */ /* 0x0001e2000c101124 */
[----:B------:R-:W-:Y:S05]  /*63d0*/  BRA `(.L_x_16486) ;  /* 0x0000000400a07947 */ /* 0x000fea0003800000 */
.L_x_16494:
[----:B------:R-:W-:-:S13]  /*63e0*/  ISETP.NE.AND P0, PT, R0, 0x1c, PT ;  /* 0x0000001c0000780c */ /* 0x000fda0003f05270 */
[----:B------:R-:W-:Y:S05]  /*63f0*/  @!P0 BRA `(.L_x_16501) ;  /* 0x0000000000608947 */ /* 0x000fea0003800000 */
[----:B------:R-:W-:-:S13]  /*6400*/  ISETP.NE.AND P0, PT, R0, 0x1d, PT ;  /* 0x0000001d0000780c */ /* 0x000fda0003f05270 */
[----:B------:R-:W-:Y:S05]  /*6410*/  @!P0 BRA `(.L_x_16502) ;  /* 0x0000000000488947 */ /* 0x000fea0003800000 */
[----:B------:R-:W-:-:S13]  /*6420*/  ISETP.NE.AND P0, PT, R0, 0x2c, PT ;  /* 0x0000002c0000780c */ /* 0x000fda0003f05270 */
[----:B------:R-:W-:Y:S05]  /*6430*/  @P0 BRA `(.L_x_16485) ;  /* 0x0000000000b00947 */ /* 0x000fea0003800000 */
[----:B------:R-:W-:-:S04]  /*6440*/  LOP3.LUT R18, R18, 0xff, RZ, 0xc0, !PT ;  /* 0x000000ff12127812 */ /* 0x000fc800078ec0ff */
        /* <DEDUP_REMOVED lines=15> */
.L_x_16502:
[----:B------:R-:W-:Y:S01]  /*6540*/  LOP3.LUT R4, R18, 0xff, RZ, 0xc0, !PT ;  /* 0x000000ff12047812 */ /* 0x000fe200078ec0ff */
[----:B------:R-:W-:-:S05]  /*6550*/  IMAD.MOV.U32 R5, RZ, RZ, RZ ;  /* 0x000000ffff057224 */ /* 0x000fca00078e00ff */
[----:B------:R0:W-:Y:S01]  /*6560*/  STG.E.64 desc[UR36][R2.64], R4 ;  /* 0x0000000402007986 */ /* 0x0001e2000c101b24 */
[----:B------:R-:W-:Y:S05]  /*6570*/  BRA `(.L_x_16486) ;  /* 0x0000000400387947 */ /* 0x000fea0003800000 */
.L_x_16501:
[----:B------:R-:W-:-:S05]  /*6580*/  LOP3.LUT R5, R18, 0xff, RZ, 0xc0, !PT ;  /* 0x000000ff12057812 */ /* 0x000fca00078ec0ff */
[----:B------:R0:W-:Y:S01]  /*6590*/  STG.E desc[UR36][R2.64], R5 ;  /* 0x0000000502007986 */ /* 0x0001e2000c101924 */
[----:B------:R-:W-:Y:S05]  /*65a0*/  BRA `(.L_x_16486) ;  /* 0x00000004002c7947 */ /* 0x000fea0003800000 */
.L_x_16493:
        /* <DEDUP_REMOVED lines=10> */
.L_x_16504:
[----:B------:R-:W-:Y:S02]  /*6650*/  LOP3.LUT R4, R18, 0xff, RZ, 0xc0, !PT ;  /* 0x000000ff12047812 */ /* 0x000fe400078ec0ff */
[----:B------:R-:W-:-:S04]  /*6660*/  CS2R R6, SRZ ;  /* 0x0000000000067805 */ /* 0x000fc8000001ff00 */
[----:B------:R-:W0:Y:S02]  /*6670*/  I2F.F64.U16 R4, R4 ;  /* 0x0000000400047312 */ /* 0x000e240000101800 */
[----:B0-----:R4:W-:Y:S01]  /*6680*/  STG.E.128 desc[UR36][R2.64], R4 ;  /* 0x0000000402007986 */ /* 0x0019e2000c101d24 */
[----:B------:R-:W-:Y:S05]  /*6690*/  BRA `(.L_x_16486) ;  /* 0x0000000000f07947 */ /* 0x000fea0003800000 */
.L_x_16503:
[----:B------:R-:W-:-:S13]  /*66a0*/  ISETP.NE.AND P0, PT, R0, 0xf, PT ;  /* 0x0000000f0000780c */ /* 0x000fda0003f05270 */
[----:B------:R-:W-:Y:S05]  /*66b0*/  @!P0 BRA `(.L_x_16505) ;  /* 0x0000000000d88947 */ /* 0x000fea0003800000 */
[----:B------:R-:W-:-:S13]  /*66c0*/  ISETP.NE.AND P0, PT, R0, 0x17, PT ;  /* 0x000000170000780c */ /* 0x000fda0003f05270 */
[----:B------:R-:W-:Y:S05]  /*66d0*/  @!P0 BRA `(.L_x_16506) ;  /* 0x0000000000888947 */ /* 0x000fea0003800000 */
[----:B------:R-:W-:-:S13]  /*66e0*/  ISETP.NE.AND P0, PT, R0, 0x18, PT ;  /* 0x000000180000780c */ /* 0x000fda0003f05270 */
[----:B------:R-:W-:Y:S05]  /*66f0*/  @!P0 BRA `(.L_x_16507) ;  /* 0x0000000000448947 */ /* 0x000fea0003800000 */
.L_x_16485:
        /* <DEDUP_REMOVED lines=16> */
.L_x_16508:
[----:B------:R-:W-:Y:S05]  /*6800*/  BRA `(.L_x_16486) ;  /* 0x0000000000947947 */ /* 0x000fea0003800000 */
.L_x_16507:
        /* <DEDUP_REMOVED lines=12> */
.L_x_16510:
[----:B------:R-:W-:Y:S05]  /*68d0*/  BSYNC.RECONVERGENT B0 ;  /* 0x0000000000007941 */ /* 0x000fea0003800200 */
.L_x_16509:
[----:B------:R1:W-:Y:S01]  /*68e0*/  STG.E.U8 desc[UR36][R2.64], R5 ;  /* 0x0000000502007986 */ /* 0x0003e2000c101124 */
[----:B------:R-:W-:Y:S05]  /*68f0*/  BRA `(.L_x_16486) ;  /* 0x0000000000587947 */ /* 0x000fea0003800000 */
.L_x_16506:
        /* <DEDUP_REMOVED lines=13> */
.L_x_16511:
[----:B------:R-:W-:Y:S01]  /*69d0*/  IMAD.MOV.U32 R5, RZ, RZ, 0x7f ;  /* 0x0000007fff057424 */ /* 0x000fe200078e00ff */
[----:B------:R-:W-:-:S04]  /*69e0*/  ISETP.GT.U32.AND P0, PT, R7, 0x7f800000, PT ;  /* 0x7f8000000700780c */ /* 0x000fc80003f04070 */
[----:B------:R-:W-:-:S05]  /*69f0*/  SEL R5, R5, 0x7c, P0 ;  /* 0x0000007c05057807 */ /* 0x000fca0000000000 */
[----:B------:R2:W-:Y:S01]  /*6a00*/  STG.E.U8 desc[UR36][R2.64], R5 ;  /* 0x0000000502007986 */ /* 0x0005e2000c101124 */
[----:B------:R-:W-:Y:S05]  /*6a10*/  BRA `(.L_x_16486) ;  /* 0x0000000000107947 */ /* 0x000fea0003800000 */
.L_x_16505:
[----:B------:R-:W-:-:S04]  /*6a20*/  LOP3.LUT R18, R18, 0xff, RZ, 0xc0, !PT ;  /* 0x000000ff12127812 */ /* 0x000fc800078ec0ff */
[----:B------:R-:W0:Y:S02]  /*6a30*/  I2F.U16 R0, R18 ;  /* 0x0000001200007306 */ /* 0x000e240000101000 */
[----:B0-----:R-:W-:-:S05]  /*6a40*/  F2FP.BF16.F32.PACK_AB R0, RZ, R0 ;  /* 0x00000000ff00723e */ /* 0x001fca00000010ff */
[----:B------:R0:W-:Y:S02]  /*6a50*/  STG.E.U16 desc[UR36][R2.64], R0 ;  /* 0x0000000002007986 */ /* 0x0001e4000c101524 */
.L_x_16486:
[----:B------:R-:W-:Y:S05]  /*6a60*/  BSYNC.RECONVERGENT B6 ;  /* 0x0000000000067941 */ /* 0x000fea0003800200 */
.L_x_16480:
[----:B------:R-:W-:-:S07]  /*6a70*/  VIADD R16, R16, 0x80 ;  /* 0x0000008010107836 */ /* 0x000fce0000000000 */
.L_x_16445:
[----:B------:R-:W-:Y:S05]  /*6a80*/  BSYNC.RECONVERGENT B8 ;  /* 0x0000000000087941 */ /* 0x000fea0003800200 */
.L_x_16407:
        /* <DEDUP_REMOVED lines=21> */
.L_x_16515:
[----:B------:R-:W-:Y:S01]  /*6be0*/  STG.E.U8 desc[UR36][R2.64], R17 ;  /* 0x0000001102007986 */ /* 0x000fe2000c101124 */
[----:B------:R-:W-:Y:S05]  /*6bf0*/  EXIT ;  /* 0x000000000000794d */ /* 0x000fea0003800000 */
.L_x_16514:
        /* <DEDUP_REMOVED lines=10> */
.L_x_16518:
[----:B------:R-:W-:-:S05]  /*6ca0*/  LOP3.LUT R17, R17, 0xff, RZ, 0xc0, !PT ;  /* 0x000000ff11117812 */ /* 0x000fca00078ec0ff */
[----:B------:R-:W-:Y:S01]  /*6cb0*/  STG.E desc[UR36][R2.64], R17 ;  /* 0x0000001102007986 */ /* 0x000fe2000c101924 */
[----:B------:R-:W-:Y:S05]  /*6cc0*/  EXIT ;  /* 0x000000000000794d */ /* 0x000fea0003800000 */
.L_x_16517:
[----:B------:R-:W-:-:S05]  /*6cd0*/  LOP3.LUT R17, R17, 0xff, RZ, 0xc0, !PT ;  /* 0x000000ff11117812 */ /* 0x000fca00078ec0ff */
[----:B------:R-:W-:Y:S01]  /*6ce0*/  STG.E.U16 desc[UR36][R2.64], R17 ;  /* 0x0000001102007986 */ /* 0x000fe2000c101524 */
[----:B------:R-:W-:Y:S05]  /*6cf0*/  EXIT ;  /* 0x000000000000794d */ /* 0x000fea0003800000 */
.L_x_16513:
        /* <DEDUP_REMOVED lines=8> */
[----:B0-----:R-:W-:Y:S01]  /*6d80*/  STG.E desc[UR36][R2.64], R5 ;  /* 0x0000000502007986 */ /* 0x001fe2000c101924 */
[----:B------:R-:W-:Y:S05]  /*6d90*/  EXIT ;  /* 0x000000000000794d */ /* 0x000fea0003800000 */
.L_x_16520:
[----:B------:R-:W-:-:S04]  /*6da0*/  LOP3.LUT R17, R17, 0xff, RZ, 0xc0, !PT ;  /* 0x000000ff11117812 */ /* 0x000fc800078ec0ff */
[----:B------:R-:W0:Y:S02]  /*6db0*/  I2F.U16 R0, R17 ;  /* 0x0000001100007306 */ /* 0x000e240000101000 */
[----:B0-----:R-:W-:-:S05]  /*6dc0*/  F2FP.F16.F32.PACK_AB R0, RZ, R0 ;  /* 0x00000000ff00723e */ /* 0x001fca00000000ff */
[----:B------:R-:W-:Y:S01]  /*6dd0*/  STG.E.U16 desc[UR36][R2.64], R0 ;  /* 0x0000000002007986 */ /* 0x000fe2000c101524 */
[----:B------:R-:W-:Y:S05]  /*6de0*/  EXIT ;  /* 0x000000000000794d */ /* 0x000fea0003800000 */
.L_x_16519:
        /* <DEDUP_REMOVED lines=9> */
[----:B0-----:R-:W-:Y:S01]  /*6e80*/  STG.E.64 desc[UR36][R2.64], R4 ;  /* 0x0000000402007986 */ /* 0x001fe2000c101b24 */
[----:B------:R-:W-:Y:S05]  /*6e90*/  EXIT ;  /* 0x000000000000794d */ /* 0x000fea0003800000 */
.L_x_16522:
[----:B------:R-:W-:-:S06]  /*6ea0*/  LOP3.LUT R17, R17, 0xff, RZ, 0xc0, !PT ;  /* 0x000000ff11117812 */ /* 0x000fcc00078ec0ff */
[----:B------:R-:W0:Y:S02]  /*6eb0*/  I2F.U16 R17, R17 ;  /* 0x0000001100117306 */ /* 0x000e240000101000 */
[----:B0-----:R-:W-:-:S04]  /*6ec0*/  F2FP.F16.F32.PACK_AB R5, RZ, R17 ;  /* 0x00000011ff05723e */ /* 0x001fc800000000ff */
[----:B------:R-:W-:-:S05]  /*6ed0*/  PRMT R5, R5, 0x5410, RZ ;  /* 0x0000541005057816 */ /* 0x000fca00000000ff */
[----:B------:R-:W-:Y:S01]  /*6ee0*/  STG.E desc[UR36][R2.64], R5 ;  /* 0x0000000502007986 */ /* 0x000fe2000c101924 */
[----:B------:R-:W-:Y:S05]  /*6ef0*/  EXIT ;  /* 0x000000000000794d */ /* 0x000fea0003800000 */
.L_x_16521:
[----:B------:R-:W-:-:S06]  /*6f00*/  LOP3.LUT R4, R17, 0xff, RZ, 0xc0, !PT ;  /* 0x000000ff11047812 */ /* 0x000fcc00078ec0ff */
[----:B------:R-:W0:Y:S02]  /*6f10*/  I2F.F64.U16 R4, R4 ;  /* 0x0000000400047312 */ /* 0x000e240000101800 */
[----:B0-----:R-:W-:Y:S01]  /*6f20*/  STG.E.64 desc[UR36][R2.64], R4 ;  /* 0x0000000402007986 */ /* 0x001fe2000c101b24 */
[----:B------:R-:W-:Y:S05]  /*6f30*/  EXIT ;  /* 0x000000000000794d */ /* 0x000fea0003800000 */
.L_x_16512:
        /* <DEDUP_REMOVED lines=11> */
[----:B------:R-:W-:Y:S01]  /*6ff0*/  STG.E.U16 desc[UR36][R2.64], R17 ;  /* 0x0000001102007986 */ /* 0x000fe2000c101524 */
[----:B------:R-:W-:Y:S05]  /*7000*/  EXIT ;  /* 0x000000000000794d */ /* 0x000fea0003800000 */
.L_x_16526:
        /* <DEDUP_REMOVED lines=18> */
.L_x_16528:
[----:B------:R-:W-:Y:S05]  /*7130*/  BSYNC.RECONVERGENT B0 ;  /* 0x0000000000007941 */ /* 0x000fea0003800200 */
.L_x_16527:
[----:B------:R-:W-:Y:S01]  /*7140*/  STG.E.U8 desc[UR36][R2.64], R0 ;  /* 0x0000000002007986 */ /* 0x000fe2000c101124 */
[----:B------:R-:W-:Y:S05]  /*7150*/  EXIT ;  /* 0x000000000000794d */ /* 0x000fea0003800000 */
.L_x_16525:
        /* <DEDUP_REMOVED lines=18> */
.L_x_16530:
[----:B------:R-:W-:Y:S05]  /*7280*/  BSYNC.RECONVERGENT B0 ;  /* 0x0000000000007941 */ /* 0x000fea0003800200 */
.L_x_16529:
[----:B------:R-:W-:Y:S01]  /*7290*/  STG.E.U8 desc[UR36][R2.64], R0 ;  /* 0x0000000002007986 */ /* 0x000fe2000c101124 */
[----:B------:R-:W-:Y:S05]  /*72a0*/  EXIT ;  /* 0x000000000000794d */ /* 0x000fea0003800000 */
.L_x_16524:
        /* <DEDUP_REMOVED lines=22> */
.L_x_16532:
[----:B------:R-:W-:Y:S01]  /*7410*/  LOP3.LUT R4, R17, 0xff, RZ, 0xc0, !PT ;  /* 0x000000ff11047812 */ /* 0x000fe200078ec0ff */
[----:B------:R-:W-:-:S05]  /*7420*/  IMAD.MOV.U32 R5, RZ, RZ, RZ ;  /* 0x000000ffff057224 */ /* 0x000fca00078e00ff */
[----:B------:R-:W-:Y:S01]  /*7430*/  STG.E.64 desc[UR36][R2.64], R4 ;  /* 0x0000000402007986 */ /* 0x000fe2000c101b24 */
[----:B------:R-:W-:Y:S05]  /*7440*/  EXIT ;  /* 0x000000000000794d */ /* 0x000fea0003800000 */
.L_x_16531:
[----:B------:R-:W-:-:S05]  /*7450*/  LOP3.LUT R17, R17, 0xff, RZ, 0xc0, !PT ;  /* 0x000000ff11117812 */ /* 0x000fca00078ec0ff */
[----:B------:R-:W-:Y:S01]  /*7460*/  STG.E desc[UR36][R2.64], R17 ;  /* 0x0000001102007986 */ /* 0x000fe2000c101924 */
[----:B------:R-:W-:Y:S05]  /*7470*/  EXIT ;  /* 0x000000000000794d */ /* 0x000fea0003800000 */
.L_x_16523:
        /* <DEDUP_REMOVED lines=10> */
.L_x_16534:
[----:B------:R-:W-:Y:S02]  /*7520*/  LOP3.LUT R4, R17, 0xff, RZ, 0xc0, !PT ;  /* 0x000000ff11047812 */ /* 0x000fe400078ec0ff */
[----:B------:R-:W-:-:S04]  /*7530*/  CS2R R6, SRZ ;  /* 0x0000000000067805 */ /* 0x000fc8000001ff00 */
[----:B------:R-:W0:Y:S02]  /*7540*/  I2F.F64.U16 R4, R4 ;  /* 0x0000000400047312 */ /* 0x000e240000101800 */
[----:B0-----:R-:W-:Y:S01]  /*7550*/  STG.E.128 desc[UR36][R2.64], R4 ;  /* 0x0000000402007986 */ /* 0x001fe2000c101d24 */
[----:B------:R-:W-:Y:S05]  /*7560*/  EXIT ;  /* 0x000000000000794d */ /* 0x000fea0003800000 */
.L_x_16533:
[----:B------:R-:W-:-:S13]  /*7570*/  ISETP.NE.AND P0, PT, R0, 0xf, PT ;  /* 0x0000000f0000780c */ /* 0x000fda0003f05270 */
[----:B------:R-:W-:Y:S05]  /*7580*/  @!P0 BRA `(.L_x_16535) ;  /* 0x0000000000dc8947 */ /* 0x000fea0003800000 */
[----:B------:R-:W-:-:S13]  /*7590*/  ISETP.NE.AND P0, PT, R0, 0x17, PT ;  /* 0x000000170000780c */ /* 0x000fda0003f05270 */
[----:B------:R-:W-:Y:S05]  /*75a0*/  @!P0 BRA `(.L_x_16536) ;  /* 0x0000000000888947 */ /* 0x000fea0003800000 */
[----:B------:R-:W-:-:S13]  /*75b0*/  ISETP.NE.AND P0, PT, R0, 0x18, PT ;  /* 0x000000180000780c */ /* 0x000fda0003f05270 */
[----:B------:R-:W-:Y:S05]  /*75c0*/  @!P0 BRA `(.L_x_16537) ;  /* 0x0000000000448947 */ /* 0x000fea0003800000 */
.L_x_16516:
        /* <DEDUP_REMOVED lines=16> */
.L_x_16538:
[----:B------:R-:W-:Y:S05]  /*76d0*/  EXIT ;  /* 0x000000000000794d */ /* 0x000fea0003800000 */
.L_x_16537:
        /* <DEDUP_REMOVED lines=12> */
.L_x_16540:
[----:B------:R-:W-:Y:S05]  /*77a0*/  BSYNC.RECONVERGENT B0 ;  /* 0x0000000000007941 */ /* 0x000fea0003800200 */
.L_x_16539:
[----:B------:R-:W-:Y:S01]  /*77b0*/  STG.E.U8 desc[UR36][R2.64], R5 ;  /* 0x0000000502007986 */ /* 0x000fe2000c101124 */
[----:B------:R-:W-:Y:S05]  /*77c0*/  EXIT ;  /* 0x000000000000794d */ /* 0x000fea0003800000 */
.L_x_16536:
[----:B------:R-:W-:-:S06]  /*77d0*/  LOP3.LUT R17, R17, 0xff, RZ, 0xc0, !PT ;  /* 0x000000ff11117812 */ /* 0x000fcc00078ec0ff */
        /* <DEDUP_REMOVED lines=13> */
.L_x_16541:
[----:B------:R-:W-:Y:S01]  /*78b0*/  IMAD.MOV.U32 R5, RZ, RZ, 0x7f ;  /* 0x0000007fff057424 */ /* 0x000fe200078e00ff */
[----:B------:R-:W-:-:S04]  /*78c0*/  ISETP.GT.U32.AND P0, PT, R17, 0x7f800000, PT ;  /* 0x7f8000001100780c */ /* 0x000fc80003f04070 */
[----:B------:R-:W-:-:S05]  /*78d0*/  SEL R5, R5, 0x7c, P0 ;  /* 0x0000007c05057807 */ /* 0x000fca0000000000 */
[----:B------:R-:W-:Y:S01]  /*78e0*/  STG.E.U8 desc[UR36][R2.64], R5 ;  /* 0x0000000502007986 */ /* 0x000fe2000c101124 */
[----:B------:R-:W-:Y:S05]  /*78f0*/  EXIT ;  /* 0x000000000000794d */ /* 0x000fea0003800000 */
.L_x_16535:
[----:B------:R-:W-:-:S04]  /*7900*/  LOP3.LUT R17, R17, 0xff, RZ, 0xc0, !PT ;  /* 0x000000ff11117812 */ /* 0x000fc800078ec0ff */
[----:B------:R-:W0:Y:S02]  /*7910*/  I2F.U16 R0, R17 ;  /* 0x0000001100007306 */ /* 0x000e240000101000 */
[----:B0-----:R-:W-:-:S05]  /*7920*/  F2FP.BF16.F32.PACK_AB R0, RZ, R0 ;  /* 0x00000000ff00723e */ /* 0x001fca00000010ff */
[----:B------:R-:W-:Y:S01]  /*7930*/  STG.E.U16 desc[UR36][R2.64], R0 ;  /* 0x0000000002007986 */ /* 0x000fe2000c101524 */
[----:B------:R-:W-:Y:S05]  /*7940*/  EXIT ;  /* 0x000000000000794d */ /* 0x000fea0003800000 */
.L_x_16542:
        /* <DEDUP_REMOVED lines=11> */
.L_x_23786:


//--------------------- .text._ZN2at6native18elementwise_kernelILi128ELi4EZNS0_22gpu_kernel_impl_nocastIZZZNS0_15neg_kernel_cudaERNS_18TensorIteratorBaseEENKUlvE0_clEvENKUlvE_clEvEUlhE_EEvS4_RKT_EUliE_EEviT1_ --------------------------
	.section	.text._ZN2at6native18elementwise_kernelILi128ELi4EZNS0_22gpu_kernel_impl_nocastIZZZNS0_15neg_kernel_cudaERNS_18TensorIteratorBaseEENKUlvE0_clEvENKUlvE_clEvEUlhE_EEvS4_RKT_EUliE_EEviT1_,"ax",@progbits
	.align	128
        .global         _ZN2at6native18elementwise_kernelILi128ELi4EZNS0_22gpu_kernel_impl_nocastIZZZNS0_15neg_kernel_cudaERNS_18TensorIteratorBaseEENKUlvE0_clEvENKUlvE_clEvEUlhE_EEvS4_RKT_EUliE_EEviT1_
        .type           _ZN2at6native18elementwise_kernelILi128ELi4EZNS0_22gpu_kernel_impl_nocastIZZZNS0_15neg_kernel_cudaERNS_18TensorIteratorBaseEENKUlvE0_clEvENKUlvE_clEvEUlhE_EEvS4_RKT_EUliE_EEviT1_,@function
        .size           _ZN2at6native18elementwise_kernelILi128ELi4EZNS0_22gpu_kernel_impl_nocastIZZZNS0_15neg_kernel_cudaERNS_18TensorIteratorBaseEENKUlvE0_clEvENKUlvE_clEvEUlhE_EEvS4_RKT_EUliE_EEviT1_,(.L_x_23787 - _ZN2at6native18elementwise_kernelILi128ELi4EZNS0_22gpu_kernel_impl_nocastIZZZNS0_15neg_kernel_cudaERNS_18TensorIteratorBaseEENKUlvE0_clEvENKUlvE_clEvEUlhE_EEvS4_RKT_EUliE_EEviT1_)
        .other          _ZN2at6native18elementwise_kernelILi128ELi4EZNS0_22gpu_kernel_impl_nocastIZZZNS0_15neg_kernel_cudaERNS_18TensorIteratorBaseEENKUlvE0_clEvENKUlvE_clEvEUlhE_EEvS4_RKT_EUliE_EEviT1_,@"STO_CUDA_ENTRY STV_DEFAULT"
_ZN2at6native18elementwise_kernelILi128ELi4EZNS0_22gpu_kernel_impl_nocastIZZZNS0_15neg_kernel_cudaERNS_18TensorIteratorBaseEENKUlvE0_clEvENKUlvE_clEvEUlhE_EEvS4_RKT_EUliE_EEviT1_:
.text._ZN2at6native18elementwise_kernelILi128ELi4EZNS0_22gpu_kernel_impl_nocastIZZZNS0_15neg_kernel_cudaERNS_18TensorIteratorBaseEENKUlvE0_clEvENKUlvE_clEvEUlhE_EEvS4_RKT_EUliE_EEviT1_:
        /* <DEDUP_REMOVED lines=31> */
.L_x_16546:
[----:B------:R-:W-:-:S13]  /*01f0*/  ISETP.GE.AND P0, PT, R3, UR4, PT ;  /* 0x0000000403007c0c */ /* 0x000fda000bf06270 */
[----:B------:R-:W-:Y:S05]  /*0200*/  @P0 BREAK.RELIABLE B1 ;  /* 0x0000000000010942 */ /* 0x000fea0003800100 */
[----:B------:R-:W-:Y:S05]  /*0210*/  @P0 BRA `(.L_x_16547) ;  /* 0x0000000000200947 */ /* 0x000fea0003800000 */
[----:B------:R-:W-:Y:S05]  /*0220*/  BSYNC.RELIABLE B1 ;  /* 0x0000000000017941 */ /* 0x000fea0003800100 */
.L_x_16545:
[----:B------:R-:W1:Y:S02]  /*0230*/  LDC.64 R4, c[0x0][0x588] ;  /* 0x00016200ff047b82 */ /* 0x000e640000000a00 */
[----:B-1----:R-:W2:Y:S06]  /*0240*/  LDG.E.U8 R4, desc[UR6][R4.64] ;  /* 0x0000000604047981 */ /* 0x002eac000c1e1100 */
[----:B0-----:R-:W0:Y:S01]  /*0250*/  LDC.64 R6, c[0x0][0x580] ;  /* 0x00016000ff067b82 */ /* 0x001e220000000a00 */
[----:B------:R-:W-:Y:S02]  /*0260*/  IADD3 R3, PT, PT, R3, 0x80, RZ ;  /* 0x0000008003037810 */ /* 0x000fe40007ffe0ff */
[----:B--2---:R-:W-:-:S04]  /*0270*/  IADD3 R9, PT, PT, RZ, -R4, RZ ;  /* 0x80000004ff097210 */ /* 0x004fc80007ffe0ff */
[----:B------:R-:W-:-:S05]  /*0280*/  PRMT R9, R9, 0x7710, RZ ;  /* 0x0000771009097816 */ /* 0x000fca00000000ff */
[----:B0-----:R1:W-:Y:S02]  /*0290*/  STG.E.U8 desc[UR6][R6.64], R9 ;  /* 0x0000000906007986 */ /* 0x0013e4000c101106 */
.L_x_16547:
[----:B------:R-:W-:Y:S05]  /*02a0*/  BSYNC.RECONVERGENT B0 ;  /* 0x0000000000007941 */ /* 0x000fea0003800200 */
.L_x_16544:
        /* <DEDUP_REMOVED lines=10> */
.L_x_16543:
        /* <DEDUP_REMOVED lines=306> */
.L_x_16551:
        /* <DEDUP_REMOVED lines=311> */
.L_x_16553:
        /* <DEDUP_REMOVED lines=10> */
.L_x_16550:
[----:B------:R-:W-:-:S13]  /*2a80*/  ISETP.GE.AND P0, PT, R3, UR4, PT ;  /* 0x0000000403007c0c */ /* 0x000fda000bf06270 */
[----:B------:R-:W-:Y:S05]  /*2a90*/  @P0 BREAK.RELIABLE B1 ;  /* 0x0000000000010942 */ /* 0x000fea0003800100 */
[----:B------:R-:W-:Y:S05]  /*2aa0*/  @P0 BRA `(.L_x_16552) ;  /* 0x0000001000d40947 */ /* 0x000fea0003800000 */
[----:B------:R-:W-:Y:S05]  /*2ab0*/  BSYNC.RELIABLE B1 ;  /* 0x0000000000017941 */ /* 0x000fea0003800100 */
.L_x_16549:
        /* <DEDUP_REMOVED lines=298> */
.L_x_16554:
        /* <DEDUP_REMOVED lines=10> */
.L_x_16552:
[----:B------:R-:W-:Y:S05]  /*3e00*/  BSYNC.RECONVERGENT B0 ;  /* 0x0000000000007941 */ /* 0x000fea0003800200 */
.L_x_16548:
        /* <DEDUP_REMOVED lines=301> */
.L_x_16555:
        /* <DEDUP_REMOVED lines=10> */
.L_x_16556:
        /* <DEDUP_REMOVED lines=16> */
.L_x_23787:


//--------------------- .text._ZN2at6native27unrolled_elementwise_kernelIZZZNS0_15neg_kernel_cudaERNS_18TensorIteratorBaseEENKUlvE0_clEvENKUlvE_clEvEUlhE_St5arrayIPcLm2EELi4E23TrivialOffsetCalculatorILi1EjESB_NS0_6memory15LoadWithoutCastENSC_16StoreWithoutCastEEEviT_T0_T2_T3_T4_T5_ --------------------------
	.section	.text._ZN2at6native27unrolled_elementwise_kernelIZZZNS0_15neg_kernel_cudaERNS_18TensorIteratorBaseEENKUlvE0_clEvENKUlvE_clEvEUlhE_St5arrayIPcLm2EELi4E23TrivialOffsetCalculatorILi1EjESB_NS0_6memory15LoadWithoutCastENSC_16StoreWithoutCastEEEviT_T0_T2_T3_T4_T5_,"ax",@progbits
	.align	128
        .global         _ZN2at6native27unrolled_elementwise_kernelIZZZNS0_15neg_kernel_cudaERNS_18TensorIteratorBaseEENKUlvE0_clEvENKUlvE_clEvEUlhE_St5arrayIPcLm2EELi4E23TrivialOffsetCalculatorILi1EjESB_NS0_6memory15LoadWithoutCastENSC_16StoreWithoutCastEEEviT_T0_T2_T3_T4_T5_
        .type           _ZN2at6native27unrolled_elementwise_kernelIZZZNS0_15neg_kernel_cudaERNS_18TensorIteratorBaseEENKUlvE0_clEvENKUlvE_clEvEUlhE_St5arrayIPcLm2EELi4E23TrivialOffsetCalculatorILi1EjESB_NS0_6memory15LoadWithoutCastENSC_16StoreWithoutCastEEEviT_T0_T2_T3_T4_T5_,@function
        .size           _ZN2at6native27unrolled_elementwise_kernelIZZZNS0_15neg_kernel_cudaERNS_18TensorIteratorBaseEENKUlvE0_clEvENKUlvE_clEvEUlhE_St5arrayIPcLm2EELi4E23TrivialOffsetCalculatorILi1EjESB_NS0_6memory15LoadWithoutCastENSC_16StoreWithoutCastEEEviT_T0_T2_T3_T4_T5_,(.L_x_23788 - _ZN2at6native27unrolled_elementwise_kernelIZZZNS0_15neg_kernel_cudaERNS_18TensorIteratorBaseEENKUlvE0_clEvENKUlvE_clEvEUlhE_St5arrayIPcLm2EELi4E23TrivialOffsetCalculatorILi1EjESB_NS0_6memory15LoadWithoutCastENSC_16StoreWithoutCastEEEviT_T0_T2_T3_T4_T5_)
        .other          _ZN2at6native27unrolled_elementwise_kernelIZZZNS0_15neg_kernel_cudaERNS_18TensorIteratorBaseEENKUlvE0_clEvENKUlvE_clEvEUlhE_St5arrayIPcLm2EELi4E23TrivialOffsetCalculatorILi1EjESB_NS0_6memory15LoadWithoutCastENSC_16StoreWithoutCastEEEviT_T0_T2_T3_T4_T5_,@"STO_CUDA_ENTRY STV_DEFAULT"
_ZN2at6native27unrolled_elementwise_kernelIZZZNS0_15neg_kernel_cudaERNS_18TensorIteratorBaseEENKUlvE0_clEvENKUlvE_clEvEUlhE_St5arrayIPcLm2EELi4E23TrivialOffsetCalculatorILi1EjESB_NS0_6memory15LoadWithoutCastENSC_16StoreWithoutCastEEEviT_T0_T2_T3_T4_T5_:
.text._ZN2at6native27unrolled_elementwise_kernelIZZZNS0_15neg_kernel_cudaERNS_18TensorIteratorBaseEENKUlvE0_clEvENKUlvE_clEvEUlhE_St5arrayIPcLm2EELi4E23TrivialOffsetCalculatorILi1EjESB_NS0_6memory15LoadWithoutCastENSC_16StoreWithoutCastEEEviT_T0_T2_T3_T4_T5_:
        /* <DEDUP_REMOVED lines=61> */
.L_x_16559:
[----:B------:R-:W-:Y:S05]  /*03d0*/  BSYNC.RELIABLE B1 ;  /* 0x0000000000017941 */ /* 0x000fea0003800100 */
.L_x_16558:
        /* <DEDUP_REMOVED lines=9> */
.L_x_16560:
[----:B------:R-:W-:Y:S05]  /*0470*/  BSYNC.RECONVERGENT B0 ;  /* 0x0000000000007941 */ /* 0x000fea0003800200 */
.L_x_16557:
        /* <DEDUP_REMOVED lines=11> */
.L_x_16561:
        /* <DEDUP_REMOVED lines=13> */
.L_x_23788:


//--------------------- .text._ZN2at6native29vectorized_elementwise_kernelILi2EZZZNS0_15neg_kernel_cudaERNS_18TensorIteratorBaseEENKUlvE0_clEvENKUlvE_clEvEUlhE_St5arrayIPcLm2EEEEviT0_T1_ --------------------------
	.section	.text._ZN2at6native29vectorized_elementwise_kernelILi2EZZZNS0_15neg_kernel_cudaERNS_18TensorIteratorBaseEENKUlvE0_clEvENKUlvE_clEvEUlhE_St5arrayIPcLm2EEEEviT0_T1_,"ax",@progbits
	.align	128
        .global         _ZN2at6native29vectorized_elementwise_kernelILi2EZZZNS0_15neg_kernel_cudaERNS_18TensorIteratorBaseEENKUlvE0_clEvENKUlvE_clEvEUlhE_St5arrayIPcLm2EEEEviT0_T1_
        .type           _ZN2at6native29vectorized_elementwise_kernelILi2EZZZNS0_15neg_kernel_cudaERNS_18TensorIteratorBaseEENKUlvE0_clEvENKUlvE_clEvEUlhE_St5arrayIPcLm2EEEEviT0_T1_,@function
        .size           _ZN2at6native29vectorized_elementwise_kernelILi2EZZZNS0_15neg_kernel_cudaERNS_18TensorIteratorBaseEENKUlvE0_clEvENKUlvE_clEvEUlhE_St5arrayIPcLm2EEEEviT0_T1_,(.L_x_23789 - _ZN2at6native29vectorized_elementwise_kernelILi2EZZZNS0_15neg_kernel_cudaERNS_18TensorIteratorBaseEENKUlvE0_clEvENKUlvE_clEvEUlhE_St5arrayIPcLm2EEEEviT0_T1_)
        .other          _ZN2at6native29vectorized_elementwise_kernelILi2EZZZNS0_15neg_kernel_cudaERNS_18TensorIteratorBaseEENKUlvE0_clEvENKUlvE_clEvEUlhE_St5arrayIPcLm2EEEEviT0_T1_,@"STO_CUDA_ENTRY STV_DEFAULT"
_ZN2at6native29vectorized_elementwise_kernelILi2EZZZNS0_15neg_kernel_cudaERNS_18TensorIteratorBaseEENKUlvE0_clEvENKUlvE_clEvEUlhE_St5arrayIPcLm2EEEEviT0_T1_:
.text._ZN2at6native29vectorized_elementwise_kernelILi2EZZZNS0_15neg_kernel_cudaERNS_18TensorIteratorBaseEENKUlvE0_clEvENKUlvE_clEvEUlhE_St5arrayIPcLm2EEEEviT0_T1_:
        /* <DEDUP_REMOVED lines=95> */
.L_x_16565:
        /* <DEDUP_REMOVED lines=10> */
.L_x_16566:
        /* <DEDUP_REMOVED lines=10> */
.L_x_16567:
        /* <DEDUP_REMOVED lines=10> */
.L_x_16568:
        /* <DEDUP_REMOVED lines=11> */
.L_x_16569:
[----:B------:R-:W-:Y:S05]  /*0880*/  BSYNC.RELIABLE B1 ;  /* 0x0000000000017941 */ /* 0x000fea0003800100 */
.L_x_16564:
        /* <DEDUP_REMOVED lines=9> */
.L_x_16570:
[----:B------:R-:W-:Y:S05]  /*0920*/  BSYNC.RECONVERGENT B0 ;  /* 0x0000000000007941 */ /* 0x000fea0003800200 */
.L_x_16563:
        /* <DEDUP_REMOVED lines=11> */
.L_x_16562:
        /* <DEDUP_REMOVED lines=50> */
.L_x_16571:
        /* <DEDUP_REMOVED lines=16> */
.L_x_23789:


//--------------------- .text._ZN2at6native29vectorized_elementwise_kernelILi4EZZZNS0_15neg_kernel_cudaERNS_18TensorIteratorBaseEENKUlvE0_clEvENKUlvE_clEvEUlhE_St5arrayIPcLm2EEEEviT0_T1_ --------------------------
	.section	.text._ZN2at6native29vectorized_elementwise_kernelILi4EZZZNS0_15neg_kernel_cudaERNS_18TensorIteratorBaseEENKUlvE0_clEvENKUlvE_clEvEUlhE_St5arrayIPcLm2EEEEviT0_T1_,"ax",@progbits
	.align	128
        .global         _ZN2at6native29vectorized_elementwise_kernelILi4EZZZNS0_15neg_kernel_cudaERNS_18TensorIteratorBaseEENKUlvE0_clEvENKUlvE_clEvEUlhE_St5arrayIPcLm2EEEEviT0_T1_
        .type           _ZN2at6native29vectorized_elementwise_kernelILi4EZZZNS0_15neg_kernel_cudaERNS_18TensorIteratorBaseEENKUlvE0_clEvENKUlvE_clEvEUlhE_St5arrayIPcLm2EEEEviT0_T1_,@function
        .size           _ZN2at6native29vectorized_elementwise_kernelILi4EZZZNS0_15neg_kernel_cudaERNS_18TensorIteratorBaseEENKUlvE0_clEvENKUlvE_clEvEUlhE_St5arrayIPcLm2EEEEviT0_T1_,(.L_x_23790 - _ZN2at6native29vectorized_elementwise_kernelILi4EZZZNS0_15neg_kernel_cudaERNS_18TensorIteratorBaseEENKUlvE0_clEvENKUlvE_clEvEUlhE_St5arrayIPcLm2EEEEviT0_T1_)
        .other          _ZN2at6native29vectorized_elementwise_kernelILi4EZZZNS0_15neg_kernel_cudaERNS_18TensorIteratorBaseEENKUlvE0_clEvENKUlvE_clEvEUlhE_St5arrayIPcLm2EEEEviT0_T1_,@"STO_CUDA_ENTRY STV_DEFAULT"
_ZN2at6native29vectorized_elementwise_kernelILi4EZZZNS0_15neg_kernel_cudaERNS_18TensorIteratorBaseEENKUlvE0_clEvENKUlvE_clEvEUlhE_St5arrayIPcLm2EEEEviT0_T1_:
.text._ZN2at6native29vectorized_elementwise_kernelILi4EZZZNS0_15neg_kernel_cudaERNS_18TensorIteratorBaseEENKUlvE0_clEvENKUlvE_clEvEUlhE_St5arrayIPcLm2EEEEviT0_T1_:
        /* <DEDUP_REMOVED lines=95> */
.L_x_16575:
        /* <DEDUP_REMOVED lines=10> */
.L_x_16576:
        /* <DEDUP_REMOVED lines=10> */
.L_x_16577:
        /* <DEDUP_REMOVED lines=10> */
.L_x_16578:
        /* <DEDUP_REMOVED lines=11> */
.L_x_16579:
[----:B------:R-:W-:Y:S05]  /*0880*/  BSYNC.RELIABLE B1 ;  /* 0x0000000000017941 */ /* 0x000fea0003800100 */
.L_x_16574:
        /* <DEDUP_REMOVED lines=9> */
.L_x_16580:
[----:B------:R-:W-:Y:S05]  /*0920*/  BSYNC.RECONVERGENT B0 ;  /* 0x0000000000007941 */ /* 0x000fea0003800200 */
.L_x_16573:
        /* <DEDUP_REMOVED lines=11> */
.L_x_16572:
        /* <DEDUP_REMOVED lines=56> */
.L_x_16581:
        /* <DEDUP_REMOVED lines=10> */
.L_x_23790:


//--------------------- .text._ZN2at6native29vectorized_elementwise_kernelILi8EZZZNS0_15neg_kernel_cudaERNS_18TensorIteratorBaseEENKUlvE0_clEvENKUlvE_clEvEUlhE_St5arrayIPcLm2EEEEviT0_T1_ --------------------------
	.section	.text._ZN2at6native29vectorized_elementwise_kernelILi8EZZZNS0_15neg_kernel_cudaERNS_18TensorIteratorBaseEENKUlvE0_clEvENKUlvE_clEvEUlhE_St5arrayIPcLm2EEEEviT0_T1_,"ax",@progbits
	.align	128
        .global         _ZN2at6native29vectorized_elementwise_kernelILi8EZZZNS0_15neg_kernel_cudaERNS_18TensorIteratorBaseEENKUlvE0_clEvENKUlvE_clEvEUlhE_St5arrayIPcLm2EEEEviT0_T1_
        .type           _ZN2at6native29vectorized_elementwise_kernelILi8EZZZNS0_15neg_kernel_cudaERNS_18TensorIteratorBaseEENKUlvE0_clEvENKUlvE_clEvEUlhE_St5arrayIPcLm2EEEEviT0_T1_,@function
        .size           _ZN2at6native29vectorized_elementwise_kernelILi8EZZZNS0_15neg_kernel_cudaERNS_18TensorIteratorBaseEENKUlvE0_clEvENKUlvE_clEvEUlhE_St5arrayIPcLm2EEEEviT0_T1_,(.L_x_23791 - _ZN2at6native29vectorized_elementwise_kernelILi8EZZZNS0_15neg_kernel_cudaERNS_18TensorIteratorBaseEENKUlvE0_clEvENKUlvE_clEvEUlhE_St5arrayIPcLm2EEEEviT0_T1_)
        .other          _ZN2at6native29vectorized_elementwise_kernelILi8EZZZNS0_15neg_kernel_cudaERNS_18TensorIteratorBaseEENKUlvE0_clEvENKUlvE_clEvEUlhE_St5arrayIPcLm2EEEEviT0_T1_,@"STO_CUDA_ENTRY STV_DEFAULT"
_ZN2at6native29vectorized_elementwise_kernelILi8EZZZNS0_15neg_kernel_cudaERNS_18TensorIteratorBaseEENKUlvE0_clEvENKUlvE_clEvEUlhE_St5arrayIPcLm2EEEEviT0_T1_:
.text._ZN2at6native29vectorized_elementwise_kernelILi8EZZZNS0_15neg_kernel_cudaERNS_18TensorIteratorBaseEENKUlvE0_clEvENKUlvE_clEvEUlhE_St5arrayIPcLm2EEEEviT0_T1_:
        /* <DEDUP_REMOVED lines=95> */
.L_x_16585:
        /* <DEDUP_REMOVED lines=10> */
.L_x_16586:
        /* <DEDUP_REMOVED lines=10> */
.L_x_16587:
        /* <DEDUP_REMOVED lines=10> */
.L_x_16588:
        /* <DEDUP_REMOVED lines=11> */
.L_x_16589:
[----:B------:R-:W-:Y:S05]  /*0880*/  BSYNC.RELIABLE B1 ;  /* 0x0000000000017941 */ /* 0x000fea0003800100 */
.L_x_16584:
        /* <DEDUP_REMOVED lines=9> */
.L_x_16590:
[----:B------:R-:W-:Y:S05]  /*0920*/  BSYNC.RECONVERGENT B0 ;  /* 0x0000000000007941 */ /* 0x000fea0003800200 */
.L_x_16583:
        /* <DEDUP_REMOVED lines=11> */
.L_x_16582:
        /* <DEDUP_REMOVED lines=54> */
.L_x_16591:
        /* <DEDUP_REMOVED lines=12> */
.L_x_23791:


//--------------------- .text._ZN2at6native18elementwise_kernelILi128ELi4EZNS0_15gpu_kernel_implIZZZNS0_23logical_not_kernel_cudaERNS_18TensorIteratorBaseEENKUlvE0_clEvENKUlvE10_clEvEUlN3c108BFloat16EE_EEvS4_RKT_EUliE_EEviT1_ --------------------------
	.section	.text._ZN2at6native18elementwise_kernelILi128ELi4EZNS0_15gpu_kernel_implIZZZNS0_23logical_not_kernel_cudaERNS_18TensorIteratorBaseEENKUlvE0_clEvENKUlvE10_clEvEUlN3c108BFloat16EE_EEvS4_RKT_EUliE_EEviT1_,"ax",@progbits
	.align	128
        .global         _ZN2at6native18elementwise_kernelILi128ELi4EZNS0_15gpu_kernel_implIZZZNS0_23logical_not_kernel_cudaERNS_18TensorIteratorBaseEENKUlvE0_clEvENKUlvE10_clEvEUlN3c108BFloat16EE_EEvS4_RKT_EUliE_EEviT1_
        .type           _ZN2at6native18elementwise_kernelILi128ELi4EZNS0_15gpu_kernel_implIZZZNS0_23logical_not_kernel_cudaERNS_18TensorIteratorBaseEENKUlvE0_clEvENKUlvE10_clEvEUlN3c108BFloat16EE_EEvS4_RKT_EUliE_EEviT1_,@function
        .size           _ZN2at6native18elementwise_kernelILi128ELi4EZNS0_15gpu_kernel_implIZZZNS0_23logical_not_kernel_cudaERNS_18TensorIteratorBaseEENKUlvE0_clEvENKUlvE10_clEvEUlN3c108BFloat16EE_EEvS4_RKT_EUliE_EEviT1_,(.L_x_23792 - _ZN2at6native18elementwise_kernelILi128ELi4EZNS0_15gpu_kernel_implIZZZNS0_23logical_not_kernel_cudaERNS_18TensorIteratorBaseEENKUlvE0_clEvENKUlvE10_clEvEUlN3c108BFloat16EE_EEvS4_RKT_EUliE_EEviT1_)
        .other          _ZN2at6native18elementwise_kernelILi128ELi4EZNS0_15gpu_kernel_implIZZZNS0_23logical_not_kernel_cudaERNS_18TensorIteratorBaseEENKUlvE0_clEvENKUlvE10_clEvEUlN3c108BFloat16EE_EEvS4_RKT_EUliE_EEviT1_,@"STO_CUDA_ENTRY STV_DEFAULT"
_ZN2at6native18elementwise_kernelILi128ELi4EZNS0_15gpu_kernel_implIZZZNS0_23logical_not_kernel_cudaERNS_18TensorIteratorBaseEENKUlvE0_clEvENKUlvE10_clEvEUlN3c108BFloat16EE_EEvS4_RKT_EUliE_EEviT1_:
.text._ZN2at6native18elementwise_kernelILi128ELi4EZNS0_15gpu_kernel_implIZZZNS0_23logical_not_kernel_cudaERNS_18TensorIteratorBaseEENKUlvE0_clEvENKUlvE10_clEvEUlN3c108BFloat16EE_EEvS4_RKT_EUliE_EEviT1_:
        /* <DEDUP_REMOVED lines=319> */
.L_x_16594:
        /* <DEDUP_REMOVED lines=18> */
.L_x_16598:
[----:B------:R-:W2:Y:S02]  /*1510*/  LDG.E.U8 R2, desc[UR36][R2.64] ;  /* 0x0000002402027981 */ /* 0x000ea4000c1e1100 */
[----:B--2---:R-:W-:-:S04]  /*1520*/  I2FP.F32.U32 R0, R2 ;  /* 0x0000000200007245 */ /* 0x004fc80000201000 */
[----:B------:R-:W-:Y:S01]  /*1530*/  F2FP.BF16.F32.PACK_AB R0, RZ, R0 ;  /* 0x00000000ff00723e */ /* 0x000fe200000010ff */
[----:B------:R-:W-:Y:S06]  /*1540*/  BRA `(.L_x_16600) ;  /* 0x0000000c00847947 */ /* 0x000fec0003800000 */
.L_x_16597:
        /* <DEDUP_REMOVED lines=10> */
.L_x_16602:
[----:B------:R-:W2:Y:S02]  /*15f0*/  LDG.E R2, desc[UR36][R2.64] ;  /* 0x0000002402027981 */ /* 0x000ea4000c1e1900 */
[----:B--2---:R-:W-:-:S04]  /*1600*/  I2FP.F32.S32 R0, R2 ;  /* 0x0000000200007245 */ /* 0x004fc80000201400 */
[----:B------:R-:W-:Y:S01]  /*1610*/  F2FP.BF16.F32.PACK_AB R0, RZ, R0 ;  /* 0x00000000ff00723e */ /* 0x000fe200000010ff */
[----:B------:R-:W-:Y:S06]  /*1620*/  BRA `(.L_x_16600) ;  /* 0x0000000c004c7947 */ /* 0x000fec0003800000 */
.L_x_16601:
[----:B------:R-:W2:Y:S02]  /*1630*/  LDG.E.U16 R2, desc[UR36][R2.64] ;  /* 0x0000002402027981 */ /* 0x000ea4000c1e1500 */
[----:B--2---:R-:W0:Y:S02]  /*1640*/  I2F.S16 R0, R2 ;  /* 0x0000000200007306 */ /* 0x004e240000101400 */
[----:B0-----:R-:W-:Y:S01]  /*1650*/  F2FP.BF16.F32.PACK_AB R0, RZ, R0 ;  /* 0x00000000ff00723e */ /* 0x001fe200000010ff */
[----:B------:R-:W-:Y:S06]  /*1660*/  BRA `(.L_x_16600) ;  /* 0x0000000c003c7947 */ /* 0x000fec0003800000 */
.L_x_16596:
        /* <DEDUP_REMOVED lines=9> */
.L_x_16604:
[----:B------:R-:W2:Y:S02]  /*1700*/  LDG.E.U16 R0, desc[UR36][R2.64] ;  /* 0x0000002402007981 */ /* 0x000ea4000c1e1500 */
[----:B--2---:R-:W-:-:S05]  /*1710*/  HADD2.F32 R0, -RZ, R0.H0_H0 ;  /* 0x20000000ff007230 */ /* 0x004fca0000004100 */
[----:B------:R-:W-:Y:S01]  /*1720*/  F2FP.BF16.F32.PACK_AB R0, RZ, R0 ;  /* 0x00000000ff00723e */ /* 0x000fe200000010ff */
[----:B------:R-:W-:Y:S06]  /*1730*/  BRA `(.L_x_16600) ;  /* 0x0000000c00087947 */ /* 0x000fec0003800000 */
.L_x_16603:
        /* <DEDUP_REMOVED lines=9> */
.L_x_16606:
[----:B------:R-:W2:Y:S02]  /*17d0*/  LDG.E.U16 R2, desc[UR36][R2.64] ;  /* 0x0000002402027981 */ /* 0x000ea4000c1e1500 */
[----:B--2---:R-:W-:-:S05]  /*17e0*/  HADD2.F32 R0, -RZ, R2.H0_H0 ;  /* 0x20000002ff007230 */ /* 0x004fca0000004100 */
[----:B------:R-:W-:Y:S01]  /*17f0*/  F2FP.BF16.F32.PACK_AB R0, RZ, R0 ;  /* 0x00000000ff00723e */ /* 0x000fe200000010ff */
[----:B------:R-:W-:Y:S06]  /*1800*/  BRA `(.L_x_16600) ;  /* 0x0000000800d47947 */ /* 0x000fec0003800000 */
.L_x_16605:
        /* <DEDUP_REMOVED lines=8> */
.L_x_16595:
        /* <DEDUP_REMOVED lines=13> */
.L_x_16609:
        /* <DEDUP_REMOVED lines=8> */
.L_x_16608:
        /* <DEDUP_REMOVED lines=27> */
.L_x_16611:
        /* <DEDUP_REMOVED lines=13> */
.L_x_16610:
[----:B------:R0:W5:Y:S01]  /*1c60*/  LDG.E.U16 R0, desc[UR36][R2.64] ;  /* 0x0000002402007981 */ /* 0x000162000c1e1500 */
[----:B------:R-:W-:Y:S05]  /*1c70*/  BRA `(.L_x_16600) ;  /* 0x0000000400b87947 */ /* 0x000fea0003800000 */
.L_x_16607:
        /* <DEDUP_REMOVED lines=12> */
.L_x_16614:
        /* <DEDUP_REMOVED lines=21> */
.L_x_16618:
[----:B------:R-:W-:Y:S05]  /*1e90*/  BSYNC.RECONVERGENT B1 ;  /* 0x0000000000017941 */ /* 0x000fea0003800200 */
.L_x_16617:
[----:B------:R-:W-:Y:S01]  /*1ea0*/  IMAD.SHL.U32 R0, R0, 0x100000, RZ ;  /* 0x0010000000007824 */ /* 0x000fe200078e00ff */
[----:B------:R-:W-:-:S04]  /*1eb0*/  LEA R2, R2, 0x3b800000, 0x17 ;  /* 0x3b80000002027811 */ /* 0x000fc800078eb8ff */
[----:B------:R-:W-:-:S07]  /*1ec0*/  LOP3.LUT R0, R2, R0, R7, 0xfe, !PT ;  /* 0x0000000002007212 */ /* 0x000fce00078efe07 */
.L_x_16616:
[----:B------:R-:W-:Y:S05]  /*1ed0*/  BSYNC.RECONVERGENT B0 ;  /* 0x0000000000007941 */ /* 0x000fea0003800200 */
.L_x_16615:
[----:B------:R-:W-:Y:S01]  /*1ee0*/  F2FP.BF16.F32.PACK_AB R0, RZ, R0 ;  /* 0x00000000ff00723e */ /* 0x000fe200000010ff */
[----:B------:R-:W-:Y:S06]  /*1ef0*/  BRA `(.L_x_16600) ;  /* 0x0000000400187947 */ /* 0x000fec0003800000 */
.L_x_16613:
        /* <DEDUP_REMOVED lines=21> */
.L_x_16622:
[----:B------:R-:W-:Y:S05]  /*2050*/  BSYNC.RECONVERGENT B1 ;  /* 0x0000000000017941 */ /* 0x000fea0003800200 */
.L_x_16621:
[----:B------:R-:W-:Y:S02]  /*2060*/  SHF.L.U32 R0, R0, 0x15, RZ ;  /* 0x0000001500007819 */ /* 0x000fe400000006ff */
[----:B------:R-:W-:-:S04]  /*2070*/  LEA R2, R2, 0x37800000, 0x17 ;  /* 0x3780000002027811 */ /* 0x000fc800078eb8ff */
[----:B------:R-:W-:-:S07]  /*2080*/  LOP3.LUT R0, R2, R0, R7, 0xfe, !PT ;  /* 0x0000000002007212 */ /* 0x000fce00078efe07 */
.L_x_16620:
[----:B------:R-:W-:Y:S05]  /*2090*/  BSYNC.RECONVERGENT B0 ;  /* 0x0000000000007941 */ /* 0x000fea0003800200 */
.L_x_16619:
[----:B------:R-:W-:Y:S01]  /*20a0*/  F2FP.BF16.F32.PACK_AB R0, RZ, R0 ;  /* 0x00000000ff00723e */ /* 0x000fe200000010ff */
[----:B------:R-:W-:Y:S06]  /*20b0*/  BRA `(.L_x_16600) ;  /* 0x0000000000a87947 */ /* 0x000fec0003800000 */
.L_x_16612:
[----:B------:R-:W-:-:S09]  /*20c0*/  UISETP.NE.AND UP0, UPT, UR4, 0x1c, UPT ;  /* 0x0000001c0400788c */ /* 0x000fd2000bf05270 */
[----:B------:R-:W-:Y:S05]  /*20d0*/  BRA.U !UP0, `(.L_x_16623) ;  /* 0x0000000108947547 */ /* 0x000fea000b800000 */
[----:B------:R-:W-:-:S09]  /*20e0*/  UISETP.NE.AND UP0, UPT, UR4, 0x1d, UPT ;  /* 0x0000001d0400788c */ /* 0x000fd2000bf05270 */
[----:B------:R-:W-:Y:S05]  /*20f0*/  BRA.U !UP0, `(.L_x_16624) ;  /* 0x00000001087c7547 */ /* 0x000fea000b800000 */
[----:B------:R-:W-:-:S09]  /*2100*/  UISETP.NE.AND UP0, UPT, UR4, 0x2c, UPT ;  /* 0x0000002c0400788c */ /* 0x000fd2000bf05270 */
[----:B------:R-:W-:Y:S05]  /*2110*/  BRA.U !UP0, `(.L_x_16625) ;  /* 0x0000000108487547 */ /* 0x000fea000b800000 */
.L_x_16599:
        /* <DEDUP_REMOVED lines=16> */
.L_x_16626:
[----:B------:R-:W-:Y:S01]  /*2220*/  PRMT R0, RZ, 0x7610, R0 ;  /* 0x00007610ff007816 */ /* 0x000fe20000000000 */
[----:B------:R-:W-:Y:S06]  /*2230*/  BRA `(.L_x_16600) ;  /* 0x0000000000487947 */ /* 0x000fec0003800000 */
.L_x_16625:
        /* <DEDUP_REMOVED lines=8> */
.L_x_16628:
[----:B------:R-:W-:Y:S05]  /*22c0*/  BSYNC.RECONVERGENT B0 ;  /* 0x0000000000007941 */ /* 0x000fea0003800200 */
.L_x_16627:
[----:B------:R-:W-:Y:S01]  /*22d0*/  F2FP.BF16.F32.PACK_AB R0, RZ, R0 ;  /* 0x00000000ff00723e */ /* 0x000fe200000010ff */
[----:B------:R-:W-:Y:S06]  /*22e0*/  BRA `(.L_x_16600) ;  /* 0x00000000001c7947 */ /* 0x000fec0003800000 */
.L_x_16624:
[----:B------:R-:W2:Y:S02]  /*22f0*/  LDG.E.64 R2, desc[UR36][R2.64] ;  /* 0x0000002402027981 */ /* 0x000ea4000c1e1b00 */
[----:B--2---:R-:W0:Y:S02]  /*2300*/  I2F.U64 R0, R2 ;  /* 0x0000000200007312 */ /* 0x004e240000301000 */
[----:B0-----:R-:W-:Y:S01]  /*2310*/  F2FP.BF16.F32.PACK_AB R0, RZ, R0 ;  /* 0x00000000ff00723e */ /* 0x001fe200000010ff */
[----:B------:R-:W-:Y:S06]  /*2320*/  BRA `(.L_x_16600) ;  /* 0x00000000000c7947 */ /* 0x000fec0003800000 */
.L_x_16623:
[----:B------:R-:W2:Y:S02]  /*2330*/  LDG.E R2, desc[UR36][R2.64] ;  /* 0x0000002402027981 */ /* 0x000ea4000c1e1900 */
[----:B--2---:R-:W-:-:S04]  /*2340*/  I2FP.F32.U32 R0, R2 ;  /* 0x0000000200007245 */ /* 0x004fc80000201000 */
[----:B------:R-:W-:-:S07]  /*2350*/  F2FP.BF16.F32.PACK_AB R0, RZ, R0 ;  /* 0x00000000ff00723e */ /* 0x000fce00000010ff */
.L_x_16600:
[----:B------:R-:W0:Y:S01]  /*2360*/  LDCU.64 UR6, c[0x0][0x580] ;  /* 0x0000b000ff0677ac */ /* 0x000e220008000a00 */
[----:B-----5:R-:W-:Y:S01]  /*2370*/  IMAD.U32 R0, R0, 0x10000, RZ ;  /* 0x0001000000007824 */ /* 0x020fe200078e00ff */
[----:B------:R-:W-:Y:S01]  /*2380*/  BSSY.RECONVERGENT B6, `(.L_x_16629) ;  /* 0x00000d6000067945 */ /* 0x000fe20003800200 */
[----:B------:R-:W-:-:S03]  /*2390*/  UPRMT UR4, UR42, 0x9910, URZ ;  /* 0x000099102a047896 */ /* 0x000fc600080000ff */
[----:B------:R-:W-:Y:S01]  /*23a0*/  FSETP.NEU.FTZ.AND P0, PT, R0, RZ, PT ;  /* 0x000000ff0000720b */ /* 0x000fe20003f1d000 */
[----:B------:R-:W-:-:S03]  /*23b0*/  UISETP.GT.AND UP0, UPT, UR4, 0x9, UPT ;  /* 0x000000090400788c */ /* 0x000fc6000bf04270 */
[----:B------:R-:W-:Y:S02]  /*23c0*/  SEL R4, RZ, 0x1, P0 ;  /* 0x00000001ff047807 */ /* 0x000fe40000000000 */
[----:B0-----:R-:W-:-:S05]  /*23d0*/  IADD3 R2, P1, PT, R16, UR6, RZ ;  /* 0x0000000610027c10 */ /* 0x001fca000ff3e0ff */
        /* <DEDUP_REMOVED lines=12> */
.L_x_16633:
[----:B------:R3:W-:Y:S01]  /*24a0*/  STG.E.U8 desc[UR36][R2.64], R4 ;  /* 0x0000000402007986 */ /* 0x0007e2000c101124 */
[----:B------:R-:W-:Y:S05]  /*24b0*/  BRA `(.L_x_16635) ;  /* 0x0000000c00087947 */ /* 0x000fea0003800000 */
.L_x_16632:
        /* <DEDUP_REMOVED lines=9> */
.L_x_16637:
[----:B------:R1:W-:Y:S01]  /*2550*/  STG.E desc[UR36][R2.64], R4 ;  /* 0x0000000402007986 */ /* 0x0003e2000c101924 */
[----:B------:R-:W-:Y:S05]  /*2560*/  BRA `(.L_x_16635) ;  /* 0x0000000800dc7947 */ /* 0x000fea0003800000 */
.L_x_16636:
[----:B------:R2:W-:Y:S01]  /*2570*/  STG.E.U16 desc[UR36][R2.64], R4 ;  /* 0x0000000402007986 */ /* 0x0005e2000c101524 */
[----:B------:R-:W-:Y:S05]  /*2580*/  BRA `(.L_x_16635) ;  /* 0x0000000800d47947 */ /* 0x000fea0003800000 */
.L_x_16631:
[----:B------:R-:W-:-:S09]  /*2590*/  UISETP.GT.AND UP0, UPT, UR4, 0x6, UPT ;  /* 0x000000060400788c */ /* 0x000fd2000bf04270 */
[----:B------:R-:W-:Y:S05]  /*25a0*/  BRA.U UP0, `(.L_x_16638) ;  /* 0x00000001002c7547 */ /* 0x000fea000b800000 */
[----:B------:R-:W-:-:S09]  /*25b0*/  UISETP.NE.AND UP0, UPT, UR4, 0x5, UPT ;  /* 0x000000050400788c */ /* 0x000fd2000bf05270 */
[----:B------:R-:W-:Y:S05]  /*25c0*/  BRA.U !UP0, `(.L_x_16639) ;  /* 0x0000000108147547 */ /* 0x000fea000b800000 */
[----:B------:R-:W-:-:S09]  /*25d0*/  UISETP.NE.AND UP0, UPT, UR4, 0x6, UPT ;  /* 0x000000060400788c */ /* 0x000fd2000bf05270 */
[----:B------:R-:W-:Y:S05]  /*25e0*/  BRA.U UP0, `(.L_x_16634) ;  /* 0x00000009002c7547 */ /* 0x000fea000b800000 */
[----:B------:R-:W-:-:S05]  /*25f0*/  FSET.BF.EQ.FTZ.AND R5, R0, RZ, PT ;  /* 0x000000ff0005720a */ /* 0x000fca0003812000 */
[----:B------:R0:W-:Y:S01]  /*2600*/  STG.E desc[UR36][R2.64], R5 ;  /* 0x0000000502007986 */ /* 0x0001e2000c101924 */
[----:B------:R-:W-:Y:S05]  /*2610*/  BRA `(.L_x_16635) ;  /* 0x0000000800b07947 */ /* 0x000fea0003800000 */
.L_x_16639:
[----:B------:R-:W-:-:S04]  /*2620*/  FSET.BF.EQ.FTZ.AND R0, R0, RZ, PT ;  /* 0x000000ff0000720a */ /* 0x000fc80003812000 */
[----:B------:R-:W-:-:S05]  /*2630*/  F2FP.F16.F32.PACK_AB R0, RZ, R0 ;  /* 0x00000000ff00723e */ /* 0x000fca00000000ff */
[----:B------:R0:W-:Y:S01]  /*2640*/  STG.E.U16 desc[UR36][R2.64], R0 ;  /* 0x0000000002007986 */ /* 0x0001e2000c101524 */
[----:B------:R-:W-:Y:S05]  /*2650*/  BRA `(.L_x_16635) ;  /* 0x0000000800a07947 */ /* 0x000fea0003800000 */
.L_x_16638:
[----:B------:R-:W-:-:S09]  /*2660*/  UISETP.NE.AND UP0, UPT, UR4, 0x7, UPT ;  /* 0x000000070400788c */ /* 0x000fd2000bf05270 */
[----:B------:R-:W-:Y:S05]  /*2670*/  BRA.U !UP0, `(.L_x_16640) ;  /* 0x0000000108347547 */ /* 0x000fea000b800000 */
[----:B------:R-:W-:-:S09]  /*2680*/  UISETP.NE.AND UP0, UPT, UR4, 0x8, UPT ;  /* 0x000000080400788c */ /* 0x000fd2000bf05270 */
[----:B------:R-:W-:Y:S05]  /*2690*/  BRA.U !UP0, `(.L_x_16641) ;  /* 0x0000000108187547 */ /* 0x000fea000b800000 */
[----:B------:R-:W-:-:S09]  /*26a0*/  UISETP.NE.AND UP0, UPT, UR4, 0x9, UPT ;  /* 0x000000090400788c */ /* 0x000fd2000bf05270 */
[----:B------:R-:W-:Y:S05]  /*26b0*/  BRA.U UP0, `(.L_x_16634) ;  /* 0x0000000500f87547 */ /* 0x000fea000b800000 */
[----:B------:R-:W-:Y:S02]  /*26c0*/  FSET.BF.EQ.FTZ.AND R4, R0, RZ, PT ;  /* 0x000000ff0004720a */ /* 0x000fe40003812000 */
[----:B------:R-:W-:-:S05]  /*26d0*/  MOV R5, RZ ;  /* 0x000000ff00057202 */ /* 0x000fca0000000f00 */
[----:B------:R0:W-:Y:S01]  /*26e0*/  STG.E.64 desc[UR36][R2.64], R4 ;  /* 0x0000000402007986 */ /* 0x0001e2000c101b24 */
[----:B------:R-:W-:Y:S05]  /*26f0*/  BRA `(.L_x_16635) ;  /* 0x0000000800787947 */ /* 0x000fea0003800000 */
.L_x_16641:
[----:B------:R-:W-:-:S04]  /*2700*/  FSET.BF.EQ.FTZ.AND R0, R0, RZ, PT ;  /* 0x000000ff0000720a */ /* 0x000fc80003812000 */
[----:B------:R-:W-:-:S04]  /*2710*/  F2FP.F16.F32.PACK_AB R5, RZ, R0 ;  /* 0x00000000ff05723e */ /* 0x000fc800000000ff */
[----:B------:R-:W-:-:S05]  /*2720*/  PRMT R5, R5, 0x5410, RZ ;  /* 0x0000541005057816 */ /* 0x000fca00000000ff */
[----:B------:R0:W-:Y:S01]  /*2730*/  STG.E desc[UR36][R2.64], R5 ;  /* 0x0000000502007986 */ /* 0x0001e2000c101924 */
[----:B------:R-:W-:Y:S05]  /*2740*/  BRA `(.L_x_16635) ;  /* 0x0000000800647947 */ /* 0x000fea0003800000 */
.L_x_16640:
[----:B------:R-:W-:Y:S01]  /*2750*/  FSEL R5, RZ, 1.875, P0 ;  /* 0x3ff00000ff057808 */ /* 0x000fe20000000000 */
[----:B------:R-:W-:-:S05]  /*2760*/  IMAD.MOV.U32 R4, RZ, RZ, RZ ;  /* 0x000000ffff047224 */ /* 0x000fca00078e00ff */
[----:B------:R0:W-:Y:S01]  /*2770*/  STG.E.64 desc[UR36][R2.64], R4 ;  /* 0x0000000402007986 */ /* 0x0001e2000c101b24 */
[----:B------:R-:W-:Y:S05]  /*2780*/  BRA `(.L_x_16635) ;  /* 0x0000000800547947 */ /* 0x000fea0003800000 */
.L_x_16630:
        /* <DEDUP_REMOVED lines=10> */
.L_x_16644:
[----:B------:R-:W-:Y:S02]  /*2830*/  FSEL R5, RZ, 1.875, P0 ;  /* 0x3ff00000ff057808 */ /* 0x000fe40000000000 */
[----:B------:R-:W-:Y:S01]  /*2840*/  CS2R R6, SRZ ;  /* 0x0000000000067805 */ /* 0x000fe2000001ff00 */
[----:B------:R-:W-:-:S05]  /*2850*/  IMAD.MOV.U32 R4, RZ, RZ, RZ ;  /* 0x000000ffff047224 */ /* 0x000fca00078e00ff */
[----:B------:R0:W-:Y:S01]  /*2860*/  STG.E.128 desc[UR36][R2.64], R4 ;  /* 0x0000000402007986 */ /* 0x0001e2000c101d24 */
[----:B------:R-:W-:Y:S05]  /*2870*/  BRA `(.L_x_16635) ;  /* 0x0000000800187947 */ /* 0x000fea0003800000 */
.L_x_16643:
[----:B------:R-:W-:-:S09]  /*2880*/  UISETP.NE.AND UP0, UPT, UR4, 0xf, UPT ;  /* 0x0000000f0400788c */ /* 0x000fd2000bf05270 */
[----:B------:R-:W-:Y:S05]  /*2890*/  BRA.U !UP0, `(.L_x_16645) ;  /* 0x0000000108887547 */ /* 0x000fea000b800000 */
[----:B------:R-:W-:-:S09]  /*28a0*/  UISETP.NE.AND UP0, UPT, UR4, 0x17, UPT ;  /* 0x000000170400788c */ /* 0x000fd2000bf05270 */
[----:B------:R-:W-:Y:S05]  /*28b0*/  BRA.U !UP0, `(.L_x_16646) ;  /* 0x0000000108407547 */ /* 0x000fea000b800000 */
[----:B------:R-:W-:-:S09]  /*28c0*/  UISETP.NE.AND UP0, UPT, UR4, 0x18, UPT ;  /* 0x000000180400788c */ /* 0x000fd2000bf05270 */
[----:B------:R-:W-:Y:S05]  /*28d0*/  BRA.U UP0, `(.L_x_16634) ;  /* 0x0000000500707547 */ /* 0x000fea000b800000 */
[----:B------:R-:W-:Y:S01]  /*28e0*/  FSET.BF.EQ.FTZ.AND R7, R0, RZ, PT ;  /* 0x000000ff0007720a */ /* 0x000fe20003812000 */
[----:B------:R-:W-:Y:S01]  /*28f0*/  BSSY.RECONVERGENT B0, `(.L_x_16647) ;  /* 0x000000a000007945 */ /* 0x000fe20003800200 */
[----:B------:R-:W-:Y:S02]  /*2900*/  IMAD.MOV.U32 R5, RZ, RZ, 0x7f ;  /* 0x0000007fff057424 */ /* 0x000fe400078e00ff */
        /* <DEDUP_REMOVED lines=8> */
.L_x_16648:
[----:B------:R-:W-:Y:S05]  /*2990*/  BSYNC.RECONVERGENT B0 ;  /* 0x0000000000007941 */ /* 0x000fea0003800200 */
.L_x_16647:
[----:B------:R0:W-:Y:S01]  /*29a0*/  STG.E.U8 desc[UR36][R2.64], R5 ;  /* 0x0000000502007986 */ /* 0x0001e2000c101124 */
[----:B------:R-:W-:Y:S05]  /*29b0*/  BRA `(.L_x_16635) ;  /* 0x0000000400c87947 */ /* 0x000fea0003800000 */
.L_x_16646:
[----:B------:R-:W-:-:S04]  /*29c0*/  FSET.BF.EQ.FTZ.AND R7, R0, RZ, PT ;  /* 0x000000ff0007720a */ /* 0x000fc80003812000 */
[----:B------:R-:W-:-:S13]  /*29d0*/  ISETP.GE.U32.AND P1, PT, R7, 0x47800000, PT ;  /* 0x478000000700780c */ /* 0x000fda0003f26070 */
[----:B------:R-:W-:Y:S02]  /*29e0*/  @P1 ISETP.GT.U32.AND P0, PT, R7, 0x7f800000, PT ;  /* 0x7f8000000700180c */ /* 0x000fe40003f04070 */
[----:B------:R-:W-:-:S04]  /*29f0*/  @P1 MOV R5, 0x7f ;  /* 0x0000007f00051802 */ /* 0x000fc80000000f00 */
        /* <DEDUP_REMOVED lines=12> */
.L_x_16645:
[----:B------:R-:W-:-:S04]  /*2ac0*/  FSET.BF.EQ.FTZ.AND R0, R0, RZ, PT ;  /* 0x000000ff0000720a */ /* 0x000fc80003812000 */
[----:B------:R-:W-:-:S05]  /*2ad0*/  F2FP.BF16.F32.PACK_AB R0, RZ, R0 ;  /* 0x00000000ff00723e */ /* 0x000fca00000010ff */
[----:B------:R0:W-:Y:S01]  /*2ae0*/  STG.E.U16 desc[UR36][R2.64], R0 ;  /* 0x0000000002007986 */ /* 0x0001e2000c101524 */
[----:B------:R-:W-:Y:S05]  /*2af0*/  BRA `(.L_x_16635) ;  /* 0x0000000400787947 */ /* 0x000fea0003800000 */
.L_x_16642:
        /* <DEDUP_REMOVED lines=10> */
.L_x_16651:
[----:B------:R-:W-:Y:S01]  /*2ba0*/  FSET.BF.EQ.FTZ.AND R5, R0, RZ, PT ;  /* 0x000000ff0005720a */ /* 0x000fe20003812000 */
        /* <DEDUP_REMOVED lines=11> */
.L_x_16654:
[----:B------:R-:W-:-:S04]  /*2c60*/  SHF.R.U32.HI R0, RZ, 0x14, R5 ;  /* 0x00000014ff007819 */ /* 0x000fc80000011605 */
[----:B------:R-:W-:-:S04]  /*2c70*/  LOP3.LUT R0, R0, 0x1, RZ, 0xc0, !PT ;  /* 0x0000000100007812 */ /* 0x000fc800078ec0ff */
[----:B------:R-:W-:-:S04]  /*2c80*/  IADD3 R0, PT, PT, R5, 0x487ffff, R0 ;  /* 0x0487ffff05007810 */ /* 0x000fc80007ffe000 */
[----:B------:R-:W-:-:S04]  /*2c90*/  SHF.R.U32.HI R0, RZ, 0x14, R0 ;  /* 0x00000014ff007819 */ /* 0x000fc80000011600 */
[----:B------:R-:W-:-:S07]  /*2ca0*/  LOP3.LUT R4, R0, 0xff, RZ, 0xc0, !PT ;  /* 0x000000ff00047812 */ /* 0x000fce00078ec0ff */
.L_x_16655:
[----:B------:R-:W-:-:S07]  /*2cb0*/  PRMT R0, R4, 0x7610, R0 ;  /* 0x0000761004007816 */ /* 0x000fce0000000000 */
.L_x_16653:
[----:B------:R-:W-:Y:S05]  /*2cc0*/  BSYNC.RECONVERGENT B0 ;  /* 0x0000000000007941 */ /* 0x000fea0003800200 */
.L_x_16652:
[----:B------:R0:W-:Y:S01]  /*2cd0*/  STG.E.U8 desc[UR36][R2.64], R0 ;  /* 0x0000000002007986 */ /* 0x0001e2000c101124 */
[----:B------:R-:W-:Y:S05]  /*2ce0*/  BRA `(.L_x_16635) ;  /* 0x0000000000fc7947 */ /* 0x000fea0003800000 */
.L_x_16650:
        /* <DEDUP_REMOVED lines=12> */
.L_x_16658:
[----:B------:R-:W-:-:S04]  /*2db0*/  SHF.R.U32.HI R0, RZ, 0x15, R5 ;  /* 0x00000015ff007819 */ /* 0x000fc80000011605 */
[----:B------:R-:W-:-:S04]  /*2dc0*/  LOP3.LUT R0, R0, 0x1, RZ, 0xc0, !PT ;  /* 0x0000000100007812 */ /* 0x000fc800078ec0ff */
[----:B------:R-:W-:-:S04]  /*2dd0*/  IADD3 R0, PT, PT, R5, 0x88fffff, R0 ;  /* 0x088fffff05007810 */ /* 0x000fc80007ffe000 */
[----:B------:R-:W-:-:S04]  /*2de0*/  SHF.R.U32.HI R0, RZ, 0x15, R0 ;  /* 0x00000015ff007819 */ /* 0x000fc80000011600 */
[----:B------:R-:W-:-:S07]  /*2df0*/  LOP3.LUT R4, R0, 0xff, RZ, 0xc0, !PT ;  /* 0x000000ff00047812 */ /* 0x000fce00078ec0ff */
.L_x_16659:
[----:B------:R-:W-:-:S07]  /*2e00*/  PRMT R0, R4, 0x7610, R0 ;  /* 0x0000761004007816 */ /* 0x000fce0000000000 */
.L_x_16657:
[----:B------:R-:W-:Y:S05]  /*2e10*/  BSYNC.RECONVERGENT B0 ;  /* 0x0000000000007941 */ /* 0x000fea0003800200 */
.L_x_16656:
[----:B------:R0:W-:Y:S01]  /*2e20*/  STG.E.U8 desc[UR36][R2.64], R0 ;  /* 0x0000000002007986 */ /* 0x0001e2000c101124 */
[----:B------:R-:W-:Y:S05]  /*2e30*/  BRA `(.L_x_16635) ;  /* 0x0000000000a87947 */ /* 0x000fea0003800000 */
.L_x_16649:
[----:B------:R-:W-:-:S09]  /*2e40*/  UISETP.NE.AND UP0, UPT, UR4, 0x1c, UPT ;  /* 0x0000001c0400788c */ /* 0x000fd2000bf05270 */
[----:B------:R-:W-:Y:S05]  /*2e50*/  BRA.U !UP0, `(.L_x_16660) ;  /* 0x00000001089c7547 */ /* 0x000fea000b800000 */
[----:B------:R-:W-:-:S09]  /*2e60*/  UISETP.NE.AND UP0, UPT, UR4, 0x1d, UPT ;  /* 0x0000001d0400788c */ /* 0x000fd2000bf05270 */
[----:B------:R-:W-:Y:S05]  /*2e70*/  BRA.U !UP0, `(.L_x_16661) ;  /* 0x0000000108887547 */ /* 0x000fea000b800000 */
[----:B------:R-:W-:-:S09]  /*2e80*/  UISETP.NE.AND UP0, UPT, UR4, 0x2c, UPT ;  /* 0x0000002c0400788c */ /* 0x000fd2000bf05270 */
[----:B------:R-:W-:Y:S05]  /*2e90*/  BRA.U !UP0, `(.L_x_16662) ;  /* 0x0000000108447547 */ /* 0x000fea000b800000 */
.L_x_16634:
        /* <DEDUP_REMOVED lines=16> */
.L_x_16663:
[----:B------:R-:W-:Y:S05]  /*2fa0*/  BRA `(.L_x_16635) ;  /* 0x00000000004c7947 */ /* 0x000fea0003800000 */
.L_x_16662:
[----:B------:R-:W-:-:S04]  /*2fb0*/  FSET.BF.EQ.FTZ.AND R5, R0, RZ, PT ;  /* 0x000000ff0005720a */ /* 0x000fc80003812000 */
        /* <DEDUP_REMOVED lines=14> */
.L_x_16661:
[----:B------:R-:W-:-:S05]  /*30a0*/  MOV R5, RZ ;  /* 0x000000ff00057202 */ /* 0x000fca0000000f00 */
[----:B------:R0:W-:Y:S01]  /*30b0*/  STG.E.64 desc[UR36][R2.64], R4 ;  /* 0x0000000402007986 */ /* 0x0001e2000c101b24 */
[----:B------:R-:W-:Y:S05]  /*30c0*/  BRA `(.L_x_16635) ;  /* 0x0000000000047947 */ /* 0x000fea0003800000 */
.L_x_16660:
[----:B------:R0:W-:Y:S02]  /*30d0*/  STG.E desc[UR36][R2.64], R4 ;  /* 0x0000000402007986 */ /* 0x0001e4000c101924 */
.L_x_16635:
[----:B------:R-:W-:Y:S05]  /*30e0*/  BSYNC.RECONVERGENT B6 ;  /* 0x0000000000067941 */ /* 0x000fea0003800200 */
.L_x_16629:
[----:B------:R-:W-:-:S07]  /*30f0*/  VIADD R17, R17, 0x80 ;  /* 0x0000008011117836 */ /* 0x000fce0000000000 */
.L_x_16593:
[----:B------:R-:W-:Y:S05]  /*3100*/  BSYNC.RECONVERGENT B7 ;  /* 0x0000000000077941 */ /* 0x000fea0003800200 */
.L_x_16592:
        /* <DEDUP_REMOVED lines=307> */
.L_x_16666:
        /* <DEDUP_REMOVED lines=18> */
.L_x_16670:
[----:B------:R-:W2:Y:S02]  /*4560*/  LDG.E.U8 R2, desc[UR36][R2.64] ;  /* 0x0000002402027981 */ /* 0x000ea4000c1e1100 */
[----:B--2---:R-:W-:-:S04]  /*4570*/  I2FP.F32.U32 R0, R2 ;  /* 0x0000000200007245 */ /* 0x004fc80000201000 */
[----:B------:R-:W-:Y:S01]  /*4580*/  F2FP.BF16.F32.PACK_AB R0, RZ, R0 ;  /* 0x00000000ff00723e */ /* 0x000fe200000010ff */
[----:B------:R-:W-:Y:S06]  /*4590*/  BRA `(.L_x_16672) ;  /* 0x0000000c00847947 */ /* 0x000fec0003800000 */
.L_x_16669:
        /* <DEDUP_REMOVED lines=10> */
.L_x_16674:
[----:B------:R-:W2:Y:S02]  /*4640*/  LDG.E R2, desc[UR36][R2.64] ;  /* 0x0000002402027981 */ /* 0x000ea4000c1e1900 */
[----:B--2---:R-:W-:-:S04]  /*4650*/  I2FP.F32.S32 R0, R2 ;  /* 0x0000000200007245 */ /* 0x004fc80000201400 */
[----:B------:R-:W-:Y:S01]  /*4660*/  F2FP.BF16.F32.PACK_AB R0, RZ, R0 ;  /* 0x00000000ff00723e */ /* 0x000fe200000010ff */
[----:B------:R-:W-:Y:S06]  /*4670*/  BRA `(.L_x_16672) ;  /* 0x0000000c004c7947 */ /* 0x000fec0003800000 */
.L_x_16673:
[----:B------:R-:W2:Y:S02]  /*4680*/  LDG.E.U16 R2, desc[UR36][R2.64] ;  /* 0x0000002402027981 */ /* 0x000ea4000c1e1500 */
[----:B--2---:R-:W0:Y:S02]  /*4690*/  I2F.S16 R0, R2 ;  /* 0x0000000200007306 */ /* 0x004e240000101400 */
[----:B0-----:R-:W-:Y:S01]  /*46a0*/  F2FP.BF16.F32.PACK_AB R0, RZ, R0 ;  /* 0x00000000ff00723e */ /* 0x001fe200000010ff */
[----:B------:R-:W-:Y:S06]  /*46b0*/  BRA `(.L_x_16672) ;  /* 0x0000000c003c7947 */ /* 0x000fec0003800000 */
.L_x_16668:
        /* <DEDUP_REMOVED lines=9> */
.L_x_16676:
[----:B------:R-:W2:Y:S02]  /*4750*/  LDG.E.U16 R0, desc[UR36][R2.64] ;  /* 0x0000002402007981 */ /* 0x000ea4000c1e1500 */
[----:B--2---:R-:W-:-:S05]  /*4760*/  HADD2.F32 R0, -RZ, R0.H0_H0 ;  /* 0x20000000ff007230 */ /* 0x004fca0000004100 */
[----:B------:R-:W-:Y:S01]  /*4770*/  F2FP.BF16.F32.PACK_AB R0, RZ, R0 ;  /* 0x00000000ff00723e */ /* 0x000fe200000010ff */
[----:B------:R-:W-:Y:S06]  /*4780*/  BRA `(.L_x_16672) ;  /* 0x0000000c00087947 */ /* 0x000fec0003800000 */
.L_x_16675:
        /* <DEDUP_REMOVED lines=9> */
.L_x_16678:
[----:B------:R-:W2:Y:S02]  /*4820*/  LDG.E.U16 R2, desc[UR36][R2.64] ;  /* 0x0000002402027981 */ /* 0x000ea4000c1e1500 */
[----:B--2---:R-:W-:-:S05]  /*4830*/  HADD2.F32 R0, -RZ, R2.H0_H0 ;  /* 0x20000002ff007230 */ /* 0x004fca0000004100 */
[----:B------:R-:W-:Y:S01]  /*4840*/  F2FP.BF16.F32.PACK_AB R0, RZ, R0 ;  /* 0x00000000ff00723e */ /* 0x000fe200000010ff */
[----:B------:R-:W-:Y:S06]  /*4850*/  BRA `(.L_x_16672) ;  /* 0x0000000800d47947 */ /* 0x000fec0003800000 */
.L_x_16677:
        /* <DEDUP_REMOVED lines=8> */
.L_x_16667:
        /* <DEDUP_REMOVED lines=13> */
.L_x_16681:
        /* <DEDUP_REMOVED lines=8> */
.L_x_16680:
        /* <DEDUP_REMOVED lines=27> */
.L_x_16683:
        /* <DEDUP_REMOVED lines=13> */
.L_x_16682:
[----:B------:R0:W5:Y:S01]  /*4cb0*/  LDG.E.U16 R0, desc[UR36][R2.64] ;  /* 0x0000002402007981 */ /* 0x000162000c1e1500 */
[----:B------:R-:W-:Y:S05]  /*4cc0*/  BRA `(.L_x_16672) ;  /* 0x0000000400b87947 */ /* 0x000fea0003800000 */
.L_x_16679:
        /* <DEDUP_REMOVED lines=12> */
.L_x_16686:
        /* <DEDUP_REMOVED lines=21> */
.L_x_16690:
[----:B------:R-:W-:Y:S05]  /*4ee0*/  BSYNC.RECONVERGENT B1 ;  /* 0x0000000000017941 */ /* 0x000fea0003800200 */
.L_x_16689:
[----:B------:R-:W-:Y:S02]  /*4ef0*/  SHF.L.U32 R0, R0, 0x14, RZ ;  /* 0x0000001400007819 */ /* 0x000fe400000006ff */
[----:B------:R-:W-:-:S04]  /*4f00*/  LEA R2, R2, 0x3b800000, 0x17 ;  /* 0x3b80000002027811 */ /* 0x000fc800078eb8ff */
[----:B------:R-:W-:-:S07]  /*4f10*/  LOP3.LUT R0, R2, R0, R7, 0xfe, !PT ;  /* 0x0000000002007212 */ /* 0x000fce00078efe07 */
.L_x_16688:
[----:B------:R-:W-:Y:S05]  /*4f20*/  BSYNC.RECONVERGENT B0 ;  /* 0x0000000000007941 */ /* 0x000fea0003800200 */
.L_x_16687:
[----:B------:R-:W-:Y:S01]  /*4f30*/  F2FP.BF16.F32.PACK_AB R0, RZ, R0 ;  /* 0x00000000ff00723e */ /* 0x000fe200000010ff */
[----:B------:R-:W-:Y:S06]  /*4f40*/  BRA `(.L_x_16672) ;  /* 0x0000000400187947 */ /* 0x000fec0003800000 */
.L_x_16685:
        /* <DEDUP_REMOVED lines=21> */
.L_x_16694:
[----:B------:R-:W-:Y:S05]  /*50a0*/  BSYNC.RECONVERGENT B1 ;  /* 0x0000000000017941 */ /* 0x000fea0003800200 */
.L_x_16693:
[----:B------:R-:W-:Y:S01]  /*50b0*/  IMAD.SHL.U32 R0, R0, 0x200000, RZ ;  /* 0x0020000000007824 */ /* 0x000fe200078e00ff */
[----:B------:R-:W-:-:S04]  /*50c0*/  LEA R2, R2, 0x37800000, 0x17 ;  /* 0x3780000002027811 */ /* 0x000fc800078eb8ff */
[----:B------:R-:W-:-:S07]  /*50d0*/  LOP3.LUT R0, R2, R0, R7, 0xfe, !PT ;  /* 0x0000000002007212 */ /* 0x000fce00078efe07 */
.L_x_16692:
[----:B------:R-:W-:Y:S05]  /*50e0*/  BSYNC.RECONVERGENT B0 ;  /* 0x0000000000007941 */ /* 0x000fea0003800200 */
.L_x_16691:
[----:B------:R-:W-:Y:S01]  /*50f0*/  F2FP.BF16.F32.PACK_AB R0, RZ, R0 ;  /* 0x00000000ff00723e */ /* 0x000fe200000010ff */
[----:B------:R-:W-:Y:S06]  /*5100*/  BRA `(.L_x_16672) ;  /* 0x0000000000a87947 */ /* 0x000fec0003800000 */
.L_x_16684:
        /* <DEDUP_REMOVED lines=14> */
.L_x_16698:
[----:B------:R-:W-:Y:S05]  /*51f0*/  BSYNC.RECONVERGENT B0 ;  /* 0x0000000000007941 */ /* 0x000fea0003800200 */
.L_x_16697:
[----:B------:R-:W-:Y:S01]  /*5200*/  F2FP.BF16.F32.PACK_AB R0, RZ, R0 ;  /* 0x00000000ff00723e */ /* 0x000fe200000010ff */
[----:B------:R-:W-:Y:S06]  /*5210*/  BRA `(.L_x_16672) ;  /* 0x0000000000647947 */ /* 0x000fec0003800000 */
.L_x_16671:
        /* <DEDUP_REMOVED lines=16> */
.L_x_16699:
[----:B------:R-:W-:Y:S01]  /*5320*/  PRMT R0, RZ, 0x7610, R0 ;  /* 0x00007610ff007816 */ /* 0x000fe20000000000 */
[----:B------:R-:W-:Y:S06]  /*5330*/  BRA `(.L_x_16672) ;  /* 0x00000000001c7947 */ /* 0x000fec0003800000 */
.L_x_16696:
[----:B------:R-:W2:Y:S02]  /*5340*/  LDG.E.64 R2, desc[UR36][R2.64] ;  /* 0x0000002402027981 */ /* 0x000ea4000c1e1b00 */
[----:B--2---:R-:W0:Y:S02]  /*5350*/  I2F.U64 R0, R2 ;  /* 0x0000000200007312 */ /* 0x004e240000301000 */
[----:B0-----:R-:W-:Y:S01]  /*5360*/  F2FP.BF16.F32.PACK_AB R0, RZ, R0 ;  /* 0x00000000ff00723e */ /* 0x001fe200000010ff */
[----:B------:R-:W-:Y:S06]  /*5370*/  BRA `(.L_x_16672) ;  /* 0x00000000000c7947 */ /* 0x000fec0003800000 */
.L_x_16695:
[----:B------:R-:W2:Y:S02]  /*5380*/  LDG.E R2, desc[UR36][R2.64] ;  /* 0x0000002402027981 */ /* 0x000ea4000c1e1900 */
[----:B--2---:R-:W-:-:S04]  /*5390*/  I2FP.F32.U32 R0, R2 ;  /* 0x0000000200007245 */ /* 0x004fc80000201000 */
[----:B------:R-:W-:-:S07]  /*53a0*/  F2FP.BF16.F32.PACK_AB R0, RZ, R0 ;  /* 0x00000000ff00723e */ /* 0x000fce00000010ff */
.L_x_16672:
        /* <DEDUP_REMOVED lines=20> */
.L_x_16704:
[----:B------:R0:W-:Y:S01]  /*54f0*/  STG.E.U8 desc[UR36][R2.64], R4 ;  /* 0x0000000402007986 */ /* 0x0001e2000c101124 */
[----:B------:R-:W-:Y:S05]  /*5500*/  BRA `(.L_x_16706) ;  /* 0x0000000c00047947 */ /* 0x000fea0003800000 */
.L_x_16703:
        /* <DEDUP_REMOVED lines=9> */
.L_x_16708:
[----:B------:R0:W-:Y:S01]  /*55a0*/  STG.E desc[UR36][R2.64], R4 ;  /* 0x0000000402007986 */ /* 0x0001e2000c101924 */
[----:B------:R-:W-:Y:S05]  /*55b0*/  BRA `(.L_x_16706) ;  /* 0x0000000800d87947 */ /* 0x000fea0003800000 */
.L_x_16707:
[----:B------:R0:W-:Y:S01]  /*55c0*/  STG.E.U16 desc[UR36][R2.64], R4 ;  /* 0x0000000402007986 */ /* 0x0001e2000c101524 */
[----:B------:R-:W-:Y:S05]  /*55d0*/  BRA `(.L_x_16706) ;  /* 0x0000000800d07947 */ /* 0x000fea0003800000 */
.L_x_16702:
        /* <DEDUP_REMOVED lines=9> */
.L_x_16710:
[----:B------:R-:W-:-:S04]  /*5670*/  FSET.BF.EQ.FTZ.AND R0, R0, RZ, PT ;  /* 0x000000ff0000720a */ /* 0x000fc80003812000 */
[----:B------:R-:W-:-:S05]  /*5680*/  F2FP.F16.F32.PACK_AB R0, RZ, R0 ;  /* 0x00000000ff00723e */ /* 0x000fca00000000ff */
[----:B------:R0:W-:Y:S01]  /*5690*/  STG.E.U16 desc[UR36][R2.64], R0 ;  /* 0x0000000002007986 */ /* 0x0001e2000c101524 */
[----:B------:R-:W-:Y:S05]  /*56a0*/  BRA `(.L_x_16706) ;  /* 0x00000008009c7947 */ /* 0x000fea0003800000 */
.L_x_16709:
[----:B------:R-:W-:-:S09]  /*56b0*/  UISETP.NE.AND UP0, UPT, UR4, 0x7, UPT ;  /* 0x000000070400788c */ /* 0x000fd2000bf05270 */
[----:B------:R-:W-:Y:S05]  /*56c0*/  BRA.U !UP0, `(.L_x_16711) ;  /* 0x0000000108347547 */ /* 0x000fea000b800000 */
[----:B------:R-:W-:-:S09]  /*56d0*/  UISETP.NE.AND UP0, UPT, UR4, 0x8, UPT ;  /* 0x000000080400788c */ /* 0x000fd2000bf05270 */
[----:B------:R-:W-:Y:S05]  /*56e0*/  BRA.U !UP0, `(.L_x_16712) ;  /* 0x0000000108187547 */ /* 0x000fea000b800000 */
[----:B------:R-:W-:-:S09]  /*56f0*/  UISETP.NE.AND UP0, UPT, UR4, 0x9, UPT ;  /* 0x000000090400788c */ /* 0x000fd2000bf05270 */
[----:B------:R-:W-:Y:S05]  /*5700*/  BRA.U UP0, `(.L_x_16705) ;  /* 0x0000000500b87547 */ /* 0x000fea000b800000 */
[----:B------:R-:W-:Y:S01]  /*5710*/  FSET.BF.EQ.FTZ.AND R4, R0, RZ, PT ;  /* 0x000000ff0004720a */ /* 0x000fe20003812000 */
[----:B------:R-:W-:-:S05]  /*5720*/  IMAD.MOV.U32 R5, RZ, RZ, RZ ;  /* 0x000000ffff057224 */ /* 0x000fca00078e00ff */
[----:B------:R0:W-:Y:S01]  /*5730*/  STG.E.64 desc[UR36][R2.64], R4 ;  /* 0x0000000402007986 */ /* 0x0001e2000c101b24 */
[----:B------:R-:W-:Y:S05]  /*5740*/  BRA `(.L_x_16706) ;  /* 0x0000000800747947 */ /* 0x000fea0003800000 */
.L_x_16712:
[----:B------:R-:W-:-:S04]  /*5750*/  FSET.BF.EQ.FTZ.AND R0, R0, RZ, PT ;  /* 0x000000ff0000720a */ /* 0x000fc80003812000 */
[----:B------:R-:W-:-:S04]  /*5760*/  F2FP.F16.F32.PACK_AB R5, RZ, R0 ;  /* 0x00000000ff05723e */ /* 0x000fc800000000ff */
[----:B------:R-:W-:-:S05]  /*5770*/  PRMT R5, R5, 0x5410, RZ ;  /* 0x0000541005057816 */ /* 0x000fca00000000ff */
[----:B------:R0:W-:Y:S01]  /*5780*/  STG.E desc[UR36][R2.64], R5 ;  /* 0x0000000502007986 */ /* 0x0001e2000c101924 */
[----:B------:R-:W-:Y:S05]  /*5790*/  BRA `(.L_x_16706) ;  /* 0x0000000800607947 */ /* 0x000fea0003800000 */
.L_x_16711:
[----:B------:R-:W-:Y:S01]  /*57a0*/  FSEL R5, RZ, 1.875, P0 ;  /* 0x3ff00000ff057808 */ /* 0x000fe20000000000 */
[----:B------:R-:W-:-:S05]  /*57b0*/  IMAD.MOV.U32 R4, RZ, RZ, RZ ;  /* 0x000000ffff047224 */ /* 0x000fca00078e00ff */
[----:B------:R0:W-:Y:S01]  /*57c0*/  STG.E.64 desc[UR36][R2.64], R4 ;  /* 0x0000000402007986 */ /* 0x0001e2000c101b24 */
[----:B------:R-:W-:Y:S05]  /*57d0*/  BRA `(.L_x_16706) ;  /* 0x0000000800507947 */ /* 0x000fea0003800000 */
.L_x_16701:
        /* <DEDUP_REMOVED lines=12> */
.L_x_16716:
[----:B------:R-:W-:Y:S01]  /*58a0*/  FSET.BF.EQ.FTZ.AND R5, R0, RZ, PT ;  /* 0x000000ff0005720a */ /* 0x000fe20003812000 */
        /* <DEDUP_REMOVED lines=16> */
.L_x_16718:
[----:B------:R-:W-:Y:S05]  /*59b0*/  BSYNC.RECONVERGENT B0 ;  /* 0x0000000000007941 */ /* 0x000fea0003800200 */
.L_x_16717:
[----:B------:R0:W-:Y:S01]  /*59c0*/  STG.E.U8 desc[UR36][R2.64], R0 ;  /* 0x0000000002007986 */ /* 0x0001e2000c101124 */
[----:B------:R-:W-:Y:S05]  /*59d0*/  BRA `(.L_x_16706) ;  /* 0x0000000400d07947 */ /* 0x000fea0003800000 */
.L_x_16715:
        /* <DEDUP_REMOVED lines=17> */
.L_x_16720:
[----:B------:R-:W-:Y:S05]  /*5af0*/  BSYNC.RECONVERGENT B0 ;  /* 0x0000000000007941 */ /* 0x000fea0003800200 */
.L_x_16719:
[----:B------:R0:W-:Y:S01]  /*5b00*/  STG.E.U8 desc[UR36][R2.64], R0 ;  /* 0x0000000002007986 */ /* 0x0001e2000c101124 */
[----:B------:R-:W-:Y:S05]  /*5b10*/  BRA `(.L_x_16706) ;  /* 0x0000000400807947 */ /* 0x000fea0003800000 */
.L_x_16714:
[----:B------:R-:W-:-:S09]  /*5b20*/  UISETP.NE.AND UP0, UPT, UR4, 0x1c, UPT ;  /* 0x0000001c0400788c */ /* 0x000fd2000bf05270 */
[----:B------:R-:W-:Y:S05]  /*5b30*/  BRA.U !UP0, `(.L_x_16721) ;  /* 0x0000000108587547 */ /* 0x000fea000b800000 */
[----:B------:R-:W-:-:S09]  /*5b40*/  UISETP.NE.AND UP0, UPT, UR4, 0x1d, UPT ;  /* 0x0000001d0400788c */ /* 0x000fd2000bf05270 */
[----:B------:R-:W-:Y:S05]  /*5b50*/  BRA.U !UP0, `(.L_x_16722) ;  /* 0x0000000108447547 */ /* 0x000fea000b800000 */
[----:B------:R-:W-:-:S09]  /*5b60*/  UISETP.NE.AND UP0, UPT, UR4, 0x2c, UPT ;  /* 0x0000002c0400788c */ /* 0x000fd2000bf05270 */
[----:B------:R-:W-:Y:S05]  /*5b70*/  BRA.U UP0, `(.L_x_16705) ;  /* 0x00000001009c7547 */ /* 0x000fea000b800000 */
[----:B------:R-:W-:-:S04]  /*5b80*/  FSET.BF.EQ.FTZ.AND R5, R0, RZ, PT ;  /* 0x000000ff0005720a */ /* 0x000fc80003812000 */
        /* <DEDUP_REMOVED lines=14> */
.L_x_16722:
[----:B------:R-:W-:-:S05]  /*5c70*/  IMAD.MOV.U32 R5, RZ, RZ, RZ ;  /* 0x000000ffff057224 */ /* 0x000fca00078e00ff */
[----:B------:R0:W-:Y:S01]  /*5c80*/  STG.E.64 desc[UR36][R2.64], R4 ;  /* 0x0000000402007986 */ /* 0x0001e2000c101b24 */
[----:B------:R-:W-:Y:S05]  /*5c90*/  BRA `(.L_x_16706) ;  /* 0x0000000400207947 */ /* 0x000fea0003800000 */
.L_x_16721:
[----:B------:R0:W-:Y:S01]  /*5ca0*/  STG.E desc[UR36][R2.64], R4 ;  /* 0x0000000402007986 */ /* 0x0001e2000c101924 */
[----:B------:R-:W-:Y:S05]  /*5cb0*/  BRA `(.L_x_16706) ;  /* 0x0000000400187947 */ /* 0x000fea0003800000 */
.L_x_16713:
        /* <DEDUP_REMOVED lines=8> */
.L_x_16724:
[----:B------:R-:W-:Y:S01]  /*5d40*/  HFMA2 R4, -RZ, RZ, 0, 0 ;  /* 0x00000000ff047431 */ /* 0x000fe200000001ff */
[----:B------:R-:W-:Y:S02]  /*5d50*/  FSEL R5, RZ, 1.875, P0 ;  /* 0x3ff00000ff057808 */ /* 0x000fe40000000000 */
[----:B------:R-:W-:-:S05]  /*5d60*/  CS2R R6, SRZ ;  /* 0x0000000000067805 */ /* 0x000fca000001ff00 */
[----:B------:R4:W-:Y:S01]  /*5d70*/  STG.E.128 desc[UR36][R2.64], R4 ;  /* 0x0000000402007986 */ /* 0x0009e2000c101d24 */
[----:B------:R-:W-:Y:S05]  /*5d80*/  BRA `(.L_x_16706) ;  /* 0x0000000000e47947 */ /* 0x000fea0003800000 */
.L_x_16723:
[----:B------:R-:W-:-:S09]  /*5d90*/  UISETP.NE.AND UP0, UPT, UR4, 0xf, UPT ;  /* 0x0000000f0400788c */ /* 0x000fd2000bf05270 */
[----:B------:R-:W-:Y:S05]  /*5da0*/  BRA.U !UP0, `(.L_x_16725) ;  /* 0x0000000108d07547 */ /* 0x000fea000b800000 */
[----:B------:R-:W-:-:S09]  /*5db0*/  UISETP.NE.AND UP0, UPT, UR4, 0x17, UPT ;  /* 0x000000170400788c */ /* 0x000fd2000bf05270 */
[----:B------:R-:W-:Y:S05]  /*5dc0*/  BRA.U !UP0, `(.L_x_16726) ;  /* 0x0000000108847547 */ /* 0x000fea000b800000 */
[----:B------:R-:W-:-:S09]  /*5dd0*/  UISETP.NE.AND UP0, UPT, UR4, 0x18, UPT ;  /* 0x000000180400788c */ /* 0x000fd2000bf05270 */
[----:B------:R-:W-:Y:S05]  /*5de0*/  BRA.U !UP0, `(.L_x_16727) ;  /* 0x0000000108447547 */ /* 0x000fea000b800000 */
.L_x_16705:
        /* <DEDUP_REMOVED lines=16> */
.L_x_16728:
[----:B------:R-:W-:Y:S05]  /*5ef0*/  BRA `(.L_x_16706) ;  /* 0x0000000000887947 */ /* 0x000fea0003800000 */
.L_x_16727:
        /* <DEDUP_REMOVED lines=11> */
.L_x_16730:
[----:B------:R-:W-:Y:S05]  /*5fb0*/  BSYNC.RECONVERGENT B0 ;  /* 0x0000000000007941 */ /* 0x000fea0003800200 */
.L_x_16729:
[----:B------:R3:W-:Y:S01]  /*5fc0*/  STG.E.U8 desc[UR36][R2.64], R5 ;  /* 0x0000000502007986 */ /* 0x0007e2000c101124 */
[----:B------:R-:W-:Y:S05]  /*5fd0*/  BRA `(.L_x_16706) ;  /* 0x0000000000507947 */ /* 0x000fea0003800000 */
.L_x_16726:
[----:B------:R-:W-:-:S04]  /*5fe0*/  FSET.BF.EQ.FTZ.AND R7, R0, RZ, PT ;  /* 0x000000ff0007720a */ /* 0x000fc80003812000 */
        /* <DEDUP_REMOVED lines=11> */
.L_x_16731:
[----:B------:R-:W-:Y:S01]  /*60a0*/  IMAD.MOV.U32 R5, RZ, RZ, 0x7f ;  /* 0x0000007fff057424 */ /* 0x000fe200078e00ff */
[----:B------:R-:W-:-:S04]  /*60b0*/  ISETP.GT.U32.AND P0, PT, R7, 0x7f800000, PT ;  /* 0x7f8000000700780c */ /* 0x000fc80003f04070 */
[----:B------:R-:W-:-:S05]  /*60c0*/  SEL R5, R5, 0x7c, P0 ;  /* 0x0000007c05057807 */ /* 0x000fca0000000000 */
[----:B------:R2:W-:Y:S01]  /*60d0*/  STG.E.U8 desc[UR36][R2.64], R5 ;  /* 0x0000000502007986 */ /* 0x0005e2000c101124 */
[----:B------:R-:W-:Y:S05]  /*60e0*/  BRA `(.L_x_16706) ;  /* 0x00000000000c7947 */ /* 0x000fea0003800000 */
.L_x_16725:
[----:B------:R-:W-:-:S04]  /*60f0*/  FSET.BF.EQ.FTZ.AND R0, R0, RZ, PT ;  /* 0x000000ff0000720a */ /* 0x000fc80003812000 */
[----:B------:R-:W-:-:S05]  /*6100*/  F2FP.BF16.F32.PACK_AB R0, RZ, R0 ;  /* 0x00000000ff00723e */ /* 0x000fca00000010ff */
[----:B------:R0:W-:Y:S02]  /*6110*/  STG.E.U16 desc[UR36][R2.64], R0 ;  /* 0x0000000002007986 */ /* 0x0001e4000c101524 */
.L_x_16706:
[----:B------:R-:W-:Y:S05]  /*6120*/  BSYNC.RECONVERGENT B6 ;  /* 0x0000000000067941 */ /* 0x000fea0003800200 */
.L_x_16700:
[----:B------:R-:W-:-:S07]  /*6130*/  IADD3 R17, PT, PT, R17, 0x80, RZ ;  /* 0x0000008011117810 */ /* 0x000fce0007ffe0ff */
.L_x_16665:
[----:B------:R-:W-:Y:S05]  /*6140*/  BSYNC.RECONVERGENT B7 ;  /* 0x0000000000077941 */ /* 0x000fea0003800200 */
.L_x_16664:
        /* <DEDUP_REMOVED lines=307> */
.L_x_16734:
        /* <DEDUP_REMOVED lines=18> */
.L_x_16738:
[----:B------:R-:W2:Y:S02]  /*75a0*/  LDG.E.U8 R2, desc[UR36][R2.64] ;  /* 0x0000002402027981 */ /* 0x000ea4000c1e1100 */
[----:B--2---:R-:W-:-:S04]  /*75b0*/  I2FP.F32.U32 R0, R2 ;  /* 0x0000000200007245 */ /* 0x004fc80000201000 */
[----:B------:R-:W-:Y:S01]  /*75c0*/  F2FP.BF16.F32.PACK_AB R0, RZ, R0 ;  /* 0x00000000ff00723e */ /* 0x000fe200000010ff */
[----:B------:R-:W-:Y:S06]  /*75d0*/  BRA `(.L_x_16740) ;  /* 0x0000000c00847947 */ /* 0x000fec0003800000 */
.L_x_16737:
        /* <DEDUP_REMOVED lines=10> */
.L_x_16742:
[----:B------:R-:W2:Y:S02]  /*7680*/  LDG.E R2, desc[UR36][R2.64] ;  /* 0x0000002402027981 */ /* 0x000ea4000c1e1900 */
[----:B--2---:R-:W-:-:S04]  /*7690*/  I2FP.F32.S32 R0, R2 ;  /* 0x0000000200007245 */ /* 0x004fc80000201400 */
[----:B------:R-:W-:Y:S01]  /*76a0*/  F2FP.BF16.F32.PACK_AB R0, RZ, R0 ;  /* 0x00000000ff00723e */ /* 0x000fe200000010ff */
[----:B------:R-:W-:Y:S06]  /*76b0*/  BRA `(.L_x_16740) ;  /* 0x0000000c004c7947 */ /* 0x000fec0003800000 */
.L_x_16741:
[----:B------:R-:W2:Y:S02]  /*76c0*/  LDG.E.U16 R2, desc[UR36][R2.64] ;  /* 0x0000002402027981 */ /* 0x000ea4000c1e1500 */
[----:B--2---:R-:W0:Y:S02]  /*76d0*/  I2F.S16 R0, R2 ;  /* 0x0000000200007306 */ /* 0x004e240000101400 */
[----:B0-----:R-:W-:Y:S01]  /*76e0*/  F2FP.BF16.F32.PACK_AB R0, RZ, R0 ;  /* 0x00000000ff00723e */ /* 0x001fe200000010ff */
[----:B------:R-:W-:Y:S06]  /*76f0*/  BRA `(.L_x_16740) ;  /* 0x0000000c003c7947 */ /* 0x000fec0003800000 */
.L_x_16736:
        /* <DEDUP_REMOVED lines=9> */
.L_x_16744:
[----:B------:R-:W2:Y:S02]  /*7790*/  LDG.E.U16 R0, desc[UR36][R2.64] ;  /* 0x0000002402007981 */ /* 0x000ea4000c1e1500 */
[----:B--2---:R-:W-:-:S05]  /*77a0*/  HADD2.F32 R0, -RZ, R0.H0_H0 ;  /* 0x20000000ff007230 */ /* 0x004fca0000004100 */
[----:B------:R-:W-:Y:S01]  /*77b0*/  F2FP.BF16.F32.PACK_AB R0, RZ, R0 ;  /* 0x00000000ff00723e */ /* 0x000fe200000010ff */
[----:B------:R-:W-:Y:S06]  /*77c0*/  BRA `(.L_x_16740) ;  /* 0x0000000c00087947 */ /* 0x000fec0003800000 */
.L_x_16743:
        /* <DEDUP_REMOVED lines=9> */
.L_x_16746:
[----:B------:R-:W2:Y:S02]  /*7860*/  LDG.E.U16 R2, desc[UR36][R2.64] ;  /* 0x0000002402027981 */ /* 0x000ea4000c1e1500 */
[----:B--2---:R-:W-:-:S05]  /*7870*/  HADD2.F32 R0, -RZ, R2.H0_H0 ;  /* 0x20000002ff007230 */ /* 0x004fca0000004100 */
[----:B------:R-:W-:Y:S01]  /*7880*/  F2FP.BF16.F32.PACK_AB R0, RZ, R0 ;  /* 0x00000000ff00723e */ /* 0x000fe200000010ff */
[----:B------:R-:W-:Y:S06]  /*7890*/  BRA `(.L_x_16740) ;  /* 0x0000000800d47947 */ /* 0x000fec0003800000 */
.L_x_16745:
        /* <DEDUP_REMOVED lines=8> */
.L_x_16735:
        /* <DEDUP_REMOVED lines=13> */
.L_x_16749:
        /* <DEDUP_REMOVED lines=8> */
.L_x_16748:
        /* <DEDUP_REMOVED lines=27> */
.L_x_16751:
        /* <DEDUP_REMOVED lines=13> */
.L_x_16750:
[----:B------:R0:W5:Y:S01]  /*7cf0*/  LDG.E.U16 R0, desc[UR36][R2.64] ;  /* 0x0000002402007981 */ /* 0x000162000c1e1500 */
[----:B------:R-:W-:Y:S05]  /*7d00*/  BRA `(.L_x_16740) ;  /* 0x0000000400b87947 */ /* 0x000fea0003800000 */
.L_x_16747:
        /* <DEDUP_REMOVED lines=12> */
.L_x_16754:
        /* <DEDUP_REMOVED lines=21> */
.L_x_16758:
[----:B------:R-:W-:Y:S05]  /*7f20*/  BSYNC.RECONVERGENT B1 ;  /* 0x0000000000017941 */ /* 0x000fea0003800200 */
.L_x_16757:
[----:B------:R-:W-:Y:S01]  /*7f30*/  IMAD.SHL.U32 R0, R0, 0x100000, RZ ;  /* 0x0010000000007824 */ /* 0x000fe200078e00ff */
[----:B------:R-:W-:-:S04]  /*7f40*/  LEA R2, R2, 0x3b800000, 0x17 ;  /* 0x3b80000002027811 */ /* 0x000fc800078eb8ff */
[----:B------:R-:W-:-:S07]  /*7f50*/  LOP3.LUT R0, R2, R0, R7, 0xfe, !PT ;  /* 0x0000000002007212 */ /* 0x000fce00078efe07 */
.L_x_16756:
[----:B------:R-:W-:Y:S05]  /*7f60*/  BSYNC.RECONVERGENT B0 ;  /* 0x0000000000007941 */ /* 0x000fea0003800200 */
.L_x_16755:
[----:B------:R-:W-:Y:S01]  /*7f70*/  F2FP.BF16.F32.PACK_AB R0, RZ, R0 ;  /* 0x00000000ff00723e */ /* 0x000fe200000010ff */
[----:B------:R-:W-:Y:S06]  /*7f80*/  BRA `(.L_x_16740) ;  /* 0x0000000400187947 */ /* 0x000fec0003800000 */
.L_x_16753:
        /* <DEDUP_REMOVED lines=21> */
.L_x_16762:
[----:B------:R-:W-:Y:S05]  /*80e0*/  BSYNC.RECONVERGENT B1 ;  /* 0x0000000000017941 */ /* 0x000fea0003800200 */
.L_x_16761:
[----:B------:R-:W-:Y:S02]  /*80f0*/  SHF.L.U32 R0, R0, 0x15, RZ ;  /* 0x0000001500007819 */ /* 0x000fe400000006ff */
[----:B------:R-:W-:-:S04]  /*8100*/  LEA R2, R2, 0x37800000, 0x17 ;  /* 0x3780000002027811 */ /* 0x000fc800078eb8ff */
[----:B------:R-:W-:-:S07]  /*8110*/  LOP3.LUT R0, R2, R0, R7, 0xfe, !PT ;  /* 0x0000000002007212 */ /* 0x000fce00078efe07 */
.L_x_16760:
[----:B------:R-:W-:Y:S05]  /*8120*/  BSYNC.RECONVERGENT B0 ;  /* 0x0000000000007941 */ /* 0x000fea0003800200 */
.L_x_16759:
[----:B------:R-:W-:Y:S01]  /*8130*/  F2FP.BF16.F32.PACK_AB R0, RZ, R0 ;  /* 0x00000000ff00723e */ /* 0x000fe200000010ff */
[----:B------:R-:W-:Y:S06]  /*8140*/  BRA `(.L_x_16740) ;  /* 0x0000000000a87947 */ /* 0x000fec0003800000 */
.L_x_16752:
        /* <DEDUP_REMOVED lines=14> */
.L_x_16766:
[----:B------:R-:W-:Y:S05]  /*8230*/  BSYNC.RECONVERGENT B0 ;  /* 0x0000000000007941 */ /* 0x000fea0003800200 */
.L_x_16765:
[----:B------:R-:W-:Y:S01]  /*8240*/  F2FP.BF16.F32.PACK_AB R0, RZ, R0 ;  /* 0x00000000ff00723e */ /* 0x000fe200000010ff */
[----:B------:R-:W-:Y:S06]  /*8250*/  BRA `(.L_x_16740) ;  /* 0x0000000000647947 */ /* 0x000fec0003800000 */
.L_x_16739:
        /* <DEDUP_REMOVED lines=16> */
.L_x_16767:
[----:B------:R-:W-:Y:S01]  /*8360*/  PRMT R0, RZ, 0x7610, R0 ;  /* 0x00007610ff007816 */ /* 0x000fe20000000000 */
[----:B------:R-:W-:Y:S06]  /*8370*/  BRA `(.L_x_16740) ;  /* 0x00000000001c7947 */ /* 0x000fec0003800000 */
.L_x_16764:
[----:B------:R-:W2:Y:S02]  /*8380*/  LDG.E.64 R2, desc[UR36][R2.64] ;  /* 0x0000002402027981 */ /* 0x000ea4000c1e1b00 */
[----:B--2---:R-:W0:Y:S02]  /*8390*/  I2F.U64 R0, R2 ;  /* 0x0000000200007312 */ /* 0x004e240000301000 */
[----:B0-----:R-:W-:Y:S01]  /*83a0*/  F2FP.BF16.F32.PACK_AB R0, RZ, R0 ;  /* 0x00000000ff00723e */ /* 0x001fe200000010ff */
[----:B------:R-:W-:Y:S06]  /*83b0*/  BRA `(.L_x_16740) ;  /* 0x00000000000c7947 */ /* 0x000fec0003800000 */
.L_x_16763:
[----:B------:R-:W2:Y:S02]  /*83c0*/  LDG.E R2, desc[UR36][R2.64] ;  /* 0x0000002402027981 */ /* 0x000ea4000c1e1900 */
[----:B--2---:R-:W-:-:S04]  /*83d0*/  I2FP.F32.U32 R0, R2 ;  /* 0x0000000200007245 */ /* 0x004fc80000201000 */
[----:B------:R-:W-:-:S07]  /*83e0*/  F2FP.BF16.F32.PACK_AB R0, RZ, R0 ;  /* 0x00000000ff00723e */ /* 0x000fce00000010ff */
.L_x_16740:
        /* <DEDUP_REMOVED lines=20> */
.L_x_16772:
[----:B------:R0:W-:Y:S01]  /*8530*/  STG.E.U8 desc[UR36][R2.64], R4 ;  /* 0x0000000402007986 */ /* 0x0001e2000c101124 */
[----:B------:R-:W-:Y:S05]  /*8540*/  BRA `(.L_x_16774) ;  /* 0x0000000c00047947 */ /* 0x000fea0003800000 */
.L_x_16771:
        /* <DEDUP_REMOVED lines=9> */
.L_x_16776:
[----:B------:R0:W-:Y:S01]  /*85e0*/  STG.E desc[UR36][R2.64], R4 ;  /* 0x0000000402007986 */ /* 0x0001e2000c101924 */
[----:B------:R-:W-:Y:S05]  /*85f0*/  BRA `(.L_x_16774) ;  /* 0x0000000800d87947 */ /* 0x000fea0003800000 */
.L_x_16775:
[----:B------:R0:W-:Y:S01]  /*8600*/  STG.E.U16 desc[UR36][R2.64], R4 ;  /* 0x0000000402007986 */ /* 0x0001e2000c101524 */
[----:B------:R-:W-:Y:S05]  /*8610*/  BRA `(.L_x_16774) ;  /* 0x0000000800d07947 */ /* 0x000fea0003800000 */
.L_x_16770:
        /* <DEDUP_REMOVED lines=9> */
.L_x_16778:
[----:B------:R-:W-:-:S04]  /*86b0*/  FSET.BF.EQ.FTZ.AND R0, R0, RZ, PT ;  /* 0x000000ff0000720a */ /* 0x000fc80003812000 */
[----:B------:R-:W-:-:S05]  /*86c0*/  F2FP.F16.F32.PACK_AB R0, RZ, R0 ;  /* 0x00000000ff00723e */ /* 0x000fca00000000ff */
[----:B------:R0:W-:Y:S01]  /*86d0*/  STG.E.U16 desc[UR36][R2.64], R0 ;  /* 0x0000000002007986 */ /* 0x0001e2000c101524 */
[----:B------:R-:W-:Y:S05]  /*86e0*/  BRA `(.L_x_16774) ;  /* 0x00000008009c7947 */ /* 0x000fea0003800000 */
.L_x_16777:
        /* <DEDUP_REMOVED lines=10> */
.L_x_16780:
[----:B------:R-:W-:-:S04]  /*8790*/  FSET.BF.EQ.FTZ.AND R0, R0, RZ, PT ;  /* 0x000000ff0000720a */ /* 0x000fc80003812000 */
[----:B------:R-:W-:-:S04]  /*87a0*/  F2FP.F16.F32.PACK_AB R5, RZ, R0 ;  /* 0x00000000ff05723e */ /* 0x000fc800000000ff */
[----:B------:R-:W-:-:S05]  /*87b0*/  PRMT R5, R5, 0x5410, RZ ;  /* 0x0000541005057816 */ /* 0x000fca00000000ff */
[----:B------:R0:W-:Y:S01]  /*87c0*/  STG.E desc[UR36][R2.64], R5 ;  /* 0x0000000502007986 */ /* 0x0001e2000c101924 */
[----:B------:R-:W-:Y:S05]  /*87d0*/  BRA `(.L_x_16774) ;  /* 0x0000000800607947 */ /* 0x000fea0003800000 */
.L_x_16779:
[----:B------:R-:W-:Y:S01]  /*87e0*/  FSEL R5, RZ, 1.875, P0 ;  /* 0x3ff00000ff057808 */ /* 0x000fe20000000000 */
[----:B------:R-:W-:-:S05]  /*87f0*/  IMAD.MOV.U32 R4, RZ, RZ, RZ ;  /* 0x000000ffff047224 */ /* 0x000fca00078e00ff */
[----:B------:R0:W-:Y:S01]  /*8800*/  STG.E.64 desc[UR36][R2.64], R4 ;  /* 0x0000000402007986 */ /* 0x0001e2000c101b24 */
[----:B------:R-:W-:Y:S05]  /*8810*/  BRA `(.L_x_16774) ;  /* 0x0000000800507947 */ /* 0x000fea0003800000 */
.L_x_16769:
        /* <DEDUP_REMOVED lines=12> */
.L_x_16784:
        /* <DEDUP_REMOVED lines=17> */
.L_x_16786:
[----:B------:R-:W-:Y:S05]  /*89f0*/  BSYNC.RECONVERGENT B0 ;  /* 0x0000000000007941 */ /* 0x000fea0003800200 */
.L_x_16785:
[----:B------:R0:W-:Y:S01]  /*8a00*/  STG.E.U8 desc[UR36][R2.64], R0 ;  /* 0x0000000002007986 */ /* 0x0001e2000c101124 */
[----:B------:R-:W-:Y:S05]  /*8a10*/  BRA `(.L_x_16774) ;  /* 0x0000000400d07947 */ /* 0x000fea0003800000 */
.L_x_16783:
[----:B------:R-:W-:Y:S01]  /*8a20*/  FSET.BF.EQ.FTZ.AND R5, R0, RZ, PT ;  /* 0x000000ff0005720a */ /* 0x000fe20003812000 */
        /* <DEDUP_REMOVED lines=16> */
.L_x_16788:
[----:B------:R-:W-:Y:S05]  /*8b30*/  BSYNC.RECONVERGENT B0 ;  /* 0x0000000000007941 */ /* 0x000fea0003800200 */
.L_x_16787:
[----:B------:R0:W-:Y:S01]  /*8b40*/  STG.E.U8 desc[UR36][R2.64], R0 ;  /* 0x0000000002007986 */ /* 0x0001e2000c101124 */
[----:B------:R-:W-:Y:S05]  /*8b50*/  BRA `(.L_x_16774) ;  /* 0x0000000400807947 */ /* 0x000fea0003800000 */
.L_x_16782:
        /* <DEDUP_REMOVED lines=21> */
.L_x_16790:
[----:B------:R-:W-:-:S05]  /*8cb0*/  IMAD.MOV.U32 R5, RZ, RZ, RZ ;  /* 0x000000ffff057224 */ /* 0x000fca00078e00ff */
[----:B------:R0:W-:Y:S01]  /*8cc0*/  STG.E.64 desc[UR36][R2.64], R4 ;  /* 0x0000000402007986 */ /* 0x0001e2000c101b24 */
[----:B------:R-:W-:Y:S05]  /*8cd0*/  BRA `(.L_x_16774) ;  /* 0x0000000400207947 */ /* 0x000fea0003800000 */
.L_x_16789:
[----:B------:R0:W-:Y:S01]  /*8ce0*/  STG.E desc[UR36][R2.64], R4 ;  /* 0x0000000402007986 */ /* 0x0001e2000c101924 */
[----:B------:R-:W-:Y:S05]  /*8cf0*/  BRA `(.L_x_16774) ;  /* 0x0000000400187947 */ /* 0x000fea0003800000 */
.L_x_16781:
        /* <DEDUP_REMOVED lines=8> */
.L_x_16792:
[----:B------:R-:W-:Y:S02]  /*8d80*/  FSEL R5, RZ, 1.875, P0 ;  /* 0x3ff00000ff057808 */ /* 0x000fe40000000000 */
[----:B------:R-:W-:Y:S01]  /*8d90*/  CS2R R6, SRZ ;  /* 0x0000000000067805 */ /* 0x000fe2000001ff00 */
[----:B------:R-:W-:-:S05]  /*8da0*/  IMAD.MOV.U32 R4, RZ, RZ, RZ ;  /* 0x000000ffff047224 */ /* 0x000fca00078e00ff */
[----:B------:R4:W-:Y:S01]  /*8db0*/  STG.E.128 desc[UR36][R2.64], R4 ;  /* 0x0000000402007986 */ /* 0x0009e2000c101d24 */
[----:B------:R-:W-:Y:S05]  /*8dc0*/  BRA `(.L_x_16774) ;  /* 0x0000000000e47947 */ /* 0x000fea0003800000 */
.L_x_16791:
[----:B------:R-:W-:-:S09]  /*8dd0*/  UISETP.NE.AND UP0, UPT, UR4, 0xf, UPT ;  /* 0x0000000f0400788c */ /* 0x000fd2000bf05270 */
[----:B------:R-:W-:Y:S05]  /*8de0*/  BRA.U !UP0, `(.L_x_16793) ;  /* 0x0000000108d07547 */ /* 0x000fea000b800000 */
[----:B------:R-:W-:-:S09]  /*8df0*/  UISETP.NE.AND UP0, UPT, UR4, 0x17, UPT ;  /* 0x000000170400788c */ /* 0x000fd2000bf05270 */
[----:B------:R-:W-:Y:S05]  /*8e00*/  BRA.U !UP0, `(.L_x_16794) ;  /* 0x0000000108847547 */ /* 0x000fea000b800000 */
[----:B------:R-:W-:-:S09]  /*8e10*/  UISETP.NE.AND UP0, UPT, UR4, 0x18, UPT ;  /* 0x000000180400788c */ /* 0x000fd2000bf05270 */
[----:B------:R-:W-:Y:S05]  /*8e20*/  BRA.U !UP0, `(.L_x_16795) ;  /* 0x0000000108447547 */ /* 0x000fea000b800000 */
.L_x_16773:
        /* <DEDUP_REMOVED lines=16> */
.L_x_16796:
[----:B------:R-:W-:Y:S05]  /*8f30*/  BRA `(.L_x_16774) ;  /* 0x0000000000887947 */ /* 0x000fea0003800000 */
.L_x_16795:
        /* <DEDUP_REMOVED lines=11> */
.L_x_16798:
[----:B------:R-:W-:Y:S05]  /*8ff0*/  BSYNC.RECONVERGENT B0 ;  /* 0x0000000000007941 */ /* 0x000fea0003800200 */
.L_x_16797:
[----:B------:R3:W-:Y:S01]  /*9000*/  STG.E.U8 desc[UR36][R2.64], R5 ;  /* 0x0000000502007986 */ /* 0x0007e2000c101124 */
[----:B------:R-:W-:Y:S05]  /*9010*/  BRA `(.L_x_16774) ;  /* 0x0000000000507947 */ /* 0x000fea0003800000 */
.L_x_16794:
        /* <DEDUP_REMOVED lines=12> */
.L_x_16799:
[----:B------:R-:W-:Y:S01]  /*90e0*/  IMAD.MOV.U32 R5, RZ, RZ, 0x7f ;  /* 0x0000007fff057424 */ /* 0x000fe200078e00ff */
[----:B------:R-:W-:-:S04]  /*90f0*/  ISETP.GT.U32.AND P0, PT, R7, 0x7f800000, PT ;  /* 0x7f8000000700780c */ /* 0x000fc80003f04070 */
[----:B------:R-:W-:-:S05]  /*9100*/  SEL R5, R5, 0x7c, P0 ;  /* 0x0000007c05057807 */ /* 0x000fca0000000000 */
[----:B------:R2:W-:Y:S01]  /*9110*/  STG.E.U8 desc[UR36][R2.64], R5 ;  /* 0x0000000502007986 */ /* 0x0005e2000c101124 */
[----:B------:R-:W-:Y:S05]  /*9120*/  BRA `(.L_x_16774) ;  /* 0x00000000000c7947 */ /* 0x000fea0003800000 */
.L_x_16793:
[----:B------:R-:W-:-:S04]  /*9130*/  FSET.BF.EQ.FTZ.AND R0, R0, RZ, PT ;  /* 0x000000ff0000720a */ /* 0x000fc80003812000 */
[----:B------:R-:W-:-:S05]  /*9140*/  F2FP.BF16.F32.PACK_AB R0, RZ, R0 ;  /* 0x00000000ff00723e */ /* 0x000fca00000010ff */
[----:B------:R0:W-:Y:S02]  /*9150*/  STG.E.U16 desc[UR36][R2.64], R0 ;  /* 0x0000000002007986 */ /* 0x0001e4000c101524 */
.L_x_16774:
[----:B------:R-:W-:Y:S05]  /*9160*/  BSYNC.RECONVERGENT B6 ;  /* 0x0000000000067941 */ /* 0x000fea0003800200 */
.L_x_16768:
[----:B------:R-:W-:-:S07]  /*9170*/  VIADD R17, R17, 0x80 ;  /* 0x0000008011117836 */ /* 0x000fce0000000000 */
.L_x_16733:
[----:B------:R-:W-:Y:S05]  /*9180*/  BSYNC.RECONVERGENT B7 ;  /* 0x0000000000077941 */ /* 0x000fea0003800200 */
.L_x_16732:
        /* <DEDUP_REMOVED lines=306> */
.L_x_16800:
        /* <DEDUP_REMOVED lines=20> */
.L_x_16804:
[----:B------:R-:W2:Y:S02]  /*a5f0*/  LDG.E.U8 R2, desc[UR36][R2.64] ;  /* 0x0000002402027981 */ /* 0x000ea4000c1e1100 */
[----:B--2---:R-:W-:-:S04]  /*a600*/  I2FP.F32.U32 R0, R2 ;  /* 0x0000000200007245 */ /* 0x004fc80000201000 */
[----:B------:R-:W-:Y:S01]  /*a610*/  F2FP.BF16.F32.PACK_AB R0, RZ, R0 ;  /* 0x00000000ff00723e */ /* 0x000fe200000010ff */
[----:B------:R-:W-:Y:S06]  /*a620*/  BRA `(.L_x_16806) ;  /* 0x0000000c00847947 */ /* 0x000fec0003800000 */
.L_x_16803:
        /* <DEDUP_REMOVED lines=10> */
.L_x_16808:
[----:B------:R-:W2:Y:S02]  /*a6d0*/  LDG.E R2, desc[UR36][R2.64] ;  /* 0x0000002402027981 */ /* 0x000ea4000c1e1900 */
[----:B--2---:R-:W-:-:S04]  /*a6e0*/  I2FP.F32.S32 R0, R2 ;  /* 0x0000000200007245 */ /* 0x004fc80000201400 */
[----:B------:R-:W-:Y:S01]  /*a6f0*/  F2FP.BF16.F32.PACK_AB R0, RZ, R0 ;  /* 0x00000000ff00723e */ /* 0x000fe200000010ff */
[----:B------:R-:W-:Y:S06]  /*a700*/  BRA `(.L_x_16806) ;  /* 0x0000000c004c7947 */ /* 0x000fec0003800000 */
.L_x_16807:
[----:B------:R-:W2:Y:S02]  /*a710*/  LDG.E.U16 R2, desc[UR36][R2.64] ;  /* 0x0000002402027981 */ /* 0x000ea4000c1e1500 */
[----:B--2---:R-:W0:Y:S02]  /*a720*/  I2F.S16 R0, R2 ;  /* 0x0000000200007306 */ /* 0x004e240000101400 */
[----:B0-----:R-:W-:Y:S01]  /*a730*/  F2FP.BF16.F32.PACK_AB R0, RZ, R0 ;  /* 0x00000000ff00723e */ /* 0x001fe200000010ff */
[----:B------:R-:W-:Y:S06]  /*a740*/  BRA `(.L_x_16806) ;  /* 0x0000000c003c7947 */ /* 0x000fec0003800000 */
.L_x_16802:
        /* <DEDUP_REMOVED lines=9> */
.L_x_16810:
[----:B------:R-:W2:Y:S02]  /*a7e0*/  LDG.E.U16 R0, desc[UR36][R2.64] ;  /* 0x0000002402007981 */ /* 0x000ea4000c1e1500 */
[----:B--2---:R-:W-:-:S05]  /*a7f0*/  HADD2.F32 R0, -RZ, R0.H0_H0 ;  /* 0x20000000ff007230 */ /* 0x004fca0000004100 */
[----:B------:R-:W-:Y:S01]  /*a800*/  F2FP.BF16.F32.PACK_AB R0, RZ, R0 ;  /* 0x00000000ff00723e */ /* 0x000fe200000010ff */
[----:B------:R-:W-:Y:S06]  /*a810*/  BRA `(.L_x_16806) ;  /* 0x0000000c00087947 */ /* 0x000fec0003800000 */
.L_x_16809:
        /* <DEDUP_REMOVED lines=9> */
.L_x_16812:
[----:B------:R-:W2:Y:S02]  /*a8b0*/  LDG.E.U16 R2, desc[UR36][R2.64] ;  /* 0x0000002402027981 */ /* 0x000ea4000c1e1500 */
[----:B--2---:R-:W-:-:S05]  /*a8c0*/  HADD2.F32 R0, -RZ, R2.H0_H0 ;  /* 0x20000002ff007230 */ /* 0x004fca0000004100 */
[----:B------:R-:W-:Y:S01]  /*a8d0*/  F2FP.BF16.F32.PACK_AB R0, RZ, R0 ;  /* 0x00000000ff00723e */ /* 0x000fe200000010ff */
[----:B------:R-:W-:Y:S06]  /*a8e0*/  BRA `(.L_x_16806) ;  /* 0x0000000800d47947 */ /* 0x000fec0003800000 */
.L_x_16811:
        /* <DEDUP_REMOVED lines=8> */
.L_x_16801:
        /* <DEDUP_REMOVED lines=13> */
.L_x_16815:
        /* <DEDUP_REMOVED lines=8> */
.L_x_16814:
        /* <DEDUP_REMOVED lines=27> */
.L_x_16817:
        /* <DEDUP_REMOVED lines=13> */
.L_x_16816:
[----:B------:R0:W5:Y:S01]  /*ad40*/  LDG.E.U16 R0, desc[UR36][R2.64] ;  /* 0x0000002402007981 */ /* 0x000162000c1e1500 */
[----:B------:R-:W-:Y:S05]  /*ad50*/  BRA `(.L_x_16806) ;  /* 0x0000000400b87947 */ /* 0x000fea0003800000 */
.L_x_16813:
        /* <DEDUP_REMOVED lines=12> */
.L_x_16820:
        /* <DEDUP_REMOVED lines=21> */
.L_x_16824:
[----:B------:R-:W-:Y:S05]  /*af70*/  BSYNC.RECONVERGENT B1 ;  /* 0x0000000000017941 */ /* 0x000fea0003800200 */
.L_x_16823:
[----:B------:R-:W-:Y:S02]  /*af80*/  SHF.L.U32 R0, R0, 0x14, RZ ;  /* 0x0000001400007819 */ /* 0x000fe400000006ff */
[----:B------:R-:W-:-:S04]  /*af90*/  LEA R2, R2, 0x3b800000, 0x17 ;  /* 0x3b80000002027811 */ /* 0x000fc800078eb8ff */
[----:B------:R-:W-:-:S07]  /*afa0*/  LOP3.LUT R0, R2, R0, R7, 0xfe, !PT ;  /* 0x0000000002007212 */ /* 0x000fce00078efe07 */
.L_x_16822:
[----:B------:R-:W-:Y:S05]  /*afb0*/  BSYNC.RECONVERGENT B0 ;  /* 0x0000000000007941 */ /* 0x000fea0003800200 */
.L_x_16821:
[----:B------:R-:W-:Y:S01]  /*afc0*/  F2FP.BF16.F32.PACK_AB R0, RZ, R0 ;  /* 0x00000000ff00723e */ /* 0x000fe200000010ff */
[----:B------:R-:W-:Y:S06]  /*afd0*/  BRA `(.L_x_16806) ;  /* 0x0000000400187947 */ /* 0x000fec0003800000 */
.L_x_16819:
        /* <DEDUP_REMOVED lines=21> */
.L_x_16828:
[----:B------:R-:W-:Y:S05]  /*b130*/  BSYNC.RECONVERGENT B1 ;  /* 0x0000000000017941 */ /* 0x000fea0003800200 */
.L_x_16827:
[----:B------:R-:W-:Y:S01]  /*b140*/  IMAD.SHL.U32 R0, R0, 0x200000, RZ ;  /* 0x0020000000007824 */ /* 0x000fe200078e00ff */
[----:B------:R-:W-:-:S04]  /*b150*/  LEA R2, R2, 0x37800000, 0x17 ;  /* 0x3780000002027811 */ /* 0x000fc800078eb8ff */
[----:B------:R-:W-:-:S07]  /*b160*/  LOP3.LUT R0, R2, R0, R7, 0xfe, !PT ;  /* 0x0000000002007212 */ /* 0x000fce00078efe07 */
.L_x_16826:
[----:B------:R-:W-:Y:S05]  /*b170*/  BSYNC.RECONVERGENT B0 ;  /* 0x0000000000007941 */ /* 0x000fea0003800200 */
.L_x_16825:
[----:B------:R-:W-:Y:S01]  /*b180*/  F2FP.BF16.F32.PACK_AB R0, RZ, R0 ;  /* 0x00000000ff00723e */ /* 0x000fe200000010ff */
[----:B------:R-:W-:Y:S06]  /*b190*/  BRA `(.L_x_16806) ;  /* 0x0000000000a87947 */ /* 0x000fec0003800000 */
.L_x_16818:
        /* <DEDUP_REMOVED lines=14> */
.L_x_16832:
[----:B------:R-:W-:Y:S05]  /*b280*/  BSYNC.RECONVERGENT B0 ;  /* 0x0000000000007941 */ /* 0x000fea0003800200 */
.L_x_16831:
[----:B------:R-:W-:Y:S01]  /*b290*/  F2FP.BF16.F32.PACK_AB R0, RZ, R0 ;  /* 0x00000000ff00723e */ /* 0x000fe200000010ff */
[----:B------:R-:W-:Y:S06]  /*b2a0*/  BRA `(.L_x_16806) ;  /* 0x0000000000647947 */ /* 0x000fec0003800000 */
.L_x_16805:
        /* <DEDUP_REMOVED lines=16> */
.L_x_16833:
[----:B------:R-:W-:Y:S01]  /*b3b0*/  PRMT R0, RZ, 0x7610, R0 ;  /* 0x00007610ff007816 */ /* 0x000fe20000000000 */
[----:B------:R-:W-:Y:S06]  /*b3c0*/  BRA `(.L_x_16806) ;  /* 0x00000000001c7947 */ /* 0x000fec0003800000 */
.L_x_16830:
[----:B------:R-:W2:Y:S02]  /*b3d0*/  LDG.E.64 R2, desc[UR36][R2.64] ;  /* 0x0000002402027981 */ /* 0x000ea4000c1e1b00 */
[----:B--2---:R-:W0:Y:S02]  /*b3e0*/  I2F.U64 R0, R2 ;  /* 0x0000000200007312 */ /* 0x004e240000301000 */
[----:B0-----:R-:W-:Y:S01]  /*b3f0*/  F2FP.BF16.F32.PACK_AB R0, RZ, R0 ;  /* 0x00000000ff00723e */ /* 0x001fe200000010ff */
[----:B------:R-:W-:Y:S06]  /*b400*/  BRA `(.L_x_16806) ;  /* 0x00000000000c7947 */ /* 0x000fec0003800000 */
.L_x_16829:
[----:B------:R-:W2:Y:S02]  /*b410*/  LDG.E R2, desc[UR36][R2.64] ;  /* 0x0000002402027981 */ /* 0x000ea4000c1e1900 */
[----:B--2---:R-:W-:-:S04]  /*b420*/  I2FP.F32.U32 R0, R2 ;  /* 0x0000000200007245 */ /* 0x004fc80000201000 */
[----:B------:R-:W-:-:S07]  /*b430*/  F2FP.BF16.F32.PACK_AB R0, RZ, R0 ;  /* 0x00000000ff00723e */ /* 0x000fce00000010ff */
.L_x_16806:
[----:B------:R-:W-:Y:S01]  /*b440*/  UPRMT UR4, UR42, 0x9910, URZ ;  /* 0x000099102a047896 */ /* 0x000fe200080000ff */
[----:B-----5:R-:W-:-:S03]  /*b450*/  SHF.L.U32 R0, R0, 0x10, RZ ;  /* 0x0000001000007819 */ /* 0x020fc600000006ff */
[----:B------:R-:W-:Y:S01]  /*b460*/  UISETP.GT.AND UP0, UPT, UR4, 0x9, UPT ;  /* 0x000000090400788c */ /* 0x000fe2000bf04270 */
[----:B------:R-:W-:-:S04]  /*b470*/  FSETP.NEU.FTZ.AND P0, PT, R0, RZ, PT ;  /* 0x000000ff0000720b */ /* 0x000fc80003f1d000 */
[----:B0-----:R-:W-:-:S04]  /*b480*/  SEL R2, RZ, 0x1, P0 ;  /* 0x00000001ff027807 */ /* 0x001fc80000000000 */
        /* <DEDUP_REMOVED lines=11> */
.L_x_16837:
[----:B------:R-:W-:Y:S01]  /*b540*/  STG.E.U8 desc[UR36][R16.64], R2 ;  /* 0x0000000210007986 */ /* 0x000fe2000c101124 */
[----:B------:R-:W-:Y:S05]  /*b550*/  EXIT ;  /* 0x000000000000794d */ /* 0x000fea0003800000 */
.L_x_16836:
        /* <DEDUP_REMOVED lines=9> */
.L_x_16840:
[----:B------:R-:W-:Y:S01]  /*b5f0*/  STG.E desc[UR36][R16.64], R2 ;  /* 0x0000000210007986 */ /* 0x000fe2000c101924 */
[----:B------:R-:W-:Y:S05]  /*b600*/  EXIT ;  /* 0x000000000000794d */ /* 0x000fea0003800000 */
.L_x_16839:
[----:B------:R-:W-:Y:S01]  /*b610*/  STG.E.U16 desc[UR36][R16.64], R2 ;  /* 0x0000000210007986 */ /* 0x000fe2000c101524 */
[----:B------:R-:W-:Y:S05]  /*b620*/  EXIT ;  /* 0x000000000000794d */ /* 0x000fea0003800000 */
.L_x_16835:
[----:B------:R-:W-:-:S09]  /*b630*/  UISETP.GT.AND UP0, UPT, UR4, 0x6, UPT ;  /* 0x000000060400788c */ /* 0x000fd2000bf04270 */
[----:B------:R-:W-:Y:S05]  /*b640*/  BRA.U UP0, `(.L_x_16841) ;  /* 0x00000001002c7547 */ /* 0x000fea000b800000 */
[----:B------:R-:W-:-:S09]  /*b650*/  UISETP.NE.AND UP0, UPT, UR4, 0x5, UPT ;  /* 0x000000050400788c */ /* 0x000fd2000bf05270 */
[----:B------:R-:W-:Y:S05]  /*b660*/  BRA.U !UP0, `(.L_x_16842) ;  /* 0x0000000108147547 */ /* 0x000fea000b800000 */
[----:B------:R-:W-:-:S09]  /*b670*/  UISETP.NE.AND UP0, UPT, UR4, 0x6, UPT ;  /* 0x000000060400788c */ /* 0x000fd2000bf05270 */
[----:B------:R-:W-:Y:S05]  /*b680*/  BRA.U UP0, `(.L_x_16838) ;  /* 0x0000000500ec7547 */ /* 0x000fea000b800000 */
[----:B------:R-:W-:-:S05]  /*b690*/  FSET.BF.EQ.FTZ.AND R3, R0, RZ, PT ;  /* 0x000000ff0003720a */ /* 0x000fca0003812000 */
[----:B------:R-:W-:Y:S01]  /*b6a0*/  STG.E desc[UR36][R16.64], R3 ;  /* 0x0000000310007986 */ /* 0x000fe2000c101924 */
[----:B------:R-:W-:Y:S05]  /*b6b0*/  EXIT ;  /* 0x000000000000794d */ /* 0x000fea0003800000 */
.L_x_16842:
[----:B------:R-:W-:-:S04]  /*b6c0*/  FSET.BF.EQ.FTZ.AND R0, R0, RZ, PT ;  /* 0x000000ff0000720a */ /* 0x000fc80003812000 */
[----:B------:R-:W-:-:S05]  /*b6d0*/  F2FP.F16.F32.PACK_AB R0, RZ, R0 ;  /* 0x00000000ff00723e */ /* 0x000fca00000000ff */
[----:B------:R-:W-:Y:S01]  /*b6e0*/  STG.E.U16 desc[UR36][R16.64], R0 ;  /* 0x0000000010007986 */ /* 0x000fe2000c101524 */
[----:B------:R-:W-:Y:S05]  /*b6f0*/  EXIT ;  /* 0x000000000000794d */ /* 0x000fea0003800000 */
.L_x_16841:
        /* <DEDUP_REMOVED lines=8> */
[----:B------:R-:W-:Y:S01]  /*b780*/  STG.E.64 desc[UR36][R16.64], R2 ;  /* 0x0000000210007986 */ /* 0x000fe2000c101b24 */
[----:B------:R-:W-:Y:S05]  /*b790*/  EXIT ;  /* 0x000000000000794d */ /* 0x000fea0003800000 */
.L_x_16844:
[----:B------:R-:W-:-:S04]  /*b7a0*/  FSET.BF.EQ.FTZ.AND R0, R0, RZ, PT ;  /* 0x000000ff0000720a */ /* 0x000fc80003812000 */
[----:B------:R-:W-:-:S04]  /*b7b0*/  F2FP.F16.F32.PACK_AB R3, RZ, R0 ;  /* 0x00000000ff03723e */ /* 0x000fc800000000ff */
[----:B------:R-:W-:-:S05]  /*b7c0*/  PRMT R3, R3, 0x5410, RZ ;  /* 0x0000541003037816 */ /* 0x000fca00000000ff */
[----:B------:R-:W-:Y:S01]  /*b7d0*/  STG.E desc[UR36][R16.64], R3 ;  /* 0x0000000310007986 */ /* 0x000fe2000c101924 */
[----:B------:R-:W-:Y:S05]  /*b7e0*/  EXIT ;  /* 0x000000000000794d */ /* 0x000fea0003800000 */
.L_x_16843:
[----:B------:R-:W-:Y:S02]  /*b7f0*/  FSEL R3, RZ, 1.875, P0 ;  /* 0x3ff00000ff037808 */ /* 0x000fe40000000000 */
[----:B------:R-:W-:-:S05]  /*b800*/  MOV R2, RZ ;  /* 0x000000ff00027202 */ /* 0x000fca0000000f00 */
[----:B------:R-:W-:Y:S01]  /*b810*/  STG.E.64 desc[UR36][R16.64], R2 ;  /* 0x0000000210007986 */ /* 0x000fe2000c101b24 */
[----:B------:R-:W-:Y:S05]  /*b820*/  EXIT ;  /* 0x000000000000794d */ /* 0x000fea0003800000 */
.L_x_16834:
        /* <DEDUP_REMOVED lines=12> */
.L_x_16848:
        /* <DEDUP_REMOVED lines=16> */
.L_x_16851:
[----:B------:R-:W-:-:S07]  /*b9f0*/  PRMT R8, R0, 0x7610, R8 ;  /* 0x0000761000087816 */ /* 0x000fce0000000008 */
.L_x_16850:
[----:B------:R-:W-:Y:S05]  /*ba00*/  BSYNC.RECONVERGENT B0 ;  /* 0x0000000000007941 */ /* 0x000fea0003800200 */
.L_x_16849:
[----:B------:R-:W-:Y:S01]  /*ba10*/  STG.E.U8 desc[UR36][R16.64], R8 ;  /* 0x0000000810007986 */ /* 0x000fe2000c101124 */
[----:B------:R-:W-:Y:S05]  /*ba20*/  EXIT ;  /* 0x000000000000794d */ /* 0x000fea0003800000 */
.L_x_16847:
        /* <DEDUP_REMOVED lines=16> */
.L_x_16854:
[----:B------:R-:W-:-:S07]  /*bb30*/  PRMT R8, R0, 0x7610, R8 ;  /* 0x0000761000087816 */ /* 0x000fce0000000008 */
.L_x_16853:
[----:B------:R-:W-:Y:S05]  /*bb40*/  BSYNC.RECONVERGENT B0 ;  /* 0x0000000000007941 */ /* 0x000fea0003800200 */
.L_x_16852:
[----:B------:R-:W-:Y:S01]  /*bb50*/  STG.E.U8 desc[UR36][R16.64], R8 ;  /* 0x0000000810007986 */ /* 0x000fe2000c101124 */
[----:B------:R-:W-:Y:S05]  /*bb60*/  EXIT ;  /* 0x000000000000794d */ /* 0x000fea0003800000 */
.L_x_16846:
        /* <DEDUP_REMOVED lines=21> */
.L_x_16856:
[----:B------:R-:W-:-:S05]  /*bcc0*/  IMAD.MOV.U32 R3, RZ, RZ, RZ ;  /* 0x000000ffff037224 */ /* 0x000fca00078e00ff */
[----:B------:R-:W-:Y:S01]  /*bcd0*/  STG.E.64 desc[UR36][R16.64], R2 ;  /* 0x0000000210007986 */ /* 0x000fe2000c101b24 */
[----:B------:R-:W-:Y:S05]  /*bce0*/  EXIT ;  /* 0x000000000000794d */ /* 0x000fea0003800000 */
.L_x_16855:
[----:B------:R-:W-:Y:S01]  /*bcf0*/  STG.E desc[UR36][R16.64], R2 ;  /* 0x0000000210007986 */ /* 0x000fe2000c101924 */
[----:B------:R-:W-:Y:S05]  /*bd00*/  EXIT ;  /* 0x000000000000794d */ /* 0x000fea0003800000 */
.L_x_16845:
        /* <DEDUP_REMOVED lines=8> */
.L_x_16858:
[----:B------:R-:W-:Y:S02]  /*bd90*/  FSEL R5, RZ, 1.875, P0 ;  /* 0x3ff00000ff057808 */ /* 0x000fe40000000000 */
[----:B------:R-:W-:Y:S01]  /*bda0*/  CS2R R6, SRZ ;  /* 0x0000000000067805 */ /* 0x000fe2000001ff00 */
[----:B------:R-:W-:-:S05]  /*bdb0*/  IMAD.MOV.U32 R4, RZ, RZ, RZ ;  /* 0x000000ffff047224 */ /* 0x000fca00078e00ff */
[----:B------:R-:W-:Y:S01]  /*bdc0*/  STG.E.128 desc[UR36][R16.64], R4 ;  /* 0x0000000410007986 */ /* 0x000fe2000c101d24 */
[----:B------:R-:W-:Y:S05]  /*bdd0*/  EXIT ;  /* 0x000000000000794d */ /* 0x000fea0003800000 */
.L_x_16857:
[----:B------:R-:W-:-:S09]  /*bde0*/  UISETP.NE.AND UP0, UPT, UR4, 0xf, UPT ;  /* 0x0000000f0400788c */ /* 0x000fd2000bf05270 */
[----:B------:R-:W-:Y:S05]  /*bdf0*/  BRA.U !UP0, `(.L_x_16859) ;  /* 0x0000000108d47547 */ /* 0x000fea000b800000 */
[----:B------:R-:W-:-:S09]  /*be00*/  UISETP.NE.AND UP0, UPT, UR4, 0x17, UPT ;  /* 0x000000170400788c */ /* 0x000fd2000bf05270 */
[----:B------:R-:W-:Y:S05]  /*be10*/  BRA.U !UP0, `(.L_x_16860) ;  /* 0x0000000108847547 */ /* 0x000fea000b800000 */
[----:B------:R-:W-:-:S09]  /*be20*/  UISETP.NE.AND UP0, UPT, UR4, 0x18, UPT ;  /* 0x000000180400788c */ /* 0x000fd2000bf05270 */
[----:B------:R-:W-:Y:S05]  /*be30*/  BRA.U !UP0, `(.L_x_16861) ;  /* 0x0000000108447547 */ /* 0x000fea000b800000 */
.L_x_16838:
        /* <DEDUP_REMOVED lines=16> */
.L_x_16862:
[----:B------:R-:W-:Y:S05]  /*bf40*/  EXIT ;  /* 0x000000000000794d */ /* 0x000fea0003800000 */
.L_x_16861:
[----:B------:R-:W-:Y:S01]  /*bf50*/  FSET.BF.EQ.FTZ.AND R5, R0, RZ, PT ;  /* 0x000000ff0005720a */ /* 0x000fe20003812000 */
        /* <DEDUP_REMOVED lines=10> */
.L_x_16864:
[----:B------:R-:W-:Y:S05]  /*c000*/  BSYNC.RECONVERGENT B0 ;  /* 0x0000000000007941 */ /* 0x000fea0003800200 */
.L_x_16863:
[----:B------:R-:W-:Y:S01]  /*c010*/  STG.E.U8 desc[UR36][R16.64], R3 ;  /* 0x0000000310007986 */ /* 0x000fe2000c101124 */
[----:B------:R-:W-:Y:S05]  /*c020*/  EXIT ;  /* 0x000000000000794d */ /* 0x000fea0003800000 */
.L_x_16860:
[----:B------:R-:W-:-:S04]  /*c030*/  FSET.BF.EQ.FTZ.AND R5, R0, RZ, PT ;  /* 0x000000ff0005720a */ /* 0x000fc80003812000 */
        /* <DEDUP_REMOVED lines=12> */
.L_x_16865:
[----:B------:R-:W-:Y:S01]  /*c100*/  IMAD.MOV.U32 R3, RZ, RZ, 0x7f ;  /* 0x0000007fff037424 */ /* 0x000fe200078e00ff */
[----:B------:R-:W-:-:S04]  /*c110*/  ISETP.GT.U32.AND P0, PT, R5, 0x7f800000, PT ;  /* 0x7f8000000500780c */ /* 0x000fc80003f04070 */
[----:B------:R-:W-:-:S05]  /*c120*/  SEL R3, R3, 0x7c, P0 ;  /* 0x0000007c03037807 */ /* 0x000fca0000000000 */
[----:B------:R-:W-:Y:S01]  /*c130*/  STG.E.U8 desc[UR36][R16.64], R3 ;  /* 0x0000000310007986 */ /* 0x000fe2000c101124 */
[----:B------:R-:W-:Y:S05]  /*c140*/  EXIT ;  /* 0x000000000000794d */ /* 0x000fea0003800000 */
.L_x_16859:
[----:B------:R-:W-:-:S04]  /*c150*/  FSET.BF.EQ.FTZ.AND R0, R0, RZ, PT ;  /* 0x000000ff0000720a */ /* 0x000fc80003812000 */
[----:B------:R-:W-:-:S05]  /*c160*/  F2FP.BF16.F32.PACK_AB R0, RZ, R0 ;  /* 0x00000000ff00723e */ /* 0x000fca00000010ff */
[----:B------:R-:W-:Y:S01]  /*c170*/  STG.E.U16 desc[UR36][R16.64], R0 ;  /* 0x0000000010007986 */ /* 0x000fe2000c101524 */
[----:B------:R-:W-:Y:S05]  /*c180*/  EXIT ;  /* 0x000000000000794d */ /* 0x000fea0003800000 */
.L_x_16866:
        /* <DEDUP_REMOVED lines=15> */
.L_x_23792:


//--------------------- .text._ZN2at6native27unrolled_elementwise_kernelIZZZNS0_23logical_not_kernel_cudaERNS_18TensorIteratorBaseEENKUlvE0_clEvENKUlvE10_clEvEUlN3c108BFloat16EE_St5arrayIPcLm2EELi4E23TrivialOffsetCalculatorILi1EjESD_NS0_6memory12LoadWithCastILi1EEENSE_13StoreWithCastILi1EEEEEviT_T0_T2_T3_T4_T5_ --------------------------
	.section	.text._ZN2at6native27unrolled_elementwise_kernelIZZZNS0_23logical_not_kernel_cudaERNS_18TensorIteratorBaseEENKUlvE0_clEvENKUlvE10_clEvEUlN3c108BFloat16EE_St5arrayIPcLm2EELi4E23TrivialOffsetCalculatorILi1EjESD_NS0_6memory12LoadWithCastILi1EEENSE_13StoreWithCastILi1EEEEEviT_T0_T2_T3_T4_T5_,"ax",@progbits
	.align	128
        .global         _ZN2at6native27unrolled_elementwise_kernelIZZZNS0_23logical_not_kernel_cudaERNS_18TensorIteratorBaseEENKUlvE0_clEvENKUlvE10_clEvEUlN3c108BFloat16EE_St5arrayIPcLm2EELi4E23TrivialOffsetCalculatorILi1EjESD_NS0_6memory12LoadWithCastILi1EEENSE_13StoreWithCastILi1EEEEEviT_T0_T2_T3_T4_T5_
        .type           _ZN2at6native27unrolled_elementwise_kernelIZZZNS0_23logical_not_kernel_cudaERNS_18TensorIteratorBaseEENKUlvE0_clEvENKUlvE10_clEvEUlN3c108BFloat16EE_St5arrayIPcLm2EELi4E23TrivialOffsetCalculatorILi1EjESD_NS0_6memory12LoadWithCastILi1EEENSE_13StoreWithCastILi1EEEEEviT_T0_T2_T3_T4_T5_,@function
        .size           _ZN2at6native27unrolled_elementwise_kernelIZZZNS0_23logical_not_kernel_cudaERNS_18TensorIteratorBaseEENKUlvE0_clEvENKUlvE10_clEvEUlN3c108BFloat16EE_St5arrayIPcLm2EELi4E23TrivialOffsetCalculatorILi1EjESD_NS0_6memory12LoadWithCastILi1EEENSE_13StoreWithCastILi1EEEEEviT_T0_T2_T3_T4_T5_,(.L_x_23793 - _ZN2at6native27unrolled_elementwise_kernelIZZZNS0_23logical_not_kernel_cudaERNS_18TensorIteratorBaseEENKUlvE0_clEvENKUlvE10_clEvEUlN3c108BFloat16EE_St5arrayIPcLm2EELi4E23TrivialOffsetCalculatorILi1EjESD_NS0_6memory12LoadWithCastILi1EEENSE_13StoreWithCastILi1EEEEEviT_T0_T2_T3_T4_T5_)
        .other          _ZN2at6native27unrolled_elementwise_kernelIZZZNS0_23logical_not_kernel_cudaERNS_18TensorIteratorBaseEENKUlvE0_clEvENKUlvE10_clEvEUlN3c108BFloat16EE_St5arrayIPcLm2EELi4E23TrivialOffsetCalculatorILi1EjESD_NS0_6memory12LoadWithCastILi1EEENSE_13StoreWithCastILi1EEEEEviT_T0_T2_T3_T4_T5_,@"STO_CUDA_ENTRY STV_DEFAULT"
_ZN2at6native27unrolled_elementwise_kernelIZZZNS0_23logical_not_kernel_cudaERNS_18TensorIteratorBaseEENKUlvE0_clEvENKUlvE10_clEvEUlN3c108BFloat16EE_St5arrayIPcLm2EELi4E23TrivialOffsetCalculatorILi1EjESD_NS0_6memory12LoadWithCastILi1EEENSE_13StoreWithCastILi1EEEEEviT_T0_T2_T3_T4_T5_:
.text._ZN2at6native27unrolled_elementwise_kernelIZZZNS0_23logical_not_kernel_cudaERNS_18TensorIteratorBaseEENKUlvE0_clEvENKUlvE10_clEvEUlN3c108BFloat16EE_St5arrayIPcLm2EELi4E23TrivialOffsetCalculatorILi1EjESD_NS0_6memory12LoadWithCastILi1EEENSE_13StoreWithCastILi1EEEEEviT_T0_T2_T3_T4_T5_:
        /* <DEDUP_REMOVED lines=34> */
.L_x_16872:
[----:B------:R-:W2:Y:S02]  /*0220*/  LDG.E.U8 R4, desc[UR36][R4.64] ;  /* 0x0000002404047981 */ /* 0x000ea4000c1e1100 */
[----:B--2---:R-:W-:-:S04]  /*0230*/  I2FP.F32.U32 R0, R4 ;  /* 0x0000000400007245 */ /* 0x004fc80000201000 */
[----:B------:R-:W-:-:S04]  /*0240*/  F2FP.BF16.F32.PACK_AB R0, RZ, R0 ;  /* 0x00000000ff00723e */ /* 0x000fc800000010ff */
[----:B------:R-:W-:Y:S01]  /*0250*/  PRMT R22, R0, 0x7610, R22 ;  /* 0x0000761000167816 */ /* 0x000fe20000000016 */
[----:B------:R-:W-:Y:S06]  /*0260*/  BRA `(.L_x_16874) ;  /* 0x0000000c00c47947 */ /* 0x000fec0003800000 */
.L_x_16871:
        /* <DEDUP_REMOVED lines=11> */
.L_x_16876:
[----:B------:R-:W2:Y:S02]  /*0320*/  LDG.E R4, desc[UR36][R4.64] ;  /* 0x0000002404047981 */ /* 0x000ea4000c1e1900 */
[----:B--2---:R-:W-:-:S04]  /*0330*/  I2FP.F32.S32 R0, R4 ;  /* 0x0000000400007245 */ /* 0x004fc80000201400 */
[----:B------:R-:W-:-:S04]  /*0340*/  F2FP.BF16.F32.PACK_AB R0, RZ, R0 ;  /* 0x00000000ff00723e */ /* 0x000fc800000010ff */
[----:B------:R-:W-:Y:S01]  /*0350*/  PRMT R22, R0, 0x7610, R22 ;  /* 0x0000761000167816 */ /* 0x000fe20000000016 */
[----:B------:R-:W-:Y:S06]  /*0360*/  BRA `(.L_x_16874) ;  /* 0x0000000c00847947 */ /* 0x000fec0003800000 */
.L_x_16875:
[----:B------:R-:W2:Y:S02]  /*0370*/  LDG.E.U16 R4, desc[UR36][R4.64] ;  /* 0x0000002404047981 */ /* 0x000ea4000c1e1500 */
[----:B--2---:R-:W0:Y:S02]  /*0380*/  I2F.S16 R0, R4 ;  /* 0x0000000400007306 */ /* 0x004e240000101400 */
[----:B0-----:R-:W-:-:S04]  /*0390*/  F2FP.BF16.F32.PACK_AB R0, RZ, R0 ;  /* 0x00000000ff00723e */ /* 0x001fc800000010ff */
[----:B------:R-:W-:Y:S01]  /*03a0*/  PRMT R22, R0, 0x7610, R22 ;  /* 0x0000761000167816 */ /* 0x000fe20000000016 */
[----:B------:R-:W-:Y:S06]  /*03b0*/  BRA `(.L_x_16874) ;  /* 0x0000000c00707947 */ /* 0x000fec0003800000 */
.L_x_16870:
        /* <DEDUP_REMOVED lines=9> */
.L_x_16878:
[----:B------:R-:W2:Y:S02]  /*0450*/  LDG.E.U16 R0, desc[UR36][R4.64] ;  /* 0x0000002404007981 */ /* 0x000ea4000c1e1500 */
[----:B--2---:R-:W-:-:S05]  /*0460*/  HADD2.F32 R0, -RZ, R0.H0_H0 ;  /* 0x20000000ff007230 */ /* 0x004fca0000004100 */
[----:B------:R-:W-:-:S04]  /*0470*/  F2FP.BF16.F32.PACK_AB R0, RZ, R0 ;  /* 0x00000000ff00723e */ /* 0x000fc800000010ff */
[----:B------:R-:W-:Y:S01]  /*0480*/  PRMT R22, R0, 0x7610, R22 ;  /* 0x0000761000167816 */ /* 0x000fe20000000016 */
[----:B------:R-:W-:Y:S06]  /*0490*/  BRA `(.L_x_16874) ;  /* 0x0000000c00387947 */ /* 0x000fec0003800000 */
.L_x_16877:
        /* <DEDUP_REMOVED lines=9> */
.L_x_16880:
[----:B------:R-:W2:Y:S02]  /*0530*/  LDG.E.U16 R4, desc[UR36][R4.64] ;  /* 0x0000002404047981 */ /* 0x000ea4000c1e1500 */
[----:B--2---:R-:W-:-:S05]  /*0540*/  HADD2.F32 R0, -RZ, R4.H0_H0 ;  /* 0x20000004ff007230 */ /* 0x004fca0000004100 */
[----:B------:R-:W-:-:S04]  /*0550*/  F2FP.BF16.F32.PACK_AB R0, RZ, R0 ;  /* 0x00000000ff00723e */ /* 0x000fc800000010ff */
[----:B------:R-:W-:Y:S01]  /*0560*/  PRMT R22, R0, 0x7610, R22 ;  /* 0x0000761000167816 */ /* 0x000fe20000000016 */
[----:B------:R-:W-:Y:S06]  /*0570*/  BRA `(.L_x_16874) ;  /* 0x0000000c00007947 */ /* 0x000fec0003800000 */
.L_x_16879:
        /* <DEDUP_REMOVED lines=9> */
.L_x_16869:
        /* <DEDUP_REMOVED lines=14> */
.L_x_16883:
        /* <DEDUP_REMOVED lines=9> */
.L_x_16882:
        /* <DEDUP_REMOVED lines=27> */
.L_x_16885:
        /* <DEDUP_REMOVED lines=15> */
.L_x_16884:
[----:B------:R0:W5:Y:S01]  /*0a20*/  LDG.E.U16 R22, desc[UR36][R4.64] ;  /* 0x0000002404167981 */ /* 0x000162000c1e1500 */
[----:B------:R-:W-:Y:S05]  /*0a30*/  BRA `(.L_x_16874) ;  /* 0x0000000400d07947 */ /* 0x000fea0003800000 */
.L_x_16881:
        /* <DEDUP_REMOVED lines=13> */
.L_x_16888:
        /* <DEDUP_REMOVED lines=21> */
.L_x_16892:
[----:B------:R-:W-:Y:S05]  /*0c60*/  BSYNC.RECONVERGENT B1 ;  /* 0x0000000000017941 */ /* 0x000fea0003800200 */
.L_x_16891:
[----:B------:R-:W-:Y:S01]  /*0c70*/  IMAD.SHL.U32 R0, R0, 0x100000, RZ ;  /* 0x0010000000007824 */ /* 0x000fe200078e00ff */
[----:B------:R-:W-:-:S04]  /*0c80*/  LEA R3, R3, 0x3b800000, 0x17 ;  /* 0x3b80000003037811 */ /* 0x000fc800078eb8ff */
[----:B------:R-:W-:-:S07]  /*0c90*/  LOP3.LUT R0, R3, R0, R7, 0xfe, !PT ;  /* 0x0000000003007212 */ /* 0x000fce00078efe07 */
.L_x_16890:
[----:B------:R-:W-:Y:S05]  /*0ca0*/  BSYNC.RECONVERGENT B0 ;  /* 0x0000000000007941 */ /* 0x000fea0003800200 */
.L_x_16889:
[----:B------:R-:W-:-:S04]  /*0cb0*/  F2FP.BF16.F32.PACK_AB R0, RZ, R0 ;  /* 0x00000000ff00723e */ /* 0x000fc800000010ff */
[----:B------:R-:W-:Y:S01]  /*0cc0*/  PRMT R22, R0, 0x7610, R22 ;  /* 0x0000761000167816 */ /* 0x000fe20000000016 */
[----:B------:R-:W-:Y:S06]  /*0cd0*/  BRA `(.L_x_16874) ;  /* 0x0000000400287947 */ /* 0x000fec0003800000 */
.L_x_16887:
        /* <DEDUP_REMOVED lines=21> */
.L_x_16896:
[----:B------:R-:W-:Y:S05]  /*0e30*/  BSYNC.RECONVERGENT B1 ;  /* 0x0000000000017941 */ /* 0x000fea0003800200 */
.L_x_16895:
[----:B------:R-:W-:Y:S01]  /*0e40*/  IMAD.SHL.U32 R0, R0, 0x200000, RZ ;  /* 0x0020000000007824 */ /* 0x000fe200078e00ff */
[----:B------:R-:W-:-:S04]  /*0e50*/  LEA R3, R3, 0x37800000, 0x17 ;  /* 0x3780000003037811 */ /* 0x000fc800078eb8ff */
[----:B------:R-:W-:-:S07]  /*0e60*/  LOP3.LUT R0, R3, R0, R7, 0xfe, !PT ;  /* 0x0000000003007212 */ /* 0x000fce00078efe07 */
.L_x_16894:
[----:B------:R-:W-:Y:S05]  /*0e70*/  BSYNC.RECONVERGENT B0 ;  /* 0x0000000000007941 */ /* 0x000fea0003800200 */
.L_x_16893:
[----:B------:R-:W-:-:S04]  /*0e80*/  F2FP.BF16.F32.PACK_AB R0, RZ, R0 ;  /* 0x00000000ff00723e */ /* 0x000fc800000010ff */
[----:B------:R-:W-:Y:S01]  /*0e90*/  PRMT R22, R0, 0x7610, R22 ;  /* 0x0000761000167816 */ /* 0x000fe20000000016 */
[----:B------:R-:W-:Y:S06]  /*0ea0*/  BRA `(.L_x_16874) ;  /* 0x0000000000b47947 */ /* 0x000fec0003800000 */
.L_x_16886:
[----:B------:R-:W-:-:S09]  /*0eb0*/  UISETP.NE.AND UP0, UPT, UR4, 0x1c, UPT ;  /* 0x0000001c0400788c */ /* 0x000fd2000bf05270 */
[----:B------:R-:W-:Y:S05]  /*0ec0*/  BRA.U !UP0, `(.L_x_16897) ;  /* 0x00000001089c7547 */ /* 0x000fea000b800000 */
[----:B------:R-:W-:-:S09]  /*0ed0*/  UISETP.NE.AND UP0, UPT, UR4, 0x1d, UPT ;  /* 0x0000001d0400788c */ /* 0x000fd2000bf05270 */
[----:B------:R-:W-:Y:S05]  /*0ee0*/  BRA.U !UP0, `(.L_x_16898) ;  /* 0x0000000108807547 */ /* 0x000fea000b800000 */
[----:B------:R-:W-:-:S09]  /*0ef0*/  UISETP.NE.AND UP0, UPT, UR4, 0x2c, UPT ;  /* 0x0000002c0400788c */ /* 0x000fd2000bf05270 */
[----:B------:R-:W-:Y:S05]  /*0f00*/  BRA.U !UP0, `(.L_x_16899) ;  /* 0x0000000108487547 */ /* 0x000fea000b800000 */
.L_x_16873:
        /* <DEDUP_REMOVED lines=16> */
.L_x_16900:
[----:B------:R-:W-:Y:S01]  /*1010*/  PRMT R22, RZ, 0x7610, R22 ;  /* 0x00007610ff167816 */ /* 0x000fe20000000016 */
[----:B------:R-:W-:Y:S06]  /*1020*/  BRA `(.L_x_16874) ;  /* 0x0000000000547947 */ /* 0x000fec0003800000 */
.L_x_16899:
        /* <DEDUP_REMOVED lines=8> */
.L_x_16902:
[----:B------:R-:W-:Y:S05]  /*10b0*/  BSYNC.RECONVERGENT B0 ;  /* 0x0000000000007941 */ /* 0x000fea0003800200 */
.L_x_16901:
[----:B------:R-:W-:-:S04]  /*10c0*/  F2FP.BF16.F32.PACK_AB R0, RZ, R0 ;  /* 0x00000000ff00723e */ /* 0x000fc800000010ff */
[----:B------:R-:W-:Y:S01]  /*10d0*/  PRMT R22, R0, 0x7610, R22 ;  /* 0x0000761000167816 */ /* 0x000fe20000000016 */
[----:B------:R-:W-:Y:S06]  /*10e0*/  BRA `(.L_x_16874) ;  /* 0x0000000000247947 */ /* 0x000fec0003800000 */
.L_x_16898:
[----:B------:R-:W2:Y:S02]  /*10f0*/  LDG.E.64 R4, desc[UR36][R4.64] ;  /* 0x0000002404047981 */ /* 0x000ea4000c1e1b00 */
[----:B--2---:R-:W0:Y:S02]  /*1100*/  I2F.U64 R0, R4 ;  /* 0x0000000400007312 */ /* 0x004e240000301000 */
[----:B0-----:R-:W-:-:S04]  /*1110*/  F2FP.BF16.F32.PACK_AB R0, RZ, R0 ;  /* 0x00000000ff00723e */ /* 0x001fc800000010ff */
[----:B------:R-:W-:Y:S01]  /*1120*/  PRMT R22, R0, 0x7610, R22 ;  /* 0x0000761000167816 */ /* 0x000fe20000000016 */
[----:B------:R-:W-:Y:S06]  /*1130*/  BRA `(.L_x_16874) ;  /* 0x0000000000107947 */ /* 0x000fec0003800000 */
.L_x_16897:
[----:B------:R-:W2:Y:S02]  /*1140*/  LDG.E R4, desc[UR36][R4.64] ;  /* 0x0000002404047981 */ /* 0x000ea4000c1e1900 */
[----:B--2---:R-:W-:-:S04]  /*1150*/  I2FP.F32.U32 R0, R4 ;  /* 0x0000000400007245 */ /* 0x004fc80000201000 */
[----:B------:R-:W-:-:S04]  /*1160*/  F2FP.BF16.F32.PACK_AB R0, RZ, R0 ;  /* 0x00000000ff00723e */ /* 0x000fc800000010ff */
[----:B------:R-:W-:-:S07]  /*1170*/  PRMT R22, R0, 0x7610, R22 ;  /* 0x0000761000167816 */ /* 0x000fce0000000016 */
.L_x_16874:
[----:B------:R-:W-:-:S07]  /*1180*/  VIADD R17, R23, 0x80 ;  /* 0x0000008017117836 */ /* 0x000fce0000000000 */
.L_x_16868:
[----:B------:R-:W-:Y:S05]  /*1190*/  BSYNC.RECONVERGENT B6 ;  /* 0x0000000000067941 */ /* 0x000fea0003800200 */
.L_x_16867:
        /* <DEDUP_REMOVED lines=26> */
.L_x_16908:
[----:B------:R-:W2:Y:S02]  /*1340*/  LDG.E.U8 R4, desc[UR36][R4.64] ;  /* 0x0000002404047981 */ /* 0x000ea4000c1e1100 */
[----:B--2---:R-:W-:-:S04]  /*1350*/  I2FP.F32.U32 R0, R4 ;  /* 0x0000000400007245 */ /* 0x004fc80000201000 */
[----:B------:R-:W-:-:S04]  /*1360*/  F2FP.BF16.F32.PACK_AB R0, RZ, R0 ;  /* 0x00000000ff00723e */ /* 0x000fc800000010ff */
[----:B------:R-:W-:Y:S01]  /*1370*/  PRMT R19, R0, 0x7610, R19 ;  /* 0x0000761000137816 */ /* 0x000fe20000000013 */
[----:B------:R-:W-:Y:S06]  /*1380*/  BRA `(.L_x_16910) ;  /* 0x0000000c00c47947 */ /* 0x000fec0003800000 */
.L_x_16907:
        /* <DEDUP_REMOVED lines=11> */
.L_x_16912:
[----:B------:R-:W2:Y:S02]  /*1440*/  LDG.E R4, desc[UR36][R4.64] ;  /* 0x0000002404047981 */ /* 0x000ea4000c1e1900 */
[----:B--2---:R-:W-:-:S04]  /*1450*/  I2FP.F32.S32 R0, R4 ;  /* 0x0000000400007245 */ /* 0x004fc80000201400 */
[----:B------:R-:W-:-:S04]  /*1460*/  F2FP.BF16.F32.PACK_AB R0, RZ, R0 ;  /* 0x00000000ff00723e */ /* 0x000fc800000010ff */
[----:B------:R-:W-:Y:S01]  /*1470*/  PRMT R19, R0, 0x7610, R19 ;  /* 0x0000761000137816 */ /* 0x000fe20000000013 */
[----:B------:R-:W-:Y:S06]  /*1480*/  BRA `(.L_x_16910) ;  /* 0x0000000c00847947 */ /* 0x000fec0003800000 */
.L_x_16911:
[----:B------:R-:W2:Y:S02]  /*1490*/  LDG.E.U16 R4, desc[UR36][R4.64] ;  /* 0x0000002404047981 */ /* 0x000ea4000c1e1500 */
[----:B--2---:R-:W0:Y:S02]  /*14a0*/  I2F.S16 R0, R4 ;  /* 0x0000000400007306 */ /* 0x004e240000101400 */
[----:B0-----:R-:W-:-:S04]  /*14b0*/  F2FP.BF16.F32.PACK_AB R0, RZ, R0 ;  /* 0x00000000ff00723e */ /* 0x001fc800000010ff */
[----:B------:R-:W-:Y:S01]  /*14c0*/  PRMT R19, R0, 0x7610, R19 ;  /* 0x0000761000137816 */ /* 0x000fe20000000013 */
[----:B------:R-:W-:Y:S06]  /*14d0*/  BRA `(.L_x_16910) ;  /* 0x0000000c00707947 */ /* 0x000fec0003800000 */
.L_x_16906:
        /* <DEDUP_REMOVED lines=9> */
.L_x_16914:
[----:B------:R-:W2:Y:S02]  /*1570*/  LDG.E.U16 R0, desc[UR36][R4.64] ;  /* 0x0000002404007981 */ /* 0x000ea4000c1e1500 */
[----:B--2---:R-:W-:-:S05]  /*1580*/  HADD2.F32 R0, -RZ, R0.H0_H0 ;  /* 0x20000000ff007230 */ /* 0x004fca0000004100 */
[----:B------:R-:W-:-:S04]  /*1590*/  F2FP.BF16.F32.PACK_AB R0, RZ, R0 ;  /* 0x00000000ff00723e */ /* 0x000fc800000010ff */
[----:B------:R-:W-:Y:S01]  /*15a0*/  PRMT R19, R0, 0x7610, R19 ;  /* 0x0000761000137816 */ /* 0x000fe20000000013 */
[----:B------:R-:W-:Y:S06]  /*15b0*/  BRA `(.L_x_16910) ;  /* 0x0000000c00387947 */ /* 0x000fec0003800000 */
.L_x_16913:
        /* <DEDUP_REMOVED lines=9> */
.L_x_16916:
[----:B------:R-:W2:Y:S02]  /*1650*/  LDG.E.U16 R4, desc[UR36][R4.64] ;  /* 0x0000002404047981 */ /* 0x000ea4000c1e1500 */
[----:B--2---:R-:W-:-:S05]  /*1660*/  HADD2.F32 R0, -RZ, R4.H0_H0 ;  /* 0x20000004ff007230 */ /* 0x004fca0000004100 */
[----:B------:R-:W-:-:S04]  /*1670*/  F2FP.BF16.F32.PACK_AB R0, RZ, R0 ;  /* 0x00000000ff00723e */ /* 0x000fc800000010ff */
[----:B------:R-:W-:Y:S01]  /*1680*/  PRMT R19, R0, 0x7610, R19 ;  /* 0x0000761000137816 */ /* 0x000fe20000000013 */
[----:B------:R-:W-:Y:S06]  /*1690*/  BRA `(.L_x_16910) ;  /* 0x0000000c00007947 */ /* 0x000fec0003800000 */
.L_x_16915:
        /* <DEDUP_REMOVED lines=9> */
.L_x_16905:
        /* <DEDUP_REMOVED lines=14> */
.L_x_16919:
        /* <DEDUP_REMOVED lines=9> */
.L_x_16918:
        /* <DEDUP_REMOVED lines=27> */
.L_x_16921:
        /* <DEDUP_REMOVED lines=15> */
.L_x_16920:
[----:B------:R0:W5:Y:S01]  /*1b40*/  LDG.E.U16 R19, desc[UR36][R4.64] ;  /* 0x0000002404137981 */ /* 0x000162000c1e1500 */
[----:B------:R-:W-:Y:S05]  /*1b50*/  BRA `(.L_x_16910) ;  /* 0x0000000400d07947 */ /* 0x000fea0003800000 */
.L_x_16917:
        /* <DEDUP_REMOVED lines=13> */
.L_x_16924:
        /* <DEDUP_REMOVED lines=21> */
.L_x_16928:
[----:B------:R-:W-:Y:S05]  /*1d80*/  BSYNC.RECONVERGENT B1 ;  /* 0x0000000000017941 */ /* 0x000fea0003800200 */
.L_x_16927:
[----:B------:R-:W-:Y:S01]  /*1d90*/  IMAD.SHL.U32 R0, R0, 0x100000, RZ ;  /* 0x0010000000007824 */ /* 0x000fe200078e00ff */
[----:B------:R-:W-:-:S04]  /*1da0*/  LEA R3, R3, 0x3b800000, 0x17 ;  /* 0x3b80000003037811 */ /* 0x000fc800078eb8ff */
[----:B------:R-:W-:-:S07]  /*1db0*/  LOP3.LUT R0, R3, R0, R7, 0xfe, !PT ;  /* 0x0000000003007212 */ /* 0x000fce00078efe07 */
.L_x_16926:
[----:B------:R-:W-:Y:S05]  /*1dc0*/  BSYNC.RECONVERGENT B0 ;  /* 0x0000000000007941 */ /* 0x000fea0003800200 */
.L_x_16925:
[----:B------:R-:W-:-:S04]  /*1dd0*/  F2FP.BF16.F32.PACK_AB R0, RZ, R0 ;  /* 0x00000000ff00723e */ /* 0x000fc800000010ff */
[----:B------:R-:W-:Y:S01]  /*1de0*/  PRMT R19, R0, 0x7610, R19 ;  /* 0x0000761000137816 */ /* 0x000fe20000000013 */
[----:B------:R-:W-:Y:S06]  /*1df0*/  BRA `(.L_x_16910) ;  /* 0x0000000400287947 */ /* 0x000fec0003800000 */
.L_x_16923:
        /* <DEDUP_REMOVED lines=21> */
.L_x_16932:
[----:B------:R-:W-:Y:S05]  /*1f50*/  BSYNC.RECONVERGENT B1 ;  /* 0x0000000000017941 */ /* 0x000fea0003800200 */
.L_x_16931:
[----:B------:R-:W-:Y:S01]  /*1f60*/  IMAD.SHL.U32 R0, R0, 0x200000, RZ ;  /* 0x0020000000007824 */ /* 0x000fe200078e00ff */
[----:B------:R-:W-:-:S04]  /*1f70*/  LEA R3, R3, 0x37800000, 0x17 ;  /* 0x3780000003037811 */ /* 0x000fc800078eb8ff */
[----:B------:R-:W-:-:S07]  /*1f80*/  LOP3.LUT R0, R3, R0, R7, 0xfe, !PT ;  /* 0x0000000003007212 */ /* 0x000fce00078efe07 */
.L_x_16930:
[----:B------:R-:W-:Y:S05]  /*1f90*/  BSYNC.RECONVERGENT B0 ;  /* 0x0000000000007941 */ /* 0x000fea0003800200 */
.L_x_16929:
[----:B------:R-:W-:-:S04]  /*1fa0*/  F2FP.BF16.F32.PACK_AB R0, RZ, R0 ;  /* 0x00000000ff00723e */ /* 0x000fc800000010ff */
[----:B------:R-:W-:Y:S01]  /*1fb0*/  PRMT R19, R0, 0x7610, R19 ;  /* 0x0000761000137816 */ /* 0x000fe20000000013 */
[----:B------:R-:W-:Y:S06]  /*1fc0*/  BRA `(.L_x_16910) ;  /* 0x0000000000b47947 */ /* 0x000fec0003800000 */
.L_x_16922:
        /* <DEDUP_REMOVED lines=14> */
.L_x_16936:
[----:B------:R-:W-:Y:S05]  /*20b0*/  BSYNC.RECONVERGENT B0 ;  /* 0x0000000000007941 */ /* 0x000fea0003800200 */
.L_x_16935:
[----:B------:R-:W-:-:S04]  /*20c0*/  F2FP.BF16.F32.PACK_AB R0, RZ, R0 ;  /* 0x00000000ff00723e */ /* 0x000fc800000010ff */
[----:B------:R-:W-:Y:S01]  /*20d0*/  PRMT R19, R0, 0x7610, R19 ;  /* 0x0000761000137816 */ /* 0x000fe20000000013 */
[----:B------:R-:W-:Y:S06]  /*20e0*/  BRA `(.L_x_16910) ;  /* 0x00000000006c7947 */ /* 0x000fec0003800000 */
.L_x_16909:
        /* <DEDUP_REMOVED lines=16> */
.L_x_16937:
[----:B------:R-:W-:Y:S01]  /*21f0*/  PRMT R19, RZ, 0x7610, R19 ;  /* 0x00007610ff137816 */ /* 0x000fe20000000013 */
[----:B------:R-:W-:Y:S06]  /*2200*/  BRA `(.L_x_16910) ;  /* 0x0000000000247947 */ /* 0x000fec0003800000 */
.L_x_16934:
[----:B------:R-:W2:Y:S02]  /*2210*/  LDG.E.64 R4, desc[UR36][R4.64] ;  /* 0x0000002404047981 */ /* 0x000ea4000c1e1b00 */
[----:B--2---:R-:W0:Y:S02]  /*2220*/  I2F.U64 R0, R4 ;  /* 0x0000000400007312 */ /* 0x004e240000301000 */
[----:B0-----:R-:W-:-:S04]  /*2230*/  F2FP.BF16.F32.PACK_AB R0, RZ, R0 ;  /* 0x00000000ff00723e */ /* 0x001fc800000010ff */
[----:B------:R-:W-:Y:S01]  /*2240*/  PRMT R19, R0, 0x7610, R19 ;  /* 0x0000761000137816 */ /* 0x000fe20000000013 */
[----:B------:R-:W-:Y:S06]  /*2250*/  BRA `(.L_x_16910) ;  /* 0x0000000000107947 */ /* 0x000fec0003800000 */
.L_x_16933:
[----:B------:R-:W2:Y:S02]  /*2260*/  LDG.E R4, desc[UR36][R4.64] ;  /* 0x0000002404047981 */ /* 0x000ea4000c1e1900 */
[----:B--2---:R-:W-:-:S04]  /*2270*/  I2FP.F32.U32 R0, R4 ;  /* 0x0000000400007245 */ /* 0x004fc80000201000 */
[----:B------:R-:W-:-:S04]  /*2280*/  F2FP.BF16.F32.PACK_AB R0, RZ, R0 ;  /* 0x00000000ff00723e */ /* 0x000fc800000010ff */
[----:B------:R-:W-:-:S07]  /*2290*/  PRMT R19, R0, 0x7610, R19 ;  /* 0x0000761000137816 */ /* 0x000fce0000000013 */
.L_x_16910:
[----:B------:R-:W-:-:S07]  /*22a0*/  VIADD R17, R17, 0x80 ;  /* 0x0000008011117836 */ /* 0x000fce0000000000 */
.L_x_16904:
[----:B------:R-:W-:Y:S05]  /*22b0*/  BSYNC.RECONVERGENT B6 ;  /* 0x0000000000067941 */ /* 0x000fea0003800200 */
.L_x_16903:
        /* <DEDUP_REMOVED lines=26> */
.L_x_16943:
[----:B------:R-:W2:Y:S02]  /*2460*/  LDG.E.U8 R4, desc[UR36][R4.64] ;  /* 0x0000002404047981 */ /* 0x000ea4000c1e1100 */
[----:B--2---:R-:W-:-:S04]  /*2470*/  I2FP.F32.U32 R0, R4 ;  /* 0x0000000400007245 */ /* 0x004fc80000201000 */
[----:B------:R-:W-:-:S04]  /*2480*/  F2FP.BF16.F32.PACK_AB R0, RZ, R0 ;  /* 0x00000000ff00723e */ /* 0x000fc800000010ff */
[----:B------:R-:W-:Y:S01]  /*2490*/  PRMT R18, R0, 0x7610, R18 ;  /* 0x0000761000127816 */ /* 0x000fe20000000012 */
[----:B------:R-:W-:Y:S06]  /*24a0*/  BRA `(.L_x_16945) ;  /* 0x0000000c00c47947 */ /* 0x000fec0003800000 */
.L_x_16942:
        /* <DEDUP_REMOVED lines=11> */
.L_x_16947:
[----:B------:R-:W2:Y:S02]  /*2560*/  LDG.E R4, desc[UR36][R4.64] ;  /* 0x0000002404047981 */ /* 0x000ea4000c1e1900 */
[----:B--2---:R-:W-:-:S04]  /*2570*/  I2FP.F32.S32 R0, R4 ;  /* 0x0000000400007245 */ /* 0x004fc80000201400 */
[----:B------:R-:W-:-:S04]  /*2580*/  F2FP.BF16.F32.PACK_AB R0, RZ, R0 ;  /* 0x00000000ff00723e */ /* 0x000fc800000010ff */
[----:B------:R-:W-:Y:S01]  /*2590*/  PRMT R18, R0, 0x7610, R18 ;  /* 0x0000761000127816 */ /* 0x000fe20000000012 */
[----:B------:R-:W-:Y:S06]  /*25a0*/  BRA `(.L_x_16945) ;  /* 0x0000000c00847947 */ /* 0x000fec0003800000 */
.L_x_16946:
[----:B------:R-:W2:Y:S02]  /*25b0*/  LDG.E.U16 R4, desc[UR36][R4.64] ;  /* 0x0000002404047981 */ /* 0x000ea4000c1e1500 */
[----:B--2---:R-:W0:Y:S02]  /*25c0*/  I2F.S16 R0, R4 ;  /* 0x0000000400007306 */ /* 0x004e240000101400 */
[----:B0-----:R-:W-:-:S04]  /*25d0*/  F2FP.BF16.F32.PACK_AB R0, RZ, R0 ;  /* 0x00000000ff00723e */ /* 0x001fc800000010ff */
[----:B------:R-:W-:Y:S01]  /*25e0*/  PRMT R18, R0, 0x7610, R18 ;  /* 0x0000761000127816 */ /* 0x000fe20000000012 */
[----:B------:R-:W-:Y:S06]  /*25f0*/  BRA `(.L_x_16945) ;  /* 0x0000000c00707947 */ /* 0x000fec0003800000 */
.L_x_16941:
        /* <DEDUP_REMOVED lines=9> */
.L_x_16949:
[----:B------:R-:W2:Y:S02]  /*2690*/  LDG.E.U16 R0, desc[UR36][R4.64] ;  /* 0x0000002404007981 */ /* 0x000ea4000c1e1500 */
[----:B--2---:R-:W-:-:S05]  /*26a0*/  HADD2.F32 R0, -RZ, R0.H0_H0 ;  /* 0x20000000ff007230 */ /* 0x004fca0000004100 */
[----:B------:R-:W-:-:S04]  /*26b0*/  F2FP.BF16.F32.PACK_AB R0, RZ, R0 ;  /* 0x00000000ff00723e */ /* 0x000fc800000010ff */
[----:B------:R-:W-:Y:S01]  /*26c0*/  PRMT R18, R0, 0x7610, R18 ;  /* 0x0000761000127816 */ /* 0x000fe20000000012 */
[----:B------:R-:W-:Y:S06]  /*26d0*/  BRA `(.L_x_16945) ;  /* 0x0000000c00387947 */ /* 0x000fec0003800000 */
.L_x_16948:
        /* <DEDUP_REMOVED lines=9> */
.L_x_16951:
[----:B------:R-:W2:Y:S02]  /*2770*/  LDG.E.U16 R4, desc[UR36][R4.64] ;  /* 0x0000002404047981 */ /* 0x000ea4000c1e1500 */
[----:B--2---:R-:W-:-:S05]  /*2780*/  HADD2.F32 R0, -RZ, R4.H0_H0 ;  /* 0x20000004ff007230 */ /* 0x004fca0000004100 */
[----:B------:R-:W-:-:S04]  /*2790*/  F2FP.BF16.F32.PACK_AB R0, RZ, R0 ;  /* 0x00000000ff00723e */ /* 0x000fc800000010ff */
[----:B------:R-:W-:Y:S01]  /*27a0*/  PRMT R18, R0, 0x7610, R18 ;  /* 0x0000761000127816 */ /* 0x000fe20000000012 */
[----:B------:R-:W-:Y:S06]  /*27b0*/  BRA `(.L_x_16945) ;  /* 0x0000000c00007947 */ /* 0x000fec0003800000 */
.L_x_16950:
        /* <DEDUP_REMOVED lines=9> */
.L_x_16940:
        /* <DEDUP_REMOVED lines=14> */
.L_x_16954:
        /* <DEDUP_REMOVED lines=9> */
.L_x_16953:
        /* <DEDUP_REMOVED lines=27> */
.L_x_16956:
        /* <DEDUP_REMOVED lines=15> */
.L_x_16955:
[----:B------:R0:W5:Y:S01]  /*2c60*/  LDG.E.U16 R18, desc[UR36][R4.64] ;  /* 0x0000002404127981 */ /* 0x000162000c1e1500 */
[----:B------:R-:W-:Y:S05]  /*2c70*/  BRA `(.L_x_16945) ;  /* 0x0000000400d07947 */ /* 0x000fea0003800000 */
.L_x_16952:
        /* <DEDUP_REMOVED lines=13> */
.L_x_16959:
        /* <DEDUP_REMOVED lines=21> */
.L_x_16963:
[----:B------:R-:W-:Y:S05]  /*2ea0*/  BSYNC.RECONVERGENT B1 ;  /* 0x0000000000017941 */ /* 0x000fea0003800200 */
.L_x_16962:
[----:B------:R-:W-:Y:S01]  /*2eb0*/  IMAD.SHL.U32 R0, R0, 0x100000, RZ ;  /* 0x0010000000007824 */ /* 0x000fe200078e00ff */
[----:B------:R-:W-:-:S04]  /*2ec0*/  LEA R3, R3, 0x3b800000, 0x17 ;  /* 0x3b80000003037811 */ /* 0x000fc800078eb8ff */
[----:B------:R-:W-:-:S07]  /*2ed0*/  LOP3.LUT R0, R3, R0, R7, 0xfe, !PT ;  /* 0x0000000003007212 */ /* 0x000fce00078efe07 */
.L_x_16961:
[----:B------:R-:W-:Y:S05]  /*2ee0*/  BSYNC.RECONVERGENT B0 ;  /* 0x0000000000007941 */ /* 0x000fea0003800200 */
.L_x_16960:
[----:B------:R-:W-:-:S04]  /*2ef0*/  F2FP.BF16.F32.PACK_AB R0, RZ, R0 ;  /* 0x00000000ff00723e */ /* 0x000fc800000010ff */
[----:B------:R-:W-:Y:S01]  /*2f00*/  PRMT R18, R0, 0x7610, R18 ;  /* 0x0000761000127816 */ /* 0x000fe20000000012 */
[----:B------:R-:W-:Y:S06]  /*2f10*/  BRA `(.L_x_16945) ;  /* 0x0000000400287947 */ /* 0x000fec0003800000 */
.L_x_16958:
        /* <DEDUP_REMOVED lines=21> */
.L_x_16967:
[----:B------:R-:W-:Y:S05]  /*3070*/  BSYNC.RECONVERGENT B1 ;  /* 0x0000000000017941 */ /* 0x000fea0003800200 */
.L_x_16966:
[----:B------:R-:W-:Y:S01]  /*3080*/  IMAD.SHL.U32 R0, R0, 0x200000, RZ ;  /* 0x0020000000007824 */ /* 0x000fe200078e00ff */
[----:B------:R-:W-:-:S04]  /*3090*/  LEA R3, R3, 0x37800000, 0x17 ;  /* 0x3780000003037811 */ /* 0x000fc800078eb8ff */
[----:B------:R-:W-:-:S07]  /*30a0*/  LOP3.LUT R0, R3, R0, R7, 0xfe, !PT ;  /* 0x0000000003007212 */ /* 0x000fce00078efe07 */
.L_x_16965:
[----:B------:R-:W-:Y:S05]  /*30b0*/  BSYNC.RECONVERGENT B0 ;  /* 0x0000000000007941 */ /* 0x000fea0003800200 */
.L_x_16964:
[----:B------:R-:W-:-:S04]  /*30c0*/  F2FP.BF16.F32.PACK_AB R0, RZ, R0 ;  /* 0x00000000ff00723e */ /* 0x000fc800000010ff */
[----:B------:R-:W-:Y:S01]  /*30d0*/  PRMT R18, R0, 0x7610, R18 ;  /* 0x0000761000127816 */ /* 0x000fe20000000012 */
[----:B------:R-:W-:Y:S06]  /*30e0*/  BRA `(.L_x_16945) ;  /* 0x0000000000b47947 */ /* 0x000fec0003800000 */
.L_x_16957:
        /* <DEDUP_REMOVED lines=14> */
.L_x_16971:
[----:B------:R-:W-:Y:S05]  /*31d0*/  BSYNC.RECONVERGENT B0 ;  /* 0x0000000000007941 */ /* 0x000fea0003800200 */
.L_x_16970:
[----:B------:R-:W-:-:S04]  /*31e0*/  F2FP.BF16.F32.PACK_AB R0, RZ, R0 ;  /* 0x00000000ff00723e */ /* 0x000fc800000010ff */
[----:B------:R-:W-:Y:S01]  /*31f0*/  PRMT R18, R0, 0x7610, R18 ;  /* 0x0000761000127816 */ /* 0x000fe20000000012 */
[----:B------:R-:W-:Y:S06]  /*3200*/  BRA `(.L_x_16945) ;  /* 0x00000000006c7947 */ /* 0x000fec0003800000 */
.L_x_16944:
        /* <DEDUP_REMOVED lines=16> */
.L_x_16972:
[----:B------:R-:W-:Y:S01]  /*3310*/  PRMT R18, RZ, 0x7610, R18 ;  /* 0x00007610ff127816 */ /* 0x000fe20000000012 */
[----:B------:R-:W-:Y:S06]  /*3320*/  BRA `(.L_x_16945) ;  /* 0x0000000000247947 */ /* 0x000fec0003800000 */
.L_x_16969:
[----:B------:R-:W2:Y:S02]  /*3330*/  LDG.E.64 R4, desc[UR36][R4.64] ;  /* 0x0000002404047981 */ /* 0x000ea4000c1e1b00 */
[----:B--2---:R-:W0:Y:S02]  /*3340*/  I2F.U64 R0, R4 ;  /* 0x0000000400007312 */ /* 0x004e240000301000 */
[----:B0-----:R-:W-:-:S04]  /*3350*/  F2FP.BF16.F32.PACK_AB R0, RZ, R0 ;  /* 0x00000000ff00723e */ /* 0x001fc800000010ff */
[----:B------:R-:W-:Y:S01]  /*3360*/  PRMT R18, R0, 0x7610, R18 ;  /* 0x0000761000127816 */ /* 0x000fe20000000012 */
[----:B------:R-:W-:Y:S06]  /*3370*/  BRA `(.L_x_16945) ;  /* 0x0000000000107947 */ /* 0x000fec0003800000 */
.L_x_16968:
[----:B------:R-:W2:Y:S02]  /*3380*/  LDG.E R4, desc[UR36][R4.64] ;  /* 0x0000002404047981 */ /* 0x000ea4000c1e1900 */
[----:B--2---:R-:W-:-:S04]  /*3390*/  I2FP.F32.U32 R0, R4 ;  /* 0x0000000400007245 */ /* 0x004fc80000201000 */
[----:B------:R-:W-:-:S04]  /*33a0*/  F2FP.BF16.F32.PACK_AB R0, RZ, R0 ;  /* 0x00000000ff00723e */ /* 0x000fc800000010ff */
[----:B------:R-:W-:-:S07]  /*33b0*/  PRMT R18, R0, 0x7610, R18 ;  /* 0x0000761000127816 */ /* 0x000fce0000000012 */
.L_x_16945:
[----:B------:R-:W-:-:S07]  /*33c0*/  VIADD R17, R17, 0x80 ;  /* 0x0000008011117836 */ /* 0x000fce0000000000 */
.L_x_16939:
[----:B------:R-:W-:Y:S05]  /*33d0*/  BSYNC.RECONVERGENT B6 ;  /* 0x0000000000067941 */ /* 0x000fea0003800200 */
.L_x_16938:
        /* <DEDUP_REMOVED lines=25> */
.L_x_16978:
[----:B------:R-:W2:Y:S02]  /*3570*/  LDG.E.U8 R4, desc[UR36][R4.64] ;  /* 0x0000002404047981 */ /* 0x000ea4000c1e1100 */
[----:B--2---:R-:W-:-:S04]  /*3580*/  I2FP.F32.U32 R0, R4 ;  /* 0x0000000400007245 */ /* 0x004fc80000201000 */
[----:B------:R-:W-:Y:S01]  /*3590*/  F2FP.BF16.F32.PACK_AB R0, RZ, R0 ;  /* 0x00000000ff00723e */ /* 0x000fe200000010ff */
[----:B------:R-:W-:Y:S06]  /*35a0*/  BRA `(.L_x_16974) ;  /* 0x0000000c00887947 */ /* 0x000fec0003800000 */
.L_x_16977:
        /* <DEDUP_REMOVED lines=10> */
.L_x_16981:
[----:B------:R-:W2:Y:S02]  /*3650*/  LDG.E R4, desc[UR36][R4.64] ;  /* 0x0000002404047981 */ /* 0x000ea4000c1e1900 */
[----:B--2---:R-:W-:-:S04]  /*3660*/  I2FP.F32.S32 R0, R4 ;  /* 0x0000000400007245 */ /* 0x004fc80000201400 */
[----:B------:R-:W-:Y:S01]  /*3670*/  F2FP.BF16.F32.PACK_AB R0, RZ, R0 ;  /* 0x00000000ff00723e */ /* 0x000fe200000010ff */
[----:B------:R-:W-:Y:S06]  /*3680*/  BRA `(.L_x_16974) ;  /* 0x0000000c00507947 */ /* 0x000fec0003800000 */
.L_x_16980:
[----:B------:R-:W2:Y:S02]  /*3690*/  LDG.E.U16 R4, desc[UR36][R4.64] ;  /* 0x0000002404047981 */ /* 0x000ea4000c1e1500 */
[----:B--2---:R-:W0:Y:S02]  /*36a0*/  I2F.S16 R0, R4 ;  /* 0x0000000400007306 */ /* 0x004e240000101400 */
[----:B0-----:R-:W-:Y:S01]  /*36b0*/  F2FP.BF16.F32.PACK_AB R0, RZ, R0 ;  /* 0x00000000ff00723e */ /* 0x001fe200000010ff */
[----:B------:R-:W-:Y:S06]  /*36c0*/  BRA `(.L_x_16974) ;  /* 0x0000000c00407947 */ /* 0x000fec0003800000 */
.L_x_16976:
        /* <DEDUP_REMOVED lines=9> */
.L_x_16983:
[----:B------:R-:W2:Y:S02]  /*3760*/  LDG.E.U16 R0, desc[UR36][R4.64] ;  /* 0x0000002404007981 */ /* 0x000ea4000c1e1500 */
[----:B--2---:R-:W-:-:S05]  /*3770*/  HADD2.F32 R0, -RZ, R0.H0_H0 ;  /* 0x20000000ff007230 */ /* 0x004fca0000004100 */
[----:B------:R-:W-:Y:S01]  /*3780*/  F2FP.BF16.F32.PACK_AB R0, RZ, R0 ;  /* 0x00000000ff00723e */ /* 0x000fe200000010ff */
[----:B------:R-:W-:Y:S06]  /*3790*/  BRA `(.L_x_16974) ;  /* 0x0000000c000c7947 */ /* 0x000fec0003800000 */
.L_x_16982:
        /* <DEDUP_REMOVED lines=9> */
.L_x_16985:
[----:B------:R-:W2:Y:S02]  /*3830*/  LDG.E.U16 R4, desc[UR36][R4.64] ;  /* 0x0000002404047981 */ /* 0x000ea4000c1e1500 */
[----:B--2---:R-:W-:-:S05]  /*3840*/  HADD2.F32 R0, -RZ, R4.H0_H0 ;  /* 0x20000004ff007230 */ /* 0x004fca0000004100 */
[----:B------:R-:W-:Y:S01]  /*3850*/  F2FP.BF16.F32.PACK_AB R0, RZ, R0 ;  /* 0x00000000ff00723e */ /* 0x000fe200000010ff */
[----:B------:R-:W-:Y:S06]  /*3860*/  BRA `(.L_x_16974) ;  /* 0x0000000800d87947 */ /* 0x000fec0003800000 */
.L_x_16984:
        /* <DEDUP_REMOVED lines=8> */
.L_x_16975:
        /* <DEDUP_REMOVED lines=13> */
.L_x_16988:
        /* <DEDUP_REMOVED lines=8> */
.L_x_16987:
        /* <DEDUP_REMOVED lines=27> */
.L_x_16990:
        /* <DEDUP_REMOVED lines=14> */
.L_x_16989:
[----:B------:R1:W5:Y:S01]  /*3cd0*/  LDG.E.U16 R0, desc[UR36][R4.64] ;  /* 0x0000002404007981 */ /* 0x000362000c1e1500 */
[----:B------:R-:W-:Y:S05]  /*3ce0*/  BRA `(.L_x_16974) ;  /* 0x0000000400b87947 */ /* 0x000fea0003800000 */
.L_x_16986:
        /* <DEDUP_REMOVED lines=12> */
.L_x_16993:
        /* <DEDUP_REMOVED lines=21> */
.L_x_16997:
[----:B------:R-:W-:Y:S05]  /*3f00*/  BSYNC.RECONVERGENT B1 ;  /* 0x0000000000017941 */ /* 0x000fea0003800200 */
.L_x_16996:
[----:B------:R-:W-:Y:S01]  /*3f10*/  IMAD.SHL.U32 R0, R0, 0x100000, RZ ;  /* 0x0010000000007824 */ /* 0x000fe200078e00ff */
[----:B------:R-:W-:-:S04]  /*3f20*/  LEA R3, R3, 0x3b800000, 0x17 ;  /* 0x3b80000003037811 */ /* 0x000fc800078eb8ff */
[----:B------:R-:W-:-:S07]  /*3f30*/  LOP3.LUT R0, R3, R0, R7, 0xfe, !PT ;  /* 0x0000000003007212 */ /* 0x000fce00078efe07 */
.L_x_16995:
[----:B------:R-:W-:Y:S05]  /*3f40*/  BSYNC.RECONVERGENT B0 ;  /* 0x0000000000007941 */ /* 0x000fea0003800200 */
.L_x_16994:
[----:B------:R-:W-:Y:S01]  /*3f50*/  F2FP.BF16.F32.PACK_AB R0, RZ, R0 ;  /* 0x00000000ff00723e */ /* 0x000fe200000010ff */
[----:B------:R-:W-:Y:S06]  /*3f60*/  BRA `(.L_x_16974) ;  /* 0x0000000400187947 */ /* 0x000fec0003800000 */
.L_x_16992:
        /* <DEDUP_REMOVED lines=21> */
.L_x_17001:
[----:B------:R-:W-:Y:S05]  /*40c0*/  BSYNC.RECONVERGENT B1 ;  /* 0x0000000000017941 */ /* 0x000fea0003800200 */
.L_x_17000:
[----:B------:R-:W-:Y:S01]  /*40d0*/  IMAD.SHL.U32 R0, R0, 0x200000, RZ ;  /* 0x0020000000007824 */ /* 0x000fe200078e00ff */
[----:B------:R-:W-:-:S04]  /*40e0*/  LEA R3, R3, 0x37800000, 0x17 ;  /* 0x3780000003037811 */ /* 0x000fc800078eb8ff */
[----:B------:R-:W-:-:S07]  /*40f0*/  LOP3.LUT R0, R3, R0, R7, 0xfe, !PT ;  /* 0x0000000003007212 */ /* 0x000fce00078efe07 */
.L_x_16999:
[----:B------:R-:W-:Y:S05]  /*4100*/  BSYNC.RECONVERGENT B0 ;  /* 0x0000000000007941 */ /* 0x000fea0003800200 */
.L_x_16998:
[----:B------:R-:W-:Y:S01]  /*4110*/  F2FP.BF16.F32.PACK_AB R0, RZ, R0 ;  /* 0x00000000ff00723e */ /* 0x000fe200000010ff */
[----:B------:R-:W-:Y:S06]  /*4120*/  BRA `(.L_x_16974) ;  /* 0x0000000000a87947 */ /* 0x000fec0003800000 */
.L_x_16991:
        /* <DEDUP_REMOVED lines=14> */
.L_x_17005:
[----:B------:R-:W-:Y:S05]  /*4210*/  BSYNC.RECONVERGENT B0 ;  /* 0x0000000000007941 */ /* 0x000fea0003800200 */
.L_x_17004:
[----:B------:R-:W-:Y:S01]  /*4220*/  F2FP.BF16.F32.PACK_AB R0, RZ, R0 ;  /* 0x00000000ff00723e */ /* 0x000fe200000010ff */
[----:B------:R-:W-:Y:S06]  /*4230*/  BRA `(.L_x_16974) ;  /* 0x0000000000647947 */ /* 0x000fec0003800000 */
.L_x_16979:
        /* <DEDUP_REMOVED lines=16> */
.L_x_17006:
[----:B------:R-:W-:Y:S01]  /*4340*/  PRMT R0, RZ, 0x7610, R0 ;  /* 0x00007610ff007816 */ /* 0x000fe20000000000 */
[----:B------:R-:W-:Y:S06]  /*4350*/  BRA `(.L_x_16974) ;  /* 0x00000000001c7947 */ /* 0x000fec0003800000 */
.L_x_17003:
[----:B------:R-:W2:Y:S02]  /*4360*/  LDG.E.64 R4, desc[UR36][R4.64] ;  /* 0x0000002404047981 */ /* 0x000ea4000c1e1b00 */
[----:B--2---:R-:W0:Y:S02]  /*4370*/  I2F.U64 R0, R4 ;  /* 0x0000000400007312 */ /* 0x004e240000301000 */
[----:B0-----:R-:W-:Y:S01]  /*4380*/  F2FP.BF16.F32.PACK_AB R0, RZ, R0 ;  /* 0x00000000ff00723e */ /* 0x001fe200000010ff */
[----:B------:R-:W-:Y:S06]  /*4390*/  BRA `(.L_x_16974) ;  /* 0x00000000000c7947 */ /* 0x000fec0003800000 */
.L_x_17002:
[----:B------:R-:W2:Y:S02]  /*43a0*/  LDG.E R4, desc[UR36][R4.64] ;  /* 0x0000002404047981 */ /* 0x000ea4000c1e1900 */
[----:B--2---:R-:W-:-:S04]  /*43b0*/  I2FP.F32.U32 R0, R4 ;  /* 0x0000000400007245 */ /* 0x004fc80000201000 */
[----:B------:R-:W-:-:S07]  /*43c0*/  F2FP.BF16.F32.PACK_AB R0, RZ, R0 ;  /* 0x00000000ff00723e */ /* 0x000fce00000010ff */
.L_x_16974:
[----:B------:R-:W-:Y:S05]  /*43d0*/  BSYNC.RECONVERGENT B6 ;  /* 0x0000000000067941 */ /* 0x000fea0003800200 */
.L_x_16973:
[C---:B------:R-:W-:Y:S01]  /*43e0*/  VIADD R3, R23.reuse, 0x100 ;  /* 0x0000010017037836 */ /* 0x040fe20000000000 */
[----:B------:R-:W-:Y:S01]  /*43f0*/  ISETP.NE.AND P6, PT, R24, RZ, PT ;  /* 0x000000ff1800720c */ /* 0x000fe20003fc5270 */
[C---:B------:R-:W-:Y:S01]  /*4400*/  VIADD R7, R23.reuse, 0x180 ;  /* 0x0000018017077836 */ /* 0x040fe20000000000 */
[CC--:B------:R-:W-:Y:S01]  /*4410*/  ISETP.GE.AND P2, PT, R23.reuse, R16.reuse, PT ;  /* 0x000000101700720c */ /* 0x0c0fe20003f46270 */
[----:B------:R-:W-:Y:S01]  /*4420*/  VIADD R25, R23, 0x80 ;  /* 0x0000008017197836 */ /* 0x000fe20000000000 */
[-C--:B------:R-:W-:Y:S01]  /*4430*/  ISETP.GE.AND P3, PT, R3, R16.reuse, PT ;  /* 0x000000100300720c */ /* 0x080fe20003f66270 */
[----:B------:R-:W2:Y:S01]  /*4440*/  LDC.U8 R17, c[0x0][0x3a4] ;  /* 0x0000e900ff117b82 */ /* 0x000ea20000000000 */
[----:B------:R-:W-:Y:S01]  /*4450*/  ISETP.GE.AND P1, PT, R7, R16, PT ;  /* 0x000000100700720c */ /* 0x000fe20003f26270 */
[----:B------:R-:W-:Y:S01]  /*4460*/  BSSY.RECONVERGENT B6, `(.L_x_17007) ;  /* 0x0000110000067945 */ /* 0x000fe20003800200 */
[----:B-----5:R-:W-:Y:S02]  /*4470*/  ISETP.NE.AND P5, PT, R19, RZ, PT ;  /* 0x000000ff1300720c */ /* 0x020fe40003fa5270 */
[----:B------:R-:W-:-:S07]  /*4480*/  ISETP.NE.AND P4, PT, R27, RZ, PT ;  /* 0x000000ff1b00720c */ /* 0x000fce0003f85270 */
[----:B------:R-:W-:Y:S02]  /*4490*/  @!P3 IMAD.U32 R3, R18, 0x10000, RZ ;  /* 0x000100001203b824 */ /* 0x000fe400078e00ff */
[----:B------:R-:W-:-:S03]  /*44a0*/  @!P1 IMAD.U32 R0, R0, 0x10000, RZ ;  /* 0x0001000000009824 */ /* 0x000fc600078e00ff */
[----:B------:R-:W-:Y:S01]  /*44b0*/  @!P3 FSETP.NEU.FTZ.AND P6, PT, R3, RZ, PT ;  /* 0x000000ff0300b20b */ /* 0x000fe20003fdd000 */
[----:B------:R-:W-:Y:S01]  /*44c0*/  @!P2 IMAD.U32 R3, R22, 0x10000, RZ ;  /* 0x000100001603a824 */ /* 0x000fe200078e00ff */
[----:B------:R-:W-:Y:S02]  /*44d0*/  @!P1 FSETP.NEU.FTZ.AND P5, PT, R0, RZ, PT ;  /* 0x000000ff0000920b */ /* 0x000fe40003fbd000 */
[----:B------:R-:W-:Y:S02]  /*44e0*/  @!P3 SEL R18, RZ, 0x1, P6 ;  /* 0x00000001ff12b807 */ /* 0x000fe40003000000 */
[----:B------:R-:W-:Y:S02]  /*44f0*/  ISETP.GE.AND P3, PT, R25, R16, PT ;  /* 0x000000101900720c */ /* 0x000fe40003f66270 */
[----:B------:R-:W-:Y:S02]  /*4500*/  @!P2 FSETP.NEU.FTZ.AND P0, PT, R3, RZ, PT ;  /* 0x000000ff0300a20b */ /* 0x000fe40003f1d000 */
[----:B------:R-:W-:-:S02]  /*4510*/  P2R R24, PR, RZ, 0x40 ;  /* 0x00000040ff187803 */ /* 0x000fc40000000000 */
[----:B01----:R-:W-:Y:S02]  /*4520*/  @!P2 SEL R5, RZ, 0x1, P0 ;  /* 0x00000001ff05a807 */ /* 0x003fe40000000000 */
[----:B------:R-:W-:-:S05]  /*4530*/  @!P1 SEL R22, RZ, 0x1, P5 ;  /* 0x00000001ff169807 */ /* 0x000fca0002800000 */
[----:B------:R-:W-:-:S05]  /*4540*/  @!P3 IMAD.U32 R19, R19, 0x10000, RZ ;  /* 0x000100001313b824 */ /* 0x000fca00078e00ff */
[----:B------:R-:W-:Y:S02]  /*4550*/  @!P3 FSETP.NEU.FTZ.AND P4, PT, R19, RZ, PT ;  /* 0x000000ff1300b20b */ /* 0x000fe40003f9d000 */
[----:B------:R-:W-:Y:S02]  /*4560*/  P2R R19, PR, RZ, 0x20 ;  /* 0x00000020ff137803 */ /* 0x000fe40000000000 */
[----:B------:R-:W-:Y:S02]  /*4570*/  P2R R27, PR, RZ, 0x10 ;  /* 0x00000010ff1b7803 */ /* 0x000fe40000000000 */
[----:B------:R-:W-:Y:S01]  /*4580*/  @!P3 SEL R26, RZ, 0x1, P4 ;  /* 0x00000001ff1ab807 */ /* 0x000fe20002000000 */
[----:B--2---:R-:W-:Y:S06]  /*4590*/  @P2 BRA `(.L_x_17008) ;  /* 0x0000000c00f02947 */ /* 0x004fec0003800000 */
        /* <DEDUP_REMOVED lines=21> */
.L_x_17012:
[----:B------:R0:W-:Y:S01]  /*46f0*/  STG.E.U8 desc[UR36][R8.64], R5 ;  /* 0x0000000508007986 */ /* 0x0001e2000c101124 */
[----:B------:R-:W-:Y:S01]  /*4700*/  IMAD.MOV.U32 R23, RZ, RZ, R25 ;  /* 0x000000ffff177224 */ /* 0x000fe200078e0019 */
[----:B------:R-:W-:Y:S06]  /*4710*/  BRA `(.L_x_17008) ;  /* 0x0000000c00907947 */ /* 0x000fec0003800000 */
.L_x_17011:
[----:B------:R-:W-:-:S13]  /*4720*/  ISETP.NE.AND P0, PT, R0, 0x2, PT ;  /* 0x000000020000780c */ /* 0x000fda0003f05270 */
[----:B------:R-:W-:Y:S05]  /*4730*/  @!P0 BRA `(.L_x_17014) ;  /* 0x0000000000308947 */ /* 0x000fea0003800000 */
[----:B------:R-:W-:-:S13]  /*4740*/  ISETP.NE.AND P0, PT, R0, 0x3, PT ;  /* 0x000000030000780c */ /* 0x000fda0003f05270 */
[----:B------:R-:W-:Y:S05]  /*4750*/  @!P0 BRA `(.L_x_17015) ;  /* 0x00000000001c8947 */ /* 0x000fea0003800000 */
[----:B------:R-:W-:-:S13]  /*4760*/  ISETP.NE.AND P0, PT, R0, 0x4, PT ;  /* 0x000000040000780c */ /* 0x000fda0003f05270 */
[----:B------:R-:W-:Y:S05]  /*4770*/  @P0 BRA `(.L_x_17013) ;  /* 0x0000000800d00947 */ /* 0x000fea0003800000 */
[--C-:B------:R-:W-:Y:S01]  /*4780*/  SHF.R.S32.HI R7, RZ, 0x1f, R5.reuse ;  /* 0x0000001fff077819 */ /* 0x100fe20000011405 */
[----:B------:R-:W-:Y:S02]  /*4790*/  IMAD.MOV.U32 R6, RZ, RZ, R5 ;  /* 0x000000ffff067224 */ /* 0x000fe400078e0005 */
[----:B------:R-:W-:-:S03]  /*47a0*/  IMAD.MOV.U32 R23, RZ, RZ, R25 ;  /* 0x000000ffff177224 */ /* 0x000fc600078e0019 */
[----:B------:R0:W-:Y:S01]  /*47b0*/  STG.E.64 desc[UR36][R8.64], R6 ;  /* 0x0000000608007986 */ /* 0x0001e2000c101b24 */
[----:B------:R-:W-:Y:S05]  /*47c0*/  BRA `(.L_x_17008) ;  /* 0x0000000c00647947 */ /* 0x000fea0003800000 */
.L_x_17015:
[----:B------:R0:W-:Y:S01]  /*47d0*/  STG.E desc[UR36][R8.64], R5 ;  /* 0x0000000508007986 */ /* 0x0001e2000c101924 */
[----:B------:R-:W-:Y:S01]  /*47e0*/  IMAD.MOV.U32 R23, RZ, RZ, R25 ;  /* 0x000000ffff177224 */ /* 0x000fe200078e0019 */
[----:B------:R-:W-:Y:S06]  /*47f0*/  BRA `(.L_x_17008) ;  /* 0x0000000c00587947 */ /* 0x000fec0003800000 */
.L_x_17014:
[----:B------:R0:W-:Y:S01]  /*4800*/  STG.E.U16 desc[UR36][R8.64], R5 ;  /* 0x0000000508007986 */ /* 0x0001e2000c101524 */
[----:B------:R-:W-:Y:S01]  /*4810*/  IMAD.MOV.U32 R23, RZ, RZ, R25 ;  /* 0x000000ffff177224 */ /* 0x000fe200078e0019 */
[----:B------:R-:W-:Y:S06]  /*4820*/  BRA `(.L_x_17008) ;  /* 0x0000000c004c7947 */ /* 0x000fec0003800000 */
.L_x_17010:
[----:B------:R-:W-:-:S13]  /*4830*/  ISETP.GT.AND P0, PT, R0, 0x6, PT ;  /* 0x000000060000780c */ /* 0x000fda0003f04270 */
[----:B------:R-:W-:Y:S05]  /*4840*/  @P0 BRA `(.L_x_17016) ;  /* 0x0000000000340947 */ /* 0x000fea0003800000 */
[----:B------:R-:W-:-:S13]  /*4850*/  ISETP.NE.AND P0, PT, R0, 0x5, PT ;  /* 0x000000050000780c */ /* 0x000fda0003f05270 */
[----:B------:R-:W-:Y:S05]  /*4860*/  @!P0 BRA `(.L_x_17017) ;  /* 0x0000000000188947 */ /* 0x000fea0003800000 */
[----:B------:R-:W-:-:S13]  /*4870*/  ISETP.NE.AND P0, PT, R0, 0x6, PT ;  /* 0x000000060000780c */ /* 0x000fda0003f05270 */
[----:B------:R-:W-:Y:S05]  /*4880*/  @P0 BRA `(.L_x_17013) ;  /* 0x00000008008c0947 */ /* 0x000fea0003800000 */
[----:B------:R-:W0:Y:S01]  /*4890*/  I2F.S16 R5, R5 ;  /* 0x0000000500057306 */ /* 0x000e220000101400 */
[----:B------:R-:W-:Y:S01]  /*48a0*/  IMAD.MOV.U32 R23, RZ, RZ, R25 ;  /* 0x000000ffff177224 */ /* 0x000fe200078e0019 */
[----:B0-----:R0:W-:Y:S01]  /*48b0*/  STG.E desc[UR36][R8.64], R5 ;  /* 0x0000000508007986 */ /* 0x0011e2000c101924 */
[----:B------:R-:W-:Y:S05]  /*48c0*/  BRA `(.L_x_17008) ;  /* 0x0000000c00247947 */ /* 0x000fea0003800000 */
.L_x_17017:
[----:B------:R-:W0:Y:S01]  /*48d0*/  I2F.S16 R0, R5 ;  /* 0x0000000500007306 */ /* 0x000e220000101400 */
[----:B------:R-:W-:Y:S01]  /*48e0*/  IMAD.MOV.U32 R23, RZ, RZ, R25 ;  /* 0x000000ffff177224 */ /* 0x000fe200078e0019 */
[----:B0-----:R-:W-:-:S05]  /*48f0*/  F2FP.F16.F32.PACK_AB R0, RZ, R0 ;  /* 0x00000000ff00723e */ /* 0x001fca00000000ff */
[----:B------:R0:W-:Y:S01]  /*4900*/  STG.E.U16 desc[UR36][R8.64], R0 ;  /* 0x0000000008007986 */ /* 0x0001e2000c101524 */
[----:B------:R-:W-:Y:S05]  /*4910*/  BRA `(.L_x_17008) ;  /* 0x0000000c00107947 */ /* 0x000fea0003800000 */
.L_x_17016:
[----:B------:R-:W-:-:S13]  /*4920*/  ISETP.NE.AND P0, PT, R0, 0x7, PT ;  /* 0x000000070000780c */ /* 0x000fda0003f05270 */
[----:B------:R-:W-:Y:S05]  /*4930*/  @!P0 BRA `(.L_x_17018) ;  /* 0x00000000003c8947 */ /* 0x000fea0003800000 */
[----:B------:R-:W-:-:S13]  /*4940*/  ISETP.NE.AND P0, PT, R0, 0x8, PT ;  /* 0x000000080000780c */ /* 0x000fda0003f05270 */
[----:B------:R-:W-:Y:S05]  /*4950*/  @!P0 BRA `(.L_x_17019) ;  /* 0x00000000001c8947 */ /* 0x000fea0003800000 */
[----:B------:R-:W-:-:S13]  /*4960*/  ISETP.NE.AND P0, PT, R0, 0x9, PT ;  /* 0x000000090000780c */ /* 0x000fda0003f05270 */
[----:B------:R-:W-:Y:S05]  /*4970*/  @P0 BRA `(.L_x_17013) ;  /* 0x0000000800500947 */ /* 0x000fea0003800000 */
[----:B------:R-:W0:Y:S01]  /*4980*/  I2F.S16 R6, R5 ;  /* 0x0000000500067306 */ /* 0x000e220000101400 */
[----:B------:R-:W-:Y:S02]  /*4990*/  IMAD.MOV.U32 R7, RZ, RZ, RZ ;  /* 0x000000ffff077224 */ /* 0x000fe400078e00ff */
[----:B------:R-:W-:-:S03]  /*49a0*/  IMAD.MOV.U32 R23, RZ, RZ, R25 ;  /* 0x000000ffff177224 */ /* 0x000fc600078e0019 */
[----:B0-----:R0:W-:Y:S01]  /*49b0*/  STG.E.64 desc[UR36][R8.64], R6 ;  /* 0x0000000608007986 */ /* 0x0011e2000c101b24 */
[----:B------:R-:W-:Y:S05]  /*49c0*/  BRA `(.L_x_17008) ;  /* 0x0000000800e47947 */ /* 0x000fea0003800000 */
.L_x_17019:
[----:B------:R-:W0:Y:S01]  /*49d0*/  I2F.S16 R5, R5 ;  /* 0x0000000500057306 */ /* 0x000e220000101400 */
[----:B------:R-:W-:Y:S01]  /*49e0*/  IMAD.MOV.U32 R23, RZ, RZ, R25 ;  /* 0x000000ffff177224 */ /* 0x000fe200078e0019 */
[----:B0-----:R-:W-:-:S04]  /*49f0*/  F2FP.F16.F32.PACK_AB R3, RZ, R5 ;  /* 0x00000005ff03723e */ /* 0x001fc800000000ff */
[----:B------:R-:W-:-:S05]  /*4a00*/  PRMT R3, R3, 0x5410, RZ ;  /* 0x0000541003037816 */ /* 0x000fca00000000ff */
[----:B------:R0:W-:Y:S01]  /*4a10*/  STG.E desc[UR36][R8.64], R3 ;  /* 0x0000000308007986 */ /* 0x0001e2000c101924 */
[----:B------:R-:W-:Y:S05]  /*4a20*/  BRA `(.L_x_17008) ;  /* 0x0000000800cc7947 */ /* 0x000fea0003800000 */
.L_x_17018:
[----:B------:R-:W0:Y:S01]  /*4a30*/  I2F.F64.S16 R4, R5 ;  /* 0x0000000500047312 */ /* 0x000e220000101c00 */
[----:B------:R-:W-:Y:S01]  /*4a40*/  IMAD.MOV.U32 R23, RZ, RZ, R25 ;  /* 0x000000ffff177224 */ /* 0x000fe200078e0019 */
[----:B0-----:R0:W-:Y:S01]  /*4a50*/  STG.E.64 desc[UR36][R8.64], R4 ;  /* 0x0000000408007986 */ /* 0x0011e2000c101b24 */
[----:B------:R-:W-:Y:S05]  /*4a60*/  BRA `(.L_x_17008) ;  /* 0x0000000800bc7947 */ /* 0x000fea0003800000 */
.L_x_17009:
        /* <DEDUP_REMOVED lines=8> */
[----:B------:R-:W-:Y:S01]  /*4af0*/  SEL R3, RZ, 0x1, P0 ;  /* 0x00000001ff037807 */ /* 0x000fe20000000000 */
[----:B------:R-:W-:-:S04]  /*4b00*/  IMAD.MOV.U32 R23, RZ, RZ, R25 ;  /* 0x000000ffff177224 */ /* 0x000fc800078e0019 */
[----:B------:R4:W-:Y:S01]  /*4b10*/  STG.E.U8 desc[UR36][R8.64], R3 ;  /* 0x0000000308007986 */ /* 0x0009e2000c101124 */
[----:B------:R-:W-:Y:S05]  /*4b20*/  BRA `(.L_x_17008) ;  /* 0x00000008008c7947 */ /* 0x000fea0003800000 */
.L_x_17022:
[----:B------:R-:W0:Y:S01]  /*4b30*/  I2F.F64.S16 R4, R5 ;  /* 0x0000000500047312 */ /* 0x000e220000101c00 */
[----:B------:R-:W-:Y:S01]  /*4b40*/  CS2R R6, SRZ ;  /* 0x0000000000067805 */ /* 0x000fe2000001ff00 */
[----:B------:R-:W-:-:S04]  /*4b50*/  IMAD.MOV.U32 R23, RZ, RZ, R25 ;  /* 0x000000ffff177224 */ /* 0x000fc800078e0019 */
[----:B0-----:R3:W-:Y:S01]  /*4b60*/  STG.E.128 desc[UR36][R8.64], R4 ;  /* 0x0000000408007986 */ /* 0x0017e2000c101d24 */
[----:B------:R-:W-:Y:S05]  /*4b70*/  BRA `(.L_x_17008) ;  /* 0x0000000800787947 */ /* 0x000fea0003800000 */
.L_x_17021:
        /* <DEDUP_REMOVED lines=19> */
.L_x_17026:
[----:B------:R-:W-:Y:S05]  /*4cb0*/  BSYNC.RECONVERGENT B0 ;  /* 0x0000000000007941 */ /* 0x000fea0003800200 */
.L_x_17025:
[----:B------:R-:W-:Y:S01]  /*4cc0*/  LOP3.LUT R7, R0, 0x80, R7, 0xf8, !PT ;  /* 0x0000008000077812 */ /* 0x000fe200078ef807 */
[----:B------:R-:W-:-:S04]  /*4cd0*/  IMAD.MOV.U32 R23, RZ, RZ, R25 ;  /* 0x000000ffff177224 */ /* 0x000fc800078e0019 */
[----:B------:R2:W-:Y:S01]  /*4ce0*/  STG.E.U8 desc[UR36][R8.64], R7 ;  /* 0x0000000708007986 */ /* 0x0005e2000c101124 */
[----:B------:R-:W-:Y:S05]  /*4cf0*/  BRA `(.L_x_17008) ;  /* 0x0000000800187947 */ /* 0x000fea0003800000 */
.L_x_17024:
        /* <DEDUP_REMOVED lines=15> */
.L_x_17028:
[----:B------:R-:W-:Y:S05]  /*4df0*/  BSYNC.RECONVERGENT B0 ;  /* 0x0000000000007941 */ /* 0x000fea0003800200 */
.L_x_17027:
[----:B------:R-:W-:Y:S01]  /*4e00*/  LOP3.LUT R7, R0, 0x80, R7, 0xf8, !PT ;  /* 0x0000008000077812 */ /* 0x000fe200078ef807 */
[----:B------:R-:W-:-:S04]  /*4e10*/  IMAD.MOV.U32 R23, RZ, RZ, R25 ;  /* 0x000000ffff177224 */ /* 0x000fc800078e0019 */
[----:B------:R1:W-:Y:S01]  /*4e20*/  STG.E.U8 desc[UR36][R8.64], R7 ;  /* 0x0000000708007986 */ /* 0x0003e2000c101124 */
[----:B------:R-:W-:Y:S05]  /*4e30*/  BRA `(.L_x_17008) ;  /* 0x0000000400c87947 */ /* 0x000fea0003800000 */
.L_x_17023:
[----:B------:R-:W0:Y:S01]  /*4e40*/  I2F.S16 R0, R5 ;  /* 0x0000000500007306 */ /* 0x000e220000101400 */
[----:B------:R-:W-:Y:S01]  /*4e50*/  IMAD.MOV.U32 R23, RZ, RZ, R25 ;  /* 0x000000ffff177224 */ /* 0x000fe200078e0019 */
[----:B0-----:R-:W-:-:S05]  /*4e60*/  F2FP.BF16.F32.PACK_AB R0, RZ, R0 ;  /* 0x00000000ff00723e */ /* 0x001fca00000010ff */
[----:B------:R0:W-:Y:S01]  /*4e70*/  STG.E.U16 desc[UR36][R8.64], R0 ;  /* 0x0000000008007986 */ /* 0x0001e2000c101524 */
[----:B------:R-:W-:Y:S05]  /*4e80*/  BRA `(.L_x_17008) ;  /* 0x0000000400b47947 */ /* 0x000fea0003800000 */
.L_x_17020:
        /* <DEDUP_REMOVED lines=11> */
.L_x_17031:
        /* <DEDUP_REMOVED lines=13> */
.L_x_17034:
[----:B------:R-:W-:-:S04]  /*5010*/  SHF.R.U32.HI R0, RZ, 0x14, R3 ;  /* 0x00000014ff007819 */ /* 0x000fc80000011603 */
[----:B------:R-:W-:-:S04]  /*5020*/  LOP3.LUT R0, R0, 0x1, RZ, 0xc0, !PT ;  /* 0x0000000100007812 */ /* 0x000fc800078ec0ff */
[----:B------:R-:W-:-:S04]  /*5030*/  IADD3 R0, PT, PT, R3, 0x487ffff, R0 ;  /* 0x0487ffff03007810 */ /* 0x000fc80007ffe000 */
[----:B------:R-:W-:-:S04]  /*5040*/  SHF.R.U32.HI R0, RZ, 0x14, R0 ;  /* 0x00000014ff007819 */ /* 0x000fc80000011600 */
[----:B------:R-:W-:-:S07]  /*5050*/  LOP3.LUT R0, R0, 0xff, RZ, 0xc0, !PT ;  /* 0x000000ff00007812 */ /* 0x000fce00078ec0ff */
.L_x_17035:
[----:B------:R-:W-:-:S04]  /*5060*/  SHF.R.U32.HI R3, RZ, 0x18, R3 ;  /* 0x00000018ff037819 */ /* 0x000fc80000011603 */
[----:B------:R-:W-:-:S04]  /*5070*/  LOP3.LUT R0, R0, 0x80, R3, 0xf8, !PT ;  /* 0x0000008000007812 */ /* 0x000fc800078ef803 */
[----:B------:R-:W-:-:S07]  /*5080*/  PRMT R4, R0, 0x7610, R4 ;  /* 0x0000761000047816 */ /* 0x000fce0000000004 */
.L_x_17033:
[----:B------:R-:W-:Y:S05]  /*5090*/  BSYNC.RECONVERGENT B0 ;  /* 0x0000000000007941 */ /* 0x000fea0003800200 */
.L_x_17032:
[----:B------:R0:W-:Y:S01]  /*50a0*/  STG.E.U8 desc[UR36][R8.64], R4 ;  /* 0x0000000408007986 */ /* 0x0001e2000c101124 */
[----:B------:R-:W-:Y:S01]  /*50b0*/  IMAD.MOV.U32 R23, RZ, RZ, R25 ;  /* 0x000000ffff177224 */ /* 0x000fe200078e0019 */
[----:B------:R-:W-:Y:S06]  /*50c0*/  BRA `(.L_x_17008) ;  /* 0x0000000400247947 */ /* 0x000fec0003800000 */
.L_x_17030:
        /* <DEDUP_REMOVED lines=13> */
.L_x_17038:
[----:B------:R-:W-:-:S04]  /*51a0*/  SHF.R.U32.HI R0, RZ, 0x15, R3 ;  /* 0x00000015ff007819 */ /* 0x000fc80000011603 */
[----:B------:R-:W-:-:S04]  /*51b0*/  LOP3.LUT R0, R0, 0x1, RZ, 0xc0, !PT ;  /* 0x0000000100007812 */ /* 0x000fc800078ec0ff */
[----:B------:R-:W-:-:S04]  /*51c0*/  IADD3 R0, PT, PT, R3, 0x88fffff, R0 ;  /* 0x088fffff03007810 */ /* 0x000fc80007ffe000 */
[----:B------:R-:W-:-:S04]  /*51d0*/  SHF.R.U32.HI R0, RZ, 0x15, R0 ;  /* 0x00000015ff007819 */ /* 0x000fc80000011600 */
[----:B------:R-:W-:-:S07]  /*51e0*/  LOP3.LUT R0, R0, 0xff, RZ, 0xc0, !PT ;  /* 0x000000ff00007812 */ /* 0x000fce00078ec0ff */
.L_x_17039:
[----:B------:R-:W-:-:S04]  /*51f0*/  SHF.R.U32.HI R3, RZ, 0x18, R3 ;  /* 0x00000018ff037819 */ /* 0x000fc80000011603 */
[----:B------:R-:W-:-:S04]  /*5200*/  LOP3.LUT R0, R0, 0x80, R3, 0xf8, !PT ;  /* 0x0000008000007812 */ /* 0x000fc800078ef803 */
[----:B------:R-:W-:-:S07]  /*5210*/  PRMT R4, R0, 0x7610, R4 ;  /* 0x0000761000047816 */ /* 0x000fce0000000004 */
.L_x_17037:
[----:B------:R-:W-:Y:S05]  /*5220*/  BSYNC.RECONVERGENT B0 ;  /* 0x0000000000007941 */ /* 0x000fea0003800200 */
.L_x_17036:
[----:B------:R0:W-:Y:S01]  /*5230*/  STG.E.U8 desc[UR36][R8.64], R4 ;  /* 0x0000000408007986 */ /* 0x0001e2000c101124 */
[----:B------:R-:W-:Y:S01]  /*5240*/  IMAD.MOV.U32 R23, RZ, RZ, R25 ;  /* 0x000000ffff177224 */ /* 0x000fe200078e0019 */
[----:B------:R-:W-:Y:S06]  /*5250*/  BRA `(.L_x_17008) ;  /* 0x0000000000c07947 */ /* 0x000fec0003800000 */
.L_x_17029:
[----:B------:R-:W-:-:S13]  /*5260*/  ISETP.NE.AND P0, PT, R0, 0x1c, PT ;  /* 0x0000001c0000780c */ /* 0x000fda0003f05270 */
[----:B------:R-:W-:Y:S05]  /*5270*/  @!P0 BRA `(.L_x_17040) ;  /* 0x0000000000b08947 */ /* 0x000fea0003800000 */
[----:B------:R-:W-:-:S13]  /*5280*/  ISETP.NE.AND P0, PT, R0, 0x1d, PT ;  /* 0x0000001d0000780c */ /* 0x000fda0003f05270 */
[----:B------:R-:W-:Y:S05]  /*5290*/  @!P0 BRA `(.L_x_17041) ;  /* 0x0000000000948947 */ /* 0x000fea0003800000 */
[----:B------:R-:W-:-:S13]  /*52a0*/  ISETP.NE.AND P0, PT, R0, 0x2c, PT ;  /* 0x0000002c0000780c */ /* 0x000fda0003f05270 */
[----:B------:R-:W-:Y:S05]  /*52b0*/  @!P0 BRA `(.L_x_17042) ;  /* 0x0000000000488947 */ /* 0x000fea0003800000 */
.L_x_17013:
        /* <DEDUP_REMOVED lines=16> */
.L_x_17043:
[----:B------:R-:W-:Y:S01]  /*53c0*/  IMAD.MOV.U32 R23, RZ, RZ, R25 ;  /* 0x000000ffff177224 */ /* 0x000fe200078e0019 */
[----:B------:R-:W-:Y:S06]  /*53d0*/  BRA `(.L_x_17008) ;  /* 0x0000000000607947 */ /* 0x000fec0003800000 */
.L_x_17042:
[----:B------:R-:W0:Y:S01]  /*53e0*/  I2F.S16 R6, R5 ;  /* 0x0000000500067306 */ /* 0x000e220000101400 */
        /* <DEDUP_REMOVED lines=16> */
.L_x_17041:
[--C-:B------:R-:W-:Y:S01]  /*54f0*/  SHF.R.S32.HI R7, RZ, 0x1f, R5.reuse ;  /* 0x0000001fff077819 */ /* 0x100fe20000011405 */
[----:B------:R-:W-:Y:S02]  /*5500*/  IMAD.MOV.U32 R6, RZ, RZ, R5 ;  /* 0x000000ffff067224 */ /* 0x000fe400078e0005 */
[----:B------:R-:W-:-:S03]  /*5510*/  IMAD.MOV.U32 R23, RZ, RZ, R25 ;  /* 0x000000ffff177224 */ /* 0x000fc600078e0019 */
[----:B------:R0:W-:Y:S01]  /*5520*/  STG.E.64 desc[UR36][R8.64], R6 ;  /* 0x0000000608007986 */ /* 0x0001e2000c101b24 */
[----:B------:R-:W-:Y:S05]  /*5530*/  BRA `(.L_x_17008) ;  /* 0x0000000000087947 */ /* 0x000fea0003800000 */
.L_x_17040:
[----:B------:R0:W-:Y:S01]  /*5540*/  STG.E desc[UR36][R8.64], R5 ;  /* 0x0000000508007986 */ /* 0x0001e2000c101924 */
[----:B------:R-:W-:-:S07]  /*5550*/  IMAD.MOV.U32 R23, RZ, RZ, R25 ;  /* 0x000000ffff177224 */ /* 0x000fce00078e0019 */
.L_x_17008:
[----:B------:R-:W-:Y:S05]  /*5560*/  BSYNC.RECONVERGENT B6 ;  /* 0x0000000000067941 */ /* 0x000fea0003800200 */
.L_x_17007:
        /* <DEDUP_REMOVED lines=23> */
.L_x_17049:
[----:B------:R0:W-:Y:S01]  /*56e0*/  STG.E.U8 desc[UR36][R8.64], R26 ;  /* 0x0000001a08007986 */ /* 0x0001e2000c101124 */
[----:B------:R-:W-:Y:S05]  /*56f0*/  BRA `(.L_x_17051) ;  /* 0x0000000c00387947 */ /* 0x000fea0003800000 */
.L_x_17048:
        /* <DEDUP_REMOVED lines=9> */
.L_x_17053:
[----:B------:R0:W-:Y:S01]  /*5790*/  STG.E desc[UR36][R8.64], R26 ;  /* 0x0000001a08007986 */ /* 0x0001e2000c101924 */
[----:B------:R-:W-:Y:S05]  /*57a0*/  BRA `(.L_x_17051) ;  /* 0x0000000c000c7947 */ /* 0x000fea0003800000 */
.L_x_17052:
[----:B------:R0:W-:Y:S01]  /*57b0*/  STG.E.U16 desc[UR36][R8.64], R26 ;  /* 0x0000001a08007986 */ /* 0x0001e2000c101524 */
[----:B------:R-:W-:Y:S05]  /*57c0*/  BRA `(.L_x_17051) ;  /* 0x0000000c00047947 */ /* 0x000fea0003800000 */
.L_x_17047:
        /* <DEDUP_REMOVED lines=9> */
.L_x_17055:
[----:B------:R-:W0:Y:S02]  /*5860*/  I2F.S16 R0, R26 ;  /* 0x0000001a00007306 */ /* 0x000e240000101400 */
[----:B0-----:R-:W-:-:S05]  /*5870*/  F2FP.F16.F32.PACK_AB R0, RZ, R0 ;  /* 0x00000000ff00723e */ /* 0x001fca00000000ff */
[----:B------:R0:W-:Y:S01]  /*5880*/  STG.E.U16 desc[UR36][R8.64], R0 ;  /* 0x0000000008007986 */ /* 0x0001e2000c101524 */
[----:B------:R-:W-:Y:S05]  /*5890*/  BRA `(.L_x_17051) ;  /* 0x0000000800d07947 */ /* 0x000fea0003800000 */
.L_x_17054:
        /* <DEDUP_REMOVED lines=10> */
.L_x_17057:
[----:B------:R-:W0:Y:S02]  /*5940*/  I2F.S16 R26, R26 ;  /* 0x0000001a001a7306 */ /* 0x000e240000101400 */
[----:B0-----:R-:W-:-:S04]  /*5950*/  F2FP.F16.F32.PACK_AB R3, RZ, R26 ;  /* 0x0000001aff03723e */ /* 0x001fc800000000ff */
[----:B------:R-:W-:-:S05]  /*5960*/  PRMT R3, R3, 0x5410, RZ ;  /* 0x0000541003037816 */ /* 0x000fca00000000ff */
[----:B------:R0:W-:Y:S01]  /*5970*/  STG.E desc[UR36][R8.64], R3 ;  /* 0x0000000308007986 */ /* 0x0001e2000c101924 */
[----:B------:R-:W-:Y:S05]  /*5980*/  BRA `(.L_x_17051) ;  /* 0x0000000800947947 */ /* 0x000fea0003800000 */
.L_x_17056:
[----:B------:R-:W0:Y:S02]  /*5990*/  I2F.F64.S16 R26, R26 ;  /* 0x0000001a001a7312 */ /* 0x000e240000101c00 */
[----:B0-----:R0:W-:Y:S01]  /*59a0*/  STG.E.64 desc[UR36][R8.64], R26 ;  /* 0x0000001a08007986 */ /* 0x0011e2000c101b24 */
[----:B------:R-:W-:Y:S05]  /*59b0*/  BRA `(.L_x_17051) ;  /* 0x0000000800887947 */ /* 0x000fea0003800000 */
.L_x_17046:
        /* <DEDUP_REMOVED lines=12> */
.L_x_17061:
        /* <DEDUP_REMOVED lines=17> */
.L_x_17064:
[----:B------:R-:W-:-:S04]  /*5b90*/  SHF.R.U32.HI R3, RZ, 0x18, R5 ;  /* 0x00000018ff037819 */ /* 0x000fc80000011605 */
[----:B------:R-:W-:-:S04]  /*5ba0*/  LOP3.LUT R0, R0, 0x80, R3, 0xf8, !PT ;  /* 0x0000008000007812 */ /* 0x000fc800078ef803 */
[----:B------:R-:W-:-:S07]  /*5bb0*/  PRMT R4, R0, 0x7610, R4 ;  /* 0x0000761000047816 */ /* 0x000fce0000000004 */
.L_x_17063:
[----:B------:R-:W-:Y:S05]  /*5bc0*/  BSYNC.RECONVERGENT B0 ;  /* 0x0000000000007941 */ /* 0x000fea0003800200 */
.L_x_17062:
[----:B------:R0:W-:Y:S01]  /*5bd0*/  STG.E.U8 desc[UR36][R8.64], R4 ;  /* 0x0000000408007986 */ /* 0x0001e2000c101124 */
[----:B------:R-:W-:Y:S05]  /*5be0*/  BRA `(.L_x_17051) ;  /* 0x0000000400fc7947 */ /* 0x000fea0003800000 */
.L_x_17060:
        /* <DEDUP_REMOVED lines=17> */
.L_x_17067:
[----:B------:R-:W-:-:S04]  /*5d00*/  SHF.R.U32.HI R3, RZ, 0x18, R5 ;  /* 0x00000018ff037819 */ /* 0x000fc80000011605 */
[----:B------:R-:W-:-:S04]  /*5d10*/  LOP3.LUT R0, R0, 0x80, R3, 0xf8, !PT ;  /* 0x0000008000007812 */ /* 0x000fc800078ef803 */
[----:B------:R-:W-:-:S07]  /*5d20*/  PRMT R4, R0, 0x7610, R4 ;  /* 0x0000761000047816 */ /* 0x000fce0000000004 */
.L_x_17066:
[----:B------:R-:W-:Y:S05]  /*5d30*/  BSYNC.RECONVERGENT B0 ;  /* 0x0000000000007941 */ /* 0x000fea0003800200 */
.L_x_17065:
[----:B------:R0:W-:Y:S01]  /*5d40*/  STG.E.U8 desc[UR36][R8.64], R4 ;  /* 0x0000000408007986 */ /* 0x0001e2000c101124 */
[----:B------:R-:W-:Y:S05]  /*5d50*/  BRA `(.L_x_17051) ;  /* 0x0000000400a07947 */ /* 0x000fea0003800000 */
.L_x_17059:
        /* <DEDUP_REMOVED lines=22> */
.L_x_17069:
[----:B------:R-:W-:-:S05]  /*5ec0*/  SHF.R.S32.HI R27, RZ, 0x1f, R26 ;  /* 0x0000001fff1b7819 */ /* 0x000fca000001141a */
[----:B------:R0:W-:Y:S01]  /*5ed0*/  STG.E.64 desc[UR36][R8.64], R26 ;  /* 0x0000001a08007986 */ /* 0x0001e2000c101b24 */
[----:B------:R-:W-:Y:S05]  /*5ee0*/  BRA `(.L_x_17051) ;  /* 0x00000004003c7947 */ /* 0x000fea0003800000 */
.L_x_17068:
[----:B------:R0:W-:Y:S01]  /*5ef0*/  STG.E desc[UR36][R8.64], R26 ;  /* 0x0000001a08007986 */ /* 0x0001e2000c101924 */
[----:B------:R-:W-:Y:S05]  /*5f00*/  BRA `(.L_x_17051) ;  /* 0x0000000400347947 */ /* 0x000fea0003800000 */
.L_x_17058:
[----:B------:R-:W-:-:S13]  /*5f10*/  ISETP.GT.AND P0, PT, R0, 0xe, PT ;  /* 0x0000000e0000780c */ /* 0x000fda0003f04270 */
[----:B------:R-:W-:Y:S05]  /*5f20*/  @P0 BRA `(.L_x_17070) ;  /* 0x0000000000300947 */ /* 0x000fea0003800000 */
[----:B------:R-:W-:-:S13]  /*5f30*/  ISETP.NE.AND P0, PT, R0, 0xa, PT ;  /* 0x0000000a0000780c */ /* 0x000fda0003f05270 */
[----:B------:R-:W-:Y:S05]  /*5f40*/  @!P0 BRA `(.L_x_17071) ;  /* 0x0000000000188947 */ /* 0x000fea0003800000 */
[----:B------:R-:W-:-:S13]  /*5f50*/  ISETP.NE.AND P0, PT, R0, 0xb, PT ;  /* 0x0000000b0000780c */ /* 0x000fda0003f05270 */
[----:B------:R-:W-:Y:S05]  /*5f60*/  @P0 BRA `(.L_x_17050) ;  /* 0x0000000000380947 */ /* 0x000fea0003800000 */
[----:B------:R-:W-:-:S04]  /*5f70*/  ISETP.NE.AND P1, PT, R27, RZ, PT ;  /* 0x000000ff1b00720c */ /* 0x000fc80003f25270 */
[----:B------:R-:W-:-:S05]  /*5f80*/  SEL R3, RZ, 0x1, P1 ;  /* 0x00000001ff037807 */ /* 0x000fca0000800000 */
[----:B------:R3:W-:Y:S01]  /*5f90*/  STG.E.U8 desc[UR36][R8.64], R3 ;  /* 0x0000000308007986 */ /* 0x0007e2000c101124 */
[----:B------:R-:W-:Y:S05]  /*5fa0*/  BRA `(.L_x_17051) ;  /* 0x00000004000c7947 */ /* 0x000fea0003800000 */
.L_x_17071:
[----:B------:R-:W0:Y:S01]  /*5fb0*/  I2F.F64.S16 R4, R26 ;  /* 0x0000001a00047312 */ /* 0x000e220000101c00 */
[----:B------:R-:W-:-:S05]  /*5fc0*/  CS2R R6, SRZ ;  /* 0x0000000000067805 */ /* 0x000fca000001ff00 */
[----:B0-----:R4:W-:Y:S01]  /*5fd0*/  STG.E.128 desc[UR36][R8.64], R4 ;  /* 0x0000000408007986 */ /* 0x0019e2000c101d24 */
[----:B------:R-:W-:Y:S05]  /*5fe0*/  BRA `(.L_x_17051) ;  /* 0x0000000000fc7947 */ /* 0x000fea0003800000 */
.L_x_17070:
[----:B------:R-:W-:-:S13]  /*5ff0*/  ISETP.NE.AND P0, PT, R0, 0xf, PT ;  /* 0x0000000f0000780c */ /* 0x000fda0003f05270 */
[----:B------:R-:W-:Y:S05]  /*6000*/  @!P0 BRA `(.L_x_17072) ;  /* 0x0000000000e88947 */ /* 0x000fea0003800000 */
[----:B------:R-:W-:-:S13]  /*6010*/  ISETP.NE.AND P0, PT, R0, 0x17, PT ;  /* 0x000000170000780c */ /* 0x000fda0003f05270 */
[----:B------:R-:W-:Y:S05]  /*6020*/  @!P0 BRA `(.L_x_17073) ;  /* 0x0000000000908947 */ /* 0x000fea0003800000 */
[----:B------:R-:W-:-:S13]  /*6030*/  ISETP.NE.AND P0, PT, R0, 0x18, PT ;  /* 0x000000180000780c */ /* 0x000fda0003f05270 */
[----:B------:R-:W-:Y:S05]  /*6040*/  @!P0 BRA `(.L_x_17074) ;  /* 0x0000000000448947 */ /* 0x000fea0003800000 */
.L_x_17050:
        /* <DEDUP_REMOVED lines=16> */
.L_x_17075:
[----:B------:R-:W-:Y:S05]  /*6150*/  BRA `(.L_x_17051) ;  /* 0x0000000000a07947 */ /* 0x000fea0003800000 */
.L_x_17074:
        /* <DEDUP_REMOVED lines=13> */
.L_x_17077:
[----:B------:R-:W-:Y:S05]  /*6230*/  BSYNC.RECONVERGENT B0 ;  /* 0x0000000000007941 */ /* 0x000fea0003800200 */
.L_x_17076:
[----:B------:R-:W-:-:S05]  /*6240*/  LOP3.LUT R3, R0, 0x80, R3, 0xf8, !PT ;  /* 0x0000008000037812 */ /* 0x000fca00078ef803 */
[----:B------:R2:W-:Y:S01]  /*6250*/  STG.E.U8 desc[UR36][R8.64], R3 ;  /* 0x0000000308007986 */ /* 0x0005e2000c101124 */
[----:B------:R-:W-:Y:S05]  /*6260*/  BRA `(.L_x_17051) ;  /* 0x00000000005c7947 */ /* 0x000fea0003800000 */
.L_x_17073:
        /* <DEDUP_REMOVED lines=12> */
.L_x_17079:
[----:B------:R-:W-:Y:S01]  /*6330*/  IMAD.MOV.U32 R0, RZ, RZ, 0x7f ;  /* 0x0000007fff007424 */ /* 0x000fe200078e00ff */
[----:B------:R-:W-:-:S04]  /*6340*/  ISETP.GT.U32.AND P0, PT, R3, 0x7f800000, PT ;  /* 0x7f8000000300780c */ /* 0x000fc80003f04070 */
[----:B------:R-:W-:-:S09]  /*6350*/  SEL R0, R0, 0x7c, P0 ;  /* 0x0000007c00007807 */ /* 0x000fd20000000000 */
.L_x_17080:
[----:B------:R-:W-:Y:S05]  /*6360*/  BSYNC.RECONVERGENT B0 ;  /* 0x0000000000007941 */ /* 0x000fea0003800200 */
.L_x_17078:
[----:B------:R-:W-:-:S04]  /*6370*/  SHF.R.U32.HI R3, RZ, 0x18, R5 ;  /* 0x00000018ff037819 */ /* 0x000fc80000011605 */
[----:B------:R-:W-:-:S05]  /*6380*/  LOP3.LUT R3, R0, 0x80, R3, 0xf8, !PT ;  /* 0x0000008000037812 */ /* 0x000fca00078ef803 */
[----:B------:R1:W-:Y:S01]  /*6390*/  STG.E.U8 desc[UR36][R8.64], R3 ;  /* 0x0000000308007986 */ /* 0x0003e2000c101124 */
[----:B------:R-:W-:Y:S05]  /*63a0*/  BRA `(.L_x_17051) ;  /* 0x00000000000c7947 */ /* 0x000fea0003800000 */
.L_x_17072:
[----:B------:R-:W0:Y:S02]  /*63b0*/  I2F.S16 R0, R26 ;  /* 0x0000001a00007306 */ /* 0x000e240000101400 */
[----:B0-----:R-:W-:-:S05]  /*63c0*/  F2FP.BF16.F32.PACK_AB R0, RZ, R0 ;  /* 0x00000000ff00723e */ /* 0x001fca00000010ff */
[----:B------:R0:W-:Y:S02]  /*63d0*/  STG.E.U16 desc[UR36][R8.64], R0 ;  /* 0x0000000008007986 */ /* 0x0001e4000c101524 */
.L_x_17051:
        /* <DEDUP_REMOVED lines=23> */
.L_x_17084:
[----:B------:R0:W-:Y:S01]  /*6550*/  STG.E.U8 desc[UR36][R8.64], R18 ;  /* 0x0000001208007986 */ /* 0x0001e2000c101124 */
[----:B------:R-:W-:Y:S05]  /*6560*/  BRA `(.L_x_17086) ;  /* 0x0000000c00407947 */ /* 0x000fea0003800000 */
.L_x_17083:
        /* <DEDUP_REMOVED lines=10> */
.L_x_17088:
[----:B------:R3:W-:Y:S01]  /*6610*/  STG.E desc[UR36][R8.64], R18 ;  /* 0x0000001208007986 */ /* 0x0007e2000c101924 */
[----:B------:R-:W-:Y:S05]  /*6620*/  BRA `(.L_x_17086) ;  /* 0x0000000c00107947 */ /* 0x000fea0003800000 */
.L_x_17087:
[----:B------:R2:W-:Y:S01]  /*6630*/  STG.E.U16 desc[UR36][R8.64], R18 ;  /* 0x0000001208007986 */ /* 0x0005e2000c101524 */
[----:B------:R-:W-:Y:S05]  /*6640*/  BRA `(.L_x_17086) ;  /* 0x0000000c00087947 */ /* 0x000fea0003800000 */
.L_x_17082:
        /* <DEDUP_REMOVED lines=9> */
.L_x_17090:
[----:B------:R-:W0:Y:S02]  /*66e0*/  I2F.S16 R0, R18 ;  /* 0x0000001200007306 */ /* 0x000e240000101400 */
[----:B0-----:R-:W-:-:S05]  /*66f0*/  F2FP.F16.F32.PACK_AB R0, RZ, R0 ;  /* 0x00000000ff00723e */ /* 0x001fca00000000ff */
[----:B------:R0:W-:Y:S01]  /*6700*/  STG.E.U16 desc[UR36][R8.64], R0 ;  /* 0x0000000008007986 */ /* 0x0001e2000c101524 */
[----:B------:R-:W-:Y:S05]  /*6710*/  BRA `(.L_x_17086) ;  /* 0x0000000800d47947 */ /* 0x000fea0003800000 */
.L_x_17089:
        /* <DEDUP_REMOVED lines=10> */
.L_x_17092:
[----:B------:R-:W0:Y:S02]  /*67c0*/  I2F.S16 R18, R18 ;  /* 0x0000001200127306 */ /* 0x000e240000101400 */
[----:B0-----:R-:W-:-:S04]  /*67d0*/  F2FP.F16.F32.PACK_AB R3, RZ, R18 ;  /* 0x00000012ff03723e */ /* 0x001fc800000000ff */
[----:B------:R-:W-:-:S05]  /*67e0*/  PRMT R3, R3, 0x5410, RZ ;  /* 0x0000541003037816 */ /* 0x000fca00000000ff */
[----:B------:R0:W-:Y:S01]  /*67f0*/  STG.E desc[UR36][R8.64], R3 ;  /* 0x0000000308007986 */ /* 0x0001e2000c101924 */
[----:B------:R-:W-:Y:S05]  /*6800*/  BRA `(.L_x_17086) ;  /* 0x0000000800987947 */ /* 0x000fea0003800000 */
.L_x_17091:
[----:B------:R-:W0:Y:S02]  /*6810*/  I2F.F64.S16 R4, R18 ;  /* 0x0000001200047312 */ /* 0x000e240000101c00 */
[----:B0-----:R0:W-:Y:S01]  /*6820*/  STG.E.64 desc[UR36][R8.64], R4 ;  /* 0x0000000408007986 */ /* 0x0011e2000c101b24 */
[----:B------:R-:W-:Y:S05]  /*6830*/  BRA `(.L_x_17086) ;  /* 0x00000008008c7947 */ /* 0x000fea0003800000 */
.L_x_17081:
        /* <DEDUP_REMOVED lines=12> */
.L_x_17096:
        /* <DEDUP_REMOVED lines=17> */
.L_x_17099:
[----:B------:R-:W-:-:S04]  /*6a10*/  SHF.R.U32.HI R3, RZ, 0x18, R5 ;  /* 0x00000018ff037819 */ /* 0x000fc80000011605 */
[----:B------:R-:W-:-:S04]  /*6a20*/  LOP3.LUT R0, R0, 0x80, R3, 0xf8, !PT ;  /* 0x0000008000007812 */ /* 0x000fc800078ef803 */
[----:B------:R-:W-:-:S07]  /*6a30*/  PRMT R4, R0, 0x7610, R4 ;  /* 0x0000761000047816 */ /* 0x000fce0000000004 */
.L_x_17098:
[----:B------:R-:W-:Y:S05]  /*6a40*/  BSYNC.RECONVERGENT B0 ;  /* 0x0000000000007941 */ /* 0x000fea0003800200 */
.L_x_17097:
[----:B------:R0:W-:Y:S01]  /*6a50*/  STG.E.U8 desc[UR36][R8.64], R4 ;  /* 0x0000000408007986 */ /* 0x0001e2000c101124 */
[----:B------:R-:W-:Y:S05]  /*6a60*/  BRA `(.L_x_17086) ;  /* 0x0000000800007947 */ /* 0x000fea0003800000 */
.L_x_17095:
        /* <DEDUP_REMOVED lines=17> */
.L_x_17102:
[----:B------:R-:W-:-:S04]  /*6b80*/  SHF.R.U32.HI R3, RZ, 0x18, R5 ;  /* 0x00000018ff037819 */ /* 0x000fc80000011605 */
[----:B------:R-:W-:-:S04]  /*6b90*/  LOP3.LUT R0, R0, 0x80, R3, 0xf8, !PT ;  /* 0x0000008000007812 */ /* 0x000fc800078ef803 */
[----:B------:R-:W-:-:S07]  /*6ba0*/  PRMT R4, R0, 0x7610, R4 ;  /* 0x0000761000047816 */ /* 0x000fce0000000004 */
.L_x_17101:
[----:B------:R-:W-:Y:S05]  /*6bb0*/  BSYNC.RECONVERGENT B0 ;  /* 0x0000000000007941 */ /* 0x000fea0003800200 */
.L_x_17100:
[----:B------:R0:W-:Y:S01]  /*6bc0*/  STG.E.U8 desc[UR36][R8.64], R4 ;  /* 0x0000000408007986 */ /* 0x0001e2000c101124 */
[----:B------:R-:W-:Y:S05]  /*6bd0*/  BRA `(.L_x_17086) ;  /* 0x0000000400a47947 */ /* 0x000fea0003800000 */
.L_x_17094:
        /* <DEDUP_REMOVED lines=22> */
.L_x_17104:
[--C-:B------:R-:W-:Y:S01]  /*6d40*/  SHF.R.S32.HI R5, RZ, 0x1f, R18.reuse ;  /* 0x0000001fff057819 */ /* 0x100fe20000011412 */
[----:B------:R-:W-:-:S05]  /*6d50*/  IMAD.MOV.U32 R4, RZ, RZ, R18 ;  /* 0x000000ffff047224 */ /* 0x000fca00078e0012 */
[----:B------:R0:W-:Y:S01]  /*6d60*/  STG.E.64 desc[UR36][R8.64], R4 ;  /* 0x0000000408007986 */ /* 0x0001e2000c101b24 */
[----:B------:R-:W-:Y:S05]  /*6d70*/  BRA `(.L_x_17086) ;  /* 0x00000004003c7947 */ /* 0x000fea0003800000 */
.L_x_17103:
[----:B------:R0:W-:Y:S01]  /*6d80*/  STG.E desc[UR36][R8.64], R18 ;  /* 0x0000001208007986 */ /* 0x0001e2000c101924 */
[----:B------:R-:W-:Y:S05]  /*6d90*/  BRA `(.L_x_17086) ;  /* 0x0000000400347947 */ /* 0x000fea0003800000 */
.L_x_17093:
        /* <DEDUP_REMOVED lines=10> */
.L_x_17106:
[----:B------:R-:W0:Y:S01]  /*6e40*/  I2F.F64.S16 R4, R18 ;  /* 0x0000001200047312 */ /* 0x000e220000101c00 */
[----:B------:R-:W-:-:S05]  /*6e50*/  CS2R R6, SRZ ;  /* 0x0000000000067805 */ /* 0x000fca000001ff00 */
[----:B0-----:R0:W-:Y:S01]  /*6e60*/  STG.E.128 desc[UR36][R8.64], R4 ;  /* 0x0000000408007986 */ /* 0x0011e2000c101d24 */
[----:B------:R-:W-:Y:S05]  /*6e70*/  BRA `(.L_x_17086) ;  /* 0x0000000000fc7947 */ /* 0x000fea0003800000 */
.L_x_17105:
[----:B------:R-:W-:-:S13]  /*6e80*/  ISETP.NE.AND P0, PT, R0, 0xf, PT ;  /* 0x0000000f0000780c */ /* 0x000fda0003f05270 */
[----:B------:R-:W-:Y:S05]  /*6e90*/  @!P0 BRA `(.L_x_17107) ;  /* 0x0000000000e88947 */ /* 0x000fea0003800000 */
[----:B------:R-:W-:-:S13]  /*6ea0*/  ISETP.NE.AND P0, PT, R0, 0x17, PT ;  /* 0x000000170000780c */ /* 0x000fda0003f05270 */
[----:B------:R-:W-:Y:S05]  /*6eb0*/  @!P0 BRA `(.L_x_17108) ;  /* 0x0000000000908947 */ /* 0x000fea0003800000 */
[----:B------:R-:W-:-:S13]  /*6ec0*/  ISETP.NE.AND P0, PT, R0, 0x18, PT ;  /* 0x000000180000780c */ /* 0x000fda0003f05270 */
[----:B------:R-:W-:Y:S05]  /*6ed0*/  @!P0 BRA `(.L_x_17109) ;  /* 0x0000000000448947 */ /* 0x000fea0003800000 */
.L_x_17085:
        /* <DEDUP_REMOVED lines=16> */
.L_x_17110:
[----:B------:R-:W-:Y:S05]  /*6fe0*/  BRA `(.L_x_17086) ;  /* 0x0000000000a07947 */ /* 0x000fea0003800000 */
.L_x_17109:
        /* <DEDUP_REMOVED lines=13> */
.L_x_17112:
[----:B------:R-:W-:Y:S05]  /*70c0*/  BSYNC.RECONVERGENT B0 ;  /* 0x0000000000007941 */ /* 0x000fea0003800200 */
.L_x_17111:
[----:B------:R-:W-:-:S05]  /*70d0*/  LOP3.LUT R3, R0, 0x80, R3, 0xf8, !PT ;  /* 0x0000008000037812 */ /* 0x000fca00078ef803 */
[----:B------:R0:W-:Y:S01]  /*70e0*/  STG.E.U8 desc[UR36][R8.64], R3 ;  /* 0x0000000308007986 */ /* 0x0001e2000c101124 */
[----:B------:R-:W-:Y:S05]  /*70f0*/  BRA `(.L_x_17086) ;  /* 0x00000000005c7947 */ /* 0x000fea0003800000 */
.L_x_17108:
        /* <DEDUP_REMOVED lines=12> */
.L_x_17114:
[----:B------:R-:W-:Y:S01]  /*71c0*/  IMAD.MOV.U32 R0, RZ, RZ, 0x7f ;  /* 0x0000007fff007424 */ /* 0x000fe200078e00ff */
[----:B------:R-:W-:-:S04]  /*71d0*/  ISETP.GT.U32.AND P0, PT, R3, 0x7f800000, PT ;  /* 0x7f8000000300780c */ /* 0x000fc80003f04070 */
[----:B------:R-:W-:-:S09]  /*71e0*/  SEL R0, R0, 0x7c, P0 ;  /* 0x0000007c00007807 */ /* 0x000fd20000000000 */
.L_x_17115:
[----:B------:R-:W-:Y:S05]  /*71f0*/  BSYNC.RECONVERGENT B0 ;  /* 0x0000000000007941 */ /* 0x000fea0003800200 */
.L_x_17113:
[----:B------:R-:W-:-:S04]  /*7200*/  SHF.R.U32.HI R3, RZ, 0x18, R5 ;  /* 0x00000018ff037819 */ /* 0x000fc80000011605 */
[----:B------:R-:W-:-:S05]  /*7210*/  LOP3.LUT R3, R0, 0x80, R3, 0xf8, !PT ;  /* 0x0000008000037812 */ /* 0x000fca00078ef803 */
[----:B------:R0:W-:Y:S01]  /*7220*/  STG.E.U8 desc[UR36][R8.64], R3 ;  /* 0x0000000308007986 */ /* 0x0001e2000c101124 */
[----:B------:R-:W-:Y:S05]  /*7230*/  BRA `(.L_x_17086) ;  /* 0x00000000000c7947 */ /* 0x000fea0003800000 */
.L_x_17107:
[----:B------:R-:W0:Y:S02]  /*7240*/  I2F.S16 R0, R18 ;  /* 0x0000001200007306 */ /* 0x000e240000101400 */
[----:B0-----:R-:W-:-:S05]  /*7250*/  F2FP.BF16.F32.PACK_AB R0, RZ, R0 ;  /* 0x00000000ff00723e */ /* 0x001fca00000010ff */
[----:B------:R0:W-:Y:S02]  /*7260*/  STG.E.U16 desc[UR36][R8.64], R0 ;  /* 0x0000000008007986 */ /* 0x0001e4000c101524 */
.L_x_17086:
[----:B------:R-:W-:-:S07]  /*7270*/  VIADD R23, R23, 0x80 ;  /* 0x0000008017177836 */ /* 0x000fce0000000000 */
.L_x_17045:
[----:B------:R-:W-:Y:S05]  /*7280*/  BSYNC.RECONVERGENT B6 ;  /* 0x0000000000067941 */ /* 0x000fea0003800200 */
.L_x_17044:
        /* <DEDUP_REMOVED lines=21> */
.L_x_17119:
[----:B------:R-:W-:Y:S01]  /*73e0*/  STG.E.U8 desc[UR36][R2.64], R22 ;  /* 0x0000001602007986 */ /* 0x000fe2000c101124 */
[----:B------:R-:W-:Y:S05]  /*73f0*/  EXIT ;  /* 0x000000000000794d */ /* 0x000fea0003800000 */
.L_x_17118:
        /* <DEDUP_REMOVED lines=9> */
.L_x_17122:
[----:B------:R-:W-:Y:S01]  /*7490*/  STG.E desc[UR36][R2.64], R22 ;  /* 0x0000001602007986 */ /* 0x000fe2000c101924 */
[----:B------:R-:W-:Y:S05]  /*74a0*/  EXIT ;  /* 0x000000000000794d */ /* 0x000fea0003800000 */
.L_x_17121:
[----:B------:R-:W-:Y:S01]  /*74b0*/  STG.E.U16 desc[UR36][R2.64], R22 ;  /* 0x0000001602007986 */ /* 0x000fe2000c101524 */
[----:B------:R-:W-:Y:S05]  /*74c0*/  EXIT ;  /* 0x000000000000794d */ /* 0x000fea0003800000 */
.L_x_17117:
        /* <DEDUP_REMOVED lines=9> */
.L_x_17124:
[----:B------:R-:W0:Y:S02]  /*7560*/  I2F.S16 R0, R22 ;  /* 0x0000001600007306 */ /* 0x000e240000101400 */
[----:B0-----:R-:W-:-:S05]  /*7570*/  F2FP.F16.F32.PACK_AB R0, RZ, R0 ;  /* 0x00000000ff00723e */ /* 0x001fca00000000ff */
[----:B------:R-:W-:Y:S01]  /*7580*/  STG.E.U16 desc[UR36][R2.64], R0 ;  /* 0x0000000002007986 */ /* 0x000fe2000c101524 */
[----:B------:R-:W-:Y:S05]  /*7590*/  EXIT ;  /* 0x000000000000794d */ /* 0x000fea0003800000 */
.L_x_17123:
        /* <DEDUP_REMOVED lines=10> */
.L_x_17126:
[----:B------:R-:W0:Y:S02]  /*7640*/  I2F.S16 R22, R22 ;  /* 0x0000001600167306 */ /* 0x000e240000101400 */
[----:B0-----:R-:W-:-:S04]  /*7650*/  F2FP.F16.F32.PACK_AB R5, RZ, R22 ;  /* 0x00000016ff05723e */ /* 0x001fc800000000ff */
[----:B------:R-:W-:-:S05]  /*7660*/  PRMT R5, R5, 0x5410, RZ ;  /* 0x0000541005057816 */ /* 0x000fca00000000ff */
[----:B------:R-:W-:Y:S01]  /*7670*/  STG.E desc[UR36][R2.64], R5 ;  /* 0x0000000502007986 */ /* 0x000fe2000c101924 */
[----:B------:R-:W-:Y:S05]  /*7680*/  EXIT ;  /* 0x000000000000794d */ /* 0x000fea0003800000 */
.L_x_17125:
[----:B------:R-:W0:Y:S02]  /*7690*/  I2F.F64.S16 R22, R22 ;  /* 0x0000001600167312 */ /* 0x000e240000101c00 */
[----:B0-----:R-:W-:Y:S01]  /*76a0*/  STG.E.64 desc[UR36][R2.64], R22 ;  /* 0x0000001602007986 */ /* 0x001fe2000c101b24 */
[----:B------:R-:W-:Y:S05]  /*76b0*/  EXIT ;  /* 0x000000000000794d */ /* 0x000fea0003800000 */
.L_x_17116:
        /* <DEDUP_REMOVED lines=12> */
.L_x_17130:
        /* <DEDUP_REMOVED lines=18> */
.L_x_17133:
[----:B------:R-:W-:-:S04]  /*78a0*/  SHF.R.U32.HI R5, RZ, 0x18, R5 ;  /* 0x00000018ff057819 */ /* 0x000fc80000011605 */
[----:B------:R-:W-:-:S07]  /*78b0*/  LOP3.LUT R0, R0, 0x80, R5, 0xf8, !PT ;  /* 0x0000008000007812 */ /* 0x000fce00078ef805 */
.L_x_17132:
[----:B------:R-:W-:Y:S05]  /*78c0*/  BSYNC.RECONVERGENT B0 ;  /* 0x0000000000007941 */ /* 0x000fea0003800200 */
.L_x_17131:
[----:B------:R-:W-:Y:S01]  /*78d0*/  STG.E.U8 desc[UR36][R2.64], R0 ;  /* 0x0000000002007986 */ /* 0x000fe2000c101124 */
[----:B------:R-:W-:Y:S05]  /*78e0*/  EXIT ;  /* 0x000000000000794d */ /* 0x000fea0003800000 */
.L_x_17129:
        /* <DEDUP_REMOVED lines=18> */
.L_x_17136:
[----:B------:R-:W-:-:S04]  /*7a10*/  SHF.R.U32.HI R5, RZ, 0x18, R5 ;  /* 0x00000018ff057819 */ /* 0x000fc80000011605 */
[----:B------:R-:W-:-:S07]  /*7a20*/  LOP3.LUT R0, R0, 0x80, R5, 0xf8, !PT ;  /* 0x0000008000007812 */ /* 0x000fce00078ef805 */
.L_x_17135:
[----:B------:R-:W-:Y:S05]  /*7a30*/  BSYNC.RECONVERGENT B0 ;  /* 0x0000000000007941 */ /* 0x000fea0003800200 */
.L_x_17134:
[----:B------:R-:W-:Y:S01]  /*7a40*/  STG.E.U8 desc[UR36][R2.64], R0 ;  /* 0x0000000002007986 */ /* 0x000fe2000c101124 */
[----:B------:R-:W-:Y:S05]  /*7a50*/  EXIT ;  /* 0x000000000000794d */ /* 0x000fea0003800000 */
.L_x_17128:
        /* <DEDUP_REMOVED lines=22> */
.L_x_17138:
[----:B------:R-:W-:-:S05]  /*7bc0*/  SHF.R.S32.HI R23, RZ, 0x1f, R22 ;  /* 0x0000001fff177819 */ /* 0x000fca0000011416 */
[----:B------:R-:W-:Y:S01]  /*7bd0*/  STG.E.64 desc[UR36][R2.64], R22 ;  /* 0x0000001602007986 */ /* 0x000fe2000c101b24 */
[----:B------:R-:W-:Y:S05]  /*7be0*/  EXIT ;  /* 0x000000000000794d */ /* 0x000fea0003800000 */
.L_x_17137:
[----:B------:R-:W-:Y:S01]  /*7bf0*/  STG.E desc[UR36][R2.64], R22 ;  /* 0x0000001602007986 */ /* 0x000fe2000c101924 */
[----:B------:R-:W-:Y:S05]  /*7c00*/  EXIT ;  /* 0x000000000000794d */ /* 0x000fea0003800000 */
.L_x_17127:
        /* <DEDUP_REMOVED lines=8> */
[----:B------:R-:W-:Y:S01]  /*7c90*/  STG.E.U8 desc[UR36][R2.64], R5 ;  /* 0x0000000502007986 */ /* 0x000fe2000c101124 */
[----:B------:R-:W-:Y:S05]  /*7ca0*/  EXIT ;  /* 0x000000000000794d */ /* 0x000fea0003800000 */
.L_x_17140:
[----:B------:R-:W0:Y:S01]  /*7cb0*/  I2F.F64.S16 R4, R22 ;  /* 0x0000001600047312 */ /* 0x000e220000101c00 */
[----:B------:R-:W-:-:S05]  /*7cc0*/  CS2R R6, SRZ ;  /* 0x0000000000067805 */ /* 0x000fca000001ff00 */
[----:B0-----:R-:W-:Y:S01]  /*7cd0*/  STG.E.128 desc[UR36][R2.64], R4 ;  /* 0x0000000402007986 */ /* 0x001fe2000c101d24 */
[----:B------:R-:W-:Y:S05]  /*7ce0*/  EXIT ;  /* 0x000000000000794d */ /* 0x000fea0003800000 */
.L_x_17139:
[----:B------:R-:W-:-:S13]  /*7cf0*/  ISETP.NE.AND P0, PT, R0, 0xf, PT ;  /* 0x0000000f0000780c */ /* 0x000fda0003f05270 */
[----:B------:R-:W-:Y:S05]  /*7d00*/  @!P0 BRA `(.L_x_17141) ;  /* 0x0000000000e88947 */ /* 0x000fea0003800000 */
[----:B------:R-:W-:-:S13]  /*7d10*/  ISETP.NE.AND P0, PT, R0, 0x17, PT ;  /* 0x000000170000780c */ /* 0x000fda0003f05270 */
[----:B------:R-:W-:Y:S05]  /*7d20*/  @!P0 BRA `(.L_x_17142) ;  /* 0x0000000000908947 */ /* 0x000fea0003800000 */
[----:B------:R-:W-:-:S13]  /*7d30*/  ISETP.NE.AND P0, PT, R0, 0x18, PT ;  /* 0x000000180000780c */ /* 0x000fda0003f05270 */
[----:B------:R-:W-:Y:S05]  /*7d40*/  @!P0 BRA `(.L_x_17143) ;  /* 0x0000000000448947 */ /* 0x000fea0003800000 */
.L_x_17120:
        /* <DEDUP_REMOVED lines=16> */
.L_x_17144:
[----:B------:R-:W-:Y:S05]  /*7e50*/  EXIT ;  /* 0x000000000000794d */ /* 0x000fea0003800000 */
.L_x_17143:
        /* <DEDUP_REMOVED lines=13> */
.L_x_17146:
[----:B------:R-:W-:Y:S05]  /*7f30*/  BSYNC.RECONVERGENT B0 ;  /* 0x0000000000007941 */ /* 0x000fea0003800200 */
.L_x_17145:
[----:B------:R-:W-:-:S05]  /*7f40*/  LOP3.LUT R5, R0, 0x80, R5, 0xf8, !PT ;  /* 0x0000008000057812 */ /* 0x000fca00078ef805 */
[----:B------:R-:W-:Y:S01]  /*7f50*/  STG.E.U8 desc[UR36][R2.64], R5 ;  /* 0x0000000502007986 */ /* 0x000fe2000c101124 */
[----:B------:R-:W-:Y:S05]  /*7f60*/  EXIT ;  /* 0x000000000000794d */ /* 0x000fea0003800000 */
.L_x_17142:
        /* <DEDUP_REMOVED lines=12> */
.L_x_17148:
[----:B------:R-:W-:Y:S01]  /*8030*/  IMAD.MOV.U32 R0, RZ, RZ, 0x7f ;  /* 0x0000007fff007424 */ /* 0x000fe200078e00ff */
[----:B------:R-:W-:-:S04]  /*8040*/  ISETP.GT.U32.AND P0, PT, R4, 0x7f800000, PT ;  /* 0x7f8000000400780c */ /* 0x000fc80003f04070 */
[----:B------:R-:W-:-:S09]  /*8050*/  SEL R0, R0, 0x7c, P0 ;  /* 0x0000007c00007807 */ /* 0x000fd20000000000 */
.L_x_17149:
[----:B------:R-:W-:Y:S05]  /*8060*/  BSYNC.RECONVERGENT B0 ;  /* 0x0000000000007941 */ /* 0x000fea0003800200 */
.L_x_17147:
[----:B------:R-:W-:-:S04]  /*8070*/  SHF.R.U32.HI R5, RZ, 0x18, R5 ;  /* 0x00000018ff057819 */ /* 0x000fc80000011605 */
[----:B------:R-:W-:-:S05]  /*8080*/  LOP3.LUT R5, R0, 0x80, R5, 0xf8, !PT ;  /* 0x0000008000057812 */ /* 0x000fca00078ef805 */
[----:B------:R-:W-:Y:S01]  /*8090*/  STG.E.U8 desc[UR36][R2.64], R5 ;  /* 0x0000000502007986 */ /* 0x000fe2000c101124 */
[----:B------:R-:W-:Y:S05]  /*80a0*/  EXIT ;  /* 0x000000000000794d */ /* 0x000fea0003800000 */
.L_x_17141:
[----:B------:R-:W0:Y:S02]  /*80b0*/  I2F.S16 R0, R22 ;  /* 0x0000001600007306 */ /* 0x000e240000101400 */
[----:B0-----:R-:W-:-:S05]  /*80c0*/  F2FP.BF16.F32.PACK_AB R0, RZ, R0 ;  /* 0x00000000ff00723e */ /* 0x001fca00000010ff */
[----:B------:R-:W-:Y:S01]  /*80d0*/  STG.E.U16 desc[UR36][R2.64], R0 ;  /* 0x0000000002007986 */ /* 0x000fe2000c101524 */
[----:B------:R-:W-:Y:S05]  /*80e0*/  EXIT ;  /* 0x000000000000794d */ /* 0x000fea0003800000 */
.L_x_17150:
        /* <DEDUP_REMOVED lines=9> */
.L_x_23793:


//--------------------- .text._ZN2at6native18elementwise_kernelILi128ELi4EZNS0_22gpu_kernel_impl_nocastIZZZNS0_23logical_not_kernel_cudaERNS_18TensorIteratorBaseEENKUlvE0_clEvENKUlvE10_clEvEUlN3c108BFloat16EE_EEvS4_RKT_EUliE_EEviT1_ --------------------------
	.section	.text._ZN2at6native18elementwise_kernelILi128ELi4EZNS0_22gpu_kernel_impl_nocastIZZZNS0_23logical_not_kernel_cudaERNS_18TensorIteratorBaseEENKUlvE0_clEvENKUlvE10_clEvEUlN3c108BFloat16EE_EEvS4_RKT_EUliE_EEviT1_,"ax",@progbits
	.align	128
        .global         _ZN2at6native18elementwise_kernelILi128ELi4EZNS0_22gpu_kernel_impl_nocastIZZZNS0_23logical_not_kernel_cudaERNS_18TensorIteratorBaseEENKUlvE0_clEvENKUlvE10_clEvEUlN3c108BFloat16EE_EEvS4_RKT_EUliE_EEviT1_
        .type           _ZN2at6native18elementwise_kernelILi128ELi4EZNS0_22gpu_kernel_impl_nocastIZZZNS0_23logical_not_kernel_cudaERNS_18TensorIteratorBaseEENKUlvE0_clEvENKUlvE10_clEvEUlN3c108BFloat16EE_EEvS4_RKT_EUliE_EEviT1_,@function
        .size           _ZN2at6native18elementwise_kernelILi128ELi4EZNS0_22gpu_kernel_impl_nocastIZZZNS0_23logical_not_kernel_cudaERNS_18TensorIteratorBaseEENKUlvE0_clEvENKUlvE10_clEvEUlN3c108BFloat16EE_EEvS4_RKT_EUliE_EEviT1_,(.L_x_23794 - _ZN2at6native18elementwise_kernelILi128ELi4EZNS0_22gpu_kernel_impl_nocastIZZZNS0_23logical_not_kernel_cudaERNS_18TensorIteratorBaseEENKUlvE0_clEvENKUlvE10_clEvEUlN3c108BFloat16EE_EEvS4_RKT_EUliE_EEviT1_)
        .other          _ZN2at6native18elementwise_kernelILi128ELi4EZNS0_22gpu_kernel_impl_nocastIZZZNS0_23logical_not_kernel_cudaERNS_18TensorIteratorBaseEENKUlvE0_clEvENKUlvE10_clEvEUlN3c108BFloat16EE_EEvS4_RKT_EUliE_EEviT1_,@"STO_CUDA_ENTRY STV_DEFAULT"
_ZN2at6native18elementwise_kernelILi128ELi4EZNS0_22gpu_kernel_impl_nocastIZZZNS0_23logical_not_kernel_cudaERNS_18TensorIteratorBaseEENKUlvE0_clEvENKUlvE10_clEvEUlN3c108BFloat16EE_EEvS4_RKT_EUliE_EEviT1_:
.text._ZN2at6native18elementwise_kernelILi128ELi4EZNS0_22gpu_kernel_impl_nocastIZZZNS0_23logical_not_kernel_cudaERNS_18TensorIteratorBaseEENKUlvE0_clEvENKUlvE10_clEvEUlN3c108BFloat16EE_EEvS4_RKT_EUliE_EEviT1_:
        /* <DEDUP_REMOVED lines=18> */
[----:B--2---:R-:W-:-:S04]  /*0120*/  SHF.L.U32 R0, R4, 0x10, RZ ;  /* 0x0000001004007819 */ /* 0x004fc800000006ff */
[----:B------:R-:W-:-:S04]  /*0130*/  FSETP.NEU.FTZ.AND P0, PT, R0, RZ, PT ;  /* 0x000000ff0000720b */ /* 0x000fc80003f1d000 */
[----:B------:R-:W-:Y:S02]  /*0140*/  SEL R9, RZ, 0x1, P0 ;  /* 0x00000001ff097807 */ /* 0x000fe40000000000 */
[----:B------:R-:W-:-:S03]  /*0150*/  ISETP.GE.AND P0, PT, R3, UR4, PT ;  /* 0x0000000403007c0c */ /* 0x000fc6000bf06270 */
[----:B0-----:R0:W-:Y:S10]  /*0160*/  STG.E.U8 desc[UR6][R6.64], R9 ;  /* 0x0000000906007986 */ /* 0x0011f4000c101106 */
[----:B------:R-:W-:Y:S05]  /*0170*/  @P0 BREAK.RELIABLE B1 ;  /* 0x0000000000010942 */ /* 0x000fea0003800100 */
[----:B------:R-:W-:Y:S05]  /*0180*/  @P0 BRA `(.L_x_17155) ;  /* 0x0000000000500947 */ /* 0x000fea0003800000 */
[----:B------:R-:W1:Y:S02]  /*0190*/  LDC.64 R4, c[0x0][0x588] ;  /* 0x00016200ff047b82 */ /* 0x000e640000000a00 */
[----:B-1----:R-:W2:Y:S06]  /*01a0*/  LDG.E.U16 R4, desc[UR6][R4.64] ;  /* 0x0000000604047981 */ /* 0x002eac000c1e1500 */
[----:B0-----:R-:W0:Y:S01]  /*01b0*/  LDC.64 R6, c[0x0][0x580] ;  /* 0x00016000ff067b82 */ /* 0x001e220000000a00 */
[----:B------:R-:W-:Y:S02]  /*01c0*/  IADD3 R3, PT, PT, R3, 0x80, RZ ;  /* 0x0000008003037810 */ /* 0x000fe40007ffe0ff */
[----:B--2---:R-:W-:-:S04]  /*01d0*/  SHF.L.U32 R0, R4, 0x10, RZ ;  /* 0x0000001004007819 */ /* 0x004fc800000006ff */
[----:B------:R-:W-:-:S04]  /*01e0*/  FSETP.NEU.FTZ.AND P0, PT, R0, RZ, PT ;  /* 0x000000ff0000720b */ /* 0x000fc80003f1d000 */
[----:B------:R-:W-:-:S05]  /*01f0*/  SEL R9, RZ, 0x1, P0 ;  /* 0x00000001ff097807 */ /* 0x000fca0000000000 */
[----:B0-----:R0:W-:Y:S04]  /*0200*/  STG.E.U8 desc[UR6][R6.64], R9 ;  /* 0x0000000906007986 */ /* 0x0011e8000c101106 */
.L_x_17154:
[----:B------:R-:W-:-:S13]  /*0210*/  ISETP.GE.AND P0, PT, R3, UR4, PT ;  /* 0x0000000403007c0c */ /* 0x000fda000bf06270 */
[----:B------:R-:W-:Y:S05]  /*0220*/  @P0 BREAK.RELIABLE B1 ;  /* 0x0000000000010942 */ /* 0x000fea0003800100 */
[----:B------:R-:W-:Y:S05]  /*0230*/  @P0 BRA `(.L_x_17155) ;  /* 0x0000000000240947 */ /* 0x000fea0003800000 */
[----:B------:R-:W-:Y:S05]  /*0240*/  BSYNC.RELIABLE B1 ;  /* 0x0000000000017941 */ /* 0x000fea0003800100 */
.L_x_17153:
        /* <DEDUP_REMOVED lines=8> */
.L_x_17155:
[----:B------:R-:W-:Y:S05]  /*02d0*/  BSYNC.RECONVERGENT B0 ;  /* 0x0000000000007941 */ /* 0x000fea0003800200 */
.L_x_17152:
[----:B------:R-:W-:Y:S05]  /*02e0*/  WARPSYNC.ALL ;  /* 0x0000000000007948 */ /* 0x000fea0003800000 */
[----:B------:R-:W-:-:S13]  /*02f0*/  ISETP.GE.AND P0, PT, R3, UR4, PT ;  /* 0x0000000403007c0c */ /* 0x000fda000bf06270 */
[----:B------:R-:W-:Y:S05]  /*0300*/  @P0 EXIT ;  /* 0x000000000000094d */ /* 0x000fea0003800000 */
[----:B------:R-:W2:Y:S02]  /*0310*/  LDC.64 R2, c[0x0][0x588] ;  /* 0x00016200ff027b82 */ /* 0x000ea40000000a00 */
[----:B--2---:R-:W2:Y:S06]  /*0320*/  LDG.E.U16 R2, desc[UR6][R2.64] ;  /* 0x0000000602027981 */ /* 0x004eac000c1e1500 */
[----:B------:R-:W3:Y:S01]  /*0330*/  LDC.64 R4, c[0x0][0x580] ;  /* 0x00016000ff047b82 */ /* 0x000ee20000000a00 */
[----:B--2---:R-:W-:-:S05]  /*0340*/  IMAD.U32 R0, R2, 0x10000, RZ ;  /* 0x0001000002007824 */ /* 0x004fca00078e00ff */
[----:B------:R-:W-:-:S04]  /*0350*/  FSETP.NEU.FTZ.AND P0, PT, R0, RZ, PT ;  /* 0x000000ff0000720b */ /* 0x000fc80003f1d000 */
[----:B01----:R-:W-:-:S05]  /*0360*/  SEL R7, RZ, 0x1, P0 ;  /* 0x00000001ff077807 */ /* 0x003fca0000000000 */
[----:B---3--:R-:W-:Y:S01]  /*0370*/  STG.E.U8 desc[UR6][R4.64], R7 ;  /* 0x0000000704007986 */ /* 0x008fe2000c101106 */
[----:B------:R-:W-:Y:S05]  /*0380*/  EXIT ;  /* 0x000000000000794d */ /* 0x000fea0003800000 */
.L_x_17151:
        /* <DEDUP_REMOVED lines=306> */
.L_x_17159:
[----:B------:R-:W0:Y:S02]  /*16b0*/  LDCU.128 UR8, c[0x0][0x580] ;  /* 0x0000b000ff0877ac */ /* 0x000e240008000c00 */
[----:B0-----:R-:W-:-:S04]  /*16c0*/  IADD3 R6, P0, PT, R4, UR10, RZ ;  /* 0x0000000a04067c10 */ /* 0x001fc8000ff1e0ff */
[----:B------:R-:W-:-:S05]  /*16d0*/  IADD3.X R7, PT, PT, RZ, UR11, RZ, P0, !PT ;  /* 0x0000000bff077c10 */ /* 0x000fca00087fe4ff */
[----:B------:R-:W2:Y:S01]  /*16e0*/  LDG.E.U16 R6, desc[UR6][R6.64] ;  /* 0x0000000606067981 */ /* 0x000ea2000c1e1500 */
[----:B------:R-:W-:Y:S02]  /*16f0*/  IADD3 R4, P1, PT, R5, UR8, RZ ;  /* 0x0000000805047c10 */ /* 0x000fe4000ff3e0ff */
[----:B------:R-:W-:-:S03]  /*1700*/  IADD3 R3, PT, PT, R3, 0x80, RZ ;  /* 0x0000008003037810 */ /* 0x000fc60007ffe0ff */
[----:B------:R-:W-:Y:S01]  /*1710*/  IMAD.X R5, RZ, RZ, UR9, P1 ;  /* 0x00000009ff057e24 */ /* 0x000fe200088e06ff */
[----:B--2---:R-:W-:-:S04]  /*1720*/  SHF.L.U32 R8, R6, 0x10, RZ ;  /* 0x0000001006087819 */ /* 0x004fc800000006ff */
[----:B------:R-:W-:-:S04]  /*1730*/  FSETP.NEU.FTZ.AND P0, PT, R8, RZ, PT ;  /* 0x000000ff0800720b */ /* 0x000fc80003f1d000 */
[----:B------:R-:W-:Y:S02]  /*1740*/  SEL R9, RZ, 0x1, P0 ;  /* 0x00000001ff097807 */ /* 0x000fe40000000000 */
        /* <DEDUP_REMOVED lines=302> */
.L_x_17161:
[----:B------:R-:W0:Y:S02]  /*2a30*/  LDCU.128 UR8, c[0x0][0x580] ;  /* 0x0000b000ff0877ac */ /* 0x000e240008000c00 */
[----:B0-----:R-:W-:-:S04]  /*2a40*/  IADD3 R6, P0, PT, R4, UR10, RZ ;  /* 0x0000000a04067c10 */ /* 0x001fc8000ff1e0ff */
[----:B------:R-:W-:-:S05]  /*2a50*/  IADD3.X R7, PT, PT, RZ, UR11, RZ, P0, !PT ;  /* 0x0000000bff077c10 */ /* 0x000fca00087fe4ff */
[----:B------:R-:W2:Y:S01]  /*2a60*/  LDG.E.U16 R6, desc[UR6][R6.64] ;  /* 0x0000000606067981 */ /* 0x000ea2000c1e1500 */
[----:B------:R-:W-:Y:S02]  /*2a70*/  IADD3 R4, P1, PT, R5, UR8, RZ ;  /* 0x0000000805047c10 */ /* 0x000fe4000ff3e0ff */
[----:B------:R-:W-:Y:S02]  /*2a80*/  IADD3 R3, PT, PT, R3, 0x80, RZ ;  /* 0x0000008003037810 */ /* 0x000fe40007ffe0ff */
[----:B------:R-:W-:Y:S01]  /*2a90*/  IADD3.X R5, PT, PT, RZ, UR9, RZ, P1, !PT ;  /* 0x00000009ff057c10 */ /* 0x000fe20008ffe4ff */
[----:B--2---:R-:W-:-:S05]  /*2aa0*/  IMAD.U32 R8, R6, 0x10000, RZ ;  /* 0x0001000006087824 */ /* 0x004fca00078e00ff */
[----:B------:R-:W-:-:S04]  /*2ab0*/  FSETP.NEU.FTZ.AND P0, PT, R8, RZ, PT ;  /* 0x000000ff0800720b */ /* 0x000fc80003f1d000 */
[----:B------:R-:W-:-:S05]  /*2ac0*/  SEL R9, RZ, 0x1, P0 ;  /* 0x00000001ff097807 */ /* 0x000fca0000000000 */
[----:B------:R0:W-:Y:S04]  /*2ad0*/  STG.E.U8 desc[UR6][R4.64], R9 ;  /* 0x0000000904007986 */ /* 0x0001e8000c101106 */
.L_x_17158:
[----:B------:R-:W-:-:S13]  /*2ae0*/  ISETP.GE.AND P0, PT, R3, UR4, PT ;  /* 0x0000000403007c0c */ /* 0x000fda000bf06270 */
[----:B------:R-:W-:Y:S05]  /*2af0*/  @P0 BREAK.RELIABLE B1 ;  /* 0x0000000000010942 */ /* 0x000fea0003800100 */
[----:B------:R-:W-:Y:S05]  /*2b00*/  @P0 BRA `(.L_x_17160) ;  /* 0x0000001000d80947 */ /* 0x000fea0003800000 */
[----:B------:R-:W-:Y:S05]  /*2b10*/  BSYNC.RELIABLE B1 ;  /* 0x0000000000017941 */ /* 0x000fea0003800100 */
.L_x_17157:
        /* <DEDUP_REMOVED lines=298> */
.L_x_17162:
        /* <DEDUP_REMOVED lines=9> */
[----:B------:R-:W-:-:S05]  /*3e50*/  SEL R9, RZ, 0x1, P0 ;  /* 0x00000001ff097807 */ /* 0x000fca0000000000 */
[----:B------:R1:W-:Y:S04]  /*3e60*/  STG.E.U8 desc[UR6][R4.64], R9 ;  /* 0x0000000904007986 */ /* 0x0003e8000c101106 */
.L_x_17160:
[----:B------:R-:W-:Y:S05]  /*3e70*/  BSYNC.RECONVERGENT B0 ;  /* 0x0000000000007941 */ /* 0x000fea0003800200 */
.L_x_17156:
        /* <DEDUP_REMOVED lines=301> */
.L_x_17163:
[----:B------:R-:W0:Y:S02]  /*5150*/  LDCU.128 UR8, c[0x0][0x580] ;  /* 0x0000b000ff0877ac */ /* 0x000e240008000c00 */
[----:B0-----:R-:W-:-:S04]  /*5160*/  IADD3 R4, P0, PT, R2, UR10, RZ ;  /* 0x0000000a02047c10 */ /* 0x001fc8000ff1e0ff */
[----:B------:R-:W-:-:S05]  /*5170*/  IADD3.X R5, PT, PT, RZ, UR11, RZ, P0, !PT ;  /* 0x0000000bff057c10 */ /* 0x000fca00087fe4ff */
[----:B------:R-:W2:Y:S01]  /*5180*/  LDG.E.U16 R4, desc[UR6][R4.64] ;  /* 0x0000000604047981 */ /* 0x000ea2000c1e1500 */
[----:B------:R-:W-:-:S04]  /*5190*/  IADD3 R2, P1, PT, R3, UR8, RZ ;  /* 0x0000000803027c10 */ /* 0x000fc8000ff3e0ff */
[----:B------:R-:W-:Y:S02]  /*51a0*/  IADD3.X R3, PT, PT, RZ, UR9, RZ, P1, !PT ;  /* 0x00000009ff037c10 */ /* 0x000fe40008ffe4ff */
[----:B--2---:R-:W-:-:S04]  /*51b0*/  SHF.L.U32 R0, R4, 0x10, RZ ;  /* 0x0000001004007819 */ /* 0x004fc800000006ff */
[----:B------:R-:W-:-:S04]  /*51c0*/  FSETP.NEU.FTZ.AND P0, PT, R0, RZ, PT ;  /* 0x000000ff0000720b */ /* 0x000fc80003f1d000 */
[----:B------:R-:W-:-:S05]  /*51d0*/  SEL R7, RZ, 0x1, P0 ;  /* 0x00000001ff077807 */ /* 0x000fca0000000000 */
[----:B------:R-:W-:Y:S01]  /*51e0*/  STG.E.U8 desc[UR6][R2.64], R7 ;  /* 0x0000000702007986 */ /* 0x000fe2000c101106 */
[----:B------:R-:W-:Y:S05]  /*51f0*/  EXIT ;  /* 0x000000000000794d */ /* 0x000fea0003800000 */
.L_x_17164:
        /* <DEDUP_REMOVED lines=16> */
.L_x_23794:


//--------------------- .text._ZN2at6native27unrolled_elementwise_kernelIZZZNS0_23logical_not_kernel_cudaERNS_18TensorIteratorBaseEENKUlvE0_clEvENKUlvE10_clEvEUlN3c108BFloat16EE_St5arrayIPcLm2EELi4E23TrivialOffsetCalculatorILi1EjESD_NS0_6memory15LoadWithoutCastENSE_16StoreWithoutCastEEEviT_T0_T2_T3_T4_T5_ --------------------------
	.section	.text._ZN2at6native27unrolled_elementwise_kernelIZZZNS0_23logical_not_kernel_cudaERNS_18TensorIteratorBaseEENKUlvE0_clEvENKUlvE10_clEvEUlN3c108BFloat16EE_St5arrayIPcLm2EELi4E23TrivialOffsetCalculatorILi1EjESD_NS0_6memory15LoadWithoutCastENSE_16StoreWithoutCastEEEviT_T0_T2_T3_T4_T5_,"ax",@progbits
	.align	128
        .global         _ZN2at6native27unrolled_elementwise_kernelIZZZNS0_23logical_not_kernel_cudaERNS_18TensorIteratorBaseEENKUlvE0_clEvENKUlvE10_clEvEUlN3c108BFloat16EE_St5arrayIPcLm2EELi4E23TrivialOffsetCalculatorILi1EjESD_NS0_6memory15LoadWithoutCastENSE_16StoreWithoutCastEEEviT_T0_T2_T3_T4_T5_
        .type           _ZN2at6native27unrolled_elementwise_kernelIZZZNS0_23logical_not_kernel_cudaERNS_18TensorIteratorBaseEENKUlvE0_clEvENKUlvE10_clEvEUlN3c108BFloat16EE_St5arrayIPcLm2EELi4E23TrivialOffsetCalculatorILi1EjESD_NS0_6memory15LoadWithoutCastENSE_16StoreWithoutCastEEEviT_T0_T2_T3_T4_T5_,@function
        .size           _ZN2at6native27unrolled_elementwise_kernelIZZZNS0_23logical_not_kernel_cudaERNS_18TensorIteratorBaseEENKUlvE0_clEvENKUlvE10_clEvEUlN3c108BFloat16EE_St5arrayIPcLm2EELi4E23TrivialOffsetCalculatorILi1EjESD_NS0_6memory15LoadWithoutCastENSE_16StoreWithoutCastEEEviT_T0_T2_T3_T4_T5_,(.L_x_23795 - _ZN2at6native27unrolled_elementwise_kernelIZZZNS0_23logical_not_kernel_cudaERNS_18TensorIteratorBaseEENKUlvE0_clEvENKUlvE10_clEvEUlN3c108BFloat16EE_St5arrayIPcLm2EELi4E23TrivialOffsetCalculatorILi1EjESD_NS0_6memory15LoadWithoutCastENSE_16StoreWithoutCastEEEviT_T0_T2_T3_T4_T5_)
        .other          _ZN2at6native27unrolled_elementwise_kernelIZZZNS0_23logical_not_kernel_cudaERNS_18TensorIteratorBaseEENKUlvE0_clEvENKUlvE10_clEvEUlN3c108BFloat16EE_St5arrayIPcLm2EELi4E23TrivialOffsetCalculatorILi1EjESD_NS0_6memory15LoadWithoutCastENSE_16StoreWithoutCastEEEviT_T0_T2_T3_T4_T5_,@"STO_CUDA_ENTRY STV_DEFAULT"
_ZN2at6native27unrolled_elementwise_kernelIZZZNS0_23logical_not_kernel_cudaERNS_18TensorIteratorBaseEENKUlvE0_clEvENKUlvE10_clEvEUlN3c108BFloat16EE_St5arrayIPcLm2EELi4E23TrivialOffsetCalculatorILi1EjESD_NS0_6memory15LoadWithoutCastENSE_16StoreWithoutCastEEEviT_T0_T2_T3_T4_T5_:
.text._ZN2at6native27unrolled_elementwise_kernelIZZZNS0_23logical_not_kernel_cudaERNS_18TensorIteratorBaseEENKUlvE0_clEvENKUlvE10_clEvEUlN3c108BFloat16EE_St5arrayIPcLm2EELi4E23TrivialOffsetCalculatorILi1EjESD_NS0_6memory15LoadWithoutCastENSE_16StoreWithoutCastEEEviT_T0_T2_T3_T4_T5_:
        /* <DEDUP_REMOVED lines=17> */
[----:B------:R-:W-:-:S06]  /*0110*/  PRMT R7, RZ, 0x7610, R7 ;  /* 0x00007610ff077816 */ /* 0x000fcc0000000007 */
[----:B-1----:R0:W3:Y:S05]  /*0120*/  @!P0 LDG.E.U16 R7, desc[UR4][R12.64] ;  /* 0x000000040c078981 */ /* 0x0020ea000c1e1500 */
[----:B------:R-:W1:Y:S01]  /*0130*/  @!P2 LDC.64 R8, c[0x0][0x390] ;  /* 0x0000e400ff08ab82 */ /* 0x000e620000000a00 */
[----:B------:R-:W-:Y:S01]  /*0140*/  @!P2 IMAD R17, R0, 0x200, R19 ;  /* 0x000002000011a824 */ /* 0x000fe200078e0213 */
[----:B------:R-:W-:Y:S01]  /*0150*/  PRMT R18, RZ, 0x7610, R18 ;  /* 0x00007610ff127816 */ /* 0x000fe20000000012 */
[----:B--2---:R-:W-:Y:S01]  /*0160*/  @!P1 IMAD.WIDE.U32 R14, R15, 0x2, R10 ;  /* 0x000000020f0e9825 */ /* 0x004fe200078e000a */
[----:B------:R-:W-:-:S04]  /*0170*/  PRMT R10, RZ, 0x7610, R10 ;  /* 0x00007610ff0a7816 */ /* 0x000fc8000000000a */
[----:B------:R2:W4:Y:S01]  /*0180*/  @!P1 LDG.E.U16 R18, desc[UR4][R14.64] ;  /* 0x000000040e129981 */ /* 0x000522000c1e1500 */
[----:B-1----:R-:W-:-:S05]  /*0190*/  @!P2 IMAD.WIDE.U32 R16, R17, 0x2, R8 ;  /* 0x000000021110a825 */ /* 0x002fca00078e0008 */
[----:B------:R-:W4:Y:S01]  /*01a0*/  @!P2 LDG.E.U16 R10, desc[UR4][R16.64] ;  /* 0x00000004100aa981 */ /* 0x000f22000c1e1500 */
[----:B------:R-:W-:-:S05]  /*01b0*/  @!P2 VIADD R19, R19, 0x80 ;  /* 0x000000801313a836 */ /* 0x000fca0000000000 */
[----:B------:R-:W-:-:S13]  /*01c0*/  ISETP.GE.AND P0, PT, R19, R2, PT ;  /* 0x000000021300720c */ /* 0x000fda0003f06270 */
[----:B------:R-:W0:Y:S01]  /*01d0*/  @!P0 LDC.64 R8, c[0x0][0x390] ;  /* 0x0000e400ff088b82 */ /* 0x000e220000000a00 */
[----:B------:R-:W-:Y:S01]  /*01e0*/  ISETP.GE.AND P3, PT, R3, R2, PT ;  /* 0x000000020300720c */ /* 0x000fe20003f66270 */
[----:B------:R-:W-:-:S04]  /*01f0*/  @!P0 IMAD R11, R0, 0x200, R19 ;  /* 0x00000200000b8824 */ /* 0x000fc800078e0213 */
[----:B0-----:R-:W-:-:S08]  /*0200*/  @!P0 IMAD.WIDE.U32 R12, R11, 0x2, R8 ;  /* 0x000000020b0c8825 */ /* 0x001fd000078e0008 */
[----:B------:R-:W0:Y:S01]  /*0210*/  @!P3 LDC.64 R8, c[0x0][0x388] ;  /* 0x0000e200ff08bb82 */ /* 0x000e220000000a00 */
[----:B------:R-:W-:Y:S01]  /*0220*/  PRMT R11, RZ, 0x7610, R11 ;  /* 0x00007610ff0b7816 */ /* 0x000fe2000000000b */
[----:B--2---:R-:W-:-:S05]  /*0230*/  @!P3 IMAD R15, R0, 0x200, R3 ;  /* 0x00000200000fb824 */ /* 0x004fca00078e0203 */
[----:B------:R1:W5:Y:S01]  /*0240*/  @!P0 LDG.E.U16 R11, desc[UR4][R12.64] ;  /* 0x000000040c0b8981 */ /* 0x000362000c1e1500 */
[C---:B------:R-:W-:Y:S01]  /*0250*/  IADD3 R19, PT, PT, R3.reuse, 0x100, RZ ;  /* 0x0000010003137810 */ /* 0x040fe20007ffe0ff */
[----:B------:R-:W-:-:S03]  /*0260*/  VIADD R21, R3, 0x80 ;  /* 0x0000008003157836 */ /* 0x000fc60000000000 */
[-C--:B------:R-:W-:Y:S02]  /*0270*/  ISETP.GE.AND P1, PT, R19, R2.reuse, PT ;  /* 0x000000021300720c */ /* 0x080fe40003f26270 */
[----:B------:R-:W-:Y:S02]  /*0280*/  ISETP.GE.AND P2, PT, R21, R2, PT ;  /* 0x000000021500720c */ /* 0x000fe40003f46270 */
[----:B0-----:R-:W-:Y:S01]  /*0290*/  @!P3 IADD3 R8, P0, PT, R15, R8, RZ ;  /* 0x000000080f08b210 */ /* 0x001fe20007f1e0ff */
[----:B------:R-:W-:-:S04]  /*02a0*/  VIADD R15, R3, 0x180 ;  /* 0x00000180030f7836 */ /* 0x000fc80000000000 */
[----:B------:R-:W-:Y:S02]  /*02b0*/  @!P3 IMAD.X R9, RZ, RZ, R9, P0 ;  /* 0x000000ffff09b224 */ /* 0x000fe400000e0609 */
[----:B------:R-:W-:-:S05]  /*02c0*/  @!P3 IMAD.MOV.U32 R3, RZ, RZ, R21 ;  /* 0x000000ffff03b224 */ /* 0x000fca00078e0015 */
[----:B------:R-:W-:Y:S01]  /*02d0*/  ISETP.GE.AND P0, PT, R3, R2, PT ;  /* 0x000000020300720c */ /* 0x000fe20003f06270 */
[----:B------:R-:W-:Y:S01]  /*02e0*/  BSSY.RECONVERGENT B0, `(.L_x_17165) ;  /* 0x0000018000007945 */ /* 0x000fe20003800200 */
[----:B---3--:R-:W-:-:S05]  /*02f0*/  @!P3 IMAD.U32 R7, R7, 0x10000, RZ ;  /* 0x000100000707b824 */ /* 0x008fca00078e00ff */
[----:B------:R-:W-:-:S04]  /*0300*/  @!P3 FSETP.NEU.FTZ.AND P4, PT, R7, RZ, PT ;  /* 0x000000ff0700b20b */ /* 0x000fc80003f9d000 */
[----:B------:R-:W-:-:S05]  /*0310*/  @!P3 SEL R6, RZ, 0x1, P4 ;  /* 0x00000001ff06b807 */ /* 0x000fca0002000000 */
[----:B------:R1:W-:Y:S01]  /*0320*/  @!P3 STG.E.U8 desc[UR4][R8.64], R6 ;  /* 0x000000060800b986 */ /* 0x0003e2000c101104 */
[----:B----4-:R-:W-:-:S04]  /*0330*/  @!P2 SHF.L.U32 R18, R18, 0x10, RZ ;  /* 0x000000101212a819 */ /* 0x010fc800000006ff */
[----:B------:R-:W-:-:S04]  /*0340*/  @!P2 FSETP.NEU.FTZ.AND P4, PT, R18, RZ, PT ;  /* 0x000000ff1200a20b */ /* 0x000fc80003f9d000 */
[----:B------:R-:W-:Y:S01]  /*0350*/  @!P2 SEL R5, RZ, 0x1, P4 ;  /* 0x00000001ff05a807 */ /* 0x000fe20002000000 */
[----:B------:R-:W-:-:S05]  /*0360*/  @!P1 IMAD.U32 R10, R10, 0x10000, RZ ;  /* 0x000100000a0a9824 */ /* 0x000fca00078e00ff */
[----:B------:R-:W-:-:S04]  /*0370*/  @!P1 FSETP.NEU.FTZ.AND P5, PT, R10, RZ, PT ;  /* 0x000000ff0a00920b */ /* 0x000fc80003fbd000 */
[----:B------:R-:W-:Y:S01]  /*0380*/  @!P1 SEL R4, RZ, 0x1, P5 ;  /* 0x00000001ff049807 */ /* 0x000fe20002800000 */
[----:B-1----:R-:W-:Y:S08]  /*0390*/  @P0 BRA `(.L_x_17166) ;  /* 0x0000000000300947 */ /* 0x002ff00003800000 */
[----:B------:R-:W-:Y:S01]  /*03a0*/  IMAD R6, R0, 0x200, R3 ;  /* 0x0000020000067824 */ /* 0x000fe200078e0203 */
[----:B------:R-:W0:Y:S01]  /*03b0*/  LDCU.64 UR6, c[0x0][0x388] ;  /* 0x00007100ff0677ac */ /* 0x000e220008000a00 */
[----:B------:R-:W-:-:S05]  /*03c0*/  VIADD R3, R3, 0x80 ;  /* 0x0000008003037836 */ /* 0x000fca0000000000 */
[----:B------:R-:W-:Y:S02]  /*03d0*/  ISETP.GE.AND P1, PT, R3, R2, PT ;  /* 0x000000020300720c */ /* 0x000fe40003f26270 */
[----:B0-----:R-:W-:-:S11]  /*03e0*/  IADD3 R6, P0, PT, R6, UR6, RZ ;  /* 0x0000000606067c10 */ /* 0x001fd6000ff1e0ff */
[----:B------:R-:W-:Y:S02]  /*03f0*/  @!P1 IMAD R8, R0, 0x200, R3 ;  /* 0x0000020000089824 */ /* 0x000fe400078e0203 */
[----:B------:R-:W-:Y:S02]  /*0400*/  @!P1 VIADD R3, R3, 0x80 ;  /* 0x0000008003039836 */ /* 0x000fe40000000000 */
[----:B------:R-:W-:Y:S01]  /*0410*/  IMAD.X R7, RZ, RZ, UR7, P0 ;  /* 0x00000007ff077e24 */ /* 0x000fe200080e06ff */
[----:B------:R-:W-:-:S04]  /*0420*/  @!P1 IADD3 R8, P2, PT, R8, UR6, RZ ;  /* 0x0000000608089c10 */ /* 0x000fc8000ff5e0ff */
[----:B------:R-:W-:Y:S01]  /*0430*/  @!P1 IADD3.X R9, PT, PT, RZ, UR7, RZ, P2, !PT ;  /* 0x00000007ff099c10 */ /* 0x000fe200097fe4ff */
[----:B------:R0:W-:Y:S04]  /*0440*/  STG.E.U8 desc[UR4][R6.64], R5 ;  /* 0x0000000506007986 */ /* 0x0001e8000c101104 */
[----:B------:R0:W-:Y:S04]  /*0450*/  @!P1 STG.E.U8 desc[UR4][R8.64], R4 ;  /* 0x0000000408009986 */ /* 0x0001e8000c101104 */
.L_x_17166:
[----:B------:R-:W-:Y:S05]  /*0460*/  BSYNC.RECONVERGENT B0 ;  /* 0x0000000000007941 */ /* 0x000fea0003800200 */
.L_x_17165:
[----:B------:R-:W-:-:S13]  /*0470*/  ISETP.GE.AND P0, PT, R3, R2, PT ;  /* 0x000000020300720c */ /* 0x000fda0003f06270 */
[----:B------:R-:W-:Y:S05]  /*0480*/  @P0 EXIT ;  /* 0x000000000000094d */ /* 0x000fea0003800000 */
[----:B------:R-:W1:Y:S01]  /*0490*/  LDCU.64 UR6, c[0x0][0x388] ;  /* 0x00007100ff0677ac */ /* 0x000e620008000a00 */
[----:B------:R-:W-:Y:S01]  /*04a0*/  ISETP.GE.AND P0, PT, R15, R2, PT ;  /* 0x000000020f00720c */ /* 0x000fe20003f06270 */
[----:B------:R-:W-:-:S12]  /*04b0*/  IMAD R3, R0, 0x200, R3 ;  /* 0x0000020000037824 */ /* 0x000fd800078e0203 */
[----:B-----5:R-:W-:Y:S01]  /*04c0*/  @!P0 IMAD.U32 R11, R11, 0x10000, RZ ;  /* 0x000100000b0b8824 */ /* 0x020fe200078e00ff */
[----:B-1----:R-:W-:-:S04]  /*04d0*/  IADD3 R2, P2, PT, R3, UR6, RZ ;  /* 0x0000000603027c10 */ /* 0x002fc8000ff5e0ff */
[----:B------:R-:W-:Y:S01]  /*04e0*/  @!P0 FSETP.NEU.FTZ.AND P1, PT, R11, RZ, PT ;  /* 0x000000ff0b00820b */ /* 0x000fe20003f3d000 */
[----:B------:R-:W-:-:S03]  /*04f0*/  IMAD.X R3, RZ, RZ, UR7, P2 ;  /* 0x00000007ff037e24 */ /* 0x000fc600090e06ff */
[----:B0-----:R-:W-:-:S05]  /*0500*/  @!P0 SEL R5, RZ, 0x1, P1 ;  /* 0x00000001ff058807 */ /* 0x001fca0000800000 */
[----:B------:R-:W-:Y:S01]  /*0510*/  STG.E.U8 desc[UR4][R2.64], R5 ;  /* 0x0000000502007986 */ /* 0x000fe2000c101104 */
[----:B------:R-:W-:Y:S05]  /*0520*/  EXIT ;  /* 0x000000000000794d */ /* 0x000fea0003800000 */
.L_x_17167:
        /* <DEDUP_REMOVED lines=13> */
.L_x_23795:


//--------------------- .text._ZN2at6native29vectorized_elementwise_kernelILi2EZZZNS0_23logical_not_kernel_cudaERNS_18TensorIteratorBaseEENKUlvE0_clEvENKUlvE10_clEvEUlN3c108BFloat16EE_St5arrayIPcLm2EEEEviT0_T1_ --------------------------
	.section	.text._ZN2at6native29vectorized_elementwise_kernelILi2EZZZNS0_23logical_not_kernel_cudaERNS_18TensorIteratorBaseEENKUlvE0_clEvENKUlvE10_clEvEUlN3c108BFloat16EE_St5arrayIPcLm2EEEEviT0_T1_,"ax",@progbits
	.align	128
        .global         _ZN2at6native29vectorized_elementwise_kernelILi2EZZZNS0_23logical_not_kernel_cudaERNS_18TensorIteratorBaseEENKUlvE0_clEvENKUlvE10_clEvEUlN3c108BFloat16EE_St5arrayIPcLm2EEEEviT0_T1_
        .type           _ZN2at6native29vectorized_elementwise_kernelILi2EZZZNS0_23logical_not_kernel_cudaERNS_18TensorIteratorBaseEENKUlvE0_clEvENKUlvE10_clEvEUlN3c108BFloat16EE_St5arrayIPcLm2EEEEviT0_T1_,@function
        .size           _ZN2at6native29vectorized_elementwise_kernelILi2EZZZNS0_23logical_not_kernel_cudaERNS_18TensorIteratorBaseEENKUlvE0_clEvENKUlvE10_clEvEUlN3c108BFloat16EE_St5arrayIPcLm2EEEEviT0_T1_,(.L_x_23796 - _ZN2at6native29vectorized_elementwise_kernelILi2EZZZNS0_23logical_not_kernel_cudaERNS_18TensorIteratorBaseEENKUlvE0_clEvENKUlvE10_clEvEUlN3c108BFloat16EE_St5arrayIPcLm2EEEEviT0_T1_)
        .other          _ZN2at6native29vectorized_elementwise_kernelILi2EZZZNS0_23logical_not_kernel_cudaERNS_18TensorIteratorBaseEENKUlvE0_clEvENKUlvE10_clEvEUlN3c108BFloat16EE_St5arrayIPcLm2EEEEviT0_T1_,@"STO_CUDA_ENTRY STV_DEFAULT"
_ZN2at6native29vectorized_elementwise_kernelILi2EZZZNS0_23logical_not_kernel_cudaERNS_18TensorIteratorBaseEENKUlvE0_clEvENKUlvE10_clEvEUlN3c108BFloat16EE_St5arrayIPcLm2EEEEviT0_T1_:
.text._ZN2at6native29vectorized_elementwise_kernelILi2EZZZNS0_23logical_not_kernel_cudaERNS_18TensorIteratorBaseEENKUlvE0_clEvENKUlvE10_clEvEUlN3c108BFloat16EE_St5arrayIPcLm2EEEEviT0_T1_:
        /* <DEDUP_REMOVED lines=16> */
[----:B------:R-:W-:Y:S02]  /*0100*/  @!P1 IMAD.IADD R29, R0, 0x1, R27 ;  /* 0x00000001001d9824 */ /* 0x000fe400078e021b */
[----:B------:R-:W-:-:S05]  /*0110*/  @!P1 VIADD R27, R27, 0x80 ;  /* 0x000000801b1b9836 */ /* 0x000fca0000000000 */
[----:B------:R-:W-:Y:S01]  /*0120*/  ISETP.GE.U32.AND P5, PT, R27, R2, PT ;  /* 0x000000021b00720c */ /* 0x000fe20003fa6070 */
[----:B0-----:R-:W-:-:S05]  /*0130*/  @!P4 IMAD.WIDE.U32 R16, R13, 0x2, R16 ;  /* 0x000000020d10c825 */ /* 0x001fca00078e0010 */
[----:B------:R0:W2:Y:S07]  /*0140*/  @!P4 LDG.E.U16 R20, desc[UR4][R16.64] ;  /* 0x000000041014c981 */ /* 0x0000ae000c1e1500 */
[----:B------:R-:W-:Y:S01]  /*0150*/  @!P5 IMAD.IADD R21, R0, 0x1, R27 ;  /* 0x000000010015d824 */ /* 0x000fe200078e021b */
[----:B------:R-:W1:Y:S01]  /*0160*/  @!P5 LDC.64 R18, c[0x0][0x390] ;  /* 0x0000e400ff12db82 */ /* 0x000e620000000a00 */
[----:B------:R-:W-:-:S05]  /*0170*/  @!P5 VIADD R27, R27, 0x80 ;  /* 0x000000801b1bd836 */ /* 0x000fca0000000000 */
        /* <DEDUP_REMOVED lines=10> */
[----:B0-----:R-:W0:Y:S01]  /*0220*/  @!P2 LDC.64 R16, c[0x0][0x390] ;  /* 0x0000e400ff10ab82 */ /* 0x001e220000000a00 */
[----:B------:R-:W-:-:S05]  /*0230*/  @!P2 VIADD R27, R27, 0x80 ;  /* 0x000000801b1ba836 */ /* 0x000fca0000000000 */
[----:B------:R-:W-:Y:S01]  /*0240*/  ISETP.GE.U32.AND P6, PT, R27, R2, PT ;  /* 0x000000021b00720c */ /* 0x000fe20003fc6070 */
[----:B-1----:R-:W-:-:S12]  /*0250*/  @!P5 IMAD.WIDE.U32 R18, R21, 0x2, R18 ;  /* 0x000000021512d825 */ /* 0x002fd800078e0012 */
[----:B------:R-:W-:Y:S02]  /*0260*/  @!P6 IMAD.IADD R28, R0, 0x1, R27 ;  /* 0x00000001001ce824 */ /* 0x000fe400078e021b */
[----:B------:R-:W-:-:S05]  /*0270*/  @!P6 VIADD R27, R27, 0x80 ;  /* 0x000000801b1be836 */ /* 0x000fca0000000000 */
[----:B------:R-:W-:Y:S02]  /*0280*/  ISETP.GE.U32.AND P4, PT, R27, R2, PT ;  /* 0x000000021b00720c */ /* 0x000fe40003f86070 */
[----:B------:R-:W-:Y:S01]  /*0290*/  PRMT R21, RZ, 0x7610, R21 ;  /* 0x00007610ff157816 */ /* 0x000fe20000000015 */
[----:B---3--:R-:W-:Y:S01]  /*02a0*/  @!P0 IMAD.WIDE.U32 R12, R14, 0x2, R12 ;  /* 0x000000020e0c8825 */ /* 0x008fe200078e000c */
[----:B------:R-:W-:-:S03]  /*02b0*/  PRMT R24, RZ, 0x7610, R24 ;  /* 0x00007610ff187816 */ /* 0x000fc60000000018 */
[----:B0-----:R-:W-:Y:S01]  /*02c0*/  @!P2 IMAD.WIDE.U32 R16, R15, 0x2, R16 ;  /* 0x000000020f10a825 */ /* 0x001fe200078e0010 */
[----:B------:R0:W3:Y:S01]  /*02d0*/  @!P5 LDG.E.U16 R21, desc[UR4][R18.64] ;  /* 0x000000041215d981 */ /* 0x0000e2000c1e1500 */
[----:B------:R-:W1:Y:S03]  /*02e0*/  @!P1 LDC.64 R14, c[0x0][0x390] ;  /* 0x0000e400ff0e9b82 */ /* 0x000e660000000a00 */
[----:B------:R5:W3:Y:S05]  /*02f0*/  @!P0 LDG.E.U16 R24, desc[UR4][R12.64] ;  /* 0x000000040c188981 */ /* 0x000aea000c1e1500 */
[----:B0-----:R-:W0:Y:S01]  /*0300*/  @!P4 LDC.64 R18, c[0x0][0x390] ;  /* 0x0000e400ff12cb82 */ /* 0x001e220000000a00 */
[----:B------:R-:W-:Y:S01]  /*0310*/  PRMT R26, RZ, 0x7610, R26 ;  /* 0x00007610ff1a7816 */ /* 0x000fe2000000001a */
[----:B----4-:R-:W-:-:S06]  /*0320*/  @!P3 IMAD.WIDE.U32 R22, R25, 0x2, R22 ;  /* 0x000000021916b825 */ /* 0x010fcc00078e0016 */
[----:B-----5:R-:W4:Y:S01]  /*0330*/  @!P6 LDC.64 R12, c[0x0][0x390] ;  /* 0x0000e400ff0ceb82 */ /* 0x020f220000000a00 */
[----:B------:R-:W5:Y:S01]  /*0340*/  @!P2 LDG.E.U16 R26, desc[UR4][R16.64] ;  /* 0x00000004101aa981 */ /* 0x000f62000c1e1500 */
[----:B------:R-:W-:Y:S01]  /*0350*/  PRMT R25, RZ, 0x7610, R25 ;  /* 0x00007610ff197816 */ /* 0x000fe20000000019 */
[----:B------:R-:W-:Y:S02]  /*0360*/  @!P4 IMAD.IADD R27, R0, 0x1, R27 ;  /* 0x00000001001bc824 */ /* 0x000fe400078e021b */
[----:B-1----:R-:W-:-:S03]  /*0370*/  @!P1 IMAD.WIDE.U32 R14, R29, 0x2, R14 ;  /* 0x000000021d0e9825 */ /* 0x002fc600078e000e */
[----:B------:R1:W5:Y:S01]  /*0380*/  @!P3 LDG.E.U16 R25, desc[UR4][R22.64] ;  /* 0x000000041619b981 */ /* 0x000362000c1e1500 */
[----:B0-----:R-:W-:Y:S01]  /*0390*/  @!P4 IMAD.WIDE.U32 R18, R27, 0x2, R18 ;  /* 0x000000021b12c825 */ /* 0x001fe200078e0012 */
[----:B------:R-:W-:Y:S02]  /*03a0*/  PRMT R27, RZ, 0x7610, R27 ;  /* 0x00007610ff1b7816 */ /* 0x000fe4000000001b */
[----:B-1----:R-:W-:Y:S02]  /*03b0*/  PRMT R23, RZ, 0x7610, R23 ;  /* 0x00007610ff177816 */ /* 0x002fe40000000017 */
[----:B------:R-:W-:Y:S02]  /*03c0*/  PRMT R22, RZ, 0x7610, R22 ;  /* 0x00007610ff167816 */ /* 0x000fe40000000016 */
[----:B------:R-:W5:Y:S01]  /*03d0*/  @!P4 LDG.E.U16 R27, desc[UR4][R18.64] ;  /* 0x00000004121bc981 */ /* 0x000f62000c1e1500 */
[----:B----4-:R-:W-:-:S03]  /*03e0*/  @!P6 IMAD.WIDE.U32 R28, R28, 0x2, R12 ;  /* 0x000000021c1ce825 */ /* 0x010fc600078e000c */
[----:B------:R0:W4:Y:S04]  /*03f0*/  @!P1 LDG.E.U16 R23, desc[UR4][R14.64] ;  /* 0x000000040e179981 */ /* 0x000128000c1e1500 */
[----:B------:R-:W4:Y:S01]  /*0400*/  @!P6 LDG.E.U16 R22, desc[UR4][R28.64] ;  /* 0x000000041c16e981 */ /* 0x000f22000c1e1500 */
[C---:B------:R-:W-:Y:S01]  /*0410*/  ISETP.GE.U32.AND P0, PT, R3.reuse, R2, PT ;  /* 0x000000020300720c */ /* 0x040fe20003f06070 */
[----:B------:R-:W-:-:S12]  /*0420*/  VIADD R17, R3, 0x100 ;  /* 0x0000010003117836 */ /* 0x000fd80000000000 */
[----:B------:R-:W1:Y:S01]  /*0430*/  @!P0 LDC.64 R12, c[0x0][0x388] ;  /* 0x0000e200ff0c8b82 */ /* 0x000e620000000a00 */
[----:B------:R-:W-:Y:S01]  /*0440*/  ISETP.GE.U32.AND P5, PT, R17, R2, PT ;  /* 0x000000021100720c */ /* 0x000fe20003fa6070 */
[C---:B------:R-:W-:Y:S02]  /*0450*/  VIADD R17, R3.reuse, 0x180 ;  /* 0x0000018003117836 */ /* 0x040fe40000000000 */
[----:B0-----:R-:W-:-:S03]  /*0460*/  VIADD R15, R3, 0x280 ;  /* 0x00000280030f7836 */ /* 0x001fc60000000000 */
[-C--:B------:R-:W-:Y:S01]  /*0470*/  ISETP.GE.U32.AND P1, PT, R17, R2.reuse, PT ;  /* 0x000000021100720c */ /* 0x080fe20003f26070 */
[----:B------:R-:W-:Y:S01]  /*0480*/  @!P0 IMAD.IADD R17, R0, 0x1, R3 ;  /* 0x0000000100118824 */ /* 0x000fe200078e0203 */
[-C--:B------:R-:W-:Y:S01]  /*0490*/  ISETP.GE.U32.AND P3, PT, R15, R2.reuse, PT ;  /* 0x000000020f00720c */ /* 0x080fe20003f66070 */
[C---:B------:R-:W-:Y:S02]  /*04a0*/  VIADD R16, R3.reuse, 0x200 ;  /* 0x0000020003107836 */ /* 0x040fe40000000000 */
[C---:B------:R-:W-:Y:S02]  /*04b0*/  VIADD R19, R3.reuse, 0x80 ;  /* 0x0000008003137836 */ /* 0x040fe40000000000 */
[----:B------:R-:W-:Y:S01]  /*04c0*/  VIADD R15, R3, 0x300 ;  /* 0x00000300030f7836 */ /* 0x000fe20000000000 */
[----:B------:R-:W-:Y:S02]  /*04d0*/  ISETP.GE.U32.AND P2, PT, R16, R2, PT ;  /* 0x000000021000720c */ /* 0x000fe40003f46070 */
[----:B-1----:R-:W-:Y:S01]  /*04e0*/  @!P0 IADD3 R12, P4, PT, R17, R12, RZ ;  /* 0x0000000c110c8210 */ /* 0x002fe20007f9e0ff */
[----:B------:R-:W-:-:S04]  /*04f0*/  VIADD R17, R3, 0x380 ;  /* 0x0000038003117836 */ /* 0x000fc80000000000 */
[----:B------:R-:W-:Y:S02]  /*0500*/  @!P0 IMAD.X R13, RZ, RZ, R13, P4 ;  /* 0x000000ffff0d8224 */ /* 0x000fe400020e060d */
[----:B------:R-:W-:Y:S01]  /*0510*/  @!P0 IMAD.MOV.U32 R3, RZ, RZ, R19 ;  /* 0x000000ffff038224 */ /* 0x000fe200078e0013 */
[----:B------:R-:W-:Y:S01]  /*0520*/  ISETP.GE.U32.AND P4, PT, R15, R2, PT ;  /* 0x000000020f00720c */ /* 0x000fe20003f86070 */
[----:B------:R-:W-:Y:S04]  /*0530*/  BSSY.RECONVERGENT B0, `(.L_x_17169) ;  /* 0x000004e000007945 */ /* 0x000fe80003800200 */
[----:B------:R-:W-:Y:S01]  /*0540*/  BSSY.RELIABLE B1, `(.L_x_17170) ;  /* 0x0000045000017945 */ /* 0x000fe20003800100 */
[----:B--2---:R-:W-:-:S05]  /*0550*/  @!P0 IMAD.U32 R20, R20, 0x10000, RZ ;  /* 0x0001000014148824 */ /* 0x004fca00078e00ff */
[----:B------:R-:W-:-:S04]  /*0560*/  @!P0 FSETP.NEU.FTZ.AND P6, PT, R20, RZ, PT ;  /* 0x000000ff1400820b */ /* 0x000fc80003fdd000 */
[----:B------:R-:W-:-:S05]  /*0570*/  @!P0 SEL R11, RZ, 0x1, P6 ;  /* 0x00000001ff0b8807 */ /* 0x000fca0003000000 */
[----:B------:R0:W-:Y:S01]  /*0580*/  @!P0 STG.E.U8 desc[UR4][R12.64], R11 ;  /* 0x0000000b0c008986 */ /* 0x0001e2000c101104 */
[----:B---3--:R-:W-:Y:S02]  /*0590*/  @!P5 IMAD.U32 R21, R21, 0x10000, RZ ;  /* 0x000100001515d824 */ /* 0x008fe400078e00ff */
[----:B------:R-:W-:-:S03]  /*05a0*/  @!P1 IMAD.U32 R24, R24, 0x10000, RZ ;  /* 0x0001000018189824 */ /* 0x000fc600078e00ff */
[----:B------:R-:W-:Y:S02]  /*05b0*/  @!P5 FSETP.NEU.FTZ.AND P6, PT, R21, RZ, PT ;  /* 0x000000ff1500d20b */ /* 0x000fe40003fdd000 */
[----:B------:R-:W-:Y:S02]  /*05c0*/  @!P1 FSETP.NEU.FTZ.AND P0, PT, R24, RZ, PT ;  /* 0x000000ff1800920b */ /* 0x000fe40003f1d000 */
[----:B------:R-:W-:Y:S02]  /*05d0*/  @!P5 SEL R4, RZ, 0x1, P6 ;  /* 0x00000001ff04d807 */ /* 0x000fe40003000000 */
[-C--:B------:R-:W-:Y:S02]  /*05e0*/  ISETP.GE.U32.AND P5, PT, R19, R2.reuse, PT ;  /* 0x000000021300720c */ /* 0x080fe40003fa6070 */
[----:B------:R-:W-:Y:S01]  /*05f0*/  ISETP.GE.U32.AND P6, PT, R17, R2, PT ;  /* 0x000000021100720c */ /* 0x000fe20003fc6070 */
[----:B-----5:R-:W-:Y:S01]  /*0600*/  @!P3 IMAD.U32 R26, R26, 0x10000, RZ ;  /* 0x000100001a1ab824 */ /* 0x020fe200078e00ff */
[----:B------:R-:W-:-:S04]  /*0610*/  @!P1 SEL R5, RZ, 0x1, P0 ;  /* 0x00000001ff059807 */ /* 0x000fc80000000000 */
[----:B------:R-:W-:Y:S01]  /*0620*/  @!P3 FSETP.NEU.FTZ.AND P0, PT, R26, RZ, PT ;  /* 0x000000ff1a00b20b */ /* 0x000fe20003f1d000 */
[----:B------:R-:W-:-:S03]  /*0630*/  @!P2 IMAD.U32 R25, R25, 0x10000, RZ ;  /* 0x000100001919a824 */ /* 0x000fc600078e00ff */
[----:B------:R-:W-:Y:S02]  /*0640*/  @!P3 SEL R7, RZ, 0x1, P0 ;  /* 0x00000001ff07b807 */ /* 0x000fe40000000000 */
[----:B------:R-:W-:Y:S02]  /*0650*/  ISETP.GE.U32.AND P3, PT, R3, R2, PT ;  /* 0x000000020300720c */ /* 0x000fe40003f66070 */
[----:B------:R-:W-:-:S04]  /*0660*/  @!P2 FSETP.NEU.FTZ.AND P1, PT, R25, RZ, PT ;  /* 0x000000ff1900a20b */ /* 0x000fc80003f3d000 */
[----:B------:R-:W-:Y:S01]  /*0670*/  @!P2 SEL R6, RZ, 0x1, P1 ;  /* 0x00000001ff06a807 */ /* 0x000fe20000800000 */
[----:B------:R-:W-:Y:S02]  /*0680*/  @!P6 IMAD.U32 R27, R27, 0x10000, RZ ;  /* 0x000100001b1be824 */ /* 0x000fe400078e00ff */
[----:B----4-:R-:W-:Y:S02]  /*0690*/  @!P5 IMAD.U32 R23, R23, 0x10000, RZ ;  /* 0x000100001717d824 */ /* 0x010fe400078e00ff */
[----:B------:R-:W-:-:S03]  /*06a0*/  @!P4 IMAD.U32 R22, R22, 0x10000, RZ ;  /* 0x000100001616c824 */ /* 0x000fc600078e00ff */
[----:B------:R-:W-:Y:S02]  /*06b0*/  @!P5 FSETP.NEU.FTZ.AND P2, PT, R23, RZ, PT ;  /* 0x000000ff1700d20b */ /* 0x000fe40003f5d000 */
[----:B------:R-:W-:Y:S02]  /*06c0*/  @!P6 FSETP.NEU.FTZ.AND P0, PT, R27, RZ, PT ;  /* 0x000000ff1b00e20b */ /* 0x000fe40003f1d000 */
[----:B------:R-:W-:Y:S02]  /*06d0*/  @!P4 FSETP.NEU.FTZ.AND P1, PT, R22, RZ, PT ;  /* 0x000000ff1600c20b */ /* 0x000fe40003f3d000 */
[----:B------:R-:W-:Y:S02]  /*06e0*/  @!P5 SEL R8, RZ, 0x1, P2 ;  /* 0x00000001ff08d807 */ /* 0x000fe40001000000 */
[----:B------:R-:W-:Y:S02]  /*06f0*/  @!P4 SEL R9, RZ, 0x1, P1 ;  /* 0x00000001ff09c807 */ /* 0x000fe40000800000 */
[----:B------:R-:W-:Y:S01]  /*0700*/  @!P6 SEL R10, RZ, 0x1, P0 ;  /* 0x00000001ff0ae807 */ /* 0x000fe20000000000 */
        /* <DEDUP_REMOVED lines=15> */
.L_x_17171:
        /* <DEDUP_REMOVED lines=8> */
.L_x_17172:
[----:B------:R-:W-:-:S13]  /*0880*/  ISETP.GE.U32.AND P0, PT, R3, R2, PT ;  /* 0x000000020300720c */ /* 0x000fda0003f06070 */
[----:B------:R-:W-:Y:S05]  /*0890*/  @P0 BRA `(.L_x_17174) ;  /* 0x00000000003c0947 */ /* 0x000fea0003800000 */
[----:B------:R-:W2:Y:S01]  /*08a0*/  LDCU.64 UR6, c[0x0][0x388] ;  /* 0x00007100ff0677ac */ /* 0x000ea20008000a00 */
[----:B------:R-:W-:Y:S02]  /*08b0*/  IMAD.IADD R4, R0, 0x1, R3 ;  /* 0x0000000100047824 */ /* 0x000fe400078e0203 */
[----:B------:R-:W-:-:S03]  /*08c0*/  VIADD R3, R3, 0x80 ;  /* 0x0000008003037836 */ /* 0x000fc60000000000 */
[----:B--2---:R-:W-:-:S05]  /*08d0*/  IADD3 R4, P0, PT, R4, UR6, RZ ;  /* 0x0000000604047c10 */ /* 0x004fca000ff1e0ff */
[----:B-1----:R-:W-:-:S05]  /*08e0*/  IMAD.X R5, RZ, RZ, UR7, P0 ;  /* 0x00000007ff057e24 */ /* 0x002fca00080e06ff */
[----:B------:R1:W-:Y:S03]  /*08f0*/  STG.E.U8 desc[UR4][R4.64], R6 ;  /* 0x0000000604007986 */ /* 0x0003e6000c101104 */
.L_x_17173:
        /* <DEDUP_REMOVED lines=9> */
.L_x_17174:
[----:B------:R-:W-:Y:S05]  /*0990*/  BSYNC.RELIABLE B1 ;  /* 0x0000000000017941 */ /* 0x000fea0003800100 */
.L_x_17170:
[----:B------:R-:W-:-:S13]  /*09a0*/  ISETP.GE.U32.AND P0, PT, R3, R2, PT ;  /* 0x000000020300720c */ /* 0x000fda0003f06070 */
[----:B--2---:R-:W2:Y:S01]  /*09b0*/  @!P0 LDC.64 R6, c[0x0][0x388] ;  /* 0x0000e200ff068b82 */ /* 0x004ea20000000a00 */
[----:B-1----:R-:W-:Y:S02]  /*09c0*/  @!P0 IMAD.IADD R5, R0, 0x1, R3 ;  /* 0x0000000100058824 */ /* 0x002fe400078e0203 */
[----:B------:R-:W-:-:S03]  /*09d0*/  @!P0 VIADD R3, R3, 0x80 ;  /* 0x0000008003038836 */ /* 0x000fc60000000000 */
[----:B--2---:R-:W-:-:S05]  /*09e0*/  @!P0 IADD3 R4, P1, PT, R5, R6, RZ ;  /* 0x0000000605048210 */ /* 0x004fca0007f3e0ff */
[----:B------:R-:W-:-:S05]  /*09f0*/  @!P0 IMAD.X R5, RZ, RZ, R7, P1 ;  /* 0x000000ffff058224 */ /* 0x000fca00008e0607 */
[----:B------:R2:W-:Y:S03]  /*0a00*/  @!P0 STG.E.U8 desc[UR4][R4.64], R9 ;  /* 0x0000000904008986 */ /* 0x0005e6000c101104 */
.L_x_17175:
[----:B------:R-:W-:Y:S05]  /*0a10*/  BSYNC.RECONVERGENT B0 ;  /* 0x0000000000007941 */ /* 0x000fea0003800200 */
.L_x_17169:
        /* <DEDUP_REMOVED lines=9> */
.L_x_17168:
        /* <DEDUP_REMOVED lines=12> */
[----:B---3--:R-:W-:-:S05]  /*0b70*/  PRMT R0, R6, 0x7632, R0 ;  /* 0x0000763206007816 */ /* 0x008fca0000000000 */
[----:B------:R-:W-:Y:S02]  /*0b80*/  IMAD.U32 R0, R0, 0x10000, RZ ;  /* 0x0001000000007824 */ /* 0x000fe400078e00ff */
[----:B------:R-:W-:-:S03]  /*0b90*/  IMAD.U32 R10, R6, 0x10000, RZ ;  /* 0x00010000060a7824 */ /* 0x000fc600078e00ff */
[----:B------:R-:W-:Y:S02]  /*0ba0*/  FSETP.NEU.FTZ.AND P2, PT, R0, RZ, PT ;  /* 0x000000ff0000720b */ /* 0x000fe40003f5d000 */
[----:B----4-:R-:W-:Y:S02]  /*0bb0*/  PRMT R0, R8, 0x7632, R0 ;  /* 0x0000763208007816 */ /* 0x010fe40000000000 */
[----:B-----5:R-:W-:Y:S02]  /*0bc0*/  PRMT R6, R7, 0x7632, R6 ;  /* 0x0000763207067816 */ /* 0x020fe40000000006 */
[----:B------:R-:W-:Y:S01]  /*0bd0*/  PRMT R4, R9, 0x7632, R4 ;  /* 0x0000763209047816 */ /* 0x000fe20000000004 */
[----:B------:R-:W-:Y:S01]  /*0be0*/  IMAD.U32 R0, R0, 0x10000, RZ ;  /* 0x0001000000007824 */ /* 0x000fe200078e00ff */
[----:B------:R-:W-:Y:S01]  /*0bf0*/  FSETP.NEU.FTZ.AND P6, PT, R10, RZ, PT ;  /* 0x000000ff0a00720b */ /* 0x000fe20003fdd000 */
[----:B------:R-:W-:Y:S02]  /*0c00*/  IMAD.U32 R7, R7, 0x10000, RZ ;  /* 0x0001000007077824 */ /* 0x000fe400078e00ff */
[----:B------:R-:W-:-:S02]  /*0c10*/  IMAD.U32 R6, R6, 0x10000, RZ ;  /* 0x0001000006067824 */ /* 0x000fc400078e00ff */
[----:B------:R-:W-:Y:S02]  /*0c20*/  IMAD.U32 R8, R8, 0x10000, RZ ;  /* 0x0001000008087824 */ /* 0x000fe400078e00ff */
[----:B------:R-:W-:Y:S02]  /*0c30*/  IMAD.U32 R9, R9, 0x10000, RZ ;  /* 0x0001000009097824 */ /* 0x000fe400078e00ff */
[----:B------:R-:W-:Y:S01]  /*0c40*/  IMAD.U32 R4, R4, 0x10000, RZ ;  /* 0x0001000004047824 */ /* 0x000fe200078e00ff */
[----:B------:R-:W-:Y:S02]  /*0c50*/  FSETP.NEU.FTZ.AND P0, PT, R0, RZ, PT ;  /* 0x000000ff0000720b */ /* 0x000fe40003f1d000 */
[----:B------:R-:W-:Y:S02]  /*0c60*/  SEL R0, RZ, 0x1, P6 ;  /* 0x00000001ff007807 */ /* 0x000fe40003000000 */
[----:B------:R-:W-:Y:S02]  /*0c70*/  FSETP.NEU.FTZ.AND P5, PT, R7, RZ, PT ;  /* 0x000000ff0700720b */ /* 0x000fe40003fbd000 */
[----:B------:R-:W-:-:S02]  /*0c80*/  FSETP.NEU.FTZ.AND P1, PT, R6, RZ, PT ;  /* 0x000000ff0600720b */ /* 0x000fc40003f3d000 */
[----:B------:R-:W-:Y:S02]  /*0c90*/  FSETP.NEU.FTZ.AND P4, PT, R8, RZ, PT ;  /* 0x000000ff0800720b */ /* 0x000fe40003f9d000 */
[----:B------:R-:W-:Y:S02]  /*0ca0*/  FSETP.NEU.FTZ.AND P3, PT, R9, RZ, PT ;  /* 0x000000ff0900720b */ /* 0x000fe40003f7d000 */
[----:B------:R-:W-:Y:S02]  /*0cb0*/  FSETP.NEU.FTZ.AND P6, PT, R4, RZ, PT ;  /* 0x000000ff0400720b */ /* 0x000fe40003fdd000 */
[----:B------:R-:W-:Y:S02]  /*0cc0*/  SEL R4, RZ, 0x1, P5 ;  /* 0x00000001ff047807 */ /* 0x000fe40002800000 */
[----:B------:R-:W-:Y:S02]  /*0cd0*/  SEL R6, RZ, 0x1, P4 ;  /* 0x00000001ff067807 */ /* 0x000fe40002000000 */
[----:B------:R-:W-:-:S02]  /*0ce0*/  SEL R8, RZ, 0x1, P3 ;  /* 0x00000001ff087807 */ /* 0x000fc40001800000 */
[----:B------:R-:W-:Y:S02]  /*0cf0*/  SEL R5, RZ, 0x1, P2 ;  /* 0x00000001ff057807 */ /* 0x000fe40001000000 */
[----:B------:R-:W-:Y:S02]  /*0d00*/  SEL R7, RZ, 0x1, P1 ;  /* 0x00000001ff077807 */ /* 0x000fe40000800000 */
[----:B------:R-:W-:Y:S02]  /*0d10*/  SEL R9, RZ, 0x1, P0 ;  /* 0x00000001ff097807 */ /* 0x000fe40000000000 */
[----:B------:R-:W-:Y:S02]  /*0d20*/  SEL R11, RZ, 0x1, P6 ;  /* 0x00000001ff0b7807 */ /* 0x000fe40003000000 */
[----:B------:R-:W-:Y:S02]  /*0d30*/  PRMT R5, R5, 0x7604, R0 ;  /* 0x0000760405057816 */ /* 0x000fe40000000000 */
[----:B------:R-:W-:-:S02]  /*0d40*/  PRMT R7, R7, 0x7604, R4 ;  /* 0x0000760407077816 */ /* 0x000fc40000000004 */
[----:B------:R-:W-:Y:S02]  /*0d50*/  PRMT R9, R9, 0x7604, R6 ;  /* 0x0000760409097816 */ /* 0x000fe40000000006 */
[----:B------:R-:W-:Y:S01]  /*0d60*/  PRMT R11, R11, 0x7604, R8 ;  /* 0x000076040b0b7816 */ /* 0x000fe20000000008 */
[----:B------:R-:W-:Y:S04]  /*0d70*/  STG.E.U16 desc[UR4][R2.64], R5 ;  /* 0x0000000502007986 */ /* 0x000fe8000c101504 */
[----:B------:R-:W-:Y:S04]  /*0d80*/  STG.E.U16 desc[UR4][R2.64+0x100], R7 ;  /* 0x0001000702007986 */ /* 0x000fe8000c101504 */
[----:B------:R-:W-:Y:S04]  /*0d90*/  STG.E.U16 desc[UR4][R2.64+0x200], R9 ;  /* 0x0002000902007986 */ /* 0x000fe8000c101504 */
[----:B------:R-:W-:Y:S01]  /*0da0*/  STG.E.U16 desc[UR4][R2.64+0x300], R11 ;  /* 0x0003000b02007986 */ /* 0x000fe2000c101504 */
[----:B------:R-:W-:Y:S05]  /*0db0*/  EXIT ;  /* 0x000000000000794d */ /* 0x000fea0003800000 */
.L_x_17176:
        /* <DEDUP_REMOVED lines=12> */
.L_x_23796:


//--------------------- .text._ZN2at6native29vectorized_elementwise_kernelILi4EZZZNS0_23logical_not_kernel_cudaERNS_18TensorIteratorBaseEENKUlvE0_clEvENKUlvE10_clEvEUlN3c108BFloat16EE_St5arrayIPcLm2EEEEviT0_T1_ --------------------------
	.section	.text._ZN2at6native29vectorized_elementwise_kernelILi4EZZZNS0_23logical_not_kernel_cudaERNS_18TensorIteratorBaseEENKUlvE0_clEvENKUlvE10_clEvEUlN3c108BFloat16EE_St5arrayIPcLm2EEEEviT0_T1_,"ax",@progbits
	.align	128
        .global         _ZN2at6native29vectorized_elementwise_kernelILi4EZZZNS0_23logical_not_kernel_cudaERNS_18TensorIteratorBaseEENKUlvE0_clEvENKUlvE10_clEvEUlN3c108BFloat16EE_St5arrayIPcLm2EEEEviT0_T1_
        .type           _ZN2at6native29vectorized_elementwise_kernelILi4EZZZNS0_23logical_not_kernel_cudaERNS_18TensorIteratorBaseEENKUlvE0_clEvENKUlvE10_clEvEUlN3c108BFloat16EE_St5arrayIPcLm2EEEEviT0_T1_,@function
        .size           _ZN2at6native29vectorized_elementwise_kernelILi4EZZZNS0_23logical_not_kernel_cudaERNS_18TensorIteratorBaseEENKUlvE0_clEvENKUlvE10_clEvEUlN3c108BFloat16EE_St5arrayIPcLm2EEEEviT0_T1_,(.L_x_23797 - _ZN2at6native29vectorized_elementwise_kernelILi4EZZZNS0_23logical_not_kernel_cudaERNS_18TensorIteratorBaseEENKUlvE0_clEvENKUlvE10_clEvEUlN3c108BFloat16EE_St5arrayIPcLm2EEEEviT0_T1_)
        .other          _ZN2at6native29vectorized_elementwise_kernelILi4EZZZNS0_23logical_not_kernel_cudaERNS_18TensorIteratorBaseEENKUlvE0_clEvENKUlvE10_clEvEUlN3c108BFloat16EE_St5arrayIPcLm2EEEEviT0_T1_,@"STO_CUDA_ENTRY STV_DEFAULT"
_ZN2at6native29vectorized_elementwise_kernelILi4EZZZNS0_23logical_not_kernel_cudaERNS_18TensorIteratorBaseEENKUlvE0_clEvENKUlvE10_clEvEUlN3c108BFloat16EE_St5arrayIPcLm2EEEEviT0_T1_:
.text._ZN2at6native29vectorized_elementwise_kernelILi4EZZZNS0_23logical_not_kernel_cudaERNS_18TensorIteratorBaseEENKUlvE0_clEvENKUlvE10_clEvEUlN3c108BFloat16EE_St5arrayIPcLm2EEEEviT0_T1_:
        /* <DEDUP_REMOVED lines=128> */
.L_x_17180:
        /* <DEDUP_REMOVED lines=8> */
.L_x_17181:
        /* <DEDUP_REMOVED lines=8> */
.L_x_17182:
        /* <DEDUP_REMOVED lines=9> */
.L_x_17183:
[----:B------:R-:W-:Y:S05]  /*0990*/  BSYNC.RELIABLE B1 ;  /* 0x0000000000017941 */ /* 0x000fea0003800100 */
.L_x_17179:
[----:B------:R-:W-:-:S13]  /*09a0*/  ISETP.GE.U32.AND P0, PT, R3, R2, PT ;  /* 0x000000020300720c */ /* 0x000fda0003f06070 */
[----:B--2---:R-:W2:Y:S01]  /*09b0*/  @!P0 LDC.64 R6, c[0x0][0x388] ;  /* 0x0000e200ff068b82 */ /* 0x004ea20000000a00 */
[----:B-1----:R-:W-:Y:S02]  /*09c0*/  @!P0 IMAD.IADD R5, R0, 0x1, R3 ;  /* 0x0000000100058824 */ /* 0x002fe400078e0203 */
[----:B------:R-:W-:-:S03]  /*09d0*/  @!P0 VIADD R3, R3, 0x80 ;  /* 0x0000008003038836 */ /* 0x000fc60000000000 */
[----:B--2---:R-:W-:-:S05]  /*09e0*/  @!P0 IADD3 R4, P1, PT, R5, R6, RZ ;  /* 0x0000000605048210 */ /* 0x004fca0007f3e0ff */
[----:B------:R-:W-:-:S05]  /*09f0*/  @!P0 IMAD.X R5, RZ, RZ, R7, P1 ;  /* 0x000000ffff058224 */ /* 0x000fca00008e0607 */
[----:B------:R2:W-:Y:S03]  /*0a00*/  @!P0 STG.E.U8 desc[UR4][R4.64], R9 ;  /* 0x0000000904008986 */ /* 0x0005e6000c101104 */
.L_x_17184:
[----:B------:R-:W-:Y:S05]  /*0a10*/  BSYNC.RECONVERGENT B0 ;  /* 0x0000000000007941 */ /* 0x000fea0003800200 */
.L_x_17178:
        /* <DEDUP_REMOVED lines=9> */
.L_x_17177:
[----:B------:R-:W0:Y:S01]  /*0ab0*/  S2R R5, SR_TID.X ;  /* 0x0000000000057919 */ /* 0x000e220000002100 */
[----:B------:R-:W1:Y:S01]  /*0ac0*/  LDC.64 R2, c[0x0][0x390] ;  /* 0x0000e400ff027b82 */ /* 0x000e620000000a00 */
[----:B------:R-:W2:Y:S01]  /*0ad0*/  LDCU.64 UR6, c[0x0][0x388] ;  /* 0x00007100ff0677ac */ /* 0x000ea20008000a00 */
[----:B-1----:R-:W-:-:S04]  /*0ae0*/  IMAD.WIDE.U32 R2, R0, 0x2, R2 ;  /* 0x0000000200027825 */ /* 0x002fc800078e0002 */
[----:B0-----:R-:W-:-:S05]  /*0af0*/  IMAD.WIDE.U32 R2, R5, 0x8, R2 ;  /* 0x0000000805027825 */ /* 0x001fca00078e0002 */
[----:B------:R-:W3:Y:S04]  /*0b00*/  LDG.E.64 R8, desc[UR4][R2.64] ;  /* 0x0000000402087981 */ /* 0x000ee8000c1e1b00 */
[----:B------:R-:W4:Y:S01]  /*0b10*/  LDG.E.64 R10, desc[UR4][R2.64+0x400] ;  /* 0x00040004020a7981 */ /* 0x000f22000c1e1b00 */
[C---:B---3--:R-:W-:Y:S01]  /*0b20*/  PRMT R4, R8.reuse, 0x7632, R4 ;  /* 0x0000763208047816 */ /* 0x048fe20000000004 */
[----:B------:R-:W-:Y:S01]  /*0b30*/  IMAD.U32 R7, R8, 0x10000, RZ ;  /* 0x0001000008077824 */ /* 0x000fe200078e00ff */
[C---:B------:R-:W-:Y:S01]  /*0b40*/  PRMT R6, R9.reuse, 0x7632, R6 ;  /* 0x0000763209067816 */ /* 0x040fe20000000006 */
[----:B------:R-:W-:Y:S01]  /*0b50*/  IMAD.U32 R8, R9, 0x10000, RZ ;  /* 0x0001000009087824 */ /* 0x000fe200078e00ff */
[----:B----4-:R-:W-:Y:S01]  /*0b60*/  PRMT R2, R10, 0x7632, R2 ;  /* 0x000076320a027816 */ /* 0x010fe20000000002 */
[----:B------:R-:W-:Y:S01]  /*0b70*/  IMAD.U32 R4, R4, 0x10000, RZ ;  /* 0x0001000004047824 */ /* 0x000fe200078e00ff */
[----:B------:R-:W-:Y:S01]  /*0b80*/  FSETP.NEU.FTZ.AND P6, PT, R7, RZ, PT ;  /* 0x000000ff0700720b */ /* 0x000fe20003fdd000 */
[----:B------:R-:W-:Y:S01]  /*0b90*/  IMAD.U32 R3, R10, 0x10000, RZ ;  /* 0x000100000a037824 */ /* 0x000fe200078e00ff */
[----:B------:R-:W-:Y:S01]  /*0ba0*/  FSETP.NEU.FTZ.AND P0, PT, R8, RZ, PT ;  /* 0x000000ff0800720b */ /* 0x000fe20003f1d000 */
[----:B------:R-:W-:Y:S01]  /*0bb0*/  IMAD.U32 R6, R6, 0x10000, RZ ;  /* 0x0001000006067824 */ /* 0x000fe200078e00ff */
[----:B------:R-:W-:Y:S01]  /*0bc0*/  FSETP.NEU.FTZ.AND P1, PT, R4, RZ, PT ;  /* 0x000000ff0400720b */ /* 0x000fe20003f3d000 */
[----:B------:R-:W-:Y:S01]  /*0bd0*/  IMAD.U32 R4, R11, 0x10000, RZ ;  /* 0x000100000b047824 */ /* 0x000fe200078e00ff */
[----:B------:R-:W-:-:S02]  /*0be0*/  FSETP.NEU.FTZ.AND P3, PT, R3, RZ, PT ;  /* 0x000000ff0300720b */ /* 0x000fc40003f7d000 */
[----:B------:R-:W-:Y:S02]  /*0bf0*/  PRMT R3, R11, 0x7632, R3 ;  /* 0x000076320b037816 */ /* 0x000fe40000000003 */
[----:B------:R-:W-:Y:S01]  /*0c00*/  FSETP.NEU.FTZ.AND P4, PT, R4, RZ, PT ;  /* 0x000000ff0400720b */ /* 0x000fe20003f9d000 */
[----:B------:R-:W-:Y:S01]  /*0c10*/  IMAD.U32 R4, R2, 0x10000, RZ ;  /* 0x0001000002047824 */ /* 0x000fe200078e00ff */
[----:B--2---:R-:W-:Y:S01]  /*0c20*/  IADD3 R2, P5, PT, R0, UR6, RZ ;  /* 0x0000000600027c10 */ /* 0x004fe2000ffbe0ff */
[----:B------:R-:W-:Y:S01]  /*0c30*/  IMAD.U32 R0, R3, 0x10000, RZ ;  /* 0x0001000003007824 */ /* 0x000fe200078e00ff */
[----:B------:R-:W-:Y:S02]  /*0c40*/  SEL R9, RZ, 0x1, P6 ;  /* 0x00000001ff097807 */ /* 0x000fe40003000000 */
[----:B------:R-:W-:Y:S01]  /*0c50*/  FSETP.NEU.FTZ.AND P2, PT, R6, RZ, PT ;  /* 0x000000ff0600720b */ /* 0x000fe20003f5d000 */
[----:B------:R-:W-:Y:S01]  /*0c60*/  IMAD.X R3, RZ, RZ, UR7, P5 ;  /* 0x00000007ff037e24 */ /* 0x000fe2000a8e06ff */
[----:B------:R-:W-:-:S02]  /*0c70*/  FSETP.NEU.FTZ.AND P6, PT, R4, RZ, PT ;  /* 0x000000ff0400720b */ /* 0x000fc40003fdd000 */
[----:B------:R-:W-:Y:S01]  /*0c80*/  FSETP.NEU.FTZ.AND P5, PT, R0, RZ, PT ;  /* 0x000000ff0000720b */ /* 0x000fe20003fbd000 */
[----:B------:R-:W-:Y:S01]  /*0c90*/  IMAD.WIDE.U32 R2, R5, 0x4, R2 ;  /* 0x0000000405027825 */ /* 0x000fe200078e0002 */
[----:B------:R-:W-:Y:S02]  /*0ca0*/  SEL R7, RZ, 0x1, P0 ;  /* 0x00000001ff077807 */ /* 0x000fe40000000000 */
[----:B------:R-:W-:Y:S02]  /*0cb0*/  SEL R13, RZ, 0x1, P3 ;  /* 0x00000001ff0d7807 */ /* 0x000fe40001800000 */
[----:B------:R-:W-:Y:S02]  /*0cc0*/  SEL R11, RZ, 0x1, P4 ;  /* 0x00000001ff0b7807 */ /* 0x000fe40002000000 */
[----:B------:R-:W-:Y:S02]  /*0cd0*/  SEL R4, RZ, 0x1, P1 ;  /* 0x00000001ff047807 */ /* 0x000fe40000800000 */
[----:B------:R-:W-:-:S02]  /*0ce0*/  SEL R0, RZ, 0x1, P2 ;  /* 0x00000001ff007807 */ /* 0x000fc40001000000 */
[----:B------:R-:W-:Y:S02]  /*0cf0*/  SEL R8, RZ, 0x1, P6 ;  /* 0x00000001ff087807 */ /* 0x000fe40003000000 */
[----:B------:R-:W-:Y:S02]  /*0d00*/  SEL R6, RZ, 0x1, P5 ;  /* 0x00000001ff067807 */ /* 0x000fe40002800000 */
        /* <DEDUP_REMOVED lines=9> */
.L_x_17185:
        /* <DEDUP_REMOVED lines=14> */
.L_x_23797:


//--------------------- .text._ZN2at6native29vectorized_elementwise_kernelILi8EZZZNS0_23logical_not_kernel_cudaERNS_18TensorIteratorBaseEENKUlvE0_clEvENKUlvE10_clEvEUlN3c108BFloat16EE_St5arrayIPcLm2EEEEviT0_T1_ --------------------------
	.section	.text._ZN2at6native29vectorized_elementwise_kernelILi8EZZZNS0_23logical_not_kernel_cudaERNS_18TensorIteratorBaseEENKUlvE0_clEvENKUlvE10_clEvEUlN3c108BFloat16EE_St5arrayIPcLm2EEEEviT0_T1_,"ax",@progbits
	.align	128
        .global         _ZN2at6native29vectorized_elementwise_kernelILi8EZZZNS0_23logical_not_kernel_cudaERNS_18TensorIteratorBaseEENKUlvE0_clEvENKUlvE10_clEvEUlN3c108BFloat16EE_St5arrayIPcLm2EEEEviT0_T1_
        .type           _ZN2at6native29vectorized_elementwise_kernelILi8EZZZNS0_23logical_not_kernel_cudaERNS_18TensorIteratorBaseEENKUlvE0_clEvENKUlvE10_clEvEUlN3c108BFloat16EE_St5arrayIPcLm2EEEEviT0_T1_,@function
        .size           _ZN2at6native29vectorized_elementwise_kernelILi8EZZZNS0_23logical_not_kernel_cudaERNS_18TensorIteratorBaseEENKUlvE0_clEvENKUlvE10_clEvEUlN3c108BFloat16EE_St5arrayIPcLm2EEEEviT0_T1_,(.L_x_23798 - _ZN2at6native29vectorized_elementwise_kernelILi8EZZZNS0_23logical_not_kernel_cudaERNS_18TensorIteratorBaseEENKUlvE0_clEvENKUlvE10_clEvEUlN3c108BFloat16EE_St5arrayIPcLm2EEEEviT0_T1_)
        .other          _ZN2at6native29vectorized_elementwise_kernelILi8EZZZNS0_23logical_not_kernel_cudaERNS_18TensorIteratorBaseEENKUlvE0_clEvENKUlvE10_clEvEUlN3c108BFloat16EE_St5arrayIPcLm2EEEEviT0_T1_,@"STO_CUDA_ENTRY STV_DEFAULT"
_ZN2at6native29vectorized_elementwise_kernelILi8EZZZNS0_23logical_not_kernel_cudaERNS_18TensorIteratorBaseEENKUlvE0_clEvENKUlvE10_clEvEUlN3c108BFloat16EE_St5arrayIPcLm2EEEEviT0_T1_:
.text._ZN2at6native29vectorized_elementwise_kernelILi8EZZZNS0_23logical_not_kernel_cudaERNS_18TensorIteratorBaseEENKUlvE0_clEvENKUlvE10_clEvEUlN3c108BFloat16EE_St5arrayIPcLm2EEEEviT0_T1_:
        /* <DEDUP_REMOVED lines=128> */
.L_x_17189:
        /* <DEDUP_REMOVED lines=8> */
.L_x_17190:
        /* <DEDUP_REMOVED lines=8> */
.L_x_17191:
        /* <DEDUP_REMOVED lines=9> */
.L_x_17192:
[----:B------:R-:W-:Y:S05]  /*0990*/  BSYNC.RELIABLE B1 ;  /* 0x0000000000017941 */ /* 0x000fea0003800100 */
.L_x_17188:
[----:B------:R-:W-:-:S13]  /*09a0*/  ISETP.GE.U32.AND P0, PT, R3, R2, PT ;  /* 0x000000020300720c */ /* 0x000fda0003f06070 */
[----:B--2---:R-:W2:Y:S01]  /*09b0*/  @!P0 LDC.64 R6, c[0x0][0x388] ;  /* 0x0000e200ff068b82 */ /* 0x004ea20000000a00 */
[----:B-1----:R-:W-:Y:S02]  /*09c0*/  @!P0 IMAD.IADD R5, R0, 0x1, R3 ;  /* 0x0000000100058824 */ /* 0x002fe400078e0203 */
[----:B------:R-:W-:-:S03]  /*09d0*/  @!P0 VIADD R3, R3, 0x80 ;  /* 0x0000008003038836 */ /* 0x000fc60000000000 */
[----:B--2---:R-:W-:-:S05]  /*09e0*/  @!P0 IADD3 R4, P1, PT, R5, R6, RZ ;  /* 0x0000000605048210 */ /* 0x004fca0007f3e0ff */
[----:B------:R-:W-:-:S05]  /*09f0*/  @!P0 IMAD.X R5, RZ, RZ, R7, P1 ;  /* 0x000000ffff058224 */ /* 0x000fca00008e0607 */
[----:B------:R2:W-:Y:S03]  /*0a00*/  @!P0 STG.E.U8 desc[UR4][R4.64], R9 ;  /* 0x0000000904008986 */ /* 0x0005e6000c101104 */
.L_x_17193:
[----:B------:R-:W-:Y:S05]  /*0a10*/  BSYNC.RECONVERGENT B0 ;  /* 0x0000000000007941 */ /* 0x000fea0003800200 */
.L_x_17187:
        /* <DEDUP_REMOVED lines=9> */
.L_x_17186:
[----:B------:R-:W0:Y:S01]  /*0ab0*/  S2R R2, SR_TID.X ;  /* 0x0000000000027919 */ /* 0x000e220000002100 */
[----:B------:R-:W1:Y:S01]  /*0ac0*/  LDC.64 R4, c[0x0][0x390] ;  /* 0x0000e400ff047b82 */ /* 0x000e620000000a00 */
[----:B------:R-:W2:Y:S01]  /*0ad0*/  LDCU.64 UR6, c[0x0][0x388] ;  /* 0x00007100ff0677ac */ /* 0x000ea20008000a00 */
[----:B-1----:R-:W-:-:S04]  /*0ae0*/  IMAD.WIDE.U32 R4, R0, 0x2, R4 ;  /* 0x0000000200047825 */ /* 0x002fc800078e0004 */
[----:B0-----:R-:W-:-:S06]  /*0af0*/  IMAD.WIDE.U32 R4, R2, 0x10, R4 ;  /* 0x0000001002047825 */ /* 0x001fcc00078e0004 */
[----:B------:R-:W3:Y:S02]  /*0b00*/  LDG.E.128 R4, desc[UR4][R4.64] ;  /* 0x0000000404047981 */ /* 0x000ee4000c1e1d00 */
[C---:B---3--:R-:W-:Y:S01]  /*0b10*/  PRMT R3, R7.reuse, 0x7632, R3 ;  /* 0x0000763207037816 */ /* 0x048fe20000000003 */
[----:B------:R-:W-:Y:S01]  /*0b20*/  IMAD.U32 R12, R7, 0x10000, RZ ;  /* 0x00010000070c7824 */ /* 0x000fe200078e00ff */
[C---:B------:R-:W-:Y:S01]  /*0b30*/  PRMT R7, R6.reuse, 0x7632, R7 ;  /* 0x0000763206077816 */ /* 0x040fe20000000007 */
[----:B------:R-:W-:Y:S01]  /*0b40*/  IMAD.U32 R11, R6, 0x10000, RZ ;  /* 0x00010000060b7824 */ /* 0x000fe200078e00ff */
[----:B------:R-:W-:Y:S01]  /*0b50*/  PRMT R6, R5, 0x7632, R6 ;  /* 0x0000763205067816 */ /* 0x000fe20000000006 */
[----:B------:R-:W-:Y:S01]  /*0b60*/  IMAD.U32 R3, R3, 0x10000, RZ ;  /* 0x0001000003037824 */ /* 0x000fe200078e00ff */
[----:B------:R-:W-:Y:S01]  /*0b70*/  PRMT R8, R4, 0x7632, R8 ;  /* 0x0000763204087816 */ /* 0x000fe20000000008 */
[----:B------:R-:W-:Y:S01]  /*0b80*/  IMAD.U32 R7, R7, 0x10000, RZ ;  /* 0x0001000007077824 */ /* 0x000fe200078e00ff */
[----:B------:R-:W-:Y:S01]  /*0b90*/  FSETP.NEU.FTZ.AND P0, PT, R12, RZ, PT ;  /* 0x000000ff0c00720b */ /* 0x000fe20003f1d000 */
[----:B------:R-:W-:Y:S01]  /*0ba0*/  IMAD.U32 R10, R5, 0x10000, RZ ;  /* 0x00010000050a7824 */ /* 0x000fe200078e00ff */
[----:B------:R-:W-:Y:S01]  /*0bb0*/  FSETP.NEU.FTZ.AND P6, PT, R11, RZ, PT ;  /* 0x000000ff0b00720b */ /* 0x000fe20003fdd000 */
[----:B------:R-:W-:Y:S01]  /*0bc0*/  IMAD.U32 R9, R4, 0x10000, RZ ;  /* 0x0001000004097824 */ /* 0x000fe200078e00ff */
[----:B------:R-:W-:Y:S01]  /*0bd0*/  FSETP.NEU.FTZ.AND P2, PT, R3, RZ, PT ;  /* 0x000000ff0300720b */ /* 0x000fe20003f5d000 */
[----:B------:R-:W-:Y:S01]  /*0be0*/  IMAD.U32 R6, R6, 0x10000, RZ ;  /* 0x0001000006067824 */ /* 0x000fe200078e00ff */
[----:B------:R-:W-:Y:S01]  /*0bf0*/  FSETP.NEU.FTZ.AND P1, PT, R7, RZ, PT ;  /* 0x000000ff0700720b */ /* 0x000fe20003f3d000 */
[----:B------:R-:W-:Y:S01]  /*0c00*/  IMAD.U32 R8, R8, 0x10000, RZ ;  /* 0x0001000008087824 */ /* 0x000fe200078e00ff */
[----:B------:R-:W-:-:S02]  /*0c10*/  SEL R3, RZ, 0x1, P0 ;  /* 0x00000001ff037807 */ /* 0x000fc40000000000 */
[----:B------:R-:W-:Y:S02]  /*0c20*/  SEL R7, RZ, 0x1, P6 ;  /* 0x00000001ff077807 */ /* 0x000fe40003000000 */
[----:B------:R-:W-:Y:S02]  /*0c30*/  FSETP.NEU.FTZ.AND P4, PT, R10, RZ, PT ;  /* 0x000000ff0a00720b */ /* 0x000fe40003f9d000 */
[----:B------:R-:W-:Y:S02]  /*0c40*/  FSETP.NEU.FTZ.AND P3, PT, R9, RZ, PT ;  /* 0x000000ff0900720b */ /* 0x000fe40003f7d000 */
[----:B------:R-:W-:Y:S02]  /*0c50*/  FSETP.NEU.FTZ.AND P0, PT, R6, RZ, PT ;  /* 0x000000ff0600720b */ /* 0x000fe40003f1d000 */
[----:B------:R-:W-:Y:S02]  /*0c60*/  FSETP.NEU.FTZ.AND P6, PT, R8, RZ, PT ;  /* 0x000000ff0800720b */ /* 0x000fe40003fdd000 */
[----:B--2---:R-:W-:-:S02]  /*0c70*/  IADD3 R4, P5, PT, R0, UR6, RZ ;  /* 0x0000000600047c10 */ /* 0x004fc4000ffbe0ff */
[----:B------:R-:W-:Y:S02]  /*0c80*/  SEL R9, RZ, 0x1, P4 ;  /* 0x00000001ff097807 */ /* 0x000fe40002000000 */
[----:B------:R-:W-:Y:S01]  /*0c90*/  SEL R11, RZ, 0x1, P3 ;  /* 0x00000001ff0b7807 */ /* 0x000fe20001800000 */
[----:B------:R-:W-:Y:S01]  /*0ca0*/  IMAD.X R5, RZ, RZ, UR7, P5 ;  /* 0x00000007ff057e24 */ /* 0x000fe2000a8e06ff */
[----:B------:R-:W-:Y:S02]  /*0cb0*/  SEL R0, RZ, 0x1, P2 ;  /* 0x00000001ff007807 */ /* 0x000fe40001000000 */
[----:B------:R-:W-:Y:S01]  /*0cc0*/  SEL R6, RZ, 0x1, P1 ;  /* 0x00000001ff067807 */ /* 0x000fe20000800000 */
[----:B------:R-:W-:Y:S01]  /*0cd0*/  IMAD.WIDE.U32 R4, R2, 0x8, R4 ;  /* 0x0000000802047825 */ /* 0x000fe200078e0004 */
[----:B------:R-:W-:Y:S02]  /*0ce0*/  SEL R8, RZ, 0x1, P0 ;  /* 0x00000001ff087807 */ /* 0x000fe40000000000 */
[----:B------:R-:W-:-:S02]  /*0cf0*/  SEL R10, RZ, 0x1, P6 ;  /* 0x00000001ff0a7807 */ /* 0x000fc40003000000 */
        /* <DEDUP_REMOVED lines=8> */
.L_x_17194:
        /* <DEDUP_REMOVED lines=16> */
.L_x_23798:


//--------------------- .text._ZN2at6native18elementwise_kernelILi128ELi4EZNS0_15gpu_kernel_implIZZZNS0_23logical_not_kernel_cudaERNS_18TensorIteratorBaseEENKUlvE0_clEvENKUlvE9_clEvEUlN3c104HalfEE_EEvS4_RKT_EUliE_EEviT1_ --------------------------
	.section	.text._ZN2at6native18elementwise_kernelILi128ELi4EZNS0_15gpu_kernel_implIZZZNS0_23logical_not_kernel_cudaERNS_18TensorIteratorBaseEENKUlvE0_clEvENKUlvE9_clEvEUlN3c104HalfEE_EEvS4_RKT_EUliE_EEviT1_,"ax",@progbits
	.align	128
        .global         _ZN2at6native18elementwise_kernelILi128ELi4EZNS0_15gpu_kernel_implIZZZNS0_23logical_not_kernel_cudaERNS_18TensorIteratorBaseEENKUlvE0_clEvENKUlvE9_clEvEUlN3c104HalfEE_EEvS4_RKT_EUliE_EEviT1_
        .type           _ZN2at6native18elementwise_kernelILi128ELi4EZNS0_15gpu_kernel_implIZZZNS0_23logical_not_kernel_cudaERNS_18TensorIteratorBaseEENKUlvE0_clEvENKUlvE9_clEvEUlN3c104HalfEE_EEvS4_RKT_EUliE_EEviT1_,@function
        .size           _ZN2at6native18elementwise_kernelILi128ELi4EZNS0_15gpu_kernel_implIZZZNS0_23logical_not_kernel_cudaERNS_18TensorIteratorBaseEENKUlvE0_clEvENKUlvE9_clEvEUlN3c104HalfEE_EEvS4_RKT_EUliE_EEviT1_,(.L_x_23799 - _ZN2at6native18elementwise_kernelILi128ELi4EZNS0_15gpu_kernel_implIZZZNS0_23logical_not_kernel_cudaERNS_18TensorIteratorBaseEENKUlvE0_clEvENKUlvE9_clEvEUlN3c104HalfEE_EEvS4_RKT_EUliE_EEviT1_)
        .other          _ZN2at6native18elementwise_kernelILi128ELi4EZNS0_15gpu_kernel_implIZZZNS0_23logical_not_kernel_cudaERNS_18TensorIteratorBaseEENKUlvE0_clEvENKUlvE9_clEvEUlN3c104HalfEE_EEvS4_RKT_EUliE_EEviT1_,@"STO_CUDA_ENTRY STV_DEFAULT"
_ZN2at6native18elementwise_kernelILi128ELi4EZNS0_15gpu_kernel_implIZZZNS0_23logical_not_kernel_cudaERNS_18TensorIteratorBaseEENKUlvE0_clEvENKUlvE9_clEvEUlN3c104HalfEE_EEvS4_RKT_EUliE_EEviT1_:
.text._ZN2at6native18elementwise_kernelILi128ELi4EZNS0_15gpu_kernel_implIZZZNS0_23logical_not_kernel_cudaERNS_18TensorIteratorBaseEENKUlvE0_clEvENKUlvE9_clEvEUlN3c104HalfEE_EEvS4_RKT_EUliE_EEviT1_:
        /* <DEDUP_REMOVED lines=319> */
.L_x_17197:
        /* <DEDUP_REMOVED lines=18> */
.L_x_17201:
[----:B------:R-:W2:Y:S02]  /*1510*/  LDG.E.U8 R2, desc[UR36][R2.64] ;  /* 0x0000002402027981 */ /* 0x000ea4000c1e1100 */
[----:B--2---:R-:W-:-:S04]  /*1520*/  I2FP.F32.U32 R0, R2 ;  /* 0x0000000200007245 */ /* 0x004fc80000201000 */
[----:B------:R-:W-:Y:S01]  /*1530*/  F2FP.F16.F32.PACK_AB R0, RZ, R0 ;  /* 0x00000000ff00723e */ /* 0x000fe200000000ff */
[----:B------:R-:W-:Y:S06]  /*1540*/  BRA `(.L_x_17203) ;  /* 0x0000000c007c7947 */ /* 0x000fec0003800000 */
.L_x_17200:
        /* <DEDUP_REMOVED lines=10> */
.L_x_17205:
[----:B------:R-:W2:Y:S02]  /*15f0*/  LDG.E R2, desc[UR36][R2.64] ;  /* 0x0000002402027981 */ /* 0x000ea4000c1e1900 */
[----:B--2---:R-:W-:-:S04]  /*1600*/  I2FP.F32.S32 R0, R2 ;  /* 0x0000000200007245 */ /* 0x004fc80000201400 */
[----:B------:R-:W-:Y:S01]  /*1610*/  F2FP.F16.F32.PACK_AB R0, RZ, R0 ;  /* 0x00000000ff00723e */ /* 0x000fe200000000ff */
[----:B------:R-:W-:Y:S06]  /*1620*/  BRA `(.L_x_17203) ;  /* 0x0000000c00447947 */ /* 0x000fec0003800000 */
.L_x_17204:
[----:B------:R-:W2:Y:S02]  /*1630*/  LDG.E.U16 R2, desc[UR36][R2.64] ;  /* 0x0000002402027981 */ /* 0x000ea4000c1e1500 */
[----:B--2---:R-:W0:Y:S02]  /*1640*/  I2F.S16 R0, R2 ;  /* 0x0000000200007306 */ /* 0x004e240000101400 */
[----:B0-----:R-:W-:Y:S01]  /*1650*/  F2FP.F16.F32.PACK_AB R0, RZ, R0 ;  /* 0x00000000ff00723e */ /* 0x001fe200000000ff */
[----:B------:R-:W-:Y:S06]  /*1660*/  BRA `(.L_x_17203) ;  /* 0x0000000c00347947 */ /* 0x000fec0003800000 */
.L_x_17199:
        /* <DEDUP_REMOVED lines=9> */
.L_x_17207:
[----:B------:R0:W5:Y:S01]  /*1700*/  LDG.E.U16 R0, desc[UR36][R2.64] ;  /* 0x0000002402007981 */ /* 0x000162000c1e1500 */
[----:B------:R-:W-:Y:S05]  /*1710*/  BRA `(.L_x_17203) ;  /* 0x0000000c00087947 */ /* 0x000fea0003800000 */
.L_x_17206:
        /* <DEDUP_REMOVED lines=9> */
.L_x_17209:
[----:B------:R1:W5:Y:S01]  /*17b0*/  LDG.E.U16 R0, desc[UR36][R2.64] ;  /* 0x0000002402007981 */ /* 0x000362000c1e1500 */
[----:B------:R-:W-:Y:S05]  /*17c0*/  BRA `(.L_x_17203) ;  /* 0x0000000800dc7947 */ /* 0x000fea0003800000 */
.L_x_17208:
        /* <DEDUP_REMOVED lines=8> */
.L_x_17198:
        /* <DEDUP_REMOVED lines=13> */
.L_x_17212:
        /* <DEDUP_REMOVED lines=8> */
.L_x_17211:
        /* <DEDUP_REMOVED lines=27> */
.L_x_17214:
        /* <DEDUP_REMOVED lines=13> */
.L_x_17213:
[----:B------:R-:W2:Y:S02]  /*1c20*/  LDG.E.U16 R0, desc[UR36][R2.64] ;  /* 0x0000002402007981 */ /* 0x000ea4000c1e1500 */
[----:B--2---:R-:W-:-:S05]  /*1c30*/  IMAD.U32 R0, R0, 0x10000, RZ ;  /* 0x0001000000007824 */ /* 0x004fca00078e00ff */
[----:B------:R-:W-:Y:S01]  /*1c40*/  F2FP.F16.F32.PACK_AB R0, RZ, R0 ;  /* 0x00000000ff00723e */ /* 0x000fe200000000ff */
[----:B------:R-:W-:Y:S06]  /*1c50*/  BRA `(.L_x_17203) ;  /* 0x0000000400b87947 */ /* 0x000fec0003800000 */
.L_x_17210:
        /* <DEDUP_REMOVED lines=12> */
.L_x_17217:
        /* <DEDUP_REMOVED lines=21> */
.L_x_17221:
[----:B------:R-:W-:Y:S05]  /*1e70*/  BSYNC.RECONVERGENT B1 ;  /* 0x0000000000017941 */ /* 0x000fea0003800200 */
.L_x_17220:
[----:B------:R-:W-:Y:S02]  /*1e80*/  SHF.L.U32 R0, R0, 0x14, RZ ;  /* 0x0000001400007819 */ /* 0x000fe400000006ff */
[----:B------:R-:W-:-:S04]  /*1e90*/  LEA R2, R2, 0x3b800000, 0x17 ;  /* 0x3b80000002027811 */ /* 0x000fc800078eb8ff */
[----:B------:R-:W-:-:S07]  /*1ea0*/  LOP3.LUT R0, R2, R0, R7, 0xfe, !PT ;  /* 0x0000000002007212 */ /* 0x000fce00078efe07 */
.L_x_17219:
[----:B------:R-:W-:Y:S05]  /*1eb0*/  BSYNC.RECONVERGENT B0 ;  /* 0x0000000000007941 */ /* 0x000fea0003800200 */
.L_x_17218:
[----:B------:R-:W-:Y:S01]  /*1ec0*/  F2FP.F16.F32.PACK_AB R0, RZ, R0 ;  /* 0x00000000ff00723e */ /* 0x000fe200000000ff */
[----:B------:R-:W-:Y:S06]  /*1ed0*/  BRA `(.L_x_17203) ;  /* 0x0000000400187947 */ /* 0x000fec0003800000 */
.L_x_17216:
        /* <DEDUP_REMOVED lines=21> */
.L_x_17225:
[----:B------:R-:W-:Y:S05]  /*2030*/  BSYNC.RECONVERGENT B1 ;  /* 0x0000000000017941 */ /* 0x000fea0003800200 */
.L_x_17224:
[----:B------:R-:W-:Y:S01]  /*2040*/  IMAD.SHL.U32 R0, R0, 0x200000, RZ ;  /* 0x0020000000007824 */ /* 0x000fe200078e00ff */
[----:B------:R-:W-:-:S04]  /*2050*/  LEA R2, R2, 0x37800000, 0x17 ;  /* 0x3780000002027811 */ /* 0x000fc800078eb8ff */
[----:B------:R-:W-:-:S07]  /*2060*/  LOP3.LUT R0, R2, R0, R7, 0xfe, !PT ;  /* 0x0000000002007212 */ /* 0x000fce00078efe07 */
.L_x_17223:
[----:B------:R-:W-:Y:S05]  /*2070*/  BSYNC.RECONVERGENT B0 ;  /* 0x0000000000007941 */ /* 0x000fea0003800200 */
.L_x_17222:
[----:B------:R-:W-:Y:S01]  /*2080*/  F2FP.F16.F32.PACK_AB R0, RZ, R0 ;  /* 0x00000000ff00723e */ /* 0x000fe200000000ff */
[----:B------:R-:W-:Y:S06]  /*2090*/  BRA `(.L_x_17203) ;  /* 0x0000000000a87947 */ /* 0x000fec0003800000 */
.L_x_17215:
[----:B------:R-:W-:-:S09]  /*20a0*/  UISETP.NE.AND UP0, UPT, UR4, 0x1c, UPT ;  /* 0x0000001c0400788c */ /* 0x000fd2000bf05270 */
[----:B------:R-:W-:Y:S05]  /*20b0*/  BRA.U !UP0, `(.L_x_17226) ;  /* 0x0000000108947547 */ /* 0x000fea000b800000 */
[----:B------:R-:W-:-:S09]  /*20c0*/  UISETP.NE.AND UP0, UPT, UR4, 0x1d, UPT ;  /* 0x0000001d0400788c */ /* 0x000fd2000bf05270 */
[----:B------:R-:W-:Y:S05]  /*20d0*/  BRA.U !UP0, `(.L_x_17227) ;  /* 0x00000001087c7547 */ /* 0x000fea000b800000 */
[----:B------:R-:W-:-:S09]  /*20e0*/  UISETP.NE.AND UP0, UPT, UR4, 0x2c, UPT ;  /* 0x0000002c0400788c */ /* 0x000fd2000bf05270 */
[----:B------:R-:W-:Y:S05]  /*20f0*/  BRA.U !UP0, `(.L_x_17228) ;  /* 0x0000000108487547 */ /* 0x000fea000b800000 */
.L_x_17202:
        /* <DEDUP_REMOVED lines=16> */
.L_x_17229:
[----:B------:R-:W-:Y:S01]  /*2200*/  PRMT R0, RZ, 0x7610, R0 ;  /* 0x00007610ff007816 */ /* 0x000fe20000000000 */
[----:B------:R-:W-:Y:S06]  /*2210*/  BRA `(.L_x_17203) ;  /* 0x0000000000487947 */ /* 0x000fec0003800000 */
.L_x_17228:
        /* <DEDUP_REMOVED lines=8> */
.L_x_17231:
[----:B------:R-:W-:Y:S05]  /*22a0*/  BSYNC.RECONVERGENT B0 ;  /* 0x0000000000007941 */ /* 0x000fea0003800200 */
.L_x_17230:
[----:B------:R-:W-:Y:S01]  /*22b0*/  F2FP.F16.F32.PACK_AB R0, RZ, R0 ;  /* 0x00000000ff00723e */ /* 0x000fe200000000ff */
[----:B------:R-:W-:Y:S06]  /*22c0*/  BRA `(.L_x_17203) ;  /* 0x00000000001c7947 */ /* 0x000fec0003800000 */
.L_x_17227:
[----:B------:R-:W2:Y:S02]  /*22d0*/  LDG.E.64 R2, desc[UR36][R2.64] ;  /* 0x0000002402027981 */ /* 0x000ea4000c1e1b00 */
[----:B--2---:R-:W0:Y:S02]  /*22e0*/  I2F.U64 R0, R2 ;  /* 0x0000000200007312 */ /* 0x004e240000301000 */
[----:B0-----:R-:W-:Y:S01]  /*22f0*/  F2FP.F16.F32.PACK_AB R0, RZ, R0 ;  /* 0x00000000ff00723e */ /* 0x001fe200000000ff */
[----:B------:R-:W-:Y:S06]  /*2300*/  BRA `(.L_x_17203) ;  /* 0x00000000000c7947 */ /* 0x000fec0003800000 */
.L_x_17226:
[----:B------:R-:W2:Y:S02]  /*2310*/  LDG.E R2, desc[UR36][R2.64] ;  /* 0x0000002402027981 */ /* 0x000ea4000c1e1900 */
[----:B--2---:R-:W-:-:S04]  /*2320*/  I2FP.F32.U32 R0, R2 ;  /* 0x0000000200007245 */ /* 0x004fc80000201000 */
[----:B------:R-:W-:-:S07]  /*2330*/  F2FP.F16.F32.PACK_AB R0, RZ, R0 ;  /* 0x00000000ff00723e */ /* 0x000fce00000000ff */
.L_x_17203:
[----:B------:R-:W0:Y:S01]  /*2340*/  LDCU.64 UR6, c[0x0][0x580] ;  /* 0x0000b000ff0677ac */ /* 0x000e220008000a00 */
[----:B-----5:R-:W-:Y:S01]  /*2350*/  HADD2.F32 R0, -RZ, R0.H0_H0 ;  /* 0x20000000ff007230 */ /* 0x020fe20000004100 */
[----:B------:R-:W-:Y:S01]  /*2360*/  BSSY.RECONVERGENT B6, `(.L_x_17232) ;  /* 0x00000d6000067945 */ /* 0x000fe20003800200 */
[----:B------:R-:W-:-:S03]  /*2370*/  UPRMT UR4, UR42, 0x9910, URZ ;  /* 0x000099102a047896 */ /* 0x000fc600080000ff */
[----:B------:R-:W-:Y:S01]  /*2380*/  FSETP.NEU.FTZ.AND P0, PT, R0, RZ, PT ;  /* 0x000000ff0000720b */ /* 0x000fe20003f1d000 */
[----:B------:R-:W-:-:S03]  /*2390*/  UISETP.GT.AND UP0, UPT, UR4, 0x9, UPT ;  /* 0x000000090400788c */ /* 0x000fc6000bf04270 */
[----:B------:R-:W-:Y:S02]  /*23a0*/  SEL R4, RZ, 0x1, P0 ;  /* 0x00000001ff047807 */ /* 0x000fe40000000000 */
[----:B01----:R-:W-:-:S05]  /*23b0*/  IADD3 R2, P1, PT, R16, UR6, RZ ;  /* 0x0000000610027c10 */ /* 0x003fca000ff3e0ff */
        /* <DEDUP_REMOVED lines=12> */
.L_x_17236:
[----:B------:R3:W-:Y:S01]  /*2480*/  STG.E.U8 desc[UR36][R2.64], R4 ;  /* 0x0000000402007986 */ /* 0x0007e2000c101124 */
[----:B------:R-:W-:Y:S05]  /*2490*/  BRA `(.L_x_17238) ;  /* 0x0000000c00087947 */ /* 0x000fea0003800000 */
.L_x_17235:
        /* <DEDUP_REMOVED lines=9> */
.L_x_17240:
[----:B------:R1:W-:Y:S01]  /*2530*/  STG.E desc[UR36][R2.64], R4 ;  /* 0x0000000402007986 */ /* 0x0003e2000c101924 */
[----:B------:R-:W-:Y:S05]  /*2540*/  BRA `(.L_x_17238) ;  /* 0x0000000800dc7947 */ /* 0x000fea0003800000 */
.L_x_17239:
[----:B------:R2:W-:Y:S01]  /*2550*/  STG.E.U16 desc[UR36][R2.64], R4 ;  /* 0x0000000402007986 */ /* 0x0005e2000c101524 */
[----:B------:R-:W-:Y:S05]  /*2560*/  BRA `(.L_x_17238) ;  /* 0x0000000800d47947 */ /* 0x000fea0003800000 */
.L_x_17234:
        /* <DEDUP_REMOVED lines=9> */
.L_x_17242:
[----:B------:R-:W-:-:S04]  /*2600*/  FSET.BF.EQ.FTZ.AND R0, R0, RZ, PT ;  /* 0x000000ff0000720a */ /* 0x000fc80003812000 */
[----:B------:R-:W-:-:S05]  /*2610*/  F2FP.F16.F32.PACK_AB R0, RZ, R0 ;  /* 0x00000000ff00723e */ /* 0x000fca00000000ff */
[----:B------:R0:W-:Y:S01]  /*2620*/  STG.E.U16 desc[UR36][R2.64], R0 ;  /* 0x0000000002007986 */ /* 0x0001e2000c101524 */
[----:B------:R-:W-:Y:S05]  /*2630*/  BRA `(.L_x_17238) ;  /* 0x0000000800a07947 */ /* 0x000fea0003800000 */
.L_x_17241:
[----:B------:R-:W-:-:S09]  /*2640*/  UISETP.NE.AND UP0, UPT, UR4, 0x7, UPT ;  /* 0x000000070400788c */ /* 0x000fd2000bf05270 */
[----:B------:R-:W-:Y:S05]  /*2650*/  BRA.U !UP0, `(.L_x_17243) ;  /* 0x0000000108347547 */ /* 0x000fea000b800000 */
[----:B------:R-:W-:-:S09]  /*2660*/  UISETP.NE.AND UP0, UPT, UR4, 0x8, UPT ;  /* 0x000000080400788c */ /* 0x000fd2000bf05270 */
[----:B------:R-:W-:Y:S05]  /*2670*/  BRA.U !UP0, `(.L_x_17244) ;  /* 0x0000000108187547 */ /* 0x000fea000b800000 */
[----:B------:R-:W-:-:S09]  /*2680*/  UISETP.NE.AND UP0, UPT, UR4, 0x9, UPT ;  /* 0x000000090400788c */ /* 0x000fd2000bf05270 */
[----:B------:R-:W-:Y:S05]  /*2690*/  BRA.U UP0, `(.L_x_17237) ;  /* 0x0000000500f87547 */ /* 0x000fea000b800000 */
[----:B------:R-:W-:Y:S01]  /*26a0*/  HFMA2 R5, -RZ, RZ, 0, 0 ;  /* 0x00000000ff057431 */ /* 0x000fe200000001ff */
[----:B------:R-:W-:-:S05]  /*26b0*/  FSET.BF.EQ.FTZ.AND R4, R0, RZ, PT ;  /* 0x000000ff0004720a */ /* 0x000fca0003812000 */
[----:B------:R0:W-:Y:S01]  /*26c0*/  STG.E.64 desc[UR36][R2.64], R4 ;  /* 0x0000000402007986 */ /* 0x0001e2000c101b24 */
[----:B------:R-:W-:Y:S05]  /*26d0*/  BRA `(.L_x_17238) ;  /* 0x0000000800787947 */ /* 0x000fea0003800000 */
.L_x_17244:
[----:B------:R-:W-:-:S04]  /*26e0*/  FSET.BF.EQ.FTZ.AND R0, R0, RZ, PT ;  /* 0x000000ff0000720a */ /* 0x000fc80003812000 */
[----:B------:R-:W-:-:S04]  /*26f0*/  F2FP.F16.F32.PACK_AB R5, RZ, R0 ;  /* 0x00000000ff05723e */ /* 0x000fc800000000ff */
[----:B------:R-:W-:-:S05]  /*2700*/  PRMT R5, R5, 0x5410, RZ ;  /* 0x0000541005057816 */ /* 0x000fca00000000ff */
[----:B------:R0:W-:Y:S01]  /*2710*/  STG.E desc[UR36][R2.64], R5 ;  /* 0x0000000502007986 */ /* 0x0001e2000c101924 */
[----:B------:R-:W-:Y:S05]  /*2720*/  BRA `(.L_x_17238) ;  /* 0x0000000800647947 */ /* 0x000fea0003800000 */
.L_x_17243:
[----:B------:R-:W-:Y:S01]  /*2730*/  FSEL R5, RZ, 1.875, P0 ;  /* 0x3ff00000ff057808 */ /* 0x000fe20000000000 */
[----:B------:R-:W-:-:S05]  /*2740*/  IMAD.MOV.U32 R4, RZ, RZ, RZ ;  /* 0x000000ffff047224 */ /* 0x000fca00078e00ff */
[----:B------:R0:W-:Y:S01]  /*2750*/  STG.E.64 desc[UR36][R2.64], R4 ;  /* 0x0000000402007986 */ /* 0x0001e2000c101b24 */
[----:B------:R-:W-:Y:S05]  /*2760*/  BRA `(.L_x_17238) ;  /* 0x0000000800547947 */ /* 0x000fea0003800000 */
.L_x_17233:
        /* <DEDUP_REMOVED lines=10> */
.L_x_17247:
[----:B------:R-:W-:Y:S02]  /*2810*/  FSEL R5, RZ, 1.875, P0 ;  /* 0x3ff00000ff057808 */ /* 0x000fe40000000000 */
[----:B------:R-:W-:Y:S01]  /*2820*/  CS2R R6, SRZ ;  /* 0x0000000000067805 */ /* 0x000fe2000001ff00 */
[----:B------:R-:W-:-:S05]  /*2830*/  IMAD.MOV.U32 R4, RZ, RZ, RZ ;  /* 0x000000ffff047224 */ /* 0x000fca00078e00ff */
[----:B------:R0:W-:Y:S01]  /*2840*/  STG.E.128 desc[UR36][R2.64], R4 ;  /* 0x0000000402007986 */ /* 0x0001e2000c101d24 */
[----:B------:R-:W-:Y:S05]  /*2850*/  BRA `(.L_x_17238) ;  /* 0x0000000800187947 */ /* 0x000fea0003800000 */
.L_x_17246:
        /* <DEDUP_REMOVED lines=17> */
.L_x_17251:
[----:B------:R-:W-:Y:S05]  /*2970*/  BSYNC.RECONVERGENT B0 ;  /* 0x0000000000007941 */ /* 0x000fea0003800200 */
.L_x_17250:
[----:B------:R0:W-:Y:S01]  /*2980*/  STG.E.U8 desc[UR36][R2.64], R5 ;  /* 0x0000000502007986 */ /* 0x0001e2000c101124 */
[----:B------:R-:W-:Y:S05]  /*2990*/  BRA `(.L_x_17238) ;  /* 0x0000000400c87947 */ /* 0x000fea0003800000 */
.L_x_17249:
        /* <DEDUP_REMOVED lines=16> */
.L_x_17248:
[----:B------:R-:W-:-:S04]  /*2aa0*/  FSET.BF.EQ.FTZ.AND R0, R0, RZ, PT ;  /* 0x000000ff0000720a */ /* 0x000fc80003812000 */
[----:B------:R-:W-:-:S05]  /*2ab0*/  F2FP.BF16.F32.PACK_AB R0, RZ, R0 ;  /* 0x00000000ff00723e */ /* 0x000fca00000010ff */
[----:B------:R0:W-:Y:S01]  /*2ac0*/  STG.E.U16 desc[UR36][R2.64], R0 ;  /* 0x0000000002007986 */ /* 0x0001e2000c101524 */
[----:B------:R-:W-:Y:S05]  /*2ad0*/  BRA `(.L_x_17238) ;  /* 0x0000000400787947 */ /* 0x000fea0003800000 */
.L_x_17245:
        /* <DEDUP_REMOVED lines=10> */
.L_x_17254:
        /* <DEDUP_REMOVED lines=12> */
.L_x_17257:
[----:B------:R-:W-:-:S04]  /*2c40*/  SHF.R.U32.HI R0, RZ, 0x14, R5 ;  /* 0x00000014ff007819 */ /* 0x000fc80000011605 */
[----:B------:R-:W-:-:S04]  /*2c50*/  LOP3.LUT R0, R0, 0x1, RZ, 0xc0, !PT ;  /* 0x0000000100007812 */ /* 0x000fc800078ec0ff */
[----:B------:R-:W-:-:S04]  /*2c60*/  IADD3 R0, PT, PT, R5, 0x487ffff, R0 ;  /* 0x0487ffff05007810 */ /* 0x000fc80007ffe000 */
[----:B------:R-:W-:-:S04]  /*2c70*/  SHF.R.U32.HI R0, RZ, 0x14, R0 ;  /* 0x00000014ff007819 */ /* 0x000fc80000011600 */
[----:B------:R-:W-:-:S07]  /*2c80*/  LOP3.LUT R4, R0, 0xff, RZ, 0xc0, !PT ;  /* 0x000000ff00047812 */ /* 0x000fce00078ec0ff */
.L_x_17258:
[----:B------:R-:W-:-:S07]  /*2c90*/  PRMT R0, R4, 0x7610, R0 ;  /* 0x0000761004007816 */ /* 0x000fce0000000000 */
.L_x_17256:
[----:B------:R-:W-:Y:S05]  /*2ca0*/  BSYNC.RECONVERGENT B0 ;  /* 0x0000000000007941 */ /* 0x000fea0003800200 */
.L_x_17255:
[----:B------:R0:W-:Y:S01]  /*2cb0*/  STG.E.U8 desc[UR36][R2.64], R0 ;  /* 0x0000000002007986 */ /* 0x0001e2000c101124 */
[----:B------:R-:W-:Y:S05]  /*2cc0*/  BRA `(.L_x_17238) ;  /* 0x0000000000fc7947 */ /* 0x000fea0003800000 */
.L_x_17253:
        /* <DEDUP_REMOVED lines=12> */
.L_x_17261:
[----:B------:R-:W-:-:S04]  /*2d90*/  SHF.R.U32.HI R0, RZ, 0x15, R5 ;  /* 0x00000015ff007819 */ /* 0x000fc80000011605 */
[----:B------:R-:W-:-:S04]  /*2da0*/  LOP3.LUT R0, R0, 0x1, RZ, 0xc0, !PT ;  /* 0x0000000100007812 */ /* 0x000fc800078ec0ff */
[----:B------:R-:W-:-:S04]  /*2db0*/  IADD3 R0, PT, PT, R5, 0x88fffff, R0 ;  /* 0x088fffff05007810 */ /* 0x000fc80007ffe000 */
[----:B------:R-:W-:-:S04]  /*2dc0*/  SHF.R.U32.HI R0, RZ, 0x15, R0 ;  /* 0x00000015ff007819 */ /* 0x000fc80000011600 */
[----:B------:R-:W-:-:S07]  /*2dd0*/  LOP3.LUT R4, R0, 0xff, RZ, 0xc0, !PT ;  /* 0x000000ff00047812 */ /* 0x000fce00078ec0ff */
.L_x_17262:
[----:B------:R-:W-:-:S07]  /*2de0*/  PRMT R0, R4, 0x7610, R0 ;  /* 0x0000761004007816 */ /* 0x000fce0000000000 */
.L_x_17260:
[----:B------:R-:W-:Y:S05]  /*2df0*/  BSYNC.RECONVERGENT B0 ;  /* 0x0000000000007941 */ /* 0x000fea0003800200 */
.L_x_17259:
[----:B------:R0:W-:Y:S01]  /*2e00*/  STG.E.U8 desc[UR36][R2.64], R0 ;  /* 0x0000000002007986 */ /* 0x0001e2000c101124 */
[----:B------:R-:W-:Y:S05]  /*2e10*/  BRA `(.L_x_17238) ;  /* 0x0000000000a87947 */ /* 0x000fea0003800000 */
.L_x_17252:
[----:B------:R-:W-:-:S09]  /*2e20*/  UISETP.NE.AND UP0, UPT, UR4, 0x1c, UPT ;  /* 0x0000001c0400788c */ /* 0x000fd2000bf05270 */
[----:B------:R-:W-:Y:S05]  /*2e30*/  BRA.U !UP0, `(.L_x_17263) ;  /* 0x00000001089c7547 */ /* 0x000fea000b800000 */
[----:B------:R-:W-:-:S09]  /*2e40*/  UISETP.NE.AND UP0, UPT, UR4, 0x1d, UPT ;  /* 0x0000001d0400788c */ /* 0x000fd2000bf05270 */
[----:B------:R-:W-:Y:S05]  /*2e50*/  BRA.U !UP0, `(.L_x_17264) ;  /* 0x0000000108887547 */ /* 0x000fea000b800000 */
[----:B------:R-:W-:-:S09]  /*2e60*/  UISETP.NE.AND UP0, UPT, UR4, 0x2c, UPT ;  /* 0x0000002c0400788c */ /* 0x000fd2000bf05270 */
[----:B------:R-:W-:Y:S05]  /*2e70*/  BRA.U !UP0, `(.L_x_17265) ;  /* 0x0000000108447547 */ /* 0x000fea000b800000 */
.L_x_17237:
        /* <DEDUP_REMOVED lines=16> */
.L_x_17266:
[----:B------:R-:W-:Y:S05]  /*2f80*/  BRA `(.L_x_17238) ;  /* 0x00000000004c7947 */ /* 0x000fea0003800000 */
.L_x_17265:
        /* <DEDUP_REMOVED lines=15> */
.L_x_17264:
[----:B------:R-:W-:-:S05]  /*3080*/  MOV R5, RZ ;  /* 0x000000ff00057202 */ /* 0x000fca0000000f00 */
[----:B------:R0:W-:Y:S01]  /*3090*/  STG.E.64 desc[UR36][R2.64], R4 ;  /* 0x0000000402007986 */ /* 0x0001e2000c101b24 */
[----:B------:R-:W-:Y:S05]  /*30a0*/  BRA `(.L_x_17238) ;  /* 0x0000000000047947 */ /* 0x000fea0003800000 */
.L_x_17263:
[----:B------:R0:W-:Y:S02]  /*30b0*/  STG.E desc[UR36][R2.64], R4 ;  /* 0x0000000402007986 */ /* 0x0001e4000c101924 */
.L_x_17238:
[----:B------:R-:W-:Y:S05]  /*30c0*/  BSYNC.RECONVERGENT B6 ;  /* 0x0000000000067941 */ /* 0x000fea0003800200 */
.L_x_17232:
[----:B------:R-:W-:-:S07]  /*30d0*/  VIADD R17, R17, 0x80 ;  /* 0x0000008011117836 */ /* 0x000fce0000000000 */
.L_x_17196:
[----:B------:R-:W-:Y:S05]  /*30e0*/  BSYNC.RECONVERGENT B7 ;  /* 0x0000000000077941 */ /* 0x000fea0003800200 */
.L_x_17195:
        /* <DEDUP_REMOVED lines=307> */
.L_x_17269:
        /* <DEDUP_REMOVED lines=18> */
.L_x_17273:
[----:B------:R-:W2:Y:S02]  /*4540*/  LDG.E.U8 R2, desc[UR36][R2.64] ;  /* 0x0000002402027981 */ /* 0x000ea4000c1e1100 */
[----:B--2---:R-:W-:-:S04]  /*4550*/  I2FP.F32.U32 R0, R2 ;  /* 0x0000000200007245 */ /* 0x004fc80000201000 */
[----:B------:R-:W-:Y:S01]  /*4560*/  F2FP.F16.F32.PACK_AB R0, RZ, R0 ;  /* 0x00000000ff00723e */ /* 0x000fe200000000ff */
[----:B------:R-:W-:Y:S06]  /*4570*/  BRA `(.L_x_17275) ;  /* 0x0000000c007c7947 */ /* 0x000fec0003800000 */
.L_x_17272:
        /* <DEDUP_REMOVED lines=10> */
.L_x_17277:
[----:B------:R-:W2:Y:S02]  /*4620*/  LDG.E R2, desc[UR36][R2.64] ;  /* 0x0000002402027981 */ /* 0x000ea4000c1e1900 */
[----:B--2---:R-:W-:-:S04]  /*4630*/  I2FP.F32.S32 R0, R2 ;  /* 0x0000000200007245 */ /* 0x004fc80000201400 */
[----:B------:R-:W-:Y:S01]  /*4640*/  F2FP.F16.F32.PACK_AB R0, RZ, R0 ;  /* 0x00000000ff00723e */ /* 0x000fe200000000ff */
[----:B------:R-:W-:Y:S06]  /*4650*/  BRA `(.L_x_17275) ;  /* 0x0000000c00447947 */ /* 0x000fec0003800000 */
.L_x_17276:
[----:B------:R-:W2:Y:S02]  /*4660*/  LDG.E.U16 R2, desc[UR36][R2.64] ;  /* 0x0000002402027981 */ /* 0x000ea4000c1e1500 */
[----:B--2---:R-:W0:Y:S02]  /*4670*/  I2F.S16 R0, R2 ;  /* 0x0000000200007306 */ /* 0x004e240000101400 */
[----:B0-----:R-:W-:Y:S01]  /*4680*/  F2FP.F16.F32.PACK_AB R0, RZ, R0 ;  /* 0x00000000ff00723e */ /* 0x001fe200000000ff */
[----:B------:R-:W-:Y:S06]  /*4690*/  BRA `(.L_x_17275) ;  /* 0x0000000c00347947 */ /* 0x000fec0003800000 */
.L_x_17271:
        /* <DEDUP_REMOVED lines=9> */
.L_x_17279:
[----:B------:R1:W5:Y:S01]  /*4730*/  LDG.E.U16 R0, desc[UR36][R2.64] ;  /* 0x0000002402007981 */ /* 0x000362000c1e1500 */
[----:B------:R-:W-:Y:S05]  /*4740*/  BRA `(.L_x_17275) ;  /* 0x0000000c00087947 */ /* 0x000fea0003800000 */
.L_x_17278:
        /* <DEDUP_REMOVED lines=9> */
.L_x_17281:
[----:B------:R0:W5:Y:S01]  /*47e0*/  LDG.E.U16 R0, desc[UR36][R2.64] ;  /* 0x0000002402007981 */ /* 0x000162000c1e1500 */
[----:B------:R-:W-:Y:S05]  /*47f0*/  BRA `(.L_x_17275) ;  /* 0x0000000800dc7947 */ /* 0x000fea0003800000 */
.L_x_17280:
        /* <DEDUP_REMOVED lines=8> */
.L_x_17270:
        /* <DEDUP_REMOVED lines=13> */
.L_x_17284:
        /* <DEDUP_REMOVED lines=8> */
.L_x_17283:
        /* <DEDUP_REMOVED lines=27> */
.L_x_17286:
        /* <DEDUP_REMOVED lines=13> */
.L_x_17285:
[----:B------:R-:W2:Y:S02]  /*4c50*/  LDG.E.U16 R0, desc[UR36][R2.64] ;  /* 0x0000002402007981 */ /* 0x000ea4000c1e1500 */
[----:B--2---:R-:W-:-:S04]  /*4c60*/  SHF.L.U32 R0, R0, 0x10, RZ ;  /* 0x0000001000007819 */ /* 0x004fc800000006ff */
[----:B------:R-:W-:Y:S01]  /*4c70*/  F2FP.F16.F32.PACK_AB R0, RZ, R0 ;  /* 0x00000000ff00723e */ /* 0x000fe200000000ff */
[----:B------:R-:W-:Y:S06]  /*4c80*/  BRA `(.L_x_17275) ;  /* 0x0000000400b87947 */ /* 0x000fec0003800000 */
.L_x_17282:
        /* <DEDUP_REMOVED lines=12> */
.L_x_17289:
        /* <DEDUP_REMOVED lines=21> */
.L_x_17293:
[----:B------:R-:W-:Y:S05]  /*4ea0*/  BSYNC.RECONVERGENT B1 ;  /* 0x0000000000017941 */ /* 0x000fea0003800200 */
.L_x_17292:
[----:B------:R-:W-:Y:S01]  /*4eb0*/  IMAD.SHL.U32 R0, R0, 0x100000, RZ ;  /* 0x0010000000007824 */ /* 0x000fe200078e00ff */
[----:B------:R-:W-:-:S04]  /*4ec0*/  LEA R2, R2, 0x3b800000, 0x17 ;  /* 0x3b80000002027811 */ /* 0x000fc800078eb8ff */
[----:B------:R-:W-:-:S07]  /*4ed0*/  LOP3.LUT R0, R2, R0, R7, 0xfe, !PT ;  /* 0x0000000002007212 */ /* 0x000fce00078efe07 */
.L_x_17291:
[----:B------:R-:W-:Y:S05]  /*4ee0*/  BSYNC.RECONVERGENT B0 ;  /* 0x0000000000007941 */ /* 0x000fea0003800200 */
.L_x_17290:
[----:B------:R-:W-:Y:S01]  /*4ef0*/  F2FP.F16.F32.PACK_AB R0, RZ, R0 ;  /* 0x00000000ff00723e */ /* 0x000fe200000000ff */
[----:B------:R-:W-:Y:S06]  /*4f00*/  BRA `(.L_x_17275) ;  /* 0x0000000400187947 */ /* 0x000fec0003800000 */
.L_x_17288:
        /* <DEDUP_REMOVED lines=21> */
.L_x_17297:
[----:B------:R-:W-:Y:S05]  /*5060*/  BSYNC.RECONVERGENT B1 ;  /* 0x0000000000017941 */ /* 0x000fea0003800200 */
.L_x_17296:
[----:B------:R-:W-:Y:S01]  /*5070*/  IMAD.SHL.U32 R0, R0, 0x200000, RZ ;  /* 0x0020000000007824 */ /* 0x000fe200078e00ff */
[----:B------:R-:W-:-:S04]  /*5080*/  LEA R2, R2, 0x37800000, 0x17 ;  /* 0x3780000002027811 */ /* 0x000fc800078eb8ff */
[----:B------:R-:W-:-:S07]  /*5090*/  LOP3.LUT R0, R2, R0, R7, 0xfe, !PT ;  /* 0x0000000002007212 */ /* 0x000fce00078efe07 */
.L_x_17295:
[----:B------:R-:W-:Y:S05]  /*50a0*/  BSYNC.RECONVERGENT B0 ;  /* 0x0000000000007941 */ /* 0x000fea0003800200 */
.L_x_17294:
[----:B------:R-:W-:Y:S01]  /*50b0*/  F2FP.F16.F32.PACK_AB R0, RZ, R0 ;  /* 0x00000000ff00723e */ /* 0x000fe200000000ff */
[----:B------:R-:W-:Y:S06]  /*50c0*/  BRA `(.L_x_17275) ;  /* 0x0000000000a87947 */ /* 0x000fec0003800000 */
.L_x_17287:
        /* <DEDUP_REMOVED lines=14> */
.L_x_17301:
[----:B------:R-:W-:Y:S05]  /*51b0*/  BSYNC.RECONVERGENT B0 ;  /* 0x0000000000007941 */ /* 0x000fea0003800200 */
.L_x_17300:
[----:B------:R-:W-:Y:S01]  /*51c0*/  F2FP.F16.F32.PACK_AB R0, RZ, R0 ;  /* 0x00000000ff00723e */ /* 0x000fe200000000ff */
[----:B------:R-:W-:Y:S06]  /*51d0*/  BRA `(.L_x_17275) ;  /* 0x0000000000647947 */ /* 0x000fec0003800000 */
.L_x_17274:
        /* <DEDUP_REMOVED lines=16> */
.L_x_17302:
[----:B------:R-:W-:Y:S01]  /*52e0*/  PRMT R0, RZ, 0x7610, R0 ;  /* 0x00007610ff007816 */ /* 0x000fe20000000000 */
[----:B------:R-:W-:Y:S06]  /*52f0*/  BRA `(.L_x_17275) ;  /* 0x00000000001c7947 */ /* 0x000fec0003800000 */
.L_x_17299:
[----:B------:R-:W2:Y:S02]  /*5300*/  LDG.E.64 R2, desc[UR36][R2.64] ;  /* 0x0000002402027981 */ /* 0x000ea4000c1e1b00 */
[----:B--2---:R-:W0:Y:S02]  /*5310*/  I2F.U64 R0, R2 ;  /* 0x0000000200007312 */ /* 0x004e240000301000 */
[----:B0-----:R-:W-:Y:S01]  /*5320*/  F2FP.F16.F32.PACK_AB R0, RZ, R0 ;  /* 0x00000000ff00723e */ /* 0x001fe200000000ff */
[----:B------:R-:W-:Y:S06]  /*5330*/  BRA `(.L_x_17275) ;  /* 0x00000000000c7947 */ /* 0x000fec0003800000 */
.L_x_17298:
[----:B------:R-:W2:Y:S02]  /*5340*/  LDG.E R2, desc[UR36][R2.64] ;  /* 0x0000002402027981 */ /* 0x000ea4000c1e1900 */
[----:B--2---:R-:W-:-:S04]  /*5350*/  I2FP.F32.U32 R0, R2 ;  /* 0x0000000200007245 */ /* 0x004fc80000201000 */
[----:B------:R-:W-:-:S07]  /*5360*/  F2FP.F16.F32.PACK_AB R0, RZ, R0 ;  /* 0x00000000ff00723e */ /* 0x000fce00000000ff */
.L_x_17275:
        /* <DEDUP_REMOVED lines=20> */
.L_x_17307:
[----:B------:R0:W-:Y:S01]  /*54b0*/  STG.E.U8 desc[UR36][R2.64], R4 ;  /* 0x0000000402007986 */ /* 0x0001e2000c101124 */
[----:B------:R-:W-:Y:S05]  /*54c0*/  BRA `(.L_x_17309) ;  /* 0x0000000c00047947 */ /* 0x000fea0003800000 */
.L_x_17306:
        /* <DEDUP_REMOVED lines=9> */
.L_x_17311:
[----:B------:R0:W-:Y:S01]  /*5560*/  STG.E desc[UR36][R2.64], R4 ;  /* 0x0000000402007986 */ /* 0x0001e2000c101924 */
[----:B------:R-:W-:Y:S05]  /*5570*/  BRA `(.L_x_17309) ;  /* 0x0000000800d87947 */ /* 0x000fea0003800000 */
.L_x_17310:
[----:B------:R0:W-:Y:S01]  /*5580*/  STG.E.U16 desc[UR36][R2.64], R4 ;  /* 0x0000000402007986 */ /* 0x0001e2000c101524 */
[----:B------:R-:W-:Y:S05]  /*5590*/  BRA `(.L_x_17309) ;  /* 0x0000000800d07947 */ /* 0x000fea0003800000 */
.L_x_17305:
        /* <DEDUP_REMOVED lines=9> */
.L_x_17313:
[----:B------:R-:W-:-:S04]  /*5630*/  FSET.BF.EQ.FTZ.AND R0, R0, RZ, PT ;  /* 0x000000ff0000720a */ /* 0x000fc80003812000 */
[----:B------:R-:W-:-:S05]  /*5640*/  F2FP.F16.F32.PACK_AB R0, RZ, R0 ;  /* 0x00000000ff00723e */ /* 0x000fca00000000ff */
[----:B------:R0:W-:Y:S01]  /*5650*/  STG.E.U16 desc[UR36][R2.64], R0 ;  /* 0x0000000002007986 */ /* 0x0001e2000c101524 */
[----:B------:R-:W-:Y:S05]  /*5660*/  BRA `(.L_x_17309) ;  /* 0x00000008009c7947 */ /* 0x000fea0003800000 */
.L_x_17312:
        /* <DEDUP_REMOVED lines=10> */
.L_x_17315:
[----:B------:R-:W-:-:S04]  /*5710*/  FSET.BF.EQ.FTZ.AND R0, R0, RZ, PT ;  /* 0x000000ff0000720a */ /* 0x000fc80003812000 */
[----:B------:R-:W-:-:S04]  /*5720*/  F2FP.F16.F32.PACK_AB R5, RZ, R0 ;  /* 0x00000000ff05723e */ /* 0x000fc800000000ff */
[----:B------:R-:W-:-:S05]  /*5730*/  PRMT R5, R5, 0x5410, RZ ;  /* 0x0000541005057816 */ /* 0x000fca00000000ff */
[----:B------:R0:W-:Y:S01]  /*5740*/  STG.E desc[UR36][R2.64], R5 ;  /* 0x0000000502007986 */ /* 0x0001e2000c101924 */
[----:B------:R-:W-:Y:S05]  /*5750*/  BRA `(.L_x_17309) ;  /* 0x0000000800607947 */ /* 0x000fea0003800000 */
.L_x_17314:
[----:B------:R-:W-:Y:S01]  /*5760*/  FSEL R5, RZ, 1.875, P0 ;  /* 0x3ff00000ff057808 */ /* 0x000fe20000000000 */
[----:B------:R-:W-:-:S05]  /*5770*/  IMAD.MOV.U32 R4, RZ, RZ, RZ ;  /* 0x000000ffff047224 */ /* 0x000fca00078e00ff */
[----:B------:R0:W-:Y:S01]  /*5780*/  STG.E.64 desc[UR36][R2.64], R4 ;  /* 0x0000000402007986 */ /* 0x0001e2000c101b24 */
[----:B------:R-:W-:Y:S05]  /*5790*/  BRA `(.L_x_17309) ;  /* 0x0000000800507947 */ /* 0x000fea0003800000 */
.L_x_17304:
        /* <DEDUP_REMOVED lines=12> */
.L_x_17319:
        /* <DEDUP_REMOVED lines=17> */
.L_x_17321:
[----:B------:R-:W-:Y:S05]  /*5970*/  BSYNC.RECONVERGENT B0 ;  /* 0x0000000000007941 */ /* 0x000fea0003800200 */
.L_x_17320:
[----:B------:R0:W-:Y:S01]  /*5980*/  STG.E.U8 desc[UR36][R2.64], R0 ;  /* 0x0000000002007986 */ /* 0x0001e2000c101124 */
[----:B------:R-:W-:Y:S05]  /*5990*/  BRA `(.L_x_17309) ;  /* 0x0000000400d07947 */ /* 0x000fea0003800000 */
.L_x_17318:
        /* <DEDUP_REMOVED lines=17> */
.L_x_17323:
[----:B------:R-:W-:Y:S05]  /*5ab0*/  BSYNC.RECONVERGENT B0 ;  /* 0x0000000000007941 */ /* 0x000fea0003800200 */
.L_x_17322:
[----:B------:R0:W-:Y:S01]  /*5ac0*/  STG.E.U8 desc[UR36][R2.64], R0 ;  /* 0x0000000002007986 */ /* 0x0001e2000c101124 */
[----:B------:R-:W-:Y:S05]  /*5ad0*/  BRA `(.L_x_17309) ;  /* 0x0000000400807947 */ /* 0x000fea0003800000 */
.L_x_17317:
        /* <DEDUP_REMOVED lines=21> */
.L_x_17325:
[----:B------:R-:W-:-:S05]  /*5c30*/  IMAD.MOV.U32 R5, RZ, RZ, RZ ;  /* 0x000000ffff057224 */ /* 0x000fca00078e00ff */
[----:B------:R0:W-:Y:S01]  /*5c40*/  STG.E.64 desc[UR36][R2.64], R4 ;  /* 0x0000000402007986 */ /* 0x0001e2000c101b24 */
[----:B------:R-:W-:Y:S05]  /*5c50*/  BRA `(.L_x_17309) ;  /* 0x0000000400207947 */ /* 0x000fea0003800000 */
.L_x_17324:
[----:B------:R0:W-:Y:S01]  /*5c60*/  STG.E desc[UR36][R2.64], R4 ;  /* 0x0000000402007986 */ /* 0x0001e2000c101924 */
[----:B------:R-:W-:Y:S05]  /*5c70*/  BRA `(.L_x_17309) ;  /* 0x0000000400187947 */ /* 0x000fea0003800000 */
.L_x_17316:
        /* <DEDUP_REMOVED lines=8> */
.L_x_17327:
[----:B------:R-:W-:Y:S01]  /*5d00*/  HFMA2 R4, -RZ, RZ, 0, 0 ;  /* 0x00000000ff047431 */ /* 0x000fe200000001ff */
[----:B------:R-:W-:Y:S02]  /*5d10*/  FSEL R5, RZ, 1.875, P0 ;  /* 0x3ff00000ff057808 */ /* 0x000fe40000000000 */
[----:B------:R-:W-:-:S05]  /*5d20*/  CS2R R6, SRZ ;  /* 0x0000000000067805 */ /* 0x000fca000001ff00 */
[----:B------:R4:W-:Y:S01]  /*5d30*/  STG.E.128 desc[UR36][R2.64], R4 ;  /* 0x0000000402007986 */ /* 0x0009e2000c101d24 */
[----:B------:R-:W-:Y:S05]  /*5d40*/  BRA `(.L_x_17309) ;  /* 0x0000000000e47947 */ /* 0x000fea0003800000 */
.L_x_17326:
[----:B------:R-:W-:-:S09]  /*5d50*/  UISETP.NE.AND UP0, UPT, UR4, 0xf, UPT ;  /* 0x0000000f0400788c */ /* 0x000fd2000bf05270 */
[----:B------:R-:W-:Y:S05]  /*5d60*/  BRA.U !UP0, `(.L_x_17328) ;  /* 0x0000000108d07547 */ /* 0x000fea000b800000 */
[----:B------:R-:W-:-:S09]  /*5d70*/  UISETP.NE.AND UP0, UPT, UR4, 0x17, UPT ;  /* 0x000000170400788c */ /* 0x000fd2000bf05270 */
[----:B------:R-:W-:Y:S05]  /*5d80*/  BRA.U !UP0, `(.L_x_17329) ;  /* 0x0000000108847547 */ /* 0x000fea000b800000 */
[----:B------:R-:W-:-:S09]  /*5d90*/  UISETP.NE.AND UP0, UPT, UR4, 0x18, UPT ;  /* 0x000000180400788c */ /* 0x000fd2000bf05270 */
[----:B------:R-:W-:Y:S05]  /*5da0*/  BRA.U !UP0, `(.L_x_17330) ;  /* 0x0000000108447547 */ /* 0x000fea000b800000 */
.L_x_17308:
        /* <DEDUP_REMOVED lines=16> */
.L_x_17331:
[----:B------:R-:W-:Y:S05]  /*5eb0*/  BRA `(.L_x_17309) ;  /* 0x0000000000887947 */ /* 0x000fea0003800000 */
.L_x_17330:
        /* <DEDUP_REMOVED lines=11> */
.L_x_17333:
[----:B------:R-:W-:Y:S05]  /*5f70*/  BSYNC.RECONVERGENT B0 ;  /* 0x0000000000007941 */ /* 0x000fea0003800200 */
.L_x_17332:
[----:B------:R3:W-:Y:S01]  /*5f80*/  STG.E.U8 desc[UR36][R2.64], R5 ;  /* 0x0000000502007986 */ /* 0x0007e2000c101124 */
[----:B------:R-:W-:Y:S05]  /*5f90*/  BRA `(.L_x_17309) ;  /* 0x0000000000507947 */ /* 0x000fea0003800000 */
.L_x_17329:
        /* <DEDUP_REMOVED lines=12> */
.L_x_17334:
[----:B------:R-:W-:Y:S01]  /*6060*/  IMAD.MOV.U32 R5, RZ, RZ, 0x7f ;  /* 0x0000007fff057424 */ /* 0x000fe200078e00ff */
[----:B------:R-:W-:-:S04]  /*6070*/  ISETP.GT.U32.AND P0, PT, R7, 0x7f800000, PT ;  /* 0x7f8000000700780c */ /* 0x000fc80003f04070 */
[----:B------:R-:W-:-:S05]  /*6080*/  SEL R5, R5, 0x7c, P0 ;  /* 0x0000007c05057807 */ /* 0x000fca0000000000 */
[----:B------:R2:W-:Y:S01]  /*6090*/  STG.E.U8 desc[UR36][R2.64], R5 ;  /* 0x0000000502007986 */ /* 0x0005e2000c101124 */
[----:B------:R-:W-:Y:S05]  /*60a0*/  BRA `(.L_x_17309) ;  /* 0x00000000000c7947 */ /* 0x000fea0003800000 */
.L_x_17328:
[----:B------:R-:W-:-:S04]  /*60b0*/  FSET.BF.EQ.FTZ.AND R0, R0, RZ, PT ;  /* 0x000000ff0000720a */ /* 0x000fc80003812000 */
[----:B------:R-:W-:-:S05]  /*60c0*/  F2FP.BF16.F32.PACK_AB R0, RZ, R0 ;  /* 0x00000000ff00723e */ /* 0x000fca00000010ff */
[----:B------:R0:W-:Y:S02]  /*60d0*/  STG.E.U16 desc[UR36][R2.64], R0 ;  /* 0x0000000002007986 */ /* 0x0001e4000c101524 */
.L_x_17309:
[----:B------:R-:W-:Y:S05]  /*60e0*/  BSYNC.RECONVERGENT B6 ;  /* 0x0000000000067941 */ /* 0x000fea0003800200 */
.L_x_17303:
[----:B------:R-:W-:-:S07]  /*60f0*/  IADD3 R17, PT, PT, R17, 0x80, RZ ;  /* 0x0000008011117810 */ /* 0x000fce0007ffe0ff */
.L_x_17268:
[----:B------:R-:W-:Y:S05]  /*6100*/  BSYNC.RECONVERGENT B7 ;  /* 0x0000000000077941 */ /* 0x000fea0003800200 */
.L_x_17267:
        /* <DEDUP_REMOVED lines=307> */
.L_x_17337:
        /* <DEDUP_REMOVED lines=18> */
.L_x_17341:
[----:B------:R-:W2:Y:S02]  /*7560*/  LDG.E.U8 R2, desc[UR36][R2.64] ;  /* 0x0000002402027981 */ /* 0x000ea4000c1e1100 */
[----:B--2---:R-:W-:-:S04]  /*7570*/  I2FP.F32.U32 R0, R2 ;  /* 0x0000000200007245 */ /* 0x004fc80000201000 */
[----:B------:R-:W-:Y:S01]  /*7580*/  F2FP.F16.F32.PACK_AB R0, RZ, R0 ;  /* 0x00000000ff00723e */ /* 0x000fe200000000ff */
[----:B------:R-:W-:Y:S06]  /*7590*/  BRA `(.L_x_17343) ;  /* 0x0000000c007c7947 */ /* 0x000fec0003800000 */
.L_x_17340:
        /* <DEDUP_REMOVED lines=10> */
.L_x_17345:
[----:B------:R-:W2:Y:S02]  /*7640*/  LDG.E R2, desc[UR36][R2.64] ;  /* 0x0000002402027981 */ /* 0x000ea4000c1e1900 */
[----:B--2---:R-:W-:-:S04]  /*7650*/  I2FP.F32.S32 R0, R2 ;  /* 0x0000000200007245 */ /* 0x004fc80000201400 */
[----:B------:R-:W-:Y:S01]  /*7660*/  F2FP.F16.F32.PACK_AB R0, RZ, R0 ;  /* 0x00000000ff00723e */ /* 0x000fe200000000ff */
[----:B------:R-:W-:Y:S06]  /*7670*/  BRA `(.L_x_17343) ;  /* 0x0000000c00447947 */ /* 0x000fec0003800000 */
.L_x_17344:
[----:B------:R-:W2:Y:S02]  /*7680*/  LDG.E.U16 R2, desc[UR36][R2.64] ;  /* 0x0000002402027981 */ /* 0x000ea4000c1e1500 */
[----:B--2---:R-:W0:Y:S02]  /*7690*/  I2F.S16 R0, R2 ;  /* 0x0000000200007306 */ /* 0x004e240000101400 */
[----:B0-----:R-:W-:Y:S01]  /*76a0*/  F2FP.F16.F32.PACK_AB R0, RZ, R0 ;  /* 0x00000000ff00723e */ /* 0x001fe200000000ff */
[----:B------:R-:W-:Y:S06]  /*76b0*/  BRA `(.L_x_17343) ;  /* 0x0000000c00347947 */ /* 0x000fec0003800000 */
.L_x_17339:
        /* <DEDUP_REMOVED lines=9> */
.L_x_17347:
[----:B------:R0:W5:Y:S01]  /*7750*/  LDG.E.U16 R0, desc[UR36][R2.64] ;  /* 0x0000002402007981 */ /* 0x000162000c1e1500 */
[----:B------:R-:W-:Y:S05]  /*7760*/  BRA `(.L_x_17343) ;  /* 0x0000000c00087947 */ /* 0x000fea0003800000 */
.L_x_17346:
        /* <DEDUP_REMOVED lines=9> */
.L_x_17349:
[----:B------:R1:W5:Y:S01]  /*7800*/  LDG.E.U16 R0, desc[UR36][R2.64] ;  /* 0x0000002402007981 */ /* 0x000362000c1e1500 */
[----:B------:R-:W-:Y:S05]  /*7810*/  BRA `(.L_x_17343) ;  /* 0x0000000800dc7947 */ /* 0x000fea0003800000 */
.L_x_17348:
        /* <DEDUP_REMOVED lines=8> */
.L_x_17338:
        /* <DEDUP_REMOVED lines=13> */
.L_x_17352:
        /* <DEDUP_REMOVED lines=8> */
.L_x_17351:
        /* <DEDUP_REMOVED lines=27> */
.L_x_17354:
        /* <DEDUP_REMOVED lines=13> */
.L_x_17353:
[----:B------:R-:W2:Y:S02]  /*7c70*/  LDG.E.U16 R0, desc[UR36][R2.64] ;  /* 0x0000002402007981 */ /* 0x000ea4000c1e1500 */
[----:B--2---:R-:W-:-:S05]  /*7c80*/  IMAD.U32 R0, R0, 0x10000, RZ ;  /* 0x0001000000007824 */ /* 0x004fca00078e00ff */
[----:B------:R-:W-:Y:S01]  /*7c90*/  F2FP.F16.F32.PACK_AB R0, RZ, R0 ;  /* 0x00000000ff00723e */ /* 0x000fe200000000ff */
[----:B------:R-:W-:Y:S06]  /*7ca0*/  BRA `(.L_x_17343) ;  /* 0x0000000400b87947 */ /* 0x000fec0003800000 */
.L_x_17350:
        /* <DEDUP_REMOVED lines=12> */
.L_x_17357:
        /* <DEDUP_REMOVED lines=21> */
.L_x_17361:
[----:B------:R-:W-:Y:S05]  /*7ec0*/  BSYNC.RECONVERGENT B1 ;  /* 0x0000000000017941 */ /* 0x000fea0003800200 */
.L_x_17360:
[----:B------:R-:W-:Y:S02]  /*7ed0*/  SHF.L.U32 R0, R0, 0x14, RZ ;  /* 0x0000001400007819 */ /* 0x000fe400000006ff */
[----:B------:R-:W-:-:S04]  /*7ee0*/  LEA R2, R2, 0x3b800000, 0x17 ;  /* 0x3b80000002027811 */ /* 0x000fc800078eb8ff */
[----:B------:R-:W-:-:S07]  /*7ef0*/  LOP3.LUT R0, R2, R0, R7, 0xfe, !PT ;  /* 0x0000000002007212 */ /* 0x000fce00078efe07 */
.L_x_17359:
[----:B------:R-:W-:Y:S05]  /*7f00*/  BSYNC.RECONVERGENT B0 ;  /* 0x0000000000007941 */ /* 0x000fea0003800200 */
.L_x_17358:
[----:B------:R-:W-:Y:S01]  /*7f10*/  F2FP.F16.F32.PACK_AB R0, RZ, R0 ;  /* 0x00000000ff00723e */ /* 0x000fe200000000ff */
[----:B------:R-:W-:Y:S06]  /*7f20*/  BRA `(.L_x_17343) ;  /* 0x0000000400187947 */ /* 0x000fec0003800000 */
.L_x_17356:
        /* <DEDUP_REMOVED lines=21> */
.L_x_17365:
[----:B------:R-:W-:Y:S05]  /*8080*/  BSYNC.RECONVERGENT B1 ;  /* 0x0000000000017941 */ /* 0x000fea0003800200 */
.L_x_17364:
[----:B------:R-:W-:Y:S01]  /*8090*/  IMAD.SHL.U32 R0, R0, 0x200000, RZ ;  /* 0x0020000000007824 */ /* 0x000fe200078e00ff */
[----:B------:R-:W-:-:S04]  /*80a0*/  LEA R2, R2, 0x37800000, 0x17 ;  /* 0x3780000002027811 */ /* 0x000fc800078eb8ff */
[----:B------:R-:W-:-:S07]  /*80b0*/  LOP3.LUT R0, R2, R0, R7, 0xfe, !PT ;  /* 0x0000000002007212 */ /* 0x000fce00078efe07 */
.L_x_17363:
[----:B------:R-:W-:Y:S05]  /*80c0*/  BSYNC.RECONVERGENT B0 ;  /* 0x0000000000007941 */ /* 0x000fea0003800200 */
.L_x_17362:
[----:B------:R-:W-:Y:S01]  /*80d0*/  F2FP.F16.F32.PACK_AB R0, RZ, R0 ;  /* 0x00000000ff00723e */ /* 0x000fe200000000ff */
[----:B------:R-:W-:Y:S06]  /*80e0*/  BRA `(.L_x_17343) ;  /* 0x0000000000a87947 */ /* 0x000fec0003800000 */
.L_x_17355:
        /* <DEDUP_REMOVED lines=14> */
.L_x_17369:
[----:B------:R-:W-:Y:S05]  /*81d0*/  BSYNC.RECONVERGENT B0 ;  /* 0x0000000000007941 */ /* 0x000fea0003800200 */
.L_x_17368:
[----:B------:R-:W-:Y:S01]  /*81e0*/  F2FP.F16.F32.PACK_AB R0, RZ, R0 ;  /* 0x00000000ff00723e */ /* 0x000fe200000000ff */
[----:B------:R-:W-:Y:S06]  /*81f0*/  BRA `(.L_x_17343) ;  /* 0x0000000000647947 */ /* 0x000fec0003800000 */
.L_x_17342:
        /* <DEDUP_REMOVED lines=16> */
.L_x_17370:
[----:B------:R-:W-:Y:S01]  /*8300*/  PRMT R0, RZ, 0x7610, R0 ;  /* 0x00007610ff007816 */ /* 0x000fe20000000000 */
[----:B------:R-:W-:Y:S06]  /*8310*/  BRA `(.L_x_17343) ;  /* 0x00000000001c7947 */ /* 0x000fec0003800000 */
.L_x_17367:
[----:B------:R-:W2:Y:S02]  /*8320*/  LDG.E.64 R2, desc[UR36][R2.64] ;  /* 0x0000002402027981 */ /* 0x000ea4000c1e1b00 */
[----:B--2---:R-:W0:Y:S02]  /*8330*/  I2F.U64 R0, R2 ;  /* 0x0000000200007312 */ /* 0x004e240000301000 */
[----:B0-----:R-:W-:Y:S01]  /*8340*/  F2FP.F16.F32.PACK_AB R0, RZ, R0 ;  /* 0x00000000ff00723e */ /* 0x001fe200000000ff */
[----:B------:R-:W-:Y:S06]  /*8350*/  BRA `(.L_x_17343) ;  /* 0x00000000000c7947 */ /* 0x000fec0003800000 */
.L_x_17366:
[----:B------:R-:W2:Y:S02]  /*8360*/  LDG.E R2, desc[UR36][R2.64] ;  /* 0x0000002402027981 */ /* 0x000ea4000c1e1900 */
[----:B--2---:R-:W-:-:S04]  /*8370*/  I2FP.F32.U32 R0, R2 ;  /* 0x0000000200007245 */ /* 0x004fc80000201000 */
[----:B------:R-:W-:-:S07]  /*8380*/  F2FP.F16.F32.PACK_AB R0, RZ, R0 ;  /* 0x00000000ff00723e */ /* 0x000fce00000000ff */
.L_x_17343:
        /* <DEDUP_REMOVED lines=20> */
.L_x_17375:
[----:B------:R0:W-:Y:S01]  /*84d0*/  STG.E.U8 desc[UR36][R2.64], R4 ;  /* 0x0000000402007986 */ /* 0x0001e2000c101124 */
[----:B------:R-:W-:Y:S05]  /*84e0*/  BRA `(.L_x_17377) ;  /* 0x0000000c00047947 */ /* 0x000fea0003800000 */
.L_x_17374:
        /* <DEDUP_REMOVED lines=9> */
.L_x_17379:
[----:B------:R0:W-:Y:S01]  /*8580*/  STG.E desc[UR36][R2.64], R4 ;  /* 0x0000000402007986 */ /* 0x0001e2000c101924 */
[----:B------:R-:W-:Y:S05]  /*8590*/  BRA `(.L_x_17377) ;  /* 0x0000000800d87947 */ /* 0x000fea0003800000 */
.L_x_17378:
[----:B------:R0:W-:Y:S01]  /*85a0*/  STG.E.U16 desc[UR36][R2.64], R4 ;  /* 0x0000000402007986 */ /* 0x0001e2000c101524 */
[----:B------:R-:W-:Y:S05]  /*85b0*/  BRA `(.L_x_17377) ;  /* 0x0000000800d07947 */ /* 0x000fea0003800000 */
.L_x_17373:
        /* <DEDUP_REMOVED lines=9> */
.L_x_17381:
[----:B------:R-:W-:-:S04]  /*8650*/  FSET.BF.EQ.FTZ.AND R0, R0, RZ, PT ;  /* 0x000000ff0000720a */ /* 0x000fc80003812000 */
[----:B------:R-:W-:-:S05]  /*8660*/  F2FP.F16.F32.PACK_AB R0, RZ, R0 ;  /* 0x00000000ff00723e */ /* 0x000fca00000000ff */
[----:B------:R0:W-:Y:S01]  /*8670*/  STG.E.U16 desc[UR36][R2.64], R0 ;  /* 0x0000000002007986 */ /* 0x0001e2000c101524 */
[----:B------:R-:W-:Y:S05]  /*8680*/  BRA `(.L_x_17377) ;  /* 0x00000008009c7947 */ /* 0x000fea0003800000 */
.L_x_17380:
        /* <DEDUP_REMOVED lines=10> */
.L_x_17383:
[----:B------:R-:W-:-:S04]  /*8730*/  FSET.BF.EQ.FTZ.AND R0, R0, RZ, PT ;  /* 0x000000ff0000720a */ /* 0x000fc80003812000 */
[----:B------:R-:W-:-:S04]  /*8740*/  F2FP.F16.F32.PACK_AB R5, RZ, R0 ;  /* 0x00000000ff05723e */ /* 0x000fc800000000ff */
[----:B------:R-:W-:-:S05]  /*8750*/  PRMT R5, R5, 0x5410, RZ ;  /* 0x0000541005057816 */ /* 0x000fca00000000ff */
[----:B------:R0:W-:Y:S01]  /*8760*/  STG.E desc[UR36][R2.64], R5 ;  /* 0x0000000502007986 */ /* 0x0001e2000c101924 */
[----:B------:R-:W-:Y:S05]  /*8770*/  BRA `(.L_x_17377) ;  /* 0x0000000800607947 */ /* 0x000fea0003800000 */
.L_x_17382:
[----:B------:R-:W-:Y:S01]  /*8780*/  FSEL R5, RZ, 1.875, P0 ;  /* 0x3ff00000ff057808 */ /* 0x000fe20000000000 */
[----:B------:R-:W-:-:S05]  /*8790*/  IMAD.MOV.U32 R4, RZ, RZ, RZ ;  /* 0x000000ffff047224 */ /* 0x000fca00078e00ff */
[----:B------:R0:W-:Y:S01]  /*87a0*/  STG.E.64 desc[UR36][R2.64], R4 ;  /* 0x0000000402007986 */ /* 0x0001e2000c101b24 */
[----:B------:R-:W-:Y:S05]  /*87b0*/  BRA `(.L_x_17377) ;  /* 0x0000000800507947 */ /* 0x000fea0003800000 */
.L_x_17372:
        /* <DEDUP_REMOVED lines=12> */
.L_x_17387:
        /* <DEDUP_REMOVED lines=17> */
.L_x_17389:
[----:B------:R-:W-:Y:S05]  /*8990*/  BSYNC.RECONVERGENT B0 ;  /* 0x0000000000007941 */ /* 0x000fea0003800200 */
.L_x_17388:
[----:B------:R0:W-:Y:S01]  /*89a0*/  STG.E.U8 desc[UR36][R2.64], R0 ;  /* 0x0000000002007986 */ /* 0x0001e2000c101124 */
[----:B------:R-:W-:Y:S05]  /*89b0*/  BRA `(.L_x_17377) ;  /* 0x0000000400d07947 */ /* 0x000fea0003800000 */
.L_x_17386:
        /* <DEDUP_REMOVED lines=17> */
.L_x_17391:
[----:B------:R-:W-:Y:S05]  /*8ad0*/  BSYNC.RECONVERGENT B0 ;  /* 0x0000000000007941 */ /* 0x000fea0003800200 */
.L_x_17390:
[----:B------:R0:W-:Y:S01]  /*8ae0*/  STG.E.U8 desc[UR36][R2.64], R0 ;  /* 0x0000000002007986 */ /* 0x0001e2000c101124 */
[----:B------:R-:W-:Y:S05]  /*8af0*/  BRA `(.L_x_17377) ;  /* 0x0000000400807947 */ /* 0x000fea0003800000 */
.L_x_17385:
        /* <DEDUP_REMOVED lines=21> */
.L_x_17393:
[----:B------:R-:W-:-:S05]  /*8c50*/  IMAD.MOV.U32 R5, RZ, RZ, RZ ;  /* 0x000000ffff057224 */ /* 0x000fca00078e00ff */
[----:B------:R0:W-:Y:S01]  /*8c60*/  STG.E.64 desc[UR36][R2.64], R4 ;  /* 0x0000000402007986 */ /* 0x0001e2000c101b24 */
[----:B------:R-:W-:Y:S05]  /*8c70*/  BRA `(.L_x_17377) ;  /* 0x0000000400207947 */ /* 0x000fea0003800000 */
.L_x_17392:
[----:B------:R0:W-:Y:S01]  /*8c80*/  STG.E desc[UR36][R2.64], R4 ;  /* 0x0000000402007986 */ /* 0x0001e2000c101924 */
[----:B------:R-:W-:Y:S05]  /*8c90*/  BRA `(.L_x_17377) ;  /* 0x0000000400187947 */ /* 0x000fea0003800000 */
.L_x_17384:
        /* <DEDUP_REMOVED lines=8> */
.L_x_17395:
[----:B------:R-:W-:Y:S02]  /*8d20*/  FSEL R5, RZ, 1.875, P0 ;  /* 0x3ff00000ff057808 */ /* 0x000fe40000000000 */
[----:B------:R-:W-:Y:S01]  /*8d30*/  CS2R R6, SRZ ;  /* 0x0000000000067805 */ /* 0x000fe2000001ff00 */
[----:B------:R-:W-:-:S05]  /*8d40*/  IMAD.MOV.U32 R4, RZ, RZ, RZ ;  /* 0x000000ffff047224 */ /* 0x000fca00078e00ff */
[----:B------:R4:W-:Y:S01]  /*8d50*/  STG.E.128 desc[UR36][R2.64], R4 ;  /* 0x0000000402007986 */ /* 0x0009e2000c101d24 */
[----:B------:R-:W-:Y:S05]  /*8d60*/  BRA `(.L_x_17377) ;  /* 0x0000000000e47947 */ /* 0x000fea0003800000 */
.L_x_17394:
[----:B------:R-:W-:-:S09]  /*8d70*/  UISETP.NE.AND UP0, UPT, UR4, 0xf, UPT ;  /* 0x0000000f0400788c */ /* 0x000fd2000bf05270 */
[----:B------:R-:W-:Y:S05]  /*8d80*/  BRA.U !UP0, `(.L_x_17396) ;  /* 0x0000000108d07547 */ /* 0x000fea000b800000 */
[----:B------:R-:W-:-:S09]  /*8d90*/  UISETP.NE.AND UP0, UPT, UR4, 0x17, UPT ;  /* 0x000000170400788c */ /* 0x000fd2000bf05270 */
[----:B------:R-:W-:Y:S05]  /*8da0*/  BRA.U !UP0, `(.L_x_17397) ;  /* 0x0000000108847547 */ /* 0x000fea000b800000 */
[----:B------:R-:W-:-:S09]  /*8db0*/  UISETP.NE.AND UP0, UPT, UR4, 0x18, UPT ;  /* 0x000000180400788c */ /* 0x000fd2000bf05270 */
[----:B------:R-:W-:Y:S05]  /*8dc0*/  BRA.U !UP0, `(.L_x_17398) ;  /* 0x0000000108447547 */ /* 0x000fea000b800000 */
.L_x_17376:
        /* <DEDUP_REMOVED lines=16> */
.L_x_17399:
[----:B------:R-:W-:Y:S05]  /*8ed0*/  BRA `(.L_x_17377) ;  /* 0x0000000000887947 */ /* 0x000fea0003800000 */
.L_x_17398:
        /* <DEDUP_REMOVED lines=11> */
.L_x_17401:
[----:B------:R-:W-:Y:S05]  /*8f90*/  BSYNC.RECONVERGENT B0 ;  /* 0x0000000000007941 */ /* 0x000fea0003800200 */
.L_x_17400:
[----:B------:R3:W-:Y:S01]  /*8fa0*/  STG.E.U8 desc[UR36][R2.64], R5 ;  /* 0x0000000502007986 */ /* 0x0007e2000c101124 */
[----:B------:R-:W-:Y:S05]  /*8fb0*/  BRA `(.L_x_17377) ;  /* 0x0000000000507947 */ /* 0x000fea0003800000 */
.L_x_17397:
        /* <DEDUP_REMOVED lines=12> */
.L_x_17402:
[----:B------:R-:W-:Y:S01]  /*9080*/  IMAD.MOV.U32 R5, RZ, RZ, 0x7f ;  /* 0x0000007fff057424 */ /* 0x000fe200078e00ff */
[----:B------:R-:W-:-:S04]  /*9090*/  ISETP.GT.U32.AND P0, PT, R7, 0x7f800000, PT ;  /* 0x7f8000000700780c */ /* 0x000fc80003f04070 */
[----:B------:R-:W-:-:S05]  /*90a0*/  SEL R5, R5, 0x7c, P0 ;  /* 0x0000007c05057807 */ /* 0x000fca0000000000 */
[----:B------:R2:W-:Y:S01]  /*90b0*/  STG.E.U8 desc[UR36][R2.64], R5 ;  /* 0x0000000502007986 */ /* 0x0005e2000c101124 */
[----:B------:R-:W-:Y:S05]  /*90c0*/  BRA `(.L_x_17377) ;  /* 0x00000000000c7947 */ /* 0x000fea0003800000 */
.L_x_17396:
[----:B------:R-:W-:-:S04]  /*90d0*/  FSET.BF.EQ.FTZ.AND R0, R0, RZ, PT ;  /* 0x000000ff0000720a */ /* 0x000fc80003812000 */
[----:B------:R-:W-:-:S05]  /*90e0*/  F2FP.BF16.F32.PACK_AB R0, RZ, R0 ;  /* 0x00000000ff00723e */ /* 0x000fca00000010ff */
[----:B------:R0:W-:Y:S02]  /*90f0*/  STG.E.U16 desc[UR36][R2.64], R0 ;  /* 0x0000000002007986 */ /* 0x0001e4000c101524 */
.L_x_17377:
[----:B------:R-:W-:Y:S05]  /*9100*/  BSYNC.RECONVERGENT B6 ;  /* 0x0000000000067941 */ /* 0x000fea0003800200 */
.L_x_17371:
[----:B------:R-:W-:-:S07]  /*9110*/  VIADD R17, R17, 0x80 ;  /* 0x0000008011117836 */ /* 0x000fce0000000000 */
.L_x_17336:
[----:B------:R-:W-:Y:S05]  /*9120*/  BSYNC.RECONVERGENT B7 ;  /* 0x0000000000077941 */ /* 0x000fea0003800200 */
.L_x_17335:
        /* <DEDUP_REMOVED lines=306> */
.L_x_17403:
        /* <DEDUP_REMOVED lines=20> */
.L_x_17407:
[----:B------:R-:W2:Y:S02]  /*a590*/  LDG.E.U8 R2, desc[UR36][R2.64] ;  /* 0x0000002402027981 */ /* 0x000ea4000c1e1100 */
[----:B--2---:R-:W-:-:S04]  /*a5a0*/  I2FP.F32.U32 R0, R2 ;  /* 0x0000000200007245 */ /* 0x004fc80000201000 */
[----:B------:R-:W-:Y:S01]  /*a5b0*/  F2FP.F16.F32.PACK_AB R0, RZ, R0 ;  /* 0x00000000ff00723e */ /* 0x000fe200000000ff */
[----:B------:R-:W-:Y:S06]  /*a5c0*/  BRA `(.L_x_17409) ;  /* 0x0000000c007c7947 */ /* 0x000fec0003800000 */
.L_x_17406:
        /* <DEDUP_REMOVED lines=10> */
.L_x_17411:
[----:B------:R-:W2:Y:S02]  /*a670*/  LDG.E R2, desc[UR36][R2.64] ;  /* 0x0000002402027981 */ /* 0x000ea4000c1e1900 */
[----:B--2---:R-:W-:-:S04]  /*a680*/  I2FP.F32.S32 R0, R2 ;  /* 0x0000000200007245 */ /* 0x004fc80000201400 */
[----:B------:R-:W-:Y:S01]  /*a690*/  F2FP.F16.F32.PACK_AB R0, RZ, R0 ;  /* 0x00000000ff00723e */ /* 0x000fe200000000ff */
[----:B------:R-:W-:Y:S06]  /*a6a0*/  BRA `(.L_x_17409) ;  /* 0x0000000c00447947 */ /* 0x000fec0003800000 */
.L_x_17410:
[----:B------:R-:W2:Y:S02]  /*a6b0*/  LDG.E.U16 R2, desc[UR36][R2.64] ;  /* 0x0000002402027981 */ /* 0x000ea4000c1e1500 */
[----:B--2---:R-:W0:Y:S02]  /*a6c0*/  I2F.S16 R0, R2 ;  /* 0x0000000200007306 */ /* 0x004e240000101400 */
[----:B0-----:R-:W-:Y:S01]  /*a6d0*/  F2FP.F16.F32.PACK_AB R0, RZ, R0 ;  /* 0x00000000ff00723e */ /* 0x001fe200000000ff */
[----:B------:R-:W-:Y:S06]  /*a6e0*/  BRA `(.L_x_17409) ;  /* 0x0000000c00347947 */ /* 0x000fec0003800000 */
.L_x_17405:
        /* <DEDUP_REMOVED lines=9> */
.L_x_17413:
[----:B------:R1:W5:Y:S01]  /*a780*/  LDG.E.U16 R0, desc[UR36][R2.64] ;  /* 0x0000002402007981 */ /* 0x000362000c1e1500 */
[----:B------:R-:W-:Y:S05]  /*a790*/  BRA `(.L_x_17409) ;  /* 0x0000000c00087947 */ /* 0x000fea0003800000 */
.L_x_17412:
        /* <DEDUP_REMOVED lines=9> */
.L_x_17415:
[----:B------:R0:W5:Y:S01]  /*a830*/  LDG.E.U16 R0, desc[UR36][R2.64] ;  /* 0x0000002402007981 */ /* 0x000162000c1e1500 */
[----:B------:R-:W-:Y:S05]  /*a840*/  BRA `(.L_x_17409) ;  /* 0x0000000800dc7947 */ /* 0x000fea0003800000 */
.L_x_17414:
        /* <DEDUP_REMOVED lines=8> */
.L_x_17404:
        /* <DEDUP_REMOVED lines=13> */
.L_x_17418:
        /* <DEDUP_REMOVED lines=8> */
.L_x_17417:
        /* <DEDUP_REMOVED lines=27> */
.L_x_17420:
        /* <DEDUP_REMOVED lines=13> */
.L_x_17419:
[----:B------:R-:W2:Y:S02]  /*aca0*/  LDG.E.U16 R0, desc[UR36][R2.64] ;  /* 0x0000002402007981 */ /* 0x000ea4000c1e1500 */
[----:B--2---:R-:W-:-:S05]  /*acb0*/  IMAD.U32 R0, R0, 0x10000, RZ ;  /* 0x0001000000007824 */ /* 0x004fca00078e00ff */
[----:B------:R-:W-:Y:S01]  /*acc0*/  F2FP.F16.F32.PACK_AB R0, RZ, R0 ;  /* 0x00000000ff00723e */ /* 0x000fe200000000ff */
[----:B------:R-:W-:Y:S06]  /*acd0*/  BRA `(.L_x_17409) ;  /* 0x0000000400b87947 */ /* 0x000fec0003800000 */
.L_x_17416:
        /* <DEDUP_REMOVED lines=12> */
.L_x_17423:
        /* <DEDUP_REMOVED lines=21> */
.L_x_17427:
[----:B------:R-:W-:Y:S05]  /*aef0*/  BSYNC.RECONVERGENT B1 ;  /* 0x0000000000017941 */ /* 0x000fea0003800200 */
.L_x_17426:
[----:B------:R-:W-:Y:S01]  /*af00*/  IMAD.SHL.U32 R0, R0, 0x100000, RZ ;  /* 0x0010000000007824 */ /* 0x000fe200078e00ff */
[----:B------:R-:W-:-:S04]  /*af10*/  LEA R2, R2, 0x3b800000, 0x17 ;  /* 0x3b80000002027811 */ /* 0x000fc800078eb8ff */
[----:B------:R-:W-:-:S07]  /*af20*/  LOP3.LUT R0, R2, R0, R7, 0xfe, !PT ;  /* 0x0000000002007212 */ /* 0x000fce00078efe07 */
.L_x_17425:
[----:B------:R-:W-:Y:S05]  /*af30*/  BSYNC.RECONVERGENT B0 ;  /* 0x0000000000007941 */ /* 0x000fea0003800200 */
.L_x_17424:
[----:B------:R-:W-:Y:S01]  /*af40*/  F2FP.F16.F32.PACK_AB R0, RZ, R0 ;  /* 0x00000000ff00723e */ /* 0x000fe200000000ff */
[----:B------:R-:W-:Y:S06]  /*af50*/  BRA `(.L_x_17409) ;  /* 0x0000000400187947 */ /* 0x000fec0003800000 */
.L_x_17422:
        /* <DEDUP_REMOVED lines=21> */
.L_x_17431:
[----:B------:R-:W-:Y:S05]  /*b0b0*/  BSYNC.RECONVERGENT B1 ;  /* 0x0000000000017941 */ /* 0x000fea0003800200 */
.L_x_17430:
[----:B------:R-:W-:Y:S02]  /*b0c0*/  SHF.L.U32 R0, R0, 0x15, RZ ;  /* 0x0000001500007819 */ /* 0x000fe400000006ff */
[----:B------:R-:W-:-:S04]  /*b0d0*/  LEA R2, R2, 0x37800000, 0x17 ;  /* 0x3780000002027811 */ /* 0x000fc800078eb8ff */
[----:B------:R-:W-:-:S07]  /*b0e0*/  LOP3.LUT R0, R2, R0, R7, 0xfe, !PT ;  /* 0x0000000002007212 */ /* 0x000fce00078efe07 */
.L_x_17429:
[----:B------:R-:W-:Y:S05]  /*b0f0*/  BSYNC.RECONVERGENT B0 ;  /* 0x0000000000007941 */ /* 0x000fea0003800200 */
.L_x_17428:
[----:B------:R-:W-:Y:S01]  /*b100*/  F2FP.F16.F32.PACK_AB R0, RZ, R0 ;  /* 0x00000000ff00723e */ /* 0x000fe200000000ff */
[----:B------:R-:W-:Y:S06]  /*b110*/  BRA `(.L_x_17409) ;  /* 0x0000000000a87947 */ /* 0x000fec0003800000 */
.L_x_17421:
        /* <DEDUP_REMOVED lines=14> */
.L_x_17435:
[----:B------:R-:W-:Y:S05]  /*b200*/  BSYNC.RECONVERGENT B0 ;  /* 0x0000000000007941 */ /* 0x000fea0003800200 */
.L_x_17434:
[----:B------:R-:W-:Y:S01]  /*b210*/  F2FP.F16.F32.PACK_AB R0, RZ, R0 ;  /* 0x00000000ff00723e */ /* 0x000fe200000000ff */
[----:B------:R-:W-:Y:S06]  /*b220*/  BRA `(.L_x_17409) ;  /* 0x0000000000647947 */ /* 0x000fec0003800000 */
.L_x_17408:
        /* <DEDUP_REMOVED lines=16> */
.L_x_17436:
[----:B------:R-:W-:Y:S01]  /*b330*/  PRMT R0, RZ, 0x7610, R0 ;  /* 0x00007610ff007816 */ /* 0x000fe20000000000 */
[----:B------:R-:W-:Y:S06]  /*b340*/  BRA `(.L_x_17409) ;  /* 0x00000000001c7947 */ /* 0x000fec0003800000 */
.L_x_17433:
[----:B------:R-:W2:Y:S02]  /*b350*/  LDG.E.64 R2, desc[UR36][R2.64] ;  /* 0x0000002402027981 */ /* 0x000ea4000c1e1b00 */
[----:B--2---:R-:W0:Y:S02]  /*b360*/  I2F.U64 R0, R2 ;  /* 0x0000000200007312 */ /* 0x004e240000301000 */
[----:B0-----:R-:W-:Y:S01]  /*b370*/  F2FP.F16.F32.PACK_AB R0, RZ, R0 ;  /* 0x00000000ff00723e */ /* 0x001fe200000000ff */
[----:B------:R-:W-:Y:S06]  /*b380*/  BRA `(.L_x_17409) ;  /* 0x00000000000c7947 */ /* 0x000fec0003800000 */
.L_x_17432:
[----:B------:R-:W2:Y:S02]  /*b390*/  LDG.E R2, desc[UR36][R2.64] ;  /* 0x0000002402027981 */ /* 0x000ea4000c1e1900 */
[----:B--2---:R-:W-:-:S04]  /*b3a0*/  I2FP.F32.U32 R0, R2 ;  /* 0x0000000200007245 */ /* 0x004fc80000201000 */
[----:B------:R-:W-:-:S07]  /*b3b0*/  F2FP.F16.F32.PACK_AB R0, RZ, R0 ;  /* 0x00000000ff00723e */ /* 0x000fce00000000ff */
.L_x_17409:
[----:B------:R-:W-:Y:S01]  /*b3c0*/  UPRMT UR4, UR42, 0x9910, URZ ;  /* 0x000099102a047896 */ /* 0x000fe200080000ff */
[----:B-----5:R-:W-:-:S03]  /*b3d0*/  HADD2.F32 R0, -RZ, R0.H0_H0 ;  /* 0x20000000ff007230 */ /* 0x020fc60000004100 */
[----:B------:R-:W-:Y:S02]  /*b3e0*/  UISETP.GT.AND UP0, UPT, UR4, 0x9, UPT ;  /* 0x000000090400788c */ /* 0x000fe4000bf04270 */
[----:B------:R-:W-:-:S04]  /*b3f0*/  FSETP.NEU.FTZ.AND P0, PT, R0, RZ, PT ;  /* 0x000000ff0000720b */ /* 0x000fc80003f1d000 */
[----:B01----:R-:W-:-:S03]  /*b400*/  SEL R2, RZ, 0x1, P0 ;  /* 0x00000001ff027807 */ /* 0x003fc60000000000 */
        /* <DEDUP_REMOVED lines=11> */
.L_x_17440:
[----:B------:R-:W-:Y:S01]  /*b4c0*/  STG.E.U8 desc[UR36][R16.64], R2 ;  /* 0x0000000210007986 */ /* 0x000fe2000c101124 */
[----:B------:R-:W-:Y:S05]  /*b4d0*/  EXIT ;  /* 0x000000000000794d */ /* 0x000fea0003800000 */
.L_x_17439:
        /* <DEDUP_REMOVED lines=9> */
.L_x_17443:
[----:B------:R-:W-:Y:S01]  /*b570*/  STG.E desc[UR36][R16.64], R2 ;  /* 0x0000000210007986 */ /* 0x000fe2000c101924 */
[----:B------:R-:W-:Y:S05]  /*b580*/  EXIT ;  /* 0x000000000000794d */ /* 0x000fea0003800000 */
.L_x_17442:
[----:B------:R-:W-:Y:S01]  /*b590*/  STG.E.U16 desc[UR36][R16.64], R2 ;  /* 0x0000000210007986 */ /* 0x000fe2000c101524 */
[----:B------:R-:W-:Y:S05]  /*b5a0*/  EXIT ;  /* 0x000000000000794d */ /* 0x000fea0003800000 */
.L_x_17438:
        /* <DEDUP_REMOVED lines=9> */
.L_x_17445:
[----:B------:R-:W-:-:S04]  /*b640*/  FSET.BF.EQ.FTZ.AND R0, R0, RZ, PT ;  /* 0x000000ff0000720a */ /* 0x000fc80003812000 */
[----:B------:R-:W-:-:S05]  /*b650*/  F2FP.F16.F32.PACK_AB R0, RZ, R0 ;  /* 0x00000000ff00723e */ /* 0x000fca00000000ff */
[----:B------:R-:W-:Y:S01]  /*b660*/  STG.E.U16 desc[UR36][R16.64], R0 ;  /* 0x0000000010007986 */ /* 0x000fe2000c101524 */
[----:B------:R-:W-:Y:S05]  /*b670*/  EXIT ;  /* 0x000000000000794d */ /* 0x000fea0003800000 */
.L_x_17444:
        /* <DEDUP_REMOVED lines=10> */
.L_x_17447:
[----:B------:R-:W-:-:S04]  /*b720*/  FSET.BF.EQ.FTZ.AND R0, R0, RZ, PT ;  /* 0x000000ff0000720a */ /* 0x000fc80003812000 */
[----:B------:R-:W-:-:S04]  /*b730*/  F2FP.F16.F32.PACK_AB R3, RZ, R0 ;  /* 0x00000000ff03723e */ /* 0x000fc800000000ff */
[----:B------:R-:W-:-:S05]  /*b740*/  PRMT R3, R3, 0x5410, RZ ;  /* 0x0000541003037816 */ /* 0x000fca00000000ff */
[----:B------:R-:W-:Y:S01]  /*b750*/  STG.E desc[UR36][R16.64], R3 ;  /* 0x0000000310007986 */ /* 0x000fe2000c101924 */
[----:B------:R-:W-:Y:S05]  /*b760*/  EXIT ;  /* 0x000000000000794d */ /* 0x000fea0003800000 */
.L_x_17446:
[----:B------:R-:W-:Y:S02]  /*b770*/  FSEL R3, RZ, 1.875, P0 ;  /* 0x3ff00000ff037808 */ /* 0x000fe40000000000 */
[----:B------:R-:W-:-:S05]  /*b780*/  MOV R2, RZ ;  /* 0x000000ff00027202 */ /* 0x000fca0000000f00 */
[----:B------:R-:W-:Y:S01]  /*b790*/  STG.E.64 desc[UR36][R16.64], R2 ;  /* 0x0000000210007986 */ /* 0x000fe2000c101b24 */
[----:B------:R-:W-:Y:S05]  /*b7a0*/  EXIT ;  /* 0x000000000000794d */ /* 0x000fea0003800000 */
.L_x_17437:
        /* <DEDUP_REMOVED lines=12> */
.L_x_17451:
        /* <DEDUP_REMOVED lines=16> */
.L_x_17454:
[----:B------:R-:W-:-:S07]  /*b970*/  PRMT R8, R0, 0x7610, R8 ;  /* 0x0000761000087816 */ /* 0x000fce0000000008 */
.L_x_17453:
[----:B------:R-:W-:Y:S05]  /*b980*/  BSYNC.RECONVERGENT B0 ;  /* 0x0000000000007941 */ /* 0x000fea0003800200 */
.L_x_17452:
[----:B------:R-:W-:Y:S01]  /*b990*/  STG.E.U8 desc[UR36][R16.64], R8 ;  /* 0x0000000810007986 */ /* 0x000fe2000c101124 */
[----:B------:R-:W-:Y:S05]  /*b9a0*/  EXIT ;  /* 0x000000000000794d */ /* 0x000fea0003800000 */
.L_x_17450:
        /* <DEDUP_REMOVED lines=16> */
.L_x_17457:
[----:B------:R-:W-:-:S07]  /*bab0*/  PRMT R8, R0, 0x7610, R8 ;  /* 0x0000761000087816 */ /* 0x000fce0000000008 */
.L_x_17456:
[----:B------:R-:W-:Y:S05]  /*bac0*/  BSYNC.RECONVERGENT B0 ;  /* 0x0000000000007941 */ /* 0x000fea0003800200 */
.L_x_17455:
[----:B------:R-:W-:Y:S01]  /*bad0*/  STG.E.U8 desc[UR36][R16.64], R8 ;  /* 0x0000000810007986 */ /* 0x000fe2000c101124 */
[----:B------:R-:W-:Y:S05]  /*bae0*/  EXIT ;  /* 0x000000000000794d */ /* 0x000fea0003800000 */
.L_x_17449:
        /* <DEDUP_REMOVED lines=21> */
.L_x_17459:
[----:B------:R-:W-:-:S05]  /*bc40*/  IMAD.MOV.U32 R3, RZ, RZ, RZ ;  /* 0x000000ffff037224 */ /* 0x000fca00078e00ff */
[----:B------:R-:W-:Y:S01]  /*bc50*/  STG.E.64 desc[UR36][R16.64], R2 ;  /* 0x0000000210007986 */ /* 0x000fe2000c101b24 */
[----:B------:R-:W-:Y:S05]  /*bc60*/  EXIT ;  /* 0x000000000000794d */ /* 0x000fea0003800000 */
.L_x_17458:
[----:B------:R-:W-:Y:S01]  /*bc70*/  STG.E desc[UR36][R16.64], R2 ;  /* 0x0000000210007986 */ /* 0x000fe2000c101924 */
[----:B------:R-:W-:Y:S05]  /*bc80*/  EXIT ;  /* 0x000000000000794d */ /* 0x000fea0003800000 */
.L_x_17448:
        /* <DEDUP_REMOVED lines=8> */
.L_x_17461:
[----:B------:R-:W-:Y:S02]  /*bd10*/  FSEL R5, RZ, 1.875, P0 ;  /* 0x3ff00000ff057808 */ /* 0x000fe40000000000 */
[----:B------:R-:W-:Y:S01]  /*bd20*/  CS2R R6, SRZ ;  /* 0x0000000000067805 */ /* 0x000fe2000001ff00 */
[----:B------:R-:W-:-:S05]  /*bd30*/  IMAD.MOV.U32 R4, RZ, RZ, RZ ;  /* 0x000000ffff047224 */ /* 0x000fca00078e00ff */
[----:B------:R-:W-:Y:S01]  /*bd40*/  STG.E.128 desc[UR36][R16.64], R4 ;  /* 0x0000000410007986 */ /* 0x000fe2000c101d24 */
[----:B------:R-:W-:Y:S05]  /*bd50*/  EXIT ;  /* 0x000000000000794d */ /* 0x000fea0003800000 */
.L_x_17460:
[----:B------:R-:W-:-:S09]  /*bd60*/  UISETP.NE.AND UP0, UPT, UR4, 0xf, UPT ;  /* 0x0000000f0400788c */ /* 0x000fd2000bf05270 */
[----:B------:R-:W-:Y:S05]  /*bd70*/  BRA.U !UP0, `(.L_x_17462) ;  /* 0x0000000108d47547 */ /* 0x000fea000b800000 */
[----:B------:R-:W-:-:S09]  /*bd80*/  UISETP.NE.AND UP0, UPT, UR4, 0x17, UPT ;  /* 0x000000170400788c */ /* 0x000fd2000bf05270 */
[----:B------:R-:W-:Y:S05]  /*bd90*/  BRA.U !UP0, `(.L_x_17463) ;  /* 0x0000000108847547 */ /* 0x000fea000b800000 */
[----:B------:R-:W-:-:S09]  /*bda0*/  UISETP.NE.AND UP0, UPT, UR4, 0x18, UPT ;  /* 0x000000180400788c */ /* 0x000fd2000bf05270 */
[----:B------:R-:W-:Y:S05]  /*bdb0*/  BRA.U !UP0, `(.L_x_17464) ;  /* 0x0000000108447547 */ /* 0x000fea000b800000 */
.L_x_17441:
        /* <DEDUP_REMOVED lines=16> */
.L_x_17465:
[----:B------:R-:W-:Y:S05]  /*bec0*/  EXIT ;  /* 0x000000000000794d */ /* 0x000fea0003800000 */
.L_x_17464:
        /* <DEDUP_REMOVED lines=11> */
.L_x_17467:
[----:B------:R-:W-:Y:S05]  /*bf80*/  BSYNC.RECONVERGENT B0 ;  /* 0x0000000000007941 */ /* 0x000fea0003800200 */
.L_x_17466:
[----:B------:R-:W-:Y:S01]  /*bf90*/  STG.E.U8 desc[UR36][R16.64], R3 ;  /* 0x0000000310007986 */ /* 0x000fe2000c101124 */
[----:B------:R-:W-:Y:S05]  /*bfa0*/  EXIT ;  /* 0x000000000000794d */ /* 0x000fea0003800000 */
.L_x_17463:
        /* <DEDUP_REMOVED lines=13> */
.L_x_17468:
[----:B------:R-:W-:Y:S01]  /*c080*/  IMAD.MOV.U32 R3, RZ, RZ, 0x7f ;  /* 0x0000007fff037424 */ /* 0x000fe200078e00ff */
[----:B------:R-:W-:-:S04]  /*c090*/  ISETP.GT.U32.AND P0, PT, R5, 0x7f800000, PT ;  /* 0x7f8000000500780c */ /* 0x000fc80003f04070 */
[----:B------:R-:W-:-:S05]  /*c0a0*/  SEL R3, R3, 0x7c, P0 ;  /* 0x0000007c03037807 */ /* 0x000fca0000000000 */
[----:B------:R-:W-:Y:S01]  /*c0b0*/  STG.E.U8 desc[UR36][R16.64], R3 ;  /* 0x0000000310007986 */ /* 0x000fe2000c101124 */
[----:B------:R-:W-:Y:S05]  /*c0c0*/  EXIT ;  /* 0x000000000000794d */ /* 0x000fea0003800000 */
.L_x_17462:
[----:B------:R-:W-:-:S04]  /*c0d0*/  FSET.BF.EQ.FTZ.AND R0, R0, RZ, PT ;  /* 0x000000ff0000720a */ /* 0x000fc80003812000 */
[----:B------:R-:W-:-:S05]  /*c0e0*/  F2FP.BF16.F32.PACK_AB R0, RZ, R0 ;  /* 0x00000000ff00723e */ /* 0x000fca00000010ff */
[----:B------:R-:W-:Y:S01]  /*c0f0*/  STG.E.U16 desc[UR36][R16.64], R0 ;  /* 0x0000000010007986 */ /* 0x000fe2000c101524 */
[----:B------:R-:W-:Y:S05]  /*c100*/  EXIT ;  /* 0x000000000000794d */ /* 0x000fea0003800000 */
.L_x_17469:
        /* <DEDUP_REMOVED lines=15> */
.L_x_23799:


//--------------------- .text._ZN2at6native27unrolled_elementwise_kernelIZZZNS0_23logical_not_kernel_cudaERNS_18TensorIteratorBaseEENKUlvE0_clEvENKUlvE9_clEvEUlN3c104HalfEE_St5arrayIPcLm2EELi4E23TrivialOffsetCalculatorILi1EjESD_NS0_6memory12LoadWithCastILi1EEENSE_13StoreWithCastILi1EEEEEviT_T0_T2_T3_T4_T5_ --------------------------
	.section	.text._ZN2at6native27unrolled_elementwise_kernelIZZZNS0_23logical_not_kernel_cudaERNS_18TensorIteratorBaseEENKUlvE0_clEvENKUlvE9_clEvEUlN3c104HalfEE_St5arrayIPcLm2EELi4E23TrivialOffsetCalculatorILi1EjESD_NS0_6memory12LoadWithCastILi1EEENSE_13StoreWithCastILi1EEEEEviT_T0_T2_T3_T4_T5_,"ax",@progbits
	.align	128
        .global         _ZN2at6native27unrolled_elementwise_kernelIZZZNS0_23logical_not_kernel_cudaERNS_18TensorIteratorBaseEENKUlvE0_clEvENKUlvE9_clEvEUlN3c104HalfEE_St5arrayIPcLm2EELi4E23TrivialOffsetCalculatorILi1EjESD_NS0_6memory12LoadWithCastILi1EEENSE_13StoreWithCastILi1EEEEEviT_T0_T2_T3_T4_T5_
        .type           _ZN2at6native27unrolled_elementwise_kernelIZZZNS0_23logical_not_kernel_cudaERNS_18TensorIteratorBaseEENKUlvE0_clEvENKUlvE9_clEvEUlN3c104HalfEE_St5arrayIPcLm2EELi4E23TrivialOffsetCalculatorILi1EjESD_NS0_6memory12LoadWithCastILi1EEENSE_13StoreWithCastILi1EEEEEviT_T0_T2_T3_T4_T5_,@function
        .size           _ZN2at6native27unrolled_elementwise_kernelIZZZNS0_23logical_not_kernel_cudaERNS_18TensorIteratorBaseEENKUlvE0_clEvENKUlvE9_clEvEUlN3c104HalfEE_St5arrayIPcLm2EELi4E23TrivialOffsetCalculatorILi1EjESD_NS0_6memory12LoadWithCastILi1EEENSE_13StoreWithCastILi1EEEEEviT_T0_T2_T3_T4_T5_,(.L_x_23800 - _ZN2at6native27unrolled_elementwise_kernelIZZZNS0_23logical_not_kernel_cudaERNS_18TensorIteratorBaseEENKUlvE0_clEvENKUlvE9_clEvEUlN3c104HalfEE_St5arrayIPcLm2EELi4E23TrivialOffsetCalculatorILi1EjESD_NS0_6memory12LoadWithCastILi1EEENSE_13StoreWithCastILi1EEEEEviT_T0_T2_T3_T4_T5_)
        .other          _ZN2at6native27unrolled_elementwise_kernelIZZZNS0_23logical_not_kernel_cudaERNS_18TensorIteratorBaseEENKUlvE0_clEvENKUlvE9_clEvEUlN3c104HalfEE_St5arrayIPcLm2EELi4E23TrivialOffsetCalculatorILi1EjESD_NS0_6memory12LoadWithCastILi1EEENSE_13StoreWithCastILi1EEEEEviT_T0_T2_T3_T4_T5_,@"STO_CUDA_ENTRY STV_DEFAULT"
_ZN2at6native27unrolled_elementwise_kernelIZZZNS0_23logical_not_kernel_cudaERNS_18TensorIteratorBaseEENKUlvE0_clEvENKUlvE9_clEvEUlN3c104HalfEE_St5arrayIPcLm2EELi4E23TrivialOffsetCalculatorILi1EjESD_NS0_6memory12LoadWithCastILi1EEENSE_13StoreWithCastILi1EEEEEviT_T0_T2_T3_T4_T5_:
.text._ZN2at6native27unrolled_elementwise_kernelIZZZNS0_23logical_not_kernel_cudaERNS_18TensorIteratorBaseEENKUlvE0_clEvENKUlvE9_clEvEUlN3c104HalfEE_St5arrayIPcLm2EELi4E23TrivialOffsetCalculatorILi1EjESD_NS0_6memory12LoadWithCastILi1EEENSE_13StoreWithCastILi1EEEEEviT_T0_T2_T3_T4_T5_:
        /* <DEDUP_REMOVED lines=34> */
.L_x_17475:
[----:B------:R-:W2:Y:S02]  /*0220*/  LDG.E.U8 R4, desc[UR36][R4.64] ;  /* 0x0000002404047981 */ /* 0x000ea4000c1e1100 */
[----:B--2---:R-:W-:-:S04]  /*0230*/  I2FP.F32.U32 R0, R4 ;  /* 0x0000000400007245 */ /* 0x004fc80000201000 */
[----:B------:R-:W-:-:S04]  /*0240*/  F2FP.F16.F32.PACK_AB R0, RZ, R0 ;  /* 0x00000000ff00723e */ /* 0x000fc800000000ff */
[----:B------:R-:W-:Y:S01]  /*0250*/  PRMT R22, R0, 0x7610, R22 ;  /* 0x0000761000167816 */ /* 0x000fe20000000016 */
[----:B------:R-:W-:Y:S06]  /*0260*/  BRA `(.L_x_17477) ;  /* 0x0000000c00b87947 */ /* 0x000fec0003800000 */
.L_x_17474:
        /* <DEDUP_REMOVED lines=11> */
.L_x_17479:
[----:B------:R-:W2:Y:S02]  /*0320*/  LDG.E R4, desc[UR36][R4.64] ;  /* 0x0000002404047981 */ /* 0x000ea4000c1e1900 */
[----:B--2---:R-:W-:-:S04]  /*0330*/  I2FP.F32.S32 R0, R4 ;  /* 0x0000000400007245 */ /* 0x004fc80000201400 */
[----:B------:R-:W-:-:S04]  /*0340*/  F2FP.F16.F32.PACK_AB R0, RZ, R0 ;  /* 0x00000000ff00723e */ /* 0x000fc800000000ff */
[----:B------:R-:W-:Y:S01]  /*0350*/  PRMT R22, R0, 0x7610, R22 ;  /* 0x0000761000167816 */ /* 0x000fe20000000016 */
[----:B------:R-:W-:Y:S06]  /*0360*/  BRA `(.L_x_17477) ;  /* 0x0000000c00787947 */ /* 0x000fec0003800000 */
.L_x_17478:
[----:B------:R-:W2:Y:S02]  /*0370*/  LDG.E.U16 R4, desc[UR36][R4.64] ;  /* 0x0000002404047981 */ /* 0x000ea4000c1e1500 */
[----:B--2---:R-:W0:Y:S02]  /*0380*/  I2F.S16 R0, R4 ;  /* 0x0000000400007306 */ /* 0x004e240000101400 */
[----:B0-----:R-:W-:-:S04]  /*0390*/  F2FP.F16.F32.PACK_AB R0, RZ, R0 ;  /* 0x00000000ff00723e */ /* 0x001fc800000000ff */
[----:B------:R-:W-:Y:S01]  /*03a0*/  PRMT R22, R0, 0x7610, R22 ;  /* 0x0000761000167816 */ /* 0x000fe20000000016 */
[----:B------:R-:W-:Y:S06]  /*03b0*/  BRA `(.L_x_17477) ;  /* 0x0000000c00647947 */ /* 0x000fec0003800000 */
.L_x_17473:
        /* <DEDUP_REMOVED lines=9> */
.L_x_17481:
[----:B------:R1:W5:Y:S01]  /*0450*/  LDG.E.U16 R22, desc[UR36][R4.64] ;  /* 0x0000002404167981 */ /* 0x000362000c1e1500 */
[----:B------:R-:W-:Y:S05]  /*0460*/  BRA `(.L_x_17477) ;  /* 0x0000000c00387947 */ /* 0x000fea0003800000 */
.L_x_17480:
        /* <DEDUP_REMOVED lines=9> */
.L_x_17483:
[----:B------:R0:W5:Y:S01]  /*0500*/  LDG.E.U16 R22, desc[UR36][R4.64] ;  /* 0x0000002404167981 */ /* 0x000162000c1e1500 */
[----:B------:R-:W-:Y:S05]  /*0510*/  BRA `(.L_x_17477) ;  /* 0x0000000c000c7947 */ /* 0x000fea0003800000 */
.L_x_17482:
        /* <DEDUP_REMOVED lines=9> */
.L_x_17472:
        /* <DEDUP_REMOVED lines=14> */
.L_x_17486:
        /* <DEDUP_REMOVED lines=9> */
.L_x_17485:
        /* <DEDUP_REMOVED lines=27> */
.L_x_17488:
        /* <DEDUP_REMOVED lines=15> */
.L_x_17487:
[----:B------:R-:W2:Y:S02]  /*09c0*/  LDG.E.U16 R0, desc[UR36][R4.64] ;  /* 0x0000002404007981 */ /* 0x000ea4000c1e1500 */
[----:B--2---:R-:W-:-:S05]  /*09d0*/  IMAD.U32 R0, R0, 0x10000, RZ ;  /* 0x0001000000007824 */ /* 0x004fca00078e00ff */
[----:B------:R-:W-:-:S04]  /*09e0*/  F2FP.F16.F32.PACK_AB R0, RZ, R0 ;  /* 0x00000000ff00723e */ /* 0x000fc800000000ff */
[----:B------:R-:W-:Y:S01]  /*09f0*/  PRMT R22, R0, 0x7610, R22 ;  /* 0x0000761000167816 */ /* 0x000fe20000000016 */
[----:B------:R-:W-:Y:S06]  /*0a00*/  BRA `(.L_x_17477) ;  /* 0x0000000400d07947 */ /* 0x000fec0003800000 */
.L_x_17484:
        /* <DEDUP_REMOVED lines=13> */
.L_x_17491:
        /* <DEDUP_REMOVED lines=21> */
.L_x_17495:
[----:B------:R-:W-:Y:S05]  /*0c30*/  BSYNC.RECONVERGENT B1 ;  /* 0x0000000000017941 */ /* 0x000fea0003800200 */
.L_x_17494:
[----:B------:R-:W-:Y:S01]  /*0c40*/  IMAD.SHL.U32 R0, R0, 0x100000, RZ ;  /* 0x0010000000007824 */ /* 0x000fe200078e00ff */
[----:B------:R-:W-:-:S04]  /*0c50*/  LEA R3, R3, 0x3b800000, 0x17 ;  /* 0x3b80000003037811 */ /* 0x000fc800078eb8ff */
[----:B------:R-:W-:-:S07]  /*0c60*/  LOP3.LUT R0, R3, R0, R7, 0xfe, !PT ;  /* 0x0000000003007212 */ /* 0x000fce00078efe07 */
.L_x_17493:
[----:B------:R-:W-:Y:S05]  /*0c70*/  BSYNC.RECONVERGENT B0 ;  /* 0x0000000000007941 */ /* 0x000fea0003800200 */
.L_x_17492:
[----:B------:R-:W-:-:S04]  /*0c80*/  F2FP.F16.F32.PACK_AB R0, RZ, R0 ;  /* 0x00000000ff00723e */ /* 0x000fc800000000ff */
[----:B------:R-:W-:Y:S01]  /*0c90*/  PRMT R22, R0, 0x7610, R22 ;  /* 0x0000761000167816 */ /* 0x000fe20000000016 */
[----:B------:R-:W-:Y:S06]  /*0ca0*/  BRA `(.L_x_17477) ;  /* 0x0000000400287947 */ /* 0x000fec0003800000 */
.L_x_17490:
        /* <DEDUP_REMOVED lines=21> */
.L_x_17499:
[----:B------:R-:W-:Y:S05]  /*0e00*/  BSYNC.RECONVERGENT B1 ;  /* 0x0000000000017941 */ /* 0x000fea0003800200 */
.L_x_17498:
[----:B------:R-:W-:Y:S01]  /*0e10*/  IMAD.SHL.U32 R0, R0, 0x200000, RZ ;  /* 0x0020000000007824 */ /* 0x000fe200078e00ff */
[----:B------:R-:W-:-:S04]  /*0e20*/  LEA R3, R3, 0x37800000, 0x17 ;  /* 0x3780000003037811 */ /* 0x000fc800078eb8ff */
[----:B------:R-:W-:-:S07]  /*0e30*/  LOP3.LUT R0, R3, R0, R7, 0xfe, !PT ;  /* 0x0000000003007212 */ /* 0x000fce00078efe07 */
.L_x_17497:
[----:B------:R-:W-:Y:S05]  /*0e40*/  BSYNC.RECONVERGENT B0 ;  /* 0x0000000000007941 */ /* 0x000fea0003800200 */
.L_x_17496:
[----:B------:R-:W-:-:S04]  /*0e50*/  F2FP.F16.F32.PACK_AB R0, RZ, R0 ;  /* 0x00000000ff00723e */ /* 0x000fc800000000ff */
[----:B------:R-:W-:Y:S01]  /*0e60*/  PRMT R22, R0, 0x7610, R22 ;  /* 0x0000761000167816 */ /* 0x000fe20000000016 */
[----:B------:R-:W-:Y:S06]  /*0e70*/  BRA `(.L_x_17477) ;  /* 0x0000000000b47947 */ /* 0x000fec0003800000 */
.L_x_17489:
[----:B------:R-:W-:-:S09]  /*0e80*/  UISETP.NE.AND UP0, UPT, UR4, 0x1c, UPT ;  /* 0x0000001c0400788c */ /* 0x000fd2000bf05270 */
[----:B------:R-:W-:Y:S05]  /*0e90*/  BRA.U !UP0, `(.L_x_17500) ;  /* 0x00000001089c7547 */ /* 0x000fea000b800000 */
[----:B------:R-:W-:-:S09]  /*0ea0*/  UISETP.NE.AND UP0, UPT, UR4, 0x1d, UPT ;  /* 0x0000001d0400788c */ /* 0x000fd2000bf05270 */
[----:B------:R-:W-:Y:S05]  /*0eb0*/  BRA.U !UP0, `(.L_x_17501) ;  /* 0x0000000108807547 */ /* 0x000fea000b800000 */
[----:B------:R-:W-:-:S09]  /*0ec0*/  UISETP.NE.AND UP0, UPT, UR4, 0x2c, UPT ;  /* 0x0000002c0400788c */ /* 0x000fd2000bf05270 */
[----:B------:R-:W-:Y:S05]  /*0ed0*/  BRA.U !UP0, `(.L_x_17502) ;  /* 0x0000000108487547 */ /* 0x000fea000b800000 */
.L_x_17476:
        /* <DEDUP_REMOVED lines=16> */
.L_x_17503:
[----:B------:R-:W-:Y:S01]  /*0fe0*/  PRMT R22, RZ, 0x7610, R22 ;  /* 0x00007610ff167816 */ /* 0x000fe20000000016 */
[----:B------:R-:W-:Y:S06]  /*0ff0*/  BRA `(.L_x_17477) ;  /* 0x0000000000547947 */ /* 0x000fec0003800000 */
.L_x_17502:
        /* <DEDUP_REMOVED lines=8> */
.L_x_17505:
[----:B------:R-:W-:Y:S05]  /*1080*/  BSYNC.RECONVERGENT B0 ;  /* 0x0000000000007941 */ /* 0x000fea0003800200 */
.L_x_17504:
[----:B------:R-:W-:-:S04]  /*1090*/  F2FP.F16.F32.PACK_AB R0, RZ, R0 ;  /* 0x00000000ff00723e */ /* 0x000fc800000000ff */
[----:B------:R-:W-:Y:S01]  /*10a0*/  PRMT R22, R0, 0x7610, R22 ;  /* 0x0000761000167816 */ /* 0x000fe20000000016 */
[----:B------:R-:W-:Y:S06]  /*10b0*/  BRA `(.L_x_17477) ;  /* 0x0000000000247947 */ /* 0x000fec0003800000 */
.L_x_17501:
[----:B------:R-:W2:Y:S02]  /*10c0*/  LDG.E.64 R4, desc[UR36][R4.64] ;  /* 0x0000002404047981 */ /* 0x000ea4000c1e1b00 */
[----:B--2---:R-:W0:Y:S02]  /*10d0*/  I2F.U64 R0, R4 ;  /* 0x0000000400007312 */ /* 0x004e240000301000 */
[----:B0-----:R-:W-:-:S04]  /*10e0*/  F2FP.F16.F32.PACK_AB R0, RZ, R0 ;  /* 0x00000000ff00723e */ /* 0x001fc800000000ff */
[----:B------:R-:W-:Y:S01]  /*10f0*/  PRMT R22, R0, 0x7610, R22 ;  /* 0x0000761000167816 */ /* 0x000fe20000000016 */
[----:B------:R-:W-:Y:S06]  /*1100*/  BRA `(.L_x_17477) ;  /* 0x0000000000107947 */ /* 0x000fec0003800000 */
.L_x_17500:
[----:B------:R-:W2:Y:S02]  /*1110*/  LDG.E R4, desc[UR36][R4.64] ;  /* 0x0000002404047981 */ /* 0x000ea4000c1e1900 */
[----:B--2---:R-:W-:-:S04]  /*1120*/  I2FP.F32.U32 R0, R4 ;  /* 0x0000000400007245 */ /* 0x004fc80000201000 */
[----:B------:R-:W-:-:S04]  /*1130*/  F2FP.F16.F32.PACK_AB R0, RZ, R0 ;  /* 0x00000000ff00723e */ /* 0x000fc800000000ff */
[----:B------:R-:W-:-:S07]  /*1140*/  PRMT R22, R0, 0x7610, R22 ;  /* 0x0000761000167816 */ /* 0x000fce0000000016 */
.L_x_17477:
[----:B------:R-:W-:-:S07]  /*1150*/  VIADD R17, R23, 0x80 ;  /* 0x0000008017117836 */ /* 0x000fce0000000000 */
.L_x_17471:
[----:B------:R-:W-:Y:S05]  /*1160*/  BSYNC.RECONVERGENT B6 ;  /* 0x0000000000067941 */ /* 0x000fea0003800200 */
.L_x_17470:
        /* <DEDUP_REMOVED lines=26> */
.L_x_17511:
[----:B------:R-:W2:Y:S02]  /*1310*/  LDG.E.U8 R4, desc[UR36][R4.64] ;  /* 0x0000002404047981 */ /* 0x000ea4000c1e1100 */
[----:B--2---:R-:W-:-:S04]  /*1320*/  I2FP.F32.U32 R0, R4 ;  /* 0x0000000400007245 */ /* 0x004fc80000201000 */
[----:B------:R-:W-:-:S04]  /*1330*/  F2FP.F16.F32.PACK_AB R0, RZ, R0 ;  /* 0x00000000ff00723e */ /* 0x000fc800000000ff */
[----:B------:R-:W-:Y:S01]  /*1340*/  PRMT R19, R0, 0x7610, R19 ;  /* 0x0000761000137816 */ /* 0x000fe20000000013 */
[----:B------:R-:W-:Y:S06]  /*1350*/  BRA `(.L_x_17513) ;  /* 0x0000000c00b87947 */ /* 0x000fec0003800000 */
.L_x_17510:
        /* <DEDUP_REMOVED lines=11> */
.L_x_17515:
[----:B------:R-:W2:Y:S02]  /*1410*/  LDG.E R4, desc[UR36][R4.64] ;  /* 0x0000002404047981 */ /* 0x000ea4000c1e1900 */
[----:B--2---:R-:W-:-:S04]  /*1420*/  I2FP.F32.S32 R0, R4 ;  /* 0x0000000400007245 */ /* 0x004fc80000201400 */
[----:B------:R-:W-:-:S04]  /*1430*/  F2FP.F16.F32.PACK_AB R0, RZ, R0 ;  /* 0x00000000ff00723e */ /* 0x000fc800000000ff */
[----:B------:R-:W-:Y:S01]  /*1440*/  PRMT R19, R0, 0x7610, R19 ;  /* 0x0000761000137816 */ /* 0x000fe20000000013 */
[----:B------:R-:W-:Y:S06]  /*1450*/  BRA `(.L_x_17513) ;  /* 0x0000000c00787947 */ /* 0x000fec0003800000 */
.L_x_17514:
[----:B------:R-:W2:Y:S02]  /*1460*/  LDG.E.U16 R4, desc[UR36][R4.64] ;  /* 0x0000002404047981 */ /* 0x000ea4000c1e1500 */
[----:B--2---:R-:W0:Y:S02]  /*1470*/  I2F.S16 R0, R4 ;  /* 0x0000000400007306 */ /* 0x004e240000101400 */
[----:B0-----:R-:W-:-:S04]  /*1480*/  F2FP.F16.F32.PACK_AB R0, RZ, R0 ;  /* 0x00000000ff00723e */ /* 0x001fc800000000ff */
[----:B------:R-:W-:Y:S01]  /*1490*/  PRMT R19, R0, 0x7610, R19 ;  /* 0x0000761000137816 */ /* 0x000fe20000000013 */
[----:B------:R-:W-:Y:S06]  /*14a0*/  BRA `(.L_x_17513) ;  /* 0x0000000c00647947 */ /* 0x000fec0003800000 */
.L_x_17509:
        /* <DEDUP_REMOVED lines=9> */
.L_x_17517:
[----:B------:R0:W5:Y:S01]  /*1540*/  LDG.E.U16 R19, desc[UR36][R4.64] ;  /* 0x0000002404137981 */ /* 0x000162000c1e1500 */
[----:B------:R-:W-:Y:S05]  /*1550*/  BRA `(.L_x_17513) ;  /* 0x0000000c00387947 */ /* 0x000fea0003800000 */
.L_x_17516:
        /* <DEDUP_REMOVED lines=9> */
.L_x_17519:
[----:B------:R1:W5:Y:S01]  /*15f0*/  LDG.E.U16 R19, desc[UR36][R4.64] ;  /* 0x0000002404137981 */ /* 0x000362000c1e1500 */
[----:B------:R-:W-:Y:S05]  /*1600*/  BRA `(.L_x_17513) ;  /* 0x0000000c000c7947 */ /* 0x000fea0003800000 */
.L_x_17518:
        /* <DEDUP_REMOVED lines=9> */
.L_x_17508:
        /* <DEDUP_REMOVED lines=14> */
.L_x_17522:
        /* <DEDUP_REMOVED lines=9> */
.L_x_17521:
        /* <DEDUP_REMOVED lines=27> */
.L_x_17524:
        /* <DEDUP_REMOVED lines=15> */
.L_x_17523:
[----:B------:R-:W2:Y:S02]  /*1ab0*/  LDG.E.U16 R0, desc[UR36][R4.64] ;  /* 0x0000002404007981 */ /* 0x000ea4000c1e1500 */
[----:B--2---:R-:W-:-:S05]  /*1ac0*/  IMAD.U32 R0, R0, 0x10000, RZ ;  /* 0x0001000000007824 */ /* 0x004fca00078e00ff */
[----:B------:R-:W-:-:S04]  /*1ad0*/  F2FP.F16.F32.PACK_AB R0, RZ, R0 ;  /* 0x00000000ff00723e */ /* 0x000fc800000000ff */
[----:B------:R-:W-:Y:S01]  /*1ae0*/  PRMT R19, R0, 0x7610, R19 ;  /* 0x0000761000137816 */ /* 0x000fe20000000013 */
[----:B------:R-:W-:Y:S06]  /*1af0*/  BRA `(.L_x_17513) ;  /* 0x0000000400d07947 */ /* 0x000fec0003800000 */
.L_x_17520:
        /* <DEDUP_REMOVED lines=13> */
.L_x_17527:
        /* <DEDUP_REMOVED lines=21> */
.L_x_17531:
[----:B------:R-:W-:Y:S05]  /*1d20*/  BSYNC.RECONVERGENT B1 ;  /* 0x0000000000017941 */ /* 0x000fea0003800200 */
.L_x_17530:
[----:B------:R-:W-:Y:S01]  /*1d30*/  IMAD.SHL.U32 R0, R0, 0x100000, RZ ;  /* 0x0010000000007824 */ /* 0x000fe200078e00ff */
[----:B------:R-:W-:-:S04]  /*1d40*/  LEA R3, R3, 0x3b800000, 0x17 ;  /* 0x3b80000003037811 */ /* 0x000fc800078eb8ff */
[----:B------:R-:W-:-:S07]  /*1d50*/  LOP3.LUT R0, R3, R0, R7, 0xfe, !PT ;  /* 0x0000000003007212 */ /* 0x000fce00078efe07 */
.L_x_17529:
[----:B------:R-:W-:Y:S05]  /*1d60*/  BSYNC.RECONVERGENT B0 ;  /* 0x0000000000007941 */ /* 0x000fea0003800200 */
.L_x_17528:
[----:B------:R-:W-:-:S04]  /*1d70*/  F2FP.F16.F32.PACK_AB R0, RZ, R0 ;  /* 0x00000000ff00723e */ /* 0x000fc800000000ff */
[----:B------:R-:W-:Y:S01]  /*1d80*/  PRMT R19, R0, 0x7610, R19 ;  /* 0x0000761000137816 */ /* 0x000fe20000000013 */
[----:B------:R-:W-:Y:S06]  /*1d90*/  BRA `(.L_x_17513) ;  /* 0x0000000400287947 */ /* 0x000fec0003800000 */
.L_x_17526:
        /* <DEDUP_REMOVED lines=21> */
.L_x_17535:
[----:B------:R-:W-:Y:S05]  /*1ef0*/  BSYNC.RECONVERGENT B1 ;  /* 0x0000000000017941 */ /* 0x000fea0003800200 */
.L_x_17534:
[----:B------:R-:W-:Y:S01]  /*1f00*/  IMAD.SHL.U32 R0, R0, 0x200000, RZ ;  /* 0x0020000000007824 */ /* 0x000fe200078e00ff */
[----:B------:R-:W-:-:S04]  /*1f10*/  LEA R3, R3, 0x37800000, 0x17 ;  /* 0x3780000003037811 */ /* 0x000fc800078eb8ff */
[----:B------:R-:W-:-:S07]  /*1f20*/  LOP3.LUT R0, R3, R0, R7, 0xfe, !PT ;  /* 0x0000000003007212 */ /* 0x000fce00078efe07 */
.L_x_17533:
[----:B------:R-:W-:Y:S05]  /*1f30*/  BSYNC.RECONVERGENT B0 ;  /* 0x0000000000007941 */ /* 0x000fea0003800200 */
.L_x_17532:
[----:B------:R-:W-:-:S04]  /*1f40*/  F2FP.F16.F32.PACK_AB R0, RZ, R0 ;  /* 0x00000000ff00723e */ /* 0x000fc800000000ff */
[----:B------:R-:W-:Y:S01]  /*1f50*/  PRMT R19, R0, 0x7610, R19 ;  /* 0x0000761000137816 */ /* 0x000fe20000000013 */
[----:B------:R-:W-:Y:S06]  /*1f60*/  BRA `(.L_x_17513) ;  /* 0x0000000000b47947 */ /* 0x000fec0003800000 */
.L_x_17525:
        /* <DEDUP_REMOVED lines=14> */
.L_x_17539:
[----:B------:R-:W-:Y:S05]  /*2050*/  BSYNC.RECONVERGENT B0 ;  /* 0x0000000000007941 */ /* 0x000fea0003800200 */
.L_x_17538:
[----:B------:R-:W-:-:S04]  /*2060*/  F2FP.F16.F32.PACK_AB R0, RZ, R0 ;  /* 0x00000000ff00723e */ /* 0x000fc800000000ff */
[----:B------:R-:W-:Y:S01]  /*2070*/  PRMT R19, R0, 0x7610, R19 ;  /* 0x0000761000137816 */ /* 0x000fe20000000013 */
[----:B------:R-:W-:Y:S06]  /*2080*/  BRA `(.L_x_17513) ;  /* 0x00000000006c7947 */ /* 0x000fec0003800000 */
.L_x_17512:
        /* <DEDUP_REMOVED lines=16> */
.L_x_17540:
[----:B------:R-:W-:Y:S01]  /*2190*/  PRMT R19, RZ, 0x7610, R19 ;  /* 0x00007610ff137816 */ /* 0x000fe20000000013 */
[----:B------:R-:W-:Y:S06]  /*21a0*/  BRA `(.L_x_17513) ;  /* 0x0000000000247947 */ /* 0x000fec0003800000 */
.L_x_17537:
[----:B------:R-:W2:Y:S02]  /*21b0*/  LDG.E.64 R4, desc[UR36][R4.64] ;  /* 0x0000002404047981 */ /* 0x000ea4000c1e1b00 */
[----:B--2---:R-:W0:Y:S02]  /*21c0*/  I2F.U64 R0, R4 ;  /* 0x0000000400007312 */ /* 0x004e240000301000 */
[----:B0-----:R-:W-:-:S04]  /*21d0*/  F2FP.F16.F32.PACK_AB R0, RZ, R0 ;  /* 0x00000000ff00723e */ /* 0x001fc800000000ff */
[----:B------:R-:W-:Y:S01]  /*21e0*/  PRMT R19, R0, 0x7610, R19 ;  /* 0x0000761000137816 */ /* 0x000fe20000000013 */
[----:B------:R-:W-:Y:S06]  /*21f0*/  BRA `(.L_x_17513) ;  /* 0x0000000000107947 */ /* 0x000fec0003800000 */
.L_x_17536:
[----:B------:R-:W2:Y:S02]  /*2200*/  LDG.E R4, desc[UR36][R4.64] ;  /* 0x0000002404047981 */ /* 0x000ea4000c1e1900 */
[----:B--2---:R-:W-:-:S04]  /*2210*/  I2FP.F32.U32 R0, R4 ;  /* 0x0000000400007245 */ /* 0x004fc80000201000 */
[----:B------:R-:W-:-:S04]  /*2220*/  F2FP.F16.F32.PACK_AB R0, RZ, R0 ;  /* 0x00000000ff00723e */ /* 0x000fc800000000ff */
[----:B------:R-:W-:-:S07]  /*2230*/  PRMT R19, R0, 0x7610, R19 ;  /* 0x0000761000137816 */ /* 0x000fce0000000013 */
.L_x_17513:
[----:B------:R-:W-:-:S07]  /*2240*/  VIADD R17, R17, 0x80 ;  /* 0x0000008011117836 */ /* 0x000fce0000000000 */
.L_x_17507:
[----:B------:R-:W-:Y:S05]  /*2250*/  BSYNC.RECONVERGENT B6 ;  /* 0x0000000000067941 */ /* 0x000fea0003800200 */
.L_x_17506:
        /* <DEDUP_REMOVED lines=26> */
.L_x_17546:
[----:B------:R-:W2:Y:S02]  /*2400*/  LDG.E.U8 R4, desc[UR36][R4.64] ;  /* 0x0000002404047981 */ /* 0x000ea4000c1e1100 */
[----:B--2---:R-:W-:-:S04]  /*2410*/  I2FP.F32.U32 R0, R4 ;  /* 0x0000000400007245 */ /* 0x004fc80000201000 */
[----:B------:R-:W-:-:S04]  /*2420*/  F2FP.F16.F32.PACK_AB R0, RZ, R0 ;  /* 0x00000000ff00723e */ /* 0x000fc800000000ff */
[----:B------:R-:W-:Y:S01]  /*2430*/  PRMT R18, R0, 0x7610, R18 ;  /* 0x0000761000127816 */ /* 0x000fe20000000012 */
[----:B------:R-:W-:Y:S06]  /*2440*/  BRA `(.L_x_17548) ;  /* 0x0000000c00b87947 */ /* 0x000fec0003800000 */
.L_x_17545:
        /* <DEDUP_REMOVED lines=11> */
.L_x_17550:
[----:B------:R-:W2:Y:S02]  /*2500*/  LDG.E R4, desc[UR36][R4.64] ;  /* 0x0000002404047981 */ /* 0x000ea4000c1e1900 */
[----:B--2---:R-:W-:-:S04]  /*2510*/  I2FP.F32.S32 R0, R4 ;  /* 0x0000000400007245 */ /* 0x004fc80000201400 */
[----:B------:R-:W-:-:S04]  /*2520*/  F2FP.F16.F32.PACK_AB R0, RZ, R0 ;  /* 0x00000000ff00723e */ /* 0x000fc800000000ff */
[----:B------:R-:W-:Y:S01]  /*2530*/  PRMT R18, R0, 0x7610, R18 ;  /* 0x0000761000127816 */ /* 0x000fe20000000012 */
[----:B------:R-:W-:Y:S06]  /*2540*/  BRA `(.L_x_17548) ;  /* 0x0000000c00787947 */ /* 0x000fec0003800000 */
.L_x_17549:
[----:B------:R-:W2:Y:S02]  /*2550*/  LDG.E.U16 R4, desc[UR36][R4.64] ;  /* 0x0000002404047981 */ /* 0x000ea4000c1e1500 */
[----:B--2---:R-:W0:Y:S02]  /*2560*/  I2F.S16 R0, R4 ;  /* 0x0000000400007306 */ /* 0x004e240000101400 */
[----:B0-----:R-:W-:-:S04]  /*2570*/  F2FP.F16.F32.PACK_AB R0, RZ, R0 ;  /* 0x00000000ff00723e */ /* 0x001fc800000000ff */
[----:B------:R-:W-:Y:S01]  /*2580*/  PRMT R18, R0, 0x7610, R18 ;  /* 0x0000761000127816 */ /* 0x000fe20000000012 */
[----:B------:R-:W-:Y:S06]  /*2590*/  BRA `(.L_x_17548) ;  /* 0x0000000c00647947 */ /* 0x000fec0003800000 */
.L_x_17544:
        /* <DEDUP_REMOVED lines=9> */
.L_x_17552:
[----:B------:R0:W5:Y:S01]  /*2630*/  LDG.E.U16 R18, desc[UR36][R4.64] ;  /* 0x0000002404127981 */ /* 0x000162000c1e1500 */
[----:B------:R-:W-:Y:S05]  /*2640*/  BRA `(.L_x_17548) ;  /* 0x0000000c00387947 */ /* 0x000fea0003800000 */
.L_x_17551:
        /* <DEDUP_REMOVED lines=9> */
.L_x_17554:
[----:B------:R1:W5:Y:S01]  /*26e0*/  LDG.E.U16 R18, desc[UR36][R4.64] ;  /* 0x0000002404127981 */ /* 0x000362000c1e1500 */
[----:B------:R-:W-:Y:S05]  /*26f0*/  BRA `(.L_x_17548) ;  /* 0x0000000c000c7947 */ /* 0x000fea0003800000 */
.L_x_17553:
        /* <DEDUP_REMOVED lines=9> */
.L_x_17543:
        /* <DEDUP_REMOVED lines=14> */
.L_x_17557:
        /* <DEDUP_REMOVED lines=9> */
.L_x_17556:
        /* <DEDUP_REMOVED lines=27> */
.L_x_17559:
        /* <DEDUP_REMOVED lines=15> */
.L_x_17558:
[----:B------:R-:W2:Y:S02]  /*2ba0*/  LDG.E.U16 R0, desc[UR36][R4.64] ;  /* 0x0000002404007981 */ /* 0x000ea4000c1e1500 */
[----:B--2---:R-:W-:-:S05]  /*2bb0*/  IMAD.U32 R0, R0, 0x10000, RZ ;  /* 0x0001000000007824 */ /* 0x004fca00078e00ff */
[----:B------:R-:W-:-:S04]  /*2bc0*/  F2FP.F16.F32.PACK_AB R0, RZ, R0 ;  /* 0x00000000ff00723e */ /* 0x000fc800000000ff */
[----:B------:R-:W-:Y:S01]  /*2bd0*/  PRMT R18, R0, 0x7610, R18 ;  /* 0x0000761000127816 */ /* 0x000fe20000000012 */
[----:B------:R-:W-:Y:S06]  /*2be0*/  BRA `(.L_x_17548) ;  /* 0x0000000400d07947 */ /* 0x000fec0003800000 */
.L_x_17555:
        /* <DEDUP_REMOVED lines=13> */
.L_x_17562:
        /* <DEDUP_REMOVED lines=21> */
.L_x_17566:
[----:B------:R-:W-:Y:S05]  /*2e10*/  BSYNC.RECONVERGENT B1 ;  /* 0x0000000000017941 */ /* 0x000fea0003800200 */
.L_x_17565:
[----:B------:R-:W-:Y:S01]  /*2e20*/  IMAD.SHL.U32 R0, R0, 0x100000, RZ ;  /* 0x0010000000007824 */ /* 0x000fe200078e00ff */
[----:B------:R-:W-:-:S04]  /*2e30*/  LEA R3, R3, 0x3b800000, 0x17 ;  /* 0x3b80000003037811 */ /* 0x000fc800078eb8ff */
[----:B------:R-:W-:-:S07]  /*2e40*/  LOP3.LUT R0, R3, R0, R7, 0xfe, !PT ;  /* 0x0000000003007212 */ /* 0x000fce00078efe07 */
.L_x_17564:
[----:B------:R-:W-:Y:S05]  /*2e50*/  BSYNC.RECONVERGENT B0 ;  /* 0x0000000000007941 */ /* 0x000fea0003800200 */
.L_x_17563:
[----:B------:R-:W-:-:S04]  /*2e60*/  F2FP.F16.F32.PACK_AB R0, RZ, R0 ;  /* 0x00000000ff00723e */ /* 0x000fc800000000ff */
[----:B------:R-:W-:Y:S01]  /*2e70*/  PRMT R18, R0, 0x7610, R18 ;  /* 0x0000761000127816 */ /* 0x000fe20000000012 */
[----:B------:R-:W-:Y:S06]  /*2e80*/  BRA `(.L_x_17548) ;  /* 0x0000000400287947 */ /* 0x000fec0003800000 */
.L_x_17561:
        /* <DEDUP_REMOVED lines=21> */
.L_x_17570:
[----:B------:R-:W-:Y:S05]  /*2fe0*/  BSYNC.RECONVERGENT B1 ;  /* 0x0000000000017941 */ /* 0x000fea0003800200 */
.L_x_17569:
[----:B------:R-:W-:Y:S01]  /*2ff0*/  IMAD.SHL.U32 R0, R0, 0x200000, RZ ;  /* 0x0020000000007824 */ /* 0x000fe200078e00ff */
[----:B------:R-:W-:-:S04]  /*3000*/  LEA R3, R3, 0x37800000, 0x17 ;  /* 0x3780000003037811 */ /* 0x000fc800078eb8ff */
[----:B------:R-:W-:-:S07]  /*3010*/  LOP3.LUT R0, R3, R0, R7, 0xfe, !PT ;  /* 0x0000000003007212 */ /* 0x000fce00078efe07 */
.L_x_17568:
[----:B------:R-:W-:Y:S05]  /*3020*/  BSYNC.RECONVERGENT B0 ;  /* 0x0000000000007941 */ /* 0x000fea0003800200 */
.L_x_17567:
[----:B------:R-:W-:-:S04]  /*3030*/  F2FP.F16.F32.PACK_AB R0, RZ, R0 ;  /* 0x00000000ff00723e */ /* 0x000fc800000000ff */
[----:B------:R-:W-:Y:S01]  /*3040*/  PRMT R18, R0, 0x7610, R18 ;  /* 0x0000761000127816 */ /* 0x000fe20000000012 */
[----:B------:R-:W-:Y:S06]  /*3050*/  BRA `(.L_x_17548) ;  /* 0x0000000000b47947 */ /* 0x000fec0003800000 */
.L_x_17560:
        /* <DEDUP_REMOVED lines=14> */
.L_x_17574:
[----:B------:R-:W-:Y:S05]  /*3140*/  BSYNC.RECONVERGENT B0 ;  /* 0x0000000000007941 */ /* 0x000fea0003800200 */
.L_x_17573:
[----:B------:R-:W-:-:S04]  /*3150*/  F2FP.F16.F32.PACK_AB R0, RZ, R0 ;  /* 0x00000000ff00723e */ /* 0x000fc800000000ff */
[----:B------:R-:W-:Y:S01]  /*3160*/  PRMT R18, R0, 0x7610, R18 ;  /* 0x0000761000127816 */ /* 0x000fe20000000012 */
[----:B------:R-:W-:Y:S06]  /*3170*/  BRA `(.L_x_17548) ;  /* 0x00000000006c7947 */ /* 0x000fec0003800000 */
.L_x_17547:
        /* <DEDUP_REMOVED lines=16> */
.L_x_17575:
[----:B------:R-:W-:Y:S01]  /*3280*/  PRMT R18, RZ, 0x7610, R18 ;  /* 0x00007610ff127816 */ /* 0x000fe20000000012 */
[----:B------:R-:W-:Y:S06]  /*3290*/  BRA `(.L_x_17548) ;  /* 0x0000000000247947 */ /* 0x000fec0003800000 */
.L_x_17572:
[----:B------:R-:W2:Y:S02]  /*32a0*/  LDG.E.64 R4, desc[UR36][R4.64] ;  /* 0x0000002404047981 */ /* 0x000ea4000c1e1b00 */
[----:B--2---:R-:W0:Y:S02]  /*32b0*/  I2F.U64 R0, R4 ;  /* 0x0000000400007312 */ /* 0x004e240000301000 */
[----:B0-----:R-:W-:-:S04]  /*32c0*/  F2FP.F16.F32.PACK_AB R0, RZ, R0 ;  /* 0x00000000ff00723e */ /* 0x001fc800000000ff */
[----:B------:R-:W-:Y:S01]  /*32d0*/  PRMT R18, R0, 0x7610, R18 ;  /* 0x0000761000127816 */ /* 0x000fe20000000012 */
[----:B------:R-:W-:Y:S06]  /*32e0*/  BRA `(.L_x_17548) ;  /* 0x0000000000107947 */ /* 0x000fec0003800000 */
.L_x_17571:
[----:B------:R-:W2:Y:S02]  /*32f0*/  LDG.E R4, desc[UR36][R4.64] ;  /* 0x0000002404047981 */ /* 0x000ea4000c1e1900 */
[----:B--2---:R-:W-:-:S04]  /*3300*/  I2FP.F32.U32 R0, R4 ;  /* 0x0000000400007245 */ /* 0x004fc80000201000 */
[----:B------:R-:W-:-:S04]  /*3310*/  F2FP.F16.F32.PACK_AB R0, RZ, R0 ;  /* 0x00000000ff00723e */ /* 0x000fc800000000ff */
[----:B------:R-:W-:-:S07]  /*3320*/  PRMT R18, R0, 0x7610, R18 ;  /* 0x0000761000127816 */ /* 0x000fce0000000012 */
.L_x_17548:
[----:B------:R-:W-:-:S07]  /*3330*/  VIADD R17, R17, 0x80 ;  /* 0x0000008011117836 */ /* 0x000fce0000000000 */
.L_x_17542:
[----:B------:R-:W-:Y:S05]  /*3340*/  BSYNC.RECONVERGENT B6 ;  /* 0x0000000000067941 */ /* 0x000fea0003800200 */
.L_x_17541:
        /* <DEDUP_REMOVED lines=25> */
.L_x_17581:
[----:B------:R-:W2:Y:S02]  /*34e0*/  LDG.E.U8 R4, desc[UR36][R4.64] ;  /* 0x0000002404047981 */ /* 0x000ea4000c1e1100 */
[----:B--2---:R-:W-:-:S04]  /*34f0*/  I2FP.F32.U32 R0, R4 ;  /* 0x0000000400007245 */ /* 0x004fc80000201000 */
[----:B------:R-:W-:Y:S01]  /*3500*/  F2FP.F16.F32.PACK_AB R0, RZ, R0 ;  /* 0x00000000ff00723e */ /* 0x000fe200000000ff */
[----:B------:R-:W-:Y:S06]  /*3510*/  BRA `(.L_x_17577) ;  /* 0x0000000c00807947 */ /* 0x000fec0003800000 */
.L_x_17580:
        /* <DEDUP_REMOVED lines=10> */
.L_x_17584:
[----:B------:R-:W2:Y:S02]  /*35c0*/  LDG.E R4, desc[UR36][R4.64] ;  /* 0x0000002404047981 */ /* 0x000ea4000c1e1900 */
[----:B--2---:R-:W-:-:S04]  /*35d0*/  I2FP.F32.S32 R0, R4 ;  /* 0x0000000400007245 */ /* 0x004fc80000201400 */
[----:B------:R-:W-:Y:S01]  /*35e0*/  F2FP.F16.F32.PACK_AB R0, RZ, R0 ;  /* 0x00000000ff00723e */ /* 0x000fe200000000ff */
[----:B------:R-:W-:Y:S06]  /*35f0*/  BRA `(.L_x_17577) ;  /* 0x0000000c00487947 */ /* 0x000fec0003800000 */
.L_x_17583:
[----:B------:R-:W2:Y:S02]  /*3600*/  LDG.E.U16 R4, desc[UR36][R4.64] ;  /* 0x0000002404047981 */ /* 0x000ea4000c1e1500 */
[----:B--2---:R-:W0:Y:S02]  /*3610*/  I2F.S16 R0, R4 ;  /* 0x0000000400007306 */ /* 0x004e240000101400 */
[----:B0-----:R-:W-:Y:S01]  /*3620*/  F2FP.F16.F32.PACK_AB R0, RZ, R0 ;  /* 0x00000000ff00723e */ /* 0x001fe200000000ff */
[----:B------:R-:W-:Y:S06]  /*3630*/  BRA `(.L_x_17577) ;  /* 0x0000000c00387947 */ /* 0x000fec0003800000 */
.L_x_17579:
        /* <DEDUP_REMOVED lines=9> */
.L_x_17586:
[----:B------:R2:W5:Y:S01]  /*36d0*/  LDG.E.U16 R0, desc[UR36][R4.64] ;  /* 0x0000002404007981 */ /* 0x000562000c1e1500 */
[----:B------:R-:W-:Y:S05]  /*36e0*/  BRA `(.L_x_17577) ;  /* 0x0000000c000c7947 */ /* 0x000fea0003800000 */
.L_x_17585:
        /* <DEDUP_REMOVED lines=9> */
.L_x_17588:
[----:B------:R3:W5:Y:S01]  /*3780*/  LDG.E.U16 R0, desc[UR36][R4.64] ;  /* 0x0000002404007981 */ /* 0x000762000c1e1500 */
[----:B------:R-:W-:Y:S05]  /*3790*/  BRA `(.L_x_17577) ;  /* 0x0000000800e07947 */ /* 0x000fea0003800000 */
.L_x_17587:
        /* <DEDUP_REMOVED lines=8> */
.L_x_17578:
        /* <DEDUP_REMOVED lines=13> */
.L_x_17591:
        /* <DEDUP_REMOVED lines=8> */
.L_x_17590:
        /* <DEDUP_REMOVED lines=27> */
.L_x_17593:
        /* <DEDUP_REMOVED lines=14> */
.L_x_17592:
[----:B------:R-:W2:Y:S02]  /*3c00*/  LDG.E.U16 R0, desc[UR36][R4.64] ;  /* 0x0000002404007981 */ /* 0x000ea4000c1e1500 */
[----:B--2---:R-:W-:-:S05]  /*3c10*/  IMAD.U32 R0, R0, 0x10000, RZ ;  /* 0x0001000000007824 */ /* 0x004fca00078e00ff */
[----:B------:R-:W-:Y:S01]  /*3c20*/  F2FP.F16.F32.PACK_AB R0, RZ, R0 ;  /* 0x00000000ff00723e */ /* 0x000fe200000000ff */
[----:B------:R-:W-:Y:S06]  /*3c30*/  BRA `(.L_x_17577) ;  /* 0x0000000400b87947 */ /* 0x000fec0003800000 */
.L_x_17589:
        /* <DEDUP_REMOVED lines=12> */
.L_x_17596:
        /* <DEDUP_REMOVED lines=21> */
.L_x_17600:
[----:B------:R-:W-:Y:S05]  /*3e50*/  BSYNC.RECONVERGENT B1 ;  /* 0x0000000000017941 */ /* 0x000fea0003800200 */
.L_x_17599:
[----:B------:R-:W-:Y:S01]  /*3e60*/  IMAD.SHL.U32 R0, R0, 0x100000, RZ ;  /* 0x0010000000007824 */ /* 0x000fe200078e00ff */
[----:B------:R-:W-:-:S04]  /*3e70*/  LEA R3, R3, 0x3b800000, 0x17 ;  /* 0x3b80000003037811 */ /* 0x000fc800078eb8ff */
[----:B------:R-:W-:-:S07]  /*3e80*/  LOP3.LUT R0, R3, R0, R7, 0xfe, !PT ;  /* 0x0000000003007212 */ /* 0x000fce00078efe07 */
.L_x_17598:
[----:B------:R-:W-:Y:S05]  /*3e90*/  BSYNC.RECONVERGENT B0 ;  /* 0x0000000000007941 */ /* 0x000fea0003800200 */
.L_x_17597:
[----:B------:R-:W-:Y:S01]  /*3ea0*/  F2FP.F16.F32.PACK_AB R0, RZ, R0 ;  /* 0x00000000ff00723e */ /* 0x000fe200000000ff */
[----:B------:R-:W-:Y:S06]  /*3eb0*/  BRA `(.L_x_17577) ;  /* 0x0000000400187947 */ /* 0x000fec0003800000 */
.L_x_17595:
        /* <DEDUP_REMOVED lines=21> */
.L_x_17604:
[----:B------:R-:W-:Y:S05]  /*4010*/  BSYNC.RECONVERGENT B1 ;  /* 0x0000000000017941 */ /* 0x000fea0003800200 */
.L_x_17603:
[----:B------:R-:W-:Y:S01]  /*4020*/  IMAD.SHL.U32 R0, R0, 0x200000, RZ ;  /* 0x0020000000007824 */ /* 0x000fe200078e00ff */
[----:B------:R-:W-:-:S04]  /*4030*/  LEA R3, R3, 0x37800000, 0x17 ;  /* 0x3780000003037811 */ /* 0x000fc800078eb8ff */
[----:B------:R-:W-:-:S07]  /*4040*/  LOP3.LUT R0, R3, R0, R7, 0xfe, !PT ;  /* 0x0000000003007212 */ /* 0x000fce00078efe07 */
.L_x_17602:
[----:B------:R-:W-:Y:S05]  /*4050*/  BSYNC.RECONVERGENT B0 ;  /* 0x0000000000007941 */ /* 0x000fea0003800200 */
.L_x_17601:
[----:B------:R-:W-:Y:S01]  /*4060*/  F2FP.F16.F32.PACK_AB R0, RZ, R0 ;  /* 0x00000000ff00723e */ /* 0x000fe200000000ff */
[----:B------:R-:W-:Y:S06]  /*4070*/  BRA `(.L_x_17577) ;  /* 0x0000000000a87947 */ /* 0x000fec0003800000 */
.L_x_17594:
        /* <DEDUP_REMOVED lines=14> */
.L_x_17608:
[----:B------:R-:W-:Y:S05]  /*4160*/  BSYNC.RECONVERGENT B0 ;  /* 0x0000000000007941 */ /* 0x000fea0003800200 */
.L_x_17607:
[----:B------:R-:W-:Y:S01]  /*4170*/  F2FP.F16.F32.PACK_AB R0, RZ, R0 ;  /* 0x00000000ff00723e */ /* 0x000fe200000000ff */
[----:B------:R-:W-:Y:S06]  /*4180*/  BRA `(.L_x_17577) ;  /* 0x0000000000647947 */ /* 0x000fec0003800000 */
.L_x_17582:
        /* <DEDUP_REMOVED lines=16> */
.L_x_17609:
[----:B------:R-:W-:Y:S01]  /*4290*/  PRMT R0, RZ, 0x7610, R0 ;  /* 0x00007610ff007816 */ /* 0x000fe20000000000 */
[----:B------:R-:W-:Y:S06]  /*42a0*/  BRA `(.L_x_17577) ;  /* 0x00000000001c7947 */ /* 0x000fec0003800000 */
.L_x_17606:
[----:B------:R-:W2:Y:S02]  /*42b0*/  LDG.E.64 R4, desc[UR36][R4.64] ;  /* 0x0000002404047981 */ /* 0x000ea4000c1e1b00 */
[----:B--2---:R-:W0:Y:S02]  /*42c0*/  I2F.U64 R0, R4 ;  /* 0x0000000400007312 */ /* 0x004e240000301000 */
[----:B0-----:R-:W-:Y:S01]  /*42d0*/  F2FP.F16.F32.PACK_AB R0, RZ, R0 ;  /* 0x00000000ff00723e */ /* 0x001fe200000000ff */
[----:B------:R-:W-:Y:S06]  /*42e0*/  BRA `(.L_x_17577) ;  /* 0x00000000000c7947 */ /* 0x000fec0003800000 */
.L_x_17605:
[----:B------:R-:W2:Y:S02]  /*42f0*/  LDG.E R4, desc[UR36][R4.64] ;  /* 0x0000002404047981 */ /* 0x000ea4000c1e1900 */
[----:B--2---:R-:W-:-:S04]  /*4300*/  I2FP.F32.U32 R0, R4 ;  /* 0x0000000400007245 */ /* 0x004fc80000201000 */
[----:B------:R-:W-:-:S07]  /*4310*/  F2FP.F16.F32.PACK_AB R0, RZ, R0 ;  /* 0x00000000ff00723e */ /* 0x000fce00000000ff */
.L_x_17577:
[----:B------:R-:W-:Y:S05]  /*4320*/  BSYNC.RECONVERGENT B6 ;  /* 0x0000000000067941 */ /* 0x000fea0003800200 */
.L_x_17576:
[C---:B------:R-:W-:Y:S01]  /*4330*/  VIADD R3, R23.reuse, 0x100 ;  /* 0x0000010017037836 */ /* 0x040fe20000000000 */
[----:B------:R-:W-:Y:S01]  /*4340*/  ISETP.NE.AND P6, PT, R24, RZ, PT ;  /* 0x000000ff1800720c */ /* 0x000fe20003fc5270 */
[C---:B------:R-:W-:Y:S01]  /*4350*/  VIADD R7, R23.reuse, 0x180 ;  /* 0x0000018017077836 */ /* 0x040fe20000000000 */
[CC--:B------:R-:W-:Y:S01]  /*4360*/  ISETP.GE.AND P2, PT, R23.reuse, R16.reuse, PT ;  /* 0x000000101700720c */ /* 0x0c0fe20003f46270 */
[----:B------:R-:W-:Y:S01]  /*4370*/  VIADD R25, R23, 0x80 ;  /* 0x0000008017197836 */ /* 0x000fe20000000000 */
[-C--:B------:R-:W-:Y:S01]  /*4380*/  ISETP.GE.AND P3, PT, R3, R16.reuse, PT ;  /* 0x000000100300720c */ /* 0x080fe20003f66270 */
[----:B------:R-:W4:Y:S01]  /*4390*/  LDC.U8 R17, c[0x0][0x3a4] ;  /* 0x0000e900ff117b82 */ /* 0x000f220000000000 */
[----:B------:R-:W-:Y:S01]  /*43a0*/  ISETP.GE.AND P1, PT, R7, R16, PT ;  /* 0x000000100700720c */ /* 0x000fe20003f26270 */
[----:B------:R-:W-:Y:S01]  /*43b0*/  BSSY.RECONVERGENT B6, `(.L_x_17610) ;  /* 0x0000110000067945 */ /* 0x000fe20003800200 */
[----:B-----5:R-:W-:Y:S02]  /*43c0*/  ISETP.NE.AND P5, PT, R19, RZ, PT ;  /* 0x000000ff1300720c */ /* 0x020fe40003fa5270 */
[----:B------:R-:W-:-:S07]  /*43d0*/  ISETP.NE.AND P4, PT, R27, RZ, PT ;  /* 0x000000ff1b00720c */ /* 0x000fce0003f85270 */
[----:B------:R-:W-:Y:S02]  /*43e0*/  @!P3 HADD2.F32 R3, -RZ, R18.H0_H0 ;  /* 0x20000012ff03b230 */ /* 0x000fe40000004100 */
[----:B------:R-:W-:-:S03]  /*43f0*/  @!P1 HADD2.F32 R0, -RZ, R0.H0_H0 ;  /* 0x20000000ff009230 */ /* 0x000fc60000004100 */
[----:B------:R-:W-:Y:S01]  /*4400*/  @!P3 FSETP.NEU.FTZ.AND P6, PT, R3, RZ, PT ;  /* 0x000000ff0300b20b */ /* 0x000fe20003fdd000 */
[----:B------:R-:W-:Y:S01]  /*4410*/  @!P2 HADD2.F32 R3, -RZ, R22.H0_H0 ;  /* 0x20000016ff03a230 */ /* 0x000fe20000004100 */
[----:B------:R-:W-:Y:S02]  /*4420*/  @!P1 FSETP.NEU.FTZ.AND P5, PT, R0, RZ, PT ;  /* 0x000000ff0000920b */ /* 0x000fe40003fbd000 */
[----:B------:R-:W-:Y:S02]  /*4430*/  @!P3 SEL R18, RZ, 0x1, P6 ;  /* 0x00000001ff12b807 */ /* 0x000fe40003000000 */
[----:B------:R-:W-:Y:S02]  /*4440*/  ISETP.GE.AND P3, PT, R25, R16, PT ;  /* 0x000000101900720c */ /* 0x000fe40003f66270 */
[----:B------:R-:W-:Y:S02]  /*4450*/  @!P2 FSETP.NEU.FTZ.AND P0, PT, R3, RZ, PT ;  /* 0x000000ff0300a20b */ /* 0x000fe40003f1d000 */
[----:B------:R-:W-:-:S02]  /*4460*/  P2R R24, PR, RZ, 0x40 ;  /* 0x00000040ff187803 */ /* 0x000fc40000000000 */
[----:B0123--:R-:W-:Y:S02]  /*4470*/  @!P2 SEL R5, RZ, 0x1, P0 ;  /* 0x00000001ff05a807 */ /* 0x00ffe40000000000 */
[----:B------:R-:W-:-:S05]  /*4480*/  @!P1 SEL R22, RZ, 0x1, P5 ;  /* 0x00000001ff169807 */ /* 0x000fca0002800000 */
[----:B------:R-:W-:-:S05]  /*4490*/  @!P3 HADD2.F32 R19, -RZ, R19.H0_H0 ;  /* 0x20000013ff13b230 */ /* 0x000fca0000004100 */
[----:B------:R-:W-:Y:S02]  /*44a0*/  @!P3 FSETP.NEU.FTZ.AND P4, PT, R19, RZ, PT ;  /* 0x000000ff1300b20b */ /* 0x000fe40003f9d000 */
[----:B------:R-:W-:Y:S02]  /*44b0*/  P2R R19, PR, RZ, 0x20 ;  /* 0x00000020ff137803 */ /* 0x000fe40000000000 */
[----:B------:R-:W-:Y:S02]  /*44c0*/  P2R R27, PR, RZ, 0x10 ;  /* 0x00000010ff1b7803 */ /* 0x000fe40000000000 */
[----:B------:R-:W-:Y:S01]  /*44d0*/  @!P3 SEL R26, RZ, 0x1, P4 ;  /* 0x00000001ff1ab807 */ /* 0x000fe20002000000 */
[----:B----4-:R-:W-:Y:S06]  /*44e0*/  @P2 BRA `(.L_x_17611) ;  /* 0x0000000c00f02947 */ /* 0x010fec0003800000 */
        /* <DEDUP_REMOVED lines=21> */
.L_x_17615:
[----:B------:R0:W-:Y:S01]  /*4640*/  STG.E.U8 desc[UR36][R8.64], R5 ;  /* 0x0000000508007986 */ /* 0x0001e2000c101124 */
[----:B------:R-:W-:Y:S01]  /*4650*/  IMAD.MOV.U32 R23, RZ, RZ, R25 ;  /* 0x000000ffff177224 */ /* 0x000fe200078e0019 */
[----:B------:R-:W-:Y:S06]  /*4660*/  BRA `(.L_x_17611) ;  /* 0x0000000c00907947 */ /* 0x000fec0003800000 */
.L_x_17614:
        /* <DEDUP_REMOVED lines=11> */
.L_x_17618:
[----:B------:R0:W-:Y:S01]  /*4720*/  STG.E desc[UR36][R8.64], R5 ;  /* 0x0000000508007986 */ /* 0x0001e2000c101924 */
[----:B------:R-:W-:Y:S01]  /*4730*/  IMAD.MOV.U32 R23, RZ, RZ, R25 ;  /* 0x000000ffff177224 */ /* 0x000fe200078e0019 */
[----:B------:R-:W-:Y:S06]  /*4740*/  BRA `(.L_x_17611) ;  /* 0x0000000c00587947 */ /* 0x000fec0003800000 */
.L_x_17617:
[----:B------:R0:W-:Y:S01]  /*4750*/  STG.E.U16 desc[UR36][R8.64], R5 ;  /* 0x0000000508007986 */ /* 0x0001e2000c101524 */
[----:B------:R-:W-:Y:S01]  /*4760*/  IMAD.MOV.U32 R23, RZ, RZ, R25 ;  /* 0x000000ffff177224 */ /* 0x000fe200078e0019 */
[----:B------:R-:W-:Y:S06]  /*4770*/  BRA `(.L_x_17611) ;  /* 0x0000000c004c7947 */ /* 0x000fec0003800000 */
.L_x_17613:
        /* <DEDUP_REMOVED lines=10> */
.L_x_17620:
[----:B------:R-:W0:Y:S01]  /*4820*/  I2F.S16 R0, R5 ;  /* 0x0000000500007306 */ /* 0x000e220000101400 */
[----:B------:R-:W-:Y:S01]  /*4830*/  IMAD.MOV.U32 R23, RZ, RZ, R25 ;  /* 0x000000ffff177224 */ /* 0x000fe200078e0019 */
[----:B0-----:R-:W-:-:S05]  /*4840*/  F2FP.F16.F32.PACK_AB R0, RZ, R0 ;  /* 0x00000000ff00723e */ /* 0x001fca00000000ff */
[----:B------:R0:W-:Y:S01]  /*4850*/  STG.E.U16 desc[UR36][R8.64], R0 ;  /* 0x0000000008007986 */ /* 0x0001e2000c101524 */
[----:B------:R-:W-:Y:S05]  /*4860*/  BRA `(.L_x_17611) ;  /* 0x0000000c00107947 */ /* 0x000fea0003800000 */
.L_x_17619:
        /* <DEDUP_REMOVED lines=11> */
.L_x_17622:
[----:B------:R-:W0:Y:S01]  /*4920*/  I2F.S16 R5, R5 ;  /* 0x0000000500057306 */ /* 0x000e220000101400 */
[----:B------:R-:W-:Y:S01]  /*4930*/  IMAD.MOV.U32 R23, RZ, RZ, R25 ;  /* 0x000000ffff177224 */ /* 0x000fe200078e0019 */
[----:B0-----:R-:W-:-:S04]  /*4940*/  F2FP.F16.F32.PACK_AB R3, RZ, R5 ;  /* 0x00000005ff03723e */ /* 0x001fc800000000ff */
[----:B------:R-:W-:-:S05]  /*4950*/  PRMT R3, R3, 0x5410, RZ ;  /* 0x0000541003037816 */ /* 0x000fca00000000ff */
[----:B------:R0:W-:Y:S01]  /*4960*/  STG.E desc[UR36][R8.64], R3 ;  /* 0x0000000308007986 */ /* 0x0001e2000c101924 */
[----:B------:R-:W-:Y:S05]  /*4970*/  BRA `(.L_x_17611) ;  /* 0x0000000800cc7947 */ /* 0x000fea0003800000 */
.L_x_17621:
[----:B------:R-:W0:Y:S01]  /*4980*/  I2F.F64.S16 R4, R5 ;  /* 0x0000000500047312 */ /* 0x000e220000101c00 */
[----:B------:R-:W-:Y:S01]  /*4990*/  IMAD.MOV.U32 R23, RZ, RZ, R25 ;  /* 0x000000ffff177224 */ /* 0x000fe200078e0019 */
[----:B0-----:R0:W-:Y:S01]  /*49a0*/  STG.E.64 desc[UR36][R8.64], R4 ;  /* 0x0000000408007986 */ /* 0x0011e2000c101b24 */
[----:B------:R-:W-:Y:S05]  /*49b0*/  BRA `(.L_x_17611) ;  /* 0x0000000800bc7947 */ /* 0x000fea0003800000 */
.L_x_17612:
        /* <DEDUP_REMOVED lines=12> */
.L_x_17625:
[----:B------:R-:W0:Y:S01]  /*4a80*/  I2F.F64.S16 R4, R5 ;  /* 0x0000000500047312 */ /* 0x000e220000101c00 */
[----:B------:R-:W-:Y:S01]  /*4a90*/  CS2R R6, SRZ ;  /* 0x0000000000067805 */ /* 0x000fe2000001ff00 */
[----:B------:R-:W-:-:S04]  /*4aa0*/  IMAD.MOV.U32 R23, RZ, RZ, R25 ;  /* 0x000000ffff177224 */ /* 0x000fc800078e0019 */
[----:B0-----:R3:W-:Y:S01]  /*4ab0*/  STG.E.128 desc[UR36][R8.64], R4 ;  /* 0x0000000408007986 */ /* 0x0017e2000c101d24 */
[----:B------:R-:W-:Y:S05]  /*4ac0*/  BRA `(.L_x_17611) ;  /* 0x0000000800787947 */ /* 0x000fea0003800000 */
.L_x_17624:
        /* <DEDUP_REMOVED lines=19> */
.L_x_17629:
[----:B------:R-:W-:Y:S05]  /*4c00*/  BSYNC.RECONVERGENT B0 ;  /* 0x0000000000007941 */ /* 0x000fea0003800200 */
.L_x_17628:
[----:B------:R-:W-:Y:S01]  /*4c10*/  LOP3.LUT R7, R0, 0x80, R7, 0xf8, !PT ;  /* 0x0000008000077812 */ /* 0x000fe200078ef807 */
[----:B------:R-:W-:-:S04]  /*4c20*/  IMAD.MOV.U32 R23, RZ, RZ, R25 ;  /* 0x000000ffff177224 */ /* 0x000fc800078e0019 */
[----:B------:R2:W-:Y:S01]  /*4c30*/  STG.E.U8 desc[UR36][R8.64], R7 ;  /* 0x0000000708007986 */ /* 0x0005e2000c101124 */
[----:B------:R-:W-:Y:S05]  /*4c40*/  BRA `(.L_x_17611) ;  /* 0x0000000800187947 */ /* 0x000fea0003800000 */
.L_x_17627:
        /* <DEDUP_REMOVED lines=15> */
.L_x_17631:
[----:B------:R-:W-:Y:S05]  /*4d40*/  BSYNC.RECONVERGENT B0 ;  /* 0x0000000000007941 */ /* 0x000fea0003800200 */
.L_x_17630:
[----:B------:R-:W-:Y:S01]  /*4d50*/  LOP3.LUT R7, R0, 0x80, R7, 0xf8, !PT ;  /* 0x0000008000077812 */ /* 0x000fe200078ef807 */
[----:B------:R-:W-:-:S04]  /*4d60*/  IMAD.MOV.U32 R23, RZ, RZ, R25 ;  /* 0x000000ffff177224 */ /* 0x000fc800078e0019 */
[----:B------:R1:W-:Y:S01]  /*4d70*/  STG.E.U8 desc[UR36][R8.64], R7 ;  /* 0x0000000708007986 */ /* 0x0003e2000c101124 */
[----:B------:R-:W-:Y:S05]  /*4d80*/  BRA `(.L_x_17611) ;  /* 0x0000000400c87947 */ /* 0x000fea0003800000 */
.L_x_17626:
[----:B------:R-:W0:Y:S01]  /*4d90*/  I2F.S16 R0, R5 ;  /* 0x0000000500007306 */ /* 0x000e220000101400 */
[----:B------:R-:W-:Y:S01]  /*4da0*/  IMAD.MOV.U32 R23, RZ, RZ, R25 ;  /* 0x000000ffff177224 */ /* 0x000fe200078e0019 */
[----:B0-----:R-:W-:-:S05]  /*4db0*/  F2FP.BF16.F32.PACK_AB R0, RZ, R0 ;  /* 0x00000000ff00723e */ /* 0x001fca00000010ff */
[----:B------:R0:W-:Y:S01]  /*4dc0*/  STG.E.U16 desc[UR36][R8.64], R0 ;  /* 0x0000000008007986 */ /* 0x0001e2000c101524 */
[----:B------:R-:W-:Y:S05]  /*4dd0*/  BRA `(.L_x_17611) ;  /* 0x0000000400b47947 */ /* 0x000fea0003800000 */
.L_x_17623:
        /* <DEDUP_REMOVED lines=11> */
.L_x_17634:
        /* <DEDUP_REMOVED lines=13> */
.L_x_17637:
[----:B------:R-:W-:-:S04]  /*4f60*/  SHF.R.U32.HI R0, RZ, 0x14, R3 ;  /* 0x00000014ff007819 */ /* 0x000fc80000011603 */
[----:B------:R-:W-:-:S04]  /*4f70*/  LOP3.LUT R0, R0, 0x1, RZ, 0xc0, !PT ;  /* 0x0000000100007812 */ /* 0x000fc800078ec0ff */
[----:B------:R-:W-:-:S04]  /*4f80*/  IADD3 R0, PT, PT, R3, 0x487ffff, R0 ;  /* 0x0487ffff03007810 */ /* 0x000fc80007ffe000 */
[----:B------:R-:W-:-:S04]  /*4f90*/  SHF.R.U32.HI R0, RZ, 0x14, R0 ;  /* 0x00000014ff007819 */ /* 0x000fc80000011600 */
[----:B------:R-:W-:-:S07]  /*4fa0*/  LOP3.LUT R0, R0, 0xff, RZ, 0xc0, !PT ;  /* 0x000000ff00007812 */ /* 0x000fce00078ec0ff */
.L_x_17638:
[----:B------:R-:W-:-:S04]  /*4fb0*/  SHF.R.U32.HI R3, RZ, 0x18, R3 ;  /* 0x00000018ff037819 */ /* 0x000fc80000011603 */
[----:B------:R-:W-:-:S04]  /*4fc0*/  LOP3.LUT R0, R0, 0x80, R3, 0xf8, !PT ;  /* 0x0000008000007812 */ /* 0x000fc800078ef803 */
[----:B------:R-:W-:-:S07]  /*4fd0*/  PRMT R4, R0, 0x7610, R4 ;  /* 0x0000761000047816 */ /* 0x000fce0000000004 */
.L_x_17636:
[----:B------:R-:W-:Y:S05]  /*4fe0*/  BSYNC.RECONVERGENT B0 ;  /* 0x0000000000007941 */ /* 0x000fea0003800200 */
.L_x_17635:
[----:B------:R0:W-:Y:S01]  /*4ff0*/  STG.E.U8 desc[UR36][R8.64], R4 ;  /* 0x0000000408007986 */ /* 0x0001e2000c101124 */
[----:B------:R-:W-:Y:S01]  /*5000*/  IMAD.MOV.U32 R23, RZ, RZ, R25 ;  /* 0x000000ffff177224 */ /* 0x000fe200078e0019 */
[----:B------:R-:W-:Y:S06]  /*5010*/  BRA `(.L_x_17611) ;  /* 0x0000000400247947 */ /* 0x000fec0003800000 */
.L_x_17633:
        /* <DEDUP_REMOVED lines=13> */
.L_x_17641:
[----:B------:R-:W-:-:S04]  /*50f0*/  SHF.R.U32.HI R0, RZ, 0x15, R3 ;  /* 0x00000015ff007819 */ /* 0x000fc80000011603 */
[----:B------:R-:W-:-:S04]  /*5100*/  LOP3.LUT R0, R0, 0x1, RZ, 0xc0, !PT ;  /* 0x0000000100007812 */ /* 0x000fc800078ec0ff */
[----:B------:R-:W-:-:S04]  /*5110*/  IADD3 R0, PT, PT, R3, 0x88fffff, R0 ;  /* 0x088fffff03007810 */ /* 0x000fc80007ffe000 */
[----:B------:R-:W-:-:S04]  /*5120*/  SHF.R.U32.HI R0, RZ, 0x15, R0 ;  /* 0x00000015ff007819 */ /* 0x000fc80000011600 */
[----:B------:R-:W-:-:S07]  /*5130*/  LOP3.LUT R0, R0, 0xff, RZ, 0xc0, !PT ;  /* 0x000000ff00007812 */ /* 0x000fce00078ec0ff */
.L_x_17642:
[----:B------:R-:W-:-:S04]  /*5140*/  SHF.R.U32.HI R3, RZ, 0x18, R3 ;  /* 0x00000018ff037819 */ /* 0x000fc80000011603 */
[----:B------:R-:W-:-:S04]  /*5150*/  LOP3.LUT R0, R0, 0x80, R3, 0xf8, !PT ;  /* 0x0000008000007812 */ /* 0x000fc800078ef803 */
[----:B------:R-:W-:-:S07]  /*5160*/  PRMT R4, R0, 0x7610, R4 ;  /* 0x0000761000047816 */ /* 0x000fce0000000004 */
.L_x_17640:
[----:B------:R-:W-:Y:S05]  /*5170*/  BSYNC.RECONVERGENT B0 ;  /* 0x0000000000007941 */ /* 0x000fea0003800200 */
.L_x_17639:
[----:B------:R0:W-:Y:S01]  /*5180*/  STG.E.U8 desc[UR36][R8.64], R4 ;  /* 0x0000000408007986 */ /* 0x0001e2000c101124 */
[----:B------:R-:W-:Y:S01]  /*5190*/  IMAD.MOV.U32 R23, RZ, RZ, R25 ;  /* 0x000000ffff177224 */ /* 0x000fe200078e0019 */
[----:B------:R-:W-:Y:S06]  /*51a0*/  BRA `(.L_x_17611) ;  /* 0x0000000000c07947 */ /* 0x000fec0003800000 */
.L_x_17632:
[----:B------:R-:W-:-:S13]  /*51b0*/  ISETP.NE.AND P0, PT, R0, 0x1c, PT ;  /* 0x0000001c0000780c */ /* 0x000fda0003f05270 */
[----:B------:R-:W-:Y:S05]  /*51c0*/  @!P0 BRA `(.L_x_17643) ;  /* 0x0000000000b08947 */ /* 0x000fea0003800000 */
[----:B------:R-:W-:-:S13]  /*51d0*/  ISETP.NE.AND P0, PT, R0, 0x1d, PT ;  /* 0x0000001d0000780c */ /* 0x000fda0003f05270 */
[----:B------:R-:W-:Y:S05]  /*51e0*/  @!P0 BRA `(.L_x_17644) ;  /* 0x0000000000948947 */ /* 0x000fea0003800000 */
[----:B------:R-:W-:-:S13]  /*51f0*/  ISETP.NE.AND P0, PT, R0, 0x2c, PT ;  /* 0x0000002c0000780c */ /* 0x000fda0003f05270 */
[----:B------:R-:W-:Y:S05]  /*5200*/  @!P0 BRA `(.L_x_17645) ;  /* 0x0000000000488947 */ /* 0x000fea0003800000 */
.L_x_17616:
        /* <DEDUP_REMOVED lines=16> */
.L_x_17646:
[----:B------:R-:W-:Y:S01]  /*5310*/  IMAD.MOV.U32 R23, RZ, RZ, R25 ;  /* 0x000000ffff177224 */ /* 0x000fe200078e0019 */
[----:B------:R-:W-:Y:S06]  /*5320*/  BRA `(.L_x_17611) ;  /* 0x0000000000607947 */ /* 0x000fec0003800000 */
.L_x_17645:
        /* <DEDUP_REMOVED lines=17> */
.L_x_17644:
[--C-:B------:R-:W-:Y:S01]  /*5440*/  SHF.R.S32.HI R7, RZ, 0x1f, R5.reuse ;  /* 0x0000001fff077819 */ /* 0x100fe20000011405 */
[----:B------:R-:W-:Y:S02]  /*5450*/  IMAD.MOV.U32 R6, RZ, RZ, R5 ;  /* 0x000000ffff067224 */ /* 0x000fe400078e0005 */
[----:B------:R-:W-:-:S03]  /*5460*/  IMAD.MOV.U32 R23, RZ, RZ, R25 ;  /* 0x000000ffff177224 */ /* 0x000fc600078e0019 */
[----:B------:R0:W-:Y:S01]  /*5470*/  STG.E.64 desc[UR36][R8.64], R6 ;  /* 0x0000000608007986 */ /* 0x0001e2000c101b24 */
[----:B------:R-:W-:Y:S05]  /*5480*/  BRA `(.L_x_17611) ;  /* 0x0000000000087947 */ /* 0x000fea0003800000 */
.L_x_17643:
[----:B------:R0:W-:Y:S01]  /*5490*/  STG.E desc[UR36][R8.64], R5 ;  /* 0x0000000508007986 */ /* 0x0001e2000c101924 */
[----:B------:R-:W-:-:S07]  /*54a0*/  IMAD.MOV.U32 R23, RZ, RZ, R25 ;  /* 0x000000ffff177224 */ /* 0x000fce00078e0019 */
.L_x_17611:
[----:B------:R-:W-:Y:S05]  /*54b0*/  BSYNC.RECONVERGENT B6 ;  /* 0x0000000000067941 */ /* 0x000fea0003800200 */
.L_x_17610:
        /* <DEDUP_REMOVED lines=23> */
.L_x_17652:
[----:B------:R0:W-:Y:S01]  /*5630*/  STG.E.U8 desc[UR36][R8.64], R26 ;  /* 0x0000001a08007986 */ /* 0x0001e2000c101124 */
[----:B------:R-:W-:Y:S05]  /*5640*/  BRA `(.L_x_17654) ;  /* 0x0000000c00387947 */ /* 0x000fea0003800000 */
.L_x_17651:
        /* <DEDUP_REMOVED lines=9> */
.L_x_17656:
[----:B------:R0:W-:Y:S01]  /*56e0*/  STG.E desc[UR36][R8.64], R26 ;  /* 0x0000001a08007986 */ /* 0x0001e2000c101924 */
[----:B------:R-:W-:Y:S05]  /*56f0*/  BRA `(.L_x_17654) ;  /* 0x0000000c000c7947 */ /* 0x000fea0003800000 */
.L_x_17655:
[----:B------:R0:W-:Y:S01]  /*5700*/  STG.E.U16 desc[UR36][R8.64], R26 ;  /* 0x0000001a08007986 */ /* 0x0001e2000c101524 */
[----:B------:R-:W-:Y:S05]  /*5710*/  BRA `(.L_x_17654) ;  /* 0x0000000c00047947 */ /* 0x000fea0003800000 */
.L_x_17650:
        /* <DEDUP_REMOVED lines=9> */
.L_x_17658:
[----:B------:R-:W0:Y:S02]  /*57b0*/  I2F.S16 R0, R26 ;  /* 0x0000001a00007306 */ /* 0x000e240000101400 */
[----:B0-----:R-:W-:-:S05]  /*57c0*/  F2FP.F16.F32.PACK_AB R0, RZ, R0 ;  /* 0x00000000ff00723e */ /* 0x001fca00000000ff */
[----:B------:R0:W-:Y:S01]  /*57d0*/  STG.E.U16 desc[UR36][R8.64], R0 ;  /* 0x0000000008007986 */ /* 0x0001e2000c101524 */
[----:B------:R-:W-:Y:S05]  /*57e0*/  BRA `(.L_x_17654) ;  /* 0x0000000800d07947 */ /* 0x000fea0003800000 */
.L_x_17657:
        /* <DEDUP_REMOVED lines=10> */
.L_x_17660:
[----:B------:R-:W0:Y:S02]  /*5890*/  I2F.S16 R26, R26 ;  /* 0x0000001a001a7306 */ /* 0x000e240000101400 */
[----:B0-----:R-:W-:-:S04]  /*58a0*/  F2FP.F16.F32.PACK_AB R3, RZ, R26 ;  /* 0x0000001aff03723e */ /* 0x001fc800000000ff */
[----:B------:R-:W-:-:S05]  /*58b0*/  PRMT R3, R3, 0x5410, RZ ;  /* 0x0000541003037816 */ /* 0x000fca00000000ff */
[----:B------:R0:W-:Y:S01]  /*58c0*/  STG.E desc[UR36][R8.64], R3 ;  /* 0x0000000308007986 */ /* 0x0001e2000c101924 */
[----:B------:R-:W-:Y:S05]  /*58d0*/  BRA `(.L_x_17654) ;  /* 0x0000000800947947 */ /* 0x000fea0003800000 */
.L_x_17659:
[----:B------:R-:W0:Y:S02]  /*58e0*/  I2F.F64.S16 R26, R26 ;  /* 0x0000001a001a7312 */ /* 0x000e240000101c00 */
[----:B0-----:R0:W-:Y:S01]  /*58f0*/  STG.E.64 desc[UR36][R8.64], R26 ;  /* 0x0000001a08007986 */ /* 0x0011e2000c101b24 */
[----:B------:R-:W-:Y:S05]  /*5900*/  BRA `(.L_x_17654) ;  /* 0x0000000800887947 */ /* 0x000fea0003800000 */
.L_x_17649:
        /* <DEDUP_REMOVED lines=12> */
.L_x_17664:
        /* <DEDUP_REMOVED lines=17> */
.L_x_17667:
[----:B------:R-:W-:-:S04]  /*5ae0*/  SHF.R.U32.HI R3, RZ, 0x18, R5 ;  /* 0x00000018ff037819 */ /* 0x000fc80000011605 */
[----:B------:R-:W-:-:S04]  /*5af0*/  LOP3.LUT R0, R0, 0x80, R3, 0xf8, !PT ;  /* 0x0000008000007812 */ /* 0x000fc800078ef803 */
[----:B------:R-:W-:-:S07]  /*5b00*/  PRMT R4, R0, 0x7610, R4 ;  /* 0x0000761000047816 */ /* 0x000fce0000000004 */
.L_x_17666:
[----:B------:R-:W-:Y:S05]  /*5b10*/  BSYNC.RECONVERGENT B0 ;  /* 0x0000000000007941 */ /* 0x000fea0003800200 */
.L_x_17665:
[----:B------:R0:W-:Y:S01]  /*5b20*/  STG.E.U8 desc[UR36][R8.64], R4 ;  /* 0x0000000408007986 */ /* 0x0001e2000c101124 */
[----:B------:R-:W-:Y:S05]  /*5b30*/  BRA `(.L_x_17654) ;  /* 0x0000000400fc7947 */ /* 0x000fea0003800000 */
.L_x_17663:
        /* <DEDUP_REMOVED lines=17> */
.L_x_17670:
[----:B------:R-:W-:-:S04]  /*5c50*/  SHF.R.U32.HI R3, RZ, 0x18, R5 ;  /* 0x00000018ff037819 */ /* 0x000fc80000011605 */
[----:B------:R-:W-:-:S04]  /*5c60*/  LOP3.LUT R0, R0, 0x80, R3, 0xf8, !PT ;  /* 0x0000008000007812 */ /* 0x000fc800078ef803 */
[----:B------:R-:W-:-:S07]  /*5c70*/  PRMT R4, R0, 0x7610, R4 ;  /* 0x0000761000047816 */ /* 0x000fce0000000004 */
.L_x_17669:
[----:B------:R-:W-:Y:S05]  /*5c80*/  BSYNC.RECONVERGENT B0 ;  /* 0x0000000000007941 */ /* 0x000fea0003800200 */
.L_x_17668:
[----:B------:R0:W-:Y:S01]  /*5c90*/  STG.E.U8 desc[UR36][R8.64], R4 ;  /* 0x0000000408007986 */ /* 0x0001e2000c101124 */
[----:B------:R-:W-:Y:S05]  /*5ca0*/  BRA `(.L_x_17654) ;  /* 0x0000000400a07947 */ /* 0x000fea0003800000 */
.L_x_17662:
        /* <DEDUP_REMOVED lines=22> */
.L_x_17672:
[----:B------:R-:W-:-:S05]  /*5e10*/  SHF.R.S32.HI R27, RZ, 0x1f, R26 ;  /* 0x0000001fff1b7819 */ /* 0x000fca000001141a */
[----:B------:R0:W-:Y:S01]  /*5e20*/  STG.E.64 desc[UR36][R8.64], R26 ;  /* 0x0000001a08007986 */ /* 0x0001e2000c101b24 */
[----:B------:R-:W-:Y:S05]  /*5e30*/  BRA `(.L_x_17654) ;  /* 0x00000004003c7947 */ /* 0x000fea0003800000 */
.L_x_17671:
[----:B------:R0:W-:Y:S01]  /*5e40*/  STG.E desc[UR36][R8.64], R26 ;  /* 0x0000001a08007986 */ /* 0x0001e2000c101924 */
[----:B------:R-:W-:Y:S05]  /*5e50*/  BRA `(.L_x_17654) ;  /* 0x0000000400347947 */ /* 0x000fea0003800000 */
.L_x_17661:
        /* <DEDUP_REMOVED lines=10> */
.L_x_17674:
[----:B------:R-:W0:Y:S01]  /*5f00*/  I2F.F64.S16 R4, R26 ;  /* 0x0000001a00047312 */ /* 0x000e220000101c00 */
[----:B------:R-:W-:-:S05]  /*5f10*/  CS2R R6, SRZ ;  /* 0x0000000000067805 */ /* 0x000fca000001ff00 */
[----:B0-----:R4:W-:Y:S01]  /*5f20*/  STG.E.128 desc[UR36][R8.64], R4 ;  /* 0x0000000408007986 */ /* 0x0019e2000c101d24 */
[----:B------:R-:W-:Y:S05]  /*5f30*/  BRA `(.L_x_17654) ;  /* 0x0000000000fc7947 */ /* 0x000fea0003800000 */
.L_x_17673:
[----:B------:R-:W-:-:S13]  /*5f40*/  ISETP.NE.AND P0, PT, R0, 0xf, PT ;  /* 0x0000000f0000780c */ /* 0x000fda0003f05270 */
[----:B------:R-:W-:Y:S05]  /*5f50*/  @!P0 BRA `(.L_x_17675) ;  /* 0x0000000000e88947 */ /* 0x000fea0003800000 */
[----:B------:R-:W-:-:S13]  /*5f60*/  ISETP.NE.AND P0, PT, R0, 0x17, PT ;  /* 0x000000170000780c */ /* 0x000fda0003f05270 */
[----:B------:R-:W-:Y:S05]  /*5f70*/  @!P0 BRA `(.L_x_17676) ;  /* 0x0000000000908947 */ /* 0x000fea0003800000 */
[----:B------:R-:W-:-:S13]  /*5f80*/  ISETP.NE.AND P0, PT, R0, 0x18, PT ;  /* 0x000000180000780c */ /* 0x000fda0003f05270 */
[----:B------:R-:W-:Y:S05]  /*5f90*/  @!P0 BRA `(.L_x_17677) ;  /* 0x0000000000448947 */ /* 0x000fea0003800000 */
.L_x_17653:
        /* <DEDUP_REMOVED lines=16> */
.L_x_17678:
[----:B------:R-:W-:Y:S05]  /*60a0*/  BRA `(.L_x_17654) ;  /* 0x0000000000a07947 */ /* 0x000fea0003800000 */
.L_x_17677:
        /* <DEDUP_REMOVED lines=13> */
.L_x_17680:
[----:B------:R-:W-:Y:S05]  /*6180*/  BSYNC.RECONVERGENT B0 ;  /* 0x0000000000007941 */ /* 0x000fea0003800200 */
.L_x_17679:
[----:B------:R-:W-:-:S05]  /*6190*/  LOP3.LUT R3, R0, 0x80, R3, 0xf8, !PT ;  /* 0x0000008000037812 */ /* 0x000fca00078ef803 */
[----:B------:R2:W-:Y:S01]  /*61a0*/  STG.E.U8 desc[UR36][R8.64], R3 ;  /* 0x0000000308007986 */ /* 0x0005e2000c101124 */
[----:B------:R-:W-:Y:S05]  /*61b0*/  BRA `(.L_x_17654) ;  /* 0x00000000005c7947 */ /* 0x000fea0003800000 */
.L_x_17676:
        /* <DEDUP_REMOVED lines=12> */
.L_x_17682:
[----:B------:R-:W-:Y:S01]  /*6280*/  IMAD.MOV.U32 R0, RZ, RZ, 0x7f ;  /* 0x0000007fff007424 */ /* 0x000fe200078e00ff */
[----:B------:R-:W-:-:S04]  /*6290*/  ISETP.GT.U32.AND P0, PT, R3, 0x7f800000, PT ;  /* 0x7f8000000300780c */ /* 0x000fc80003f04070 */
[----:B------:R-:W-:-:S09]  /*62a0*/  SEL R0, R0, 0x7c, P0 ;  /* 0x0000007c00007807 */ /* 0x000fd20000000000 */
.L_x_17683:
[----:B------:R-:W-:Y:S05]  /*62b0*/  BSYNC.RECONVERGENT B0 ;  /* 0x0000000000007941 */ /* 0x000fea0003800200 */
.L_x_17681:
[----:B------:R-:W-:-:S04]  /*62c0*/  SHF.R.U32.HI R3, RZ, 0x18, R5 ;  /* 0x00000018ff037819 */ /* 0x000fc80000011605 */
[----:B------:R-:W-:-:S05]  /*62d0*/  LOP3.LUT R3, R0, 0x80, R3, 0xf8, !PT ;  /* 0x0000008000037812 */ /* 0x000fca00078ef803 */
[----:B------:R1:W-:Y:S01]  /*62e0*/  STG.E.U8 desc[UR36][R8.64], R3 ;  /* 0x0000000308007986 */ /* 0x0003e2000c101124 */
[----:B------:R-:W-:Y:S05]  /*62f0*/  BRA `(.L_x_17654) ;  /* 0x00000000000c7947 */ /* 0x000fea0003800000 */
.L_x_17675:
[----:B------:R-:W0:Y:S02]  /*6300*/  I2F.S16 R0, R26 ;  /* 0x0000001a00007306 */ /* 0x000e240000101400 */
[----:B0-----:R-:W-:-:S05]  /*6310*/  F2FP.BF16.F32.PACK_AB R0, RZ, R0 ;  /* 0x00000000ff00723e */ /* 0x001fca00000010ff */
[----:B------:R0:W-:Y:S02]  /*6320*/  STG.E.U16 desc[UR36][R8.64], R0 ;  /* 0x0000000008007986 */ /* 0x0001e4000c101524 */
.L_x_17654:
        /* <DEDUP_REMOVED lines=23> */
.L_x_17687:
[----:B------:R0:W-:Y:S01]  /*64a0*/  STG.E.U8 desc[UR36][R8.64], R18 ;  /* 0x0000001208007986 */ /* 0x0001e2000c101124 */
[----:B------:R-:W-:Y:S05]  /*64b0*/  BRA `(.L_x_17689) ;  /* 0x0000000c00407947 */ /* 0x000fea0003800000 */
.L_x_17686:
        /* <DEDUP_REMOVED lines=10> */
.L_x_17691:
[----:B------:R3:W-:Y:S01]  /*6560*/  STG.E desc[UR36][R8.64], R18 ;  /* 0x0000001208007986 */ /* 0x0007e2000c101924 */
[----:B------:R-:W-:Y:S05]  /*6570*/  BRA `(.L_x_17689) ;  /* 0x0000000c00107947 */ /* 0x000fea0003800000 */
.L_x_17690:
[----:B------:R2:W-:Y:S01]  /*6580*/  STG.E.U16 desc[UR36][R8.64], R18 ;  /* 0x0000001208007986 */ /* 0x0005e2000c101524 */
[----:B------:R-:W-:Y:S05]  /*6590*/  BRA `(.L_x_17689) ;  /* 0x0000000c00087947 */ /* 0x000fea0003800000 */
.L_x_17685:
        /* <DEDUP_REMOVED lines=9> */
.L_x_17693:
[----:B------:R-:W0:Y:S02]  /*6630*/  I2F.S16 R0, R18 ;  /* 0x0000001200007306 */ /* 0x000e240000101400 */
[----:B0-----:R-:W-:-:S05]  /*6640*/  F2FP.F16.F32.PACK_AB R0, RZ, R0 ;  /* 0x00000000ff00723e */ /* 0x001fca00000000ff */
[----:B------:R0:W-:Y:S01]  /*6650*/  STG.E.U16 desc[UR36][R8.64], R0 ;  /* 0x0000000008007986 */ /* 0x0001e2000c101524 */
[----:B------:R-:W-:Y:S05]  /*6660*/  BRA `(.L_x_17689) ;  /* 0x0000000800d47947 */ /* 0x000fea0003800000 */
.L_x_17692:
        /* <DEDUP_REMOVED lines=10> */
.L_x_17695:
[----:B------:R-:W0:Y:S02]  /*6710*/  I2F.S16 R18, R18 ;  /* 0x0000001200127306 */ /* 0x000e240000101400 */
[----:B0-----:R-:W-:-:S04]  /*6720*/  F2FP.F16.F32.PACK_AB R3, RZ, R18 ;  /* 0x00000012ff03723e */ /* 0x001fc800000000ff */
[----:B------:R-:W-:-:S05]  /*6730*/  PRMT R3, R3, 0x5410, RZ ;  /* 0x0000541003037816 */ /* 0x000fca00000000ff */
[----:B------:R0:W-:Y:S01]  /*6740*/  STG.E desc[UR36][R8.64], R3 ;  /* 0x0000000308007986 */ /* 0x0001e2000c101924 */
[----:B------:R-:W-:Y:S05]  /*6750*/  BRA `(.L_x_17689) ;  /* 0x0000000800987947 */ /* 0x000fea0003800000 */
.L_x_17694:
[----:B------:R-:W0:Y:S02]  /*6760*/  I2F.F64.S16 R4, R18 ;  /* 0x0000001200047312 */ /* 0x000e240000101c00 */
[----:B0-----:R0:W-:Y:S01]  /*6770*/  STG.E.64 desc[UR36][R8.64], R4 ;  /* 0x0000000408007986 */ /* 0x0011e2000c101b24 */
[----:B------:R-:W-:Y:S05]  /*6780*/  BRA `(.L_x_17689) ;  /* 0x00000008008c7947 */ /* 0x000fea0003800000 */
.L_x_17684:
        /* <DEDUP_REMOVED lines=12> */
.L_x_17699:
        /* <DEDUP_REMOVED lines=17> */
.L_x_17702:
[----:B------:R-:W-:-:S04]  /*6960*/  SHF.R.U32.HI R3, RZ, 0x18, R5 ;  /* 0x00000018ff037819 */ /* 0x000fc80000011605 */
[----:B------:R-:W-:-:S04]  /*6970*/  LOP3.LUT R0, R0, 0x80, R3, 0xf8, !PT ;  /* 0x0000008000007812 */ /* 0x000fc800078ef803 */
[----:B------:R-:W-:-:S07]  /*6980*/  PRMT R4, R0, 0x7610, R4 ;  /* 0x0000761000047816 */ /* 0x000fce0000000004 */
.L_x_17701:
[----:B------:R-:W-:Y:S05]  /*6990*/  BSYNC.RECONVERGENT B0 ;  /* 0x0000000000007941 */ /* 0x000fea0003800200 */
.L_x_17700:
[----:B------:R0:W-:Y:S01]  /*69a0*/  STG.E.U8 desc[UR36][R8.64], R4 ;  /* 0x0000000408007986 */ /* 0x0001e2000c101124 */
[----:B------:R-:W-:Y:S05]  /*69b0*/  BRA `(.L_x_17689) ;  /* 0x0000000800007947 */ /* 0x000fea0003800000 */
.L_x_17698:
        /* <DEDUP_REMOVED lines=17> */
.L_x_17705:
[----:B------:R-:W-:-:S04]  /*6ad0*/  SHF.R.U32.HI R3, RZ, 0x18, R5 ;  /* 0x00000018ff037819 */ /* 0x000fc80000011605 */
[----:B------:R-:W-:-:S04]  /*6ae0*/  LOP3.LUT R0, R0, 0x80, R3, 0xf8, !PT ;  /* 0x0000008000007812 */ /* 0x000fc800078ef803 */
[----:B------:R-:W-:-:S07]  /*6af0*/  PRMT R4, R0, 0x7610, R4 ;  /* 0x0000761000047816 */ /* 0x000fce0000000004 */
.L_x_17704:
[----:B------:R-:W-:Y:S05]  /*6b00*/  BSYNC.RECONVERGENT B0 ;  /* 0x0000000000007941 */ /* 0x000fea0003800200 */
.L_x_17703:
[----:B------:R0:W-:Y:S01]  /*6b10*/  STG.E.U8 desc[UR36][R8.64], R4 ;  /* 0x0000000408007986 */ /* 0x0001e2000c101124 */
[----:B------:R-:W-:Y:S05]  /*6b20*/  BRA `(.L_x_17689) ;  /* 0x0000000400a47947 */ /* 0x000fea0003800000 */
.L_x_17697:
        /* <DEDUP_REMOVED lines=22> */
.L_x_17707:
[--C-:B------:R-:W-:Y:S01]  /*6c90*/  SHF.R.S32.HI R5, RZ, 0x1f, R18.reuse ;  /* 0x0000001fff057819 */ /* 0x100fe20000011412 */
[----:B------:R-:W-:-:S05]  /*6ca0*/  IMAD.MOV.U32 R4, RZ, RZ, R18 ;  /* 0x000000ffff047224 */ /* 0x000fca00078e0012 */
[----:B------:R0:W-:Y:S01]  /*6cb0*/  STG.E.64 desc[UR36][R8.64], R4 ;  /* 0x0000000408007986 */ /* 0x0001e2000c101b24 */
[----:B------:R-:W-:Y:S05]  /*6cc0*/  BRA `(.L_x_17689) ;  /* 0x00000004003c7947 */ /* 0x000fea0003800000 */
.L_x_17706:
[----:B------:R0:W-:Y:S01]  /*6cd0*/  STG.E desc[UR36][R8.64], R18 ;  /* 0x0000001208007986 */ /* 0x0001e2000c101924 */
[----:B------:R-:W-:Y:S05]  /*6ce0*/  BRA `(.L_x_17689) ;  /* 0x0000000400347947 */ /* 0x000fea0003800000 */
.L_x_17696:
        /* <DEDUP_REMOVED lines=10> */
.L_x_17709:
[----:B------:R-:W0:Y:S01]  /*6d90*/  I2F.F64.S16 R4, R18 ;  /* 0x0000001200047312 */ /* 0x000e220000101c00 */
[----:B------:R-:W-:-:S05]  /*6da0*/  CS2R R6, SRZ ;  /* 0x0000000000067805 */ /* 0x000fca000001ff00 */
[----:B0-----:R0:W-:Y:S01]  /*6db0*/  STG.E.128 desc[UR36][R8.64], R4 ;  /* 0x0000000408007986 */ /* 0x0011e2000c101d24 */
[----:B------:R-:W-:Y:S05]  /*6dc0*/  BRA `(.L_x_17689) ;  /* 0x0000000000fc7947 */ /* 0x000fea0003800000 */
.L_x_17708:
[----:B------:R-:W-:-:S13]  /*6dd0*/  ISETP.NE.AND P0, PT, R0, 0xf, PT ;  /* 0x0000000f0000780c */ /* 0x000fda0003f05270 */
[----:B------:R-:W-:Y:S05]  /*6de0*/  @!P0 BRA `(.L_x_17710) ;  /* 0x0000000000e88947 */ /* 0x000fea0003800000 */
[----:B------:R-:W-:-:S13]  /*6df0*/  ISETP.NE.AND P0, PT, R0, 0x17, PT ;  /* 0x000000170000780c */ /* 0x000fda0003f05270 */
[----:B------:R-:W-:Y:S05]  /*6e00*/  @!P0 BRA `(.L_x_17711) ;  /* 0x0000000000908947 */ /* 0x000fea0003800000 */
[----:B------:R-:W-:-:S13]  /*6e10*/  ISETP.NE.AND P0, PT, R0, 0x18, PT ;  /* 0x000000180000780c */ /* 0x000fda0003f05270 */
[----:B------:R-:W-:Y:S05]  /*6e20*/  @!P0 BRA `(.L_x_17712) ;  /* 0x0000000000448947 */ /* 0x000fea0003800000 */
.L_x_17688:
        /* <DEDUP_REMOVED lines=16> */
.L_x_17713:
[----:B------:R-:W-:Y:S05]  /*6f30*/  BRA `(.L_x_17689) ;  /* 0x0000000000a07947 */ /* 0x000fea0003800000 */
.L_x_17712:
        /* <DEDUP_REMOVED lines=13> */
.L_x_17715:
[----:B------:R-:W-:Y:S05]  /*7010*/  BSYNC.RECONVERGENT B0 ;  /* 0x0000000000007941 */ /* 0x000fea0003800200 */
.L_x_17714:
[----:B------:R-:W-:-:S05]  /*7020*/  LOP3.LUT R3, R0, 0x80, R3, 0xf8, !PT ;  /* 0x0000008000037812 */ /* 0x000fca00078ef803 */
[----:B------:R0:W-:Y:S01]  /*7030*/  STG.E.U8 desc[UR36][R8.64], R3 ;  /* 0x0000000308007986 */ /* 0x0001e2000c101124 */
[----:B------:R-:W-:Y:S05]  /*7040*/  BRA `(.L_x_17689) ;  /* 0x00000000005c7947 */ /* 0x000fea0003800000 */
.L_x_17711:
        /* <DEDUP_REMOVED lines=12> */
.L_x_17717:
[----:B------:R-:W-:Y:S01]  /*7110*/  IMAD.MOV.U32 R0, RZ, RZ, 0x7f ;  /* 0x0000007fff007424 */ /* 0x000fe200078e00ff */
[----:B------:R-:W-:-:S04]  /*7120*/  ISETP.GT.U32.AND P0, PT, R3, 0x7f800000, PT ;  /* 0x7f8000000300780c */ /* 0x000fc80003f04070 */
[----:B------:R-:W-:-:S09]  /*7130*/  SEL R0, R0, 0x7c, P0 ;  /* 0x0000007c00007807 */ /* 0x000fd20000000000 */
.L_x_17718:
[----:B------:R-:W-:Y:S05]  /*7140*/  BSYNC.RECONVERGENT B0 ;  /* 0x0000000000007941 */ /* 0x000fea0003800200 */
.L_x_17716:
[----:B------:R-:W-:-:S04]  /*7150*/  SHF.R.U32.HI R3, RZ, 0x18, R5 ;  /* 0x00000018ff037819 */ /* 0x000fc80000011605 */
[----:B------:R-:W-:-:S05]  /*7160*/  LOP3.LUT R3, R0, 0x80, R3, 0xf8, !PT ;  /* 0x0000008000037812 */ /* 0x000fca00078ef803 */
[----:B------:R0:W-:Y:S01]  /*7170*/  STG.E.U8 desc[UR36][R8.64], R3 ;  /* 0x0000000308007986 */ /* 0x0001e2000c101124 */
[----:B------:R-:W-:Y:S05]  /*7180*/  BRA `(.L_x_17689) ;  /* 0x00000000000c7947 */ /* 0x000fea0003800000 */
.L_x_17710:
[----:B------:R-:W0:Y:S02]  /*7190*/  I2F.S16 R0, R18 ;  /* 0x0000001200007306 */ /* 0x000e240000101400 */
[----:B0-----:R-:W-:-:S05]  /*71a0*/  F2FP.BF16.F32.PACK_AB R0, RZ, R0 ;  /* 0x00000000ff00723e */ /* 0x001fca00000010ff */
[----:B------:R0:W-:Y:S02]  /*71b0*/  STG.E.U16 desc[UR36][R8.64], R0 ;  /* 0x0000000008007986 */ /* 0x0001e4000c101524 */
.L_x_17689:
[----:B------:R-:W-:-:S07]  /*71c0*/  VIADD R23, R23, 0x80 ;  /* 0x0000008017177836 */ /* 0x000fce0000000000 */
.L_x_17648:
[----:B------:R-:W-:Y:S05]  /*71d0*/  BSYNC.RECONVERGENT B6 ;  /* 0x0000000000067941 */ /* 0x000fea0003800200 */
.L_x_17647:
        /* <DEDUP_REMOVED lines=21> */
.L_x_17722:
[----:B------:R-:W-:Y:S01]  /*7330*/  STG.E.U8 desc[UR36][R2.64], R22 ;  /* 0x0000001602007986 */ /* 0x000fe2000c101124 */
[----:B------:R-:W-:Y:S05]  /*7340*/  EXIT ;  /* 0x000000000000794d */ /* 0x000fea0003800000 */
.L_x_17721:
        /* <DEDUP_REMOVED lines=9> */
.L_x_17725:
[----:B------:R-:W-:Y:S01]  /*73e0*/  STG.E desc[UR36][R2.64], R22 ;  /* 0x0000001602007986 */ /* 0x000fe2000c101924 */
[----:B------:R-:W-:Y:S05]  /*73f0*/  EXIT ;  /* 0x000000000000794d */ /* 0x000fea0003800000 */
.L_x_17724:
[----:B------:R-:W-:Y:S01]  /*7400*/  STG.E.U16 desc[UR36][R2.64], R22 ;  /* 0x0000001602007986 */ /* 0x000fe2000c101524 */
[----:B------:R-:W-:Y:S05]  /*7410*/  EXIT ;  /* 0x000000000000794d */ /* 0x000fea0003800000 */
.L_x_17720:
        /* <DEDUP_REMOVED lines=9> */
.L_x_17727:
[----:B------:R-:W0:Y:S02]  /*74b0*/  I2F.S16 R0, R22 ;  /* 0x0000001600007306 */ /* 0x000e240000101400 */
[----:B0-----:R-:W-:-:S05]  /*74c0*/  F2FP.F16.F32.PACK_AB R0, RZ, R0 ;  /* 0x00000000ff00723e */ /* 0x001fca00000000ff */
[----:B------:R-:W-:Y:S01]  /*74d0*/  STG.E.U16 desc[UR36][R2.64], R0 ;  /* 0x0000000002007986 */ /* 0x000fe2000c101524 */
[----:B------:R-:W-:Y:S05]  /*74e0*/  EXIT ;  /* 0x000000000000794d */ /* 0x000fea0003800000 */
.L_x_17726:
        /* <DEDUP_REMOVED lines=10> */
.L_x_17729:
[----:B------:R-:W0:Y:S02]  /*7590*/  I2F.S16 R22, R22 ;  /* 0x0000001600167306 */ /* 0x000e240000101400 */
[----:B0-----:R-:W-:-:S04]  /*75a0*/  F2FP.F16.F32.PACK_AB R5, RZ, R22 ;  /* 0x00000016ff05723e */ /* 0x001fc800000000ff */
[----:B------:R-:W-:-:S05]  /*75b0*/  PRMT R5, R5, 0x5410, RZ ;  /* 0x0000541005057816 */ /* 0x000fca00000000ff */
[----:B------:R-:W-:Y:S01]  /*75c0*/  STG.E desc[UR36][R2.64], R5 ;  /* 0x0000000502007986 */ /* 0x000fe2000c101924 */
[----:B------:R-:W-:Y:S05]  /*75d0*/  EXIT ;  /* 0x000000000000794d */ /* 0x000fea0003800000 */
.L_x_17728:
[----:B------:R-:W0:Y:S02]  /*75e0*/  I2F.F64.S16 R22, R22 ;  /* 0x0000001600167312 */ /* 0x000e240000101c00 */
[----:B0-----:R-:W-:Y:S01]  /*75f0*/  STG.E.64 desc[UR36][R2.64], R22 ;  /* 0x0000001602007986 */ /* 0x001fe2000c101b24 */
[----:B------:R-:W-:Y:S05]  /*7600*/  EXIT ;  /* 0x000000000000794d */ /* 0x000fea0003800000 */
.L_x_17719:
        /* <DEDUP_REMOVED lines=12> */
.L_x_17733:
        /* <DEDUP_REMOVED lines=18> */
.L_x_17736:
[----:B------:R-:W-:-:S04]  /*77f0*/  SHF.R.U32.HI R5, RZ, 0x18, R5 ;  /* 0x00000018ff057819 */ /* 0x000fc80000011605 */
[----:B------:R-:W-:-:S07]  /*7800*/  LOP3.LUT R0, R0, 0x80, R5, 0xf8, !PT ;  /* 0x0000008000007812 */ /* 0x000fce00078ef805 */
.L_x_17735:
[----:B------:R-:W-:Y:S05]  /*7810*/  BSYNC.RECONVERGENT B0 ;  /* 0x0000000000007941 */ /* 0x000fea0003800200 */
.L_x_17734:
[----:B------:R-:W-:Y:S01]  /*7820*/  STG.E.U8 desc[UR36][R2.64], R0 ;  /* 0x0000000002007986 */ /* 0x000fe2000c101124 */
[----:B------:R-:W-:Y:S05]  /*7830*/  EXIT ;  /* 0x000000000000794d */ /* 0x000fea0003800000 */
.L_x_17732:
        /* <DEDUP_REMOVED lines=18> */
.L_x_17739:
[----:B------:R-:W-:-:S04]  /*7960*/  SHF.R.U32.HI R5, RZ, 0x18, R5 ;  /* 0x00000018ff057819 */ /* 0x000fc80000011605 */
[----:B------:R-:W-:-:S07]  /*7970*/  LOP3.LUT R0, R0, 0x80, R5, 0xf8, !PT ;  /* 0x0000008000007812 */ /* 0x000fce00078ef805 */
.L_x_17738:
[----:B------:R-:W-:Y:S05]  /*7980*/  BSYNC.RECONVERGENT B0 ;  /* 0x0000000000007941 */ /* 0x000fea0003800200 */
.L_x_17737:
[----:B------:R-:W-:Y:S01]  /*7990*/  STG.E.U8 desc[UR36][R2.64], R0 ;  /* 0x0000000002007986 */ /* 0x000fe2000c101124 */
[----:B------:R-:W-:Y:S05]  /*79a0*/  EXIT ;  /* 0x000000000000794d */ /* 0x000fea0003800000 */
.L_x_17731:
        /* <DEDUP_REMOVED lines=22> */
.L_x_17741:
[----:B------:R-:W-:-:S05]  /*7b10*/  SHF.R.S32.HI R23, RZ, 0x1f, R22 ;  /* 0x0000001fff177819 */ /* 0x000fca0000011416 */
[----:B------:R-:W-:Y:S01]  /*7b20*/  STG.E.64 desc[UR36][R2.64], R22 ;  /* 0x0000001602007986 */ /* 0x000fe2000c101b24 */
[----:B------:R-:W-:Y:S05]  /*7b30*/  EXIT ;  /* 0x000000000000794d */ /* 0x000fea0003800000 */
.L_x_17740:
[----:B------:R-:W-:Y:S01]  /*7b40*/  STG.E desc[UR36][R2.64], R22 ;  /* 0x0000001602007986 */ /* 0x000fe2000c101924 */
[----:B------:R-:W-:Y:S05]  /*7b50*/  EXIT ;  /* 0x000000000000794d */ /* 0x000fea0003800000 */
.L_x_17730:
        /* <DEDUP_REMOVED lines=10> */
.L_x_17743:
[----:B------:R-:W0:Y:S01]  /*7c00*/  I2F.F64.S16 R4, R22 ;  /* 0x0000001600047312 */ /* 0x000e220000101c00 */
[----:B------:R-:W-:-:S05]  /*7c10*/  CS2R R6, SRZ ;  /* 0x0000000000067805 */ /* 0x000fca000001ff00 */
[----:B0-----:R-:W-:Y:S01]  /*7c20*/  STG.E.128 desc[UR36][R2.64], R4 ;  /* 0x0000000402007986 */ /* 0x001fe2000c101d24 */
[----:B------:R-:W-:Y:S05]  /*7c30*/  EXIT ;  /* 0x000000000000794d */ /* 0x000fea0003800000 */
.L_x_17742:
[----:B------:R-:W-:-:S13]  /*7c40*/  ISETP.NE.AND P0, PT, R0, 0xf, PT ;  /* 0x0000000f0000780c */ /* 0x000fda0003f05270 */
[----:B------:R-:W-:Y:S05]  /*7c50*/  @!P0 BRA `(.L_x_17744) ;  /* 0x0000000000e88947 */ /* 0x000fea0003800000 */
[----:B------:R-:W-:-:S13]  /*7c60*/  ISETP.NE.AND P0, PT, R0, 0x17, PT ;  /* 0x000000170000780c */ /* 0x000fda0003f05270 */
[----:B------:R-:W-:Y:S05]  /*7c70*/  @!P0 BRA `(.L_x_17745) ;  /* 0x0000000000908947 */ /* 0x000fea0003800000 */
[----:B------:R-:W-:-:S13]  /*7c80*/  ISETP.NE.AND P0, PT, R0, 0x18, PT ;  /* 0x000000180000780c */ /* 0x000fda0003f05270 */
[----:B------:R-:W-:Y:S05]  /*7c90*/  @!P0 BRA `(.L_x_17746) ;  /* 0x0000000000448947 */ /* 0x000fea0003800000 */
.L_x_17723:
        /* <DEDUP_REMOVED lines=16> */
.L_x_17747:
[----:B------:R-:W-:Y:S05]  /*7da0*/  EXIT ;  /* 0x000000000000794d */ /* 0x000fea0003800000 */
.L_x_17746:
        /* <DEDUP_REMOVED lines=13> */
.L_x_17749:
[----:B------:R-:W-:Y:S05]  /*7e80*/  BSYNC.RECONVERGENT B0 ;  /* 0x0000000000007941 */ /* 0x000fea0003800200 */
.L_x_17748:
[----:B------:R-:W-:-:S05]  /*7e90*/  LOP3.LUT R5, R0, 0x80, R5, 0xf8, !PT ;  /* 0x0000008000057812 */ /* 0x000fca00078ef805 */
[----:B------:R-:W-:Y:S01]  /*7ea0*/  STG.E.U8 desc[UR36][R2.64], R5 ;  /* 0x0000000502007986 */ /* 0x000fe2000c101124 */
[----:B------:R-:W-:Y:S05]  /*7eb0*/  EXIT ;  /* 0x000000000000794d */ /* 0x000fea0003800000 */
.L_x_17745:
        /* <DEDUP_REMOVED lines=12> */
.L_x_17751:
[----:B------:R-:W-:Y:S01]  /*7f80*/  IMAD.MOV.U32 R0, RZ, RZ, 0x7f ;  /* 0x0000007fff007424 */ /* 0x000fe200078e00ff */
[----:B------:R-:W-:-:S04]  /*7f90*/  ISETP.GT.U32.AND P0, PT, R4, 0x7f800000, PT ;  /* 0x7f8000000400780c */ /* 0x000fc80003f04070 */
[----:B------:R-:W-:-:S09]  /*7fa0*/  SEL R0, R0, 0x7c, P0 ;  /* 0x0000007c00007807 */ /* 0x000fd20000000000 */
.L_x_17752:
[----:B------:R-:W-:Y:S05]  /*7fb0*/  BSYNC.RECONVERGENT B0 ;  /* 0x0000000000007941 */ /* 0x000fea0003800200 */
.L_x_17750:
[----:B------:R-:W-:-:S04]  /*7fc0*/  SHF.R.U32.HI R5, RZ, 0x18, R5 ;  /* 0x00000018ff057819 */ /* 0x000fc80000011605 */
[----:B------:R-:W-:-:S05]  /*7fd0*/  LOP3.LUT R5, R0, 0x80, R5, 0xf8, !PT ;  /* 0x0000008000057812 */ /* 0x000fca00078ef805 */
[----:B------:R-:W-:Y:S01]  /*7fe0*/  STG.E.U8 desc[UR36][R2.64], R5 ;  /* 0x0000000502007986 */ /* 0x000fe2000c101124 */
[----:B------:R-:W-:Y:S05]  /*7ff0*/  EXIT ;  /* 0x000000000000794d */ /* 0x000fea0003800000 */
.L_x_17744:
[----:B------:R-:W0:Y:S02]  /*8000*/  I2F.S16 R0, R22 ;  /* 0x0000001600007306 */ /* 0x000e240000101400 */
[----:B0-----:R-:W-:-:S05]  /*8010*/  F2FP.BF16.F32.PACK_AB R0, RZ, R0 ;  /* 0x00000000ff00723e */ /* 0x001fca00000010ff */
[----:B------:R-:W-:Y:S01]  /*8020*/  STG.E.U16 desc[UR36][R2.64], R0 ;  /* 0x0000000002007986 */ /* 0x000fe2000c101524 */
[----:B------:R-:W-:Y:S05]  /*8030*/  EXIT ;  /* 0x000000000000794d */ /* 0x000fea0003800000 */
.L_x_17753:
        /* <DEDUP_REMOVED lines=12> */
.L_x_23800:


//--------------------- .text._ZN2at6native18elementwise_kernelILi128ELi4EZNS0_22gpu_kernel_impl_nocastIZZZNS0_23logical_not_kernel_cudaERNS_18TensorIteratorBaseEENKUlvE0_clEvENKUlvE9_clEvEUlN3c104HalfEE_EEvS4_RKT_EUliE_EEviT1_ --------------------------
	.section	.text._ZN2at6native18elementwise_kernelILi128ELi4EZNS0_22gpu_kernel_impl_nocastIZZZNS0_23logical_not_kernel_cudaERNS_18TensorIteratorBaseEENKUlvE0_clEvENKUlvE9_clEvEUlN3c104HalfEE_EEvS4_RKT_EUliE_EEviT1_,"ax",@progbits
	.align	128
        .global         _ZN2at6native18elementwise_kernelILi128ELi4EZNS0_22gpu_kernel_impl_nocastIZZZNS0_23logical_not_kernel_cudaERNS_18TensorIteratorBaseEENKUlvE0_clEvENKUlvE9_clEvEUlN3c104HalfEE_EEvS4_RKT_EUliE_EEviT1_
        .type           _ZN2at6native18elementwise_kernelILi128ELi4EZNS0_22gpu_kernel_impl_nocastIZZZNS0_23logical_not_kernel_cudaERNS_18TensorIteratorBaseEENKUlvE0_clEvENKUlvE9_clEvEUlN3c104HalfEE_EEvS4_RKT_EUliE_EEviT1_,@function
        .size           _ZN2at6native18elementwise_kernelILi128ELi4EZNS0_22gpu_kernel_impl_nocastIZZZNS0_23logical_not_kernel_cudaERNS_18TensorIteratorBaseEENKUlvE0_clEvENKUlvE9_clEvEUlN3c104HalfEE_EEvS4_RKT_EUliE_EEviT1_,(.L_x_23801 - _ZN2at6native18elementwise_kernelILi128ELi4EZNS0_22gpu_kernel_impl_nocastIZZZNS0_23logical_not_kernel_cudaERNS_18TensorIteratorBaseEENKUlvE0_clEvENKUlvE9_clEvEUlN3c104HalfEE_EEvS4_RKT_EUliE_EEviT1_)
        .other          _ZN2at6native18elementwise_kernelILi128ELi4EZNS0_22gpu_kernel_impl_nocastIZZZNS0_23logical_not_kernel_cudaERNS_18TensorIteratorBaseEENKUlvE0_clEvENKUlvE9_clEvEUlN3c104HalfEE_EEvS4_RKT_EUliE_EEviT1_,@"STO_CUDA_ENTRY STV_DEFAULT"
_ZN2at6native18elementwise_kernelILi128ELi4EZNS0_22gpu_kernel_impl_nocastIZZZNS0_23logical_not_kernel_cudaERNS_18TensorIteratorBaseEENKUlvE0_clEvENKUlvE9_clEvEUlN3c104HalfEE_EEvS4_RKT_EUliE_EEviT1_:
.text._ZN2at6native18elementwise_kernelILi128ELi4EZNS0_22gpu_kernel_impl_nocastIZZZNS0_23logical_not_kernel_cudaERNS_18TensorIteratorBaseEENKUlvE0_clEvENKUlvE9_clEvEUlN3c104HalfEE_EEvS4_RKT_EUliE_EEviT1_:
        /* <DEDUP_REMOVED lines=17> */
[----:B------:R-:W-:Y:S01]  /*0110*/  IADD3 R3, PT, PT, R3, 0x80, RZ ;  /* 0x0000008003037810 */ /* 0x000fe20007ffe0ff */
[----:B--2---:R-:W-:-:S05]  /*0120*/  HADD2.F32 R0, -RZ, R4.H0_H0 ;  /* 0x20000004ff007230 */ /* 0x004fca0000004100 */
        /* <DEDUP_REMOVED lines=9> */
[----:B------:R-:W-:Y:S01]  /*01c0*/  IADD3 R3, PT, PT, R3, 0x80, RZ ;  /* 0x0000008003037810 */ /* 0x000fe20007ffe0ff */
[----:B--2---:R-:W-:-:S05]  /*01d0*/  HADD2.F32 R0, -RZ, R4.H0_H0 ;  /* 0x20000004ff007230 */ /* 0x004fca0000004100 */
[----:B------:R-:W-:-:S04]  /*01e0*/  FSETP.NEU.FTZ.AND P0, PT, R0, RZ, PT ;  /* 0x000000ff0000720b */ /* 0x000fc80003f1d000 */
[----:B------:R-:W-:-:S05]  /*01f0*/  SEL R9, RZ, 0x1, P0 ;  /* 0x00000001ff097807 */ /* 0x000fca0000000000 */
[----:B0-----:R0:W-:Y:S04]  /*0200*/  STG.E.U8 desc[UR6][R6.64], R9 ;  /* 0x0000000906007986 */ /* 0x0011e8000c101106 */
.L_x_17757:
[----:B------:R-:W-:-:S13]  /*0210*/  ISETP.GE.AND P0, PT, R3, UR4, PT ;  /* 0x0000000403007c0c */ /* 0x000fda000bf06270 */
[----:B------:R-:W-:Y:S05]  /*0220*/  @P0 BREAK.RELIABLE B1 ;  /* 0x0000000000010942 */ /* 0x000fea0003800100 */
[----:B------:R-:W-:Y:S05]  /*0230*/  @P0 BRA `(.L_x_17758) ;  /* 0x0000000000240947 */ /* 0x000fea0003800000 */
[----:B------:R-:W-:Y:S05]  /*0240*/  BSYNC.RELIABLE B1 ;  /* 0x0000000000017941 */ /* 0x000fea0003800100 */
.L_x_17756:
        /* <DEDUP_REMOVED lines=8> */
.L_x_17758:
[----:B------:R-:W-:Y:S05]  /*02d0*/  BSYNC.RECONVERGENT B0 ;  /* 0x0000000000007941 */ /* 0x000fea0003800200 */
.L_x_17755:
[----:B------:R-:W-:Y:S05]  /*02e0*/  WARPSYNC.ALL ;  /* 0x0000000000007948 */ /* 0x000fea0003800000 */
[----:B------:R-:W-:-:S13]  /*02f0*/  ISETP.GE.AND P0, PT, R3, UR4, PT ;  /* 0x0000000403007c0c */ /* 0x000fda000bf06270 */
[----:B------:R-:W-:Y:S05]  /*0300*/  @P0 EXIT ;  /* 0x000000000000094d */ /* 0x000fea0003800000 */
[----:B------:R-:W2:Y:S02]  /*0310*/  LDC.64 R2, c[0x0][0x588] ;  /* 0x00016200ff027b82 */ /* 0x000ea40000000a00 */
[----:B--2---:R-:W2:Y:S06]  /*0320*/  LDG.E.U16 R2, desc[UR6][R2.64] ;  /* 0x0000000602027981 */ /* 0x004eac000c1e1500 */
[----:B------:R-:W3:Y:S01]  /*0330*/  LDC.64 R4, c[0x0][0x580] ;  /* 0x00016000ff047b82 */ /* 0x000ee20000000a00 */
[----:B--2---:R-:W-:-:S05]  /*0340*/  HADD2.F32 R0, -RZ, R2.H0_H0 ;  /* 0x20000002ff007230 */ /* 0x004fca0000004100 */
[----:B------:R-:W-:-:S04]  /*0350*/  FSETP.NEU.FTZ.AND P0, PT, R0, RZ, PT ;  /* 0x000000ff0000720b */ /* 0x000fc80003f1d000 */
[----:B01----:R-:W-:-:S05]  /*0360*/  SEL R7, RZ, 0x1, P0 ;  /* 0x00000001ff077807 */ /* 0x003fca0000000000 */
[----:B---3--:R-:W-:Y:S01]  /*0370*/  STG.E.U8 desc[UR6][R4.64], R7 ;  /* 0x0000000704007986 */ /* 0x008fe2000c101106 */
[----:B------:R-:W-:Y:S05]  /*0380*/  EXIT ;  /* 0x000000000000794d */ /* 0x000fea0003800000 */
.L_x_17754:
        /* <DEDUP_REMOVED lines=306> */
.L_x_17762:
        /* <DEDUP_REMOVED lines=8> */
[----:B------:R-:W-:-:S04]  /*1730*/  FSETP.NEU.FTZ.AND P0, PT, R8, RZ, PT ;  /* 0x000000ff0800720b */ /* 0x000fc80003f1d000 */
[----:B------:R-:W-:Y:S02]  /*1740*/  SEL R9, RZ, 0x1, P0 ;  /* 0x00000001ff097807 */ /* 0x000fe40000000000 */
[----:B------:R-:W-:-:S03]  /*1750*/  ISETP.GE.AND P0, PT, R3, UR4, PT ;  /* 0x0000000403007c0c */ /* 0x000fc6000bf06270 */
[----:B------:R0:W-:Y:S10]  /*1760*/  STG.E.U8 desc[UR6][R4.64], R9 ;  /* 0x0000000904007986 */ /* 0x0001f4000c101106 */
        /* <DEDUP_REMOVED lines=300> */
.L_x_17764:
        /* <DEDUP_REMOVED lines=9> */
[----:B------:R-:W-:-:S05]  /*2ac0*/  SEL R9, RZ, 0x1, P0 ;  /* 0x00000001ff097807 */ /* 0x000fca0000000000 */
[----:B------:R0:W-:Y:S04]  /*2ad0*/  STG.E.U8 desc[UR6][R4.64], R9 ;  /* 0x0000000904007986 */ /* 0x0001e8000c101106 */
.L_x_17761:
[----:B------:R-:W-:-:S13]  /*2ae0*/  ISETP.GE.AND P0, PT, R3, UR4, PT ;  /* 0x0000000403007c0c */ /* 0x000fda000bf06270 */
[----:B------:R-:W-:Y:S05]  /*2af0*/  @P0 BREAK.RELIABLE B1 ;  /* 0x0000000000010942 */ /* 0x000fea0003800100 */
[----:B------:R-:W-:Y:S05]  /*2b00*/  @P0 BRA `(.L_x_17763) ;  /* 0x0000001000d80947 */ /* 0x000fea0003800000 */
[----:B------:R-:W-:Y:S05]  /*2b10*/  BSYNC.RELIABLE B1 ;  /* 0x0000000000017941 */ /* 0x000fea0003800100 */
.L_x_17760:
        /* <DEDUP_REMOVED lines=298> */
.L_x_17765:
        /* <DEDUP_REMOVED lines=11> */
.L_x_17763:
[----:B------:R-:W-:Y:S05]  /*3e70*/  BSYNC.RECONVERGENT B0 ;  /* 0x0000000000007941 */ /* 0x000fea0003800200 */
.L_x_17759:
        /* <DEDUP_REMOVED lines=301> */
.L_x_17766:
[----:B------:R-:W0:Y:S02]  /*5150*/  LDCU.128 UR8, c[0x0][0x580] ;  /* 0x0000b000ff0877ac */ /* 0x000e240008000c00 */
[----:B0-----:R-:W-:-:S04]  /*5160*/  IADD3 R4, P0, PT, R2, UR10, RZ ;  /* 0x0000000a02047c10 */ /* 0x001fc8000ff1e0ff */
[----:B------:R-:W-:-:S05]  /*5170*/  IADD3.X R5, PT, PT, RZ, UR11, RZ, P0, !PT ;  /* 0x0000000bff057c10 */ /* 0x000fca00087fe4ff */
[----:B------:R-:W2:Y:S01]  /*5180*/  LDG.E.U16 R4, desc[UR6][R4.64] ;  /* 0x0000000604047981 */ /* 0x000ea2000c1e1500 */
[----:B------:R-:W-:-:S04]  /*5190*/  IADD3 R2, P1, PT, R3, UR8, RZ ;  /* 0x0000000803027c10 */ /* 0x000fc8000ff3e0ff */
[----:B------:R-:W-:Y:S01]  /*51a0*/  IADD3.X R3, PT, PT, RZ, UR9, RZ, P1, !PT ;  /* 0x00000009ff037c10 */ /* 0x000fe20008ffe4ff */
[----:B--2---:R-:W-:-:S05]  /*51b0*/  HADD2.F32 R0, -RZ, R4.H0_H0 ;  /* 0x20000004ff007230 */ /* 0x004fca0000004100 */
[----:B------:R-:W-:-:S04]  /*51c0*/  FSETP.NEU.FTZ.AND P0, PT, R0, RZ, PT ;  /* 0x000000ff0000720b */ /* 0x000fc80003f1d000 */
[----:B------:R-:W-:-:S05]  /*51d0*/  SEL R7, RZ, 0x1, P0 ;  /* 0x00000001ff077807 */ /* 0x000fca0000000000 */
[----:B------:R-:W-:Y:S01]  /*51e0*/  STG.E.U8 desc[UR6][R2.64], R7 ;  /* 0x0000000702007986 */ /* 0x000fe2000c101106 */
[----:B------:R-:W-:Y:S05]  /*51f0*/  EXIT ;  /* 0x000000000000794d */ /* 0x000fea0003800000 */
.L_x_17767:
        /* <DEDUP_REMOVED lines=16> */
.L_x_23801:


//--------------------- .text._ZN2at6native27unrolled_elementwise_kernelIZZZNS0_23logical_not_kernel_cudaERNS_18TensorIteratorBaseEENKUlvE0_clEvENKUlvE9_clEvEUlN3c104HalfEE_St5arrayIPcLm2EELi4E23TrivialOffsetCalculatorILi1EjESD_NS0_6memory15LoadWithoutCastENSE_16StoreWithoutCastEEEviT_T0_T2_T3_T4_T5_ --------------------------
	.section	.text._ZN2at6native27unrolled_elementwise_kernelIZZZNS0_23logical_not_kernel_cudaERNS_18TensorIteratorBaseEENKUlvE0_clEvENKUlvE9_clEvEUlN3c104HalfEE_St5arrayIPcLm2EELi4E23TrivialOffsetCalculatorILi1EjESD_NS0_6memory15LoadWithoutCastENSE_16StoreWithoutCastEEEviT_T0_T2_T3_T4_T5_,"ax",@progbits
	.align	128
        .global         _ZN2at6native27unrolled_elementwise_kernelIZZZNS0_23logical_not_kernel_cudaERNS_18TensorIteratorBaseEENKUlvE0_clEvENKUlvE9_clEvEUlN3c104HalfEE_St5arrayIPcLm2EELi4E23TrivialOffsetCalculatorILi1EjESD_NS0_6memory15LoadWithoutCastENSE_16StoreWithoutCastEEEviT_T0_T2_T3_T4_T5_
        .type           _ZN2at6native27unrolled_elementwise_kernelIZZZNS0_23logical_not_kernel_cudaERNS_18TensorIteratorBaseEENKUlvE0_clEvENKUlvE9_clEvEUlN3c104HalfEE_St5arrayIPcLm2EELi4E23TrivialOffsetCalculatorILi1EjESD_NS0_6memory15LoadWithoutCastENSE_16StoreWithoutCastEEEviT_T0_T2_T3_T4_T5_,@function
        .size           _ZN2at6native27unrolled_elementwise_kernelIZZZNS0_23logical_not_kernel_cudaERNS_18TensorIteratorBaseEENKUlvE0_clEvENKUlvE9_clEvEUlN3c104HalfEE_St5arrayIPcLm2EELi4E23TrivialOffsetCalculatorILi1EjESD_NS0_6memory15LoadWithoutCastENSE_16StoreWithoutCastEEEviT_T0_T2_T3_T4_T5_,(.L_x_23802 - _ZN2at6native27unrolled_elementwise_kernelIZZZNS0_23logical_not_kernel_cudaERNS_18TensorIteratorBaseEENKUlvE0_clEvENKUlvE9_clEvEUlN3c104HalfEE_St5arrayIPcLm2EELi4E23TrivialOffsetCalculatorILi1EjESD_NS0_6memory15LoadWithoutCastENSE_16StoreWithoutCastEEEviT_T0_T2_T3_T4_T5_)
        .other          _ZN2at6native27unrolled_elementwise_kernelIZZZNS0_23logical_not_kernel_cudaERNS_18TensorIteratorBaseEENKUlvE0_clEvENKUlvE9_clEvEUlN3c104HalfEE_St5arrayIPcLm2EELi4E23TrivialOffsetCalculatorILi1EjESD_NS0_6memory15LoadWithoutCastENSE_16StoreWithoutCastEEEviT_T0_T2_T3_T4_T5_,@"STO_CUDA_ENTRY STV_DEFAULT"
_ZN2at6native27unrolled_elementwise_kernelIZZZNS0_23logical_not_kernel_cudaERNS_18TensorIteratorBaseEENKUlvE0_clEvENKUlvE9_clEvEUlN3c104HalfEE_St5arrayIPcLm2EELi4E23TrivialOffsetCalculatorILi1EjESD_NS0_6memory15LoadWithoutCastENSE_16StoreWithoutCastEEEviT_T0_T2_T3_T4_T5_:
.text._ZN2at6native27unrolled_elementwise_kernelIZZZNS0_23logical_not_kernel_cudaERNS_18TensorIteratorBaseEENKUlvE0_clEvENKUlvE9_clEvEUlN3c104HalfEE_St5arrayIPcLm2EELi4E23TrivialOffsetCalculatorILi1EjESD_NS0_6memory15LoadWithoutCastENSE_16StoreWithoutCastEEEviT_T0_T2_T3_T4_T5_:
        /* <DEDUP_REMOVED lines=18> */
[----:B-1----:R-:W3:Y:S05]  /*0120*/  @!P0 LDG.E.U16 R7, desc[UR4][R12.64] ;  /* 0x000000040c078981 */ /* 0x002eea000c1e1500 */
[----:B------:R-:W0:Y:S01]  /*0130*/  @!P2 LDC.64 R8, c[0x0][0x390] ;  /* 0x0000e400ff08ab82 */ /* 0x000e220000000a00 */
[----:B------:R-:W-:Y:S02]  /*0140*/  @!P2 IMAD R17, R0, 0x200, R19 ;  /* 0x000002000011a824 */ /* 0x000fe400078e0213 */
[--C-:B--2---:R-:W-:Y:S01]  /*0150*/  @!P1 IMAD.WIDE.U32 R14, R15, 0x2, R10.reuse ;  /* 0x000000020f0e9825 */ /* 0x104fe200078e000a */
[----:B------:R-:W-:Y:S02]  /*0160*/  PRMT R11, RZ, 0x7610, R11 ;  /* 0x00007610ff0b7816 */ /* 0x000fe4000000000b */
[----:B------:R-:W-:-:S04]  /*0170*/  PRMT R10, RZ, 0x7610, R10 ;  /* 0x00007610ff0a7816 */ /* 0x000fc8000000000a */
[----:B------:R1:W2:Y:S01]  /*0180*/  @!P1 LDG.E.U16 R11, desc[UR4][R14.64] ;  /* 0x000000040e0b9981 */ /* 0x0002a2000c1e1500 */
[----:B0-----:R-:W-:-:S05]  /*0190*/  @!P2 IMAD.WIDE.U32 R16, R17, 0x2, R8 ;  /* 0x000000021110a825 */ /* 0x001fca00078e0008 */
[----:B------:R-:W4:Y:S01]  /*01a0*/  @!P2 LDG.E.U16 R10, desc[UR4][R16.64] ;  /* 0x00000004100aa981 */ /* 0x000f22000c1e1500 */
[----:B------:R-:W-:-:S05]  /*01b0*/  @!P2 VIADD R19, R19, 0x80 ;  /* 0x000000801313a836 */ /* 0x000fca0000000000 */
[----:B------:R-:W-:-:S13]  /*01c0*/  ISETP.GE.AND P0, PT, R19, R2, PT ;  /* 0x000000021300720c */ /* 0x000fda0003f06270 */
[----:B------:R-:W0:Y:S01]  /*01d0*/  @!P0 LDC.64 R8, c[0x0][0x390] ;  /* 0x0000e400ff088b82 */ /* 0x000e220000000a00 */
[C---:B------:R-:W-:Y:S02]  /*01e0*/  ISETP.GE.AND P3, PT, R3.reuse, R2, PT ;  /* 0x000000020300720c */ /* 0x040fe40003f66270 */
[----:B------:R-:W-:Y:S01]  /*01f0*/  @!P0 LEA R19, R0, R19, 0x9 ;  /* 0x0000001300138211 */ /* 0x000fe200078e48ff */
[----:B-1----:R-:W-:Y:S01]  /*0200*/  VIADD R15, R3, 0x100 ;  /* 0x00000100030f7836 */ /* 0x002fe20000000000 */
[----:B------:R-:W-:-:S03]  /*0210*/  PRMT R18, RZ, 0x7610, R18 ;  /* 0x00007610ff127816 */ /* 0x000fc60000000012 */
[----:B0-----:R-:W-:-:S06]  /*0220*/  @!P0 IMAD.WIDE.U32 R12, R19, 0x2, R8 ;  /* 0x00000002130c8825 */ /* 0x001fcc00078e0008 */
[----:B------:R-:W0:Y:S01]  /*0230*/  @!P3 LDC.64 R8, c[0x0][0x388] ;  /* 0x0000e200ff08bb82 */ /* 0x000e220000000a00 */
[----:B------:R-:W-:Y:S01]  /*0240*/  ISETP.GE.AND P1, PT, R15, R2, PT ;  /* 0x000000020f00720c */ /* 0x000fe20003f26270 */
[----:B------:R-:W-:Y:S01]  /*0250*/  @!P3 IMAD R15, R0, 0x200, R3 ;  /* 0x00000200000fb824 */ /* 0x000fe200078e0203 */
[----:B------:R1:W5:Y:S01]  /*0260*/  @!P0 LDG.E.U16 R18, desc[UR4][R12.64] ;  /* 0x000000040c128981 */ /* 0x000362000c1e1500 */
[----:B------:R-:W-:-:S05]  /*0270*/  VIADD R19, R3, 0x80 ;  /* 0x0000008003137836 */ /* 0x000fca0000000000 */
[----:B------:R-:W-:Y:S02]  /*0280*/  ISETP.GE.AND P2, PT, R19, R2, PT ;  /* 0x000000021300720c */ /* 0x000fe40003f46270 */
[----:B0-----:R-:W-:-:S04]  /*0290*/  @!P3 IADD3 R8, P0, PT, R15, R8, RZ ;  /* 0x000000080f08b210 */ /* 0x001fc80007f1e0ff */
[----:B------:R-:W-:Y:S01]  /*02a0*/  @!P3 IADD3.X R9, PT, PT, RZ, R9, RZ, P0, !PT ;  /* 0x00000009ff09b210 */ /* 0x000fe200007fe4ff */
[----:B------:R-:W-:Y:S02]  /*02b0*/  VIADD R15, R3, 0x180 ;  /* 0x00000180030f7836 */ /* 0x000fe40000000000 */
[----:B------:R-:W-:-:S05]  /*02c0*/  @!P3 IMAD.MOV.U32 R3, RZ, RZ, R19 ;  /* 0x000000ffff03b224 */ /* 0x000fca00078e0013 */
[----:B------:R-:W-:Y:S01]  /*02d0*/  ISETP.GE.AND P0, PT, R3, R2, PT ;  /* 0x000000020300720c */ /* 0x000fe20003f06270 */
[----:B------:R-:W-:Y:S01]  /*02e0*/  BSSY.RECONVERGENT B0, `(.L_x_17768) ;  /* 0x0000018000007945 */ /* 0x000fe20003800200 */
[----:B---3--:R-:W-:-:S05]  /*02f0*/  @!P3 HADD2.F32 R7, -RZ, R7.H0_H0 ;  /* 0x20000007ff07b230 */ /* 0x008fca0000004100 */
[----:B------:R-:W-:-:S04]  /*0300*/  @!P3 FSETP.NEU.FTZ.AND P4, PT, R7, RZ, PT ;  /* 0x000000ff0700b20b */ /* 0x000fc80003f9d000 */
[----:B------:R-:W-:-:S05]  /*0310*/  @!P3 SEL R6, RZ, 0x1, P4 ;  /* 0x00000001ff06b807 */ /* 0x000fca0002000000 */
[----:B------:R1:W-:Y:S01]  /*0320*/  @!P3 STG.E.U8 desc[UR4][R8.64], R6 ;  /* 0x000000060800b986 */ /* 0x0003e2000c101104 */
[----:B--2---:R-:W-:-:S05]  /*0330*/  @!P2 HADD2.F32 R11, -RZ, R11.H0_H0 ;  /* 0x2000000bff0ba230 */ /* 0x004fca0000004100 */
[----:B------:R-:W-:Y:S01]  /*0340*/  @!P2 FSETP.NEU.FTZ.AND P4, PT, R11, RZ, PT ;  /* 0x000000ff0b00a20b */ /* 0x000fe20003f9d000 */
[----:B----4-:R-:W-:-:S03]  /*0350*/  @!P1 HADD2.F32 R10, -RZ, R10.H0_H0 ;  /* 0x2000000aff0a9230 */ /* 0x010fc60000004100 */
[----:B------:R-:W-:Y:S02]  /*0360*/  @!P2 SEL R5, RZ, 0x1, P4 ;  /* 0x00000001ff05a807 */ /* 0x000fe40002000000 */
        /* <DEDUP_REMOVED lines=15> */
.L_x_17769:
[----:B------:R-:W-:Y:S05]  /*0460*/  BSYNC.RECONVERGENT B0 ;  /* 0x0000000000007941 */ /* 0x000fea0003800200 */
.L_x_17768:
[-C--:B------:R-:W-:Y:S02]  /*0470*/  ISETP.GE.AND P1, PT, R3, R2.reuse, PT ;  /* 0x000000020300720c */ /* 0x080fe40003f26270 */
[----:B------:R-:W-:-:S11]  /*0480*/  ISETP.GE.AND P0, PT, R15, R2, PT ;  /* 0x000000020f00720c */ /* 0x000fd60003f06270 */
[----:B------:R-:W-:Y:S05]  /*0490*/  @P1 EXIT ;  /* 0x000000000000194d */ /* 0x000fea0003800000 */
[----:B------:R-:W1:Y:S01]  /*04a0*/  LDCU.64 UR6, c[0x0][0x388] ;  /* 0x00007100ff0677ac */ /* 0x000e620008000a00 */
[----:B------:R-:W-:Y:S02]  /*04b0*/  IMAD R3, R0, 0x200, R3 ;  /* 0x0000020000037824 */ /* 0x000fe400078e0203 */
[----:B-----5:R-:W-:-:S05]  /*04c0*/  @!P0 HADD2.F32 R18, -RZ, R18.H0_H0 ;  /* 0x20000012ff128230 */ /* 0x020fca0000004100 */
[----:B------:R-:W-:-:S04]  /*04d0*/  @!P0 FSETP.NEU.FTZ.AND P1, PT, R18, RZ, PT ;  /* 0x000000ff1200820b */ /* 0x000fc80003f3d000 */
[----:B0-----:R-:W-:Y:S02]  /*04e0*/  @!P0 SEL R5, RZ, 0x1, P1 ;  /* 0x00000001ff058807 */ /* 0x001fe40000800000 */
[----:B-1----:R-:W-:-:S05]  /*04f0*/  IADD3 R2, P2, PT, R3, UR6, RZ ;  /* 0x0000000603027c10 */ /* 0x002fca000ff5e0ff */
[----:B------:R-:W-:-:S05]  /*0500*/  IMAD.X R3, RZ, RZ, UR7, P2 ;  /* 0x00000007ff037e24 */ /* 0x000fca00090e06ff */
[----:B------:R-:W-:Y:S01]  /*0510*/  STG.E.U8 desc[UR4][R2.64], R5 ;  /* 0x0000000502007986 */ /* 0x000fe2000c101104 */
[----:B------:R-:W-:Y:S05]  /*0520*/  EXIT ;  /* 0x000000000000794d */ /* 0x000fea0003800000 */
.L_x_17770:
        /* <DEDUP_REMOVED lines=13> */
.L_x_23802:


//--------------------- .text._ZN2at6native29vectorized_elementwise_kernelILi2EZZZNS0_23logical_not_kernel_cudaERNS_18TensorIteratorBaseEENKUlvE0_clEvENKUlvE9_clEvEUlN3c104HalfEE_St5arrayIPcLm2EEEEviT0_T1_ --------------------------
	.section	.text._ZN2at6native29vectorized_elementwise_kernelILi2EZZZNS0_23logical_not_kernel_cudaERNS_18TensorIteratorBaseEENKUlvE0_clEvENKUlvE9_clEvEUlN3c104HalfEE_St5arrayIPcLm2EEEEviT0_T1_,"ax",@progbits
	.align	128
        .global         _ZN2at6native29vectorized_elementwise_kernelILi2EZZZNS0_23logical_not_kernel_cudaERNS_18TensorIteratorBaseEENKUlvE0_clEvENKUlvE9_clEvEUlN3c104HalfEE_St5arrayIPcLm2EEEEviT0_T1_
        .type           _ZN2at6native29vectorized_elementwise_kernelILi2EZZZNS0_23logical_not_kernel_cudaERNS_18TensorIteratorBaseEENKUlvE0_clEvENKUlvE9_clEvEUlN3c104HalfEE_St5arrayIPcLm2EEEEviT0_T1_,@function
        .size           _ZN2at6native29vectorized_elementwise_kernelILi2EZZZNS0_23logical_not_kernel_cudaERNS_18TensorIteratorBaseEENKUlvE0_clEvENKUlvE9_clEvEUlN3c104HalfEE_St5arrayIPcLm2EEEEviT0_T1_,(.L_x_23803 - _ZN2at6native29vectorized_elementwise_kernelILi2EZZZNS0_23logical_not_kernel_cudaERNS_18TensorIteratorBaseEENKUlvE0_clEvENKUlvE9_clEvEUlN3c104HalfEE_St5arrayIPcLm2EEEEviT0_T1_)
        .other          _ZN2at6native29vectorized_elementwise_kernelILi2EZZZNS0_23logical_not_kernel_cudaERNS_18TensorIteratorBaseEENKUlvE0_clEvENKUlvE9_clEvEUlN3c104HalfEE_St5arrayIPcLm2EEEEviT0_T1_,@"STO_CUDA_ENTRY STV_DEFAULT"
_ZN2at6native29vectorized_elementwise_kernelILi2EZZZNS0_23logical_not_kernel_cudaERNS_18TensorIteratorBaseEENKUlvE0_clEvENKUlvE9_clEvEUlN3c104HalfEE_St5arrayIPcLm2EEEEviT0_T1_:
.text._ZN2at6native29vectorized_elementwise_kernelILi2EZZZNS0_23logical_not_kernel_cudaERNS_18TensorIteratorBaseEENKUlvE0_clEvENKUlvE9_clEvEUlN3c104HalfEE_St5arrayIPcLm2EEEEviT0_T1_:
        /* <DEDUP_REMOVED lines=73> */
[----:B------:R-:W-:Y:S01]  /*0490*/  ISETP.GE.U32.AND P3, PT, R15, R2, PT ;  /* 0x000000020f00720c */ /* 0x000fe20003f66070 */
[C---:B------:R-:W-:Y:S02]  /*04a0*/  VIADD R15, R3.reuse, 0x300 ;  /* 0x00000300030f7836 */ /* 0x040fe40000000000 */
[----:B------:R-:W-:Y:S01]  /*04b0*/  VIADD R16, R3, 0x200 ;  /* 0x0000020003107836 */ /* 0x000fe20000000000 */
[----:B-1----:R-:W-:Y:S01]  /*04c0*/  @!P0 IADD3 R12, P4, PT, R17, R12, RZ ;  /* 0x0000000c110c8210 */ /* 0x002fe20007f9e0ff */
[----:B------:R-:W-:-:S04]  /*04d0*/  VIADD R17, R3, 0x80 ;  /* 0x0000008003117836 */ /* 0x000fc80000000000 */
[----:B------:R-:W-:Y:S01]  /*04e0*/  @!P0 IMAD.X R13, RZ, RZ, R13, P4 ;  /* 0x000000ffff0d8224 */ /* 0x000fe200020e060d */
[-C--:B------:R-:W-:Y:S01]  /*04f0*/  ISETP.GE.U32.AND P4, PT, R15, R2.reuse, PT ;  /* 0x000000020f00720c */ /* 0x080fe20003f86070 */
[----:B------:R-:W-:Y:S01]  /*0500*/  VIADD R15, R3, 0x380 ;  /* 0x00000380030f7836 */ /* 0x000fe20000000000 */
[----:B------:R-:W-:Y:S01]  /*0510*/  ISETP.GE.U32.AND P2, PT, R16, R2, PT ;  /* 0x000000021000720c */ /* 0x000fe20003f46070 */
[----:B------:R-:W-:Y:S01]  /*0520*/  @!P0 IMAD.MOV.U32 R3, RZ, RZ, R17 ;  /* 0x000000ffff038224 */ /* 0x000fe200078e0011 */
[----:B------:R-:W-:Y:S04]  /*0530*/  BSSY.RECONVERGENT B0, `(.L_x_17772) ;  /* 0x000004e000007945 */ /* 0x000fe80003800200 */
[----:B------:R-:W-:Y:S01]  /*0540*/  BSSY.RELIABLE B1, `(.L_x_17773) ;  /* 0x0000045000017945 */ /* 0x000fe20003800100 */
[----:B--2---:R-:W-:-:S05]  /*0550*/  @!P0 HADD2.F32 R20, -RZ, R20.H0_H0 ;  /* 0x20000014ff148230 */ /* 0x004fca0000004100 */
[----:B------:R-:W-:-:S04]  /*0560*/  @!P0 FSETP.NEU.FTZ.AND P6, PT, R20, RZ, PT ;  /* 0x000000ff1400820b */ /* 0x000fc80003fdd000 */
[----:B------:R-:W-:-:S05]  /*0570*/  @!P0 SEL R11, RZ, 0x1, P6 ;  /* 0x00000001ff0b8807 */ /* 0x000fca0003000000 */
[----:B------:R0:W-:Y:S01]  /*0580*/  @!P0 STG.E.U8 desc[UR4][R12.64], R11 ;  /* 0x0000000b0c008986 */ /* 0x0001e2000c101104 */
[----:B---3--:R-:W-:Y:S02]  /*0590*/  @!P5 HADD2.F32 R21, -RZ, R21.H0_H0 ;  /* 0x20000015ff15d230 */ /* 0x008fe40000004100 */
[----:B------:R-:W-:-:S03]  /*05a0*/  @!P1 HADD2.F32 R24, -RZ, R24.H0_H0 ;  /* 0x20000018ff189230 */ /* 0x000fc60000004100 */
[----:B------:R-:W-:Y:S02]  /*05b0*/  @!P5 FSETP.NEU.FTZ.AND P6, PT, R21, RZ, PT ;  /* 0x000000ff1500d20b */ /* 0x000fe40003fdd000 */
[----:B------:R-:W-:Y:S02]  /*05c0*/  @!P1 FSETP.NEU.FTZ.AND P0, PT, R24, RZ, PT ;  /* 0x000000ff1800920b */ /* 0x000fe40003f1d000 */
[----:B------:R-:W-:Y:S02]  /*05d0*/  @!P5 SEL R4, RZ, 0x1, P6 ;  /* 0x00000001ff04d807 */ /* 0x000fe40003000000 */
[-C--:B------:R-:W-:Y:S02]  /*05e0*/  ISETP.GE.U32.AND P5, PT, R17, R2.reuse, PT ;  /* 0x000000021100720c */ /* 0x080fe40003fa6070 */
[----:B------:R-:W-:Y:S01]  /*05f0*/  ISETP.GE.U32.AND P6, PT, R15, R2, PT ;  /* 0x000000020f00720c */ /* 0x000fe20003fc6070 */
[----:B-----5:R-:W-:Y:S01]  /*0600*/  @!P3 HADD2.F32 R26, -RZ, R26.H0_H0 ;  /* 0x2000001aff1ab230 */ /* 0x020fe20000004100 */
[----:B------:R-:W-:-:S04]  /*0610*/  @!P1 SEL R5, RZ, 0x1, P0 ;  /* 0x00000001ff059807 */ /* 0x000fc80000000000 */
[----:B------:R-:W-:Y:S01]  /*0620*/  @!P3 FSETP.NEU.FTZ.AND P0, PT, R26, RZ, PT ;  /* 0x000000ff1a00b20b */ /* 0x000fe20003f1d000 */
[----:B------:R-:W-:-:S03]  /*0630*/  @!P2 HADD2.F32 R25, -RZ, R25.H0_H0 ;  /* 0x20000019ff19a230 */ /* 0x000fc60000004100 */
[----:B------:R-:W-:Y:S02]  /*0640*/  @!P3 SEL R7, RZ, 0x1, P0 ;  /* 0x00000001ff07b807 */ /* 0x000fe40000000000 */
[----:B------:R-:W-:Y:S02]  /*0650*/  ISETP.GE.U32.AND P3, PT, R3, R2, PT ;  /* 0x000000020300720c */ /* 0x000fe40003f66070 */
[----:B------:R-:W-:-:S04]  /*0660*/  @!P2 FSETP.NEU.FTZ.AND P1, PT, R25, RZ, PT ;  /* 0x000000ff1900a20b */ /* 0x000fc80003f3d000 */
[----:B------:R-:W-:Y:S01]  /*0670*/  @!P2 SEL R6, RZ, 0x1, P1 ;  /* 0x00000001ff06a807 */ /* 0x000fe20000800000 */
[----:B------:R-:W-:Y:S02]  /*0680*/  @!P6 HADD2.F32 R27, -RZ, R27.H0_H0 ;  /* 0x2000001bff1be230 */ /* 0x000fe40000004100 */
[----:B----4-:R-:W-:Y:S02]  /*0690*/  @!P5 HADD2.F32 R23, -RZ, R23.H0_H0 ;  /* 0x20000017ff17d230 */ /* 0x010fe40000004100 */
[----:B------:R-:W-:-:S03]  /*06a0*/  @!P4 HADD2.F32 R22, -RZ, R22.H0_H0 ;  /* 0x20000016ff16c230 */ /* 0x000fc60000004100 */
        /* <DEDUP_REMOVED lines=21> */
.L_x_17774:
        /* <DEDUP_REMOVED lines=8> */
.L_x_17775:
        /* <DEDUP_REMOVED lines=8> */
.L_x_17776:
        /* <DEDUP_REMOVED lines=9> */
.L_x_17777:
[----:B------:R-:W-:Y:S05]  /*0990*/  BSYNC.RELIABLE B1 ;  /* 0x0000000000017941 */ /* 0x000fea0003800100 */
.L_x_17773:
[----:B------:R-:W-:-:S13]  /*09a0*/  ISETP.GE.U32.AND P0, PT, R3, R2, PT ;  /* 0x000000020300720c */ /* 0x000fda0003f06070 */
[----:B--2---:R-:W2:Y:S01]  /*09b0*/  @!P0 LDC.64 R6, c[0x0][0x388] ;  /* 0x0000e200ff068b82 */ /* 0x004ea20000000a00 */
[----:B-1----:R-:W-:Y:S02]  /*09c0*/  @!P0 IMAD.IADD R5, R0, 0x1, R3 ;  /* 0x0000000100058824 */ /* 0x002fe400078e0203 */
[----:B------:R-:W-:-:S03]  /*09d0*/  @!P0 VIADD R3, R3, 0x80 ;  /* 0x0000008003038836 */ /* 0x000fc60000000000 */
[----:B--2---:R-:W-:-:S05]  /*09e0*/  @!P0 IADD3 R4, P1, PT, R5, R6, RZ ;  /* 0x0000000605048210 */ /* 0x004fca0007f3e0ff */
[----:B------:R-:W-:-:S05]  /*09f0*/  @!P0 IMAD.X R5, RZ, RZ, R7, P1 ;  /* 0x000000ffff058224 */ /* 0x000fca00008e0607 */
[----:B------:R2:W-:Y:S03]  /*0a00*/  @!P0 STG.E.U8 desc[UR4][R4.64], R9 ;  /* 0x0000000904008986 */ /* 0x0005e6000c101104 */
.L_x_17778:
[----:B------:R-:W-:Y:S05]  /*0a10*/  BSYNC.RECONVERGENT B0 ;  /* 0x0000000000007941 */ /* 0x000fea0003800200 */
.L_x_17772:
        /* <DEDUP_REMOVED lines=9> */
.L_x_17771:
        /* <DEDUP_REMOVED lines=13> */
[----:B------:R-:W-:-:S03]  /*0b80*/  HADD2.F32 R6, -RZ, R6.H1_H1 ;  /* 0x30000006ff067230 */ /* 0x000fc60000004100 */
[----:B------:R-:W-:Y:S01]  /*0b90*/  FSETP.NEU.FTZ.AND P6, PT, R0, RZ, PT ;  /* 0x000000ff0000720b */ /* 0x000fe20003fdd000 */
[--C-:B----4-:R-:W-:Y:S02]  /*0ba0*/  HADD2.F32 R0, -RZ, R8.reuse.H0_H0 ;  /* 0x20000008ff007230 */ /* 0x110fe40000004100 */
[--C-:B-----5:R-:W-:Y:S02]  /*0bb0*/  HADD2.F32 R10, -RZ, R7.reuse.H0_H0 ;  /* 0x20000007ff0a7230 */ /* 0x120fe40000004100 */
[----:B------:R-:W-:Y:S02]  /*0bc0*/  HADD2.F32 R7, -RZ, R7.H1_H1 ;  /* 0x30000007ff077230 */ /* 0x000fe40000004100 */
[--C-:B------:R-:W-:Y:S02]  /*0bd0*/  HADD2.F32 R4, -RZ, R9.reuse.H0_H0 ;  /* 0x20000009ff047230 */ /* 0x100fe40000004100 */
[----:B------:R-:W-:Y:S02]  /*0be0*/  HADD2.F32 R8, -RZ, R8.H1_H1 ;  /* 0x30000008ff087230 */ /* 0x000fe40000004100 */
[----:B------:R-:W-:Y:S01]  /*0bf0*/  HADD2.F32 R9, -RZ, R9.H1_H1 ;  /* 0x30000009ff097230 */ /* 0x000fe20000004100 */
[----:B------:R-:W-:-:S02]  /*0c00*/  FSETP.NEU.FTZ.AND P2, PT, R0, RZ, PT ;  /* 0x000000ff0000720b */ /* 0x000fc40003f5d000 */
[----:B------:R-:W-:Y:S02]  /*0c10*/  SEL R0, RZ, 0x1, P6 ;  /* 0x00000001ff007807 */ /* 0x000fe40003000000 */
[----:B------:R-:W-:Y:S02]  /*0c20*/  FSETP.NEU.FTZ.AND P5, PT, R6, RZ, PT ;  /* 0x000000ff0600720b */ /* 0x000fe40003fbd000 */
[----:B------:R-:W-:Y:S02]  /*0c30*/  FSETP.NEU.FTZ.AND P4, PT, R10, RZ, PT ;  /* 0x000000ff0a00720b */ /* 0x000fe40003f9d000 */
[----:B------:R-:W-:Y:S02]  /*0c40*/  FSETP.NEU.FTZ.AND P3, PT, R7, RZ, PT ;  /* 0x000000ff0700720b */ /* 0x000fe40003f7d000 */
[----:B------:R-:W-:Y:S02]  /*0c50*/  FSETP.NEU.FTZ.AND P1, PT, R8, RZ, PT ;  /* 0x000000ff0800720b */ /* 0x000fe40003f3d000 */
[----:B------:R-:W-:-:S02]  /*0c60*/  FSETP.NEU.FTZ.AND P0, PT, R4, RZ, PT ;  /* 0x000000ff0400720b */ /* 0x000fc40003f1d000 */
[----:B------:R-:W-:Y:S02]  /*0c70*/  FSETP.NEU.FTZ.AND P6, PT, R9, RZ, PT ;  /* 0x000000ff0900720b */ /* 0x000fe40003fdd000 */
        /* <DEDUP_REMOVED lines=16> */
.L_x_17779:
        /* <DEDUP_REMOVED lines=16> */
.L_x_23803:


//--------------------- .text._ZN2at6native29vectorized_elementwise_kernelILi4EZZZNS0_23logical_not_kernel_cudaERNS_18TensorIteratorBaseEENKUlvE0_clEvENKUlvE9_clEvEUlN3c104HalfEE_St5arrayIPcLm2EEEEviT0_T1_ --------------------------
	.section	.text._ZN2at6native29vectorized_elementwise_kernelILi4EZZZNS0_23logical_not_kernel_cudaERNS_18TensorIteratorBaseEENKUlvE0_clEvENKUlvE9_clEvEUlN3c104HalfEE_St5arrayIPcLm2EEEEviT0_T1_,"ax",@progbits
	.align	128
        .global         _ZN2at6native29vectorized_elementwise_kernelILi4EZZZNS0_23logical_not_kernel_cudaERNS_18TensorIteratorBaseEENKUlvE0_clEvENKUlvE9_clEvEUlN3c104HalfEE_St5arrayIPcLm2EEEEviT0_T1_
        .type           _ZN2at6native29vectorized_elementwise_kernelILi4EZZZNS0_23logical_not_kernel_cudaERNS_18TensorIteratorBaseEENKUlvE0_clEvENKUlvE9_clEvEUlN3c104HalfEE_St5arrayIPcLm2EEEEviT0_T1_,@function
        .size           _ZN2at6native29vectorized_elementwise_kernelILi4EZZZNS0_23logical_not_kernel_cudaERNS_18TensorIteratorBaseEENKUlvE0_clEvENKUlvE9_clEvEUlN3c104HalfEE_St5arrayIPcLm2EEEEviT0_T1_,(.L_x_23804 - _ZN2at6native29vectorized_elementwise_kernelILi4EZZZNS0_23logical_not_kernel_cudaERNS_18TensorIteratorBaseEENKUlvE0_clEvENKUlvE9_clEvEUlN3c104HalfEE_St5arrayIPcLm2EEEEviT0_T1_)
        .other          _ZN2at6native29vectorized_elementwise_kernelILi4EZZZNS0_23logical_not_kernel_cudaERNS_18TensorIteratorBaseEENKUlvE0_clEvENKUlvE9_clEvEUlN3c104HalfEE_St5arrayIPcLm2EEEEviT0_T1_,@"STO_CUDA_ENTRY STV_DEFAULT"
_ZN2at6native29vectorized_elementwise_kernelILi4EZZZNS0_23logical_not_kernel_cudaERNS_18TensorIteratorBaseEENKUlvE0_clEvENKUlvE9_clEvEUlN3c104HalfEE_St5arrayIPcLm2EEEEviT0_T1_:
.text._ZN2at6native29vectorized_elementwise_kernelILi4EZZZNS0_23logical_not_kernel_cudaERNS_18TensorIteratorBaseEENKUlvE0_clEvENKUlvE9_clEvEUlN3c104HalfEE_St5arrayIPcLm2EEEEviT0_T1_:
        /* <DEDUP_REMOVED lines=128> */
.L_x_17783:
        /* <DEDUP_REMOVED lines=8> */
.L_x_17784:
        /* <DEDUP_REMOVED lines=8> */
.L_x_17785:
        /* <DEDUP_REMOVED lines=9> */
.L_x_17786:
[----:B------:R-:W-:Y:S05]  /*0990*/  BSYNC.RELIABLE B1 ;  /* 0x0000000000017941 */ /* 0x000fea0003800100 */
.L_x_17782:
[----:B------:R-:W-:-:S13]  /*09a0*/  ISETP.GE.U32.AND P0, PT, R3, R2, PT ;  /* 0x000000020300720c */ /* 0x000fda0003f06070 */
[----:B--2---:R-:W2:Y:S01]  /*09b0*/  @!P0 LDC.64 R6, c[0x0][0x388] ;  /* 0x0000e200ff068b82 */ /* 0x004ea20000000a00 */
[----:B-1----:R-:W-:Y:S02]  /*09c0*/  @!P0 IMAD.IADD R5, R0, 0x1, R3 ;  /* 0x0000000100058824 */ /* 0x002fe400078e0203 */
[----:B------:R-:W-:-:S03]  /*09d0*/  @!P0 VIADD R3, R3, 0x80 ;  /* 0x0000008003038836 */ /* 0x000fc60000000000 */
[----:B--2---:R-:W-:-:S05]  /*09e0*/  @!P0 IADD3 R4, P1, PT, R5, R6, RZ ;  /* 0x0000000605048210 */ /* 0x004fca0007f3e0ff */
[----:B------:R-:W-:-:S05]  /*09f0*/  @!P0 IMAD.X R5, RZ, RZ, R7, P1 ;  /* 0x000000ffff058224 */ /* 0x000fca00008e0607 */
[----:B------:R2:W-:Y:S03]  /*0a00*/  @!P0 STG.E.U8 desc[UR4][R4.64], R9 ;  /* 0x0000000904008986 */ /* 0x0005e6000c101104 */
.L_x_17787:
[----:B------:R-:W-:Y:S05]  /*0a10*/  BSYNC.RECONVERGENT B0 ;  /* 0x0000000000007941 */ /* 0x000fea0003800200 */
.L_x_17781:
        /* <DEDUP_REMOVED lines=9> */
.L_x_17780:
[----:B------:R-:W0:Y:S01]  /*0ab0*/  S2R R5, SR_TID.X ;  /* 0x0000000000057919 */ /* 0x000e220000002100 */
[----:B------:R-:W1:Y:S01]  /*0ac0*/  LDC.64 R2, c[0x0][0x390] ;  /* 0x0000e400ff027b82 */ /* 0x000e620000000a00 */
[----:B------:R-:W2:Y:S01]  /*0ad0*/  LDCU.64 UR6, c[0x0][0x388] ;  /* 0x00007100ff0677ac */ /* 0x000ea20008000a00 */
[----:B-1----:R-:W-:-:S04]  /*0ae0*/  IMAD.WIDE.U32 R2, R0, 0x2, R2 ;  /* 0x0000000200027825 */ /* 0x002fc800078e0002 */
[----:B0-----:R-:W-:-:S05]  /*0af0*/  IMAD.WIDE.U32 R2, R5, 0x8, R2 ;  /* 0x0000000805027825 */ /* 0x001fca00078e0002 */
[----:B------:R-:W3:Y:S04]  /*0b00*/  LDG.E.64 R10, desc[UR4][R2.64] ;  /* 0x00000004020a7981 */ /* 0x000ee8000c1e1b00 */
[----:B------:R2:W4:Y:S02]  /*0b10*/  LDG.E.64 R12, desc[UR4][R2.64+0x400] ;  /* 0x00040004020c7981 */ /* 0x000524000c1e1b00 */
[----:B--2---:R-:W-:Y:S01]  /*0b20*/  IADD3 R2, P0, PT, R0, UR6, RZ ;  /* 0x0000000600027c10 */ /* 0x004fe2000ff1e0ff */
[--C-:B---3--:R-:W-:Y:S02]  /*0b30*/  HADD2.F32 R4, -RZ, R10.reuse.H0_H0 ;  /* 0x2000000aff047230 */ /* 0x108fe40000004100 */
[----:B------:R-:W-:Y:S02]  /*0b40*/  HADD2.F32 R6, -RZ, R10.H1_H1 ;  /* 0x3000000aff067230 */ /* 0x000fe40000004100 */
[----:B------:R-:W-:Y:S01]  /*0b50*/  HADD2.F32 R8, -RZ, R11.H1_H1 ;  /* 0x3000000bff087230 */ /* 0x000fe20000004100 */
[----:B------:R-:W-:Y:S01]  /*0b60*/  FSETP.NEU.FTZ.AND P3, PT, R4, RZ, PT ;  /* 0x000000ff0400720b */ /* 0x000fe20003f7d000 */
[--C-:B----4-:R-:W-:Y:S01]  /*0b70*/  HADD2.F32 R4, -RZ, R13.reuse.H0_H0 ;  /* 0x2000000dff047230 */ /* 0x110fe20000004100 */
[----:B------:R-:W-:Y:S01]  /*0b80*/  FSETP.NEU.FTZ.AND P4, PT, R6, RZ, PT ;  /* 0x000000ff0600720b */ /* 0x000fe20003f9d000 */
[----:B------:R-:W-:Y:S01]  /*0b90*/  HADD2.F32 R3, -RZ, R13.H1_H1 ;  /* 0x3000000dff037230 */ /* 0x000fe20000004100 */
[----:B------:R-:W-:Y:S01]  /*0ba0*/  FSETP.NEU.FTZ.AND P6, PT, R8, RZ, PT ;  /* 0x000000ff0800720b */ /* 0x000fe20003fdd000 */
[----:B------:R-:W-:Y:S01]  /*0bb0*/  HADD2.F32 R7, -RZ, R11.H0_H0 ;  /* 0x2000000bff077230 */ /* 0x000fe20000004100 */
[----:B------:R-:W-:Y:S01]  /*0bc0*/  FSETP.NEU.FTZ.AND P1, PT, R4, RZ, PT ;  /* 0x000000ff0400720b */ /* 0x000fe20003f3d000 */
[--C-:B------:R-:W-:Y:S01]  /*0bd0*/  HADD2.F32 R6, -RZ, R12.reuse.H0_H0 ;  /* 0x2000000cff067230 */ /* 0x100fe20000004100 */
[----:B------:R-:W-:Y:S01]  /*0be0*/  FSETP.NEU.FTZ.AND P2, PT, R3, RZ, PT ;  /* 0x000000ff0300720b */ /* 0x000fe20003f5d000 */
[----:B------:R-:W-:Y:S01]  /*0bf0*/  HADD2.F32 R0, -RZ, R12.H1_H1 ;  /* 0x3000000cff007230 */ /* 0x000fe20000004100 */
[----:B------:R-:W-:Y:S01]  /*0c00*/  SEL R4, RZ, 0x1, P6 ;  /* 0x00000001ff047807 */ /* 0x000fe20003000000 */
[----:B------:R-:W-:Y:S01]  /*0c10*/  IMAD.X R3, RZ, RZ, UR7, P0 ;  /* 0x00000007ff037e24 */ /* 0x000fe200080e06ff */
[----:B------:R-:W-:-:S02]  /*0c20*/  FSETP.NEU.FTZ.AND P5, PT, R7, RZ, PT ;  /* 0x000000ff0700720b */ /* 0x000fc40003fbd000 */
[----:B------:R-:W-:Y:S01]  /*0c30*/  FSETP.NEU.FTZ.AND P0, PT, R6, RZ, PT ;  /* 0x000000ff0600720b */ /* 0x000fe20003f1d000 */
[----:B------:R-:W-:Y:S01]  /*0c40*/  IMAD.WIDE.U32 R2, R5, 0x4, R2 ;  /* 0x0000000405027825 */ /* 0x000fe200078e0002 */
[----:B------:R-:W-:Y:S02]  /*0c50*/  FSETP.NEU.FTZ.AND P6, PT, R0, RZ, PT ;  /* 0x000000ff0000720b */ /* 0x000fe40003fdd000 */
[----:B------:R-:W-:Y:S02]  /*0c60*/  SEL R7, RZ, 0x1, P5 ;  /* 0x00000001ff077807 */ /* 0x000fe40002800000 */
[----:B------:R-:W-:Y:S02]  /*0c70*/  SEL R0, RZ, 0x1, P4 ;  /* 0x00000001ff007807 */ /* 0x000fe40002000000 */
[----:B------:R-:W-:Y:S02]  /*0c80*/  SEL R9, RZ, 0x1, P3 ;  /* 0x00000001ff097807 */ /* 0x000fe40001800000 */
[----:B------:R-:W-:-:S02]  /*0c90*/  SEL R6, RZ, 0x1, P2 ;  /* 0x00000001ff067807 */ /* 0x000fc40001000000 */
[----:B------:R-:W-:Y:S02]  /*0ca0*/  SEL R11, RZ, 0x1, P1 ;  /* 0x00000001ff0b7807 */ /* 0x000fe40000800000 */
[----:B------:R-:W-:Y:S02]  /*0cb0*/  SEL R8, RZ, 0x1, P6 ;  /* 0x00000001ff087807 */ /* 0x000fe40003000000 */
[----:B------:R-:W-:Y:S02]  /*0cc0*/  SEL R13, RZ, 0x1, P0 ;  /* 0x00000001ff0d7807 */ /* 0x000fe40000000000 */
        /* <DEDUP_REMOVED lines=9> */
.L_x_17788:
        /* <DEDUP_REMOVED lines=10> */
.L_x_23804:


//--------------------- .text._ZN2at6native29vectorized_elementwise_kernelILi8EZZZNS0_23logical_not_kernel_cudaERNS_18TensorIteratorBaseEENKUlvE0_clEvENKUlvE9_clEvEUlN3c104HalfEE_St5arrayIPcLm2EEEEviT0_T1_ --------------------------
	.section	.text._ZN2at6native29vectorized_elementwise_kernelILi8EZZZNS0_23logical_not_kernel_cudaERNS_18TensorIteratorBaseEENKUlvE0_clEvENKUlvE9_clEvEUlN3c104HalfEE_St5arrayIPcLm2EEEEviT0_T1_,"ax",@progbits
	.align	128
        .global         _ZN2at6native29vectorized_elementwise_kernelILi8EZZZNS0_23logical_not_kernel_cudaERNS_18TensorIteratorBaseEENKUlvE0_clEvENKUlvE9_clEvEUlN3c104HalfEE_St5arrayIPcLm2EEEEviT0_T1_
        .type           _ZN2at6native29vectorized_elementwise_kernelILi8EZZZNS0_23logical_not_kernel_cudaERNS_18TensorIteratorBaseEENKUlvE0_clEvENKUlvE9_clEvEUlN3c104HalfEE_St5arrayIPcLm2EEEEviT0_T1_,@function
        .size           _ZN2at6native29vectorized_elementwise_kernelILi8EZZZNS0_23logical_not_kernel_cudaERNS_18TensorIteratorBaseEENKUlvE0_clEvENKUlvE9_clEvEUlN3c104HalfEE_St5arrayIPcLm2EEEEviT0_T1_,(.L_x_23805 - _ZN2at6native29vectorized_elementwise_kernelILi8EZZZNS0_23logical_not_kernel_cudaERNS_18TensorIteratorBaseEENKUlvE0_clEvENKUlvE9_clEvEUlN3c104HalfEE_St5arrayIPcLm2EEEEviT0_T1_)
        .other          _ZN2at6native29vectorized_elementwise_kernelILi8EZZZNS0_23logical_not_kernel_cudaERNS_18TensorIteratorBaseEENKUlvE0_clEvENKUlvE9_clEvEUlN3c104HalfEE_St5arrayIPcLm2EEEEviT0_T1_,@"STO_CUDA_ENTRY STV_DEFAULT"
_ZN2at6native29vectorized_elementwise_kernelILi8EZZZNS0_23logical_not_kernel_cudaERNS_18TensorIteratorBaseEENKUlvE0_clEvENKUlvE9_clEvEUlN3c104HalfEE_St5arrayIPcLm2EEEEviT0_T1_:
.text._ZN2at6native29vectorized_elementwise_kernelILi8EZZZNS0_23logical_not_kernel_cudaERNS_18TensorIteratorBaseEENKUlvE0_clEvENKUlvE9_clEvEUlN3c104HalfEE_St5arrayIPcLm2EEEEviT0_T1_:
        /* <DEDUP_REMOVED lines=128> */
.L_x_17792:
        /* <DEDUP_REMOVED lines=8> */
.L_x_17793:
        /* <DEDUP_REMOVED lines=8> */
.L_x_17794:
        /* <DEDUP_REMOVED lines=9> */
.L_x_17795:
[----:B------:R-:W-:Y:S05]  /*0990*/  BSYNC.RELIABLE B1 ;  /* 0x0000000000017941 */ /* 0x000fea0003800100 */
.L_x_17791:
[----:B------:R-:W-:-:S13]  /*09a0*/  ISETP.GE.U32.AND P0, PT, R3, R2, PT ;  /* 0x000000020300720c */ /* 0x000fda0003f06070 */
[----:B--2---:R-:W2:Y:S01]  /*09b0*/  @!P0 LDC.64 R6, c[0x0][0x388] ;  /* 0x0000e200ff068b82 */ /* 0x004ea20000000a00 */
[----:B-1----:R-:W-:Y:S02]  /*09c0*/  @!P0 IMAD.IADD R5, R0, 0x1, R3 ;  /* 0x0000000100058824 */ /* 0x002fe400078e0203 */
[----:B------:R-:W-:-:S03]  /*09d0*/  @!P0 VIADD R3, R3, 0x80 ;  /* 0x0000008003038836 */ /* 0x000fc60000000000 */
[----:B--2---:R-:W-:-:S05]  /*09e0*/  @!P0 IADD3 R4, P1, PT, R5, R6, RZ ;  /* 0x0000000605048210 */ /* 0x004fca0007f3e0ff */
[----:B------:R-:W-:-:S05]  /*09f0*/  @!P0 IMAD.X R5, RZ, RZ, R7, P1 ;  /* 0x000000ffff058224 */ /* 0x000fca00008e0607 */
[----:B------:R2:W-:Y:S03]  /*0a00*/  @!P0 STG.E.U8 desc[UR4][R4.64], R9 ;  /* 0x0000000904008986 */ /* 0x0005e6000c101104 */
.L_x_17796:
[----:B------:R-:W-:Y:S05]  /*0a10*/  BSYNC.RECONVERGENT B0 ;  /* 0x0000000000007941 */ /* 0x000fea0003800200 */
.L_x_17790:
        /* <DEDUP_REMOVED lines=9> */
.L_x_17789:
[----:B------:R-:W0:Y:S01]  /*0ab0*/  S2R R2, SR_TID.X ;  /* 0x0000000000027919 */ /* 0x000e220000002100 */
[----:B------:R-:W1:Y:S01]  /*0ac0*/  LDC.64 R4, c[0x0][0x390] ;  /* 0x0000e400ff047b82 */ /* 0x000e620000000a00 */
[----:B------:R-:W2:Y:S01]  /*0ad0*/  LDCU.64 UR6, c[0x0][0x388] ;  /* 0x00007100ff0677ac */ /* 0x000ea20008000a00 */
[----:B-1----:R-:W-:-:S04]  /*0ae0*/  IMAD.WIDE.U32 R4, R0, 0x2, R4 ;  /* 0x0000000200047825 */ /* 0x002fc800078e0004 */
[----:B0-----:R-:W-:-:S06]  /*0af0*/  IMAD.WIDE.U32 R4, R2, 0x10, R4 ;  /* 0x0000001002047825 */ /* 0x001fcc00078e0004 */
[----:B------:R-:W3:Y:S02]  /*0b00*/  LDG.E.128 R4, desc[UR4][R4.64] ;  /* 0x0000000404047981 */ /* 0x000ee4000c1e1d00 */
[--C-:B---3--:R-:W-:Y:S02]  /*0b10*/  HADD2.F32 R12, -RZ, R7.reuse.H1_H1 ;  /* 0x30000007ff0c7230 */ /* 0x108fe40000004100 */
[----:B------:R-:W-:Y:S02]  /*0b20*/  HADD2.F32 R11, -RZ, R7.H0_H0 ;  /* 0x20000007ff0b7230 */ /* 0x000fe40000004100 */
[----:B------:R-:W-:Y:S01]  /*0b30*/  HADD2.F32 R3, -RZ, R4.H0_H0 ;  /* 0x20000004ff037230 */ /* 0x000fe20000004100 */
[----:B------:R-:W-:Y:S01]  /*0b40*/  FSETP.NEU.FTZ.AND P0, PT, R12, RZ, PT ;  /* 0x000000ff0c00720b */ /* 0x000fe20003f1d000 */
[--C-:B------:R-:W-:Y:S01]  /*0b50*/  HADD2.F32 R9, -RZ, R6.reuse.H0_H0 ;  /* 0x20000006ff097230 */ /* 0x100fe20000004100 */
[----:B------:R-:W-:Y:S01]  /*0b60*/  FSETP.NEU.FTZ.AND P6, PT, R11, RZ, PT ;  /* 0x000000ff0b00720b */ /* 0x000fe20003fdd000 */
[----:B------:R-:W-:-:S02]  /*0b70*/  HADD2.F32 R10, -RZ, R6.H1_H1 ;  /* 0x30000006ff0a7230 */ /* 0x000fc40000004100 */
[--C-:B------:R-:W-:Y:S01]  /*0b80*/  HADD2.F32 R7, -RZ, R5.reuse.H0_H0 ;  /* 0x20000005ff077230 */ /* 0x100fe20000004100 */
[----:B------:R-:W-:Y:S01]  /*0b90*/  FSETP.NEU.FTZ.AND P3, PT, R9, RZ, PT ;  /* 0x000000ff0900720b */ /* 0x000fe20003f7d000 */
[----:B------:R-:W-:Y:S01]  /*0ba0*/  HADD2.F32 R8, -RZ, R5.H1_H1 ;  /* 0x30000005ff087230 */ /* 0x000fe20000004100 */
[----:B------:R-:W-:Y:S01]  /*0bb0*/  FSETP.NEU.FTZ.AND P4, PT, R10, RZ, PT ;  /* 0x000000ff0a00720b */ /* 0x000fe20003f9d000 */
[----:B------:R-:W-:Y:S01]  /*0bc0*/  HADD2.F32 R6, -RZ, R4.H1_H1 ;  /* 0x30000004ff067230 */ /* 0x000fe20000004100 */
[----:B--2---:R-:W-:Y:S02]  /*0bd0*/  IADD3 R4, P5, PT, R0, UR6, RZ ;  /* 0x0000000600047c10 */ /* 0x004fe4000ffbe0ff */
[----:B------:R-:W-:Y:S02]  /*0be0*/  SEL R0, RZ, 0x1, P0 ;  /* 0x00000001ff007807 */ /* 0x000fe40000000000 */
[----:B------:R-:W-:Y:S01]  /*0bf0*/  FSETP.NEU.FTZ.AND P0, PT, R3, RZ, PT ;  /* 0x000000ff0300720b */ /* 0x000fe20003f1d000 */
[----:B------:R-:W-:Y:S01]  /*0c00*/  IMAD.X R5, RZ, RZ, UR7, P5 ;  /* 0x00000007ff057e24 */ /* 0x000fe2000a8e06ff */
[----:B------:R-:W-:-:S02]  /*0c10*/  SEL R3, RZ, 0x1, P6 ;  /* 0x00000001ff037807 */ /* 0x000fc40003000000 */
[----:B------:R-:W-:Y:S01]  /*0c20*/  FSETP.NEU.FTZ.AND P1, PT, R7, RZ, PT ;  /* 0x000000ff0700720b */ /* 0x000fe20003f3d000 */
[----:B------:R-:W-:Y:S01]  /*0c30*/  IMAD.WIDE.U32 R4, R2, 0x8, R4 ;  /* 0x0000000802047825 */ /* 0x000fe200078e0004 */
        /* <DEDUP_REMOVED lines=16> */
.L_x_17797:
        /* <DEDUP_REMOVED lines=12> */
.L_x_23805:


//--------------------- .text._ZN2at6native18elementwise_kernelILi128ELi4EZNS0_15gpu_kernel_implIZZZNS0_23logical_not_kernel_cudaERNS_18TensorIteratorBaseEENKUlvE0_clEvENKUlvE8_clEvEUlbE_EEvS4_RKT_EUliE_EEviT1_ --------------------------
	.section	.text._ZN2at6native18elementwise_kernelILi128ELi4EZNS0_15gpu_kernel_implIZZZNS0_23logical_not_kernel_cudaERNS_18TensorIteratorBaseEENKUlvE0_clEvENKUlvE8_clEvEUlbE_EEvS4_RKT_EUliE_EEviT1_,"ax",@progbits
	.align	128
        .global         _ZN2at6native18elementwise_kernelILi128ELi4EZNS0_15gpu_kernel_implIZZZNS0_23logical_not_kernel_cudaERNS_18TensorIteratorBaseEENKUlvE0_clEvENKUlvE8_clEvEUlbE_EEvS4_RKT_EUliE_EEviT1_
        .type           _ZN2at6native18elementwise_kernelILi128ELi4EZNS0_15gpu_kernel_implIZZZNS0_23logical_not_kernel_cudaERNS_18TensorIteratorBaseEENKUlvE0_clEvENKUlvE8_clEvEUlbE_EEvS4_RKT_EUliE_EEviT1_,@function
        .size           _ZN2at6native18elementwise_kernelILi128ELi4EZNS0_15gpu_kernel_implIZZZNS0_23logical_not_kernel_cudaERNS_18TensorIteratorBaseEENKUlvE0_clEvENKUlvE8_clEvEUlbE_EEvS4_RKT_EUliE_EEviT1_,(.L_x_23806 - _ZN2at6native18elementwise_kernelILi128ELi4EZNS0_15gpu_kernel_implIZZZNS0_23logical_not_kernel_cudaERNS_18TensorIteratorBaseEENKUlvE0_clEvENKUlvE8_clEvEUlbE_EEvS4_RKT_EUliE_EEviT1_)
        .other          _ZN2at6native18elementwise_kernelILi128ELi4EZNS0_15gpu_kernel_implIZZZNS0_23logical_not_kernel_cudaERNS_18TensorIteratorBaseEENKUlvE0_clEvENKUlvE8_clEvEUlbE_EEvS4_RKT_EUliE_EEviT1_,@"STO_CUDA_ENTRY STV_DEFAULT"
_ZN2at6native18elementwise_kernelILi128ELi4EZNS0_15gpu_kernel_implIZZZNS0_23logical_not_kernel_cudaERNS_18TensorIteratorBaseEENKUlvE0_clEvENKUlvE8_clEvEUlbE_EEvS4_RKT_EUliE_EEviT1_:
.text._ZN2at6native18elementwise_kernelILi128ELi4EZNS0_15gpu_kernel_implIZZZNS0_23logical_not_kernel_cudaERNS_18TensorIteratorBaseEENKUlvE0_clEvENKUlvE8_clEvEUlbE_EEvS4_RKT_EUliE_EEviT1_:
        /* <DEDUP_REMOVED lines=319> */
.L_x_17800:
        /* <DEDUP_REMOVED lines=18> */
.L_x_17805:
[----:B------:R-:W2:Y:S02]  /*1510*/  LDG.E.U8 R2, desc[UR36][R2.64] ;  /* 0x0000002402027981 */ /* 0x000ea4000c1e1100 */
[----:B--2---:R-:W-:Y:S01]  /*1520*/  ISETP.NE.AND P0, PT, R2, RZ, PT ;  /* 0x000000ff0200720c */ /* 0x004fe20003f05270 */
[----:B------:R-:W-:-:S12]  /*1530*/  BRA `(.L_x_17807) ;  /* 0x0000000800307947 */ /* 0x000fd80003800000 */
.L_x_17804:
        /* <DEDUP_REMOVED lines=10> */
.L_x_17809:
[----:B------:R-:W2:Y:S02]  /*15e0*/  LDG.E R2, desc[UR36][R2.64] ;  /* 0x0000002402027981 */ /* 0x000ea4000c1e1900 */
[----:B--2---:R-:W-:Y:S01]  /*15f0*/  ISETP.NE.AND P0, PT, R2, RZ, PT ;  /* 0x000000ff0200720c */ /* 0x004fe20003f05270 */
[----:B------:R-:W-:-:S12]  /*1600*/  BRA `(.L_x_17807) ;  /* 0x0000000400fc7947 */ /* 0x000fd80003800000 */
.L_x_17808:
[----:B------:R-:W2:Y:S02]  /*1610*/  LDG.E.U16 R2, desc[UR36][R2.64] ;  /* 0x0000002402027981 */ /* 0x000ea4000c1e1500 */
[----:B--2---:R-:W-:Y:S01]  /*1620*/  ISETP.NE.AND P0, PT, R2, RZ, PT ;  /* 0x000000ff0200720c */ /* 0x004fe20003f05270 */
[----:B------:R-:W-:-:S12]  /*1630*/  BRA `(.L_x_17807) ;  /* 0x0000000400f07947 */ /* 0x000fd80003800000 */
.L_x_17803:
        /* <DEDUP_REMOVED lines=9> */
.L_x_17811:
[----:B------:R-:W2:Y:S02]  /*16d0*/  LDG.E.U16 R0, desc[UR36][R2.64] ;  /* 0x0000002402007981 */ /* 0x000ea4000c1e1500 */
[----:B--2---:R-:W-:-:S05]  /*16e0*/  HADD2.F32 R0, -RZ, R0.H0_H0 ;  /* 0x20000000ff007230 */ /* 0x004fca0000004100 */
[----:B------:R-:W-:Y:S01]  /*16f0*/  FSETP.NEU.FTZ.AND P0, PT, R0, RZ, PT ;  /* 0x000000ff0000720b */ /* 0x000fe20003f1d000 */
[----:B------:R-:W-:-:S12]  /*1700*/  BRA `(.L_x_17807) ;  /* 0x0000000400bc7947 */ /* 0x000fd80003800000 */
.L_x_17810:
        /* <DEDUP_REMOVED lines=11> */
.L_x_17813:
        /* <DEDUP_REMOVED lines=8> */
.L_x_17812:
[----:B------:R-:W2:Y:S02]  /*1840*/  LDG.E.64 R2, desc[UR36][R2.64] ;  /* 0x0000002402027981 */ /* 0x000ea4000c1e1b00 */
[----:B--2---:R-:W-:Y:S01]  /*1850*/  DSETP.NEU.AND P0, PT, R2, RZ, PT ;  /* 0x000000ff0200722a */ /* 0x004fe20003f0d000 */
[----:B------:R-:W-:-:S13]  /*1860*/  BRA `(.L_x_17807) ;  /* 0x0000000400647947 */ /* 0x000fda0003800000 */
.L_x_17802:
        /* <DEDUP_REMOVED lines=11> */
.L_x_17816:
[----:B------:R-:W2:Y:S02]  /*1920*/  LDG.E.128 R4, desc[UR36][R2.64] ;  /* 0x0000002402047981 */ /* 0x000ea4000c1e1d00 */
[----:B--2---:R-:W-:-:S06]  /*1930*/  DSETP.NEU.AND P0, PT, R6, RZ, PT ;  /* 0x000000ff0600722a */ /* 0x004fcc0003f0d000 */
[----:B------:R-:W-:Y:S01]  /*1940*/  DSETP.NEU.OR P0, PT, R4, RZ, P0 ;  /* 0x000000ff0400722a */ /* 0x000fe2000070d400 */
[----:B------:R-:W-:-:S13]  /*1950*/  BRA `(.L_x_17807) ;  /* 0x0000000400287947 */ /* 0x000fda0003800000 */
.L_x_17815:
        /* <DEDUP_REMOVED lines=9> */
.L_x_17818:
        /* <DEDUP_REMOVED lines=11> */
.L_x_17817:
[----:B------:R-:W2:Y:S02]  /*1aa0*/  LDG.E.U16 R0, desc[UR36][R2.64] ;  /* 0x0000002402007981 */ /* 0x000ea4000c1e1500 */
[----:B--2---:R-:W-:-:S05]  /*1ab0*/  IMAD.U32 R0, R0, 0x10000, RZ ;  /* 0x0001000000007824 */ /* 0x004fca00078e00ff */
[----:B------:R-:W-:Y:S01]  /*1ac0*/  FSETP.NEU.FTZ.AND P0, PT, R0, RZ, PT ;  /* 0x000000ff0000720b */ /* 0x000fe20003f1d000 */
[----:B------:R-:W-:-:S12]  /*1ad0*/  BRA `(.L_x_17807) ;  /* 0x0000000000c87947 */ /* 0x000fd80003800000 */
.L_x_17814:
        /* <DEDUP_REMOVED lines=11> */
.L_x_17821:
[----:B------:R-:W2:Y:S02]  /*1b90*/  LDG.E.U8 R2, desc[UR36][R2.64] ;  /* 0x0000002402027981 */ /* 0x000ea4000c1e1100 */
[----:B--2---:R-:W-:Y:S01]  /*1ba0*/  ISETP.NE.AND P0, PT, R2, RZ, PT ;  /* 0x000000ff0200720c */ /* 0x004fe20003f05270 */
[----:B------:R-:W-:-:S12]  /*1bb0*/  BRA `(.L_x_17807) ;  /* 0x0000000000907947 */ /* 0x000fd80003800000 */
.L_x_17820:
[----:B------:R-:W2:Y:S02]  /*1bc0*/  LDG.E.U8 R2, desc[UR36][R2.64] ;  /* 0x0000002402027981 */ /* 0x000ea4000c1e1100 */
[----:B--2---:R-:W-:Y:S01]  /*1bd0*/  ISETP.NE.AND P0, PT, R2, RZ, PT ;  /* 0x000000ff0200720c */ /* 0x004fe20003f05270 */
[----:B------:R-:W-:-:S12]  /*1be0*/  BRA `(.L_x_17807) ;  /* 0x0000000000847947 */ /* 0x000fd80003800000 */
.L_x_17819:
[----:B------:R-:W-:-:S09]  /*1bf0*/  UISETP.NE.AND UP0, UPT, UR4, 0x1c, UPT ;  /* 0x0000001c0400788c */ /* 0x000fd2000bf05270 */
[----:B------:R-:W-:Y:S05]  /*1c00*/  BRA.U !UP0, `(.L_x_17822) ;  /* 0x0000000108747547 */ /* 0x000fea000b800000 */
[----:B------:R-:W-:-:S09]  /*1c10*/  UISETP.NE.AND UP0, UPT, UR4, 0x1d, UPT ;  /* 0x0000001d0400788c */ /* 0x000fd2000bf05270 */
[----:B------:R-:W-:Y:S05]  /*1c20*/  BRA.U !UP0, `(.L_x_17823) ;  /* 0x00000001085c7547 */ /* 0x000fea000b800000 */
[----:B------:R-:W-:-:S09]  /*1c30*/  UISETP.NE.AND UP0, UPT, UR4, 0x2c, UPT ;  /* 0x0000002c0400788c */ /* 0x000fd2000bf05270 */
[----:B------:R-:W-:Y:S05]  /*1c40*/  BRA.U !UP0, `(.L_x_17824) ;  /* 0x0000000108487547 */ /* 0x000fea000b800000 */
.L_x_17806:
        /* <DEDUP_REMOVED lines=16> */
.L_x_17825:
[----:B------:R-:W-:Y:S01]  /*1d50*/  PLOP3.LUT P0, PT, PT, PT, PT, 0x8, 0x80 ;  /* 0x000000000080781c */ /* 0x000fe20003f0e170 */
[----:B------:R-:W-:-:S12]  /*1d60*/  BRA `(.L_x_17807) ;  /* 0x0000000000247947 */ /* 0x000fd80003800000 */
.L_x_17824:
[----:B------:R-:W2:Y:S02]  /*1d70*/  LDG.E.U8 R2, desc[UR36][R2.64] ;  /* 0x0000002402027981 */ /* 0x000ea4000c1e1100 */
[----:B--2---:R-:W-:Y:S01]  /*1d80*/  ISETP.NE.AND P0, PT, R2, RZ, PT ;  /* 0x000000ff0200720c */ /* 0x004fe20003f05270 */
[----:B------:R-:W-:-:S12]  /*1d90*/  BRA `(.L_x_17807) ;  /* 0x0000000000187947 */ /* 0x000fd80003800000 */
.L_x_17823:
[----:B------:R-:W2:Y:S02]  /*1da0*/  LDG.E.64 R2, desc[UR36][R2.64] ;  /* 0x0000002402027981 */ /* 0x000ea4000c1e1b00 */
[----:B--2---:R-:W-:-:S04]  /*1db0*/  ISETP.NE.U32.AND P0, PT, R2, RZ, PT ;  /* 0x000000ff0200720c */ /* 0x004fc80003f05070 */
[----:B------:R-:W-:Y:S01]  /*1dc0*/  ISETP.NE.AND.EX P0, PT, R3, RZ, PT, P0 ;  /* 0x000000ff0300720c */ /* 0x000fe20003f05300 */
[----:B------:R-:W-:-:S12]  /*1dd0*/  BRA `(.L_x_17807) ;  /* 0x0000000000087947 */ /* 0x000fd80003800000 */
.L_x_17822:
[----:B------:R-:W2:Y:S02]  /*1de0*/  LDG.E R2, desc[UR36][R2.64] ;  /* 0x0000002402027981 */ /* 0x000ea4000c1e1900 */
[----:B--2---:R-:W-:-:S13]  /*1df0*/  ISETP.NE.AND P0, PT, R2, RZ, PT ;  /* 0x000000ff0200720c */ /* 0x004fda0003f05270 */
.L_x_17807:
[----:B------:R-:W-:Y:S05]  /*1e00*/  BSYNC.RECONVERGENT B6 ;  /* 0x0000000000067941 */ /* 0x000fea0003800200 */
.L_x_17801:
[----:B------:R-:W0:Y:S01]  /*1e10*/  LDCU.64 UR6, c[0x0][0x580] ;  /* 0x0000b000ff0677ac */ /* 0x000e220008000a00 */
[----:B------:R-:W-:Y:S01]  /*1e20*/  BSSY.RECONVERGENT B6, `(.L_x_17826) ;  /* 0x00000d3000067945 */ /* 0x000fe20003800200 */
[----:B------:R-:W-:Y:S01]  /*1e30*/  SEL R4, RZ, 0x1, P0 ;  /* 0x00000001ff047807 */ /* 0x000fe20000000000 */
        /* <DEDUP_REMOVED lines=15> */
.L_x_17830:
[----:B------:R0:W-:Y:S01]  /*1f30*/  STG.E.U8 desc[UR36][R2.64], R4 ;  /* 0x0000000402007986 */ /* 0x0001e2000c101124 */
[----:B------:R-:W-:Y:S05]  /*1f40*/  BRA `(.L_x_17832) ;  /* 0x0000000c00007947 */ /* 0x000fea0003800000 */
.L_x_17829:
        /* <DEDUP_REMOVED lines=9> */
.L_x_17834:
[----:B------:R0:W-:Y:S01]  /*1fe0*/  STG.E desc[UR36][R2.64], R4 ;  /* 0x0000000402007986 */ /* 0x0001e2000c101924 */
[----:B------:R-:W-:Y:S05]  /*1ff0*/  BRA `(.L_x_17832) ;  /* 0x0000000800d47947 */ /* 0x000fea0003800000 */
.L_x_17833:
[----:B------:R0:W-:Y:S01]  /*2000*/  STG.E.U16 desc[UR36][R2.64], R4 ;  /* 0x0000000402007986 */ /* 0x0001e2000c101524 */
[----:B------:R-:W-:Y:S05]  /*2010*/  BRA `(.L_x_17832) ;  /* 0x0000000800cc7947 */ /* 0x000fea0003800000 */
.L_x_17828:
        /* <DEDUP_REMOVED lines=9> */
.L_x_17836:
[----:B------:R-:W-:-:S04]  /*20b0*/  I2FP.F32.U32 R0, R4 ;  /* 0x0000000400007245 */ /* 0x000fc80000201000 */
[----:B------:R-:W-:-:S05]  /*20c0*/  F2FP.F16.F32.PACK_AB R0, RZ, R0 ;  /* 0x00000000ff00723e */ /* 0x000fca00000000ff */
[----:B------:R0:W-:Y:S01]  /*20d0*/  STG.E.U16 desc[UR36][R2.64], R0 ;  /* 0x0000000002007986 */ /* 0x0001e2000c101524 */
[----:B------:R-:W-:Y:S05]  /*20e0*/  BRA `(.L_x_17832) ;  /* 0x0000000800987947 */ /* 0x000fea0003800000 */
.L_x_17835:
        /* <DEDUP_REMOVED lines=10> */
.L_x_17838:
[----:B------:R-:W-:-:S04]  /*2190*/  I2FP.F32.U32 R4, R4 ;  /* 0x0000000400047245 */ /* 0x000fc80000201000 */
[----:B------:R-:W-:-:S04]  /*21a0*/  F2FP.F16.F32.PACK_AB R5, RZ, R4 ;  /* 0x00000004ff05723e */ /* 0x000fc800000000ff */
[----:B------:R-:W-:-:S05]  /*21b0*/  PRMT R5, R5, 0x5410, RZ ;  /* 0x0000541005057816 */ /* 0x000fca00000000ff */
[----:B------:R0:W-:Y:S01]  /*21c0*/  STG.E desc[UR36][R2.64], R5 ;  /* 0x0000000502007986 */ /* 0x0001e2000c101924 */
[----:B------:R-:W-:Y:S05]  /*21d0*/  BRA `(.L_x_17832) ;  /* 0x00000008005c7947 */ /* 0x000fea0003800000 */
.L_x_17837:
[----:B------:R-:W0:Y:S02]  /*21e0*/  I2F.F64.U32 R4, R4 ;  /* 0x0000000400047312 */ /* 0x000e240000201800 */
[----:B0-----:R0:W-:Y:S01]  /*21f0*/  STG.E.64 desc[UR36][R2.64], R4 ;  /* 0x0000000402007986 */ /* 0x0011e2000c101b24 */
[----:B------:R-:W-:Y:S05]  /*2200*/  BRA `(.L_x_17832) ;  /* 0x0000000800507947 */ /* 0x000fea0003800000 */
.L_x_17827:
        /* <DEDUP_REMOVED lines=10> */
.L_x_17841:
[----:B------:R-:W0:Y:S01]  /*22b0*/  I2F.F64.U32 R4, R4 ;  /* 0x0000000400047312 */ /* 0x000e220000201800 */
[----:B------:R-:W-:-:S05]  /*22c0*/  CS2R R6, SRZ ;  /* 0x0000000000067805 */ /* 0x000fca000001ff00 */
[----:B0-----:R0:W-:Y:S01]  /*22d0*/  STG.E.128 desc[UR36][R2.64], R4 ;  /* 0x0000000402007986 */ /* 0x0011e2000c101d24 */
[----:B------:R-:W-:Y:S05]  /*22e0*/  BRA `(.L_x_17832) ;  /* 0x0000000800187947 */ /* 0x000fea0003800000 */
.L_x_17840:
        /* <DEDUP_REMOVED lines=17> */
.L_x_17845:
[----:B------:R-:W-:Y:S05]  /*2400*/  BSYNC.RECONVERGENT B0 ;  /* 0x0000000000007941 */ /* 0x000fea0003800200 */
.L_x_17844:
[----:B------:R0:W-:Y:S01]  /*2410*/  STG.E.U8 desc[UR36][R2.64], R5 ;  /* 0x0000000502007986 */ /* 0x0001e2000c101124 */
[----:B------:R-:W-:Y:S05]  /*2420*/  BRA `(.L_x_17832) ;  /* 0x0000000400c87947 */ /* 0x000fea0003800000 */
.L_x_17843:
        /* <DEDUP_REMOVED lines=16> */
.L_x_17842:
[----:B------:R-:W-:-:S04]  /*2530*/  I2FP.F32.U32 R0, R4 ;  /* 0x0000000400007245 */ /* 0x000fc80000201000 */
[----:B------:R-:W-:-:S05]  /*2540*/  F2FP.BF16.F32.PACK_AB R0, RZ, R0 ;  /* 0x00000000ff00723e */ /* 0x000fca00000010ff */
[----:B------:R0:W-:Y:S01]  /*2550*/  STG.E.U16 desc[UR36][R2.64], R0 ;  /* 0x0000000002007986 */ /* 0x0001e2000c101524 */
[----:B------:R-:W-:Y:S05]  /*2560*/  BRA `(.L_x_17832) ;  /* 0x0000000400787947 */ /* 0x000fea0003800000 */
.L_x_17839:
        /* <DEDUP_REMOVED lines=10> */
.L_x_17848:
        /* <DEDUP_REMOVED lines=12> */
.L_x_17851:
[----:B------:R-:W-:-:S04]  /*26d0*/  SHF.R.U32.HI R0, RZ, 0x14, R5 ;  /* 0x00000014ff007819 */ /* 0x000fc80000011605 */
[----:B------:R-:W-:-:S04]  /*26e0*/  LOP3.LUT R0, R0, 0x1, RZ, 0xc0, !PT ;  /* 0x0000000100007812 */ /* 0x000fc800078ec0ff */
[----:B------:R-:W-:-:S04]  /*26f0*/  IADD3 R0, PT, PT, R5, 0x487ffff, R0 ;  /* 0x0487ffff05007810 */ /* 0x000fc80007ffe000 */
[----:B------:R-:W-:-:S04]  /*2700*/  SHF.R.U32.HI R0, RZ, 0x14, R0 ;  /* 0x00000014ff007819 */ /* 0x000fc80000011600 */
[----:B------:R-:W-:-:S07]  /*2710*/  LOP3.LUT R4, R0, 0xff, RZ, 0xc0, !PT ;  /* 0x000000ff00047812 */ /* 0x000fce00078ec0ff */
.L_x_17852:
[----:B------:R-:W-:-:S07]  /*2720*/  PRMT R0, R4, 0x7610, R0 ;  /* 0x0000761004007816 */ /* 0x000fce0000000000 */
.L_x_17850:
[----:B------:R-:W-:Y:S05]  /*2730*/  BSYNC.RECONVERGENT B0 ;  /* 0x0000000000007941 */ /* 0x000fea0003800200 */
.L_x_17849:
[----:B------:R1:W-:Y:S01]  /*2740*/  STG.E.U8 desc[UR36][R2.64], R0 ;  /* 0x0000000002007986 */ /* 0x0003e2000c101124 */
[----:B------:R-:W-:Y:S05]  /*2750*/  BRA `(.L_x_17832) ;  /* 0x0000000000fc7947 */ /* 0x000fea0003800000 */
.L_x_17847:
        /* <DEDUP_REMOVED lines=12> */
.L_x_17855:
[----:B------:R-:W-:-:S04]  /*2820*/  SHF.R.U32.HI R0, RZ, 0x15, R5 ;  /* 0x00000015ff007819 */ /* 0x000fc80000011605 */
[----:B------:R-:W-:-:S04]  /*2830*/  LOP3.LUT R0, R0, 0x1, RZ, 0xc0, !PT ;  /* 0x0000000100007812 */ /* 0x000fc800078ec0ff */
[----:B------:R-:W-:-:S04]  /*2840*/  IADD3 R0, PT, PT, R5, 0x88fffff, R0 ;  /* 0x088fffff05007810 */ /* 0x000fc80007ffe000 */
[----:B------:R-:W-:-:S04]  /*2850*/  SHF.R.U32.HI R0, RZ, 0x15, R0 ;  /* 0x00000015ff007819 */ /* 0x000fc80000011600 */
[----:B------:R-:W-:-:S07]  /*2860*/  LOP3.LUT R4, R0, 0xff, RZ, 0xc0, !PT ;  /* 0x000000ff00047812 */ /* 0x000fce00078ec0ff */
.L_x_17856:
[----:B------:R-:W-:-:S07]  /*2870*/  PRMT R0, R4, 0x7610, R0 ;  /* 0x0000761004007816 */ /* 0x000fce0000000000 */
.L_x_17854:
[----:B------:R-:W-:Y:S05]  /*2880*/  BSYNC.RECONVERGENT B0 ;  /* 0x0000000000007941 */ /* 0x000fea0003800200 */
.L_x_17853:
[----:B------:R0:W-:Y:S01]  /*2890*/  STG.E.U8 desc[UR36][R2.64], R0 ;  /* 0x0000000002007986 */ /* 0x0001e2000c101124 */
[----:B------:R-:W-:Y:S05]  /*28a0*/  BRA `(.L_x_17832) ;  /* 0x0000000000a87947 */ /* 0x000fea0003800000 */
.L_x_17846:
[----:B------:R-:W-:-:S09]  /*28b0*/  UISETP.NE.AND UP0, UPT, UR4, 0x1c, UPT ;  /* 0x0000001c0400788c */ /* 0x000fd2000bf05270 */
[----:B------:R-:W-:Y:S05]  /*28c0*/  BRA.U !UP0, `(.L_x_17857) ;  /* 0x00000001089c7547 */ /* 0x000fea000b800000 */
[----:B------:R-:W-:-:S09]  /*28d0*/  UISETP.NE.AND UP0, UPT, UR4, 0x1d, UPT ;  /* 0x0000001d0400788c */ /* 0x000fd2000bf05270 */
[----:B------:R-:W-:Y:S05]  /*28e0*/  BRA.U !UP0, `(.L_x_17858) ;  /* 0x0000000108887547 */ /* 0x000fea000b800000 */
[----:B------:R-:W-:-:S09]  /*28f0*/  UISETP.NE.AND UP0, UPT, UR4, 0x2c, UPT ;  /* 0x0000002c0400788c */ /* 0x000fd2000bf05270 */
[----:B------:R-:W-:Y:S05]  /*2900*/  BRA.U !UP0, `(.L_x_17859) ;  /* 0x0000000108447547 */ /* 0x000fea000b800000 */
.L_x_17831:
        /* <DEDUP_REMOVED lines=16> */
.L_x_17860:
[----:B------:R-:W-:Y:S05]  /*2a10*/  BRA `(.L_x_17832) ;  /* 0x00000000004c7947 */ /* 0x000fea0003800000 */
.L_x_17859:
        /* <DEDUP_REMOVED lines=15> */
.L_x_17858:
[----:B------:R-:W-:-:S05]  /*2b10*/  IMAD.MOV.U32 R5, RZ, RZ, RZ ;  /* 0x000000ffff057224 */ /* 0x000fca00078e00ff */
[----:B------:R0:W-:Y:S01]  /*2b20*/  STG.E.64 desc[UR36][R2.64], R4 ;  /* 0x0000000402007986 */ /* 0x0001e2000c101b24 */
[----:B------:R-:W-:Y:S05]  /*2b30*/  BRA `(.L_x_17832) ;  /* 0x0000000000047947 */ /* 0x000fea0003800000 */
.L_x_17857:
[----:B------:R3:W-:Y:S02]  /*2b40*/  STG.E desc[UR36][R2.64], R4 ;  /* 0x0000000402007986 */ /* 0x0007e4000c101924 */
.L_x_17832:
[----:B------:R-:W-:Y:S05]  /*2b50*/  BSYNC.RECONVERGENT B6 ;  /* 0x0000000000067941 */ /* 0x000fea0003800200 */
.L_x_17826:
[----:B------:R-:W-:-:S07]  /*2b60*/  IADD3 R17, PT, PT, R17, 0x80, RZ ;  /* 0x0000008011117810 */ /* 0x000fce0007ffe0ff */
.L_x_17799:
[----:B------:R-:W-:Y:S05]  /*2b70*/  BSYNC.RECONVERGENT B7 ;  /* 0x0000000000077941 */ /* 0x000fea0003800200 */
.L_x_17798:
        /* <DEDUP_REMOVED lines=307> */
.L_x_17863:
        /* <DEDUP_REMOVED lines=18> */
.L_x_17868:
[----:B------:R-:W2:Y:S02]  /*3fd0*/  LDG.E.U8 R2, desc[UR36][R2.64] ;  /* 0x0000002402027981 */ /* 0x000ea4000c1e1100 */
[----:B--2---:R-:W-:Y:S01]  /*3fe0*/  ISETP.NE.AND P0, PT, R2, RZ, PT ;  /* 0x000000ff0200720c */ /* 0x004fe20003f05270 */
[----:B------:R-:W-:-:S12]  /*3ff0*/  BRA `(.L_x_17870) ;  /* 0x0000000800307947 */ /* 0x000fd80003800000 */
.L_x_17867:
        /* <DEDUP_REMOVED lines=10> */
.L_x_17872:
[----:B------:R-:W2:Y:S02]  /*40a0*/  LDG.E R2, desc[UR36][R2.64] ;  /* 0x0000002402027981 */ /* 0x000ea4000c1e1900 */
[----:B--2---:R-:W-:Y:S01]  /*40b0*/  ISETP.NE.AND P0, PT, R2, RZ, PT ;  /* 0x000000ff0200720c */ /* 0x004fe20003f05270 */
[----:B------:R-:W-:-:S12]  /*40c0*/  BRA `(.L_x_17870) ;  /* 0x0000000400fc7947 */ /* 0x000fd80003800000 */
.L_x_17871:
[----:B------:R-:W2:Y:S02]  /*40d0*/  LDG.E.U16 R2, desc[UR36][R2.64] ;  /* 0x0000002402027981 */ /* 0x000ea4000c1e1500 */
[----:B--2---:R-:W-:Y:S01]  /*40e0*/  ISETP.NE.AND P0, PT, R2, RZ, PT ;  /* 0x000000ff0200720c */ /* 0x004fe20003f05270 */
[----:B------:R-:W-:-:S12]  /*40f0*/  BRA `(.L_x_17870) ;  /* 0x0000000400f07947 */ /* 0x000fd80003800000 */
.L_x_17866:
        /* <DEDUP_REMOVED lines=9> */
.L_x_17874:
[----:B------:R-:W2:Y:S02]  /*4190*/  LDG.E.U16 R0, desc[UR36][R2.64] ;  /* 0x0000002402007981 */ /* 0x000ea4000c1e1500 */
[----:B--2---:R-:W-:-:S05]  /*41a0*/  HADD2.F32 R0, -RZ, R0.H0_H0 ;  /* 0x20000000ff007230 */ /* 0x004fca0000004100 */
[----:B------:R-:W-:Y:S01]  /*41b0*/  FSETP.NEU.FTZ.AND P0, PT, R0, RZ, PT ;  /* 0x000000ff0000720b */ /* 0x000fe20003f1d000 */
[----:B------:R-:W-:-:S12]  /*41c0*/  BRA `(.L_x_17870) ;  /* 0x0000000400bc7947 */ /* 0x000fd80003800000 */
.L_x_17873:
        /* <DEDUP_REMOVED lines=11> */
.L_x_17876:
        /* <DEDUP_REMOVED lines=8> */
.L_x_17875:
[----:B------:R-:W2:Y:S02]  /*4300*/  LDG.E.64 R2, desc[UR36][R2.64] ;  /* 0x0000002402027981 */ /* 0x000ea4000c1e1b00 */
[----:B--2---:R-:W-:Y:S01]  /*4310*/  DSETP.NEU.AND P0, PT, R2, RZ, PT ;  /* 0x000000ff0200722a */ /* 0x004fe20003f0d000 */
[----:B------:R-:W-:-:S13]  /*4320*/  BRA `(.L_x_17870) ;  /* 0x0000000400647947 */ /* 0x000fda0003800000 */
.L_x_17865:
        /* <DEDUP_REMOVED lines=11> */
.L_x_17879:
[----:B------:R-:W2:Y:S02]  /*43e0*/  LDG.E.128 R4, desc[UR36][R2.64] ;  /* 0x0000002402047981 */ /* 0x000ea4000c1e1d00 */
[----:B--2---:R-:W-:-:S06]  /*43f0*/  DSETP.NEU.AND P0, PT, R6, RZ, PT ;  /* 0x000000ff0600722a */ /* 0x004fcc0003f0d000 */
[----:B------:R-:W-:Y:S01]  /*4400*/  DSETP.NEU.OR P0, PT, R4, RZ, P0 ;  /* 0x000000ff0400722a */ /* 0x000fe2000070d400 */
[----:B------:R-:W-:-:S13]  /*4410*/  BRA `(.L_x_17870) ;  /* 0x0000000400287947 */ /* 0x000fda0003800000 */
.L_x_17878:
        /* <DEDUP_REMOVED lines=9> */
.L_x_17881:
        /* <DEDUP_REMOVED lines=11> */
.L_x_17880:
[----:B------:R-:W2:Y:S02]  /*4560*/  LDG.E.U16 R0, desc[UR36][R2.64] ;  /* 0x0000002402007981 */ /* 0x000ea4000c1e1500 */
[----:B--2---:R-:W-:-:S04]  /*4570*/  SHF.L.U32 R0, R0, 0x10, RZ ;  /* 0x0000001000007819 */ /* 0x004fc800000006ff */
[----:B------:R-:W-:Y:S01]  /*4580*/  FSETP.NEU.FTZ.AND P0, PT, R0, RZ, PT ;  /* 0x000000ff0000720b */ /* 0x000fe20003f1d000 */
[----:B------:R-:W-:-:S12]  /*4590*/  BRA `(.L_x_17870) ;  /* 0x0000000000c87947 */ /* 0x000fd80003800000 */
.L_x_17877:
        /* <DEDUP_REMOVED lines=11> */
.L_x_17884:
[----:B------:R-:W2:Y:S02]  /*4650*/  LDG.E.U8 R2, desc[UR36][R2.64] ;  /* 0x0000002402027981 */ /* 0x000ea4000c1e1100 */
[----:B--2---:R-:W-:Y:S01]  /*4660*/  ISETP.NE.AND P0, PT, R2, RZ, PT ;  /* 0x000000ff0200720c */ /* 0x004fe20003f05270 */
[----:B------:R-:W-:-:S12]  /*4670*/  BRA `(.L_x_17870) ;  /* 0x0000000000907947 */ /* 0x000fd80003800000 */
.L_x_17883:
[----:B------:R-:W2:Y:S02]  /*4680*/  LDG.E.U8 R2, desc[UR36][R2.64] ;  /* 0x0000002402027981 */ /* 0x000ea4000c1e1100 */
[----:B--2---:R-:W-:Y:S01]  /*4690*/  ISETP.NE.AND P0, PT, R2, RZ, PT ;  /* 0x000000ff0200720c */ /* 0x004fe20003f05270 */
[----:B------:R-:W-:-:S12]  /*46a0*/  BRA `(.L_x_17870) ;  /* 0x0000000000847947 */ /* 0x000fd80003800000 */
.L_x_17882:
        /* <DEDUP_REMOVED lines=9> */
.L_x_17869:
        /* <DEDUP_REMOVED lines=16> */
.L_x_17887:
[----:B------:R-:W-:Y:S01]  /*4840*/  PLOP3.LUT P0, PT, PT, PT, PT, 0x8, 0x80 ;  /* 0x000000000080781c */ /* 0x000fe20003f0e170 */
[----:B------:R-:W-:-:S12]  /*4850*/  BRA `(.L_x_17870) ;  /* 0x0000000000187947 */ /* 0x000fd80003800000 */
.L_x_17886:
[----:B------:R-:W2:Y:S02]  /*4860*/  LDG.E.64 R2, desc[UR36][R2.64] ;  /* 0x0000002402027981 */ /* 0x000ea4000c1e1b00 */
[----:B--2---:R-:W-:-:S04]  /*4870*/  ISETP.NE.U32.AND P0, PT, R2, RZ, PT ;  /* 0x000000ff0200720c */ /* 0x004fc80003f05070 */
[----:B------:R-:W-:Y:S01]  /*4880*/  ISETP.NE.AND.EX P0, PT, R3, RZ, PT, P0 ;  /* 0x000000ff0300720c */ /* 0x000fe20003f05300 */
[----:B------:R-:W-:-:S12]  /*4890*/  BRA `(.L_x_17870) ;  /* 0x0000000000087947 */ /* 0x000fd80003800000 */
.L_x_17885:
[----:B------:R-:W2:Y:S02]  /*48a0*/  LDG.E R2, desc[UR36][R2.64] ;  /* 0x0000002402027981 */ /* 0x000ea4000c1e1900 */
[----:B--2---:R-:W-:-:S13]  /*48b0*/  ISETP.NE.AND P0, PT, R2, RZ, PT ;  /* 0x000000ff0200720c */ /* 0x004fda0003f05270 */
.L_x_17870:
[----:B------:R-:W-:Y:S05]  /*48c0*/  BSYNC.RECONVERGENT B6 ;  /* 0x0000000000067941 */ /* 0x000fea0003800200 */
.L_x_17864:
        /* <DEDUP_REMOVED lines=18> */
.L_x_17892:
[----:B------:R0:W-:Y:S01]  /*49f0*/  STG.E.U8 desc[UR36][R2.64], R4 ;  /* 0x0000000402007986 */ /* 0x0001e2000c101124 */
[----:B------:R-:W-:Y:S05]  /*4a00*/  BRA `(.L_x_17894) ;  /* 0x0000000800fc7947 */ /* 0x000fea0003800000 */
.L_x_17891:
        /* <DEDUP_REMOVED lines=9> */
.L_x_17896:
[----:B------:R0:W-:Y:S01]  /*4aa0*/  STG.E desc[UR36][R2.64], R4 ;  /* 0x0000000402007986 */ /* 0x0001e2000c101924 */
[----:B------:R-:W-:Y:S05]  /*4ab0*/  BRA `(.L_x_17894) ;  /* 0x0000000800d07947 */ /* 0x000fea0003800000 */
.L_x_17895:
[----:B------:R0:W-:Y:S01]  /*4ac0*/  STG.E.U16 desc[UR36][R2.64], R4 ;  /* 0x0000000402007986 */ /* 0x0001e2000c101524 */
[----:B------:R-:W-:Y:S05]  /*4ad0*/  BRA `(.L_x_17894) ;  /* 0x0000000800c87947 */ /* 0x000fea0003800000 */
.L_x_17890:
        /* <DEDUP_REMOVED lines=9> */
.L_x_17898:
[----:B------:R-:W-:-:S04]  /*4b70*/  I2FP.F32.U32 R0, R4 ;  /* 0x0000000400007245 */ /* 0x000fc80000201000 */
[----:B------:R-:W-:-:S05]  /*4b80*/  F2FP.F16.F32.PACK_AB R0, RZ, R0 ;  /* 0x00000000ff00723e */ /* 0x000fca00000000ff */
[----:B------:R3:W-:Y:S01]  /*4b90*/  STG.E.U16 desc[UR36][R2.64], R0 ;  /* 0x0000000002007986 */ /* 0x0007e2000c101524 */
[----:B------:R-:W-:Y:S05]  /*4ba0*/  BRA `(.L_x_17894) ;  /* 0x0000000800947947 */ /* 0x000fea0003800000 */
.L_x_17897:
        /* <DEDUP_REMOVED lines=10> */
.L_x_17900:
[----:B------:R-:W-:-:S04]  /*4c50*/  I2FP.F32.U32 R4, R4 ;  /* 0x0000000400047245 */ /* 0x000fc80000201000 */
[----:B------:R-:W-:-:S04]  /*4c60*/  F2FP.F16.F32.PACK_AB R5, RZ, R4 ;  /* 0x00000004ff05723e */ /* 0x000fc800000000ff */
[----:B------:R-:W-:-:S05]  /*4c70*/  PRMT R5, R5, 0x5410, RZ ;  /* 0x0000541005057816 */ /* 0x000fca00000000ff */
[----:B------:R0:W-:Y:S01]  /*4c80*/  STG.E desc[UR36][R2.64], R5 ;  /* 0x0000000502007986 */ /* 0x0001e2000c101924 */
[----:B------:R-:W-:Y:S05]  /*4c90*/  BRA `(.L_x_17894) ;  /* 0x0000000800587947 */ /* 0x000fea0003800000 */
.L_x_17899:
[----:B------:R-:W0:Y:S02]  /*4ca0*/  I2F.F64.U32 R4, R4 ;  /* 0x0000000400047312 */ /* 0x000e240000201800 */
[----:B0-----:R2:W-:Y:S01]  /*4cb0*/  STG.E.64 desc[UR36][R2.64], R4 ;  /* 0x0000000402007986 */ /* 0x0015e2000c101b24 */
[----:B------:R-:W-:Y:S05]  /*4cc0*/  BRA `(.L_x_17894) ;  /* 0x00000008004c7947 */ /* 0x000fea0003800000 */
.L_x_17889:
        /* <DEDUP_REMOVED lines=12> */
.L_x_17904:
        /* <DEDUP_REMOVED lines=17> */
.L_x_17906:
[----:B------:R-:W-:Y:S05]  /*4ea0*/  BSYNC.RECONVERGENT B0 ;  /* 0x0000000000007941 */ /* 0x000fea0003800200 */
.L_x_17905:
[----:B------:R0:W-:Y:S01]  /*4eb0*/  STG.E.U8 desc[UR36][R2.64], R0 ;  /* 0x0000000002007986 */ /* 0x0001e2000c101124 */
[----:B------:R-:W-:Y:S05]  /*4ec0*/  BRA `(.L_x_17894) ;  /* 0x0000000400cc7947 */ /* 0x000fea0003800000 */
.L_x_17903:
        /* <DEDUP_REMOVED lines=17> */
.L_x_17908:
[----:B------:R-:W-:Y:S05]  /*4fe0*/  BSYNC.RECONVERGENT B0 ;  /* 0x0000000000007941 */ /* 0x000fea0003800200 */
.L_x_17907:
[----:B------:R0:W-:Y:S01]  /*4ff0*/  STG.E.U8 desc[UR36][R2.64], R0 ;  /* 0x0000000002007986 */ /* 0x0001e2000c101124 */
[----:B------:R-:W-:Y:S05]  /*5000*/  BRA `(.L_x_17894) ;  /* 0x00000004007c7947 */ /* 0x000fea0003800000 */
.L_x_17902:
        /* <DEDUP_REMOVED lines=21> */
.L_x_17910:
[----:B------:R-:W-:-:S05]  /*5160*/  IMAD.MOV.U32 R5, RZ, RZ, RZ ;  /* 0x000000ffff057224 */ /* 0x000fca00078e00ff */
[----:B------:R0:W-:Y:S01]  /*5170*/  STG.E.64 desc[UR36][R2.64], R4 ;  /* 0x0000000402007986 */ /* 0x0001e2000c101b24 */
[----:B------:R-:W-:Y:S05]  /*5180*/  BRA `(.L_x_17894) ;  /* 0x00000004001c7947 */ /* 0x000fea0003800000 */
.L_x_17909:
[----:B------:R0:W-:Y:S01]  /*5190*/  STG.E desc[UR36][R2.64], R4 ;  /* 0x0000000402007986 */ /* 0x0001e2000c101924 */
[----:B------:R-:W-:Y:S05]  /*51a0*/  BRA `(.L_x_17894) ;  /* 0x0000000400147947 */ /* 0x000fea0003800000 */
.L_x_17901:
        /* <DEDUP_REMOVED lines=8> */
.L_x_17912:
[----:B------:R-:W0:Y:S01]  /*5230*/  I2F.F64.U32 R4, R4 ;  /* 0x0000000400047312 */ /* 0x000e220000201800 */
[----:B------:R-:W-:-:S05]  /*5240*/  CS2R R6, SRZ ;  /* 0x0000000000067805 */ /* 0x000fca000001ff00 */
[----:B0-----:R0:W-:Y:S01]  /*5250*/  STG.E.128 desc[UR36][R2.64], R4 ;  /* 0x0000000402007986 */ /* 0x0011e2000c101d24 */
[----:B------:R-:W-:Y:S05]  /*5260*/  BRA `(.L_x_17894) ;  /* 0x0000000000e47947 */ /* 0x000fea0003800000 */
.L_x_17911:
[----:B------:R-:W-:-:S09]  /*5270*/  UISETP.NE.AND UP0, UPT, UR4, 0xf, UPT ;  /* 0x0000000f0400788c */ /* 0x000fd2000bf05270 */
[----:B------:R-:W-:Y:S05]  /*5280*/  BRA.U !UP0, `(.L_x_17913) ;  /* 0x0000000108d07547 */ /* 0x000fea000b800000 */
[----:B------:R-:W-:-:S09]  /*5290*/  UISETP.NE.AND UP0, UPT, UR4, 0x17, UPT ;  /* 0x000000170400788c */ /* 0x000fd2000bf05270 */
[----:B------:R-:W-:Y:S05]  /*52a0*/  BRA.U !UP0, `(.L_x_17914) ;  /* 0x0000000108847547 */ /* 0x000fea000b800000 */
[----:B------:R-:W-:-:S09]  /*52b0*/  UISETP.NE.AND UP0, UPT, UR4, 0x18, UPT ;  /* 0x000000180400788c */ /* 0x000fd2000bf05270 */
[----:B------:R-:W-:Y:S05]  /*52c0*/  BRA.U !UP0, `(.L_x_17915) ;  /* 0x0000000108447547 */ /* 0x000fea000b800000 */
.L_x_17893:
        /* <DEDUP_REMOVED lines=16> */
.L_x_17916:
[----:B------:R-:W-:Y:S05]  /*53d0*/  BRA `(.L_x_17894) ;  /* 0x0000000000887947 */ /* 0x000fea0003800000 */
.L_x_17915:
        /* <DEDUP_REMOVED lines=11> */
.L_x_17918:
[----:B------:R-:W-:Y:S05]  /*5490*/  BSYNC.RECONVERGENT B0 ;  /* 0x0000000000007941 */ /* 0x000fea0003800200 */
.L_x_17917:
[----:B------:R0:W-:Y:S01]  /*54a0*/  STG.E.U8 desc[UR36][R2.64], R5 ;  /* 0x0000000502007986 */ /* 0x0001e2000c101124 */
[----:B------:R-:W-:Y:S05]  /*54b0*/  BRA `(.L_x_17894) ;  /* 0x0000000000507947 */ /* 0x000fea0003800000 */
.L_x_17914:
        /* <DEDUP_REMOVED lines=12> */
.L_x_17919:
[----:B------:R-:W-:Y:S01]  /*5580*/  HFMA2 R5, -RZ, RZ, 0, 7.569789886474609375e-06 ;  /* 0x0000007fff057431 */ /* 0x000fe200000001ff */
[----:B------:R-:W-:-:S04]  /*5590*/  ISETP.GT.U32.AND P0, PT, R7, 0x7f800000, PT ;  /* 0x7f8000000700780c */ /* 0x000fc80003f04070 */
[----:B------:R-:W-:-:S05]  /*55a0*/  SEL R5, R5, 0x7c, P0 ;  /* 0x0000007c05057807 */ /* 0x000fca0000000000 */
[----:B------:R0:W-:Y:S01]  /*55b0*/  STG.E.U8 desc[UR36][R2.64], R5 ;  /* 0x0000000502007986 */ /* 0x0001e2000c101124 */
[----:B------:R-:W-:Y:S05]  /*55c0*/  BRA `(.L_x_17894) ;  /* 0x00000000000c7947 */ /* 0x000fea0003800000 */
.L_x_17913:
[----:B------:R-:W-:-:S04]  /*55d0*/  I2FP.F32.U32 R0, R4 ;  /* 0x0000000400007245 */ /* 0x000fc80000201000 */
[----:B------:R-:W-:-:S05]  /*55e0*/  F2FP.BF16.F32.PACK_AB R0, RZ, R0 ;  /* 0x00000000ff00723e */ /* 0x000fca00000010ff */
[----:B------:R0:W-:Y:S02]  /*55f0*/  STG.E.U16 desc[UR36][R2.64], R0 ;  /* 0x0000000002007986 */ /* 0x0001e4000c101524 */
.L_x_17894:
[----:B------:R-:W-:Y:S05]  /*5600*/  BSYNC.RECONVERGENT B6 ;  /* 0x0000000000067941 */ /* 0x000fea0003800200 */
.L_x_17888:
[----:B------:R-:W-:-:S07]  /*5610*/  VIADD R17, R17, 0x80 ;  /* 0x0000008011117836 */ /* 0x000fce0000000000 */
.L_x_17862:
[----:B------:R-:W-:Y:S05]  /*5620*/  BSYNC.RECONVERGENT B7 ;  /* 0x0000000000077941 */ /* 0x000fea0003800200 */
.L_x_17861:
        /* <DEDUP_REMOVED lines=307> */
.L_x_17922:
        /* <DEDUP_REMOVED lines=18> */
.L_x_17927:
[----:B------:R-:W2:Y:S02]  /*6a80*/  LDG.E.U8 R2, desc[UR36][R2.64] ;  /* 0x0000002402027981 */ /* 0x000ea4000c1e1100 */
[----:B--2---:R-:W-:Y:S01]  /*6a90*/  ISETP.NE.AND P0, PT, R2, RZ, PT ;  /* 0x000000ff0200720c */ /* 0x004fe20003f05270 */
[----:B------:R-:W-:-:S12]  /*6aa0*/  BRA `(.L_x_17929) ;  /* 0x0000000800307947 */ /* 0x000fd80003800000 */
.L_x_17926:
        /* <DEDUP_REMOVED lines=10> */
.L_x_17931:
[----:B------:R-:W2:Y:S02]  /*6b50*/  LDG.E R2, desc[UR36][R2.64] ;  /* 0x0000002402027981 */ /* 0x000ea4000c1e1900 */
[----:B--2---:R-:W-:Y:S01]  /*6b60*/  ISETP.NE.AND P0, PT, R2, RZ, PT ;  /* 0x000000ff0200720c */ /* 0x004fe20003f05270 */
[----:B------:R-:W-:-:S12]  /*6b70*/  BRA `(.L_x_17929) ;  /* 0x0000000400fc7947 */ /* 0x000fd80003800000 */
.L_x_17930:
[----:B------:R-:W2:Y:S02]  /*6b80*/  LDG.E.U16 R2, desc[UR36][R2.64] ;  /* 0x0000002402027981 */ /* 0x000ea4000c1e1500 */
[----:B--2---:R-:W-:Y:S01]  /*6b90*/  ISETP.NE.AND P0, PT, R2, RZ, PT ;  /* 0x000000ff0200720c */ /* 0x004fe20003f05270 */
[----:B------:R-:W-:-:S12]  /*6ba0*/  BRA `(.L_x_17929) ;  /* 0x0000000400f07947 */ /* 0x000fd80003800000 */
.L_x_17925:
        /* <DEDUP_REMOVED lines=9> */
.L_x_17933:
[----:B------:R-:W2:Y:S02]  /*6c40*/  LDG.E.U16 R0, desc[UR36][R2.64] ;  /* 0x0000002402007981 */ /* 0x000ea4000c1e1500 */
[----:B--2---:R-:W-:-:S05]  /*6c50*/  HADD2.F32 R0, -RZ, R0.H0_H0 ;  /* 0x20000000ff007230 */ /* 0x004fca0000004100 */
[----:B------:R-:W-:Y:S01]  /*6c60*/  FSETP.NEU.FTZ.AND P0, PT, R0, RZ, PT ;  /* 0x000000ff0000720b */ /* 0x000fe20003f1d000 */
[----:B------:R-:W-:-:S12]  /*6c70*/  BRA `(.L_x_17929) ;  /* 0x0000000400bc7947 */ /* 0x000fd80003800000 */
.L_x_17932:
        /* <DEDUP_REMOVED lines=11> */
.L_x_17935:
        /* <DEDUP_REMOVED lines=8> */
.L_x_17934:
[----:B------:R-:W2:Y:S02]  /*6db0*/  LDG.E.64 R2, desc[UR36][R2.64] ;  /* 0x0000002402027981 */ /* 0x000ea4000c1e1b00 */
[----:B--2---:R-:W-:Y:S01]  /*6dc0*/  DSETP.NEU.AND P0, PT, R2, RZ, PT ;  /* 0x000000ff0200722a */ /* 0x004fe20003f0d000 */
[----:B------:R-:W-:-:S13]  /*6dd0*/  BRA `(.L_x_17929) ;  /* 0x0000000400647947 */ /* 0x000fda0003800000 */
.L_x_17924:
        /* <DEDUP_REMOVED lines=11> */
.L_x_17938:
[----:B------:R-:W2:Y:S02]  /*6e90*/  LDG.E.128 R4, desc[UR36][R2.64] ;  /* 0x0000002402047981 */ /* 0x000ea4000c1e1d00 */
[----:B--2---:R-:W-:-:S06]  /*6ea0*/  DSETP.NEU.AND P0, PT, R6, RZ, PT ;  /* 0x000000ff0600722a */ /* 0x004fcc0003f0d000 */
[----:B------:R-:W-:Y:S01]  /*6eb0*/  DSETP.NEU.OR P0, PT, R4, RZ, P0 ;  /* 0x000000ff0400722a */ /* 0x000fe2000070d400 */
[----:B------:R-:W-:-:S13]  /*6ec0*/  BRA `(.L_x_17929) ;  /* 0x0000000400287947 */ /* 0x000fda0003800000 */
.L_x_17937:
        /* <DEDUP_REMOVED lines=9> */
.L_x_17940:
        /* <DEDUP_REMOVED lines=11> */
.L_x_17939:
[----:B------:R-:W2:Y:S02]  /*7010*/  LDG.E.U16 R0, desc[UR36][R2.64] ;  /* 0x0000002402007981 */ /* 0x000ea4000c1e1500 */
[----:B--2---:R-:W-:-:S05]  /*7020*/  IMAD.U32 R0, R0, 0x10000, RZ ;  /* 0x0001000000007824 */ /* 0x004fca00078e00ff */
[----:B------:R-:W-:Y:S01]  /*7030*/  FSETP.NEU.FTZ.AND P0, PT, R0, RZ, PT ;  /* 0x000000ff0000720b */ /* 0x000fe20003f1d000 */
[----:B------:R-:W-:-:S12]  /*7040*/  BRA `(.L_x_17929) ;  /* 0x0000000000c87947 */ /* 0x000fd80003800000 */
.L_x_17936:
        /* <DEDUP_REMOVED lines=11> */
.L_x_17943:
[----:B------:R-:W2:Y:S02]  /*7100*/  LDG.E.U8 R2, desc[UR36][R2.64] ;  /* 0x0000002402027981 */ /* 0x000ea4000c1e1100 */
[----:B--2---:R-:W-:Y:S01]  /*7110*/  ISETP.NE.AND P0, PT, R2, RZ, PT ;  /* 0x000000ff0200720c */ /* 0x004fe20003f05270 */
[----:B------:R-:W-:-:S12]  /*7120*/  BRA `(.L_x_17929) ;  /* 0x0000000000907947 */ /* 0x000fd80003800000 */
.L_x_17942:
[----:B------:R-:W2:Y:S02]  /*7130*/  LDG.E.U8 R2, desc[UR36][R2.64] ;  /* 0x0000002402027981 */ /* 0x000ea4000c1e1100 */
[----:B--2---:R-:W-:Y:S01]  /*7140*/  ISETP.NE.AND P0, PT, R2, RZ, PT ;  /* 0x000000ff0200720c */ /* 0x004fe20003f05270 */
[----:B------:R-:W-:-:S12]  /*7150*/  BRA `(.L_x_17929) ;  /* 0x0000000000847947 */ /* 0x000fd80003800000 */
.L_x_17941:
        /* <DEDUP_REMOVED lines=9> */
.L_x_17928:
        /* <DEDUP_REMOVED lines=16> */
.L_x_17946:
[----:B------:R-:W-:Y:S01]  /*72f0*/  PLOP3.LUT P0, PT, PT, PT, PT, 0x8, 0x80 ;  /* 0x000000000080781c */ /* 0x000fe20003f0e170 */
[----:B------:R-:W-:-:S12]  /*7300*/  BRA `(.L_x_17929) ;  /* 0x0000000000187947 */ /* 0x000fd80003800000 */
.L_x_17945:
[----:B------:R-:W2:Y:S02]  /*7310*/  LDG.E.64 R2, desc[UR36][R2.64] ;  /* 0x0000002402027981 */ /* 0x000ea4000c1e1b00 */
[----:B--2---:R-:W-:-:S04]  /*7320*/  ISETP.NE.U32.AND P0, PT, R2, RZ, PT ;  /* 0x000000ff0200720c */ /* 0x004fc80003f05070 */
[----:B------:R-:W-:Y:S01]  /*7330*/  ISETP.NE.AND.EX P0, PT, R3, RZ, PT, P0 ;  /* 0x000000ff0300720c */ /* 0x000fe20003f05300 */
[----:B------:R-:W-:-:S12]  /*7340*/  BRA `(.L_x_17929) ;  /* 0x0000000000087947 */ /* 0x000fd80003800000 */
.L_x_17944:
[----:B------:R-:W2:Y:S02]  /*7350*/  LDG.E R2, desc[UR36][R2.64] ;  /* 0x0000002402027981 */ /* 0x000ea4000c1e1900 */
[----:B--2---:R-:W-:-:S13]  /*7360*/  ISETP.NE.AND P0, PT, R2, RZ, PT ;  /* 0x000000ff0200720c */ /* 0x004fda0003f05270 */
.L_x_17929:
[----:B------:R-:W-:Y:S05]  /*7370*/  BSYNC.RECONVERGENT B6 ;  /* 0x0000000000067941 */ /* 0x000fea0003800200 */
.L_x_17923:
[----:B------:R-:W0:Y:S01]  /*7380*/  LDCU.64 UR6, c[0x0][0x580] ;  /* 0x0000b000ff0677ac */ /* 0x000e220008000a00 */
[----:B------:R-:W-:Y:S01]  /*7390*/  BSSY.RECONVERGENT B6, `(.L_x_17947) ;  /* 0x00000d2000067945 */ /* 0x000fe20003800200 */
[----:B------:R-:W-:Y:S01]  /*73a0*/  SEL R4, RZ, 0x1, P0 ;  /* 0x00000001ff047807 */ /* 0x000fe20000000000 */
        /* <DEDUP_REMOVED lines=15> */
.L_x_17951:
[----:B------:R0:W-:Y:S01]  /*74a0*/  STG.E.U8 desc[UR36][R2.64], R4 ;  /* 0x0000000402007986 */ /* 0x0001e2000c101124 */
[----:B------:R-:W-:Y:S05]  /*74b0*/  BRA `(.L_x_17953) ;  /* 0x0000000800fc7947 */ /* 0x000fea0003800000 */
.L_x_17950:
        /* <DEDUP_REMOVED lines=9> */
.L_x_17955:
[----:B------:R0:W-:Y:S01]  /*7550*/  STG.E desc[UR36][R2.64], R4 ;  /* 0x0000000402007986 */ /* 0x0001e2000c101924 */
[----:B------:R-:W-:Y:S05]  /*7560*/  BRA `(.L_x_17953) ;  /* 0x0000000800d07947 */ /* 0x000fea0003800000 */
.L_x_17954:
[----:B------:R0:W-:Y:S01]  /*7570*/  STG.E.U16 desc[UR36][R2.64], R4 ;  /* 0x0000000402007986 */ /* 0x0001e2000c101524 */
[----:B------:R-:W-:Y:S05]  /*7580*/  BRA `(.L_x_17953) ;  /* 0x0000000800c87947 */ /* 0x000fea0003800000 */
.L_x_17949:
        /* <DEDUP_REMOVED lines=9> */
.L_x_17957:
[----:B------:R-:W-:-:S04]  /*7620*/  I2FP.F32.U32 R0, R4 ;  /* 0x0000000400007245 */ /* 0x000fc80000201000 */
[----:B------:R-:W-:-:S05]  /*7630*/  F2FP.F16.F32.PACK_AB R0, RZ, R0 ;  /* 0x00000000ff00723e */ /* 0x000fca00000000ff */
[----:B------:R0:W-:Y:S01]  /*7640*/  STG.E.U16 desc[UR36][R2.64], R0 ;  /* 0x0000000002007986 */ /* 0x0001e2000c101524 */
[----:B------:R-:W-:Y:S05]  /*7650*/  BRA `(.L_x_17953) ;  /* 0x0000000800947947 */ /* 0x000fea0003800000 */
.L_x_17956:
        /* <DEDUP_REMOVED lines=10> */
.L_x_17959:
[----:B------:R-:W-:-:S04]  /*7700*/  I2FP.F32.U32 R4, R4 ;  /* 0x0000000400047245 */ /* 0x000fc80000201000 */
[----:B------:R-:W-:-:S04]  /*7710*/  F2FP.F16.F32.PACK_AB R5, RZ, R4 ;  /* 0x00000004ff05723e */ /* 0x000fc800000000ff */
[----:B------:R-:W-:-:S05]  /*7720*/  PRMT R5, R5, 0x5410, RZ ;  /* 0x0000541005057816 */ /* 0x000fca00000000ff */
[----:B------:R0:W-:Y:S01]  /*7730*/  STG.E desc[UR36][R2.64], R5 ;  /* 0x0000000502007986 */ /* 0x0001e2000c101924 */
[----:B------:R-:W-:Y:S05]  /*7740*/  BRA `(.L_x_17953) ;  /* 0x0000000800587947 */ /* 0x000fea0003800000 */
.L_x_17958:
[----:B------:R-:W0:Y:S02]  /*7750*/  I2F.F64.U32 R4, R4 ;  /* 0x0000000400047312 */ /* 0x000e240000201800 */
[----:B0-----:R0:W-:Y:S01]  /*7760*/  STG.E.64 desc[UR36][R2.64], R4 ;  /* 0x0000000402007986 */ /* 0x0011e2000c101b24 */
[----:B------:R-:W-:Y:S05]  /*7770*/  BRA `(.L_x_17953) ;  /* 0x00000008004c7947 */ /* 0x000fea0003800000 */
.L_x_17948:
        /* <DEDUP_REMOVED lines=12> */
.L_x_17963:
        /* <DEDUP_REMOVED lines=17> */
.L_x_17965:
[----:B------:R-:W-:Y:S05]  /*7950*/  BSYNC.RECONVERGENT B0 ;  /* 0x0000000000007941 */ /* 0x000fea0003800200 */
.L_x_17964:
[----:B------:R0:W-:Y:S01]  /*7960*/  STG.E.U8 desc[UR36][R2.64], R0 ;  /* 0x0000000002007986 */ /* 0x0001e2000c101124 */
[----:B------:R-:W-:Y:S05]  /*7970*/  BRA `(.L_x_17953) ;  /* 0x0000000400cc7947 */ /* 0x000fea0003800000 */
.L_x_17962:
        /* <DEDUP_REMOVED lines=17> */
.L_x_17967:
[----:B------:R-:W-:Y:S05]  /*7a90*/  BSYNC.RECONVERGENT B0 ;  /* 0x0000000000007941 */ /* 0x000fea0003800200 */
.L_x_17966:
[----:B------:R0:W-:Y:S01]  /*7aa0*/  STG.E.U8 desc[UR36][R2.64], R0 ;  /* 0x0000000002007986 */ /* 0x0001e2000c101124 */
[----:B------:R-:W-:Y:S05]  /*7ab0*/  BRA `(.L_x_17953) ;  /* 0x00000004007c7947 */ /* 0x000fea0003800000 */
.L_x_17961:
        /* <DEDUP_REMOVED lines=21> */
.L_x_17969:
[----:B------:R-:W-:-:S05]  /*7c10*/  MOV R5, RZ ;  /* 0x000000ff00057202 */ /* 0x000fca0000000f00 */
[----:B------:R0:W-:Y:S01]  /*7c20*/  STG.E.64 desc[UR36][R2.64], R4 ;  /* 0x0000000402007986 */ /* 0x0001e2000c101b24 */
[----:B------:R-:W-:Y:S05]  /*7c30*/  BRA `(.L_x_17953) ;  /* 0x00000004001c7947 */ /* 0x000fea0003800000 */
.L_x_17968:
[----:B------:R0:W-:Y:S01]  /*7c40*/  STG.E desc[UR36][R2.64], R4 ;  /* 0x0000000402007986 */ /* 0x0001e2000c101924 */
[----:B------:R-:W-:Y:S05]  /*7c50*/  BRA `(.L_x_17953) ;  /* 0x0000000400147947 */ /* 0x000fea0003800000 */
.L_x_17960:
        /* <DEDUP_REMOVED lines=8> */
.L_x_17971:
[----:B------:R-:W0:Y:S01]  /*7ce0*/  I2F.F64.U32 R4, R4 ;  /* 0x0000000400047312 */ /* 0x000e220000201800 */
[----:B------:R-:W-:-:S05]  /*7cf0*/  CS2R R6, SRZ ;  /* 0x0000000000067805 */ /* 0x000fca000001ff00 */
[----:B0-----:R0:W-:Y:S01]  /*7d00*/  STG.E.128 desc[UR36][R2.64], R4 ;  /* 0x0000000402007986 */ /* 0x0011e2000c101d24 */
[----:B------:R-:W-:Y:S05]  /*7d10*/  BRA `(.L_x_17953) ;  /* 0x0000000000e47947 */ /* 0x000fea0003800000 */
.L_x_17970:
[----:B------:R-:W-:-:S09]  /*7d20*/  UISETP.NE.AND UP0, UPT, UR4, 0xf, UPT ;  /* 0x0000000f0400788c */ /* 0x000fd2000bf05270 */
[----:B------:R-:W-:Y:S05]  /*7d30*/  BRA.U !UP0, `(.L_x_17972) ;  /* 0x0000000108d07547 */ /* 0x000fea000b800000 */
[----:B------:R-:W-:-:S09]  /*7d40*/  UISETP.NE.AND UP0, UPT, UR4, 0x17, UPT ;  /* 0x000000170400788c */ /* 0x000fd2000bf05270 */
[----:B------:R-:W-:Y:S05]  /*7d50*/  BRA.U !UP0, `(.L_x_17973) ;  /* 0x0000000108847547 */ /* 0x000fea000b800000 */
[----:B------:R-:W-:-:S09]  /*7d60*/  UISETP.NE.AND UP0, UPT, UR4, 0x18, UPT ;  /* 0x000000180400788c */ /* 0x000fd2000bf05270 */
[----:B------:R-:W-:Y:S05]  /*7d70*/  BRA.U !UP0, `(.L_x_17974) ;  /* 0x0000000108447547 */ /* 0x000fea000b800000 */
.L_x_17952:
        /* <DEDUP_REMOVED lines=16> */
.L_x_17975:
[----:B------:R-:W-:Y:S05]  /*7e80*/  BRA `(.L_x_17953) ;  /* 0x0000000000887947 */ /* 0x000fea0003800000 */
.L_x_17974:
        /* <DEDUP_REMOVED lines=11> */
.L_x_17977:
[----:B------:R-:W-:Y:S05]  /*7f40*/  BSYNC.RECONVERGENT B0 ;  /* 0x0000000000007941 */ /* 0x000fea0003800200 */
.L_x_17976:
[----:B------:R3:W-:Y:S01]  /*7f50*/  STG.E.U8 desc[UR36][R2.64], R5 ;  /* 0x0000000502007986 */ /* 0x0007e2000c101124 */
[----:B------:R-:W-:Y:S05]  /*7f60*/  BRA `(.L_x_17953) ;  /* 0x0000000000507947 */ /* 0x000fea0003800000 */
.L_x_17973:
        /* <DEDUP_REMOVED lines=12> */
.L_x_17978:
[----:B------:R-:W-:Y:S01]  /*8030*/  IMAD.MOV.U32 R5, RZ, RZ, 0x7f ;  /* 0x0000007fff057424 */ /* 0x000fe200078e00ff */
[----:B------:R-:W-:-:S04]  /*8040*/  ISETP.GT.U32.AND P0, PT, R7, 0x7f800000, PT ;  /* 0x7f8000000700780c */ /* 0x000fc80003f04070 */
[----:B------:R-:W-:-:S05]  /*8050*/  SEL R5, R5, 0x7c, P0 ;  /* 0x0000007c05057807 */ /* 0x000fca0000000000 */
[----:B------:R1:W-:Y:S01]  /*8060*/  STG.E.U8 desc[UR36][R2.64], R5 ;  /* 0x0000000502007986 */ /* 0x0003e2000c101124 */
[----:B------:R-:W-:Y:S05]  /*8070*/  BRA `(.L_x_17953) ;  /* 0x00000000000c7947 */ /* 0x000fea0003800000 */
.L_x_17972:
[----:B------:R-:W-:-:S04]  /*8080*/  I2FP.F32.U32 R0, R4 ;  /* 0x0000000400007245 */ /* 0x000fc80000201000 */
[----:B------:R-:W-:-:S05]  /*8090*/  F2FP.BF16.F32.PACK_AB R0, RZ, R0 ;  /* 0x00000000ff00723e */ /* 0x000fca00000010ff */
[----:B------:R0:W-:Y:S02]  /*80a0*/  STG.E.U16 desc[UR36][R2.64], R0 ;  /* 0x0000000002007986 */ /* 0x0001e4000c101524 */
.L_x_17953:
[----:B------:R-:W-:Y:S05]  /*80b0*/  BSYNC.RECONVERGENT B6 ;  /* 0x0000000000067941 */ /* 0x000fea0003800200 */
.L_x_17947:
[----:B------:R-:W-:-:S07]  /*80c0*/  IADD3 R17, PT, PT, R17, 0x80, RZ ;  /* 0x0000008011117810 */ /* 0x000fce0007ffe0ff */
.L_x_17921:
[----:B------:R-:W-:Y:S05]  /*80d0*/  BSYNC.RECONVERGENT B7 ;  /* 0x0000000000077941 */ /* 0x000fea0003800200 */
.L_x_17920:
        /* <DEDUP_REMOVED lines=306> */
.L_x_17979:
        /* <DEDUP_REMOVED lines=20> */
.L_x_17984:
[----:B------:R-:W2:Y:S02]  /*9540*/  LDG.E.U8 R2, desc[UR36][R2.64] ;  /* 0x0000002402027981 */ /* 0x000ea4000c1e1100 */
[----:B--2---:R-:W-:Y:S01]  /*9550*/  ISETP.NE.AND P0, PT, R2, RZ, PT ;  /* 0x000000ff0200720c */ /* 0x004fe20003f05270 */
[----:B------:R-:W-:-:S12]  /*9560*/  BRA `(.L_x_17986) ;  /* 0x0000000800307947 */ /* 0x000fd80003800000 */
.L_x_17983:
        /* <DEDUP_REMOVED lines=10> */
.L_x_17988:
[----:B------:R-:W2:Y:S02]  /*9610*/  LDG.E R2, desc[UR36][R2.64] ;  /* 0x0000002402027981 */ /* 0x000ea4000c1e1900 */
[----:B--2---:R-:W-:Y:S01]  /*9620*/  ISETP.NE.AND P0, PT, R2, RZ, PT ;  /* 0x000000ff0200720c */ /* 0x004fe20003f05270 */
[----:B------:R-:W-:-:S12]  /*9630*/  BRA `(.L_x_17986) ;  /* 0x0000000400fc7947 */ /* 0x000fd80003800000 */
.L_x_17987:
[----:B------:R-:W2:Y:S02]  /*9640*/  LDG.E.U16 R2, desc[UR36][R2.64] ;  /* 0x0000002402027981 */ /* 0x000ea4000c1e1500 */
[----:B--2---:R-:W-:Y:S01]  /*9650*/  ISETP.NE.AND P0, PT, R2, RZ, PT ;  /* 0x000000ff0200720c */ /* 0x004fe20003f05270 */
[----:B------:R-:W-:-:S12]  /*9660*/  BRA `(.L_x_17986) ;  /* 0x0000000400f07947 */ /* 0x000fd80003800000 */
.L_x_17982:
        /* <DEDUP_REMOVED lines=9> */
.L_x_17990:
[----:B------:R-:W2:Y:S02]  /*9700*/  LDG.E.U16 R0, desc[UR36][R2.64] ;  /* 0x0000002402007981 */ /* 0x000ea4000c1e1500 */
[----:B--2---:R-:W-:-:S05]  /*9710*/  HADD2.F32 R0, -RZ, R0.H0_H0 ;  /* 0x20000000ff007230 */ /* 0x004fca0000004100 */
[----:B------:R-:W-:Y:S01]  /*9720*/  FSETP.NEU.FTZ.AND P0, PT, R0, RZ, PT ;  /* 0x000000ff0000720b */ /* 0x000fe20003f1d000 */
[----:B------:R-:W-:-:S12]  /*9730*/  BRA `(.L_x_17986) ;  /* 0x0000000400bc7947 */ /* 0x000fd80003800000 */
.L_x_17989:
        /* <DEDUP_REMOVED lines=11> */
.L_x_17992:
        /* <DEDUP_REMOVED lines=8> */
.L_x_17991:
[----:B------:R-:W2:Y:S02]  /*9870*/  LDG.E.64 R2, desc[UR36][R2.64] ;  /* 0x0000002402027981 */ /* 0x000ea4000c1e1b00 */
[----:B--2---:R-:W-:Y:S01]  /*9880*/  DSETP.NEU.AND P0, PT, R2, RZ, PT ;  /* 0x000000ff0200722a */ /* 0x004fe20003f0d000 */
[----:B------:R-:W-:-:S13]  /*9890*/  BRA `(.L_x_17986) ;  /* 0x0000000400647947 */ /* 0x000fda0003800000 */
.L_x_17981:
        /* <DEDUP_REMOVED lines=11> */
.L_x_17995:
[----:B------:R-:W2:Y:S02]  /*9950*/  LDG.E.128 R4, desc[UR36][R2.64] ;  /* 0x0000002402047981 */ /* 0x000ea4000c1e1d00 */
[----:B--2---:R-:W-:-:S06]  /*9960*/  DSETP.NEU.AND P0, PT, R6, RZ, PT ;  /* 0x000000ff0600722a */ /* 0x004fcc0003f0d000 */
[----:B------:R-:W-:Y:S01]  /*9970*/  DSETP.NEU.OR P0, PT, R4, RZ, P0 ;  /* 0x000000ff0400722a */ /* 0x000fe2000070d400 */
[----:B------:R-:W-:-:S13]  /*9980*/  BRA `(.L_x_17986) ;  /* 0x0000000400287947 */ /* 0x000fda0003800000 */
.L_x_17994:
        /* <DEDUP_REMOVED lines=9> */
.L_x_17997:
        /* <DEDUP_REMOVED lines=11> */
.L_x_17996:
[----:B------:R-:W2:Y:S02]  /*9ad0*/  LDG.E.U16 R0, desc[UR36][R2.64] ;  /* 0x0000002402007981 */ /* 0x000ea4000c1e1500 */
[----:B--2---:R-:W-:-:S05]  /*9ae0*/  IMAD.U32 R0, R0, 0x10000, RZ ;  /* 0x0001000000007824 */ /* 0x004fca00078e00ff */
[----:B------:R-:W-:Y:S01]  /*9af0*/  FSETP.NEU.FTZ.AND P0, PT, R0, RZ, PT ;  /* 0x000000ff0000720b */ /* 0x000fe20003f1d000 */
[----:B------:R-:W-:-:S12]  /*9b00*/  BRA `(.L_x_17986) ;  /* 0x0000000000c87947 */ /* 0x000fd80003800000 */
.L_x_17993:
        /* <DEDUP_REMOVED lines=11> */
.L_x_18000:
[----:B------:R-:W2:Y:S02]  /*9bc0*/  LDG.E.U8 R2, desc[UR36][R2.64] ;  /* 0x0000002402027981 */ /* 0x000ea4000c1e1100 */
[----:B--2---:R-:W-:Y:S01]  /*9bd0*/  ISETP.NE.AND P0, PT, R2, RZ, PT ;  /* 0x000000ff0200720c */ /* 0x004fe20003f05270 */
[----:B------:R-:W-:-:S12]  /*9be0*/  BRA `(.L_x_17986) ;  /* 0x0000000000907947 */ /* 0x000fd80003800000 */
.L_x_17999:
[----:B------:R-:W2:Y:S02]  /*9bf0*/  LDG.E.U8 R2, desc[UR36][R2.64] ;  /* 0x0000002402027981 */ /* 0x000ea4000c1e1100 */
[----:B--2---:R-:W-:Y:S01]  /*9c00*/  ISETP.NE.AND P0, PT, R2, RZ, PT ;  /* 0x000000ff0200720c */ /* 0x004fe20003f05270 */
[----:B------:R-:W-:-:S12]  /*9c10*/  BRA `(.L_x_17986) ;  /* 0x0000000000847947 */ /* 0x000fd80003800000 */
.L_x_17998:
        /* <DEDUP_REMOVED lines=9> */
.L_x_17985:
        /* <DEDUP_REMOVED lines=16> */
.L_x_18003:
[----:B------:R-:W-:Y:S01]  /*9db0*/  PLOP3.LUT P0, PT, PT, PT, PT, 0x8, 0x80 ;  /* 0x000000000080781c */ /* 0x000fe20003f0e170 */
[----:B------:R-:W-:-:S12]  /*9dc0*/  BRA `(.L_x_17986) ;  /* 0x0000000000187947 */ /* 0x000fd80003800000 */
.L_x_18002:
[----:B------:R-:W2:Y:S02]  /*9dd0*/  LDG.E.64 R2, desc[UR36][R2.64] ;  /* 0x0000002402027981 */ /* 0x000ea4000c1e1b00 */
[----:B--2---:R-:W-:-:S04]  /*9de0*/  ISETP.NE.U32.AND P0, PT, R2, RZ, PT ;  /* 0x000000ff0200720c */ /* 0x004fc80003f05070 */
[----:B------:R-:W-:Y:S01]  /*9df0*/  ISETP.NE.AND.EX P0, PT, R3, RZ, PT, P0 ;  /* 0x000000ff0300720c */ /* 0x000fe20003f05300 */
[----:B------:R-:W-:-:S12]  /*9e00*/  BRA `(.L_x_17986) ;  /* 0x0000000000087947 */ /* 0x000fd80003800000 */
.L_x_18001:
[----:B------:R-:W2:Y:S02]  /*9e10*/  LDG.E R2, desc[UR36][R2.64] ;  /* 0x0000002402027981 */ /* 0x000ea4000c1e1900 */
[----:B--2---:R-:W-:-:S13]  /*9e20*/  ISETP.NE.AND P0, PT, R2, RZ, PT ;  /* 0x000000ff0200720c */ /* 0x004fda0003f05270 */
.L_x_17986:
[----:B------:R-:W-:Y:S05]  /*9e30*/  BSYNC.RECONVERGENT B6 ;  /* 0x0000000000067941 */ /* 0x000fea0003800200 */
.L_x_17980:
[----:B------:R-:W-:Y:S01]  /*9e40*/  UPRMT UR4, UR42, 0x9910, URZ ;  /* 0x000099102a047896 */ /* 0x000fe200080000ff */
[----:B------:R-:W-:-:S03]  /*9e50*/  SEL R2, RZ, 0x1, P0 ;  /* 0x00000001ff027807 */ /* 0x000fc60000000000 */
        /* <DEDUP_REMOVED lines=12> */
.L_x_18007:
[----:B------:R-:W-:Y:S01]  /*9f20*/  STG.E.U8 desc[UR36][R16.64], R2 ;  /* 0x0000000210007986 */ /* 0x000fe2000c101124 */
[----:B------:R-:W-:Y:S05]  /*9f30*/  EXIT ;  /* 0x000000000000794d */ /* 0x000fea0003800000 */
.L_x_18006:
        /* <DEDUP_REMOVED lines=9> */
.L_x_18010:
[----:B------:R-:W-:Y:S01]  /*9fd0*/  STG.E desc[UR36][R16.64], R2 ;  /* 0x0000000210007986 */ /* 0x000fe2000c101924 */
[----:B------:R-:W-:Y:S05]  /*9fe0*/  EXIT ;  /* 0x000000000000794d */ /* 0x000fea0003800000 */
.L_x_18009:
[----:B------:R-:W-:Y:S01]  /*9ff0*/  STG.E.U16 desc[UR36][R16.64], R2 ;  /* 0x0000000210007986 */ /* 0x000fe2000c101524 */
[----:B------:R-:W-:Y:S05]  /*a000*/  EXIT ;  /* 0x000000000000794d */ /* 0x000fea0003800000 */
.L_x_18005:
        /* <DEDUP_REMOVED lines=9> */
.L_x_18012:
[----:B------:R-:W-:-:S04]  /*a0a0*/  I2FP.F32.U32 R0, R2 ;  /* 0x0000000200007245 */ /* 0x000fc80000201000 */
[----:B------:R-:W-:-:S05]  /*a0b0*/  F2FP.F16.F32.PACK_AB R0, RZ, R0 ;  /* 0x00000000ff00723e */ /* 0x000fca00000000ff */
[----:B------:R-:W-:Y:S01]  /*a0c0*/  STG.E.U16 desc[UR36][R16.64], R0 ;  /* 0x0000000010007986 */ /* 0x000fe2000c101524 */
[----:B------:R-:W-:Y:S05]  /*a0d0*/  EXIT ;  /* 0x000000000000794d */ /* 0x000fea0003800000 */
.L_x_18011:
        /* <DEDUP_REMOVED lines=10> */
.L_x_18014:
[----:B------:R-:W-:-:S04]  /*a180*/  I2FP.F32.U32 R2, R2 ;  /* 0x0000000200027245 */ /* 0x000fc80000201000 */
[----:B------:R-:W-:-:S04]  /*a190*/  F2FP.F16.F32.PACK_AB R3, RZ, R2 ;  /* 0x00000002ff03723e */ /* 0x000fc800000000ff */
[----:B------:R-:W-:-:S05]  /*a1a0*/  PRMT R3, R3, 0x5410, RZ ;  /* 0x0000541003037816 */ /* 0x000fca00000000ff */
[----:B------:R-:W-:Y:S01]  /*a1b0*/  STG.E desc[UR36][R16.64], R3 ;  /* 0x0000000310007986 */ /* 0x000fe2000c101924 */
[----:B------:R-:W-:Y:S05]  /*a1c0*/  EXIT ;  /* 0x000000000000794d */ /* 0x000fea0003800000 */
.L_x_18013:
[----:B------:R-:W0:Y:S02]  /*a1d0*/  I2F.F64.U32 R2, R2 ;  /* 0x0000000200027312 */ /* 0x000e240000201800 */
[----:B0-----:R-:W-:Y:S01]  /*a1e0*/  STG.E.64 desc[UR36][R16.64], R2 ;  /* 0x0000000210007986 */ /* 0x001fe2000c101b24 */
[----:B------:R-:W-:Y:S05]  /*a1f0*/  EXIT ;  /* 0x000000000000794d */ /* 0x000fea0003800000 */
.L_x_18004:
        /* <DEDUP_REMOVED lines=12> */
.L_x_18018:
        /* <DEDUP_REMOVED lines=16> */
.L_x_18021:
[----:B------:R-:W-:-:S07]  /*a3c0*/  PRMT R8, R0, 0x7610, R8 ;  /* 0x0000761000087816 */ /* 0x000fce0000000008 */
.L_x_18020:
[----:B------:R-:W-:Y:S05]  /*a3d0*/  BSYNC.RECONVERGENT B0 ;  /* 0x0000000000007941 */ /* 0x000fea0003800200 */
.L_x_18019:
[----:B------:R-:W-:Y:S01]  /*a3e0*/  STG.E.U8 desc[UR36][R16.64], R8 ;  /* 0x0000000810007986 */ /* 0x000fe2000c101124 */
[----:B------:R-:W-:Y:S05]  /*a3f0*/  EXIT ;  /* 0x000000000000794d */ /* 0x000fea0003800000 */
.L_x_18017:
        /* <DEDUP_REMOVED lines=16> */
.L_x_18024:
[----:B------:R-:W-:-:S07]  /*a500*/  PRMT R8, R0, 0x7610, R8 ;  /* 0x0000761000087816 */ /* 0x000fce0000000008 */
.L_x_18023:
[----:B------:R-:W-:Y:S05]  /*a510*/  BSYNC.RECONVERGENT B0 ;  /* 0x0000000000007941 */ /* 0x000fea0003800200 */
.L_x_18022:
[----:B------:R-:W-:Y:S01]  /*a520*/  STG.E.U8 desc[UR36][R16.64], R8 ;  /* 0x0000000810007986 */ /* 0x000fe2000c101124 */
[----:B------:R-:W-:Y:S05]  /*a530*/  EXIT ;  /* 0x000000000000794d */ /* 0x000fea0003800000 */
.L_x_18016:
        /* <DEDUP_REMOVED lines=21> */
.L_x_18026:
[----:B------:R-:W-:-:S05]  /*a690*/  IMAD.MOV.U32 R3, RZ, RZ, RZ ;  /* 0x000000ffff037224 */ /* 0x000fca00078e00ff */
[----:B------:R-:W-:Y:S01]  /*a6a0*/  STG.E.64 desc[UR36][R16.64], R2 ;  /* 0x0000000210007986 */ /* 0x000fe2000c101b24 */
[----:B------:R-:W-:Y:S05]  /*a6b0*/  EXIT ;  /* 0x000000000000794d */ /* 0x000fea0003800000 */
.L_x_18025:
[----:B------:R-:W-:Y:S01]  /*a6c0*/  STG.E desc[UR36][R16.64], R2 ;  /* 0x0000000210007986 */ /* 0x000fe2000c101924 */
[----:B------:R-:W-:Y:S05]  /*a6d0*/  EXIT ;  /* 0x000000000000794d */ /* 0x000fea0003800000 */
.L_x_18015:
        /* <DEDUP_REMOVED lines=8> */
.L_x_18028:
[----:B------:R-:W0:Y:S01]  /*a760*/  I2F.F64.U32 R4, R2 ;  /* 0x0000000200047312 */ /* 0x000e220000201800 */
[----:B------:R-:W-:-:S05]  /*a770*/  CS2R R6, SRZ ;  /* 0x0000000000067805 */ /* 0x000fca000001ff00 */
[----:B0-----:R-:W-:Y:S01]  /*a780*/  STG.E.128 desc[UR36][R16.64], R4 ;  /* 0x0000000410007986 */ /* 0x001fe2000c101d24 */
[----:B------:R-:W-:Y:S05]  /*a790*/  EXIT ;  /* 0x000000000000794d */ /* 0x000fea0003800000 */
.L_x_18027:
[----:B------:R-:W-:-:S09]  /*a7a0*/  UISETP.NE.AND UP0, UPT, UR4, 0xf, UPT ;  /* 0x0000000f0400788c */ /* 0x000fd2000bf05270 */
[----:B------:R-:W-:Y:S05]  /*a7b0*/  BRA.U !UP0, `(.L_x_18029) ;  /* 0x0000000108d47547 */ /* 0x000fea000b800000 */
[----:B------:R-:W-:-:S09]  /*a7c0*/  UISETP.NE.AND UP0, UPT, UR4, 0x17, UPT ;  /* 0x000000170400788c */ /* 0x000fd2000bf05270 */
[----:B------:R-:W-:Y:S05]  /*a7d0*/  BRA.U !UP0, `(.L_x_18030) ;  /* 0x0000000108847547 */ /* 0x000fea000b800000 */
[----:B------:R-:W-:-:S09]  /*a7e0*/  UISETP.NE.AND UP0, UPT, UR4, 0x18, UPT ;  /* 0x000000180400788c */ /* 0x000fd2000bf05270 */
[----:B------:R-:W-:Y:S05]  /*a7f0*/  BRA.U !UP0, `(.L_x_18031) ;  /* 0x0000000108447547 */ /* 0x000fea000b800000 */
.L_x_18008:
        /* <DEDUP_REMOVED lines=16> */
.L_x_18032:
[----:B------:R-:W-:Y:S05]  /*a900*/  EXIT ;  /* 0x000000000000794d */ /* 0x000fea0003800000 */
.L_x_18031:
        /* <DEDUP_REMOVED lines=11> */
.L_x_18034:
[----:B------:R-:W-:Y:S05]  /*a9c0*/  BSYNC.RECONVERGENT B0 ;  /* 0x0000000000007941 */ /* 0x000fea0003800200 */
.L_x_18033:
[----:B------:R-:W-:Y:S01]  /*a9d0*/  STG.E.U8 desc[UR36][R16.64], R3 ;  /* 0x0000000310007986 */ /* 0x000fe2000c101124 */
[----:B------:R-:W-:Y:S05]  /*a9e0*/  EXIT ;  /* 0x000000000000794d */ /* 0x000fea0003800000 */
.L_x_18030:
        /* <DEDUP_REMOVED lines=13> */
.L_x_18035:
[----:B------:R-:W-:Y:S01]  /*aac0*/  HFMA2 R3, -RZ, RZ, 0, 7.569789886474609375e-06 ;  /* 0x0000007fff037431 */ /* 0x000fe200000001ff */
[----:B------:R-:W-:-:S04]  /*aad0*/  ISETP.GT.U32.AND P0, PT, R5, 0x7f800000, PT ;  /* 0x7f8000000500780c */ /* 0x000fc80003f04070 */
[----:B------:R-:W-:-:S05]  /*aae0*/  SEL R3, R3, 0x7c, P0 ;  /* 0x0000007c03037807 */ /* 0x000fca0000000000 */
[----:B------:R-:W-:Y:S01]  /*aaf0*/  STG.E.U8 desc[UR36][R16.64], R3 ;  /* 0x0000000310007986 */ /* 0x000fe2000c101124 */
[----:B------:R-:W-:Y:S05]  /*ab00*/  EXIT ;  /* 0x000000000000794d */ /* 0x000fea0003800000 */
.L_x_18029:
[----:B------:R-:W-:-:S04]  /*ab10*/  I2FP.F32.U32 R0, R2 ;  /* 0x0000000200007245 */ /* 0x000fc80000201000 */
[----:B------:R-:W-:-:S05]  /*ab20*/  F2FP.BF16.F32.PACK_AB R0, RZ, R0 ;  /* 0x00000000ff00723e */ /* 0x000fca00000010ff */
[----:B------:R-:W-:Y:S01]  /*ab30*/  STG.E.U16 desc[UR36][R16.64], R0 ;  /* 0x0000000010007986 */ /* 0x000fe2000c101524 */
[----:B------:R-:W-:Y:S05]  /*ab40*/  EXIT ;  /* 0x000000000000794d */ /* 0x000fea0003800000 */
.L_x_18036:
        /* <DEDUP_REMOVED lines=11> */
.L_x_23806:


//--------------------- .text._ZN2at6native27unrolled_elementwise_kernelIZZZNS0_23logical_not_kernel_cudaERNS_18TensorIteratorBaseEENKUlvE0_clEvENKUlvE8_clEvEUlbE_St5arrayIPcLm2EELi4E23TrivialOffsetCalculatorILi1EjESB_NS0_6memory12LoadWithCastILi1EEENSC_13StoreWithCastILi1EEEEEviT_T0_T2_T3_T4_T5_ --------------------------
	.section	.text._ZN2at6native27unrolled_elementwise_kernelIZZZNS0_23logical_not_kernel_cudaERNS_18TensorIteratorBaseEENKUlvE0_clEvENKUlvE8_clEvEUlbE_St5arrayIPcLm2EELi4E23TrivialOffsetCalculatorILi1EjESB_NS0_6memory12LoadWithCastILi1EEENSC_13StoreWithCastILi1EEEEEviT_T0_T2_T3_T4_T5_,"ax",@progbits
	.align	128
        .global         _ZN2at6native27unrolled_elementwise_kernelIZZZNS0_23logical_not_kernel_cudaERNS_18TensorIteratorBaseEENKUlvE0_clEvENKUlvE8_clEvEUlbE_St5arrayIPcLm2EELi4E23TrivialOffsetCalculatorILi1EjESB_NS0_6memory12LoadWithCastILi1EEENSC_13StoreWithCastILi1EEEEEviT_T0_T2_T3_T4_T5_
        .type           _ZN2at6native27unrolled_elementwise_kernelIZZZNS0_23logical_not_kernel_cudaERNS_18TensorIteratorBaseEENKUlvE0_clEvENKUlvE8_clEvEUlbE_St5arrayIPcLm2EELi4E23TrivialOffsetCalculatorILi1EjESB_NS0_6memory12LoadWithCastILi1EEENSC_13StoreWithCastILi1EEEEEviT_T0_T2_T3_T4_T5_,@function
        .size           _ZN2at6native27unrolled_elementwise_kernelIZZZNS0_23logical_not_kernel_cudaERNS_18TensorIteratorBaseEENKUlvE0_clEvENKUlvE8_clEvEUlbE_St5arrayIPcLm2EELi4E23TrivialOffsetCalculatorILi1EjESB_NS0_6memory12LoadWithCastILi1EEENSC_13StoreWithCastILi1EEEEEviT_T0_T2_T3_T4_T5_,(.L_x_23807 - _ZN2at6native27unrolled_elementwise_kernelIZZZNS0_23logical_not_kernel_cudaERNS_18TensorIteratorBaseEENKUlvE0_clEvENKUlvE8_clEvEUlbE_St5arrayIPcLm2EELi4E23TrivialOffsetCalculatorILi1EjESB_NS0_6memory12LoadWithCastILi1EEENSC_13StoreWithCastILi1EEEEEviT_T0_T2_T3_T4_T5_)
        .other          _ZN2at6native27unrolled_elementwise_kernelIZZZNS0_23logical_not_kernel_cudaERNS_18TensorIteratorBaseEENKUlvE0_clEvENKUlvE8_clEvEUlbE_St5arrayIPcLm2EELi4E23TrivialOffsetCalculatorILi1EjESB_NS0_6memory12LoadWithCastILi1EEENSC_13StoreWithCastILi1EEEEEviT_T0_T2_T3_T4_T5_,@"STO_CUDA_ENTRY STV_DEFAULT"
_ZN2at6native27unrolled_elementwise_kernelIZZZNS0_23logical_not_kernel_cudaERNS_18TensorIteratorBaseEENKUlvE0_clEvENKUlvE8_clEvEUlbE_St5arrayIPcLm2EELi4E23TrivialOffsetCalculatorILi1EjESB_NS0_6memory12LoadWithCastILi1EEENSC_13StoreWithCastILi1EEEEEviT_T0_T2_T3_T4_T5_:
.text._ZN2at6native27unrolled_elementwise_kernelIZZZNS0_23logical_not_kernel_cudaERNS_18TensorIteratorBaseEENKUlvE0_clEvENKUlvE8_clEvEUlbE_St5arrayIPcLm2EELi4E23TrivialOffsetCalculatorILi1EjESB_NS0_6memory12LoadWithCastILi1EEENSC_13StoreWithCastILi1EEEEEviT_T0_T2_T3_T4_T5_:
        /* <DEDUP_REMOVED lines=34> */
.L_x_18043:
[----:B------:R-:W2:Y:S02]  /*0220*/  LDG.E.U8 R4, desc[UR36][R4.64] ;  /* 0x0000002404047981 */ /* 0x000ea4000c1e1100 */
[----:B--2---:R-:W-:Y:S01]  /*0230*/  ISETP.NE.AND P0, PT, R4, RZ, PT ;  /* 0x000000ff0400720c */ /* 0x004fe20003f05270 */
[----:B------:R-:W-:-:S12]  /*0240*/  BRA `(.L_x_18045) ;  /* 0x0000000800307947 */ /* 0x000fd80003800000 */
.L_x_18042:
        /* <DEDUP_REMOVED lines=10> */
.L_x_18047:
[----:B------:R-:W2:Y:S02]  /*02f0*/  LDG.E R4, desc[UR36][R4.64] ;  /* 0x0000002404047981 */ /* 0x000ea4000c1e1900 */
[----:B--2---:R-:W-:Y:S01]  /*0300*/  ISETP.NE.AND P0, PT, R4, RZ, PT ;  /* 0x000000ff0400720c */ /* 0x004fe20003f05270 */
[----:B------:R-:W-:-:S12]  /*0310*/  BRA `(.L_x_18045) ;  /* 0x0000000400fc7947 */ /* 0x000fd80003800000 */
.L_x_18046:
[----:B------:R-:W2:Y:S02]  /*0320*/  LDG.E.U16 R4, desc[UR36][R4.64] ;  /* 0x0000002404047981 */ /* 0x000ea4000c1e1500 */
[----:B--2---:R-:W-:Y:S01]  /*0330*/  ISETP.NE.AND P0, PT, R4, RZ, PT ;  /* 0x000000ff0400720c */ /* 0x004fe20003f05270 */
[----:B------:R-:W-:-:S12]  /*0340*/  BRA `(.L_x_18045) ;  /* 0x0000000400f07947 */ /* 0x000fd80003800000 */
.L_x_18041:
        /* <DEDUP_REMOVED lines=9> */
.L_x_18049:
[----:B------:R-:W2:Y:S02]  /*03e0*/  LDG.E.U16 R0, desc[UR36][R4.64] ;  /* 0x0000002404007981 */ /* 0x000ea4000c1e1500 */
[----:B--2---:R-:W-:-:S05]  /*03f0*/  HADD2.F32 R0, -RZ, R0.H0_H0 ;  /* 0x20000000ff007230 */ /* 0x004fca0000004100 */
[----:B------:R-:W-:Y:S01]  /*0400*/  FSETP.NEU.FTZ.AND P0, PT, R0, RZ, PT ;  /* 0x000000ff0000720b */ /* 0x000fe20003f1d000 */
[----:B------:R-:W-:-:S12]  /*0410*/  BRA `(.L_x_18045) ;  /* 0x0000000400bc7947 */ /* 0x000fd80003800000 */
.L_x_18048:
        /* <DEDUP_REMOVED lines=11> */
.L_x_18051:
        /* <DEDUP_REMOVED lines=8> */
.L_x_18050:
[----:B------:R-:W2:Y:S02]  /*0550*/  LDG.E.64 R4, desc[UR36][R4.64] ;  /* 0x0000002404047981 */ /* 0x000ea4000c1e1b00 */
[----:B--2---:R-:W-:Y:S01]  /*0560*/  DSETP.NEU.AND P0, PT, R4, RZ, PT ;  /* 0x000000ff0400722a */ /* 0x004fe20003f0d000 */
[----:B------:R-:W-:-:S13]  /*0570*/  BRA `(.L_x_18045) ;  /* 0x0000000400647947 */ /* 0x000fda0003800000 */
.L_x_18040:
        /* <DEDUP_REMOVED lines=11> */
.L_x_18054:
[----:B------:R-:W2:Y:S02]  /*0630*/  LDG.E.128 R4, desc[UR36][R4.64] ;  /* 0x0000002404047981 */ /* 0x000ea4000c1e1d00 */
[----:B--2---:R-:W-:-:S06]  /*0640*/  DSETP.NEU.AND P0, PT, R6, RZ, PT ;  /* 0x000000ff0600722a */ /* 0x004fcc0003f0d000 */
[----:B------:R-:W-:Y:S01]  /*0650*/  DSETP.NEU.OR P0, PT, R4, RZ, P0 ;  /* 0x000000ff0400722a */ /* 0x000fe2000070d400 */
[----:B------:R-:W-:-:S13]  /*0660*/  BRA `(.L_x_18045) ;  /* 0x0000000400287947 */ /* 0x000fda0003800000 */
.L_x_18053:
        /* <DEDUP_REMOVED lines=9> */
.L_x_18056:
        /* <DEDUP_REMOVED lines=11> */
.L_x_18055:
[----:B------:R-:W2:Y:S02]  /*07b0*/  LDG.E.U16 R0, desc[UR36][R4.64] ;  /* 0x0000002404007981 */ /* 0x000ea4000c1e1500 */
[----:B--2---:R-:W-:-:S05]  /*07c0*/  IMAD.U32 R0, R0, 0x10000, RZ ;  /* 0x0001000000007824 */ /* 0x004fca00078e00ff */
[----:B------:R-:W-:Y:S01]  /*07d0*/  FSETP.NEU.FTZ.AND P0, PT, R0, RZ, PT ;  /* 0x000000ff0000720b */ /* 0x000fe20003f1d000 */
[----:B------:R-:W-:-:S12]  /*07e0*/  BRA `(.L_x_18045) ;  /* 0x0000000000c87947 */ /* 0x000fd80003800000 */
.L_x_18052:
        /* <DEDUP_REMOVED lines=11> */
.L_x_18059:
[----:B------:R-:W2:Y:S02]  /*08a0*/  LDG.E.U8 R4, desc[UR36][R4.64] ;  /* 0x0000002404047981 */ /* 0x000ea4000c1e1100 */
[----:B--2---:R-:W-:Y:S01]  /*08b0*/  ISETP.NE.AND P0, PT, R4, RZ, PT ;  /* 0x000000ff0400720c */ /* 0x004fe20003f05270 */
[----:B------:R-:W-:-:S12]  /*08c0*/  BRA `(.L_x_18045) ;  /* 0x0000000000907947 */ /* 0x000fd80003800000 */
.L_x_18058:
[----:B------:R-:W2:Y:S02]  /*08d0*/  LDG.E.U8 R4, desc[UR36][R4.64] ;  /* 0x0000002404047981 */ /* 0x000ea4000c1e1100 */
[----:B--2---:R-:W-:Y:S01]  /*08e0*/  ISETP.NE.AND P0, PT, R4, RZ, PT ;  /* 0x000000ff0400720c */ /* 0x004fe20003f05270 */
[----:B------:R-:W-:-:S12]  /*08f0*/  BRA `(.L_x_18045) ;  /* 0x0000000000847947 */ /* 0x000fd80003800000 */
.L_x_18057:
[----:B------:R-:W-:-:S09]  /*0900*/  UISETP.NE.AND UP0, UPT, UR4, 0x1c, UPT ;  /* 0x0000001c0400788c */ /* 0x000fd2000bf05270 */
[----:B------:R-:W-:Y:S05]  /*0910*/  BRA.U !UP0, `(.L_x_18060) ;  /* 0x0000000108747547 */ /* 0x000fea000b800000 */
[----:B------:R-:W-:-:S09]  /*0920*/  UISETP.NE.AND UP0, UPT, UR4, 0x1d, UPT ;  /* 0x0000001d0400788c */ /* 0x000fd2000bf05270 */
[----:B------:R-:W-:Y:S05]  /*0930*/  BRA.U !UP0, `(.L_x_18061) ;  /* 0x00000001085c7547 */ /* 0x000fea000b800000 */
[----:B------:R-:W-:-:S09]  /*0940*/  UISETP.NE.AND UP0, UPT, UR4, 0x2c, UPT ;  /* 0x0000002c0400788c */ /* 0x000fd2000bf05270 */
[----:B------:R-:W-:Y:S05]  /*0950*/  BRA.U !UP0, `(.L_x_18062) ;  /* 0x0000000108487547 */ /* 0x000fea000b800000 */
.L_x_18044:
        /* <DEDUP_REMOVED lines=16> */
.L_x_18063:
[----:B------:R-:W-:Y:S01]  /*0a60*/  PLOP3.LUT P0, PT, PT, PT, PT, 0x8, 0x80 ;  /* 0x000000000080781c */ /* 0x000fe20003f0e170 */
[----:B------:R-:W-:-:S12]  /*0a70*/  BRA `(.L_x_18045) ;  /* 0x0000000000247947 */ /* 0x000fd80003800000 */
.L_x_18062:
[----:B------:R-:W2:Y:S02]  /*0a80*/  LDG.E.U8 R4, desc[UR36][R4.64] ;  /* 0x0000002404047981 */ /* 0x000ea4000c1e1100 */
[----:B--2---:R-:W-:Y:S01]  /*0a90*/  ISETP.NE.AND P0, PT, R4, RZ, PT ;  /* 0x000000ff0400720c */ /* 0x004fe20003f05270 */
[----:B------:R-:W-:-:S12]  /*0aa0*/  BRA `(.L_x_18045) ;  /* 0x0000000000187947 */ /* 0x000fd80003800000 */
.L_x_18061:
[----:B------:R-:W2:Y:S02]  /*0ab0*/  LDG.E.64 R4, desc[UR36][R4.64] ;  /* 0x0000002404047981 */ /* 0x000ea4000c1e1b00 */
[----:B--2---:R-:W-:-:S04]  /*0ac0*/  ISETP.NE.U32.AND P0, PT, R4, RZ, PT ;  /* 0x000000ff0400720c */ /* 0x004fc80003f05070 */
[----:B------:R-:W-:Y:S01]  /*0ad0*/  ISETP.NE.AND.EX P0, PT, R5, RZ, PT, P0 ;  /* 0x000000ff0500720c */ /* 0x000fe20003f05300 */
[----:B------:R-:W-:-:S12]  /*0ae0*/  BRA `(.L_x_18045) ;  /* 0x0000000000087947 */ /* 0x000fd80003800000 */
.L_x_18060:
[----:B------:R-:W2:Y:S02]  /*0af0*/  LDG.E R4, desc[UR36][R4.64] ;  /* 0x0000002404047981 */ /* 0x000ea4000c1e1900 */
[----:B--2---:R-:W-:-:S13]  /*0b00*/  ISETP.NE.AND P0, PT, R4, RZ, PT ;  /* 0x000000ff0400720c */ /* 0x004fda0003f05270 */
.L_x_18045:
[----:B------:R-:W-:Y:S05]  /*0b10*/  BSYNC.RECONVERGENT B6 ;  /* 0x0000000000067941 */ /* 0x000fea0003800200 */
.L_x_18039:
[----:B------:R-:W-:Y:S01]  /*0b20*/  PLOP3.LUT P0, PT, P0, PT, PT, 0x8, 0x80 ;  /* 0x000000000080781c */ /* 0x000fe2000070e170 */
[----:B------:R-:W-:-:S03]  /*0b30*/  VIADD R22, R2, 0x80 ;  /* 0x0000008002167836 */ /* 0x000fc60000000000 */
[----:B------:R-:W-:-:S09]  /*0b40*/  P2R R16, PR, RZ, 0x1 ;  /* 0x00000001ff107803 */ /* 0x000fd20000000000 */
.L_x_18038:
[----:B------:R-:W-:Y:S05]  /*0b50*/  BSYNC.RECONVERGENT B7 ;  /* 0x0000000000077941 */ /* 0x000fea0003800200 */
.L_x_18037:
[----:B------:R-:W-:Y:S01]  /*0b60*/  ISETP.GE.AND P0, PT, R22, R19, PT ;  /* 0x000000131600720c */ /* 0x000fe20003f06270 */
[----:B------:R-:W-:Y:S01]  /*0b70*/  BSSY.RECONVERGENT B7, `(.L_x_18064) ;  /* 0x00000ac000077945 */ /* 0x000fe20003800200 */
[----:B------:R-:W-:-:S04]  /*0b80*/  PLOP3.LUT P1, PT, PT, PT, PT, 0x80, 0x8 ;  /* 0x000000000008781c */ /* 0x000fc80003f2f070 */
[----:B------:R-:W-:-:S07]  /*0b90*/  P2R R17, PR, RZ, 0x2 ;  /* 0x00000002ff117803 */ /* 0x000fce0000000000 */
        /* <DEDUP_REMOVED lines=22> */
.L_x_18070:
[----:B------:R-:W2:Y:S02]  /*0d00*/  LDG.E.U8 R4, desc[UR36][R4.64] ;  /* 0x0000002404047981 */ /* 0x000ea4000c1e1100 */
[----:B--2---:R-:W-:Y:S01]  /*0d10*/  ISETP.NE.AND P0, PT, R4, RZ, PT ;  /* 0x000000ff0400720c */ /* 0x004fe20003f05270 */
[----:B------:R-:W-:-:S12]  /*0d20*/  BRA `(.L_x_18072) ;  /* 0x0000000800307947 */ /* 0x000fd80003800000 */
.L_x_18069:
        /* <DEDUP_REMOVED lines=10> */
.L_x_18074:
[----:B------:R-:W2:Y:S02]  /*0dd0*/  LDG.E R4, desc[UR36][R4.64] ;  /* 0x0000002404047981 */ /* 0x000ea4000c1e1900 */
[----:B--2---:R-:W-:Y:S01]  /*0de0*/  ISETP.NE.AND P0, PT, R4, RZ, PT ;  /* 0x000000ff0400720c */ /* 0x004fe20003f05270 */
[----:B------:R-:W-:-:S12]  /*0df0*/  BRA `(.L_x_18072) ;  /* 0x0000000400fc7947 */ /* 0x000fd80003800000 */
.L_x_18073:
[----:B------:R-:W2:Y:S02]  /*0e00*/  LDG.E.U16 R4, desc[UR36][R4.64] ;  /* 0x0000002404047981 */ /* 0x000ea4000c1e1500 */
[----:B--2---:R-:W-:Y:S01]  /*0e10*/  ISETP.NE.AND P0, PT, R4, RZ, PT ;  /* 0x000000ff0400720c */ /* 0x004fe20003f05270 */
[----:B------:R-:W-:-:S12]  /*0e20*/  BRA `(.L_x_18072) ;  /* 0x0000000400f07947 */ /* 0x000fd80003800000 */
.L_x_18068:
        /* <DEDUP_REMOVED lines=9> */
.L_x_18076:
[----:B------:R-:W2:Y:S02]  /*0ec0*/  LDG.E.U16 R0, desc[UR36][R4.64] ;  /* 0x0000002404007981 */ /* 0x000ea4000c1e1500 */
[----:B--2---:R-:W-:-:S05]  /*0ed0*/  HADD2.F32 R0, -RZ, R0.H0_H0 ;  /* 0x20000000ff007230 */ /* 0x004fca0000004100 */
[----:B------:R-:W-:Y:S01]  /*0ee0*/  FSETP.NEU.FTZ.AND P0, PT, R0, RZ, PT ;  /* 0x000000ff0000720b */ /* 0x000fe20003f1d000 */
[----:B------:R-:W-:-:S12]  /*0ef0*/  BRA `(.L_x_18072) ;  /* 0x0000000400bc7947 */ /* 0x000fd80003800000 */
.L_x_18075:
        /* <DEDUP_REMOVED lines=11> */
.L_x_18078:
        /* <DEDUP_REMOVED lines=8> */
.L_x_18077:
[----:B------:R-:W2:Y:S02]  /*1030*/  LDG.E.64 R4, desc[UR36][R4.64] ;  /* 0x0000002404047981 */ /* 0x000ea4000c1e1b00 */
[----:B--2---:R-:W-:Y:S01]  /*1040*/  DSETP.NEU.AND P0, PT, R4, RZ, PT ;  /* 0x000000ff0400722a */ /* 0x004fe20003f0d000 */
[----:B------:R-:W-:-:S13]  /*1050*/  BRA `(.L_x_18072) ;  /* 0x0000000400647947 */ /* 0x000fda0003800000 */
.L_x_18067:
        /* <DEDUP_REMOVED lines=11> */
.L_x_18081:
[----:B------:R-:W2:Y:S02]  /*1110*/  LDG.E.128 R4, desc[UR36][R4.64] ;  /* 0x0000002404047981 */ /* 0x000ea4000c1e1d00 */
[----:B--2---:R-:W-:-:S06]  /*1120*/  DSETP.NEU.AND P0, PT, R6, RZ, PT ;  /* 0x000000ff0600722a */ /* 0x004fcc0003f0d000 */
[----:B------:R-:W-:Y:S01]  /*1130*/  DSETP.NEU.OR P0, PT, R4, RZ, P0 ;  /* 0x000000ff0400722a */ /* 0x000fe2000070d400 */
[----:B------:R-:W-:-:S13]  /*1140*/  BRA `(.L_x_18072) ;  /* 0x0000000400287947 */ /* 0x000fda0003800000 */
.L_x_18080:
        /* <DEDUP_REMOVED lines=9> */
.L_x_18083:
        /* <DEDUP_REMOVED lines=11> */
.L_x_18082:
[----:B------:R-:W2:Y:S02]  /*1290*/  LDG.E.U16 R0, desc[UR36][R4.64] ;  /* 0x0000002404007981 */ /* 0x000ea4000c1e1500 */
[----:B--2---:R-:W-:-:S05]  /*12a0*/  IMAD.U32 R0, R0, 0x10000, RZ ;  /* 0x0001000000007824 */ /* 0x004fca00078e00ff */
[----:B------:R-:W-:Y:S01]  /*12b0*/  FSETP.NEU.FTZ.AND P0, PT, R0, RZ, PT ;  /* 0x000000ff0000720b */ /* 0x000fe20003f1d000 */
[----:B------:R-:W-:-:S12]  /*12c0*/  BRA `(.L_x_18072) ;  /* 0x0000000000c87947 */ /* 0x000fd80003800000 */
.L_x_18079:
        /* <DEDUP_REMOVED lines=11> */
.L_x_18086:
[----:B------:R-:W2:Y:S02]  /*1380*/  LDG.E.U8 R4, desc[UR36][R4.64] ;  /* 0x0000002404047981 */ /* 0x000ea4000c1e1100 */
[----:B--2---:R-:W-:Y:S01]  /*1390*/  ISETP.NE.AND P0, PT, R4, RZ, PT ;  /* 0x000000ff0400720c */ /* 0x004fe20003f05270 */
[----:B------:R-:W-:-:S12]  /*13a0*/  BRA `(.L_x_18072) ;  /* 0x0000000000907947 */ /* 0x000fd80003800000 */
.L_x_18085:
[----:B------:R-:W2:Y:S02]  /*13b0*/  LDG.E.U8 R4, desc[UR36][R4.64] ;  /* 0x0000002404047981 */ /* 0x000ea4000c1e1100 */
[----:B--2---:R-:W-:Y:S01]  /*13c0*/  ISETP.NE.AND P0, PT, R4, RZ, PT ;  /* 0x000000ff0400720c */ /* 0x004fe20003f05270 */
[----:B------:R-:W-:-:S12]  /*13d0*/  BRA `(.L_x_18072) ;  /* 0x0000000000847947 */ /* 0x000fd80003800000 */
.L_x_18084:
        /* <DEDUP_REMOVED lines=9> */
.L_x_18071:
        /* <DEDUP_REMOVED lines=16> */
.L_x_18089:
[----:B------:R-:W-:Y:S01]  /*1570*/  PLOP3.LUT P0, PT, PT, PT, PT, 0x8, 0x80 ;  /* 0x000000000080781c */ /* 0x000fe20003f0e170 */
[----:B------:R-:W-:-:S12]  /*1580*/  BRA `(.L_x_18072) ;  /* 0x0000000000187947 */ /* 0x000fd80003800000 */
.L_x_18088:
[----:B------:R-:W2:Y:S02]  /*1590*/  LDG.E.64 R4, desc[UR36][R4.64] ;  /* 0x0000002404047981 */ /* 0x000ea4000c1e1b00 */
[----:B--2---:R-:W-:-:S04]  /*15a0*/  ISETP.NE.U32.AND P0, PT, R4, RZ, PT ;  /* 0x000000ff0400720c */ /* 0x004fc80003f05070 */
[----:B------:R-:W-:Y:S01]  /*15b0*/  ISETP.NE.AND.EX P0, PT, R5, RZ, PT, P0 ;  /* 0x000000ff0500720c */ /* 0x000fe20003f05300 */
[----:B------:R-:W-:-:S12]  /*15c0*/  BRA `(.L_x_18072) ;  /* 0x0000000000087947 */ /* 0x000fd80003800000 */
.L_x_18087:
[----:B------:R-:W2:Y:S02]  /*15d0*/  LDG.E R4, desc[UR36][R4.64] ;  /* 0x0000002404047981 */ /* 0x000ea4000c1e1900 */
[----:B--2---:R-:W-:-:S13]  /*15e0*/  ISETP.NE.AND P0, PT, R4, RZ, PT ;  /* 0x000000ff0400720c */ /* 0x004fda0003f05270 */
.L_x_18072:
[----:B------:R-:W-:Y:S05]  /*15f0*/  BSYNC.RECONVERGENT B6 ;  /* 0x0000000000067941 */ /* 0x000fea0003800200 */
.L_x_18066:
[----:B------:R-:W-:Y:S01]  /*1600*/  PLOP3.LUT P0, PT, P0, PT, PT, 0x8, 0x80 ;  /* 0x000000000080781c */ /* 0x000fe2000070e170 */
[----:B------:R-:W-:-:S03]  /*1610*/  VIADD R22, R22, 0x80 ;  /* 0x0000008016167836 */ /* 0x000fc60000000000 */
[----:B------:R-:W-:-:S09]  /*1620*/  P2R R17, PR, RZ, 0x1 ;  /* 0x00000001ff117803 */ /* 0x000fd20000000000 */
.L_x_18065:
[----:B------:R-:W-:Y:S05]  /*1630*/  BSYNC.RECONVERGENT B7 ;  /* 0x0000000000077941 */ /* 0x000fea0003800200 */
.L_x_18064:
        /* <DEDUP_REMOVED lines=26> */
.L_x_18096:
[----:B------:R-:W2:Y:S02]  /*17e0*/  LDG.E.U8 R4, desc[UR36][R4.64] ;  /* 0x0000002404047981 */ /* 0x000ea4000c1e1100 */
[----:B--2---:R-:W-:Y:S01]  /*17f0*/  ISETP.NE.AND P0, PT, R4, RZ, PT ;  /* 0x000000ff0400720c */ /* 0x004fe20003f05270 */
[----:B------:R-:W-:-:S12]  /*1800*/  BRA `(.L_x_18098) ;  /* 0x0000000800307947 */ /* 0x000fd80003800000 */
.L_x_18095:
        /* <DEDUP_REMOVED lines=10> */
.L_x_18100:
[----:B------:R-:W2:Y:S02]  /*18b0*/  LDG.E R4, desc[UR36][R4.64] ;  /* 0x0000002404047981 */ /* 0x000ea4000c1e1900 */
[----:B--2---:R-:W-:Y:S01]  /*18c0*/  ISETP.NE.AND P0, PT, R4, RZ, PT ;  /* 0x000000ff0400720c */ /* 0x004fe20003f05270 */
[----:B------:R-:W-:-:S12]  /*18d0*/  BRA `(.L_x_18098) ;  /* 0x0000000400fc7947 */ /* 0x000fd80003800000 */
.L_x_18099:
[----:B------:R-:W2:Y:S02]  /*18e0*/  LDG.E.U16 R4, desc[UR36][R4.64] ;  /* 0x0000002404047981 */ /* 0x000ea4000c1e1500 */
[----:B--2---:R-:W-:Y:S01]  /*18f0*/  ISETP.NE.AND P0, PT, R4, RZ, PT ;  /* 0x000000ff0400720c */ /* 0x004fe20003f05270 */
[----:B------:R-:W-:-:S12]  /*1900*/  BRA `(.L_x_18098) ;  /* 0x0000000400f07947 */ /* 0x000fd80003800000 */
.L_x_18094:
        /* <DEDUP_REMOVED lines=9> */
.L_x_18102:
[----:B------:R-:W2:Y:S02]  /*19a0*/  LDG.E.U16 R0, desc[UR36][R4.64] ;  /* 0x0000002404007981 */ /* 0x000ea4000c1e1500 */
[----:B--2---:R-:W-:-:S05]  /*19b0*/  HADD2.F32 R0, -RZ, R0.H0_H0 ;  /* 0x20000000ff007230 */ /* 0x004fca0000004100 */
[----:B------:R-:W-:Y:S01]  /*19c0*/  FSETP.NEU.FTZ.AND P0, PT, R0, RZ, PT ;  /* 0x000000ff0000720b */ /* 0x000fe20003f1d000 */
[----:B------:R-:W-:-:S12]  /*19d0*/  BRA `(.L_x_18098) ;  /* 0x0000000400bc7947 */ /* 0x000fd80003800000 */
.L_x_18101:
        /* <DEDUP_REMOVED lines=11> */
.L_x_18104:
        /* <DEDUP_REMOVED lines=8> */
.L_x_18103:
[----:B------:R-:W2:Y:S02]  /*1b10*/  LDG.E.64 R4, desc[UR36][R4.64] ;  /* 0x0000002404047981 */ /* 0x000ea4000c1e1b00 */
[----:B--2---:R-:W-:Y:S01]  /*1b20*/  DSETP.NEU.AND P0, PT, R4, RZ, PT ;  /* 0x000000ff0400722a */ /* 0x004fe20003f0d000 */
[----:B------:R-:W-:-:S13]  /*1b30*/  BRA `(.L_x_18098) ;  /* 0x0000000400647947 */ /* 0x000fda0003800000 */
.L_x_18093:
        /* <DEDUP_REMOVED lines=11> */
.L_x_18107:
[----:B------:R-:W2:Y:S02]  /*1bf0*/  LDG.E.128 R4, desc[UR36][R4.64] ;  /* 0x0000002404047981 */ /* 0x000ea4000c1e1d00 */
[----:B--2---:R-:W-:-:S06]  /*1c00*/  DSETP.NEU.AND P0, PT, R6, RZ, PT ;  /* 0x000000ff0600722a */ /* 0x004fcc0003f0d000 */
[----:B------:R-:W-:Y:S01]  /*1c10*/  DSETP.NEU.OR P0, PT, R4, RZ, P0 ;  /* 0x000000ff0400722a */ /* 0x000fe2000070d400 */
[----:B------:R-:W-:-:S13]  /*1c20*/  BRA `(.L_x_18098) ;  /* 0x0000000400287947 */ /* 0x000fda0003800000 */
.L_x_18106:
        /* <DEDUP_REMOVED lines=9> */
.L_x_18109:
        /* <DEDUP_REMOVED lines=11> */
.L_x_18108:
[----:B------:R-:W2:Y:S02]  /*1d70*/  LDG.E.U16 R0, desc[UR36][R4.64] ;  /* 0x0000002404007981 */ /* 0x000ea4000c1e1500 */
[----:B--2---:R-:W-:-:S05]  /*1d80*/  IMAD.U32 R0, R0, 0x10000, RZ ;  /* 0x0001000000007824 */ /* 0x004fca00078e00ff */
[----:B------:R-:W-:Y:S01]  /*1d90*/  FSETP.NEU.FTZ.AND P0, PT, R0, RZ, PT ;  /* 0x000000ff0000720b */ /* 0x000fe20003f1d000 */
[----:B------:R-:W-:-:S12]  /*1da0*/  BRA `(.L_x_18098) ;  /* 0x0000000000c87947 */ /* 0x000fd80003800000 */
.L_x_18105:
        /* <DEDUP_REMOVED lines=11> */
.L_x_18112:
[----:B------:R-:W2:Y:S02]  /*1e60*/  LDG.E.U8 R4, desc[UR36][R4.64] ;  /* 0x0000002404047981 */ /* 0x000ea4000c1e1100 */
[----:B--2---:R-:W-:Y:S01]  /*1e70*/  ISETP.NE.AND P0, PT, R4, RZ, PT ;  /* 0x000000ff0400720c */ /* 0x004fe20003f05270 */
[----:B------:R-:W-:-:S12]  /*1e80*/  BRA `(.L_x_18098) ;  /* 0x0000000000907947 */ /* 0x000fd80003800000 */
.L_x_18111:
[----:B------:R-:W2:Y:S02]  /*1e90*/  LDG.E.U8 R4, desc[UR36][R4.64] ;  /* 0x0000002404047981 */ /* 0x000ea4000c1e1100 */
[----:B--2---:R-:W-:Y:S01]  /*1ea0*/  ISETP.NE.AND P0, PT, R4, RZ, PT ;  /* 0x000000ff0400720c */ /* 0x004fe20003f05270 */
[----:B------:R-:W-:-:S12]  /*1eb0*/  BRA `(.L_x_18098) ;  /* 0x0000000000847947 */ /* 0x000fd80003800000 */
.L_x_18110:
        /* <DEDUP_REMOVED lines=9> */
.L_x_18097:
        /* <DEDUP_REMOVED lines=16> */
.L_x_18115:
[----:B------:R-:W-:Y:S01]  /*2050*/  PLOP3.LUT P0, PT, PT, PT, PT, 0x8, 0x80 ;  /* 0x000000000080781c */ /* 0x000fe20003f0e170 */
[----:B------:R-:W-:-:S12]  /*2060*/  BRA `(.L_x_18098) ;  /* 0x0000000000187947 */ /* 0x000fd80003800000 */
.L_x_18114:
[----:B------:R-:W2:Y:S02]  /*2070*/  LDG.E.64 R4, desc[UR36][R4.64] ;  /* 0x0000002404047981 */ /* 0x000ea4000c1e1b00 */
[----:B--2---:R-:W-:-:S04]  /*2080*/  ISETP.NE.U32.AND P0, PT, R4, RZ, PT ;  /* 0x000000ff0400720c */ /* 0x004fc80003f05070 */
[----:B------:R-:W-:Y:S01]  /*2090*/  ISETP.NE.AND.EX P0, PT, R5, RZ, PT, P0 ;  /* 0x000000ff0500720c */ /* 0x000fe20003f05300 */
[----:B------:R-:W-:-:S12]  /*20a0*/  BRA `(.L_x_18098) ;  /* 0x0000000000087947 */ /* 0x000fd80003800000 */
.L_x_18113:
[----:B------:R-:W2:Y:S02]  /*20b0*/  LDG.E R4, desc[UR36][R4.64] ;  /* 0x0000002404047981 */ /* 0x000ea4000c1e1900 */
[----:B--2---:R-:W-:-:S13]  /*20c0*/  ISETP.NE.AND P0, PT, R4, RZ, PT ;  /* 0x000000ff0400720c */ /* 0x004fda0003f05270 */
.L_x_18098:
[----:B------:R-:W-:Y:S05]  /*20d0*/  BSYNC.RECONVERGENT B6 ;  /* 0x0000000000067941 */ /* 0x000fea0003800200 */
.L_x_18092:
[----:B------:R-:W-:Y:S01]  /*20e0*/  PLOP3.LUT P0, PT, P0, PT, PT, 0x8, 0x80 ;  /* 0x000000000080781c */ /* 0x000fe2000070e170 */
[----:B------:R-:W-:-:S03]  /*20f0*/  VIADD R22, R22, 0x80 ;  /* 0x0000008016167836 */ /* 0x000fc60000000000 */
[----:B------:R-:W-:-:S09]  /*2100*/  P2R R18, PR, RZ, 0x1 ;  /* 0x00000001ff127803 */ /* 0x000fd20000000000 */
.L_x_18091:
[----:B------:R-:W-:Y:S05]  /*2110*/  BSYNC.RECONVERGENT B7 ;  /* 0x0000000000077941 */ /* 0x000fea0003800200 */
.L_x_18090:
[----:B------:R-:W-:Y:S01]  /*2120*/  ISETP.GE.AND P1, PT, R22, R19, PT ;  /* 0x000000131600720c */ /* 0x000fe20003f26270 */
[----:B------:R-:W-:Y:S01]  /*2130*/  BSSY.RECONVERGENT B7, `(.L_x_18116) ;  /* 0x00000a9000077945 */ /* 0x000fe20003800200 */
[----:B------:R-:W-:-:S11]  /*2140*/  PLOP3.LUT P0, PT, PT, PT, PT, 0x80, 0x8 ;  /* 0x000000000008781c */ /* 0x000fd60003f0f070 */
        /* <DEDUP_REMOVED lines=22> */
.L_x_18122:
[----:B------:R-:W2:Y:S02]  /*22b0*/  LDG.E.U8 R4, desc[UR36][R4.64] ;  /* 0x0000002404047981 */ /* 0x000ea4000c1e1100 */
[----:B--2---:R-:W-:Y:S01]  /*22c0*/  ISETP.NE.AND P0, PT, R4, RZ, PT ;  /* 0x000000ff0400720c */ /* 0x004fe20003f05270 */
[----:B------:R-:W-:-:S12]  /*22d0*/  BRA `(.L_x_18124) ;  /* 0x0000000800307947 */ /* 0x000fd80003800000 */
.L_x_18121:
        /* <DEDUP_REMOVED lines=10> */
.L_x_18126:
[----:B------:R-:W2:Y:S02]  /*2380*/  LDG.E R4, desc[UR36][R4.64] ;  /* 0x0000002404047981 */ /* 0x000ea4000c1e1900 */
[----:B--2---:R-:W-:Y:S01]  /*2390*/  ISETP.NE.AND P0, PT, R4, RZ, PT ;  /* 0x000000ff0400720c */ /* 0x004fe20003f05270 */
[----:B------:R-:W-:-:S12]  /*23a0*/  BRA `(.L_x_18124) ;  /* 0x0000000400fc7947 */ /* 0x000fd80003800000 */
.L_x_18125:
[----:B------:R-:W2:Y:S02]  /*23b0*/  LDG.E.U16 R4, desc[UR36][R4.64] ;  /* 0x0000002404047981 */ /* 0x000ea4000c1e1500 */
[----:B--2---:R-:W-:Y:S01]  /*23c0*/  ISETP.NE.AND P0, PT, R4, RZ, PT ;  /* 0x000000ff0400720c */ /* 0x004fe20003f05270 */
[----:B------:R-:W-:-:S12]  /*23d0*/  BRA `(.L_x_18124) ;  /* 0x0000000400f07947 */ /* 0x000fd80003800000 */
.L_x_18120:
        /* <DEDUP_REMOVED lines=9> */
.L_x_18128:
[----:B------:R-:W2:Y:S02]  /*2470*/  LDG.E.U16 R0, desc[UR36][R4.64] ;  /* 0x0000002404007981 */ /* 0x000ea4000c1e1500 */
[----:B--2---:R-:W-:-:S05]  /*2480*/  HADD2.F32 R0, -RZ, R0.H0_H0 ;  /* 0x20000000ff007230 */ /* 0x004fca0000004100 */
[----:B------:R-:W-:Y:S01]  /*2490*/  FSETP.NEU.FTZ.AND P0, PT, R0, RZ, PT ;  /* 0x000000ff0000720b */ /* 0x000fe20003f1d000 */
[----:B------:R-:W-:-:S12]  /*24a0*/  BRA `(.L_x_18124) ;  /* 0x0000000400bc7947 */ /* 0x000fd80003800000 */
.L_x_18127:
        /* <DEDUP_REMOVED lines=11> */
.L_x_18130:
        /* <DEDUP_REMOVED lines=8> */
.L_x_18129:
[----:B------:R-:W2:Y:S02]  /*25e0*/  LDG.E.64 R4, desc[UR36][R4.64] ;  /* 0x0000002404047981 */ /* 0x000ea4000c1e1b00 */
[----:B--2---:R-:W-:Y:S01]  /*25f0*/  DSETP.NEU.AND P0, PT, R4, RZ, PT ;  /* 0x000000ff0400722a */ /* 0x004fe20003f0d000 */
[----:B------:R-:W-:-:S13]  /*2600*/  BRA `(.L_x_18124) ;  /* 0x0000000400647947 */ /* 0x000fda0003800000 */
.L_x_18119:
        /* <DEDUP_REMOVED lines=11> */
.L_x_18133:
[----:B------:R-:W2:Y:S02]  /*26c0*/  LDG.E.128 R4, desc[UR36][R4.64] ;  /* 0x0000002404047981 */ /* 0x000ea4000c1e1d00 */
[----:B--2---:R-:W-:-:S06]  /*26d0*/  DSETP.NEU.AND P0, PT, R6, RZ, PT ;  /* 0x000000ff0600722a */ /* 0x004fcc0003f0d000 */
[----:B------:R-:W-:Y:S01]  /*26e0*/  DSETP.NEU.OR P0, PT, R4, RZ, P0 ;  /* 0x000000ff0400722a */ /* 0x000fe2000070d400 */
[----:B------:R-:W-:-:S13]  /*26f0*/  BRA `(.L_x_18124) ;  /* 0x0000000400287947 */ /* 0x000fda0003800000 */
.L_x_18132:
        /* <DEDUP_REMOVED lines=9> */
.L_x_18135:
        /* <DEDUP_REMOVED lines=11> */
.L_x_18134:
[----:B------:R-:W2:Y:S02]  /*2840*/  LDG.E.U16 R0, desc[UR36][R4.64] ;  /* 0x0000002404007981 */ /* 0x000ea4000c1e1500 */
[----:B--2---:R-:W-:-:S05]  /*2850*/  IMAD.U32 R0, R0, 0x10000, RZ ;  /* 0x0001000000007824 */ /* 0x004fca00078e00ff */
[----:B------:R-:W-:Y:S01]  /*2860*/  FSETP.NEU.FTZ.AND P0, PT, R0, RZ, PT ;  /* 0x000000ff0000720b */ /* 0x000fe20003f1d000 */
[----:B------:R-:W-:-:S12]  /*2870*/  BRA `(.L_x_18124) ;  /* 0x0000000000c87947 */ /* 0x000fd80003800000 */
.L_x_18131:
        /* <DEDUP_REMOVED lines=11> */
.L_x_18138:
[----:B------:R-:W2:Y:S02]  /*2930*/  LDG.E.U8 R4, desc[UR36][R4.64] ;  /* 0x0000002404047981 */ /* 0x000ea4000c1e1100 */
[----:B--2---:R-:W-:Y:S01]  /*2940*/  ISETP.NE.AND P0, PT, R4, RZ, PT ;  /* 0x000000ff0400720c */ /* 0x004fe20003f05270 */
[----:B------:R-:W-:-:S12]  /*2950*/  BRA `(.L_x_18124) ;  /* 0x0000000000907947 */ /* 0x000fd80003800000 */
.L_x_18137:
[----:B------:R-:W2:Y:S02]  /*2960*/  LDG.E.U8 R4, desc[UR36][R4.64] ;  /* 0x0000002404047981 */ /* 0x000ea4000c1e1100 */
[----:B--2---:R-:W-:Y:S01]  /*2970*/  ISETP.NE.AND P0, PT, R4, RZ, PT ;  /* 0x000000ff0400720c */ /* 0x004fe20003f05270 */
[----:B------:R-:W-:-:S12]  /*2980*/  BRA `(.L_x_18124) ;  /* 0x0000000000847947 */ /* 0x000fd80003800000 */
.L_x_18136:
        /* <DEDUP_REMOVED lines=9> */
.L_x_18123:
        /* <DEDUP_REMOVED lines=16> */
.L_x_18141:
[----:B------:R-:W-:Y:S01]  /*2b20*/  PLOP3.LUT P0, PT, PT, PT, PT, 0x8, 0x80 ;  /* 0x000000000080781c */ /* 0x000fe20003f0e170 */
[----:B------:R-:W-:-:S12]  /*2b30*/  BRA `(.L_x_18124) ;  /* 0x0000000000187947 */ /* 0x000fd80003800000 */
.L_x_18140:
[----:B------:R-:W2:Y:S02]  /*2b40*/  LDG.E.64 R4, desc[UR36][R4.64] ;  /* 0x0000002404047981 */ /* 0x000ea4000c1e1b00 */
[----:B--2---:R-:W-:-:S04]  /*2b50*/  ISETP.NE.U32.AND P0, PT, R4, RZ, PT ;  /* 0x000000ff0400720c */ /* 0x004fc80003f05070 */
[----:B------:R-:W-:Y:S01]  /*2b60*/  ISETP.NE.AND.EX P0, PT, R5, RZ, PT, P0 ;  /* 0x000000ff0500720c */ /* 0x000fe20003f05300 */
[----:B------:R-:W-:-:S12]  /*2b70*/  BRA `(.L_x_18124) ;  /* 0x0000000000087947 */ /* 0x000fd80003800000 */
.L_x_18139:
[----:B------:R-:W2:Y:S02]  /*2b80*/  LDG.E R4, desc[UR36][R4.64] ;  /* 0x0000002404047981 */ /* 0x000ea4000c1e1900 */
[----:B--2---:R-:W-:-:S13]  /*2b90*/  ISETP.NE.AND P0, PT, R4, RZ, PT ;  /* 0x000000ff0400720c */ /* 0x004fda0003f05270 */
.L_x_18124:
[----:B------:R-:W-:Y:S05]  /*2ba0*/  BSYNC.RECONVERGENT B6 ;  /* 0x0000000000067941 */ /* 0x000fea0003800200 */
.L_x_18118:
[----:B------:R-:W-:-:S13]  /*2bb0*/  PLOP3.LUT P0, PT, P0, PT, PT, 0x8, 0x80 ;  /* 0x000000000080781c */ /* 0x000fda000070e170 */
.L_x_18117:
[----:B------:R-:W-:Y:S05]  /*2bc0*/  BSYNC.RECONVERGENT B7 ;  /* 0x0000000000077941 */ /* 0x000fea0003800200 */
.L_x_18116:
        /* <DEDUP_REMOVED lines=12> */
[----:B------:R-:W1:Y:S01]  /*2c90*/  LDCU UR4, c[0x0][0x3a8] ;  /* 0x00007500ff0477ac */ /* 0x000e620008000800 */
[----:B------:R-:W2:Y:S01]  /*2ca0*/  LDC.64 R8, c[0x0][0x388] ;  /* 0x0000e200ff087b82 */ /* 0x000ea20000000a00 */
[----:B------:R-:W-:Y:S01]  /*2cb0*/  IMAD R0, R23, 0x200, R2 ;  /* 0x0000020017007824 */ /* 0x000fe200078e0202 */
[----:B0-----:R-:W-:Y:S01]  /*2cc0*/  PRMT R4, R17, 0x9910, RZ ;  /* 0x0000991011047816 */ /* 0x001fe200000000ff */
[----:B------:R-:W-:Y:S01]  /*2cd0*/  BSSY.RECONVERGENT B6, `(.L_x_18145) ;  /* 0x00000d6000067945 */ /* 0x000fe20003800200 */
        /* <DEDUP_REMOVED lines=17> */
.L_x_18149:
[----:B------:R0:W-:Y:S01]  /*2df0*/  STG.E.U8 desc[UR36][R8.64], R11 ;  /* 0x0000000b08007986 */ /* 0x0001e2000c101124 */
[----:B------:R-:W-:Y:S05]  /*2e00*/  BRA `(.L_x_18151) ;  /* 0x0000000c00087947 */ /* 0x000fea0003800000 */
.L_x_18148:
        /* <DEDUP_REMOVED lines=10> */
.L_x_18153:
[----:B------:R0:W-:Y:S01]  /*2eb0*/  STG.E desc[UR36][R8.64], R11 ;  /* 0x0000000b08007986 */ /* 0x0001e2000c101924 */
[----:B------:R-:W-:Y:S05]  /*2ec0*/  BRA `(.L_x_18151) ;  /* 0x0000000800d87947 */ /* 0x000fea0003800000 */
.L_x_18152:
[----:B------:R0:W-:Y:S01]  /*2ed0*/  STG.E.U16 desc[UR36][R8.64], R11 ;  /* 0x0000000b08007986 */ /* 0x0001e2000c101524 */
[----:B------:R-:W-:Y:S05]  /*2ee0*/  BRA `(.L_x_18151) ;  /* 0x0000000800d07947 */ /* 0x000fea0003800000 */
.L_x_18147:
        /* <DEDUP_REMOVED lines=9> */
.L_x_18155:
[----:B------:R-:W0:Y:S02]  /*2f80*/  I2F.S16 R0, R11 ;  /* 0x0000000b00007306 */ /* 0x000e240000101400 */
[----:B0-----:R-:W-:-:S05]  /*2f90*/  F2FP.F16.F32.PACK_AB R0, RZ, R0 ;  /* 0x00000000ff00723e */ /* 0x001fca00000000ff */
[----:B------:R0:W-:Y:S01]  /*2fa0*/  STG.E.U16 desc[UR36][R8.64], R0 ;  /* 0x0000000008007986 */ /* 0x0001e2000c101524 */
[----:B------:R-:W-:Y:S05]  /*2fb0*/  BRA `(.L_x_18151) ;  /* 0x00000008009c7947 */ /* 0x000fea0003800000 */
.L_x_18154:
        /* <DEDUP_REMOVED lines=10> */
.L_x_18157:
[----:B------:R-:W0:Y:S02]  /*3060*/  I2F.S16 R11, R11 ;  /* 0x0000000b000b7306 */ /* 0x000e240000101400 */
[----:B0-----:R-:W-:-:S04]  /*3070*/  F2FP.F16.F32.PACK_AB R3, RZ, R11 ;  /* 0x0000000bff03723e */ /* 0x001fc800000000ff */
[----:B------:R-:W-:-:S05]  /*3080*/  PRMT R3, R3, 0x5410, RZ ;  /* 0x0000541003037816 */ /* 0x000fca00000000ff */
[----:B------:R0:W-:Y:S01]  /*3090*/  STG.E desc[UR36][R8.64], R3 ;  /* 0x0000000308007986 */ /* 0x0001e2000c101924 */
[----:B------:R-:W-:Y:S05]  /*30a0*/  BRA `(.L_x_18151) ;  /* 0x0000000800607947 */ /* 0x000fea0003800000 */
.L_x_18156:
[----:B------:R-:W0:Y:S02]  /*30b0*/  I2F.F64.S16 R4, R11 ;  /* 0x0000000b00047312 */ /* 0x000e240000101c00 */
[----:B0-----:R0:W-:Y:S01]  /*30c0*/  STG.E.64 desc[UR36][R8.64], R4 ;  /* 0x0000000408007986 */ /* 0x0011e2000c101b24 */
[----:B------:R-:W-:Y:S05]  /*30d0*/  BRA `(.L_x_18151) ;  /* 0x0000000800547947 */ /* 0x000fea0003800000 */
.L_x_18146:
        /* <DEDUP_REMOVED lines=10> */
.L_x_18160:
[----:B------:R-:W0:Y:S01]  /*3180*/  I2F.F64.S16 R4, R11 ;  /* 0x0000000b00047312 */ /* 0x000e220000101c00 */
[----:B------:R-:W-:-:S05]  /*3190*/  CS2R R6, SRZ ;  /* 0x0000000000067805 */ /* 0x000fca000001ff00 */
[----:B0-----:R0:W-:Y:S01]  /*31a0*/  STG.E.128 desc[UR36][R8.64], R4 ;  /* 0x0000000408007986 */ /* 0x0011e2000c101d24 */
[----:B------:R-:W-:Y:S05]  /*31b0*/  BRA `(.L_x_18151) ;  /* 0x00000008001c7947 */ /* 0x000fea0003800000 */
.L_x_18159:
        /* <DEDUP_REMOVED lines=17> */
.L_x_18164:
[----:B------:R-:W-:Y:S05]  /*32d0*/  BSYNC.RECONVERGENT B0 ;  /* 0x0000000000007941 */ /* 0x000fea0003800200 */
.L_x_18163:
[----:B------:R0:W-:Y:S01]  /*32e0*/  STG.E.U8 desc[UR36][R8.64], R3 ;  /* 0x0000000308007986 */ /* 0x0001e2000c101124 */
[----:B------:R-:W-:Y:S05]  /*32f0*/  BRA `(.L_x_18151) ;  /* 0x0000000400cc7947 */ /* 0x000fea0003800000 */
.L_x_18162:
        /* <DEDUP_REMOVED lines=16> */
.L_x_18161:
[----:B------:R-:W0:Y:S02]  /*3400*/  I2F.S16 R0, R11 ;  /* 0x0000000b00007306 */ /* 0x000e240000101400 */
[----:B0-----:R-:W-:-:S05]  /*3410*/  F2FP.BF16.F32.PACK_AB R0, RZ, R0 ;  /* 0x00000000ff00723e */ /* 0x001fca00000010ff */
[----:B------:R0:W-:Y:S01]  /*3420*/  STG.E.U16 desc[UR36][R8.64], R0 ;  /* 0x0000000008007986 */ /* 0x0001e2000c101524 */
[----:B------:R-:W-:Y:S05]  /*3430*/  BRA `(.L_x_18151) ;  /* 0x00000004007c7947 */ /* 0x000fea0003800000 */
.L_x_18158:
        /* <DEDUP_REMOVED lines=10> */
.L_x_18167:
        /* <DEDUP_REMOVED lines=12> */
.L_x_18170:
[----:B------:R-:W-:-:S04]  /*35a0*/  SHF.R.U32.HI R0, RZ, 0x14, R11 ;  /* 0x00000014ff007819 */ /* 0x000fc8000001160b */
[----:B------:R-:W-:-:S04]  /*35b0*/  LOP3.LUT R0, R0, 0x1, RZ, 0xc0, !PT ;  /* 0x0000000100007812 */ /* 0x000fc800078ec0ff */
[----:B------:R-:W-:-:S04]  /*35c0*/  IADD3 R0, PT, PT, R11, 0x487ffff, R0 ;  /* 0x0487ffff0b007810 */ /* 0x000fc80007ffe000 */
[----:B------:R-:W-:-:S04]  /*35d0*/  SHF.R.U32.HI R0, RZ, 0x14, R0 ;  /* 0x00000014ff007819 */ /* 0x000fc80000011600 */
[----:B------:R-:W-:-:S07]  /*35e0*/  LOP3.LUT R0, R0, 0xff, RZ, 0xc0, !PT ;  /* 0x000000ff00007812 */ /* 0x000fce00078ec0ff */
.L_x_18171:
[----:B------:R-:W-:-:S07]  /*35f0*/  PRMT R4, R0, 0x7610, R4 ;  /* 0x0000761000047816 */ /* 0x000fce0000000004 */
.L_x_18169:
[----:B------:R-:W-:Y:S05]  /*3600*/  BSYNC.RECONVERGENT B0 ;  /* 0x0000000000007941 */ /* 0x000fea0003800200 */
.L_x_18168:
[----:B------:R1:W-:Y:S01]  /*3610*/  STG.E.U8 desc[UR36][R8.64], R4 ;  /* 0x0000000408007986 */ /* 0x0003e2000c101124 */
[----:B------:R-:W-:Y:S05]  /*3620*/  BRA `(.L_x_18151) ;  /* 0x0000000400007947 */ /* 0x000fea0003800000 */
.L_x_18166:
        /* <DEDUP_REMOVED lines=12> */
.L_x_18174:
[----:B------:R-:W-:-:S04]  /*36f0*/  SHF.R.U32.HI R0, RZ, 0x15, R11 ;  /* 0x00000015ff007819 */ /* 0x000fc8000001160b */
[----:B------:R-:W-:-:S04]  /*3700*/  LOP3.LUT R0, R0, 0x1, RZ, 0xc0, !PT ;  /* 0x0000000100007812 */ /* 0x000fc800078ec0ff */
[----:B------:R-:W-:-:S04]  /*3710*/  IADD3 R0, PT, PT, R11, 0x88fffff, R0 ;  /* 0x088fffff0b007810 */ /* 0x000fc80007ffe000 */
[----:B------:R-:W-:-:S04]  /*3720*/  SHF.R.U32.HI R0, RZ, 0x15, R0 ;  /* 0x00000015ff007819 */ /* 0x000fc80000011600 */
[----:B------:R-:W-:-:S07]  /*3730*/  LOP3.LUT R0, R0, 0xff, RZ, 0xc0, !PT ;  /* 0x000000ff00007812 */ /* 0x000fce00078ec0ff */
.L_x_18175:
[----:B------:R-:W-:-:S07]  /*3740*/  PRMT R4, R0, 0x7610, R4 ;  /* 0x0000761000047816 */ /* 0x000fce0000000004 */
.L_x_18173:
[----:B------:R-:W-:Y:S05]  /*3750*/  BSYNC.RECONVERGENT B0 ;  /* 0x0000000000007941 */ /* 0x000fea0003800200 */
.L_x_18172:
[----:B------:R2:W-:Y:S01]  /*3760*/  STG.E.U8 desc[UR36][R8.64], R4 ;  /* 0x0000000408007986 */ /* 0x0005e2000c101124 */
[----:B------:R-:W-:Y:S05]  /*3770*/  BRA `(.L_x_18151) ;  /* 0x0000000000ac7947 */ /* 0x000fea0003800000 */
.L_x_18165:
[----:B------:R-:W-:-:S13]  /*3780*/  ISETP.NE.AND P0, PT, R0, 0x1c, PT ;  /* 0x0000001c0000780c */ /* 0x000fda0003f05270 */
[----:B------:R-:W-:Y:S05]  /*3790*/  @!P0 BRA `(.L_x_18176) ;  /* 0x0000000000a08947 */ /* 0x000fea0003800000 */
[----:B------:R-:W-:-:S13]  /*37a0*/  ISETP.NE.AND P0, PT, R0, 0x1d, PT ;  /* 0x0000001d0000780c */ /* 0x000fda0003f05270 */
[----:B------:R-:W-:Y:S05]  /*37b0*/  @!P0 BRA `(.L_x_18177) ;  /* 0x0000000000888947 */ /* 0x000fea0003800000 */
[----:B------:R-:W-:-:S13]  /*37c0*/  ISETP.NE.AND P0, PT, R0, 0x2c, PT ;  /* 0x0000002c0000780c */ /* 0x000fda0003f05270 */
[----:B------:R-:W-:Y:S05]  /*37d0*/  @!P0 BRA `(.L_x_18178) ;  /* 0x0000000000448947 */ /* 0x000fea0003800000 */
.L_x_18150:
        /* <DEDUP_REMOVED lines=16> */
.L_x_18179:
[----:B------:R-:W-:Y:S05]  /*38e0*/  BRA `(.L_x_18151) ;  /* 0x0000000000507947 */ /* 0x000fea0003800000 */
.L_x_18178:
        /* <DEDUP_REMOVED lines=15> */
.L_x_18177:
[----:B------:R-:W-:Y:S02]  /*39e0*/  IMAD.MOV.U32 R4, RZ, RZ, R11 ;  /* 0x000000ffff047224 */ /* 0x000fe400078e000b */
[----:B------:R-:W-:-:S05]  /*39f0*/  IMAD.MOV.U32 R5, RZ, RZ, RZ ;  /* 0x000000ffff057224 */ /* 0x000fca00078e00ff */
[----:B------:R0:W-:Y:S01]  /*3a00*/  STG.E.64 desc[UR36][R8.64], R4 ;  /* 0x0000000408007986 */ /* 0x0001e2000c101b24 */
[----:B------:R-:W-:Y:S05]  /*3a10*/  BRA `(.L_x_18151) ;  /* 0x0000000000047947 */ /* 0x000fea0003800000 */
.L_x_18176:
[----:B------:R3:W-:Y:S02]  /*3a20*/  STG.E desc[UR36][R8.64], R11 ;  /* 0x0000000b08007986 */ /* 0x0007e4000c101924 */
.L_x_18151:
[----:B------:R-:W-:Y:S05]  /*3a30*/  BSYNC.RECONVERGENT B6 ;  /* 0x0000000000067941 */ /* 0x000fea0003800200 */
.L_x_18145:
        /* <DEDUP_REMOVED lines=24> */
.L_x_18185:
[----:B------:R0:W-:Y:S01]  /*3bc0*/  STG.E.U8 desc[UR36][R8.64], R22 ;  /* 0x0000001608007986 */ /* 0x0001e2000c101124 */
[----:B------:R-:W-:Y:S05]  /*3bd0*/  BRA `(.L_x_18187) ;  /* 0x0000000c00047947 */ /* 0x000fea0003800000 */
.L_x_18184:
        /* <DEDUP_REMOVED lines=10> */
.L_x_18189:
[----:B------:R0:W-:Y:S01]  /*3c80*/  STG.E desc[UR36][R8.64], R22 ;  /* 0x0000001608007986 */ /* 0x0001e2000c101924 */
[----:B------:R-:W-:Y:S05]  /*3c90*/  BRA `(.L_x_18187) ;  /* 0x0000000800d47947 */ /* 0x000fea0003800000 */
.L_x_18188:
[----:B------:R0:W-:Y:S01]  /*3ca0*/  STG.E.U16 desc[UR36][R8.64], R22 ;  /* 0x0000001608007986 */ /* 0x0001e2000c101524 */
[----:B------:R-:W-:Y:S05]  /*3cb0*/  BRA `(.L_x_18187) ;  /* 0x0000000800cc7947 */ /* 0x000fea0003800000 */
.L_x_18183:
        /* <DEDUP_REMOVED lines=9> */
.L_x_18191:
[----:B------:R-:W0:Y:S02]  /*3d50*/  I2F.S16 R0, R22 ;  /* 0x0000001600007306 */ /* 0x000e240000101400 */
[----:B0-----:R-:W-:-:S05]  /*3d60*/  F2FP.F16.F32.PACK_AB R0, RZ, R0 ;  /* 0x00000000ff00723e */ /* 0x001fca00000000ff */
[----:B------:R0:W-:Y:S01]  /*3d70*/  STG.E.U16 desc[UR36][R8.64], R0 ;  /* 0x0000000008007986 */ /* 0x0001e2000c101524 */
[----:B------:R-:W-:Y:S05]  /*3d80*/  BRA `(.L_x_18187) ;  /* 0x0000000800987947 */ /* 0x000fea0003800000 */
.L_x_18190:
        /* <DEDUP_REMOVED lines=10> */
.L_x_18193:
[----:B------:R-:W0:Y:S02]  /*3e30*/  I2F.S16 R22, R22 ;  /* 0x0000001600167306 */ /* 0x000e240000101400 */
[----:B0-----:R-:W-:-:S04]  /*3e40*/  F2FP.F16.F32.PACK_AB R3, RZ, R22 ;  /* 0x00000016ff03723e */ /* 0x001fc800000000ff */
[----:B------:R-:W-:-:S05]  /*3e50*/  PRMT R3, R3, 0x5410, RZ ;  /* 0x0000541003037816 */ /* 0x000fca00000000ff */
[----:B------:R0:W-:Y:S01]  /*3e60*/  STG.E desc[UR36][R8.64], R3 ;  /* 0x0000000308007986 */ /* 0x0001e2000c101924 */
[----:B------:R-:W-:Y:S05]  /*3e70*/  BRA `(.L_x_18187) ;  /* 0x00000008005c7947 */ /* 0x000fea0003800000 */
.L_x_18192:
[----:B------:R-:W0:Y:S02]  /*3e80*/  I2F.F64.S16 R4, R22 ;  /* 0x0000001600047312 */ /* 0x000e240000101c00 */
[----:B0-----:R0:W-:Y:S01]  /*3e90*/  STG.E.64 desc[UR36][R8.64], R4 ;  /* 0x0000000408007986 */ /* 0x0011e2000c101b24 */
[----:B------:R-:W-:Y:S05]  /*3ea0*/  BRA `(.L_x_18187) ;  /* 0x0000000800507947 */ /* 0x000fea0003800000 */
.L_x_18182:
        /* <DEDUP_REMOVED lines=12> */
.L_x_18197:
        /* <DEDUP_REMOVED lines=16> */
.L_x_18200:
[----:B------:R-:W-:-:S07]  /*4070*/  PRMT R4, R0, 0x7610, R4 ;  /* 0x0000761000047816 */ /* 0x000fce0000000004 */
.L_x_18199:
[----:B------:R-:W-:Y:S05]  /*4080*/  BSYNC.RECONVERGENT B0 ;  /* 0x0000000000007941 */ /* 0x000fea0003800200 */
.L_x_18198:
[----:B------:R0:W-:Y:S01]  /*4090*/  STG.E.U8 desc[UR36][R8.64], R4 ;  /* 0x0000000408007986 */ /* 0x0001e2000c101124 */
[----:B------:R-:W-:Y:S05]  /*40a0*/  BRA `(.L_x_18187) ;  /* 0x0000000400d07947 */ /* 0x000fea0003800000 */
.L_x_18196:
        /* <DEDUP_REMOVED lines=16> */
.L_x_18203:
[----:B------:R-:W-:-:S07]  /*41b0*/  PRMT R4, R0, 0x7610, R4 ;  /* 0x0000761000047816 */ /* 0x000fce0000000004 */
.L_x_18202:
[----:B------:R-:W-:Y:S05]  /*41c0*/  BSYNC.RECONVERGENT B0 ;  /* 0x0000000000007941 */ /* 0x000fea0003800200 */
.L_x_18201:
[----:B------:R0:W-:Y:S01]  /*41d0*/  STG.E.U8 desc[UR36][R8.64], R4 ;  /* 0x0000000408007986 */ /* 0x0001e2000c101124 */
[----:B------:R-:W-:Y:S05]  /*41e0*/  BRA `(.L_x_18187) ;  /* 0x0000000400807947 */ /* 0x000fea0003800000 */
.L_x_18195:
        /* <DEDUP_REMOVED lines=21> */
.L_x_18205:
[----:B------:R-:W-:Y:S02]  /*4340*/  IMAD.MOV.U32 R4, RZ, RZ, R22 ;  /* 0x000000ffff047224 */ /* 0x000fe400078e0016 */
[----:B------:R-:W-:-:S05]  /*4350*/  IMAD.MOV.U32 R5, RZ, RZ, RZ ;  /* 0x000000ffff057224 */ /* 0x000fca00078e00ff */
[----:B------:R0:W-:Y:S01]  /*4360*/  STG.E.64 desc[UR36][R8.64], R4 ;  /* 0x0000000408007986 */ /* 0x0001e2000c101b24 */
[----:B------:R-:W-:Y:S05]  /*4370*/  BRA `(.L_x_18187) ;  /* 0x00000004001c7947 */ /* 0x000fea0003800000 */
.L_x_18204:
[----:B------:R0:W-:Y:S01]  /*4380*/  STG.E desc[UR36][R8.64], R22 ;  /* 0x0000001608007986 */ /* 0x0001e2000c101924 */
[----:B------:R-:W-:Y:S05]  /*4390*/  BRA `(.L_x_18187) ;  /* 0x0000000400147947 */ /* 0x000fea0003800000 */
.L_x_18194:
        /* <DEDUP_REMOVED lines=8> */
.L_x_18207:
[----:B------:R-:W0:Y:S01]  /*4420*/  I2F.F64.S16 R4, R22 ;  /* 0x0000001600047312 */ /* 0x000e220000101c00 */
[----:B------:R-:W-:-:S05]  /*4430*/  CS2R R6, SRZ ;  /* 0x0000000000067805 */ /* 0x000fca000001ff00 */
[----:B0-----:R0:W-:Y:S01]  /*4440*/  STG.E.128 desc[UR36][R8.64], R4 ;  /* 0x0000000408007986 */ /* 0x0011e2000c101d24 */
[----:B------:R-:W-:Y:S05]  /*4450*/  BRA `(.L_x_18187) ;  /* 0x0000000000e47947 */ /* 0x000fea0003800000 */
.L_x_18206:
[----:B------:R-:W-:-:S13]  /*4460*/  ISETP.NE.AND P0, PT, R0, 0xf, PT ;  /* 0x0000000f0000780c */ /* 0x000fda0003f05270 */
[----:B------:R-:W-:Y:S05]  /*4470*/  @!P0 BRA `(.L_x_18208) ;  /* 0x0000000000d08947 */ /* 0x000fea0003800000 */
[----:B------:R-:W-:-:S13]  /*4480*/  ISETP.NE.AND P0, PT, R0, 0x17, PT ;  /* 0x000000170000780c */ /* 0x000fda0003f05270 */
[----:B------:R-:W-:Y:S05]  /*4490*/  @!P0 BRA `(.L_x_18209) ;  /* 0x0000000000848947 */ /* 0x000fea0003800000 */
[----:B------:R-:W-:-:S13]  /*44a0*/  ISETP.NE.AND P0, PT, R0, 0x18, PT ;  /* 0x000000180000780c */ /* 0x000fda0003f05270 */
[----:B------:R-:W-:Y:S05]  /*44b0*/  @!P0 BRA `(.L_x_18210) ;  /* 0x0000000000448947 */ /* 0x000fea0003800000 */
.L_x_18186:
        /* <DEDUP_REMOVED lines=16> */
.L_x_18211:
[----:B------:R-:W-:Y:S05]  /*45c0*/  BRA `(.L_x_18187) ;  /* 0x0000000000887947 */ /* 0x000fea0003800000 */
.L_x_18210:
        /* <DEDUP_REMOVED lines=11> */
.L_x_18213:
[----:B------:R-:W-:Y:S05]  /*4680*/  BSYNC.RECONVERGENT B0 ;  /* 0x0000000000007941 */ /* 0x000fea0003800200 */
.L_x_18212:
[----:B------:R1:W-:Y:S01]  /*4690*/  STG.E.U8 desc[UR36][R8.64], R3 ;  /* 0x0000000308007986 */ /* 0x0003e2000c101124 */
[----:B------:R-:W-:Y:S05]  /*46a0*/  BRA `(.L_x_18187) ;  /* 0x0000000000507947 */ /* 0x000fea0003800000 */
.L_x_18209:
        /* <DEDUP_REMOVED lines=12> */
.L_x_18214:
[----:B------:R-:W-:Y:S01]  /*4770*/  IMAD.MOV.U32 R3, RZ, RZ, 0x7f ;  /* 0x0000007fff037424 */ /* 0x000fe200078e00ff */
[----:B------:R-:W-:-:S04]  /*4780*/  ISETP.GT.U32.AND P0, PT, R5, 0x7f800000, PT ;  /* 0x7f8000000500780c */ /* 0x000fc80003f04070 */
[----:B------:R-:W-:-:S05]  /*4790*/  SEL R3, R3, 0x7c, P0 ;  /* 0x0000007c03037807 */ /* 0x000fca0000000000 */
[----:B------:R2:W-:Y:S01]  /*47a0*/  STG.E.U8 desc[UR36][R8.64], R3 ;  /* 0x0000000308007986 */ /* 0x0005e2000c101124 */
[----:B------:R-:W-:Y:S05]  /*47b0*/  BRA `(.L_x_18187) ;  /* 0x00000000000c7947 */ /* 0x000fea0003800000 */
.L_x_18208:
[----:B------:R-:W0:Y:S02]  /*47c0*/  I2F.S16 R0, R22 ;  /* 0x0000001600007306 */ /* 0x000e240000101400 */
[----:B0-----:R-:W-:-:S05]  /*47d0*/  F2FP.BF16.F32.PACK_AB R0, RZ, R0 ;  /* 0x00000000ff00723e */ /* 0x001fca00000010ff */
[----:B------:R0:W-:Y:S02]  /*47e0*/  STG.E.U16 desc[UR36][R8.64], R0 ;  /* 0x0000000008007986 */ /* 0x0001e4000c101524 */
.L_x_18187:
[----:B------:R-:W-:Y:S05]  /*47f0*/  BSYNC.RECONVERGENT B6 ;  /* 0x0000000000067941 */ /* 0x000fea0003800200 */
.L_x_18181:
[----:B------:R-:W-:-:S07]  /*4800*/  VIADD R2, R2, 0x80 ;  /* 0x0000008002027836 */ /* 0x000fce0000000000 */
.L_x_18144:
[----:B------:R-:W-:-:S13]  /*4810*/  ISETP.GE.AND P0, PT, R2, R19, PT ;  /* 0x000000130200720c */ /* 0x000fda0003f06270 */
[----:B------:R-:W-:Y:S05]  /*4820*/  @P0 BREAK.RELIABLE B7 ;  /* 0x0000000000070942 */ /* 0x000fea0003800100 */
[----:B------:R-:W-:Y:S05]  /*4830*/  @P0 BRA `(.L_x_18180) ;  /* 0x0000000c006c0947 */ /* 0x000fea0003800000 */
[----:B------:R-:W-:Y:S05]  /*4840*/  BSYNC.RELIABLE B7 ;  /* 0x0000000000077941 */ /* 0x000fea0003800100 */
.L_x_18143:
        /* <DEDUP_REMOVED lines=21> */
.L_x_18219:
[----:B------:R0:W-:Y:S01]  /*49a0*/  STG.E.U8 desc[UR36][R8.64], R18 ;  /* 0x0000001208007986 */ /* 0x0001e2000c101124 */
[----:B------:R-:W-:Y:S05]  /*49b0*/  BRA `(.L_x_18221) ;  /* 0x0000000c00047947 */ /* 0x000fea0003800000 */
.L_x_18218:
        /* <DEDUP_REMOVED lines=10> */
.L_x_18223:
[----:B------:R0:W-:Y:S01]  /*4a60*/  STG.E desc[UR36][R8.64], R18 ;  /* 0x0000001208007986 */ /* 0x0001e2000c101924 */
[----:B------:R-:W-:Y:S05]  /*4a70*/  BRA `(.L_x_18221) ;  /* 0x0000000800d47947 */ /* 0x000fea0003800000 */
.L_x_18222:
[----:B------:R0:W-:Y:S01]  /*4a80*/  STG.E.U16 desc[UR36][R8.64], R18 ;  /* 0x0000001208007986 */ /* 0x0001e2000c101524 */
[----:B------:R-:W-:Y:S05]  /*4a90*/  BRA `(.L_x_18221) ;  /* 0x0000000800cc7947 */ /* 0x000fea0003800000 */
.L_x_18217:
        /* <DEDUP_REMOVED lines=9> */
.L_x_18225:
[----:B------:R-:W0:Y:S02]  /*4b30*/  I2F.S16 R0, R18 ;  /* 0x0000001200007306 */ /* 0x000e240000101400 */
[----:B0-----:R-:W-:-:S05]  /*4b40*/  F2FP.F16.F32.PACK_AB R0, RZ, R0 ;  /* 0x00000000ff00723e */ /* 0x001fca00000000ff */
[----:B------:R0:W-:Y:S01]  /*4b50*/  STG.E.U16 desc[UR36][R8.64], R0 ;  /* 0x0000000008007986 */ /* 0x0001e2000c101524 */
[----:B------:R-:W-:Y:S05]  /*4b60*/  BRA `(.L_x_18221) ;  /* 0x0000000800987947 */ /* 0x000fea0003800000 */
.L_x_18224:
        /* <DEDUP_REMOVED lines=10> */
.L_x_18227:
[----:B------:R-:W0:Y:S02]  /*4c10*/  I2F.S16 R18, R18 ;  /* 0x0000001200127306 */ /* 0x000e240000101400 */
[----:B0-----:R-:W-:-:S04]  /*4c20*/  F2FP.F16.F32.PACK_AB R3, RZ, R18 ;  /* 0x00000012ff03723e */ /* 0x001fc800000000ff */
[----:B------:R-:W-:-:S05]  /*4c30*/  PRMT R3, R3, 0x5410, RZ ;  /* 0x0000541003037816 */ /* 0x000fca00000000ff */
[----:B------:R0:W-:Y:S01]  /*4c40*/  STG.E desc[UR36][R8.64], R3 ;  /* 0x0000000308007986 */ /* 0x0001e2000c101924 */
[----:B------:R-:W-:Y:S05]  /*4c50*/  BRA `(.L_x_18221) ;  /* 0x00000008005c7947 */ /* 0x000fea0003800000 */
.L_x_18226:
[----:B------:R-:W0:Y:S02]  /*4c60*/  I2F.F64.S16 R4, R18 ;  /* 0x0000001200047312 */ /* 0x000e240000101c00 */
[----:B0-----:R0:W-:Y:S01]  /*4c70*/  STG.E.64 desc[UR36][R8.64], R4 ;  /* 0x0000000408007986 */ /* 0x0011e2000c101b24 */
[----:B------:R-:W-:Y:S05]  /*4c80*/  BRA `(.L_x_18221) ;  /* 0x0000000800507947 */ /* 0x000fea0003800000 */
.L_x_18216:
        /* <DEDUP_REMOVED lines=12> */
.L_x_18231:
        /* <DEDUP_REMOVED lines=16> */
.L_x_18234:
[----:B------:R-:W-:-:S07]  /*4e50*/  PRMT R4, R0, 0x7610, R4 ;  /* 0x0000761000047816 */ /* 0x000fce0000000004 */
.L_x_18233:
[----:B------:R-:W-:Y:S05]  /*4e60*/  BSYNC.RECONVERGENT B0 ;  /* 0x0000000000007941 */ /* 0x000fea0003800200 */
.L_x_18232:
[----:B------:R0:W-:Y:S01]  /*4e70*/  STG.E.U8 desc[UR36][R8.64], R4 ;  /* 0x0000000408007986 */ /* 0x0001e2000c101124 */
[----:B------:R-:W-:Y:S05]  /*4e80*/  BRA `(.L_x_18221) ;  /* 0x0000000400d07947 */ /* 0x000fea0003800000 */
.L_x_18230:
        /* <DEDUP_REMOVED lines=16> */
.L_x_18237:
[----:B------:R-:W-:-:S07]  /*4f90*/  PRMT R4, R0, 0x7610, R4 ;  /* 0x0000761000047816 */ /* 0x000fce0000000004 */
.L_x_18236:
[----:B------:R-:W-:Y:S05]  /*4fa0*/  BSYNC.RECONVERGENT B0 ;  /* 0x0000000000007941 */ /* 0x000fea0003800200 */
.L_x_18235:
[----:B------:R0:W-:Y:S01]  /*4fb0*/  STG.E.U8 desc[UR36][R8.64], R4 ;  /* 0x0000000408007986 */ /* 0x0001e2000c101124 */
[----:B------:R-:W-:Y:S05]  /*4fc0*/  BRA `(.L_x_18221) ;  /* 0x0000000400807947 */ /* 0x000fea0003800000 */
.L_x_18229:
        /* <DEDUP_REMOVED lines=21> */
.L_x_18239:
[----:B------:R-:W-:Y:S02]  /*5120*/  IMAD.MOV.U32 R4, RZ, RZ, R18 ;  /* 0x000000ffff047224 */ /* 0x000fe400078e0012 */
[----:B------:R-:W-:-:S05]  /*5130*/  IMAD.MOV.U32 R5, RZ, RZ, RZ ;  /* 0x000000ffff057224 */ /* 0x000fca00078e00ff */
[----:B------:R0:W-:Y:S01]  /*5140*/  STG.E.64 desc[UR36][R8.64], R4 ;  /* 0x0000000408007986 */ /* 0x0001e2000c101b24 */
[----:B------:R-:W-:Y:S05]  /*5150*/  BRA `(.L_x_18221) ;  /* 0x00000004001c7947 */ /* 0x000fea0003800000 */
.L_x_18238:
[----:B------:R0:W-:Y:S01]  /*5160*/  STG.E desc[UR36][R8.64], R18 ;  /* 0x0000001208007986 */ /* 0x0001e2000c101924 */
[----:B------:R-:W-:Y:S05]  /*5170*/  BRA `(.L_x_18221) ;  /* 0x0000000400147947 */ /* 0x000fea0003800000 */
.L_x_18228:
        /* <DEDUP_REMOVED lines=8> */
.L_x_18241:
[----:B------:R-:W0:Y:S01]  /*5200*/  I2F.F64.S16 R4, R18 ;  /* 0x0000001200047312 */ /* 0x000e220000101c00 */
[----:B------:R-:W-:-:S05]  /*5210*/  CS2R R6, SRZ ;  /* 0x0000000000067805 */ /* 0x000fca000001ff00 */
[----:B0-----:R0:W-:Y:S01]  /*5220*/  STG.E.128 desc[UR36][R8.64], R4 ;  /* 0x0000000408007986 */ /* 0x0011e2000c101d24 */
[----:B------:R-:W-:Y:S05]  /*5230*/  BRA `(.L_x_18221) ;  /* 0x0000000000e47947 */ /* 0x000fea0003800000 */
.L_x_18240:
[----:B------:R-:W-:-:S13]  /*5240*/  ISETP.NE.AND P0, PT, R0, 0xf, PT ;  /* 0x0000000f0000780c */ /* 0x000fda0003f05270 */
[----:B------:R-:W-:Y:S05]  /*5250*/  @!P0 BRA `(.L_x_18242) ;  /* 0x0000000000d08947 */ /* 0x000fea0003800000 */
[----:B------:R-:W-:-:S13]  /*5260*/  ISETP.NE.AND P0, PT, R0, 0x17, PT ;  /* 0x000000170000780c */ /* 0x000fda0003f05270 */
[----:B------:R-:W-:Y:S05]  /*5270*/  @!P0 BRA `(.L_x_18243) ;  /* 0x0000000000848947 */ /* 0x000fea0003800000 */
[----:B------:R-:W-:-:S13]  /*5280*/  ISETP.NE.AND P0, PT, R0, 0x18, PT ;  /* 0x000000180000780c */ /* 0x000fda0003f05270 */
[----:B------:R-:W-:Y:S05]  /*5290*/  @!P0 BRA `(.L_x_18244) ;  /* 0x0000000000448947 */ /* 0x000fea0003800000 */
.L_x_18220:
        /* <DEDUP_REMOVED lines=16> */
.L_x_18245:
[----:B------:R-:W-:Y:S05]  /*53a0*/  BRA `(.L_x_18221) ;  /* 0x0000000000887947 */ /* 0x000fea0003800000 */
.L_x_18244:
        /* <DEDUP_REMOVED lines=11> */
.L_x_18247:
[----:B------:R-:W-:Y:S05]  /*5460*/  BSYNC.RECONVERGENT B0 ;  /* 0x0000000000007941 */ /* 0x000fea0003800200 */
.L_x_18246:
[----:B------:R1:W-:Y:S01]  /*5470*/  STG.E.U8 desc[UR36][R8.64], R3 ;  /* 0x0000000308007986 */ /* 0x0003e2000c101124 */
[----:B------:R-:W-:Y:S05]  /*5480*/  BRA `(.L_x_18221) ;  /* 0x0000000000507947 */ /* 0x000fea0003800000 */
.L_x_18243:
        /* <DEDUP_REMOVED lines=12> */
.L_x_18248:
[----:B------:R-:W-:Y:S01]  /*5550*/  IMAD.MOV.U32 R3, RZ, RZ, 0x7f ;  /* 0x0000007fff037424 */ /* 0x000fe200078e00ff */
[----:B------:R-:W-:-:S04]  /*5560*/  ISETP.GT.U32.AND P0, PT, R5, 0x7f800000, PT ;  /* 0x7f8000000500780c */ /* 0x000fc80003f04070 */
[----:B------:R-:W-:-:S05]  /*5570*/  SEL R3, R3, 0x7c, P0 ;  /* 0x0000007c03037807 */ /* 0x000fca0000000000 */
[----:B------:R2:W-:Y:S01]  /*5580*/  STG.E.U8 desc[UR36][R8.64], R3 ;  /* 0x0000000308007986 */ /* 0x0005e2000c101124 */
[----:B------:R-:W-:Y:S05]  /*5590*/  BRA `(.L_x_18221) ;  /* 0x00000000000c7947 */ /* 0x000fea0003800000 */
.L_x_18242:
[----:B------:R-:W0:Y:S02]  /*55a0*/  I2F.S16 R0, R18 ;  /* 0x0000001200007306 */ /* 0x000e240000101400 */
[----:B0-----:R-:W-:-:S05]  /*55b0*/  F2FP.BF16.F32.PACK_AB R0, RZ, R0 ;  /* 0x00000000ff00723e */ /* 0x001fca00000010ff */
[----:B------:R0:W-:Y:S02]  /*55c0*/  STG.E.U16 desc[UR36][R8.64], R0 ;  /* 0x0000000008007986 */ /* 0x0001e4000c101524 */
.L_x_18221:
[----:B------:R-:W-:Y:S05]  /*55d0*/  BSYNC.RECONVERGENT B6 ;  /* 0x0000000000067941 */ /* 0x000fea0003800200 */
.L_x_18215:
[----:B------:R-:W-:-:S07]  /*55e0*/  VIADD R2, R2, 0x80 ;  /* 0x0000008002027836 */ /* 0x000fce0000000000 */
.L_x_18180:
[----:B------:R-:W-:Y:S05]  /*55f0*/  BSYNC.RECONVERGENT B8 ;  /* 0x0000000000087941 */ /* 0x000fea0003800200 */
.L_x_18142:
[----:B------:R-:W-:-:S13]  /*5600*/  ISETP.GE.AND P0, PT, R2, R19, PT ;  /* 0x000000130200720c */ /* 0x000fda0003f06270 */
[----:B------:R-:W-:Y:S05]  /*5610*/  @P0 EXIT ;  /* 0x000000000000094d */ /* 0x000fea0003800000 */
[----:B0123--:R-:W0:Y:S01]  /*5620*/  LDC.64 R4, c[0x0][0x388] ;  /* 0x0000e200ff047b82 */ /* 0x00fe220000000a00 */
[----:B------:R-:W4:Y:S01]  /*5630*/  LDCU UR4, c[0x0][0x3a8] ;  /* 0x00007500ff0477ac */ /* 0x000f220008000800 */
[----:B------:R-:W-:Y:S01]  /*5640*/  PRMT R0, R17, 0x9910, RZ ;  /* 0x0000991011007816 */ /* 0x000fe200000000ff */
[----:B------:R-:W-:-:S03]  /*5650*/  IMAD R2, R23, 0x200, R2 ;  /* 0x0000020017027824 */ /* 0x000fc600078e0202 */
[----:B------:R-:W-:Y:S01]  /*5660*/  ISETP.GT.AND P1, PT, R0, 0x9, PT ;  /* 0x000000090000780c */ /* 0x000fe20003f24270 */
[----:B----4-:R-:W-:-:S05]  /*5670*/  IMAD R3, R2, UR4, RZ ;  /* 0x0000000402037c24 */ /* 0x010fca000f8e02ff */
        /* <DEDUP_REMOVED lines=13> */
.L_x_18252:
[----:B------:R-:W-:Y:S01]  /*5750*/  STG.E.U8 desc[UR36][R2.64], R16 ;  /* 0x0000001002007986 */ /* 0x000fe2000c101124 */
[----:B------:R-:W-:Y:S05]  /*5760*/  EXIT ;  /* 0x000000000000794d */ /* 0x000fea0003800000 */
.L_x_18251:
        /* <DEDUP_REMOVED lines=9> */
.L_x_18255:
[----:B------:R-:W-:Y:S01]  /*5800*/  STG.E desc[UR36][R2.64], R16 ;  /* 0x0000001002007986 */ /* 0x000fe2000c101924 */
[----:B------:R-:W-:Y:S05]  /*5810*/  EXIT ;  /* 0x000000000000794d */ /* 0x000fea0003800000 */
.L_x_18254:
[----:B------:R-:W-:Y:S01]  /*5820*/  STG.E.U16 desc[UR36][R2.64], R16 ;  /* 0x0000001002007986 */ /* 0x000fe2000c101524 */
[----:B------:R-:W-:Y:S05]  /*5830*/  EXIT ;  /* 0x000000000000794d */ /* 0x000fea0003800000 */
.L_x_18250:
        /* <DEDUP_REMOVED lines=9> */
.L_x_18257:
[----:B------:R-:W0:Y:S02]  /*58d0*/  I2F.S16 R0, R16 ;  /* 0x0000001000007306 */ /* 0x000e240000101400 */
[----:B0-----:R-:W-:-:S05]  /*58e0*/  F2FP.F16.F32.PACK_AB R0, RZ, R0 ;  /* 0x00000000ff00723e */ /* 0x001fca00000000ff */
[----:B------:R-:W-:Y:S01]  /*58f0*/  STG.E.U16 desc[UR36][R2.64], R0 ;  /* 0x0000000002007986 */ /* 0x000fe2000c101524 */
[----:B------:R-:W-:Y:S05]  /*5900*/  EXIT ;  /* 0x000000000000794d */ /* 0x000fea0003800000 */
.L_x_18256:
        /* <DEDUP_REMOVED lines=10> */
.L_x_18259:
[----:B------:R-:W0:Y:S02]  /*59b0*/  I2F.S16 R16, R16 ;  /* 0x0000001000107306 */ /* 0x000e240000101400 */
[----:B0-----:R-:W-:-:S04]  /*59c0*/  F2FP.F16.F32.PACK_AB R5, RZ, R16 ;  /* 0x00000010ff05723e */ /* 0x001fc800000000ff */
[----:B------:R-:W-:-:S05]  /*59d0*/  PRMT R5, R5, 0x5410, RZ ;  /* 0x0000541005057816 */ /* 0x000fca00000000ff */
[----:B------:R-:W-:Y:S01]  /*59e0*/  STG.E desc[UR36][R2.64], R5 ;  /* 0x0000000502007986 */ /* 0x000fe2000c101924 */
[----:B------:R-:W-:Y:S05]  /*59f0*/  EXIT ;  /* 0x000000000000794d */ /* 0x000fea0003800000 */
.L_x_18258:
[----:B------:R-:W0:Y:S02]  /*5a00*/  I2F.F64.S16 R16, R16 ;  /* 0x0000001000107312 */ /* 0x000e240000101c00 */
[----:B0-----:R-:W-:Y:S01]  /*5a10*/  STG.E.64 desc[UR36][R2.64], R16 ;  /* 0x0000001002007986 */ /* 0x001fe2000c101b24 */
[----:B------:R-:W-:Y:S05]  /*5a20*/  EXIT ;  /* 0x000000000000794d */ /* 0x000fea0003800000 */
.L_x_18249:
        /* <DEDUP_REMOVED lines=12> */
.L_x_18263:
        /* <DEDUP_REMOVED lines=17> */
.L_x_18265:
[----:B------:R-:W-:Y:S05]  /*5c00*/  BSYNC.RECONVERGENT B0 ;  /* 0x0000000000007941 */ /* 0x000fea0003800200 */
.L_x_18264:
[----:B------:R-:W-:Y:S01]  /*5c10*/  STG.E.U8 desc[UR36][R2.64], R0 ;  /* 0x0000000002007986 */ /* 0x000fe2000c101124 */
[----:B------:R-:W-:Y:S05]  /*5c20*/  EXIT ;  /* 0x000000000000794d */ /* 0x000fea0003800000 */
.L_x_18262:
        /* <DEDUP_REMOVED lines=17> */
.L_x_18267:
[----:B------:R-:W-:Y:S05]  /*5d40*/  BSYNC.RECONVERGENT B0 ;  /* 0x0000000000007941 */ /* 0x000fea0003800200 */
.L_x_18266:
[----:B------:R-:W-:Y:S01]  /*5d50*/  STG.E.U8 desc[UR36][R2.64], R0 ;  /* 0x0000000002007986 */ /* 0x000fe2000c101124 */
[----:B------:R-:W-:Y:S05]  /*5d60*/  EXIT ;  /* 0x000000000000794d */ /* 0x000fea0003800000 */
.L_x_18261:
        /* <DEDUP_REMOVED lines=21> */
.L_x_18269:
[----:B------:R-:W-:-:S05]  /*5ec0*/  IMAD.MOV.U32 R17, RZ, RZ, RZ ;  /* 0x000000ffff117224 */ /* 0x000fca00078e00ff */
[----:B------:R-:W-:Y:S01]  /*5ed0*/  STG.E.64 desc[UR36][R2.64], R16 ;  /* 0x0000001002007986 */ /* 0x000fe2000c101b24 */
[----:B------:R-:W-:Y:S05]  /*5ee0*/  EXIT ;  /* 0x000000000000794d */ /* 0x000fea0003800000 */
.L_x_18268:
[----:B------:R-:W-:Y:S01]  /*5ef0*/  STG.E desc[UR36][R2.64], R16 ;  /* 0x0000001002007986 */ /* 0x000fe2000c101924 */
[----:B------:R-:W-:Y:S05]  /*5f00*/  EXIT ;  /* 0x000000000000794d */ /* 0x000fea0003800000 */
.L_x_18260:
        /* <DEDUP_REMOVED lines=8> */
.L_x_18271:
[----:B------:R-:W0:Y:S01]  /*5f90*/  I2F.F64.S16 R16, R16 ;  /* 0x0000001000107312 */ /* 0x000e220000101c00 */
[----:B------:R-:W-:-:S05]  /*5fa0*/  CS2R R18, SRZ ;  /* 0x0000000000127805 */ /* 0x000fca000001ff00 */
[----:B0-----:R-:W-:Y:S01]  /*5fb0*/  STG.E.128 desc[UR36][R2.64], R16 ;  /* 0x0000001002007986 */ /* 0x001fe2000c101d24 */
[----:B------:R-:W-:Y:S05]  /*5fc0*/  EXIT ;  /* 0x000000000000794d */ /* 0x000fea0003800000 */
.L_x_18270:
[----:B------:R-:W-:-:S13]  /*5fd0*/  ISETP.NE.AND P0, PT, R0, 0xf, PT ;  /* 0x0000000f0000780c */ /* 0x000fda0003f05270 */
[----:B------:R-:W-:Y:S05]  /*5fe0*/  @!P0 BRA `(.L_x_18272) ;  /* 0x0000000000d48947 */ /* 0x000fea0003800000 */
[----:B------:R-:W-:-:S13]  /*5ff0*/  ISETP.NE.AND P0, PT, R0, 0x17, PT ;  /* 0x000000170000780c */ /* 0x000fda0003f05270 */
[----:B------:R-:W-:Y:S05]  /*6000*/  @!P0 BRA `(.L_x_18273) ;  /* 0x0000000000848947 */ /* 0x000fea0003800000 */
[----:B------:R-:W-:-:S13]  /*6010*/  ISETP.NE.AND P0, PT, R0, 0x18, PT ;  /* 0x000000180000780c */ /* 0x000fda0003f05270 */
[----:B------:R-:W-:Y:S05]  /*6020*/  @!P0 BRA `(.L_x_18274) ;  /* 0x0000000000448947 */ /* 0x000fea0003800000 */
.L_x_18253:
        /* <DEDUP_REMOVED lines=16> */
.L_x_18275:
[----:B------:R-:W-:Y:S05]  /*6130*/  EXIT ;  /* 0x000000000000794d */ /* 0x000fea0003800000 */
.L_x_18274:
        /* <DEDUP_REMOVED lines=11> */
.L_x_18277:
[----:B------:R-:W-:Y:S05]  /*61f0*/  BSYNC.RECONVERGENT B0 ;  /* 0x0000000000007941 */ /* 0x000fea0003800200 */
.L_x_18276:
[----:B------:R-:W-:Y:S01]  /*6200*/  STG.E.U8 desc[UR36][R2.64], R5 ;  /* 0x0000000502007986 */ /* 0x000fe2000c101124 */
[----:B------:R-:W-:Y:S05]  /*6210*/  EXIT ;  /* 0x000000000000794d */ /* 0x000fea0003800000 */
.L_x_18273:
        /* <DEDUP_REMOVED lines=13> */
.L_x_18278:
[----:B------:R-:W-:Y:S01]  /*62f0*/  IMAD.MOV.U32 R5, RZ, RZ, 0x7f ;  /* 0x0000007fff057424 */ /* 0x000fe200078e00ff */
[----:B------:R-:W-:-:S04]  /*6300*/  ISETP.GT.U32.AND P0, PT, R7, 0x7f800000, PT ;  /* 0x7f8000000700780c */ /* 0x000fc80003f04070 */
[----:B------:R-:W-:-:S05]  /*6310*/  SEL R5, R5, 0x7c, P0 ;  /* 0x0000007c05057807 */ /* 0x000fca0000000000 */
[----:B------:R-:W-:Y:S01]  /*6320*/  STG.E.U8 desc[UR36][R2.64], R5 ;  /* 0x0000000502007986 */ /* 0x000fe2000c101124 */
[----:B------:R-:W-:Y:S05]  /*6330*/  EXIT ;  /* 0x000000000000794d */ /* 0x000fea0003800000 */
.L_x_18272:
[----:B------:R-:W0:Y:S02]  /*6340*/  I2F.S16 R0, R16 ;  /* 0x0000001000007306 */ /* 0x000e240000101400 */
[----:B0-----:R-:W-:-:S05]  /*6350*/  F2FP.BF16.F32.PACK_AB R0, RZ, R0 ;  /* 0x00000000ff00723e */ /* 0x001fca00000010ff */
[----:B------:R-:W-:Y:S01]  /*6360*/  STG.E.U16 desc[UR36][R2.64], R0 ;  /* 0x0000000002007986 */ /* 0x000fe2000c101524 */
[----:B------:R-:W-:Y:S05]  /*6370*/  EXIT ;  /* 0x000000000000794d */ /* 0x000fea0003800000 */
.L_x_18279:
        /* <DEDUP_REMOVED lines=16> */
.L_x_23807:


//--------------------- .text._ZN2at6native18elementwise_kernelILi128ELi4EZNS0_22gpu_kernel_impl_nocastIZZZNS0_23logical_not_kernel_cudaERNS_18TensorIteratorBaseEENKUlvE0_clEvENKUlvE8_clEvEUlbE_EEvS4_RKT_EUliE_EEviT1_ --------------------------
	.section	.text._ZN2at6native18elementwise_kernelILi128ELi4EZNS0_22gpu_kernel_impl_nocastIZZZNS0_23logical_not_kernel_cudaERNS_18TensorIteratorBaseEENKUlvE0_clEvENKUlvE8_clEvEUlbE_EEvS4_RKT_EUliE_EEviT1_,"ax",@progbits
	.align	128
        .global         _ZN2at6native18elementwise_kernelILi128ELi4EZNS0_22gpu_kernel_impl_nocastIZZZNS0_23logical_not_kernel_cudaERNS_18TensorIteratorBaseEENKUlvE0_clEvENKUlvE8_clEvEUlbE_EEvS4_RKT_EUliE_EEviT1_
        .type           _ZN2at6native18elementwise_kernelILi128ELi4EZNS0_22gpu_kernel_impl_nocastIZZZNS0_23logical_not_kernel_cudaERNS_18TensorIteratorBaseEENKUlvE0_clEvENKUlvE8_clEvEUlbE_EEvS4_RKT_EUliE_EEviT1_,@function
        .size           _ZN2at6native18elementwise_kernelILi128ELi4EZNS0_22gpu_kernel_impl_nocastIZZZNS0_23logical_not_kernel_cudaERNS_18TensorIteratorBaseEENKUlvE0_clEvENKUlvE8_clEvEUlbE_EEvS4_RKT_EUliE_EEviT1_,(.L_x_23808 - _ZN2at6native18elementwise_kernelILi128ELi4EZNS0_22gpu_kernel_impl_nocastIZZZNS0_23logical_not_kernel_cudaERNS_18TensorIteratorBaseEENKUlvE0_clEvENKUlvE8_clEvEUlbE_EEvS4_RKT_EUliE_EEviT1_)
        .other          _ZN2at6native18elementwise_kernelILi128ELi4EZNS0_22gpu_kernel_impl_nocastIZZZNS0_23logical_not_kernel_cudaERNS_18TensorIteratorBaseEENKUlvE0_clEvENKUlvE8_clEvEUlbE_EEvS4_RKT_EUliE_EEviT1_,@"STO_CUDA_ENTRY STV_DEFAULT"
_ZN2at6native18elementwise_kernelILi128ELi4EZNS0_22gpu_kernel_impl_nocastIZZZNS0_23logical_not_kernel_cudaERNS_18TensorIteratorBaseEENKUlvE0_clEvENKUlvE8_clEvEUlbE_EEvS4_RKT_EUliE_EEviT1_:
.text._ZN2at6native18elementwise_kernelILi128ELi4EZNS0_22gpu_kernel_impl_nocastIZZZNS0_23logical_not_kernel_cudaERNS_18TensorIteratorBaseEENKUlvE0_clEvENKUlvE8_clEvEUlbE_EEvS4_RKT_EUliE_EEviT1_:
        /* <DEDUP_REMOVED lines=19> */
[----:B------:R-:W-:Y:S02]  /*0130*/  SEL R9, RZ, 0x1, P0 ;  /* 0x00000001ff097807 */ /* 0x000fe40000000000 */
        /* <DEDUP_REMOVED lines=9> */
[----:B------:R-:W-:-:S05]  /*01d0*/  SEL R9, RZ, 0x1, P0 ;  /* 0x00000001ff097807 */ /* 0x000fca0000000000 */
[----:B0-----:R0:W-:Y:S04]  /*01e0*/  STG.E.U8 desc[UR6][R6.64], R9 ;  /* 0x0000000906007986 */ /* 0x0011e8000c101106 */
.L_x_18283:
[----:B------:R-:W-:-:S13]  /*01f0*/  ISETP.GE.AND P0, PT, R3, UR4, PT ;  /* 0x0000000403007c0c */ /* 0x000fda000bf06270 */
[----:B------:R-:W-:Y:S05]  /*0200*/  @P0 BREAK.RELIABLE B1 ;  /* 0x0000000000010942 */ /* 0x000fea0003800100 */
[----:B------:R-:W-:Y:S05]  /*0210*/  @P0 BRA `(.L_x_18284) ;  /* 0x0000000000200947 */ /* 0x000fea0003800000 */
[----:B------:R-:W-:Y:S05]  /*0220*/  BSYNC.RELIABLE B1 ;  /* 0x0000000000017941 */ /* 0x000fea0003800100 */
.L_x_18282:
[----:B------:R-:W1:Y:S02]  /*0230*/  LDC.64 R4, c[0x0][0x588] ;  /* 0x00016200ff047b82 */ /* 0x000e640000000a00 */
[----:B-1----:R-:W2:Y:S06]  /*0240*/  LDG.E.U8 R4, desc[UR6][R4.64] ;  /* 0x0000000604047981 */ /* 0x002eac000c1e1100 */
[----:B0-----:R-:W0:Y:S01]  /*0250*/  LDC.64 R6, c[0x0][0x580] ;  /* 0x00016000ff067b82 */ /* 0x001e220000000a00 */
[----:B------:R-:W-:Y:S02]  /*0260*/  IADD3 R3, PT, PT, R3, 0x80, RZ ;  /* 0x0000008003037810 */ /* 0x000fe40007ffe0ff */
[----:B--2---:R-:W-:-:S04]  /*0270*/  ISETP.NE.AND P0, PT, R4, RZ, PT ;  /* 0x000000ff0400720c */ /* 0x004fc80003f05270 */
[----:B------:R-:W-:-:S05]  /*0280*/  SEL R9, RZ, 0x1, P0 ;  /* 0x00000001ff097807 */ /* 0x000fca0000000000 */
[----:B0-----:R1:W-:Y:S04]  /*0290*/  STG.E.U8 desc[UR6][R6.64], R9 ;  /* 0x0000000906007986 */ /* 0x0013e8000c101106 */
.L_x_18284:
[----:B------:R-:W-:Y:S05]  /*02a0*/  BSYNC.RECONVERGENT B0 ;  /* 0x0000000000007941 */ /* 0x000fea0003800200 */
.L_x_18281:
[----:B------:R-:W-:Y:S05]  /*02b0*/  WARPSYNC.ALL ;  /* 0x0000000000007948 */ /* 0x000fea0003800000 */
[----:B------:R-:W-:-:S13]  /*02c0*/  ISETP.GE.AND P0, PT, R3, UR4, PT ;  /* 0x0000000403007c0c */ /* 0x000fda000bf06270 */
[----:B------:R-:W-:Y:S05]  /*02d0*/  @P0 EXIT ;  /* 0x000000000000094d */ /* 0x000fea0003800000 */
[----:B------:R-:W2:Y:S02]  /*02e0*/  LDC.64 R2, c[0x0][0x588] ;  /* 0x00016200ff027b82 */ /* 0x000ea40000000a00 */
[----:B--2---:R-:W2:Y:S06]  /*02f0*/  LDG.E.U8 R2, desc[UR6][R2.64] ;  /* 0x0000000602027981 */ /* 0x004eac000c1e1100 */
[----:B------:R-:W3:Y:S01]  /*0300*/  LDC.64 R4, c[0x0][0x580] ;  /* 0x00016000ff047b82 */ /* 0x000ee20000000a00 */
[----:B--2---:R-:W-:-:S04]  /*0310*/  ISETP.NE.AND P0, PT, R2, RZ, PT ;  /* 0x000000ff0200720c */ /* 0x004fc80003f05270 */
[----:B01----:R-:W-:-:S05]  /*0320*/  SEL R7, RZ, 0x1, P0 ;  /* 0x00000001ff077807 */ /* 0x003fca0000000000 */
[----:B---3--:R-:W-:Y:S01]  /*0330*/  STG.E.U8 desc[UR6][R4.64], R7 ;  /* 0x0000000704007986 */ /* 0x008fe2000c101106 */
[----:B------:R-:W-:Y:S05]  /*0340*/  EXIT ;  /* 0x000000000000794d */ /* 0x000fea0003800000 */
.L_x_18280:
        /* <DEDUP_REMOVED lines=306> */
.L_x_18288:
        /* <DEDUP_REMOVED lines=311> */
.L_x_18290:
        /* <DEDUP_REMOVED lines=8> */
[----:B------:R-:W-:-:S05]  /*2a60*/  SEL R9, RZ, 0x1, P0 ;  /* 0x00000001ff097807 */ /* 0x000fca0000000000 */
[----:B------:R0:W-:Y:S04]  /*2a70*/  STG.E.U8 desc[UR6][R4.64], R9 ;  /* 0x0000000904007986 */ /* 0x0001e8000c101106 */
.L_x_18287:
[----:B------:R-:W-:-:S13]  /*2a80*/  ISETP.GE.AND P0, PT, R3, UR4, PT ;  /* 0x0000000403007c0c */ /* 0x000fda000bf06270 */
[----:B------:R-:W-:Y:S05]  /*2a90*/  @P0 BREAK.RELIABLE B1 ;  /* 0x0000000000010942 */ /* 0x000fea0003800100 */
[----:B------:R-:W-:Y:S05]  /*2aa0*/  @P0 BRA `(.L_x_18289) ;  /* 0x0000001000d40947 */ /* 0x000fea0003800000 */
[----:B------:R-:W-:Y:S05]  /*2ab0*/  BSYNC.RELIABLE B1 ;  /* 0x0000000000017941 */ /* 0x000fea0003800100 */
.L_x_18286:
        /* <DEDUP_REMOVED lines=298> */
.L_x_18291:
        /* <DEDUP_REMOVED lines=10> */
.L_x_18289:
[----:B------:R-:W-:Y:S05]  /*3e00*/  BSYNC.RECONVERGENT B0 ;  /* 0x0000000000007941 */ /* 0x000fea0003800200 */
.L_x_18285:
        /* <DEDUP_REMOVED lines=301> */
.L_x_18292:
[----:B------:R-:W0:Y:S02]  /*50e0*/  LDCU.128 UR8, c[0x0][0x580] ;  /* 0x0000b000ff0877ac */ /* 0x000e240008000c00 */
[----:B0-----:R-:W-:-:S04]  /*50f0*/  IADD3 R4, P0, PT, R2, UR10, RZ ;  /* 0x0000000a02047c10 */ /* 0x001fc8000ff1e0ff */
[----:B------:R-:W-:-:S05]  /*5100*/  IADD3.X R5, PT, PT, RZ, UR11, RZ, P0, !PT ;  /* 0x0000000bff057c10 */ /* 0x000fca00087fe4ff */
[----:B------:R-:W2:Y:S01]  /*5110*/  LDG.E.U8 R4, desc[UR6][R4.64] ;  /* 0x0000000604047981 */ /* 0x000ea2000c1e1100 */
[----:B------:R-:W-:-:S04]  /*5120*/  IADD3 R2, P1, PT, R3, UR8, RZ ;  /* 0x0000000803027c10 */ /* 0x000fc8000ff3e0ff */
[----:B------:R-:W-:Y:S02]  /*5130*/  IADD3.X R3, PT, PT, RZ, UR9, RZ, P1, !PT ;  /* 0x00000009ff037c10 */ /* 0x000fe40008ffe4ff */
[----:B--2---:R-:W-:-:S04]  /*5140*/  ISETP.NE.AND P0, PT, R4, RZ, PT ;  /* 0x000000ff0400720c */ /* 0x004fc80003f05270 */
[----:B------:R-:W-:-:S05]  /*5150*/  SEL R7, RZ, 0x1, P0 ;  /* 0x00000001ff077807 */ /* 0x000fca0000000000 */
[----:B------:R-:W-:Y:S01]  /*5160*/  STG.E.U8 desc[UR6][R2.64], R7 ;  /* 0x0000000702007986 */ /* 0x000fe2000c101106 */
[----:B------:R-:W-:Y:S05]  /*5170*/  EXIT ;  /* 0x000000000000794d */ /* 0x000fea0003800000 */
.L_x_18293:
        /* <DEDUP_REMOVED lines=16> */
.L_x_23808:


//--------------------- .text._ZN2at6native27unrolled_elementwise_kernelIZZZNS0_23logical_not_kernel_cudaERNS_18TensorIteratorBaseEENKUlvE0_clEvENKUlvE8_clEvEUlbE_St5arrayIPcLm2EELi4E23TrivialOffsetCalculatorILi1EjESB_NS0_6memory15LoadWithoutCastENSC_16StoreWithoutCastEEEviT_T0_T2_T3_T4_T5_ --------------------------
	.section	.text._ZN2at6native27unrolled_elementwise_kernelIZZZNS0_23logical_not_kernel_cudaERNS_18TensorIteratorBaseEENKUlvE0_clEvENKUlvE8_clEvEUlbE_St5arrayIPcLm2EELi4E23TrivialOffsetCalculatorILi1EjESB_NS0_6memory15LoadWithoutCastENSC_16StoreWithoutCastEEEviT_T0_T2_T3_T4_T5_,"ax",@progbits
	.align	128
        .global         _ZN2at6native27unrolled_elementwise_kernelIZZZNS0_23logical_not_kernel_cudaERNS_18TensorIteratorBaseEENKUlvE0_clEvENKUlvE8_clEvEUlbE_St5arrayIPcLm2EELi4E23TrivialOffsetCalculatorILi1EjESB_NS0_6memory15LoadWithoutCastENSC_16StoreWithoutCastEEEviT_T0_T2_T3_T4_T5_
        .type           _ZN2at6native27unrolled_elementwise_kernelIZZZNS0_23logical_not_kernel_cudaERNS_18TensorIteratorBaseEENKUlvE0_clEvENKUlvE8_clEvEUlbE_St5arrayIPcLm2EELi4E23TrivialOffsetCalculatorILi1EjESB_NS0_6memory15LoadWithoutCastENSC_16StoreWithoutCastEEEviT_T0_T2_T3_T4_T5_,@function
        .size           _ZN2at6native27unrolled_elementwise_kernelIZZZNS0_23logical_not_kernel_cudaERNS_18TensorIteratorBaseEENKUlvE0_clEvENKUlvE8_clEvEUlbE_St5arrayIPcLm2EELi4E23TrivialOffsetCalculatorILi1EjESB_NS0_6memory15LoadWithoutCastENSC_16StoreWithoutCastEEEviT_T0_T2_T3_T4_T5_,(.L_x_23809 - _ZN2at6native27unrolled_elementwise_kernelIZZZNS0_23logical_not_kernel_cudaERNS_18TensorIteratorBaseEENKUlvE0_clEvENKUlvE8_clEvEUlbE_St5arrayIPcLm2EELi4E23TrivialOffsetCalculatorILi1EjESB_NS0_6memory15LoadWithoutCastENSC_16StoreWithoutCastEEEviT_T0_T2_T3_T4_T5_)
        .other          _ZN2at6native27unrolled_elementwise_kernelIZZZNS0_23logical_not_kernel_cudaERNS_18TensorIteratorBaseEENKUlvE0_clEvENKUlvE8_clEvEUlbE_St5arrayIPcLm2EELi4E23TrivialOffsetCalculatorILi1EjESB_NS0_6memory15LoadWithoutCastENSC_16StoreWithoutCastEEEviT_T0_T2_T3_T4_T5_,@"STO_CUDA_ENTRY STV_DEFAULT"
_ZN2at6native27unrolled_elementwise_kernelIZZZNS0_23logical_not_kernel_cudaERNS_18TensorIteratorBaseEENKUlvE0_clEvENKUlvE8_clEvEUlbE_St5arrayIPcLm2EELi4E23TrivialOffsetCalculatorILi1EjESB_NS0_6memory15LoadWithoutCastENSC_16StoreWithoutCastEEEviT_T0_T2_T3_T4_T5_:
.text._ZN2at6native27unrolled_elementwise_kernelIZZZNS0_23logical_not_kernel_cudaERNS_18TensorIteratorBaseEENKUlvE0_clEvENKUlvE8_clEvEUlbE_St5arrayIPcLm2EELi4E23TrivialOffsetCalculatorILi1EjESB_NS0_6memory15LoadWithoutCastENSC_16StoreWithoutCastEEEviT_T0_T2_T3_T4_T5_:
        /* <DEDUP_REMOVED lines=37> */
[----:B---3--:R-:W-:-:S04]  /*0250*/  ISETP.EQ.OR P2, PT, R10, RZ, P2 ;  /* 0x000000ff0a00720c */ /* 0x008fc80001742670 */
[----:B------:R-:W-:Y:S02]  /*0260*/  SEL R13, RZ, 0x1, !P2 ;  /* 0x00000001ff0d7807 */ /* 0x000fe40005000000 */
[----:B--2---:R-:W-:-:S04]  /*0270*/  ISETP.EQ.OR P3, PT, R6, RZ, P3 ;  /* 0x000000ff0600720c */ /* 0x004fc80001f62670 */
[----:B------:R-:W-:Y:S02]  /*0280*/  SEL R11, RZ, 0x1, !P3 ;  /* 0x00000001ff0b7807 */ /* 0x000fe40005800000 */
[----:B----4-:R-:W-:-:S04]  /*0290*/  ISETP.EQ.OR P1, PT, R8, RZ, P1 ;  /* 0x000000ff0800720c */ /* 0x010fc80000f22670 */
[----:B------:R-:W-:Y:S02]  /*02a0*/  SEL R15, RZ, 0x1, !P1 ;  /* 0x00000001ff0f7807 */ /* 0x000fe40004800000 */
[----:B-----5:R-:W-:-:S04]  /*02b0*/  ISETP.EQ.OR P0, PT, R2, RZ, P0 ;  /* 0x000000ff0200720c */ /* 0x020fc80000702670 */
        /* <DEDUP_REMOVED lines=17> */
.L_x_18296:
[----:B------:R-:W-:Y:S05]  /*03d0*/  BSYNC.RELIABLE B1 ;  /* 0x0000000000017941 */ /* 0x000fea0003800100 */
.L_x_18295:
[----:B------:R-:W-:-:S13]  /*03e0*/  ISETP.GE.AND P0, PT, R5, R4, PT ;  /* 0x000000040500720c */ /* 0x000fda0003f06270 */
[----:B------:R-:W1:Y:S01]  /*03f0*/  @!P0 LDC.64 R8, c[0x0][0x388] ;  /* 0x0000e200ff088b82 */ /* 0x000e620000000a00 */
[----:B0-----:R-:W-:Y:S02]  /*0400*/  @!P0 IMAD R3, R0, 0x200, R5 ;  /* 0x0000020000038824 */ /* 0x001fe400078e0205 */
[----:B------:R-:W-:-:S03]  /*0410*/  @!P0 VIADD R5, R5, 0x80 ;  /* 0x0000008005058836 */ /* 0x000fc60000000000 */
[----:B-1----:R-:W-:-:S05]  /*0420*/  @!P0 IADD3 R2, P1, PT, R3, R8, RZ ;  /* 0x0000000803028210 */ /* 0x002fca0007f3e0ff */
[----:B------:R-:W-:-:S05]  /*0430*/  @!P0 IMAD.X R3, RZ, RZ, R9, P1 ;  /* 0x000000ffff038224 */ /* 0x000fca00008e0609 */
[----:B------:R1:W-:Y:S03]  /*0440*/  @!P0 STG.E.U8 desc[UR4][R2.64], R15 ;  /* 0x0000000f02008986 */ /* 0x0003e6000c101104 */
.L_x_18297:
[----:B------:R-:W-:Y:S05]  /*0450*/  BSYNC.RECONVERGENT B0 ;  /* 0x0000000000007941 */ /* 0x000fea0003800200 */
.L_x_18294:
        /* <DEDUP_REMOVED lines=9> */
.L_x_18298:
        /* <DEDUP_REMOVED lines=9> */
.L_x_23809:


//--------------------- .text._ZN2at6native29vectorized_elementwise_kernelILi2EZZZNS0_23logical_not_kernel_cudaERNS_18TensorIteratorBaseEENKUlvE0_clEvENKUlvE8_clEvEUlbE_St5arrayIPcLm2EEEEviT0_T1_ --------------------------
	.section	.text._ZN2at6native29vectorized_elementwise_kernelILi2EZZZNS0_23logical_not_kernel_cudaERNS_18TensorIteratorBaseEENKUlvE0_clEvENKUlvE8_clEvEUlbE_St5arrayIPcLm2EEEEviT0_T1_,"ax",@progbits
	.align	128
        .global         _ZN2at6native29vectorized_elementwise_kernelILi2EZZZNS0_23logical_not_kernel_cudaERNS_18TensorIteratorBaseEENKUlvE0_clEvENKUlvE8_clEvEUlbE_St5arrayIPcLm2EEEEviT0_T1_
        .type           _ZN2at6native29vectorized_elementwise_kernelILi2EZZZNS0_23logical_not_kernel_cudaERNS_18TensorIteratorBaseEENKUlvE0_clEvENKUlvE8_clEvEUlbE_St5arrayIPcLm2EEEEviT0_T1_,@function
        .size           _ZN2at6native29vectorized_elementwise_kernelILi2EZZZNS0_23logical_not_kernel_cudaERNS_18TensorIteratorBaseEENKUlvE0_clEvENKUlvE8_clEvEUlbE_St5arrayIPcLm2EEEEviT0_T1_,(.L_x_23810 - _ZN2at6native29vectorized_elementwise_kernelILi2EZZZNS0_23logical_not_kernel_cudaERNS_18TensorIteratorBaseEENKUlvE0_clEvENKUlvE8_clEvEUlbE_St5arrayIPcLm2EEEEviT0_T1_)
        .other          _ZN2at6native29vectorized_elementwise_kernelILi2EZZZNS0_23logical_not_kernel_cudaERNS_18TensorIteratorBaseEENKUlvE0_clEvENKUlvE8_clEvEUlbE_St5arrayIPcLm2EEEEviT0_T1_,@"STO_CUDA_ENTRY STV_DEFAULT"
_ZN2at6native29vectorized_elementwise_kernelILi2EZZZNS0_23logical_not_kernel_cudaERNS_18TensorIteratorBaseEENKUlvE0_clEvENKUlvE8_clEvEUlbE_St5arrayIPcLm2EEEEviT0_T1_:
.text._ZN2at6native29vectorized_elementwise_kernelILi2EZZZNS0_23logical_not_kernel_cudaERNS_18TensorIteratorBaseEENKUlvE0_clEvENKUlvE8_clEvEUlbE_St5arrayIPcLm2EEEEviT0_T1_:
        /* <DEDUP_REMOVED lines=69> */
[----:B--2---:R-:W-:-:S04]  /*0450*/  ISETP.EQ.OR P6, PT, R4, RZ, P6 ;  /* 0x000000ff0400720c */ /* 0x004fc800037c2670 */
[----:B------:R-:W-:Y:S02]  /*0460*/  SEL R18, RZ, 0x1, !P6 ;  /* 0x00000001ff127807 */ /* 0x000fe40007000000 */
[----:B------:R-:W-:-:S13]  /*0470*/  ISETP.NE.AND P6, PT, R22, RZ, PT ;  /* 0x000000ff1600720c */ /* 0x000fda0003fc5270 */
[----:B------:R1:W2:Y:S01]  /*0480*/  @!P6 LDG.E.U8 R14, desc[UR8][R14.64] ;  /* 0x000000080e0ee981 */ /* 0x0002a2000c1e1100 */
[----:B----4-:R-:W-:-:S04]  /*0490*/  ISETP.EQ.OR P5, PT, R2, RZ, P5 ;  /* 0x000000ff0200720c */ /* 0x010fc80002fa2670 */
[----:B0-----:R-:W-:Y:S02]  /*04a0*/  SEL R7, RZ, 0x1, !P5 ;  /* 0x00000001ff077807 */ /* 0x001fe40006800000 */
[----:B------:R-:W-:Y:S01]  /*04b0*/  ISETP.GE.U32.AND P5, PT, R0, UR5, PT ;  /* 0x0000000500007c0c */ /* 0x000fe2000bfa6070 */
[----:B------:R-:W-:Y:S01]  /*04c0*/  BSSY.RECONVERGENT B0, `(.L_x_18300) ;  /* 0x0000046000007945 */ /* 0x000fe20003800200 */
[----:B------:R-:W-:-:S03]  /*04d0*/  ISETP.EQ.OR P1, PT, R6, RZ, P1 ;  /* 0x000000ff0600720c */ /* 0x000fc60000f22670 */
[----:B------:R-:W-:Y:S01]  /*04e0*/  BSSY.RELIABLE B1, `(.L_x_18301) ;  /* 0x000003c000017945 */ /* 0x000fe20003800100 */
[----:B------:R-:W-:Y:S02]  /*04f0*/  ISETP.EQ.OR P0, PT, R8, RZ, P0 ;  /* 0x000000ff0800720c */ /* 0x000fe40000702670 */
[----:B---3--:R-:W-:Y:S02]  /*0500*/  ISETP.EQ.OR P4, PT, R12, RZ, P4 ;  /* 0x000000ff0c00720c */ /* 0x008fe40002782670 */
[----:B-----5:R-:W-:Y:S02]  /*0510*/  ISETP.EQ.OR P3, PT, R10, RZ, P3 ;  /* 0x000000ff0a00720c */ /* 0x020fe40001f62670 */
[----:B------:R-:W-:Y:S02]  /*0520*/  ISETP.EQ.OR P2, PT, R16, RZ, P2 ;  /* 0x000000ff1000720c */ /* 0x000fe40001742670 */
[----:B------:R-:W-:Y:S02]  /*0530*/  SEL R9, RZ, 0x1, !P1 ;  /* 0x00000001ff097807 */ /* 0x000fe40004800000 */
[----:B------:R-:W-:-:S02]  /*0540*/  SEL R11, RZ, 0x1, !P0 ;  /* 0x00000001ff0b7807 */ /* 0x000fc40004000000 */
[----:B------:R-:W-:Y:S02]  /*0550*/  SEL R13, RZ, 0x1, !P4 ;  /* 0x00000001ff0d7807 */ /* 0x000fe40006000000 */
[----:B-1----:R-:W-:Y:S02]  /*0560*/  SEL R15, RZ, 0x1, !P3 ;  /* 0x00000001ff0f7807 */ /* 0x002fe40005800000 */
[----:B------:R-:W-:Y:S02]  /*0570*/  SEL R3, RZ, 0x1, !P2 ;  /* 0x00000001ff037807 */ /* 0x000fe40005000000 */
[----:B--2---:R-:W-:-:S04]  /*0580*/  ISETP.EQ.OR P6, PT, R14, RZ, P6 ;  /* 0x000000ff0e00720c */ /* 0x004fc800037c2670 */
        /* <DEDUP_REMOVED lines=16> */
.L_x_18302:
        /* <DEDUP_REMOVED lines=8> */
.L_x_18303:
        /* <DEDUP_REMOVED lines=8> */
.L_x_18304:
        /* <DEDUP_REMOVED lines=8> */
.L_x_18305:
        /* <DEDUP_REMOVED lines=9> */
.L_x_18306:
[----:B------:R-:W-:Y:S05]  /*08a0*/  BSYNC.RELIABLE B1 ;  /* 0x0000000000017941 */ /* 0x000fea0003800100 */
.L_x_18301:
[----:B------:R-:W-:-:S13]  /*08b0*/  ISETP.GE.U32.AND P0, PT, R0, UR5, PT ;  /* 0x0000000500007c0c */ /* 0x000fda000bf06070 */
[----:B0-----:R-:W0:Y:S01]  /*08c0*/  @!P0 LDC.64 R6, c[0x0][0x388] ;  /* 0x0000e200ff068b82 */ /* 0x001e220000000a00 */
[C---:B-12---:R-:W-:Y:S02]  /*08d0*/  @!P0 VIADD R5, R0.reuse, UR4 ;  /* 0x0000000400058c36 */ /* 0x046fe40008000000 */
[----:B------:R-:W-:-:S03]  /*08e0*/  @!P0 VIADD R0, R0, 0x80 ;  /* 0x0000008000008836 */ /* 0x000fc60000000000 */
[----:B0-----:R-:W-:-:S05]  /*08f0*/  @!P0 IADD3 R4, P1, PT, R5, R6, RZ ;  /* 0x0000000605048210 */ /* 0x001fca0007f3e0ff */
[----:B------:R-:W-:-:S05]  /*0900*/  @!P0 IMAD.X R5, RZ, RZ, R7, P1 ;  /* 0x000000ffff058224 */ /* 0x000fca00008e0607 */
[----:B------:R3:W-:Y:S03]  /*0910*/  @!P0 STG.E.U8 desc[UR8][R4.64], R3 ;  /* 0x0000000304008986 */ /* 0x0007e6000c101108 */
.L_x_18307:
[----:B------:R-:W-:Y:S05]  /*0920*/  BSYNC.RECONVERGENT B0 ;  /* 0x0000000000007941 */ /* 0x000fea0003800200 */
.L_x_18300:
        /* <DEDUP_REMOVED lines=9> */
.L_x_18299:
        /* <DEDUP_REMOVED lines=29> */
[----:B------:R-:W-:Y:S02]  /*0b90*/  SEL R0, RZ, 0x1, P6 ;  /* 0x00000001ff007807 */ /* 0x000fe40003000000 */
[----:B------:R-:W-:Y:S02]  /*0ba0*/  ISETP.NE.AND P5, PT, R6, RZ, PT ;  /* 0x000000ff0600720c */ /* 0x000fe40003fa5270 */
[----:B------:R-:W-:Y:S02]  /*0bb0*/  ISETP.NE.AND P4, PT, R7, RZ, PT ;  /* 0x000000ff0700720c */ /* 0x000fe40003f85270 */
[----:B------:R-:W-:Y:S02]  /*0bc0*/  ISETP.NE.AND P0, PT, R5, RZ, PT ;  /* 0x000000ff0500720c */ /* 0x000fe40003f05270 */
[----:B------:R-:W-:-:S02]  /*0bd0*/  ISETP.NE.AND P6, PT, R4, RZ, PT ;  /* 0x000000ff0400720c */ /* 0x000fc40003fc5270 */
[----:B------:R-:W-:Y:S02]  /*0be0*/  SEL R5, RZ, 0x1, P5 ;  /* 0x00000001ff057807 */ /* 0x000fe40002800000 */
[----:B------:R-:W-:Y:S02]  /*0bf0*/  SEL R4, RZ, 0x1, P4 ;  /* 0x00000001ff047807 */ /* 0x000fe40002000000 */
[----:B------:R-:W-:Y:S02]  /*0c00*/  SEL R7, RZ, 0x1, P3 ;  /* 0x00000001ff077807 */ /* 0x000fe40001800000 */
[----:B------:R-:W-:Y:S02]  /*0c10*/  SEL R6, RZ, 0x1, P2 ;  /* 0x00000001ff067807 */ /* 0x000fe40001000000 */
[----:B------:R-:W-:Y:S02]  /*0c20*/  SEL R9, RZ, 0x1, P1 ;  /* 0x00000001ff097807 */ /* 0x000fe40000800000 */
[----:B------:R-:W-:-:S02]  /*0c30*/  SEL R8, RZ, 0x1, P0 ;  /* 0x00000001ff087807 */ /* 0x000fc40000000000 */
[----:B------:R-:W-:Y:S02]  /*0c40*/  SEL R11, RZ, 0x1, P6 ;  /* 0x00000001ff0b7807 */ /* 0x000fe40003000000 */
        /* <DEDUP_REMOVED lines=9> */
.L_x_18308:
        /* <DEDUP_REMOVED lines=10> */
.L_x_23810:


//--------------------- .text._ZN2at6native29vectorized_elementwise_kernelILi4EZZZNS0_23logical_not_kernel_cudaERNS_18TensorIteratorBaseEENKUlvE0_clEvENKUlvE8_clEvEUlbE_St5arrayIPcLm2EEEEviT0_T1_ --------------------------
	.section	.text._ZN2at6native29vectorized_elementwise_kernelILi4EZZZNS0_23logical_not_kernel_cudaERNS_18TensorIteratorBaseEENKUlvE0_clEvENKUlvE8_clEvEUlbE_St5arrayIPcLm2EEEEviT0_T1_,"ax",@progbits
	.align	128
        .global         _ZN2at6native29vectorized_elementwise_kernelILi4EZZZNS0_23logical_not_kernel_cudaERNS_18TensorIteratorBaseEENKUlvE0_clEvENKUlvE8_clEvEUlbE_St5arrayIPcLm2EEEEviT0_T1_
        .type           _ZN2at6native29vectorized_elementwise_kernelILi4EZZZNS0_23logical_not_kernel_cudaERNS_18TensorIteratorBaseEENKUlvE0_clEvENKUlvE8_clEvEUlbE_St5arrayIPcLm2EEEEviT0_T1_,@function
        .size           _ZN2at6native29vectorized_elementwise_kernelILi4EZZZNS0_23logical_not_kernel_cudaERNS_18TensorIteratorBaseEENKUlvE0_clEvENKUlvE8_clEvEUlbE_St5arrayIPcLm2EEEEviT0_T1_,(.L_x_23811 - _ZN2at6native29vectorized_elementwise_kernelILi4EZZZNS0_23logical_not_kernel_cudaERNS_18TensorIteratorBaseEENKUlvE0_clEvENKUlvE8_clEvEUlbE_St5arrayIPcLm2EEEEviT0_T1_)
        .other          _ZN2at6native29vectorized_elementwise_kernelILi4EZZZNS0_23logical_not_kernel_cudaERNS_18TensorIteratorBaseEENKUlvE0_clEvENKUlvE8_clEvEUlbE_St5arrayIPcLm2EEEEviT0_T1_,@"STO_CUDA_ENTRY STV_DEFAULT"
_ZN2at6native29vectorized_elementwise_kernelILi4EZZZNS0_23logical_not_kernel_cudaERNS_18TensorIteratorBaseEENKUlvE0_clEvENKUlvE8_clEvEUlbE_St5arrayIPcLm2EEEEviT0_T1_:
.text._ZN2at6native29vectorized_elementwise_kernelILi4EZZZNS0_23logical_not_kernel_cudaERNS_18TensorIteratorBaseEENKUlvE0_clEvENKUlvE8_clEvEUlbE_St5arrayIPcLm2EEEEviT0_T1_:
        /* <DEDUP_REMOVED lines=105> */
.L_x_18312:
        /* <DEDUP_REMOVED lines=8> */
.L_x_18313:
        /* <DEDUP_REMOVED lines=8> */
.L_x_18314:
        /* <DEDUP_REMOVED lines=8> */
.L_x_18315:
        /* <DEDUP_REMOVED lines=9> */
.L_x_18316:
[----:B------:R-:W-:Y:S05]  /*08a0*/  BSYNC.RELIABLE B1 ;  /* 0x0000000000017941 */ /* 0x000fea0003800100 */
.L_x_18311:
[----:B------:R-:W-:-:S13]  /*08b0*/  ISETP.GE.U32.AND P0, PT, R0, UR5, PT ;  /* 0x0000000500007c0c */ /* 0x000fda000bf06070 */
[----:B0-----:R-:W0:Y:S01]  /*08c0*/  @!P0 LDC.64 R6, c[0x0][0x388] ;  /* 0x0000e200ff068b82 */ /* 0x001e220000000a00 */
[C---:B-12---:R-:W-:Y:S02]  /*08d0*/  @!P0 VIADD R5, R0.reuse, UR4 ;  /* 0x0000000400058c36 */ /* 0x046fe40008000000 */
[----:B------:R-:W-:-:S03]  /*08e0*/  @!P0 VIADD R0, R0, 0x80 ;  /* 0x0000008000008836 */ /* 0x000fc60000000000 */
[----:B0-----:R-:W-:-:S05]  /*08f0*/  @!P0 IADD3 R4, P1, PT, R5, R6, RZ ;  /* 0x0000000605048210 */ /* 0x001fca0007f3e0ff */
[----:B------:R-:W-:-:S05]  /*0900*/  @!P0 IMAD.X R5, RZ, RZ, R7, P1 ;  /* 0x000000ffff058224 */ /* 0x000fca00008e0607 */
[----:B------:R3:W-:Y:S03]  /*0910*/  @!P0 STG.E.U8 desc[UR8][R4.64], R3 ;  /* 0x0000000304008986 */ /* 0x0007e6000c101108 */
.L_x_18317:
[----:B------:R-:W-:Y:S05]  /*0920*/  BSYNC.RECONVERGENT B0 ;  /* 0x0000000000007941 */ /* 0x000fea0003800200 */
.L_x_18310:
        /* <DEDUP_REMOVED lines=9> */
.L_x_18309:
        /* <DEDUP_REMOVED lines=24> */
[----:B------:R-:W-:-:S02]  /*0b40*/  SEL R7, RZ, 0x1, P6 ;  /* 0x00000001ff077807 */ /* 0x000fc40003000000 */
[----:B------:R-:W-:Y:S02]  /*0b50*/  ISETP.NE.AND P3, PT, R4, RZ, PT ;  /* 0x000000ff0400720c */ /* 0x000fe40003f65270 */
[----:B------:R-:W-:Y:S02]  /*0b60*/  ISETP.NE.AND P2, PT, R5, RZ, PT ;  /* 0x000000ff0500720c */ /* 0x000fe40003f45270 */
[----:B------:R-:W-:Y:S02]  /*0b70*/  ISETP.NE.AND P1, PT, R0, RZ, PT ;  /* 0x000000ff0000720c */ /* 0x000fe40003f25270 */
[----:B------:R-:W-:Y:S01]  /*0b80*/  ISETP.NE.AND P0, PT, R2, RZ, PT ;  /* 0x000000ff0200720c */ /* 0x000fe20003f05270 */
[----:B------:R-:W-:Y:S01]  /*0b90*/  IMAD.U32 R2, RZ, RZ, UR6 ;  /* 0x00000006ff027e24 */ /* 0x000fe2000f8e00ff */
[----:B------:R-:W-:Y:S02]  /*0ba0*/  ISETP.NE.AND P6, PT, R6, RZ, PT ;  /* 0x000000ff0600720c */ /* 0x000fe40003fc5270 */
[----:B------:R-:W-:Y:S01]  /*0bb0*/  SEL R4, RZ, 0x1, P5 ;  /* 0x00000001ff047807 */ /* 0x000fe20002800000 */
[----:B------:R-:W-:Y:S01]  /*0bc0*/  IMAD.WIDE.U32 R2, R13, 0x4, R2 ;  /* 0x000000040d027825 */ /* 0x000fe200078e0002 */
[----:B------:R-:W-:-:S02]  /*0bd0*/  SEL R0, RZ, 0x1, P4 ;  /* 0x00000001ff007807 */ /* 0x000fc40002000000 */
[----:B------:R-:W-:Y:S02]  /*0be0*/  SEL R5, RZ, 0x1, P3 ;  /* 0x00000001ff057807 */ /* 0x000fe40001800000 */
[----:B------:R-:W-:Y:S02]  /*0bf0*/  SEL R11, RZ, 0x1, P2 ;  /* 0x00000001ff0b7807 */ /* 0x000fe40001000000 */
[----:B------:R-:W-:Y:S02]  /*0c00*/  SEL R8, RZ, 0x1, P1 ;  /* 0x00000001ff087807 */ /* 0x000fe40000800000 */
[----:B------:R-:W-:Y:S02]  /*0c10*/  SEL R6, RZ, 0x1, P6 ;  /* 0x00000001ff067807 */ /* 0x000fe40003000000 */
[----:B------:R-:W-:Y:S02]  /*0c20*/  SEL R9, RZ, 0x1, P0 ;  /* 0x00000001ff097807 */ /* 0x000fe40000000000 */
        /* <DEDUP_REMOVED lines=9> */
.L_x_18318:
        /* <DEDUP_REMOVED lines=12> */
.L_x_23811:


//--------------------- .text._ZN2at6native29vectorized_elementwise_kernelILi8EZZZNS0_23logical_not_kernel_cudaERNS_18TensorIteratorBaseEENKUlvE0_clEvENKUlvE8_clEvEUlbE_St5arrayIPcLm2EEEEviT0_T1_ --------------------------
	.section	.text._ZN2at6native29vectorized_elementwise_kernelILi8EZZZNS0_23logical_not_kernel_cudaERNS_18TensorIteratorBaseEENKUlvE0_clEvENKUlvE8_clEvEUlbE_St5arrayIPcLm2EEEEviT0_T1_,"ax",@progbits
	.align	128
        .global         _ZN2at6native29vectorized_elementwise_kernelILi8EZZZNS0_23logical_not_kernel_cudaERNS_18TensorIteratorBaseEENKUlvE0_clEvENKUlvE8_clEvEUlbE_St5arrayIPcLm2EEEEviT0_T1_
        .type           _ZN2at6native29vectorized_elementwise_kernelILi8EZZZNS0_23logical_not_kernel_cudaERNS_18TensorIteratorBaseEENKUlvE0_clEvENKUlvE8_clEvEUlbE_St5arrayIPcLm2EEEEviT0_T1_,@function
        .size           _ZN2at6native29vectorized_elementwise_kernelILi8EZZZNS0_23logical_not_kernel_cudaERNS_18TensorIteratorBaseEENKUlvE0_clEvENKUlvE8_clEvEUlbE_St5arrayIPcLm2EEEEviT0_T1_,(.L_x_23812 - _ZN2at6native29vectorized_elementwise_kernelILi8EZZZNS0_23logical_not_kernel_cudaERNS_18TensorIteratorBaseEENKUlvE0_clEvENKUlvE8_clEvEUlbE_St5arrayIPcLm2EEEEviT0_T1_)
        .other          _ZN2at6native29vectorized_elementwise_kernelILi8EZZZNS0_23logical_not_kernel_cudaERNS_18TensorIteratorBaseEENKUlvE0_clEvENKUlvE8_clEvEUlbE_St5arrayIPcLm2EEEEviT0_T1_,@"STO_CUDA_ENTRY STV_DEFAULT"
_ZN2at6native29vectorized_elementwise_kernelILi8EZZZNS0_23logical_not_kernel_cudaERNS_18TensorIteratorBaseEENKUlvE0_clEvENKUlvE8_clEvEUlbE_St5arrayIPcLm2EEEEviT0_T1_:
.text._ZN2at6native29vectorized_elementwise_kernelILi8EZZZNS0_23logical_not_kernel_cudaERNS_18TensorIteratorBaseEENKUlvE0_clEvENKUlvE8_clEvEUlbE_St5arrayIPcLm2EEEEviT0_T1_:
        /* <DEDUP_REMOVED lines=105> */
.L_x_18322:
        /* <DEDUP_REMOVED lines=8> */
.L_x_18323:
        /* <DEDUP_REMOVED lines=8> */
.L_x_18324:
        /* <DEDUP_REMOVED lines=8> */
.L_x_18325:
        /* <DEDUP_REMOVED lines=9> */
.L_x_18326:
[----:B------:R-:W-:Y:S05]  /*08a0*/  BSYNC.RELIABLE B1 ;  /* 0x0000000000017941 */ /* 0x000fea0003800100 */
.L_x_18321:
[----:B------:R-:W-:-:S13]  /*08b0*/  ISETP.GE.U32.AND P0, PT, R0, UR5, PT ;  /* 0x0000000500007c0c */ /* 0x000fda000bf06070 */
[----:B0-----:R-:W0:Y:S01]  /*08c0*/  @!P0 LDC.64 R6, c[0x0][0x388] ;  /* 0x0000e200ff068b82 */ /* 0x001e220000000a00 */
[C---:B-12---:R-:W-:Y:S02]  /*08d0*/  @!P0 VIADD R5, R0.reuse, UR4 ;  /* 0x0000000400058c36 */ /* 0x046fe40008000000 */
[----:B------:R-:W-:-:S03]  /*08e0*/  @!P0 VIADD R0, R0, 0x80 ;  /* 0x0000008000008836 */ /* 0x000fc60000000000 */
[----:B0-----:R-:W-:-:S05]  /*08f0*/  @!P0 IADD3 R4, P1, PT, R5, R6, RZ ;  /* 0x0000000605048210 */ /* 0x001fca0007f3e0ff */
[----:B------:R-:W-:-:S05]  /*0900*/  @!P0 IMAD.X R5, RZ, RZ, R7, P1 ;  /* 0x000000ffff058224 */ /* 0x000fca00008e0607 */
[----:B------:R3:W-:Y:S03]  /*0910*/  @!P0 STG.E.U8 desc[UR8][R4.64], R3 ;  /* 0x0000000304008986 */ /* 0x0007e6000c101108 */
.L_x_18327:
[----:B------:R-:W-:Y:S05]  /*0920*/  BSYNC.RECONVERGENT B0 ;  /* 0x0000000000007941 */ /* 0x000fea0003800200 */
.L_x_18320:
        /* <DEDUP_REMOVED lines=9> */
.L_x_18319:
        /* <DEDUP_REMOVED lines=23> */
[----:B------:R-:W-:Y:S02]  /*0b30*/  SEL R0, RZ, 0x1, P6 ;  /* 0x00000001ff007807 */ /* 0x000fe40003000000 */
[----:B------:R-:W-:Y:S02]  /*0b40*/  ISETP.NE.AND P1, PT, R5, RZ, PT ;  /* 0x000000ff0500720c */ /* 0x000fe40003f25270 */
[----:B------:R-:W-:Y:S02]  /*0b50*/  ISETP.NE.AND P3, PT, R4, RZ, PT ;  /* 0x000000ff0400720c */ /* 0x000fe40003f65270 */
[----:B------:R-:W-:Y:S01]  /*0b60*/  ISETP.NE.AND P5, PT, R3, RZ, PT ;  /* 0x000000ff0300720c */ /* 0x000fe20003fa5270 */
[----:B------:R-:W-:Y:S01]  /*0b70*/  IMAD.U32 R3, RZ, RZ, UR7 ;  /* 0x00000007ff037e24 */ /* 0x000fe2000f8e00ff */
[----:B------:R-:W-:Y:S01]  /*0b80*/  ISETP.NE.AND P6, PT, R2, RZ, PT ;  /* 0x000000ff0200720c */ /* 0x000fe20003fc5270 */
[----:B------:R-:W-:Y:S01]  /*0b90*/  IMAD.U32 R2, RZ, RZ, UR6 ;  /* 0x00000006ff027e24 */ /* 0x000fe2000f8e00ff */
[----:B------:R-:W-:-:S02]  /*0ba0*/  SEL R5, RZ, 0x1, P0 ;  /* 0x00000001ff057807 */ /* 0x000fc40000000000 */
[----:B------:R-:W-:Y:S01]  /*0bb0*/  SEL R4, RZ, 0x1, P2 ;  /* 0x00000001ff047807 */ /* 0x000fe20001000000 */
[----:B------:R-:W-:Y:S01]  /*0bc0*/  IMAD.WIDE.U32 R2, R13, 0x8, R2 ;  /* 0x000000080d027825 */ /* 0x000fe200078e0002 */
[----:B------:R-:W-:Y:S02]  /*0bd0*/  SEL R7, RZ, 0x1, P1 ;  /* 0x00000001ff077807 */ /* 0x000fe40000800000 */
[----:B------:R-:W-:Y:S02]  /*0be0*/  SEL R6, RZ, 0x1, P3 ;  /* 0x00000001ff067807 */ /* 0x000fe40001800000 */
[----:B------:R-:W-:Y:S02]  /*0bf0*/  SEL R9, RZ, 0x1, P4 ;  /* 0x00000001ff097807 */ /* 0x000fe40002000000 */
        /* <DEDUP_REMOVED lines=10> */
.L_x_18328:
        /* <DEDUP_REMOVED lines=14> */
.L_x_23812:


//--------------------- .text._ZN2at6native18elementwise_kernelILi128ELi4EZNS0_15gpu_kernel_implIZZZNS0_23logical_not_kernel_cudaERNS_18TensorIteratorBaseEENKUlvE0_clEvENKUlvE7_clEvEUlN3c107complexIfEEE_EEvS4_RKT_EUliE_EEviT1_ --------------------------
	.section	.text._ZN2at6native18elementwise_kernelILi128ELi4EZNS0_15gpu_kernel_implIZZZNS0_23logical_not_kernel_cudaERNS_18TensorIteratorBaseEENKUlvE0_clEvENKUlvE7_clEvEUlN3c107complexIfEEE_EEvS4_RKT_EUliE_EEviT1_,"ax",@progbits
	.align	128
        .global         _ZN2at6native18elementwise_kernelILi128ELi4EZNS0_15gpu_kernel_implIZZZNS0_23logical_not_kernel_cudaERNS_18TensorIteratorBaseEENKUlvE0_clEvENKUlvE7_clEvEUlN3c107complexIfEEE_EEvS4_RKT_EUliE_EEviT1_
        .type           _ZN2at6native18elementwise_kernelILi128ELi4EZNS0_15gpu_kernel_implIZZZNS0_23logical_not_kernel_cudaERNS_18TensorIteratorBaseEENKUlvE0_clEvENKUlvE7_clEvEUlN3c107complexIfEEE_EEvS4_RKT_EUliE_EEviT1_,@function
        .size           _ZN2at6native18elementwise_kernelILi128ELi4EZNS0_15gpu_kernel_implIZZZNS0_23logical_not_kernel_cudaERNS_18TensorIteratorBaseEENKUlvE0_clEvENKUlvE7_clEvEUlN3c107complexIfEEE_EEvS4_RKT_EUliE_EEviT1_,(.L_x_23813 - _ZN2at6native18elementwise_kernelILi128ELi4EZNS0_15gpu_kernel_implIZZZNS0_23logical_not_kernel_cudaERNS_18TensorIteratorBaseEENKUlvE0_clEvENKUlvE7_clEvEUlN3c107complexIfEEE_EEvS4_RKT_EUliE_EEviT1_)
        .other          _ZN2at6native18elementwise_kernelILi128ELi4EZNS0_15gpu_kernel_implIZZZNS0_23logical_not_kernel_cudaERNS_18TensorIteratorBaseEENKUlvE0_clEvENKUlvE7_clEvEUlN3c107complexIfEEE_EEvS4_RKT_EUliE_EEviT1_,@"STO_CUDA_ENTRY STV_DEFAULT"
_ZN2at6native18elementwise_kernelILi128ELi4EZNS0_15gpu_kernel_implIZZZNS0_23logical_not_kernel_cudaERNS_18TensorIteratorBaseEENKUlvE0_clEvENKUlvE7_clEvEUlN3c107complexIfEEE_EEvS4_RKT_EUliE_EEviT1_:
.text._ZN2at6native18elementwise_kernelILi128ELi4EZNS0_15gpu_kernel_implIZZZNS0_23logical_not_kernel_cudaERNS_18TensorIteratorBaseEENKUlvE0_clEvENKUlvE7_clEvEUlN3c107complexIfEEE_EEvS4_RKT_EUliE_EEviT1_:
        /* <DEDUP_REMOVED lines=319> */
.L_x_18331:
        /* <DEDUP_REMOVED lines=15> */
[----:B------:R-:W2:Y:S01]  /*14e0*/  LDG.E.S8 R2, desc[UR36][R4.64] ;  /* 0x0000002404027981 */ /* 0x000ea2000c1e1300 */
[----:B------:R-:W-:Y:S01]  /*14f0*/  MOV R3, RZ ;  /* 0x000000ff00037202 */ /* 0x000fe20000000f00 */
[----:B--2---:R-:W0:Y:S01]  /*1500*/  I2F.S16 R2, R2 ;  /* 0x0000000200027306 */ /* 0x004e220000101400 */
[----:B------:R-:W-:Y:S05]  /*1510*/  BRA `(.L_x_18338) ;  /* 0x0000000c007c7947 */ /* 0x000fea0003800000 */
.L_x_18336:
[----:B------:R-:W2:Y:S01]  /*1520*/  LDG.E.U8 R2, desc[UR36][R4.64] ;  /* 0x0000002404027981 */ /* 0x000ea2000c1e1100 */
[----:B------:R-:W-:Y:S01]  /*1530*/  IMAD.MOV.U32 R3, RZ, RZ, RZ ;  /* 0x000000ffff037224 */ /* 0x000fe200078e00ff */
[----:B--2---:R-:W-:Y:S01]  /*1540*/  I2FP.F32.U32 R2, R2 ;  /* 0x0000000200027245 */ /* 0x004fe20000201000 */
[----:B------:R-:W-:Y:S06]  /*1550*/  BRA `(.L_x_18338) ;  /* 0x0000000c006c7947 */ /* 0x000fec0003800000 */
.L_x_18335:
[----:B------:R-:W-:-:S09]  /*1560*/  UISETP.NE.AND UP0, UPT, UR4, 0x2, UPT ;  /* 0x000000020400788c */ /* 0x000fd2000bf05270 */
[----:B------:R-:W-:Y:S05]  /*1570*/  BRA.U !UP0, `(.L_x_18339) ;  /* 0x0000000108307547 */ /* 0x000fea000b800000 */
[----:B------:R-:W-:-:S09]  /*1580*/  UISETP.NE.AND UP0, UPT, UR4, 0x3, UPT ;  /* 0x000000030400788c */ /* 0x000fd2000bf05270 */
[----:B------:R-:W-:Y:S05]  /*1590*/  BRA.U !UP0, `(.L_x_18340) ;  /* 0x0000000108187547 */ /* 0x000fea000b800000 */
[----:B------:R-:W-:-:S09]  /*15a0*/  UISETP.NE.AND UP0, UPT, UR4, 0x4, UPT ;  /* 0x000000040400788c */ /* 0x000fd2000bf05270 */
[----:B------:R-:W-:Y:S05]  /*15b0*/  BRA.U UP0, `(.L_x_18337) ;  /* 0x0000000900cc7547 */ /* 0x000fea000b800000 */
[----:B------:R-:W2:Y:S01]  /*15c0*/  LDG.E.64 R4, desc[UR36][R4.64] ;  /* 0x0000002404047981 */ /* 0x000ea2000c1e1b00 */
[----:B------:R-:W-:Y:S01]  /*15d0*/  IMAD.MOV.U32 R3, RZ, RZ, RZ ;  /* 0x000000ffff037224 */ /* 0x000fe200078e00ff */
[----:B--2---:R4:W0:Y:S01]  /*15e0*/  I2F.S64 R2, R4 ;  /* 0x0000000400027312 */ /* 0x0048220000301400 */
[----:B------:R-:W-:Y:S05]  /*15f0*/  BRA `(.L_x_18338) ;  /* 0x0000000c00447947 */ /* 0x000fea0003800000 */
.L_x_18340:
[----:B------:R-:W2:Y:S01]  /*1600*/  LDG.E R2, desc[UR36][R4.64] ;  /* 0x0000002404027981 */ /* 0x000ea2000c1e1900 */
[----:B------:R-:W-:Y:S01]  /*1610*/  HFMA2 R3, -RZ, RZ, 0, 0 ;  /* 0x00000000ff037431 */ /* 0x000fe200000001ff */
[----:B--2---:R-:W-:Y:S01]  /*1620*/  I2FP.F32.S32 R2, R2 ;  /* 0x0000000200027245 */ /* 0x004fe20000201400 */
[----:B------:R-:W-:Y:S06]  /*1630*/  BRA `(.L_x_18338) ;  /* 0x0000000c00347947 */ /* 0x000fec0003800000 */
.L_x_18339:
[----:B------:R-:W2:Y:S01]  /*1640*/  LDG.E.U16 R2, desc[UR36][R4.64] ;  /* 0x0000002404027981 */ /* 0x000ea2000c1e1500 */
[----:B------:R-:W-:Y:S01]  /*1650*/  IMAD.MOV.U32 R3, RZ, RZ, RZ ;  /* 0x000000ffff037224 */ /* 0x000fe200078e00ff */
[----:B--2---:R-:W0:Y:S01]  /*1660*/  I2F.S16 R2, R2 ;  /* 0x0000000200027306 */ /* 0x004e220000101400 */
[----:B------:R-:W-:Y:S05]  /*1670*/  BRA `(.L_x_18338) ;  /* 0x0000000c00247947 */ /* 0x000fea0003800000 */
.L_x_18334:
[----:B------:R-:W-:-:S09]  /*1680*/  UISETP.GT.AND UP0, UPT, UR4, 0x6, UPT ;  /* 0x000000060400788c */ /* 0x000fd2000bf04270 */
[----:B------:R-:W-:Y:S05]  /*1690*/  BRA.U UP0, `(.L_x_18341) ;  /* 0x00000001002c7547 */ /* 0x000fea000b800000 */
[----:B------:R-:W-:-:S09]  /*16a0*/  UISETP.NE.AND UP0, UPT, UR4, 0x5, UPT ;  /* 0x000000050400788c */ /* 0x000fd2000bf05270 */
[----:B------:R-:W-:Y:S05]  /*16b0*/  BRA.U !UP0, `(.L_x_18342) ;  /* 0x0000000108147547 */ /* 0x000fea000b800000 */
[----:B------:R-:W-:-:S09]  /*16c0*/  UISETP.NE.AND UP0, UPT, UR4, 0x6, UPT ;  /* 0x000000060400788c */ /* 0x000fd2000bf05270 */
[----:B------:R-:W-:Y:S05]  /*16d0*/  BRA.U UP0, `(.L_x_18337) ;  /* 0x0000000900847547 */ /* 0x000fea000b800000 */
[----:B------:R2:W5:Y:S01]  /*16e0*/  LDG.E R2, desc[UR36][R4.64] ;  /* 0x0000002404027981 */ /* 0x000562000c1e1900 */
[----:B------:R-:W-:Y:S01]  /*16f0*/  IMAD.MOV.U32 R3, RZ, RZ, RZ ;  /* 0x000000ffff037224 */ /* 0x000fe200078e00ff */
[----:B------:R-:W-:Y:S06]  /*1700*/  BRA `(.L_x_18338) ;  /* 0x0000000c00007947 */ /* 0x000fec0003800000 */
.L_x_18342:
[----:B------:R-:W2:Y:S01]  /*1710*/  LDG.E.U16 R2, desc[UR36][R4.64] ;  /* 0x0000002404027981 */ /* 0x000ea2000c1e1500 */
[----:B------:R-:W-:Y:S01]  /*1720*/  MOV R3, RZ ;  /* 0x000000ff00037202 */ /* 0x000fe20000000f00 */
[----:B--2---:R-:W-:Y:S01]  /*1730*/  HADD2.F32 R2, -RZ, R2.H0_H0 ;  /* 0x20000002ff027230 */ /* 0x004fe20000004100 */
[----:B------:R-:W-:Y:S06]  /*1740*/  BRA `(.L_x_18338) ;  /* 0x0000000800f07947 */ /* 0x000fec0003800000 */
.L_x_18341:
        /* <DEDUP_REMOVED lines=8> */
.L_x_18344:
[----:B------:R-:W2:Y:S02]  /*17d0*/  LDG.E R3, desc[UR36][R4.64] ;  /* 0x0000002404037981 */ /* 0x000ea4000c1e1900 */
[--C-:B--2---:R-:W-:Y:S02]  /*17e0*/  HADD2.F32 R2, -RZ, R3.reuse.H0_H0 ;  /* 0x20000003ff027230 */ /* 0x104fe40000004100 */
[----:B------:R-:W-:Y:S01]  /*17f0*/  HADD2.F32 R3, -RZ, R3.H1_H1 ;  /* 0x30000003ff037230 */ /* 0x000fe20000004100 */
[----:B------:R-:W-:Y:S06]  /*1800*/  BRA `(.L_x_18338) ;  /* 0x0000000800c07947 */ /* 0x000fec0003800000 */
.L_x_18343:
[----:B------:R-:W2:Y:S01]  /*1810*/  LDG.E.64 R4, desc[UR36][R4.64] ;  /* 0x0000002404047981 */ /* 0x000ea2000c1e1b00 */
[----:B------:R-:W-:Y:S01]  /*1820*/  UMOV UR4, 0xf0000000 ;  /* 0xf000000000047882 */ /* 0x000fe20000000000 */
[----:B------:R-:W-:Y:S01]  /*1830*/  UMOV UR5, 0x380fffff ;  /* 0x380fffff00057882 */ /* 0x000fe20000000000 */
[----:B------:R-:W-:Y:S01]  /*1840*/  IMAD.MOV.U32 R3, RZ, RZ, RZ ;  /* 0x000000ffff037224 */ /* 0x000fe200078e00ff */
[----:B--2---:R-:W0:Y:S01]  /*1850*/  F2F.F32.F64 R2, R4 ;  /* 0x0000000400027310 */ /* 0x004e220000301000 */
[----:B------:R-:W-:-:S14]  /*1860*/  DSETP.GEU.AND P0, PT, |R4|, UR4, PT ;  /* 0x0000000404007e2a */ /* 0x000fdc000bf0e200 */
[----:B0-----:R-:W-:Y:S01]  /*1870*/  @!P0 FMUL R2, R2, 1.175494350822287508e-38 ;  /* 0x0080000002028820 */ /* 0x001fe20000400000 */
[----:B------:R-:W-:Y:S06]  /*1880*/  BRA `(.L_x_18338) ;  /* 0x0000000800a07947 */ /* 0x000fec0003800000 */
.L_x_18333:
        /* <DEDUP_REMOVED lines=11> */
[----:B------:R-:W-:Y:S01]  /*1940*/  FSEL R2, RZ, 1, !P0 ;  /* 0x3f800000ff027808 */ /* 0x000fe20004000000 */
[----:B------:R-:W-:Y:S08]  /*1950*/  BRA `(.L_x_18338) ;  /* 0x00000008006c7947 */ /* 0x000ff00003800000 */
.L_x_18347:
[----:B------:R-:W2:Y:S01]  /*1960*/  LDG.E.128 R4, desc[UR36][R4.64] ;  /* 0x0000002404047981 */ /* 0x000ea2000c1e1d00 */
[----:B------:R-:W-:Y:S01]  /*1970*/  UMOV UR4, 0xf0000000 ;  /* 0xf000000000047882 */ /* 0x000fe20000000000 */
[----:B------:R-:W-:Y:S01]  /*1980*/  UMOV UR5, 0x380fffff ;  /* 0x380fffff00057882 */ /* 0x000fe20000000000 */
[----:B--2---:R-:W0:Y:S01]  /*1990*/  F2F.F32.F64 R2, R4 ;  /* 0x0000000400027310 */ /* 0x004e220000301000 */
[----:B------:R-:W-:Y:S02]  /*19a0*/  DSETP.GEU.AND P0, PT, |R4|, UR4, PT ;  /* 0x0000000404007e2a */ /* 0x000fe4000bf0e200 */
[----:B------:R-:W-:-:S05]  /*19b0*/  DSETP.GEU.AND P1, PT, |R6|, UR4, PT ;  /* 0x0000000406007e2a */ /* 0x000fca000bf2e200 */
[----:B------:R-:W1:Y:S07]  /*19c0*/  F2F.F32.F64 R3, R6 ;  /* 0x0000000600037310 */ /* 0x000e6e0000301000 */
[----:B0-----:R-:W-:Y:S02]  /*19d0*/  @!P0 FMUL R2, R2, 1.175494350822287508e-38 ;  /* 0x0080000002028820 */ /* 0x001fe40000400000 */
[----:B-1----:R-:W-:Y:S01]  /*19e0*/  @!P1 FMUL R3, R3, 1.175494350822287508e-38 ;  /* 0x0080000003039820 */ /* 0x002fe20000400000 */
[----:B------:R-:W-:Y:S06]  /*19f0*/  BRA `(.L_x_18338) ;  /* 0x0000000800447947 */ /* 0x000fec0003800000 */
.L_x_18346:
        /* <DEDUP_REMOVED lines=22> */
[----:B------:R-:W-:Y:S01]  /*1b60*/  SEL R5, R3, RZ, P0 ;  /* 0x000000ff03057207 */ /* 0x000fe20000000000 */
[----:B------:R-:W-:-:S03]  /*1b70*/  IMAD.MOV.U32 R3, RZ, RZ, RZ ;  /* 0x000000ffff037224 */ /* 0x000fc600078e00ff */
[----:B------:R-:W-:Y:S01]  /*1b80*/  LOP3.LUT R2, R5, 0x80000000, R2, 0xf8, !PT ;  /* 0x8000000005027812 */ /* 0x000fe200078ef802 */
[----:B------:R-:W-:Y:S06]  /*1b90*/  BRA `(.L_x_18338) ;  /* 0x0000000400dc7947 */ /* 0x000fec0003800000 */
.L_x_18349:
[----:B------:R-:W2:Y:S02]  /*1ba0*/  LDG.E.U8 R3, desc[UR36][R4.64] ;  /* 0x0000002404037981 */ /* 0x000ea4000c1e1100 */
[C---:B--2---:R-:W-:Y:S01]  /*1bb0*/  IMAD.SHL.U32 R2, R3.reuse, 0x2000000, RZ ;  /* 0x0200000003027824 */ /* 0x044fe200078e00ff */
[----:B------:R-:W-:-:S04]  /*1bc0*/  SHF.L.U32 R3, R3, 0x8, RZ ;  /* 0x0000000803037819 */ /* 0x000fc800000006ff */
[----:B------:R-:W-:Y:S02]  /*1bd0*/  ISETP.GT.U32.AND P0, PT, R2, 0x7ffffff, PT ;  /* 0x07ffffff0200780c */ /* 0x000fe40003f04070 */
[----:B------:R-:W-:-:S11]  /*1be0*/  PRMT R7, R3, 0x9910, RZ ;  /* 0x0000991003077816 */ /* 0x000fd600000000ff */
[----:B------:R-:W-:Y:S01]  /*1bf0*/  @!P0 LOP3.LUT R0, R3, 0x7f00, RZ, 0xc0, !PT ;  /* 0x00007f0003008812 */ /* 0x000fe200078ec0ff */
[----:B------:R-:W-:Y:S01]  /*1c00*/  IMAD.MOV.U32 R3, RZ, RZ, RZ ;  /* 0x000000ffff037224 */ /* 0x000fe200078e00ff */
[----:B------:R-:W-:Y:S02]  /*1c10*/  @P0 LEA.HI R2, R2, 0x70000000, RZ, 0x1c ;  /* 0x7000000002020811 */ /* 0x000fe400078fe0ff */
[----:B------:R-:W-:-:S05]  /*1c20*/  @!P0 LOP3.LUT R0, R0, 0x3f000000, RZ, 0xfc, !PT ;  /* 0x3f00000000008812 */ /* 0x000fca00078efcff */
[----:B------:R-:W-:Y:S01]  /*1c30*/  @!P0 FADD.FTZ R0, R0, -0.5 ;  /* 0xbf00000000008421 */ /* 0x000fe20000010000 */
[----:B------:R-:W-:-:S05]  /*1c40*/  @P0 FMUL.FTZ R0, R2, 1.9259299443872358531e-34 ;  /* 0x0780000002000820 */ /* 0x000fca0000410000 */
[----:B------:R-:W-:Y:S01]  /*1c50*/  LOP3.LUT R2, R0, 0x80000000, R7, 0xf8, !PT ;  /* 0x8000000000027812 */ /* 0x000fe200078ef807 */
[----:B------:R-:W-:Y:S06]  /*1c60*/  BRA `(.L_x_18338) ;  /* 0x0000000400a87947 */ /* 0x000fec0003800000 */
.L_x_18348:
[----:B------:R-:W2:Y:S01]  /*1c70*/  LDG.E.U16 R2, desc[UR36][R4.64] ;  /* 0x0000002404027981 */ /* 0x000ea2000c1e1500 */
[----:B------:R-:W-:Y:S01]  /*1c80*/  IMAD.MOV.U32 R3, RZ, RZ, RZ ;  /* 0x000000ffff037224 */ /* 0x000fe200078e00ff */
[----:B--2---:R-:W-:Y:S01]  /*1c90*/  SHF.L.U32 R2, R2, 0x10, RZ ;  /* 0x0000001002027819 */ /* 0x004fe200000006ff */
[----:B------:R-:W-:Y:S06]  /*1ca0*/  BRA `(.L_x_18338) ;  /* 0x0000000400987947 */ /* 0x000fec0003800000 */
.L_x_18345:
        /* <DEDUP_REMOVED lines=8> */
[----:B------:R-:W2:Y:S01]  /*1d30*/  LDG.E.U16 R2, desc[UR36][R4.64] ;  /* 0x0000002404027981 */ /* 0x000ea2000c1e1500 */
[----:B------:R-:W-:Y:S01]  /*1d40*/  IMAD.MOV.U32 R3, RZ, RZ, RZ ;  /* 0x000000ffff037224 */ /* 0x000fe200078e00ff */
[----:B--2---:R-:W-:Y:S01]  /*1d50*/  I2FP.F32.U32 R2, R2 ;  /* 0x0000000200027245 */ /* 0x004fe20000201000 */
[----:B------:R-:W-:Y:S06]  /*1d60*/  BRA `(.L_x_18338) ;  /* 0x0000000400687947 */ /* 0x000fec0003800000 */
.L_x_18352:
[----:B------:R-:W2:Y:S01]  /*1d70*/  LDG.E.U8 R4, desc[UR36][R4.64] ;  /* 0x0000002404047981 */ /* 0x000ea2000c1e1100 */
[----:B------:R-:W-:Y:S02]  /*1d80*/  CS2R R2, SRZ ;  /* 0x0000000000027805 */ /* 0x000fe4000001ff00 */
        /* <DEDUP_REMOVED lines=18> */
.L_x_18354:
[----:B------:R-:W-:Y:S05]  /*1eb0*/  BSYNC.RECONVERGENT B0 ;  /* 0x0000000000007941 */ /* 0x000fea0003800200 */
.L_x_18353:
[----:B------:R-:W-:Y:S01]  /*1ec0*/  IMAD.SHL.U32 R0, R0, 0x100000, RZ ;  /* 0x0010000000007824 */ /* 0x000fe200078e00ff */
[----:B------:R-:W-:-:S04]  /*1ed0*/  LEA R2, R2, 0x3b800000, 0x17 ;  /* 0x3b80000002027811 */ /* 0x000fc800078eb8ff */
[----:B------:R-:W-:Y:S01]  /*1ee0*/  LOP3.LUT R2, R2, R0, R9, 0xfe, !PT ;  /* 0x0000000002027212 */ /* 0x000fe200078efe09 */
[----:B------:R-:W-:Y:S06]  /*1ef0*/  BRA `(.L_x_18338) ;  /* 0x0000000400047947 */ /* 0x000fec0003800000 */
.L_x_18351:
[----:B------:R-:W2:Y:S01]  /*1f00*/  LDG.E.U8 R4, desc[UR36][R4.64] ;  /* 0x0000002404047981 */ /* 0x000ea2000c1e1100 */
[----:B------:R-:W-:Y:S02]  /*1f10*/  CS2R R2, SRZ ;  /* 0x0000000000027805 */ /* 0x000fe4000001ff00 */
        /* <DEDUP_REMOVED lines=18> */
.L_x_18356:
[----:B------:R-:W-:Y:S05]  /*2040*/  BSYNC.RECONVERGENT B0 ;  /* 0x0000000000007941 */ /* 0x000fea0003800200 */
.L_x_18355:
[----:B------:R-:W-:Y:S02]  /*2050*/  SHF.L.U32 R0, R0, 0x15, RZ ;  /* 0x0000001500007819 */ /* 0x000fe400000006ff */
[----:B------:R-:W-:-:S04]  /*2060*/  LEA R2, R2, 0x37800000, 0x17 ;  /* 0x3780000002027811 */ /* 0x000fc800078eb8ff */
[----:B------:R-:W-:Y:S01]  /*2070*/  LOP3.LUT R2, R2, R0, R9, 0xfe, !PT ;  /* 0x0000000002027212 */ /* 0x000fe200078efe09 */
[----:B------:R-:W-:Y:S06]  /*2080*/  BRA `(.L_x_18338) ;  /* 0x0000000000a07947 */ /* 0x000fec0003800000 */
.L_x_18350:
[----:B------:R-:W-:-:S09]  /*2090*/  UISETP.NE.AND UP0, UPT, UR4, 0x1c, UPT ;  /* 0x0000001c0400788c */ /* 0x000fd2000bf05270 */
[----:B------:R-:W-:Y:S05]  /*20a0*/  BRA.U !UP0, `(.L_x_18357) ;  /* 0x00000001088c7547 */ /* 0x000fea000b800000 */
[----:B------:R-:W-:-:S09]  /*20b0*/  UISETP.NE.AND UP0, UPT, UR4, 0x1d, UPT ;  /* 0x0000001d0400788c */ /* 0x000fd2000bf05270 */
[----:B------:R-:W-:Y:S05]  /*20c0*/  BRA.U !UP0, `(.L_x_18358) ;  /* 0x0000000108747547 */ /* 0x000fea000b800000 */
[----:B------:R-:W-:-:S09]  /*20d0*/  UISETP.NE.AND UP0, UPT, UR4, 0x2c, UPT ;  /* 0x0000002c0400788c */ /* 0x000fd2000bf05270 */
[----:B------:R-:W-:Y:S05]  /*20e0*/  BRA.U !UP0, `(.L_x_18359) ;  /* 0x0000000108487547 */ /* 0x000fea000b800000 */
.L_x_18337:
        /* <DEDUP_REMOVED lines=16> */
.L_x_18360:
[----:B------:R-:W-:Y:S01]  /*21f0*/  CS2R R2, SRZ ;  /* 0x0000000000027805 */ /* 0x000fe2000001ff00 */
[----:B------:R-:W-:Y:S06]  /*2200*/  BRA `(.L_x_18338) ;  /* 0x0000000000407947 */ /* 0x000fec0003800000 */
.L_x_18359:
[----:B------:R-:W2:Y:S01]  /*2210*/  LDG.E.U8 R4, desc[UR36][R4.64] ;  /* 0x0000002404047981 */ /* 0x000ea2000c1e1100 */
[----:B------:R-:W-:Y:S02]  /*2220*/  IMAD.MOV.U32 R3, RZ, RZ, RZ ;  /* 0x000000ffff037224 */ /* 0x000fe400078e00ff */
[----:B------:R-:W-:Y:S01]  /*2230*/  IMAD.MOV.U32 R2, RZ, RZ, 0x400000 ;  /* 0x00400000ff027424 */ /* 0x000fe200078e00ff */
[----:B--2---:R-:W-:-:S13]  /*2240*/  ISETP.NE.AND P0, PT, R4, RZ, PT ;  /* 0x000000ff0400720c */ /* 0x004fda0003f05270 */
[----:B------:R-:W-:Y:S05]  /*2250*/  @!P0 BRA `(.L_x_18338) ;  /* 0x00000000002c8947 */ /* 0x000fea0003800000 */
[----:B------:R-:W-:-:S13]  /*2260*/  ISETP.NE.AND P0, PT, R4, 0xff, PT ;  /* 0x000000ff0400780c */ /* 0x000fda0003f05270 */
[----:B------:R-:W-:Y:S01]  /*2270*/  @!P0 MOV R2, 0x7f800001 ;  /* 0x7f80000100028802 */ /* 0x000fe20000000f00 */
[----:B------:R-:W-:Y:S01]  /*2280*/  @P0 IMAD.SHL.U32 R2, R4, 0x800000, RZ ;  /* 0x0080000004020824 */ /* 0x000fe200078e00ff */
[----:B------:R-:W-:Y:S06]  /*2290*/  BRA `(.L_x_18338) ;  /* 0x00000000001c7947 */ /* 0x000fec0003800000 */
.L_x_18358:
[----:B------:R-:W2:Y:S01]  /*22a0*/  LDG.E.64 R4, desc[UR36][R4.64] ;  /* 0x0000002404047981 */ /* 0x000ea2000c1e1b00 */
[----:B------:R-:W-:Y:S01]  /*22b0*/  IMAD.MOV.U32 R3, RZ, RZ, RZ ;  /* 0x000000ffff037224 */ /* 0x000fe200078e00ff */
[----:B--2---:R0:W1:Y:S01]  /*22c0*/  I2F.U64 R2, R4 ;  /* 0x0000000400027312 */ /* 0x0040620000301000 */
[----:B------:R-:W-:Y:S05]  /*22d0*/  BRA `(.L_x_18338) ;  /* 0x00000000000c7947 */ /* 0x000fea0003800000 */
.L_x_18357:
[----:B------:R-:W2:Y:S01]  /*22e0*/  LDG.E R2, desc[UR36][R4.64] ;  /* 0x0000002404027981 */ /* 0x000ea2000c1e1900 */
[----:B------:R-:W-:Y:S01]  /*22f0*/  HFMA2 R3, -RZ, RZ, 0, 0 ;  /* 0x00000000ff037431 */ /* 0x000fe200000001ff */
[----:B--2---:R-:W-:-:S07]  /*2300*/  I2FP.F32.U32 R2, R2 ;  /* 0x0000000200027245 */ /* 0x004fce0000201000 */
.L_x_18338:
[----:B------:R-:W-:Y:S05]  /*2310*/  BSYNC.RECONVERGENT B6 ;  /* 0x0000000000067941 */ /* 0x000fea0003800200 */
.L_x_18332:
[----:B------:R-:W2:Y:S01]  /*2320*/  LDCU.64 UR6, c[0x0][0x580] ;  /* 0x0000b000ff0677ac */ /* 0x000ea20008000a00 */
[----:B01---5:R-:W-:Y:S01]  /*2330*/  FSETP.NEU.FTZ.AND P0, PT, R2, RZ, PT ;  /* 0x000000ff0200720b */ /* 0x023fe20003f1d000 */
[----:B------:R-:W-:Y:S01]  /*2340*/  BSSY.RECONVERGENT B6, `(.L_x_18361) ;  /* 0x00000d5000067945 */ /* 0x000fe20003800200 */
[----:B------:R-:W-:Y:S01]  /*2350*/  FSETP.NEU.FTZ.AND P1, PT, R3, RZ, PT ;  /* 0x000000ff0300720b */ /* 0x000fe20003f3d000 */
[----:B------:R-:W-:-:S03]  /*2360*/  UPRMT UR4, UR42, 0x9910, URZ ;  /* 0x000099102a047896 */ /* 0x000fc600080000ff */
[----:B------:R-:W-:Y:S01]  /*2370*/  PLOP3.LUT P0, PT, P0, P1, PT, 0x2, 0x20 ;  /* 0x000000000020781c */ /* 0x000fe20000702072 */
[----:B------:R-:W-:-:S03]  /*2380*/  UISETP.GT.AND UP0, UPT, UR4, 0x9, UPT ;  /* 0x000000090400788c */ /* 0x000fc6000bf04270 */
[----:B--234-:R-:W-:Y:S02]  /*2390*/  SEL R4, RZ, 0x1, !P0 ;  /* 0x00000001ff047807 */ /* 0x01cfe40004000000 */
        /* <DEDUP_REMOVED lines=13> */
.L_x_18365:
[----:B------:R0:W-:Y:S01]  /*2470*/  STG.E.U8 desc[UR36][R2.64], R4 ;  /* 0x0000000402007986 */ /* 0x0001e2000c101124 */
[----:B------:R-:W-:Y:S05]  /*2480*/  BRA `(.L_x_18367) ;  /* 0x0000000c00007947 */ /* 0x000fea0003800000 */
.L_x_18364:
        /* <DEDUP_REMOVED lines=9> */
.L_x_18369:
[----:B------:R0:W-:Y:S01]  /*2520*/  STG.E desc[UR36][R2.64], R4 ;  /* 0x0000000402007986 */ /* 0x0001e2000c101924 */
[----:B------:R-:W-:Y:S05]  /*2530*/  BRA `(.L_x_18367) ;  /* 0x0000000800d47947 */ /* 0x000fea0003800000 */
.L_x_18368:
[----:B------:R0:W-:Y:S01]  /*2540*/  STG.E.U16 desc[UR36][R2.64], R4 ;  /* 0x0000000402007986 */ /* 0x0001e2000c101524 */
[----:B------:R-:W-:Y:S05]  /*2550*/  BRA `(.L_x_18367) ;  /* 0x0000000800cc7947 */ /* 0x000fea0003800000 */
.L_x_18363:
        /* <DEDUP_REMOVED lines=9> */
.L_x_18371:
[----:B------:R-:W-:-:S04]  /*25f0*/  I2FP.F32.U32 R0, R4 ;  /* 0x0000000400007245 */ /* 0x000fc80000201000 */
[----:B------:R-:W-:-:S05]  /*2600*/  F2FP.F16.F32.PACK_AB R0, RZ, R0 ;  /* 0x00000000ff00723e */ /* 0x000fca00000000ff */
[----:B------:R0:W-:Y:S01]  /*2610*/  STG.E.U16 desc[UR36][R2.64], R0 ;  /* 0x0000000002007986 */ /* 0x0001e2000c101524 */
[----:B------:R-:W-:Y:S05]  /*2620*/  BRA `(.L_x_18367) ;  /* 0x0000000800987947 */ /* 0x000fea0003800000 */
.L_x_18370:
[----:B------:R-:W-:-:S09]  /*2630*/  UISETP.NE.AND UP0, UPT, UR4, 0x7, UPT ;  /* 0x000000070400788c */ /* 0x000fd2000bf05270 */
[----:B------:R-:W-:Y:S05]  /*2640*/  BRA.U !UP0, `(.L_x_18372) ;  /* 0x0000000108347547 */ /* 0x000fea000b800000 */
[----:B------:R-:W-:-:S09]  /*2650*/  UISETP.NE.AND UP0, UPT, UR4, 0x8, UPT ;  /* 0x000000080400788c */ /* 0x000fd2000bf05270 */
[----:B------:R-:W-:Y:S05]  /*2660*/  BRA.U !UP0, `(.L_x_18373) ;  /* 0x0000000108187547 */ /* 0x000fea000b800000 */
[----:B------:R-:W-:-:S09]  /*2670*/  UISETP.NE.AND UP0, UPT, UR4, 0x9, UPT ;  /* 0x000000090400788c */ /* 0x000fd2000bf05270 */
[----:B------:R-:W-:Y:S05]  /*2680*/  BRA.U UP0, `(.L_x_18366) ;  /* 0x0000000500f07547 */ /* 0x000fea000b800000 */
[----:B------:R-:W-:Y:S02]  /*2690*/  I2FP.F32.U32 R4, R4 ;  /* 0x0000000400047245 */ /* 0x000fe40000201000 */
[----:B------:R-:W-:-:S05]  /*26a0*/  MOV R5, RZ ;  /* 0x000000ff00057202 */ /* 0x000fca0000000f00 */
[----:B------:R0:W-:Y:S01]  /*26b0*/  STG.E.64 desc[UR36][R2.64], R4 ;  /* 0x0000000402007986 */ /* 0x0001e2000c101b24 */
[----:B------:R-:W-:Y:S05]  /*26c0*/  BRA `(.L_x_18367) ;  /* 0x0000000800707947 */ /* 0x000fea0003800000 */
.L_x_18373:
[----:B------:R-:W-:-:S04]  /*26d0*/  I2FP.F32.U32 R4, R4 ;  /* 0x0000000400047245 */ /* 0x000fc80000201000 */
[----:B------:R-:W-:-:S04]  /*26e0*/  F2FP.F16.F32.PACK_AB R5, RZ, R4 ;  /* 0x00000004ff05723e */ /* 0x000fc800000000ff */
[----:B------:R-:W-:-:S05]  /*26f0*/  PRMT R5, R5, 0x5410, RZ ;  /* 0x0000541005057816 */ /* 0x000fca00000000ff */
[----:B------:R0:W-:Y:S01]  /*2700*/  STG.E desc[UR36][R2.64], R5 ;  /* 0x0000000502007986 */ /* 0x0001e2000c101924 */
[----:B------:R-:W-:Y:S05]  /*2710*/  BRA `(.L_x_18367) ;  /* 0x00000008005c7947 */ /* 0x000fea0003800000 */
.L_x_18372:
[----:B------:R-:W0:Y:S02]  /*2720*/  I2F.F64.U32 R4, R4 ;  /* 0x0000000400047312 */ /* 0x000e240000201800 */
[----:B0-----:R0:W-:Y:S01]  /*2730*/  STG.E.64 desc[UR36][R2.64], R4 ;  /* 0x0000000402007986 */ /* 0x0011e2000c101b24 */
[----:B------:R-:W-:Y:S05]  /*2740*/  BRA `(.L_x_18367) ;  /* 0x0000000800507947 */ /* 0x000fea0003800000 */
.L_x_18362:
        /* <DEDUP_REMOVED lines=10> */
.L_x_18376:
[----:B------:R-:W0:Y:S01]  /*27f0*/  I2F.F64.U32 R4, R4 ;  /* 0x0000000400047312 */ /* 0x000e220000201800 */
[----:B------:R-:W-:-:S05]  /*2800*/  CS2R R6, SRZ ;  /* 0x0000000000067805 */ /* 0x000fca000001ff00 */
[----:B0-----:R0:W-:Y:S01]  /*2810*/  STG.E.128 desc[UR36][R2.64], R4 ;  /* 0x0000000402007986 */ /* 0x0011e2000c101d24 */
[----:B------:R-:W-:Y:S05]  /*2820*/  BRA `(.L_x_18367) ;  /* 0x0000000800187947 */ /* 0x000fea0003800000 */
.L_x_18375:
        /* <DEDUP_REMOVED lines=17> */
.L_x_18380:
[----:B------:R-:W-:Y:S05]  /*2940*/  BSYNC.RECONVERGENT B0 ;  /* 0x0000000000007941 */ /* 0x000fea0003800200 */
.L_x_18379:
[----:B------:R0:W-:Y:S01]  /*2950*/  STG.E.U8 desc[UR36][R2.64], R5 ;  /* 0x0000000502007986 */ /* 0x0001e2000c101124 */
[----:B------:R-:W-:Y:S05]  /*2960*/  BRA `(.L_x_18367) ;  /* 0x0000000400c87947 */ /* 0x000fea0003800000 */
.L_x_18378:
        /* <DEDUP_REMOVED lines=16> */
.L_x_18377:
[----:B------:R-:W-:-:S04]  /*2a70*/  I2FP.F32.U32 R0, R4 ;  /* 0x0000000400007245 */ /* 0x000fc80000201000 */
[----:B------:R-:W-:-:S05]  /*2a80*/  F2FP.BF16.F32.PACK_AB R0, RZ, R0 ;  /* 0x00000000ff00723e */ /* 0x000fca00000010ff */
[----:B------:R0:W-:Y:S01]  /*2a90*/  STG.E.U16 desc[UR36][R2.64], R0 ;  /* 0x0000000002007986 */ /* 0x0001e2000c101524 */
[----:B------:R-:W-:Y:S05]  /*2aa0*/  BRA `(.L_x_18367) ;  /* 0x0000000400787947 */ /* 0x000fea0003800000 */
.L_x_18374:
        /* <DEDUP_REMOVED lines=10> */
.L_x_18383:
[----:B------:R-:W-:Y:S01]  /*2b50*/  I2FP.F32.U32 R5, R4 ;  /* 0x0000000400057245 */ /* 0x000fe20000201000 */
        /* <DEDUP_REMOVED lines=11> */
.L_x_18386:
[----:B------:R-:W-:-:S04]  /*2c10*/  SHF.R.U32.HI R0, RZ, 0x14, R5 ;  /* 0x00000014ff007819 */ /* 0x000fc80000011605 */
[----:B------:R-:W-:-:S04]  /*2c20*/  LOP3.LUT R0, R0, 0x1, RZ, 0xc0, !PT ;  /* 0x0000000100007812 */ /* 0x000fc800078ec0ff */
[----:B------:R-:W-:-:S04]  /*2c30*/  IADD3 R0, PT, PT, R5, 0x487ffff, R0 ;  /* 0x0487ffff05007810 */ /* 0x000fc80007ffe000 */
[----:B------:R-:W-:-:S04]  /*2c40*/  SHF.R.U32.HI R0, RZ, 0x14, R0 ;  /* 0x00000014ff007819 */ /* 0x000fc80000011600 */
[----:B------:R-:W-:-:S07]  /*2c50*/  LOP3.LUT R4, R0, 0xff, RZ, 0xc0, !PT ;  /* 0x000000ff00047812 */ /* 0x000fce00078ec0ff */
.L_x_18387:
[----:B------:R-:W-:-:S07]  /*2c60*/  PRMT R0, R4, 0x7610, R0 ;  /* 0x0000761004007816 */ /* 0x000fce0000000000 */
.L_x_18385:
[----:B------:R-:W-:Y:S05]  /*2c70*/  BSYNC.RECONVERGENT B0 ;  /* 0x0000000000007941 */ /* 0x000fea0003800200 */
.L_x_18384:
[----:B------:R4:W-:Y:S01]  /*2c80*/  STG.E.U8 desc[UR36][R2.64], R0 ;  /* 0x0000000002007986 */ /* 0x0009e2000c101124 */
[----:B------:R-:W-:Y:S05]  /*2c90*/  BRA `(.L_x_18367) ;  /* 0x0000000000fc7947 */ /* 0x000fea0003800000 */
.L_x_18382:
        /* <DEDUP_REMOVED lines=12> */
.L_x_18390:
[----:B------:R-:W-:-:S04]  /*2d60*/  SHF.R.U32.HI R0, RZ, 0x15, R5 ;  /* 0x00000015ff007819 */ /* 0x000fc80000011605 */
[----:B------:R-:W-:-:S04]  /*2d70*/  LOP3.LUT R0, R0, 0x1, RZ, 0xc0, !PT ;  /* 0x0000000100007812 */ /* 0x000fc800078ec0ff */
[----:B------:R-:W-:-:S04]  /*2d80*/  IADD3 R0, PT, PT, R5, 0x88fffff, R0 ;  /* 0x088fffff05007810 */ /* 0x000fc80007ffe000 */
[----:B------:R-:W-:-:S04]  /*2d90*/  SHF.R.U32.HI R0, RZ, 0x15, R0 ;  /* 0x00000015ff007819 */ /* 0x000fc80000011600 */
[----:B------:R-:W-:-:S07]  /*2da0*/  LOP3.LUT R4, R0, 0xff, RZ, 0xc0, !PT ;  /* 0x000000ff00047812 */ /* 0x000fce00078ec0ff */
.L_x_18391:
[----:B------:R-:W-:-:S07]  /*2db0*/  PRMT R0, R4, 0x7610, R0 ;  /* 0x0000761004007816 */ /* 0x000fce0000000000 */
.L_x_18389:
[----:B------:R-:W-:Y:S05]  /*2dc0*/  BSYNC.RECONVERGENT B0 ;  /* 0x0000000000007941 */ /* 0x000fea0003800200 */
.L_x_18388:
[----:B------:R3:W-:Y:S01]  /*2dd0*/  STG.E.U8 desc[UR36][R2.64], R0 ;  /* 0x0000000002007986 */ /* 0x0007e2000c101124 */
[----:B------:R-:W-:Y:S05]  /*2de0*/  BRA `(.L_x_18367) ;  /* 0x0000000000a87947 */ /* 0x000fea0003800000 */
.L_x_18381:
[----:B------:R-:W-:-:S09]  /*2df0*/  UISETP.NE.AND UP0, UPT, UR4, 0x1c, UPT ;  /* 0x0000001c0400788c */ /* 0x000fd2000bf05270 */
[----:B------:R-:W-:Y:S05]  /*2e00*/  BRA.U !UP0, `(.L_x_18392) ;  /* 0x00000001089c7547 */ /* 0x000fea000b800000 */
[----:B------:R-:W-:-:S09]  /*2e10*/  UISETP.NE.AND UP0, UPT, UR4, 0x1d, UPT ;  /* 0x0000001d0400788c */ /* 0x000fd2000bf05270 */
[----:B------:R-:W-:Y:S05]  /*2e20*/  BRA.U !UP0, `(.L_x_18393) ;  /* 0x0000000108887547 */ /* 0x000fea000b800000 */
[----:B------:R-:W-:-:S09]  /*2e30*/  UISETP.NE.AND UP0, UPT, UR4, 0x2c, UPT ;  /* 0x0000002c0400788c */ /* 0x000fd2000bf05270 */
[----:B------:R-:W-:Y:S05]  /*2e40*/  BRA.U !UP0, `(.L_x_18394) ;  /* 0x0000000108447547 */ /* 0x000fea000b800000 */
.L_x_18366:
        /* <DEDUP_REMOVED lines=16> */
.L_x_18395:
[----:B------:R-:W-:Y:S05]  /*2f50*/  BRA `(.L_x_18367) ;  /* 0x00000000004c7947 */ /* 0x000fea0003800000 */
.L_x_18394:
        /* <DEDUP_REMOVED lines=15> */
.L_x_18393:
[----:B------:R-:W-:-:S05]  /*3050*/  HFMA2 R5, -RZ, RZ, 0, 0 ;  /* 0x00000000ff057431 */ /* 0x000fca00000001ff */
[----:B------:R2:W-:Y:S01]  /*3060*/  STG.E.64 desc[UR36][R2.64], R4 ;  /* 0x0000000402007986 */ /* 0x0005e2000c101b24 */
[----:B------:R-:W-:Y:S05]  /*3070*/  BRA `(.L_x_18367) ;  /* 0x0000000000047947 */ /* 0x000fea0003800000 */
.L_x_18392:
[----:B------:R0:W-:Y:S02]  /*3080*/  STG.E desc[UR36][R2.64], R4 ;  /* 0x0000000402007986 */ /* 0x0001e4000c101924 */
.L_x_18367:
[----:B------:R-:W-:Y:S05]  /*3090*/  BSYNC.RECONVERGENT B6 ;  /* 0x0000000000067941 */ /* 0x000fea0003800200 */
.L_x_18361:
[----:B------:R-:W-:-:S07]  /*30a0*/  VIADD R17, R17, 0x80 ;  /* 0x0000008011117836 */ /* 0x000fce0000000000 */
.L_x_18330:
[----:B------:R-:W-:Y:S05]  /*30b0*/  BSYNC.RECONVERGENT B7 ;  /* 0x0000000000077941 */ /* 0x000fea0003800200 */
.L_x_18329:
[----:B------:R-:W5:Y:S01]  /*30c0*/  LDCU UR4, c[0x0][0x380] ;  /* 0x00007000ff0477ac */ /* 0x000f620008000800 */
[----:B------:R-:W-:Y:S01]  /*30d0*/  BSSY.RECONVERGENT B7, `(.L_x_18396) ;  /* 0x00002fd000077945 */ /* 0x000fe20003800200 */
[----:B-----5:R-:W-:-:S13]  /*30e0*/  ISETP.GE.AND P0, PT, R17, UR4, PT ;  /* 0x0000000411007c0c */ /* 0x020fda000bf06270 */
[----:B------:R-:W-:Y:S05]  /*30f0*/  @P0 BRA `(.L_x_18397) ;  /* 0x0000002c00e80947 */ /* 0x000fea0003800000 */
[----:B------:R-:W5:Y:S01]  /*3100*/  LDCU UR4, c[0x0][0x388] ;  /* 0x00007100ff0477ac */ /* 0x000f620008000800 */
[----:B0--34-:R-:W-:Y:S01]  /*3110*/  IMAD.MOV.U32 R0, RZ, RZ, RZ ;  /* 0x000000ffff007224 */ /* 0x019fe200078e00ff */
[----:B------:R-:W-:Y:S01]  /*3120*/  MOV R16, RZ ;  /* 0x000000ff00107202 */ /* 0x000fe20000000f00 */
        /* <DEDUP_REMOVED lines=300> */
.L_x_18398:
        /* <DEDUP_REMOVED lines=16> */
[----:B------:R-:W-:Y:S01]  /*44f0*/  IMAD.MOV.U32 R3, RZ, RZ, RZ ;  /* 0x000000ffff037224 */ /* 0x000fe200078e00ff */
[----:B--2---:R-:W3:Y:S01]  /*4500*/  I2F.S16 R2, R2 ;  /* 0x0000000200027306 */ /* 0x004ee20000101400 */
[----:B------:R-:W-:Y:S05]  /*4510*/  BRA `(.L_x_18405) ;  /* 0x0000000c007c7947 */ /* 0x000fea0003800000 */
.L_x_18403:
[----:B------:R-:W2:Y:S01]  /*4520*/  LDG.E.U8 R2, desc[UR36][R4.64] ;  /* 0x0000002404027981 */ /* 0x000ea2000c1e1100 */
[----:B------:R-:W-:Y:S01]  /*4530*/  IMAD.MOV.U32 R3, RZ, RZ, RZ ;  /* 0x000000ffff037224 */ /* 0x000fe200078e00ff */
[----:B--2---:R-:W-:Y:S01]  /*4540*/  I2FP.F32.U32 R2, R2 ;  /* 0x0000000200027245 */ /* 0x004fe20000201000 */
[----:B------:R-:W-:Y:S06]  /*4550*/  BRA `(.L_x_18405) ;  /* 0x0000000c006c7947 */ /* 0x000fec0003800000 */
.L_x_18402:
[----:B------:R-:W-:-:S09]  /*4560*/  UISETP.NE.AND UP0, UPT, UR4, 0x2, UPT ;  /* 0x000000020400788c */ /* 0x000fd2000bf05270 */
[----:B------:R-:W-:Y:S05]  /*4570*/  BRA.U !UP0, `(.L_x_18406) ;  /* 0x0000000108307547 */ /* 0x000fea000b800000 */
[----:B------:R-:W-:-:S09]  /*4580*/  UISETP.NE.AND UP0, UPT, UR4, 0x3, UPT ;  /* 0x000000030400788c */ /* 0x000fd2000bf05270 */
[----:B------:R-:W-:Y:S05]  /*4590*/  BRA.U !UP0, `(.L_x_18407) ;  /* 0x0000000108187547 */ /* 0x000fea000b800000 */
[----:B------:R-:W-:-:S09]  /*45a0*/  UISETP.NE.AND UP0, UPT, UR4, 0x4, UPT ;  /* 0x000000040400788c */ /* 0x000fd2000bf05270 */
[----:B------:R-:W-:Y:S05]  /*45b0*/  BRA.U UP0, `(.L_x_18404) ;  /* 0x0000000900f07547 */ /* 0x000fea000b800000 */
[----:B------:R-:W2:Y:S01]  /*45c0*/  LDG.E.64 R4, desc[UR36][R4.64] ;  /* 0x0000002404047981 */ /* 0x000ea2000c1e1b00 */
[----:B------:R-:W-:Y:S01]  /*45d0*/  HFMA2 R3, -RZ, RZ, 0, 0 ;  /* 0x00000000ff037431 */ /* 0x000fe200000001ff */
[----:B--2---:R0:W1:Y:S01]  /*45e0*/  I2F.S64 R2, R4 ;  /* 0x0000000400027312 */ /* 0x0040620000301400 */
[----:B------:R-:W-:Y:S05]  /*45f0*/  BRA `(.L_x_18405) ;  /* 0x0000000c00447947 */ /* 0x000fea0003800000 */
.L_x_18407:
[----:B------:R-:W2:Y:S01]  /*4600*/  LDG.E R2, desc[UR36][R4.64] ;  /* 0x0000002404027981 */ /* 0x000ea2000c1e1900 */
[----:B------:R-:W-:Y:S01]  /*4610*/  IMAD.MOV.U32 R3, RZ, RZ, RZ ;  /* 0x000000ffff037224 */ /* 0x000fe200078e00ff */
[----:B--2---:R-:W-:Y:S01]  /*4620*/  I2FP.F32.S32 R2, R2 ;  /* 0x0000000200027245 */ /* 0x004fe20000201400 */
[----:B------:R-:W-:Y:S06]  /*4630*/  BRA `(.L_x_18405) ;  /* 0x0000000c00347947 */ /* 0x000fec0003800000 */
.L_x_18406:
[----:B------:R-:W2:Y:S01]  /*4640*/  LDG.E.U16 R2, desc[UR36][R4.64] ;  /* 0x0000002404027981 */ /* 0x000ea2000c1e1500 */
[----:B------:R-:W-:Y:S01]  /*4650*/  IMAD.MOV.U32 R3, RZ, RZ, RZ ;  /* 0x000000ffff037224 */ /* 0x000fe200078e00ff */
[----:B--2---:R-:W2:Y:S01]  /*4660*/  I2F.S16 R2, R2 ;  /* 0x0000000200027306 */ /* 0x004ea20000101400 */
[----:B------:R-:W-:Y:S05]  /*4670*/  BRA `(.L_x_18405) ;  /* 0x0000000c00247947 */ /* 0x000fea0003800000 */
.L_x_18401:
[----:B------:R-:W-:-:S09]  /*4680*/  UISETP.GT.AND UP0, UPT, UR4, 0x6, UPT ;  /* 0x000000060400788c */ /* 0x000fd2000bf04270 */
[----:B------:R-:W-:Y:S05]  /*4690*/  BRA.U UP0, `(.L_x_18408) ;  /* 0x00000001002c7547 */ /* 0x000fea000b800000 */
[----:B------:R-:W-:-:S09]  /*46a0*/  UISETP.NE.AND UP0, UPT, UR4, 0x5, UPT ;  /* 0x000000050400788c */ /* 0x000fd2000bf05270 */
[----:B------:R-:W-:Y:S05]  /*46b0*/  BRA.U !UP0, `(.L_x_18409) ;  /* 0x0000000108147547 */ /* 0x000fea000b800000 */
[----:B------:R-:W-:-:S09]  /*46c0*/  UISETP.NE.AND UP0, UPT, UR4, 0x6, UPT ;  /* 0x000000060400788c */ /* 0x000fd2000bf05270 */
[----:B------:R-:W-:Y:S05]  /*46d0*/  BRA.U UP0, `(.L_x_18404) ;  /* 0x0000000900a87547 */ /* 0x000fea000b800000 */
[----:B------:R0:W5:Y:S01]  /*46e0*/  LDG.E R2, desc[UR36][R4.64] ;  /* 0x0000002404027981 */ /* 0x000162000c1e1900 */
[----:B------:R-:W-:Y:S01]  /*46f0*/  MOV R3, RZ ;  /* 0x000000ff00037202 */ /* 0x000fe20000000f00 */
[----:B------:R-:W-:Y:S06]  /*4700*/  BRA `(.L_x_18405) ;  /* 0x0000000c00007947 */ /* 0x000fec0003800000 */
.L_x_18409:
[----:B------:R-:W2:Y:S01]  /*4710*/  LDG.E.U16 R2, desc[UR36][R4.64] ;  /* 0x0000002404027981 */ /* 0x000ea2000c1e1500 */
[----:B------:R-:W-:Y:S02]  /*4720*/  IMAD.MOV.U32 R3, RZ, RZ, RZ ;  /* 0x000000ffff037224 */ /* 0x000fe400078e00ff */
[----:B--2---:R-:W-:Y:S01]  /*4730*/  HADD2.F32 R2, -RZ, R2.H0_H0 ;  /* 0x20000002ff027230 */ /* 0x004fe20000004100 */
[----:B------:R-:W-:Y:S06]  /*4740*/  BRA `(.L_x_18405) ;  /* 0x0000000800f07947 */ /* 0x000fec0003800000 */
.L_x_18408:
        /* <DEDUP_REMOVED lines=8> */
.L_x_18411:
[----:B------:R-:W2:Y:S02]  /*47d0*/  LDG.E R3, desc[UR36][R4.64] ;  /* 0x0000002404037981 */ /* 0x000ea4000c1e1900 */
[--C-:B--2---:R-:W-:Y:S02]  /*47e0*/  HADD2.F32 R2, -RZ, R3.reuse.H0_H0 ;  /* 0x20000003ff027230 */ /* 0x104fe40000004100 */
[----:B------:R-:W-:Y:S01]  /*47f0*/  HADD2.F32 R3, -RZ, R3.H1_H1 ;  /* 0x30000003ff037230 */ /* 0x000fe20000004100 */
[----:B------:R-:W-:Y:S06]  /*4800*/  BRA `(.L_x_18405) ;  /* 0x0000000800c07947 */ /* 0x000fec0003800000 */
.L_x_18410:
        /* <DEDUP_REMOVED lines=8> */
.L_x_18400:
        /* <DEDUP_REMOVED lines=11> */
[----:B------:R-:W-:Y:S01]  /*4940*/  FSEL R2, RZ, 1, !P0 ;  /* 0x3f800000ff027808 */ /* 0x000fe20004000000 */
[----:B------:R-:W-:Y:S08]  /*4950*/  BRA `(.L_x_18405) ;  /* 0x00000008006c7947 */ /* 0x000ff00003800000 */
.L_x_18414:
        /* <DEDUP_REMOVED lines=10> */
.L_x_18413:
        /* <DEDUP_REMOVED lines=22> */
[----:B------:R-:W-:Y:S01]  /*4b60*/  SEL R5, R3, RZ, P0 ;  /* 0x000000ff03057207 */ /* 0x000fe20000000000 */
[----:B------:R-:W-:-:S03]  /*4b70*/  IMAD.MOV.U32 R3, RZ, RZ, RZ ;  /* 0x000000ffff037224 */ /* 0x000fc600078e00ff */
[----:B------:R-:W-:Y:S01]  /*4b80*/  LOP3.LUT R2, R5, 0x80000000, R2, 0xf8, !PT ;  /* 0x8000000005027812 */ /* 0x000fe200078ef802 */
[----:B------:R-:W-:Y:S06]  /*4b90*/  BRA `(.L_x_18405) ;  /* 0x0000000400dc7947 */ /* 0x000fec0003800000 */
.L_x_18416:
[----:B------:R-:W2:Y:S02]  /*4ba0*/  LDG.E.U8 R3, desc[UR36][R4.64] ;  /* 0x0000002404037981 */ /* 0x000ea4000c1e1100 */
[C---:B--2---:R-:W-:Y:S01]  /*4bb0*/  SHF.L.U32 R0, R3.reuse, 0x19, RZ ;  /* 0x0000001903007819 */ /* 0x044fe200000006ff */
[----:B------:R-:W-:-:S03]  /*4bc0*/  IMAD.SHL.U32 R3, R3, 0x100, RZ ;  /* 0x0000010003037824 */ /* 0x000fc600078e00ff */
[----:B------:R-:W-:Y:S02]  /*4bd0*/  ISETP.GE.U32.AND P0, PT, R0, 0x8000000, PT ;  /* 0x080000000000780c */ /* 0x000fe40003f06070 */
[----:B------:R-:W-:-:S11]  /*4be0*/  PRMT R7, R3, 0x9910, RZ ;  /* 0x0000991003077816 */ /* 0x000fd600000000ff */
[----:B------:R-:W-:Y:S01]  /*4bf0*/  @!P0 LOP3.LUT R2, R3, 0x7f00, RZ, 0xc0, !PT ;  /* 0x00007f0003028812 */ /* 0x000fe200078ec0ff */
[----:B------:R-:W-:Y:S01]  /*4c00*/  IMAD.MOV.U32 R3, RZ, RZ, RZ ;  /* 0x000000ffff037224 */ /* 0x000fe200078e00ff */
[----:B------:R-:W-:Y:S02]  /*4c10*/  @P0 LEA.HI R0, R0, 0x70000000, RZ, 0x1c ;  /* 0x7000000000000811 */ /* 0x000fe400078fe0ff */
[----:B------:R-:W-:-:S03]  /*4c20*/  @!P0 LOP3.LUT R2, R2, 0x3f000000, RZ, 0xfc, !PT ;  /* 0x3f00000002028812 */ /* 0x000fc600078efcff */
[----:B------:R-:W-:Y:S02]  /*4c30*/  @P0 FMUL.FTZ R0, R0, 1.9259299443872358531e-34 ;  /* 0x0780000000000820 */ /* 0x000fe40000410000 */
[----:B------:R-:W-:-:S05]  /*4c40*/  @!P0 FADD.FTZ R0, R2, -0.5 ;  /* 0xbf00000002008421 */ /* 0x000fca0000010000 */
[----:B------:R-:W-:Y:S01]  /*4c50*/  LOP3.LUT R2, R0, 0x80000000, R7, 0xf8, !PT ;  /* 0x8000000000027812 */ /* 0x000fe200078ef807 */
[----:B------:R-:W-:Y:S06]  /*4c60*/  BRA `(.L_x_18405) ;  /* 0x0000000400a87947 */ /* 0x000fec0003800000 */
.L_x_18415:
[----:B------:R-:W2:Y:S01]  /*4c70*/  LDG.E.U16 R2, desc[UR36][R4.64] ;  /* 0x0000002404027981 */ /* 0x000ea2000c1e1500 */
[----:B------:R-:W-:Y:S01]  /*4c80*/  MOV R3, RZ ;  /* 0x000000ff00037202 */ /* 0x000fe20000000f00 */
[----:B--2---:R-:W-:Y:S01]  /*4c90*/  IMAD.U32 R2, R2, 0x10000, RZ ;  /* 0x0001000002027824 */ /* 0x004fe200078e00ff */
[----:B------:R-:W-:Y:S06]  /*4ca0*/  BRA `(.L_x_18405) ;  /* 0x0000000400987947 */ /* 0x000fec0003800000 */
.L_x_18412:
        /* <DEDUP_REMOVED lines=12> */
.L_x_18419:
        /* <DEDUP_REMOVED lines=20> */
.L_x_18421:
[----:B------:R-:W-:Y:S05]  /*4eb0*/  BSYNC.RECONVERGENT B0 ;  /* 0x0000000000007941 */ /* 0x000fea0003800200 */
.L_x_18420:
[----:B------:R-:W-:Y:S02]  /*4ec0*/  SHF.L.U32 R0, R0, 0x14, RZ ;  /* 0x0000001400007819 */ /* 0x000fe400000006ff */
[----:B------:R-:W-:-:S04]  /*4ed0*/  LEA R2, R2, 0x3b800000, 0x17 ;  /* 0x3b80000002027811 */ /* 0x000fc800078eb8ff */
[----:B------:R-:W-:Y:S01]  /*4ee0*/  LOP3.LUT R2, R2, R0, R9, 0xfe, !PT ;  /* 0x0000000002027212 */ /* 0x000fe200078efe09 */
[----:B------:R-:W-:Y:S06]  /*4ef0*/  BRA `(.L_x_18405) ;  /* 0x0000000400047947 */ /* 0x000fec0003800000 */
.L_x_18418:
        /* <DEDUP_REMOVED lines=20> */
.L_x_18423:
[----:B------:R-:W-:Y:S05]  /*5040*/  BSYNC.RECONVERGENT B0 ;  /* 0x0000000000007941 */ /* 0x000fea0003800200 */
.L_x_18422:
[----:B------:R-:W-:Y:S01]  /*5050*/  IMAD.SHL.U32 R0, R0, 0x200000, RZ ;  /* 0x0020000000007824 */ /* 0x000fe200078e00ff */
[----:B------:R-:W-:-:S04]  /*5060*/  LEA R2, R2, 0x37800000, 0x17 ;  /* 0x3780000002027811 */ /* 0x000fc800078eb8ff */
[----:B------:R-:W-:Y:S01]  /*5070*/  LOP3.LUT R2, R2, R0, R9, 0xfe, !PT ;  /* 0x0000000002027212 */ /* 0x000fe200078efe09 */
[----:B------:R-:W-:Y:S06]  /*5080*/  BRA `(.L_x_18405) ;  /* 0x0000000000a07947 */ /* 0x000fec0003800000 */
.L_x_18417:
[----:B------:R-:W-:-:S09]  /*5090*/  UISETP.NE.AND UP0, UPT, UR4, 0x1c, UPT ;  /* 0x0000001c0400788c */ /* 0x000fd2000bf05270 */
[----:B------:R-:W-:Y:S05]  /*50a0*/  BRA.U !UP0, `(.L_x_18424) ;  /* 0x00000001088c7547 */ /* 0x000fea000b800000 */
[----:B------:R-:W-:-:S09]  /*50b0*/  UISETP.NE.AND UP0, UPT, UR4, 0x1d, UPT ;  /* 0x0000001d0400788c */ /* 0x000fd2000bf05270 */
[----:B------:R-:W-:Y:S05]  /*50c0*/  BRA.U !UP0, `(.L_x_18425) ;  /* 0x0000000108747547 */ /* 0x000fea000b800000 */
[----:B------:R-:W-:-:S09]  /*50d0*/  UISETP.NE.AND UP0, UPT, UR4, 0x2c, UPT ;  /* 0x0000002c0400788c */ /* 0x000fd2000bf05270 */
[----:B------:R-:W-:Y:S05]  /*50e0*/  BRA.U UP0, `(.L_x_18404) ;  /* 0x0000000100247547 */ /* 0x000fea000b800000 */
[----:B------:R-:W2:Y:S01]  /*50f0*/  LDG.E.U8 R4, desc[UR36][R4.64] ;  /* 0x0000002404047981 */ /* 0x000ea2000c1e1100 */
[----:B------:R-:W-:Y:S02]  /*5100*/  HFMA2 R2, -RZ, RZ, 3.814697265625e-06, 0 ;  /* 0x00400000ff027431 */ /* 0x000fe400000001ff */
[----:B------:R-:W-:Y:S01]  /*5110*/  IMAD.MOV.U32 R3, RZ, RZ, RZ ;  /* 0x000000ffff037224 */ /* 0x000fe200078e00ff */
[----:B--2---:R-:W-:-:S13]  /*5120*/  ISETP.NE.AND P0, PT, R4, RZ, PT ;  /* 0x000000ff0400720c */ /* 0x004fda0003f05270 */
[----:B------:R-:W-:Y:S05]  /*5130*/  @!P0 BRA `(.L_x_18405) ;  /* 0x0000000000748947 */ /* 0x000fea0003800000 */
[----:B------:R-:W-:-:S13]  /*5140*/  ISETP.NE.AND P0, PT, R4, 0xff, PT ;  /* 0x000000ff0400780c */ /* 0x000fda0003f05270 */
[----:B------:R-:W-:Y:S02]  /*5150*/  @!P0 IMAD.MOV.U32 R2, RZ, RZ, 0x7f800001 ;  /* 0x7f800001ff028424 */ /* 0x000fe400078e00ff */
[----:B------:R-:W-:Y:S01]  /*5160*/  @P0 IMAD.SHL.U32 R2, R4, 0x800000, RZ ;  /* 0x0080000004020824 */ /* 0x000fe200078e00ff */
[----:B------:R-:W-:Y:S06]  /*5170*/  BRA `(.L_x_18405) ;  /* 0x0000000000647947 */ /* 0x000fec0003800000 */
.L_x_18404:
        /* <DEDUP_REMOVED lines=16> */
.L_x_18426:
[----:B------:R-:W-:Y:S01]  /*5280*/  CS2R R2, SRZ ;  /* 0x0000000000027805 */ /* 0x000fe2000001ff00 */
[----:B------:R-:W-:Y:S06]  /*5290*/  BRA `(.L_x_18405) ;  /* 0x00000000001c7947 */ /* 0x000fec0003800000 */
.L_x_18425:
[----:B------:R-:W2:Y:S01]  /*52a0*/  LDG.E.64 R4, desc[UR36][R4.64] ;  /* 0x0000002404047981 */ /* 0x000ea2000c1e1b00 */
[----:B------:R-:W-:Y:S01]  /*52b0*/  MOV R3, RZ ;  /* 0x000000ff00037202 */ /* 0x000fe20000000f00 */
[----:B--2---:R0:W1:Y:S01]  /*52c0*/  I2F.U64 R2, R4 ;  /* 0x0000000400027312 */ /* 0x0040620000301000 */
[----:B------:R-:W-:Y:S05]  /*52d0*/  BRA `(.L_x_18405) ;  /* 0x00000000000c7947 */ /* 0x000fea0003800000 */
.L_x_18424:
[----:B------:R-:W2:Y:S01]  /*52e0*/  LDG.E R2, desc[UR36][R4.64] ;  /* 0x0000002404027981 */ /* 0x000ea2000c1e1900 */
[----:B------:R-:W-:Y:S01]  /*52f0*/  IMAD.MOV.U32 R3, RZ, RZ, RZ ;  /* 0x000000ffff037224 */ /* 0x000fe200078e00ff */
[----:B--2---:R-:W-:-:S07]  /*5300*/  I2FP.F32.U32 R2, R2 ;  /* 0x0000000200027245 */ /* 0x004fce0000201000 */
.L_x_18405:
[----:B------:R-:W-:Y:S05]  /*5310*/  BSYNC.RECONVERGENT B6 ;  /* 0x0000000000067941 */ /* 0x000fea0003800200 */
.L_x_18399:
[----:B------:R-:W0:Y:S01]  /*5320*/  LDCU.64 UR6, c[0x0][0x580] ;  /* 0x0000b000ff0677ac */ /* 0x000e220008000a00 */
[----:B-123-5:R-:W-:Y:S01]  /*5330*/  FSETP.NEU.FTZ.AND P0, PT, R2, RZ, PT ;  /* 0x000000ff0200720b */ /* 0x02efe20003f1d000 */
[----:B------:R-:W-:Y:S01]  /*5340*/  BSSY.RECONVERGENT B6, `(.L_x_18427) ;  /* 0x00000d4000067945 */ /* 0x000fe20003800200 */
[----:B------:R-:W-:Y:S01]  /*5350*/  FSETP.NEU.FTZ.AND P1, PT, R3, RZ, PT ;  /* 0x000000ff0300720b */ /* 0x000fe20003f3d000 */
[----:B------:R-:W-:-:S03]  /*5360*/  UPRMT UR4, UR42, 0x9910, URZ ;  /* 0x000099102a047896 */ /* 0x000fc600080000ff */
[----:B------:R-:W-:Y:S01]  /*5370*/  PLOP3.LUT P0, PT, P0, P1, PT, 0x2, 0x20 ;  /* 0x000000000020781c */ /* 0x000fe20000702072 */
[----:B------:R-:W-:-:S03]  /*5380*/  UISETP.GT.AND UP0, UPT, UR4, 0x9, UPT ;  /* 0x000000090400788c */ /* 0x000fc6000bf04270 */
[----:B0---4-:R-:W-:Y:S02]  /*5390*/  SEL R4, RZ, 0x1, !P0 ;  /* 0x00000001ff047807 */ /* 0x011fe40004000000 */
        /* <DEDUP_REMOVED lines=13> */
.L_x_18431:
[----:B------:R0:W-:Y:S01]  /*5470*/  STG.E.U8 desc[UR36][R2.64], R4 ;  /* 0x0000000402007986 */ /* 0x0001e2000c101124 */
[----:B------:R-:W-:Y:S05]  /*5480*/  BRA `(.L_x_18433) ;  /* 0x0000000800fc7947 */ /* 0x000fea0003800000 */
.L_x_18430:
        /* <DEDUP_REMOVED lines=9> */
.L_x_18435:
[----:B------:R0:W-:Y:S01]  /*5520*/  STG.E desc[UR36][R2.64], R4 ;  /* 0x0000000402007986 */ /* 0x0001e2000c101924 */
[----:B------:R-:W-:Y:S05]  /*5530*/  BRA `(.L_x_18433) ;  /* 0x0000000800d07947 */ /* 0x000fea0003800000 */
.L_x_18434:
[----:B------:R0:W-:Y:S01]  /*5540*/  STG.E.U16 desc[UR36][R2.64], R4 ;  /* 0x0000000402007986 */ /* 0x0001e2000c101524 */
[----:B------:R-:W-:Y:S05]  /*5550*/  BRA `(.L_x_18433) ;  /* 0x0000000800c87947 */ /* 0x000fea0003800000 */
.L_x_18429:
        /* <DEDUP_REMOVED lines=9> */
.L_x_18437:
[----:B------:R-:W-:-:S04]  /*55f0*/  I2FP.F32.U32 R0, R4 ;  /* 0x0000000400007245 */ /* 0x000fc80000201000 */
[----:B------:R-:W-:-:S05]  /*5600*/  F2FP.F16.F32.PACK_AB R0, RZ, R0 ;  /* 0x00000000ff00723e */ /* 0x000fca00000000ff */
[----:B------:R0:W-:Y:S01]  /*5610*/  STG.E.U16 desc[UR36][R2.64], R0 ;  /* 0x0000000002007986 */ /* 0x0001e2000c101524 */
[----:B------:R-:W-:Y:S05]  /*5620*/  BRA `(.L_x_18433) ;  /* 0x0000000800947947 */ /* 0x000fea0003800000 */
.L_x_18436:
        /* <DEDUP_REMOVED lines=10> */
.L_x_18439:
[----:B------:R-:W-:-:S04]  /*56d0*/  I2FP.F32.U32 R4, R4 ;  /* 0x0000000400047245 */ /* 0x000fc80000201000 */
[----:B------:R-:W-:-:S04]  /*56e0*/  F2FP.F16.F32.PACK_AB R5, RZ, R4 ;  /* 0x00000004ff05723e */ /* 0x000fc800000000ff */
[----:B------:R-:W-:-:S05]  /*56f0*/  PRMT R5, R5, 0x5410, RZ ;  /* 0x0000541005057816 */ /* 0x000fca00000000ff */
[----:B------:R0:W-:Y:S01]  /*5700*/  STG.E desc[UR36][R2.64], R5 ;  /* 0x0000000502007986 */ /* 0x0001e2000c101924 */
[----:B------:R-:W-:Y:S05]  /*5710*/  BRA `(.L_x_18433) ;  /* 0x0000000800587947 */ /* 0x000fea0003800000 */
.L_x_18438:
[----:B------:R-:W0:Y:S02]  /*5720*/  I2F.F64.U32 R4, R4 ;  /* 0x0000000400047312 */ /* 0x000e240000201800 */
[----:B0-----:R0:W-:Y:S01]  /*5730*/  STG.E.64 desc[UR36][R2.64], R4 ;  /* 0x0000000402007986 */ /* 0x0011e2000c101b24 */
[----:B------:R-:W-:Y:S05]  /*5740*/  BRA `(.L_x_18433) ;  /* 0x00000008004c7947 */ /* 0x000fea0003800000 */
.L_x_18428:
        /* <DEDUP_REMOVED lines=12> */
.L_x_18443:
        /* <DEDUP_REMOVED lines=17> */
.L_x_18445:
[----:B------:R-:W-:Y:S05]  /*5920*/  BSYNC.RECONVERGENT B0 ;  /* 0x0000000000007941 */ /* 0x000fea0003800200 */
.L_x_18444:
[----:B------:R0:W-:Y:S01]  /*5930*/  STG.E.U8 desc[UR36][R2.64], R0 ;  /* 0x0000000002007986 */ /* 0x0001e2000c101124 */
[----:B------:R-:W-:Y:S05]  /*5940*/  BRA `(.L_x_18433) ;  /* 0x0000000400cc7947 */ /* 0x000fea0003800000 */
.L_x_18442:
        /* <DEDUP_REMOVED lines=17> */
.L_x_18447:
[----:B------:R-:W-:Y:S05]  /*5a60*/  BSYNC.RECONVERGENT B0 ;  /* 0x0000000000007941 */ /* 0x000fea0003800200 */
.L_x_18446:
[----:B------:R0:W-:Y:S01]  /*5a70*/  STG.E.U8 desc[UR36][R2.64], R0 ;  /* 0x0000000002007986 */ /* 0x0001e2000c101124 */
[----:B------:R-:W-:Y:S05]  /*5a80*/  BRA `(.L_x_18433) ;  /* 0x00000004007c7947 */ /* 0x000fea0003800000 */
.L_x_18441:
        /* <DEDUP_REMOVED lines=21> */
.L_x_18449:
[----:B------:R-:W-:-:S05]  /*5be0*/  IMAD.MOV.U32 R5, RZ, RZ, RZ ;  /* 0x000000ffff057224 */ /* 0x000fca00078e00ff */
[----:B------:R0:W-:Y:S01]  /*5bf0*/  STG.E.64 desc[UR36][R2.64], R4 ;  /* 0x0000000402007986 */ /* 0x0001e2000c101b24 */
[----:B------:R-:W-:Y:S05]  /*5c00*/  BRA `(.L_x_18433) ;  /* 0x00000004001c7947 */ /* 0x000fea0003800000 */
.L_x_18448:
[----:B------:R0:W-:Y:S01]  /*5c10*/  STG.E desc[UR36][R2.64], R4 ;  /* 0x0000000402007986 */ /* 0x0001e2000c101924 */
[----:B------:R-:W-:Y:S05]  /*5c20*/  BRA `(.L_x_18433) ;  /* 0x0000000400147947 */ /* 0x000fea0003800000 */
.L_x_18440:
        /* <DEDUP_REMOVED lines=8> */
.L_x_18451:
[----:B------:R-:W0:Y:S01]  /*5cb0*/  I2F.F64.U32 R4, R4 ;  /* 0x0000000400047312 */ /* 0x000e220000201800 */
[----:B------:R-:W-:-:S05]  /*5cc0*/  CS2R R6, SRZ ;  /* 0x0000000000067805 */ /* 0x000fca000001ff00 */
[----:B0-----:R0:W-:Y:S01]  /*5cd0*/  STG.E.128 desc[UR36][R2.64], R4 ;  /* 0x0000000402007986 */ /* 0x0011e2000c101d24 */
[----:B------:R-:W-:Y:S05]  /*5ce0*/  BRA `(.L_x_18433) ;  /* 0x0000000000e47947 */ /* 0x000fea0003800000 */
.L_x_18450:
[----:B------:R-:W-:-:S09]  /*5cf0*/  UISETP.NE.AND UP0, UPT, UR4, 0xf, UPT ;  /* 0x0000000f0400788c */ /* 0x000fd2000bf05270 */
[----:B------:R-:W-:Y:S05]  /*5d00*/  BRA.U !UP0, `(.L_x_18452) ;  /* 0x0000000108d07547 */ /* 0x000fea000b800000 */
[----:B------:R-:W-:-:S09]  /*5d10*/  UISETP.NE.AND UP0, UPT, UR4, 0x17, UPT ;  /* 0x000000170400788c */ /* 0x000fd2000bf05270 */
[----:B------:R-:W-:Y:S05]  /*5d20*/  BRA.U !UP0, `(.L_x_18453) ;  /* 0x0000000108847547 */ /* 0x000fea000b800000 */
[----:B------:R-:W-:-:S09]  /*5d30*/  UISETP.NE.AND UP0, UPT, UR4, 0x18, UPT ;  /* 0x000000180400788c */ /* 0x000fd2000bf05270 */
[----:B------:R-:W-:Y:S05]  /*5d40*/  BRA.U !UP0, `(.L_x_18454) ;  /* 0x0000000108447547 */ /* 0x000fea000b800000 */
.L_x_18432:
        /* <DEDUP_REMOVED lines=16> */
.L_x_18455:
[----:B------:R-:W-:Y:S05]  /*5e50*/  BRA `(.L_x_18433) ;  /* 0x0000000000887947 */ /* 0x000fea0003800000 */
.L_x_18454:
        /* <DEDUP_REMOVED lines=11> */
.L_x_18457:
[----:B------:R-:W-:Y:S05]  /*5f10*/  BSYNC.RECONVERGENT B0 ;  /* 0x0000000000007941 */ /* 0x000fea0003800200 */
.L_x_18456:
[----:B------:R1:W-:Y:S01]  /*5f20*/  STG.E.U8 desc[UR36][R2.64], R5 ;  /* 0x0000000502007986 */ /* 0x0003e2000c101124 */
[----:B------:R-:W-:Y:S05]  /*5f30*/  BRA `(.L_x_18433) ;  /* 0x0000000000507947 */ /* 0x000fea0003800000 */
.L_x_18453:
        /* <DEDUP_REMOVED lines=12> */
.L_x_18458:
[----:B------:R-:W-:Y:S02]  /*6000*/  ISETP.GT.U32.AND P0, PT, R7, 0x7f800000, PT ;  /* 0x7f8000000700780c */ /* 0x000fe40003f04070 */
[----:B------:R-:W-:-:S04]  /*6010*/  MOV R5, 0x7f ;  /* 0x0000007f00057802 */ /* 0x000fc80000000f00 */
[----:B------:R-:W-:-:S05]  /*6020*/  SEL R5, R5, 0x7c, P0 ;  /* 0x0000007c05057807 */ /* 0x000fca0000000000 */
[----:B------:R2:W-:Y:S01]  /*6030*/  STG.E.U8 desc[UR36][R2.64], R5 ;  /* 0x0000000502007986 */ /* 0x0005e2000c101124 */
[----:B------:R-:W-:Y:S05]  /*6040*/  BRA `(.L_x_18433) ;  /* 0x00000000000c7947 */ /* 0x000fea0003800000 */
.L_x_18452:
[----:B------:R-:W-:-:S04]  /*6050*/  I2FP.F32.U32 R0, R4 ;  /* 0x0000000400007245 */ /* 0x000fc80000201000 */
[----:B------:R-:W-:-:S05]  /*6060*/  F2FP.BF16.F32.PACK_AB R0, RZ, R0 ;  /* 0x00000000ff00723e */ /* 0x000fca00000010ff */
[----:B------:R0:W-:Y:S02]  /*6070*/  STG.E.U16 desc[UR36][R2.64], R0 ;  /* 0x0000000002007986 */ /* 0x0001e4000c101524 */
.L_x_18433:
[----:B------:R-:W-:Y:S05]  /*6080*/  BSYNC.RECONVERGENT B6 ;  /* 0x0000000000067941 */ /* 0x000fea0003800200 */
.L_x_18427:
[----:B------:R-:W-:-:S07]  /*6090*/  VIADD R17, R17, 0x80 ;  /* 0x0000008011117836 */ /* 0x000fce0000000000 */
.L_x_18397:
[----:B------:R-:W-:Y:S05]  /*60a0*/  BSYNC.RECONVERGENT B7 ;  /* 0x0000000000077941 */ /* 0x000fea0003800200 */
.L_x_18396:
        /* <DEDUP_REMOVED lines=307> */
.L_x_18461:
        /* <DEDUP_REMOVED lines=17> */
[----:B--2---:R-:W4:Y:S01]  /*74f0*/  I2F.S16 R2, R2 ;  /* 0x0000000200027306 */ /* 0x004f220000101400 */
[----:B------:R-:W-:Y:S05]  /*7500*/  BRA `(.L_x_18468) ;  /* 0x0000000c007c7947 */ /* 0x000fea0003800000 */
.L_x_18466:
[----:B------:R-:W2:Y:S01]  /*7510*/  LDG.E.U8 R2, desc[UR36][R4.64] ;  /* 0x0000002404027981 */ /* 0x000ea2000c1e1100 */
[----:B------:R-:W-:Y:S01]  /*7520*/  IMAD.MOV.U32 R3, RZ, RZ, RZ ;  /* 0x000000ffff037224 */ /* 0x000fe200078e00ff */
[----:B--2---:R-:W-:Y:S01]  /*7530*/  I2FP.F32.U32 R2, R2 ;  /* 0x0000000200027245 */ /* 0x004fe20000201000 */
[----:B------:R-:W-:Y:S06]  /*7540*/  BRA `(.L_x_18468) ;  /* 0x0000000c006c7947 */ /* 0x000fec0003800000 */
.L_x_18465:
[----:B------:R-:W-:-:S09]  /*7550*/  UISETP.NE.AND UP0, UPT, UR4, 0x2, UPT ;  /* 0x000000020400788c */ /* 0x000fd2000bf05270 */
[----:B------:R-:W-:Y:S05]  /*7560*/  BRA.U !UP0, `(.L_x_18469) ;  /* 0x0000000108307547 */ /* 0x000fea000b800000 */
[----:B------:R-:W-:-:S09]  /*7570*/  UISETP.NE.AND UP0, UPT, UR4, 0x3, UPT ;  /* 0x000000030400788c */ /* 0x000fd2000bf05270 */
[----:B------:R-:W-:Y:S05]  /*7580*/  BRA.U !UP0, `(.L_x_18470) ;  /* 0x0000000108187547 */ /* 0x000fea000b800000 */
[----:B------:R-:W-:-:S09]  /*7590*/  UISETP.NE.AND UP0, UPT, UR4, 0x4, UPT ;  /* 0x000000040400788c */ /* 0x000fd2000bf05270 */
[----:B------:R-:W-:Y:S05]  /*75a0*/  BRA.U UP0, `(.L_x_18467) ;  /* 0x0000000900f07547 */ /* 0x000fea000b800000 */
[----:B------:R-:W2:Y:S01]  /*75b0*/  LDG.E.64 R4, desc[UR36][R4.64] ;  /* 0x0000002404047981 */ /* 0x000ea2000c1e1b00 */
[----:B------:R-:W-:Y:S01]  /*75c0*/  MOV R3, RZ ;  /* 0x000000ff00037202 */ /* 0x000fe20000000f00 */
[----:B--2---:R0:W1:Y:S01]  /*75d0*/  I2F.S64 R2, R4 ;  /* 0x0000000400027312 */ /* 0x0040620000301400 */
[----:B------:R-:W-:Y:S05]  /*75e0*/  BRA `(.L_x_18468) ;  /* 0x0000000c00447947 */ /* 0x000fea0003800000 */
.L_x_18470:
[----:B------:R-:W2:Y:S01]  /*75f0*/  LDG.E R2, desc[UR36][R4.64] ;  /* 0x0000002404027981 */ /* 0x000ea2000c1e1900 */
[----:B------:R-:W-:Y:S01]  /*7600*/  IMAD.MOV.U32 R3, RZ, RZ, RZ ;  /* 0x000000ffff037224 */ /* 0x000fe200078e00ff */
[----:B--2---:R-:W-:Y:S01]  /*7610*/  I2FP.F32.S32 R2, R2 ;  /* 0x0000000200027245 */ /* 0x004fe20000201400 */
[----:B------:R-:W-:Y:S06]  /*7620*/  BRA `(.L_x_18468) ;  /* 0x0000000c00347947 */ /* 0x000fec0003800000 */
.L_x_18469:
[----:B------:R-:W2:Y:S01]  /*7630*/  LDG.E.U16 R2, desc[UR36][R4.64] ;  /* 0x0000002404027981 */ /* 0x000ea2000c1e1500 */
[----:B------:R-:W-:Y:S01]  /*7640*/  IMAD.MOV.U32 R3, RZ, RZ, RZ ;  /* 0x000000ffff037224 */ /* 0x000fe200078e00ff */
[----:B--2---:R-:W0:Y:S01]  /*7650*/  I2F.S16 R2, R2 ;  /* 0x0000000200027306 */ /* 0x004e220000101400 */
[----:B------:R-:W-:Y:S05]  /*7660*/  BRA `(.L_x_18468) ;  /* 0x0000000c00247947 */ /* 0x000fea0003800000 */
.L_x_18464:
[----:B------:R-:W-:-:S09]  /*7670*/  UISETP.GT.AND UP0, UPT, UR4, 0x6, UPT ;  /* 0x000000060400788c */ /* 0x000fd2000bf04270 */
[----:B------:R-:W-:Y:S05]  /*7680*/  BRA.U UP0, `(.L_x_18471) ;  /* 0x00000001002c7547 */ /* 0x000fea000b800000 */
[----:B------:R-:W-:-:S09]  /*7690*/  UISETP.NE.AND UP0, UPT, UR4, 0x5, UPT ;  /* 0x000000050400788c */ /* 0x000fd2000bf05270 */
[----:B------:R-:W-:Y:S05]  /*76a0*/  BRA.U !UP0, `(.L_x_18472) ;  /* 0x0000000108147547 */ /* 0x000fea000b800000 */
[----:B------:R-:W-:-:S09]  /*76b0*/  UISETP.NE.AND UP0, UPT, UR4, 0x6, UPT ;  /* 0x000000060400788c */ /* 0x000fd2000bf05270 */
[----:B------:R-:W-:Y:S05]  /*76c0*/  BRA.U UP0, `(.L_x_18467) ;  /* 0x0000000900a87547 */ /* 0x000fea000b800000 */
[----:B------:R2:W5:Y:S01]  /*76d0*/  LDG.E R2, desc[UR36][R4.64] ;  /* 0x0000002404027981 */ /* 0x000562000c1e1900 */
[----:B------:R-:W-:Y:S01]  /*76e0*/  HFMA2 R3, -RZ, RZ, 0, 0 ;  /* 0x00000000ff037431 */ /* 0x000fe200000001ff */
[----:B------:R-:W-:Y:S06]  /*76f0*/  BRA `(.L_x_18468) ;  /* 0x0000000c00007947 */ /* 0x000fec0003800000 */
.L_x_18472:
[----:B------:R-:W2:Y:S01]  /*7700*/  LDG.E.U16 R2, desc[UR36][R4.64] ;  /* 0x0000002404027981 */ /* 0x000ea2000c1e1500 */
[----:B------:R-:W-:Y:S02]  /*7710*/  IMAD.MOV.U32 R3, RZ, RZ, RZ ;  /* 0x000000ffff037224 */ /* 0x000fe400078e00ff */
[----:B--2---:R-:W-:Y:S01]  /*7720*/  HADD2.F32 R2, -RZ, R2.H0_H0 ;  /* 0x20000002ff027230 */ /* 0x004fe20000004100 */
[----:B------:R-:W-:Y:S06]  /*7730*/  BRA `(.L_x_18468) ;  /* 0x0000000800f07947 */ /* 0x000fec0003800000 */
.L_x_18471:
        /* <DEDUP_REMOVED lines=8> */
.L_x_18474:
[----:B------:R-:W2:Y:S02]  /*77c0*/  LDG.E R3, desc[UR36][R4.64] ;  /* 0x0000002404037981 */ /* 0x000ea4000c1e1900 */
[--C-:B--2---:R-:W-:Y:S02]  /*77d0*/  HADD2.F32 R2, -RZ, R3.reuse.H0_H0 ;  /* 0x20000003ff027230 */ /* 0x104fe40000004100 */
[----:B------:R-:W-:Y:S01]  /*77e0*/  HADD2.F32 R3, -RZ, R3.H1_H1 ;  /* 0x30000003ff037230 */ /* 0x000fe20000004100 */
[----:B------:R-:W-:Y:S06]  /*77f0*/  BRA `(.L_x_18468) ;  /* 0x0000000800c07947 */ /* 0x000fec0003800000 */
.L_x_18473:
        /* <DEDUP_REMOVED lines=8> */
.L_x_18463:
        /* <DEDUP_REMOVED lines=13> */
.L_x_18477:
        /* <DEDUP_REMOVED lines=10> */
.L_x_18476:
        /* <DEDUP_REMOVED lines=26> */
.L_x_18479:
        /* <DEDUP_REMOVED lines=13> */
.L_x_18478:
[----:B------:R-:W2:Y:S01]  /*7c60*/  LDG.E.U16 R2, desc[UR36][R4.64] ;  /* 0x0000002404027981 */ /* 0x000ea2000c1e1500 */
[----:B------:R-:W-:Y:S01]  /*7c70*/  MOV R3, RZ ;  /* 0x000000ff00037202 */ /* 0x000fe20000000f00 */
[----:B--2---:R-:W-:Y:S01]  /*7c80*/  IMAD.U32 R2, R2, 0x10000, RZ ;  /* 0x0001000002027824 */ /* 0x004fe200078e00ff */
[----:B------:R-:W-:Y:S06]  /*7c90*/  BRA `(.L_x_18468) ;  /* 0x0000000400987947 */ /* 0x000fec0003800000 */
.L_x_18475:
        /* <DEDUP_REMOVED lines=12> */
.L_x_18482:
        /* <DEDUP_REMOVED lines=20> */
.L_x_18484:
[----:B------:R-:W-:Y:S05]  /*7ea0*/  BSYNC.RECONVERGENT B0 ;  /* 0x0000000000007941 */ /* 0x000fea0003800200 */
.L_x_18483:
[----:B------:R-:W-:Y:S02]  /*7eb0*/  SHF.L.U32 R0, R0, 0x14, RZ ;  /* 0x0000001400007819 */ /* 0x000fe400000006ff */
[----:B------:R-:W-:-:S04]  /*7ec0*/  LEA R2, R2, 0x3b800000, 0x17 ;  /* 0x3b80000002027811 */ /* 0x000fc800078eb8ff */
[----:B------:R-:W-:Y:S01]  /*7ed0*/  LOP3.LUT R2, R2, R0, R9, 0xfe, !PT ;  /* 0x0000000002027212 */ /* 0x000fe200078efe09 */
[----:B------:R-:W-:Y:S06]  /*7ee0*/  BRA `(.L_x_18468) ;  /* 0x0000000400047947 */ /* 0x000fec0003800000 */
.L_x_18481:
        /* <DEDUP_REMOVED lines=20> */
.L_x_18486:
[----:B------:R-:W-:Y:S05]  /*8030*/  BSYNC.RECONVERGENT B0 ;  /* 0x0000000000007941 */ /* 0x000fea0003800200 */
.L_x_18485:
[----:B------:R-:W-:Y:S01]  /*8040*/  IMAD.SHL.U32 R0, R0, 0x200000, RZ ;  /* 0x0020000000007824 */ /* 0x000fe200078e00ff */
[----:B------:R-:W-:-:S04]  /*8050*/  LEA R2, R2, 0x37800000, 0x17 ;  /* 0x3780000002027811 */ /* 0x000fc800078eb8ff */
[----:B------:R-:W-:Y:S01]  /*8060*/  LOP3.LUT R2, R2, R0, R9, 0xfe, !PT ;  /* 0x0000000002027212 */ /* 0x000fe200078efe09 */
[----:B------:R-:W-:Y:S06]  /*8070*/  BRA `(.L_x_18468) ;  /* 0x0000000000a07947 */ /* 0x000fec0003800000 */
.L_x_18480:
        /* <DEDUP_REMOVED lines=15> */
.L_x_18467:
        /* <DEDUP_REMOVED lines=16> */
.L_x_18489:
[----:B------:R-:W-:Y:S01]  /*8270*/  CS2R R2, SRZ ;  /* 0x0000000000027805 */ /* 0x000fe2000001ff00 */
[----:B------:R-:W-:Y:S06]  /*8280*/  BRA `(.L_x_18468) ;  /* 0x00000000001c7947 */ /* 0x000fec0003800000 */
.L_x_18488:
[----:B------:R-:W2:Y:S01]  /*8290*/  LDG.E.64 R4, desc[UR36][R4.64] ;  /* 0x0000002404047981 */ /* 0x000ea2000c1e1b00 */
[----:B------:R-:W-:Y:S01]  /*82a0*/  MOV R3, RZ ;  /* 0x000000ff00037202 */ /* 0x000fe20000000f00 */
[----:B--2---:R0:W1:Y:S01]  /*82b0*/  I2F.U64 R2, R4 ;  /* 0x0000000400027312 */ /* 0x0040620000301000 */
[----:B------:R-:W-:Y:S05]  /*82c0*/  BRA `(.L_x_18468) ;  /* 0x00000000000c7947 */ /* 0x000fea0003800000 */
.L_x_18487:
[----:B------:R-:W2:Y:S01]  /*82d0*/  LDG.E R2, desc[UR36][R4.64] ;  /* 0x0000002404027981 */ /* 0x000ea2000c1e1900 */
[----:B------:R-:W-:Y:S01]  /*82e0*/  IMAD.MOV.U32 R3, RZ, RZ, RZ ;  /* 0x000000ffff037224 */ /* 0x000fe200078e00ff */
[----:B--2---:R-:W-:-:S07]  /*82f0*/  I2FP.F32.U32 R2, R2 ;  /* 0x0000000200027245 */ /* 0x004fce0000201000 */
.L_x_18468:
[----:B------:R-:W-:Y:S05]  /*8300*/  BSYNC.RECONVERGENT B6 ;  /* 0x0000000000067941 */ /* 0x000fea0003800200 */
.L_x_18462:
[----:B------:R-:W2:Y:S01]  /*8310*/  LDCU.64 UR6, c[0x0][0x580] ;  /* 0x0000b000ff0677ac */ /* 0x000ea20008000a00 */
[----:B01--45:R-:W-:Y:S01]  /*8320*/  FSETP.NEU.FTZ.AND P0, PT, R2, RZ, PT ;  /* 0x000000ff0200720b */ /* 0x033fe20003f1d000 */
[----:B------:R-:W-:Y:S01]  /*8330*/  BSSY.RECONVERGENT B6, `(.L_x_18490) ;  /* 0x00000d4000067945 */ /* 0x000fe20003800200 */
[----:B------:R-:W-:Y:S01]  /*8340*/  FSETP.NEU.FTZ.AND P1, PT, R3, RZ, PT ;  /* 0x000000ff0300720b */ /* 0x000fe20003f3d000 */
[----:B------:R-:W-:-:S03]  /*8350*/  UPRMT UR4, UR42, 0x9910, URZ ;  /* 0x000099102a047896 */ /* 0x000fc600080000ff */
[----:B------:R-:W-:Y:S01]  /*8360*/  PLOP3.LUT P0, PT, P0, P1, PT, 0x2, 0x20 ;  /* 0x000000000020781c */ /* 0x000fe20000702072 */
[----:B------:R-:W-:-:S03]  /*8370*/  UISETP.GT.AND UP0, UPT, UR4, 0x9, UPT ;  /* 0x000000090400788c */ /* 0x000fc6000bf04270 */
[----:B--23--:R-:W-:Y:S02]  /*8380*/  SEL R4, RZ, 0x1, !P0 ;  /* 0x00000001ff047807 */ /* 0x00cfe40004000000 */
        /* <DEDUP_REMOVED lines=13> */
.L_x_18494:
[----:B------:R0:W-:Y:S01]  /*8460*/  STG.E.U8 desc[UR36][R2.64], R4 ;  /* 0x0000000402007986 */ /* 0x0001e2000c101124 */
[----:B------:R-:W-:Y:S05]  /*8470*/  BRA `(.L_x_18496) ;  /* 0x0000000800fc7947 */ /* 0x000fea0003800000 */
.L_x_18493:
        /* <DEDUP_REMOVED lines=9> */
.L_x_18498:
[----:B------:R0:W-:Y:S01]  /*8510*/  STG.E desc[UR36][R2.64], R4 ;  /* 0x0000000402007986 */ /* 0x0001e2000c101924 */
[----:B------:R-:W-:Y:S05]  /*8520*/  BRA `(.L_x_18496) ;  /* 0x0000000800d07947 */ /* 0x000fea0003800000 */
.L_x_18497:
[----:B------:R0:W-:Y:S01]  /*8530*/  STG.E.U16 desc[UR36][R2.64], R4 ;  /* 0x0000000402007986 */ /* 0x0001e2000c101524 */
[----:B------:R-:W-:Y:S05]  /*8540*/  BRA `(.L_x_18496) ;  /* 0x0000000800c87947 */ /* 0x000fea0003800000 */
.L_x_18492:
        /* <DEDUP_REMOVED lines=9> */
.L_x_18500:
[----:B------:R-:W-:-:S04]  /*85e0*/  I2FP.F32.U32 R0, R4 ;  /* 0x0000000400007245 */ /* 0x000fc80000201000 */
[----:B------:R-:W-:-:S05]  /*85f0*/  F2FP.F16.F32.PACK_AB R0, RZ, R0 ;  /* 0x00000000ff00723e */ /* 0x000fca00000000ff */
[----:B------:R0:W-:Y:S01]  /*8600*/  STG.E.U16 desc[UR36][R2.64], R0 ;  /* 0x0000000002007986 */ /* 0x0001e2000c101524 */
[----:B------:R-:W-:Y:S05]  /*8610*/  BRA `(.L_x_18496) ;  /* 0x0000000800947947 */ /* 0x000fea0003800000 */
.L_x_18499:
        /* <DEDUP_REMOVED lines=10> */
.L_x_18502:
[----:B------:R-:W-:-:S04]  /*86c0*/  I2FP.F32.U32 R4, R4 ;  /* 0x0000000400047245 */ /* 0x000fc80000201000 */
[----:B------:R-:W-:-:S04]  /*86d0*/  F2FP.F16.F32.PACK_AB R5, RZ, R4 ;  /* 0x00000004ff05723e */ /* 0x000fc800000000ff */
[----:B------:R-:W-:-:S05]  /*86e0*/  PRMT R5, R5, 0x5410, RZ ;  /* 0x0000541005057816 */ /* 0x000fca00000000ff */
[----:B------:R0:W-:Y:S01]  /*86f0*/  STG.E desc[UR36][R2.64], R5 ;  /* 0x0000000502007986 */ /* 0x0001e2000c101924 */
[----:B------:R-:W-:Y:S05]  /*8700*/  BRA `(.L_x_18496) ;  /* 0x0000000800587947 */ /* 0x000fea0003800000 */
.L_x_18501:
[----:B------:R-:W0:Y:S02]  /*8710*/  I2F.F64.U32 R4, R4 ;  /* 0x0000000400047312 */ /* 0x000e240000201800 */
[----:B0-----:R0:W-:Y:S01]  /*8720*/  STG.E.64 desc[UR36][R2.64], R4 ;  /* 0x0000000402007986 */ /* 0x0011e2000c101b24 */
[----:B------:R-:W-:Y:S05]  /*8730*/  BRA `(.L_x_18496) ;  /* 0x00000008004c7947 */ /* 0x000fea0003800000 */
.L_x_18491:
        /* <DEDUP_REMOVED lines=12> */
.L_x_18506:
        /* <DEDUP_REMOVED lines=17> */
.L_x_18508:
[----:B------:R-:W-:Y:S05]  /*8910*/  BSYNC.RECONVERGENT B0 ;  /* 0x0000000000007941 */ /* 0x000fea0003800200 */
.L_x_18507:
[----:B------:R0:W-:Y:S01]  /*8920*/  STG.E.U8 desc[UR36][R2.64], R0 ;  /* 0x0000000002007986 */ /* 0x0001e2000c101124 */
[----:B------:R-:W-:Y:S05]  /*8930*/  BRA `(.L_x_18496) ;  /* 0x0000000400cc7947 */ /* 0x000fea0003800000 */
.L_x_18505:
        /* <DEDUP_REMOVED lines=17> */
.L_x_18510:
[----:B------:R-:W-:Y:S05]  /*8a50*/  BSYNC.RECONVERGENT B0 ;  /* 0x0000000000007941 */ /* 0x000fea0003800200 */
.L_x_18509:
[----:B------:R0:W-:Y:S01]  /*8a60*/  STG.E.U8 desc[UR36][R2.64], R0 ;  /* 0x0000000002007986 */ /* 0x0001e2000c101124 */
[----:B------:R-:W-:Y:S05]  /*8a70*/  BRA `(.L_x_18496) ;  /* 0x00000004007c7947 */ /* 0x000fea0003800000 */
.L_x_18504:
        /* <DEDUP_REMOVED lines=21> */
.L_x_18512:
[----:B------:R-:W-:-:S05]  /*8bd0*/  IMAD.MOV.U32 R5, RZ, RZ, RZ ;  /* 0x000000ffff057224 */ /* 0x000fca00078e00ff */
[----:B------:R0:W-:Y:S01]  /*8be0*/  STG.E.64 desc[UR36][R2.64], R4 ;  /* 0x0000000402007986 */ /* 0x0001e2000c101b24 */
[----:B------:R-:W-:Y:S05]  /*8bf0*/  BRA `(.L_x_18496) ;  /* 0x00000004001c7947 */ /* 0x000fea0003800000 */
.L_x_18511:
[----:B------:R0:W-:Y:S01]  /*8c00*/  STG.E desc[UR36][R2.64], R4 ;  /* 0x0000000402007986 */ /* 0x0001e2000c101924 */
[----:B------:R-:W-:Y:S05]  /*8c10*/  BRA `(.L_x_18496) ;  /* 0x0000000400147947 */ /* 0x000fea0003800000 */
.L_x_18503:
        /* <DEDUP_REMOVED lines=8> */
.L_x_18514:
[----:B------:R-:W0:Y:S01]  /*8ca0*/  I2F.F64.U32 R4, R4 ;  /* 0x0000000400047312 */ /* 0x000e220000201800 */
[----:B------:R-:W-:-:S05]  /*8cb0*/  CS2R R6, SRZ ;  /* 0x0000000000067805 */ /* 0x000fca000001ff00 */
[----:B0-----:R4:W-:Y:S01]  /*8cc0*/  STG.E.128 desc[UR36][R2.64], R4 ;  /* 0x0000000402007986 */ /* 0x0019e2000c101d24 */
[----:B------:R-:W-:Y:S05]  /*8cd0*/  BRA `(.L_x_18496) ;  /* 0x0000000000e47947 */ /* 0x000fea0003800000 */
.L_x_18513:
[----:B------:R-:W-:-:S09]  /*8ce0*/  UISETP.NE.AND UP0, UPT, UR4, 0xf, UPT ;  /* 0x0000000f0400788c */ /* 0x000fd2000bf05270 */
[----:B------:R-:W-:Y:S05]  /*8cf0*/  BRA.U !UP0, `(.L_x_18515) ;  /* 0x0000000108d07547 */ /* 0x000fea000b800000 */
[----:B------:R-:W-:-:S09]  /*8d00*/  UISETP.NE.AND UP0, UPT, UR4, 0x17, UPT ;  /* 0x000000170400788c */ /* 0x000fd2000bf05270 */
[----:B------:R-:W-:Y:S05]  /*8d10*/  BRA.U !UP0, `(.L_x_18516) ;  /* 0x0000000108847547 */ /* 0x000fea000b800000 */
[----:B------:R-:W-:-:S09]  /*8d20*/  UISETP.NE.AND UP0, UPT, UR4, 0x18, UPT ;  /* 0x000000180400788c */ /* 0x000fd2000bf05270 */
[----:B------:R-:W-:Y:S05]  /*8d30*/  BRA.U !UP0, `(.L_x_18517) ;  /* 0x0000000108447547 */ /* 0x000fea000b800000 */
.L_x_18495:
        /* <DEDUP_REMOVED lines=16> */
.L_x_18518:
[----:B------:R-:W-:Y:S05]  /*8e40*/  BRA `(.L_x_18496) ;  /* 0x0000000000887947 */ /* 0x000fea0003800000 */
.L_x_18517:
        /* <DEDUP_REMOVED lines=11> */
.L_x_18520:
[----:B------:R-:W-:Y:S05]  /*8f00*/  BSYNC.RECONVERGENT B0 ;  /* 0x0000000000007941 */ /* 0x000fea0003800200 */
.L_x_18519:
[----:B------:R1:W-:Y:S01]  /*8f10*/  STG.E.U8 desc[UR36][R2.64], R5 ;  /* 0x0000000502007986 */ /* 0x0003e2000c101124 */
[----:B------:R-:W-:Y:S05]  /*8f20*/  BRA `(.L_x_18496) ;  /* 0x0000000000507947 */ /* 0x000fea0003800000 */
.L_x_18516:
        /* <DEDUP_REMOVED lines=12> */
.L_x_18521:
[----:B------:R-:W-:Y:S01]  /*8ff0*/  IMAD.MOV.U32 R5, RZ, RZ, 0x7f ;  /* 0x0000007fff057424 */ /* 0x000fe200078e00ff */
[----:B------:R-:W-:-:S04]  /*9000*/  ISETP.GT.U32.AND P0, PT, R7, 0x7f800000, PT ;  /* 0x7f8000000700780c */ /* 0x000fc80003f04070 */
[----:B------:R-:W-:-:S05]  /*9010*/  SEL R5, R5, 0x7c, P0 ;  /* 0x0000007c05057807 */ /* 0x000fca0000000000 */
[----:B------:R2:W-:Y:S01]  /*9020*/  STG.E.U8 desc[UR36][R2.64], R5 ;  /* 0x0000000502007986 */ /* 0x0005e2000c101124 */
[----:B------:R-:W-:Y:S05]  /*9030*/  BRA `(.L_x_18496) ;  /* 0x00000000000c7947 */ /* 0x000fea0003800000 */
.L_x_18515:
[----:B------:R-:W-:-:S04]  /*9040*/  I2FP.F32.U32 R0, R4 ;  /* 0x0000000400007245 */ /* 0x000fc80000201000 */
[----:B------:R-:W-:-:S05]  /*9050*/  F2FP.BF16.F32.PACK_AB R0, RZ, R0 ;  /* 0x00000000ff00723e */ /* 0x000fca00000010ff */
[----:B------:R0:W-:Y:S02]  /*9060*/  STG.E.U16 desc[UR36][R2.64], R0 ;  /* 0x0000000002007986 */ /* 0x0001e4000c101524 */
.L_x_18496:
[----:B------:R-:W-:Y:S05]  /*9070*/  BSYNC.RECONVERGENT B6 ;  /* 0x0000000000067941 */ /* 0x000fea0003800200 */
.L_x_18490:
[----:B------:R-:W-:-:S07]  /*9080*/  IADD3 R17, PT, PT, R17, 0x80, RZ ;  /* 0x0000008011117810 */ /* 0x000fce0007ffe0ff */
.L_x_18460:
[----:B------:R-:W-:Y:S05]  /*9090*/  BSYNC.RECONVERGENT B7 ;  /* 0x0000000000077941 */ /* 0x000fea0003800200 */
.L_x_18459:
[----:B------:R-:W5:Y:S02]  /*90a0*/  LDCU UR4, c[0x0][0x380] ;  /* 0x00007000ff0477ac */ /* 0x000f640008000800 */
[----:B-----5:R-:W-:-:S13]  /*90b0*/  ISETP.GE.AND P0, PT, R17, UR4, PT ;  /* 0x0000000411007c0c */ /* 0x020fda000bf06270 */
[----:B------:R-:W-:Y:S05]  /*90c0*/  @P0 EXIT ;  /* 0x000000000000094d */ /* 0x000fea0003800000 */
        /* <DEDUP_REMOVED lines=303> */
.L_x_18522:
[----:B------:R-:W0:Y:S01]  /*a3c0*/  LDCU.128 UR8, c[0x0][0x580] ;  /* 0x0000b000ff0877ac */ /* 0x000e220008000c00 */
[----:B------:R-:W-:Y:S01]  /*a3d0*/  BSSY.RECONVERGENT B6, `(.L_x_18523) ;  /* 0x00000f3000067945 */ /* 0x000fe20003800200 */
[----:B------:R-:W-:-:S04]  /*a3e0*/  UPRMT UR4, UR41, 0x9910, URZ ;  /* 0x0000991029047896 */ /* 0x000fc800080000ff */
[----:B------:R-:W-:Y:S01]  /*a3f0*/  UISETP.GT.AND UP0, UPT, UR4, 0x9, UPT ;  /* 0x000000090400788c */ /* 0x000fe2000bf04270 */
[----:B0-----:R-:W-:Y:S02]  /*a400*/  IADD3 R16, P0, PT, R16, UR8, RZ ;  /* 0x0000000810107c10 */ /* 0x001fe4000ff1e0ff */
[----:B--2---:R-:W-:-:S03]  /*a410*/  IADD3 R4, P1, PT, R0, UR10, RZ ;  /* 0x0000000a00047c10 */ /* 0x004fc6000ff3e0ff */
[----:B------:R-:W-:Y:S01]  /*a420*/  IMAD.X R17, RZ, RZ, UR9, P0 ;  /* 0x00000009ff117e24 */ /* 0x000fe200080e06ff */
[----:B-1----:R-:W-:Y:S02]  /*a430*/  IADD3.X R5, PT, PT, RZ, UR11, RZ, P1, !PT ;  /* 0x0000000bff057c10 */ /* 0x002fe40008ffe4ff */
        /* <DEDUP_REMOVED lines=11> */
[----:B--2---:R-:W2:Y:S01]  /*a4f0*/  I2F.S16 R2, R2 ;  /* 0x0000000200027306 */ /* 0x004ea20000101400 */
[----:B------:R-:W-:Y:S05]  /*a500*/  BRA `(.L_x_18529) ;  /* 0x0000000c007c7947 */ /* 0x000fea0003800000 */
.L_x_18527:
[----:B------:R-:W2:Y:S01]  /*a510*/  LDG.E.U8 R2, desc[UR36][R4.64] ;  /* 0x0000002404027981 */ /* 0x000ea2000c1e1100 */
[----:B------:R-:W-:Y:S02]  /*a520*/  MOV R3, RZ ;  /* 0x000000ff00037202 */ /* 0x000fe40000000f00 */
[----:B--2---:R-:W-:Y:S01]  /*a530*/  I2FP.F32.U32 R2, R2 ;  /* 0x0000000200027245 */ /* 0x004fe20000201000 */
[----:B------:R-:W-:Y:S06]  /*a540*/  BRA `(.L_x_18529) ;  /* 0x0000000c006c7947 */ /* 0x000fec0003800000 */
.L_x_18526:
        /* <DEDUP_REMOVED lines=8> */
[----:B--2---:R3:W4:Y:S01]  /*a5d0*/  I2F.S64 R2, R4 ;  /* 0x0000000400027312 */ /* 0x0047220000301400 */
[----:B------:R-:W-:Y:S05]  /*a5e0*/  BRA `(.L_x_18529) ;  /* 0x0000000c00447947 */ /* 0x000fea0003800000 */
.L_x_18531:
[----:B------:R-:W2:Y:S01]  /*a5f0*/  LDG.E R2, desc[UR36][R4.64] ;  /* 0x0000002404027981 */ /* 0x000ea2000c1e1900 */
[----:B------:R-:W-:Y:S01]  /*a600*/  HFMA2 R3, -RZ, RZ, 0, 0 ;  /* 0x00000000ff037431 */ /* 0x000fe200000001ff */
[----:B--2---:R-:W-:Y:S01]  /*a610*/  I2FP.F32.S32 R2, R2 ;  /* 0x0000000200027245 */ /* 0x004fe20000201400 */
[----:B------:R-:W-:Y:S06]  /*a620*/  BRA `(.L_x_18529) ;  /* 0x0000000c00347947 */ /* 0x000fec0003800000 */
.L_x_18530:
[----:B------:R-:W2:Y:S01]  /*a630*/  LDG.E.U16 R2, desc[UR36][R4.64] ;  /* 0x0000002404027981 */ /* 0x000ea2000c1e1500 */
[----:B------:R-:W-:Y:S01]  /*a640*/  IMAD.MOV.U32 R3, RZ, RZ, RZ ;  /* 0x000000ffff037224 */ /* 0x000fe200078e00ff */
[----:B--2---:R-:W0:Y:S01]  /*a650*/  I2F.S16 R2, R2 ;  /* 0x0000000200027306 */ /* 0x004e220000101400 */
[----:B------:R-:W-:Y:S05]  /*a660*/  BRA `(.L_x_18529) ;  /* 0x0000000c00247947 */ /* 0x000fea0003800000 */
.L_x_18525:
        /* <DEDUP_REMOVED lines=9> */
.L_x_18533:
[----:B------:R-:W2:Y:S01]  /*a700*/  LDG.E.U16 R2, desc[UR36][R4.64] ;  /* 0x0000002404027981 */ /* 0x000ea2000c1e1500 */
[----:B------:R-:W-:Y:S02]  /*a710*/  IMAD.MOV.U32 R3, RZ, RZ, RZ ;  /* 0x000000ffff037224 */ /* 0x000fe400078e00ff */
[----:B--2---:R-:W-:Y:S01]  /*a720*/  HADD2.F32 R2, -RZ, R2.H0_H0 ;  /* 0x20000002ff027230 */ /* 0x004fe20000004100 */
[----:B------:R-:W-:Y:S06]  /*a730*/  BRA `(.L_x_18529) ;  /* 0x0000000800f07947 */ /* 0x000fec0003800000 */
.L_x_18532:
        /* <DEDUP_REMOVED lines=8> */
.L_x_18535:
[----:B------:R-:W2:Y:S02]  /*a7c0*/  LDG.E R3, desc[UR36][R4.64] ;  /* 0x0000002404037981 */ /* 0x000ea4000c1e1900 */
[--C-:B--2---:R-:W-:Y:S02]  /*a7d0*/  HADD2.F32 R2, -RZ, R3.reuse.H0_H0 ;  /* 0x20000003ff027230 */ /* 0x104fe40000004100 */
[----:B------:R-:W-:Y:S01]  /*a7e0*/  HADD2.F32 R3, -RZ, R3.H1_H1 ;  /* 0x30000003ff037230 */ /* 0x000fe20000004100 */
[----:B------:R-:W-:Y:S06]  /*a7f0*/  BRA `(.L_x_18529) ;  /* 0x0000000800c07947 */ /* 0x000fec0003800000 */
.L_x_18534:
[----:B------:R-:W2:Y:S01]  /*a800*/  LDG.E.64 R4, desc[UR36][R4.64] ;  /* 0x0000002404047981 */ /* 0x000ea2000c1e1b00 */
[----:B------:R-:W-:Y:S01]  /*a810*/  UMOV UR4, 0xf0000000 ;  /* 0xf000000000047882 */ /* 0x000fe20000000000 */
[----:B------:R-:W-:Y:S01]  /*a820*/  UMOV UR5, 0x380fffff ;  /* 0x380fffff00057882 */ /* 0x000fe20000000000 */
[----:B------:R-:W-:Y:S01]  /*a830*/  MOV R3, RZ ;  /* 0x000000ff00037202 */ /* 0x000fe20000000f00 */
[----:B--2---:R-:W0:Y:S01]  /*a840*/  F2F.F32.F64 R2, R4 ;  /* 0x0000000400027310 */ /* 0x004e220000301000 */
[----:B------:R-:W-:-:S14]  /*a850*/  DSETP.GEU.AND P0, PT, |R4|, UR4, PT ;  /* 0x0000000404007e2a */ /* 0x000fdc000bf0e200 */
[----:B0-----:R-:W-:Y:S01]  /*a860*/  @!P0 FMUL R2, R2, 1.175494350822287508e-38 ;  /* 0x0080000002028820 */ /* 0x001fe20000400000 */
[----:B------:R-:W-:Y:S06]  /*a870*/  BRA `(.L_x_18529) ;  /* 0x0000000800a07947 */ /* 0x000fec0003800000 */
.L_x_18524:
        /* <DEDUP_REMOVED lines=13> */
.L_x_18538:
        /* <DEDUP_REMOVED lines=10> */
.L_x_18537:
        /* <DEDUP_REMOVED lines=26> */
.L_x_18540:
[----:B------:R-:W2:Y:S02]  /*ab90*/  LDG.E.U8 R3, desc[UR36][R4.64] ;  /* 0x0000002404037981 */ /* 0x000ea4000c1e1100 */
[C---:B--2---:R-:W-:Y:S01]  /*aba0*/  SHF.L.U32 R0, R3.reuse, 0x19, RZ ;  /* 0x0000001903007819 */ /* 0x044fe200000006ff */
[----:B------:R-:W-:-:S03]  /*abb0*/  IMAD.SHL.U32 R3, R3, 0x100, RZ ;  /* 0x0000010003037824 */ /* 0x000fc600078e00ff */
[----:B------:R-:W-:Y:S02]  /*abc0*/  ISETP.GE.U32.AND P0, PT, R0, 0x8000000, PT ;  /* 0x080000000000780c */ /* 0x000fe40003f06070 */
[----:B------:R-:W-:-:S11]  /*abd0*/  PRMT R7, R3, 0x9910, RZ ;  /* 0x0000991003077816 */ /* 0x000fd600000000ff */
[----:B------:R-:W-:Y:S02]  /*abe0*/  @!P0 LOP3.LUT R2, R3, 0x7f00, RZ, 0xc0, !PT ;  /* 0x00007f0003028812 */ /* 0x000fe400078ec0ff */
[----:B------:R-:W-:Y:S02]  /*abf0*/  @P0 LEA.HI R0, R0, 0x70000000, RZ, 0x1c ;  /* 0x7000000000000811 */ /* 0x000fe400078fe0ff */
[----:B------:R-:W-:Y:S02]  /*ac00*/  @!P0 LOP3.LUT R2, R2, 0x3f000000, RZ, 0xfc, !PT ;  /* 0x3f00000002028812 */ /* 0x000fe400078efcff */
[----:B------:R-:W-:Y:S01]  /*ac10*/  MOV R3, RZ ;  /* 0x000000ff00037202 */ /* 0x000fe20000000f00 */
[----:B------:R-:W-:Y:S02]  /*ac20*/  @P0 FMUL.FTZ R0, R0, 1.9259299443872358531e-34 ;  /* 0x0780000000000820 */ /* 0x000fe40000410000 */
[----:B------:R-:W-:-:S05]  /*ac30*/  @!P0 FADD.FTZ R0, R2, -0.5 ;  /* 0xbf00000002008421 */ /* 0x000fca0000010000 */
[----:B------:R-:W-:Y:S01]  /*ac40*/  LOP3.LUT R2, R0, 0x80000000, R7, 0xf8, !PT ;  /* 0x8000000000027812 */ /* 0x000fe200078ef807 */
[----:B------:R-:W-:Y:S06]  /*ac50*/  BRA `(.L_x_18529) ;  /* 0x0000000400a87947 */ /* 0x000fec0003800000 */
.L_x_18539:
[----:B------:R-:W2:Y:S01]  /*ac60*/  LDG.E.U16 R2, desc[UR36][R4.64] ;  /* 0x0000002404027981 */ /* 0x000ea2000c1e1500 */
[----:B------:R-:W-:Y:S01]  /*ac70*/  IMAD.MOV.U32 R3, RZ, RZ, RZ ;  /* 0x000000ffff037224 */ /* 0x000fe200078e00ff */
[----:B--2---:R-:W-:Y:S01]  /*ac80*/  SHF.L.U32 R2, R2, 0x10, RZ ;  /* 0x0000001002027819 */ /* 0x004fe200000006ff */
[----:B------:R-:W-:Y:S06]  /*ac90*/  BRA `(.L_x_18529) ;  /* 0x0000000400987947 */ /* 0x000fec0003800000 */
.L_x_18536:
        /* <DEDUP_REMOVED lines=12> */
.L_x_18543:
        /* <DEDUP_REMOVED lines=20> */
.L_x_18545:
[----:B------:R-:W-:Y:S05]  /*aea0*/  BSYNC.RECONVERGENT B0 ;  /* 0x0000000000007941 */ /* 0x000fea0003800200 */
.L_x_18544:
[----:B------:R-:W-:Y:S01]  /*aeb0*/  IMAD.SHL.U32 R0, R0, 0x100000, RZ ;  /* 0x0010000000007824 */ /* 0x000fe200078e00ff */
[----:B------:R-:W-:-:S04]  /*aec0*/  LEA R2, R2, 0x3b800000, 0x17 ;  /* 0x3b80000002027811 */ /* 0x000fc800078eb8ff */
[----:B------:R-:W-:Y:S01]  /*aed0*/  LOP3.LUT R2, R2, R0, R9, 0xfe, !PT ;  /* 0x0000000002027212 */ /* 0x000fe200078efe09 */
[----:B------:R-:W-:Y:S06]  /*aee0*/  BRA `(.L_x_18529) ;  /* 0x0000000400047947 */ /* 0x000fec0003800000 */
.L_x_18542:
        /* <DEDUP_REMOVED lines=20> */
.L_x_18547:
[----:B------:R-:W-:Y:S05]  /*b030*/  BSYNC.RECONVERGENT B0 ;  /* 0x0000000000007941 */ /* 0x000fea0003800200 */
.L_x_18546:
[----:B------:R-:W-:Y:S01]  /*b040*/  IMAD.SHL.U32 R0, R0, 0x200000, RZ ;  /* 0x0020000000007824 */ /* 0x000fe200078e00ff */
[----:B------:R-:W-:-:S04]  /*b050*/  LEA R2, R2, 0x37800000, 0x17 ;  /* 0x3780000002027811 */ /* 0x000fc800078eb8ff */
[----:B------:R-:W-:Y:S01]  /*b060*/  LOP3.LUT R2, R2, R0, R9, 0xfe, !PT ;  /* 0x0000000002027212 */ /* 0x000fe200078efe09 */
[----:B------:R-:W-:Y:S06]  /*b070*/  BRA `(.L_x_18529) ;  /* 0x0000000000a07947 */ /* 0x000fec0003800000 */
.L_x_18541:
        /* <DEDUP_REMOVED lines=12> */
[----:B------:R-:W-:Y:S01]  /*b140*/  @!P0 MOV R2, 0x7f800001 ;  /* 0x7f80000100028802 */ /* 0x000fe20000000f00 */
[----:B------:R-:W-:Y:S01]  /*b150*/  @P0 IMAD.SHL.U32 R2, R4, 0x800000, RZ ;  /* 0x0080000004020824 */ /* 0x000fe200078e00ff */
[----:B------:R-:W-:Y:S06]  /*b160*/  BRA `(.L_x_18529) ;  /* 0x0000000000647947 */ /* 0x000fec0003800000 */
.L_x_18528:
        /* <DEDUP_REMOVED lines=16> */
.L_x_18550:
[----:B------:R-:W-:Y:S01]  /*b270*/  CS2R R2, SRZ ;  /* 0x0000000000027805 */ /* 0x000fe2000001ff00 */
[----:B------:R-:W-:Y:S06]  /*b280*/  BRA `(.L_x_18529) ;  /* 0x00000000001c7947 */ /* 0x000fec0003800000 */
.L_x_18549:
[----:B------:R-:W2:Y:S01]  /*b290*/  LDG.E.64 R4, desc[UR36][R4.64] ;  /* 0x0000002404047981 */ /* 0x000ea2000c1e1b00 */
[----:B------:R-:W-:Y:S01]  /*b2a0*/  IMAD.MOV.U32 R3, RZ, RZ, RZ ;  /* 0x000000ffff037224 */ /* 0x000fe200078e00ff */
[----:B--2---:R0:W1:Y:S01]  /*b2b0*/  I2F.U64 R2, R4 ;  /* 0x0000000400027312 */ /* 0x0040620000301000 */
[----:B------:R-:W-:Y:S05]  /*b2c0*/  BRA `(.L_x_18529) ;  /* 0x00000000000c7947 */ /* 0x000fea0003800000 */
.L_x_18548:
[----:B------:R-:W2:Y:S01]  /*b2d0*/  LDG.E R2, desc[UR36][R4.64] ;  /* 0x0000002404027981 */ /* 0x000ea2000c1e1900 */
[----:B------:R-:W-:Y:S01]  /*b2e0*/  HFMA2 R3, -RZ, RZ, 0, 0 ;  /* 0x00000000ff037431 */ /* 0x000fe200000001ff */
[----:B--2---:R-:W-:-:S07]  /*b2f0*/  I2FP.F32.U32 R2, R2 ;  /* 0x0000000200027245 */ /* 0x004fce0000201000 */
.L_x_18529:
[----:B------:R-:W-:Y:S05]  /*b300*/  BSYNC.RECONVERGENT B6 ;  /* 0x0000000000067941 */ /* 0x000fea0003800200 */
.L_x_18523:
[----:B------:R-:W-:Y:S01]  /*b310*/  UPRMT UR4, UR42, 0x9910, URZ ;  /* 0x000099102a047896 */ /* 0x000fe200080000ff */
[----:B012-45:R-:W-:Y:S02]  /*b320*/  FSETP.NEU.FTZ.AND P0, PT, R2, RZ, PT ;  /* 0x000000ff0200720b */ /* 0x037fe40003f1d000 */
[----:B------:R-:W-:Y:S01]  /*b330*/  FSETP.NEU.FTZ.AND P1, PT, R3, RZ, PT ;  /* 0x000000ff0300720b */ /* 0x000fe20003f3d000 */
[----:B------:R-:W-:-:S03]  /*b340*/  UISETP.GT.AND UP0, UPT, UR4, 0x9, UPT ;  /* 0x000000090400788c */ /* 0x000fc6000bf04270 */
[----:B------:R-:W-:-:S04]  /*b350*/  PLOP3.LUT P0, PT, P0, P1, PT, 0x2, 0x20 ;  /* 0x000000000020781c */ /* 0x000fc80000702072 */
[----:B------:R-:W-:Y:S02]  /*b360*/  SEL R2, RZ, 0x1, !P0 ;  /* 0x00000001ff027807 */ /* 0x000fe40004000000 */
        /* <DEDUP_REMOVED lines=11> */
.L_x_18554:
[----:B------:R-:W-:Y:S01]  /*b420*/  STG.E.U8 desc[UR36][R16.64], R2 ;  /* 0x0000000210007986 */ /* 0x000fe2000c101124 */
[----:B------:R-:W-:Y:S05]  /*b430*/  EXIT ;  /* 0x000000000000794d */ /* 0x000fea0003800000 */
.L_x_18553:
        /* <DEDUP_REMOVED lines=9> */
.L_x_18557:
[----:B------:R-:W-:Y:S01]  /*b4d0*/  STG.E desc[UR36][R16.64], R2 ;  /* 0x0000000210007986 */ /* 0x000fe2000c101924 */
[----:B------:R-:W-:Y:S05]  /*b4e0*/  EXIT ;  /* 0x000000000000794d */ /* 0x000fea0003800000 */
.L_x_18556:
[----:B------:R-:W-:Y:S01]  /*b4f0*/  STG.E.U16 desc[UR36][R16.64], R2 ;  /* 0x0000000210007986 */ /* 0x000fe2000c101524 */
[----:B------:R-:W-:Y:S05]  /*b500*/  EXIT ;  /* 0x000000000000794d */ /* 0x000fea0003800000 */
.L_x_18552:
        /* <DEDUP_REMOVED lines=9> */
.L_x_18559:
[----:B------:R-:W-:-:S04]  /*b5a0*/  I2FP.F32.U32 R0, R2 ;  /* 0x0000000200007245 */ /* 0x000fc80000201000 */
[----:B------:R-:W-:-:S05]  /*b5b0*/  F2FP.F16.F32.PACK_AB R0, RZ, R0 ;  /* 0x00000000ff00723e */ /* 0x000fca00000000ff */
[----:B------:R-:W-:Y:S01]  /*b5c0*/  STG.E.U16 desc[UR36][R16.64], R0 ;  /* 0x0000000010007986 */ /* 0x000fe2000c101524 */
[----:B------:R-:W-:Y:S05]  /*b5d0*/  EXIT ;  /* 0x000000000000794d */ /* 0x000fea0003800000 */
.L_x_18558:
        /* <DEDUP_REMOVED lines=8> */
[----:B------:R-:W-:Y:S01]  /*b660*/  STG.E.64 desc[UR36][R16.64], R2 ;  /* 0x0000000210007986 */ /* 0x000fe2000c101b24 */
[----:B------:R-:W-:Y:S05]  /*b670*/  EXIT ;  /* 0x000000000000794d */ /* 0x000fea0003800000 */
.L_x_18561:
[----:B------:R-:W-:-:S04]  /*b680*/  I2FP.F32.U32 R2, R2 ;  /* 0x0000000200027245 */ /* 0x000fc80000201000 */
[----:B------:R-:W-:-:S04]  /*b690*/  F2FP.F16.F32.PACK_AB R3, RZ, R2 ;  /* 0x00000002ff03723e */ /* 0x000fc800000000ff */
[----:B------:R-:W-:-:S05]  /*b6a0*/  PRMT R3, R3, 0x5410, RZ ;  /* 0x0000541003037816 */ /* 0x000fca00000000ff */
[----:B------:R-:W-:Y:S01]  /*b6b0*/  STG.E desc[UR36][R16.64], R3 ;  /* 0x0000000310007986 */ /* 0x000fe2000c101924 */
[----:B------:R-:W-:Y:S05]  /*b6c0*/  EXIT ;  /* 0x000000000000794d */ /* 0x000fea0003800000 */
.L_x_18560:
[----:B------:R-:W0:Y:S02]  /*b6d0*/  I2F.F64.U32 R2, R2 ;  /* 0x0000000200027312 */ /* 0x000e240000201800 */
[----:B0-----:R-:W-:Y:S01]  /*b6e0*/  STG.E.64 desc[UR36][R16.64], R2 ;  /* 0x0000000210007986 */ /* 0x001fe2000c101b24 */
[----:B------:R-:W-:Y:S05]  /*b6f0*/  EXIT ;  /* 0x000000000000794d */ /* 0x000fea0003800000 */
.L_x_18551:
        /* <DEDUP_REMOVED lines=12> */
.L_x_18565:
        /* <DEDUP_REMOVED lines=16> */
.L_x_18568:
[----:B------:R-:W-:-:S07]  /*b8c0*/  PRMT R8, R0, 0x7610, R8 ;  /* 0x0000761000087816 */ /* 0x000fce0000000008 */
.L_x_18567:
[----:B------:R-:W-:Y:S05]  /*b8d0*/  BSYNC.RECONVERGENT B0 ;  /* 0x0000000000007941 */ /* 0x000fea0003800200 */
.L_x_18566:
[----:B------:R-:W-:Y:S01]  /*b8e0*/  STG.E.U8 desc[UR36][R16.64], R8 ;  /* 0x0000000810007986 */ /* 0x000fe2000c101124 */
[----:B------:R-:W-:Y:S05]  /*b8f0*/  EXIT ;  /* 0x000000000000794d */ /* 0x000fea0003800000 */
.L_x_18564:
        /* <DEDUP_REMOVED lines=16> */
.L_x_18571:
[----:B------:R-:W-:-:S07]  /*ba00*/  PRMT R8, R0, 0x7610, R8 ;  /* 0x0000761000087816 */ /* 0x000fce0000000008 */
.L_x_18570:
[----:B------:R-:W-:Y:S05]  /*ba10*/  BSYNC.RECONVERGENT B0 ;  /* 0x0000000000007941 */ /* 0x000fea0003800200 */
.L_x_18569:
[----:B------:R-:W-:Y:S01]  /*ba20*/  STG.E.U8 desc[UR36][R16.64], R8 ;  /* 0x0000000810007986 */ /* 0x000fe2000c101124 */
[----:B------:R-:W-:Y:S05]  /*ba30*/  EXIT ;  /* 0x000000000000794d */ /* 0x000fea0003800000 */
.L_x_18563:
        /* <DEDUP_REMOVED lines=21> */
.L_x_18573:
[----:B------:R-:W-:-:S05]  /*bb90*/  IMAD.MOV.U32 R3, RZ, RZ, RZ ;  /* 0x000000ffff037224 */ /* 0x000fca00078e00ff */
[----:B------:R-:W-:Y:S01]  /*bba0*/  STG.E.64 desc[UR36][R16.64], R2 ;  /* 0x0000000210007986 */ /* 0x000fe2000c101b24 */
[----:B------:R-:W-:Y:S05]  /*bbb0*/  EXIT ;  /* 0x000000000000794d */ /* 0x000fea0003800000 */
.L_x_18572:
[----:B------:R-:W-:Y:S01]  /*bbc0*/  STG.E desc[UR36][R16.64], R2 ;  /* 0x0000000210007986 */ /* 0x000fe2000c101924 */
[----:B------:R-:W-:Y:S05]  /*bbd0*/  EXIT ;  /* 0x000000000000794d */ /* 0x000fea0003800000 */
.L_x_18562:
        /* <DEDUP_REMOVED lines=8> */
.L_x_18575:
[----:B---3--:R-:W0:Y:S01]  /*bc60*/  I2F.F64.U32 R4, R2 ;  /* 0x0000000200047312 */ /* 0x008e220000201800 */
[----:B------:R-:W-:-:S05]  /*bc70*/  CS2R R6, SRZ ;  /* 0x0000000000067805 */ /* 0x000fca000001ff00 */
[----:B0-----:R-:W-:Y:S01]  /*bc80*/  STG.E.128 desc[UR36][R16.64], R4 ;  /* 0x0000000410007986 */ /* 0x001fe2000c101d24 */
[----:B------:R-:W-:Y:S05]  /*bc90*/  EXIT ;  /* 0x000000000000794d */ /* 0x000fea0003800000 */
.L_x_18574:
[----:B------:R-:W-:-:S09]  /*bca0*/  UISETP.NE.AND UP0, UPT, UR4, 0xf, UPT ;  /* 0x0000000f0400788c */ /* 0x000fd2000bf05270 */
[----:B------:R-:W-:Y:S05]  /*bcb0*/  BRA.U !UP0, `(.L_x_18576) ;  /* 0x0000000108d47547 */ /* 0x000fea000b800000 */
[----:B------:R-:W-:-:S09]  /*bcc0*/  UISETP.NE.AND UP0, UPT, UR4, 0x17, UPT ;  /* 0x000000170400788c */ /* 0x000fd2000bf05270 */
[----:B------:R-:W-:Y:S05]  /*bcd0*/  BRA.U !UP0, `(.L_x_18577) ;  /* 0x0000000108847547 */ /* 0x000fea000b800000 */
[----:B------:R-:W-:-:S09]  /*bce0*/  UISETP.NE.AND UP0, UPT, UR4, 0x18, UPT ;  /* 0x000000180400788c */ /* 0x000fd2000bf05270 */
[----:B------:R-:W-:Y:S05]  /*bcf0*/  BRA.U !UP0, `(.L_x_18578) ;  /* 0x0000000108447547 */ /* 0x000fea000b800000 */
.L_x_18555:
[----:B------:R-:W-:Y:S01]  /*bd00*/  MOV R0, 0x0 ;  /* 0x0000000000007802 */ /* 0x000fe20000000f00 */
[----:B------:R-:W3:Y:S01]  /*bd10*/  LDCU.64 UR4, c[0x4][0x198] ;  /* 0x01003300ff0477ac */ /* 0x000ee20008000a00 */
[----:B------:R-:W-:Y:S02]  /*bd20*/  HFMA2 R8, -RZ, RZ, 0, 6.020069122314453125e-06 ;  /* 0x00000065ff087431 */ /* 0x000fe400000001ff */
[----:B------:R-:W-:Y:S01]  /*bd30*/  IMAD.MOV.U32 R12, RZ, RZ, 0x1 ;  /* 0x00000001ff0c7424 */ /* 0x000fe200078e00ff */
[----:B------:R0:W1:Y:S01]  /*bd40*/  LDC.64 R2, c[0x4][R0] ;  /* 0x0100000000027b82 */ /* 0x0000620000000a00 */
[----:B------:R-:W2:Y:S01]  /*bd50*/  LDCU.64 UR6, c[0x4][0x1a0] ;  /* 0x01003400ff0677ac */ /* 0x000ea20008000a00 */
[----:B------:R-:W-:Y:S01]  /*bd60*/  MOV R13, RZ ;  /* 0x000000ff000d7202 */ /* 0x000fe20000000f00 */
[----:B------:R-:W4:Y:S01]  /*bd70*/  LDCU.64 UR8, c[0x4][0x10] ;  /* 0x01000200ff0877ac */ /* 0x000f220008000a00 */
[----:B---3--:R-:W-:Y:S01]  /*bd80*/  MOV R4, UR4 ;  /* 0x0000000400047c02 */ /* 0x008fe20008000f00 */
[----:B------:R-:W-:Y:S01]  /*bd90*/  IMAD.U32 R5, RZ, RZ, UR5 ;  /* 0x00000005ff057e24 */ /* 0x000fe2000f8e00ff */
[----:B--2---:R-:W-:Y:S01]  /*bda0*/  MOV R6, UR6 ;  /* 0x0000000600067c02 */ /* 0x004fe20008000f00 */
[----:B------:R-:W-:Y:S01]  /*bdb0*/  IMAD.U32 R7, RZ, RZ, UR7 ;  /* 0x00000007ff077e24 */ /* 0x000fe2000f8e00ff */
[----:B----4-:R-:W-:Y:S01]  /*bdc0*/  MOV R10, UR8 ;  /* 0x00000008000a7c02 */ /* 0x010fe20008000f00 */
[----:B0-----:R-:W-:-:S07]  /*bdd0*/  IMAD.U32 R11, RZ, RZ, UR9 ;  /* 0x00000009ff0b7e24 */ /* 0x001fce000f8e00ff */
[----:B------:R-:W-:-:S07]  /*bde0*/  LEPC R20, `(.L_x_18579) ;  /* 0x000000001014794e */ /* 0x000fce0000000000 */
[----:B-1----:R-:W-:Y:S05]  /*bdf0*/  CALL.ABS.NOINC R2 ;  /* 0x0000000002007343 */ /* 0x002fea0003c00000 */
.L_x_18579:
[----:B------:R-:W-:Y:S05]  /*be00*/  EXIT ;  /* 0x000000000000794d */ /* 0x000fea0003800000 */
.L_x_18578:
[----:B---3--:R-:W-:Y:S01]  /*be10*/  I2FP.F32.U32 R5, R2 ;  /* 0x0000000200057245 */ /* 0x008fe20000201000 */
        /* <DEDUP_REMOVED lines=10> */
.L_x_18581:
[----:B------:R-:W-:Y:S05]  /*bec0*/  BSYNC.RECONVERGENT B0 ;  /* 0x0000000000007941 */ /* 0x000fea0003800200 */
.L_x_18580:
[----:B------:R-:W-:Y:S01]  /*bed0*/  STG.E.U8 desc[UR36][R16.64], R3 ;  /* 0x0000000310007986 */ /* 0x000fe2000c101124 */
[----:B------:R-:W-:Y:S05]  /*bee0*/  EXIT ;  /* 0x000000000000794d */ /* 0x000fea0003800000 */
.L_x_18577:
[----:B---3--:R-:W-:-:S04]  /*bef0*/  I2FP.F32.U32 R5, R2 ;  /* 0x0000000200057245 */ /* 0x008fc80000201000 */
        /* <DEDUP_REMOVED lines=12> */
.L_x_18582:
[----:B------:R-:W-:Y:S01]  /*bfc0*/  HFMA2 R3, -RZ, RZ, 0, 7.569789886474609375e-06 ;  /* 0x0000007fff037431 */ /* 0x000fe200000001ff */
[----:B------:R-:W-:-:S04]  /*bfd0*/  ISETP.GT.U32.AND P0, PT, R5, 0x7f800000, PT ;  /* 0x7f8000000500780c */ /* 0x000fc80003f04070 */
[----:B------:R-:W-:-:S05]  /*bfe0*/  SEL R3, R3, 0x7c, P0 ;  /* 0x0000007c03037807 */ /* 0x000fca0000000000 */
[----:B------:R-:W-:Y:S01]  /*bff0*/  STG.E.U8 desc[UR36][R16.64], R3 ;  /* 0x0000000310007986 */ /* 0x000fe2000c101124 */
[----:B------:R-:W-:Y:S05]  /*c000*/  EXIT ;  /* 0x000000000000794d */ /* 0x000fea0003800000 */
.L_x_18576:
[----:B------:R-:W-:-:S04]  /*c010*/  I2FP.F32.U32 R0, R2 ;  /* 0x0000000200007245 */ /* 0x000fc80000201000 */
[----:B------:R-:W-:-:S05]  /*c020*/  F2FP.BF16.F32.PACK_AB R0, RZ, R0 ;  /* 0x00000000ff00723e */ /* 0x000fca00000010ff */
[----:B------:R-:W-:Y:S01]  /*c030*/  STG.E.U16 desc[UR36][R16.64], R0 ;  /* 0x0000000010007986 */ /* 0x000fe2000c101524 */
[----:B------:R-:W-:Y:S05]  /*c040*/  EXIT ;  /* 0x000000000000794d */ /* 0x000fea0003800000 */
.L_x_18583:
        /* <DEDUP_REMOVED lines=11> */
.L_x_23813:


//--------------------- .text._ZN2at6native27unrolled_elementwise_kernelIZZZNS0_23logical_not_kernel_cudaERNS_18TensorIteratorBaseEENKUlvE0_clEvENKUlvE7_clEvEUlN3c107complexIfEEE_St5arrayIPcLm2EELi4E23TrivialOffsetCalculatorILi1EjESE_NS0_6memory12LoadWithCastILi1EEENSF_13StoreWithCastILi1EEEEEviT_T0_T2_T3_T4_T5_ --------------------------
	.section	.text._ZN2at6native27unrolled_elementwise_kernelIZZZNS0_23logical_not_kernel_cudaERNS_18TensorIteratorBaseEENKUlvE0_clEvENKUlvE7_clEvEUlN3c107complexIfEEE_St5arrayIPcLm2EELi4E23TrivialOffsetCalculatorILi1EjESE_NS0_6memory12LoadWithCastILi1EEENSF_13StoreWithCastILi1EEEEEviT_T0_T2_T3_T4_T5_,"ax",@progbits
	.align	128
        .global         _ZN2at6native27unrolled_elementwise_kernelIZZZNS0_23logical_not_kernel_cudaERNS_18TensorIteratorBaseEENKUlvE0_clEvENKUlvE7_clEvEUlN3c107complexIfEEE_St5arrayIPcLm2EELi4E23TrivialOffsetCalculatorILi1EjESE_NS0_6memory12LoadWithCastILi1EEENSF_13StoreWithCastILi1EEEEEviT_T0_T2_T3_T4_T5_
        .type           _ZN2at6native27unrolled_elementwise_kernelIZZZNS0_23logical_not_kernel_cudaERNS_18TensorIteratorBaseEENKUlvE0_clEvENKUlvE7_clEvEUlN3c107complexIfEEE_St5arrayIPcLm2EELi4E23TrivialOffsetCalculatorILi1EjESE_NS0_6memory12LoadWithCastILi1EEENSF_13StoreWithCastILi1EEEEEviT_T0_T2_T3_T4_T5_,@function
        .size           _ZN2at6native27unrolled_elementwise_kernelIZZZNS0_23logical_not_kernel_cudaERNS_18TensorIteratorBaseEENKUlvE0_clEvENKUlvE7_clEvEUlN3c107complexIfEEE_St5arrayIPcLm2EELi4E23TrivialOffsetCalculatorILi1EjESE_NS0_6memory12LoadWithCastILi1EEENSF_13StoreWithCastILi1EEEEEviT_T0_T2_T3_T4_T5_,(.L_x_23814 - _ZN2at6native27unrolled_elementwise_kernelIZZZNS0_23logical_not_kernel_cudaERNS_18TensorIteratorBaseEENKUlvE0_clEvENKUlvE7_clEvEUlN3c107complexIfEEE_St5arrayIPcLm2EELi4E23TrivialOffsetCalculatorILi1EjESE_NS0_6memory12LoadWithCastILi1EEENSF_13StoreWithCastILi1EEEEEviT_T0_T2_T3_T4_T5_)
        .other          _ZN2at6native27unrolled_elementwise_kernelIZZZNS0_23logical_not_kernel_cudaERNS_18TensorIteratorBaseEENKUlvE0_clEvENKUlvE7_clEvEUlN3c107complexIfEEE_St5arrayIPcLm2EELi4E23TrivialOffsetCalculatorILi1EjESE_NS0_6memory12LoadWithCastILi1EEENSF_13StoreWithCastILi1EEEEEviT_T0_T2_T3_T4_T5_,@"STO_CUDA_ENTRY STV_DEFAULT"
_ZN2at6native27unrolled_elementwise_kernelIZZZNS0_23logical_not_kernel_cudaERNS_18TensorIteratorBaseEENKUlvE0_clEvENKUlvE7_clEvEUlN3c107complexIfEEE_St5arrayIPcLm2EELi4E23TrivialOffsetCalculatorILi1EjESE_NS0_6memory12LoadWithCastILi1EEENSF_13StoreWithCastILi1EEEEEviT_T0_T2_T3_T4_T5_:
.text._ZN2at6native27unrolled_elementwise_kernelIZZZNS0_23logical_not_kernel_cudaERNS_18TensorIteratorBaseEENKUlvE0_clEvENKUlvE7_clEvEUlN3c107complexIfEEE_St5arrayIPcLm2EELi4E23TrivialOffsetCalculatorILi1EjESE_NS0_6memory12LoadWithCastILi1EEENSF_13StoreWithCastILi1EEEEEviT_T0_T2_T3_T4_T5_:
        /* <DEDUP_REMOVED lines=35> */
.L_x_18590:
[----:B------:R-:W2:Y:S01]  /*0230*/  LDG.E.U8 R4, desc[UR36][R6.64] ;  /* 0x0000002406047981 */ /* 0x000ea2000c1e1100 */
[----:B------:R-:W-:Y:S01]  /*0240*/  IMAD.MOV.U32 R5, RZ, RZ, RZ ;  /* 0x000000ffff057224 */ /* 0x000fe200078e00ff */
[----:B--2---:R-:W-:Y:S01]  /*0250*/  I2FP.F32.U32 R4, R4 ;  /* 0x0000000400047245 */ /* 0x004fe20000201000 */
[----:B------:R-:W-:Y:S06]  /*0260*/  BRA `(.L_x_18592) ;  /* 0x0000000c00707947 */ /* 0x000fec0003800000 */
.L_x_18589:
        /* <DEDUP_REMOVED lines=8> */
[----:B--2---:R0:W1:Y:S01]  /*02f0*/  I2F.S64 R4, R6 ;  /* 0x0000000600047312 */ /* 0x0040620000301400 */
[----:B------:R-:W-:Y:S05]  /*0300*/  BRA `(.L_x_18592) ;  /* 0x0000000c00487947 */ /* 0x000fea0003800000 */
.L_x_18594:
[----:B------:R-:W2:Y:S01]  /*0310*/  LDG.E R4, desc[UR36][R6.64] ;  /* 0x0000002406047981 */ /* 0x000ea2000c1e1900 */
[----:B------:R-:W-:Y:S01]  /*0320*/  IMAD.MOV.U32 R5, RZ, RZ, RZ ;  /* 0x000000ffff057224 */ /* 0x000fe200078e00ff */
[----:B--2---:R-:W-:Y:S01]  /*0330*/  I2FP.F32.S32 R4, R4 ;  /* 0x0000000400047245 */ /* 0x004fe20000201400 */
[----:B------:R-:W-:Y:S06]  /*0340*/  BRA `(.L_x_18592) ;  /* 0x0000000c00387947 */ /* 0x000fec0003800000 */
.L_x_18593:
[----:B------:R-:W2:Y:S01]  /*0350*/  LDG.E.U16 R4, desc[UR36][R6.64] ;  /* 0x0000002406047981 */ /* 0x000ea2000c1e1500 */
[----:B------:R-:W-:Y:S01]  /*0360*/  IMAD.MOV.U32 R5, RZ, RZ, RZ ;  /* 0x000000ffff057224 */ /* 0x000fe200078e00ff */
[----:B--2---:R-:W2:Y:S01]  /*0370*/  I2F.S16 R4, R4 ;  /* 0x0000000400047306 */ /* 0x004ea20000101400 */
[----:B------:R-:W-:Y:S05]  /*0380*/  BRA `(.L_x_18592) ;  /* 0x0000000c00287947 */ /* 0x000fea0003800000 */
.L_x_18588:
        /* <DEDUP_REMOVED lines=9> */
.L_x_18596:
[----:B------:R-:W2:Y:S01]  /*0420*/  LDG.E.U16 R4, desc[UR36][R6.64] ;  /* 0x0000002406047981 */ /* 0x000ea2000c1e1500 */
[----:B------:R-:W-:Y:S02]  /*0430*/  IMAD.MOV.U32 R5, RZ, RZ, RZ ;  /* 0x000000ffff057224 */ /* 0x000fe400078e00ff */
[----:B--2---:R-:W-:Y:S01]  /*0440*/  HADD2.F32 R4, -RZ, R4.H0_H0 ;  /* 0x20000004ff047230 */ /* 0x004fe20000004100 */
[----:B------:R-:W-:Y:S06]  /*0450*/  BRA `(.L_x_18592) ;  /* 0x0000000800f47947 */ /* 0x000fec0003800000 */
.L_x_18595:
        /* <DEDUP_REMOVED lines=8> */
.L_x_18598:
[----:B------:R-:W2:Y:S02]  /*04e0*/  LDG.E R5, desc[UR36][R6.64] ;  /* 0x0000002406057981 */ /* 0x000ea4000c1e1900 */
[--C-:B--2---:R-:W-:Y:S02]  /*04f0*/  HADD2.F32 R4, -RZ, R5.reuse.H0_H0 ;  /* 0x20000005ff047230 */ /* 0x104fe40000004100 */
[----:B------:R-:W-:Y:S01]  /*0500*/  HADD2.F32 R5, -RZ, R5.H1_H1 ;  /* 0x30000005ff057230 */ /* 0x000fe20000004100 */
[----:B------:R-:W-:Y:S06]  /*0510*/  BRA `(.L_x_18592) ;  /* 0x0000000800c47947 */ /* 0x000fec0003800000 */
.L_x_18597:
        /* <DEDUP_REMOVED lines=8> */
.L_x_18587:
        /* <DEDUP_REMOVED lines=13> */
.L_x_18601:
        /* <DEDUP_REMOVED lines=10> */
.L_x_18600:
        /* <DEDUP_REMOVED lines=20> */
[----:B------:R-:W-:Y:S02]  /*0850*/  VIADD R6, R5, 0x3c000000 ;  /* 0x3c00000005067836 */ /* 0x000fe40000000000 */
[----:B------:R-:W-:-:S03]  /*0860*/  IMAD.MOV.U32 R5, RZ, RZ, RZ ;  /* 0x000000ffff057224 */ /* 0x000fc600078e00ff */
[----:B------:R-:W-:-:S04]  /*0870*/  LOP3.LUT R3, R6, 0x7f800000, R3, 0xf8, !PT ;  /* 0x7f80000006037812 */ /* 0x000fc800078ef803 */
[----:B------:R-:W-:-:S04]  /*0880*/  SEL R3, R3, RZ, P0 ;  /* 0x000000ff03037207 */ /* 0x000fc80000000000 */
[----:B------:R-:W-:Y:S01]  /*0890*/  LOP3.LUT R4, R3, 0x80000000, R4, 0xf8, !PT ;  /* 0x8000000003047812 */ /* 0x000fe200078ef804 */
[----:B------:R-:W-:Y:S06]  /*08a0*/  BRA `(.L_x_18592) ;  /* 0x0000000400e07947 */ /* 0x000fec0003800000 */
.L_x_18603:
[----:B------:R-:W2:Y:S01]  /*08b0*/  LDG.E.U8 R4, desc[UR36][R6.64] ;  /* 0x0000002406047981 */ /* 0x000ea2000c1e1100 */
[----:B------:R-:W-:Y:S02]  /*08c0*/  IMAD.MOV.U32 R5, RZ, RZ, RZ ;  /* 0x000000ffff057224 */ /* 0x000fe400078e00ff */
        /* <DEDUP_REMOVED lines=12> */
.L_x_18602:
[----:B------:R-:W2:Y:S01]  /*0990*/  LDG.E.U16 R4, desc[UR36][R6.64] ;  /* 0x0000002406047981 */ /* 0x000ea2000c1e1500 */
[----:B------:R-:W-:Y:S02]  /*09a0*/  IMAD.MOV.U32 R5, RZ, RZ, RZ ;  /* 0x000000ffff057224 */ /* 0x000fe400078e00ff */
[----:B--2---:R-:W-:Y:S01]  /*09b0*/  IMAD.U32 R4, R4, 0x10000, RZ ;  /* 0x0001000004047824 */ /* 0x004fe200078e00ff */
[----:B------:R-:W-:Y:S06]  /*09c0*/  BRA `(.L_x_18592) ;  /* 0x0000000400987947 */ /* 0x000fec0003800000 */
.L_x_18599:
        /* <DEDUP_REMOVED lines=12> */
.L_x_18606:
        /* <DEDUP_REMOVED lines=20> */
.L_x_18608:
[----:B------:R-:W-:Y:S05]  /*0bd0*/  BSYNC.RECONVERGENT B0 ;  /* 0x0000000000007941 */ /* 0x000fea0003800200 */
.L_x_18607:
[----:B------:R-:W-:Y:S01]  /*0be0*/  IMAD.SHL.U32 R0, R0, 0x100000, RZ ;  /* 0x0010000000007824 */ /* 0x000fe200078e00ff */
[----:B------:R-:W-:-:S04]  /*0bf0*/  LEA R3, R3, 0x3b800000, 0x17 ;  /* 0x3b80000003037811 */ /* 0x000fc800078eb8ff */
[----:B------:R-:W-:Y:S01]  /*0c00*/  LOP3.LUT R4, R3, R0, R9, 0xfe, !PT ;  /* 0x0000000003047212 */ /* 0x000fe200078efe09 */
[----:B------:R-:W-:Y:S06]  /*0c10*/  BRA `(.L_x_18592) ;  /* 0x0000000400047947 */ /* 0x000fec0003800000 */
.L_x_18605:
        /* <DEDUP_REMOVED lines=20> */
.L_x_18610:
[----:B------:R-:W-:Y:S05]  /*0d60*/  BSYNC.RECONVERGENT B0 ;  /* 0x0000000000007941 */ /* 0x000fea0003800200 */
.L_x_18609:
[----:B------:R-:W-:Y:S01]  /*0d70*/  IMAD.SHL.U32 R0, R0, 0x200000, RZ ;  /* 0x0020000000007824 */ /* 0x000fe200078e00ff */
[----:B------:R-:W-:-:S04]  /*0d80*/  LEA R3, R3, 0x37800000, 0x17 ;  /* 0x3780000003037811 */ /* 0x000fc800078eb8ff */
[----:B------:R-:W-:Y:S01]  /*0d90*/  LOP3.LUT R4, R3, R0, R9, 0xfe, !PT ;  /* 0x0000000003047212 */ /* 0x000fe200078efe09 */
[----:B------:R-:W-:Y:S06]  /*0da0*/  BRA `(.L_x_18592) ;  /* 0x0000000000a07947 */ /* 0x000fec0003800000 */
.L_x_18604:
[----:B------:R-:W-:-:S09]  /*0db0*/  UISETP.NE.AND UP0, UPT, UR4, 0x1c, UPT ;  /* 0x0000001c0400788c */ /* 0x000fd2000bf05270 */
[----:B------:R-:W-:Y:S05]  /*0dc0*/  BRA.U !UP0, `(.L_x_18611) ;  /* 0x00000001088c7547 */ /* 0x000fea000b800000 */
[----:B------:R-:W-:-:S09]  /*0dd0*/  UISETP.NE.AND UP0, UPT, UR4, 0x1d, UPT ;  /* 0x0000001d0400788c */ /* 0x000fd2000bf05270 */
[----:B------:R-:W-:Y:S05]  /*0de0*/  BRA.U !UP0, `(.L_x_18612) ;  /* 0x0000000108747547 */ /* 0x000fea000b800000 */
[----:B------:R-:W-:-:S09]  /*0df0*/  UISETP.NE.AND UP0, UPT, UR4, 0x2c, UPT ;  /* 0x0000002c0400788c */ /* 0x000fd2000bf05270 */
[----:B------:R-:W-:Y:S05]  /*0e00*/  BRA.U !UP0, `(.L_x_18613) ;  /* 0x0000000108487547 */ /* 0x000fea000b800000 */
.L_x_18591:
        /* <DEDUP_REMOVED lines=16> */
.L_x_18614:
[----:B------:R-:W-:Y:S01]  /*0f10*/  CS2R R4, SRZ ;  /* 0x0000000000047805 */ /* 0x000fe2000001ff00 */
[----:B------:R-:W-:Y:S06]  /*0f20*/  BRA `(.L_x_18592) ;  /* 0x0000000000407947 */ /* 0x000fec0003800000 */
.L_x_18613:
[----:B------:R-:W2:Y:S01]  /*0f30*/  LDG.E.U8 R6, desc[UR36][R6.64] ;  /* 0x0000002406067981 */ /* 0x000ea2000c1e1100 */
[----:B------:R-:W-:Y:S02]  /*0f40*/  IMAD.MOV.U32 R5, RZ, RZ, RZ ;  /* 0x000000ffff057224 */ /* 0x000fe400078e00ff */
[----:B------:R-:W-:Y:S01]  /*0f50*/  IMAD.MOV.U32 R4, RZ, RZ, 0x400000 ;  /* 0x00400000ff047424 */ /* 0x000fe200078e00ff */
[----:B--2---:R-:W-:-:S13]  /*0f60*/  ISETP.NE.AND P0, PT, R6, RZ, PT ;  /* 0x000000ff0600720c */ /* 0x004fda0003f05270 */
[----:B------:R-:W-:Y:S05]  /*0f70*/  @!P0 BRA `(.L_x_18592) ;  /* 0x00000000002c8947 */ /* 0x000fea0003800000 */
[----:B------:R-:W-:-:S13]  /*0f80*/  ISETP.NE.AND P0, PT, R6, 0xff, PT ;  /* 0x000000ff0600780c */ /* 0x000fda0003f05270 */
[----:B------:R-:W-:Y:S02]  /*0f90*/  @!P0 IMAD.MOV.U32 R4, RZ, RZ, 0x7f800001 ;  /* 0x7f800001ff048424 */ /* 0x000fe400078e00ff */
[----:B------:R-:W-:Y:S01]  /*0fa0*/  @P0 IMAD.SHL.U32 R4, R6, 0x800000, RZ ;  /* 0x0080000006040824 */ /* 0x000fe200078e00ff */
[----:B------:R-:W-:Y:S06]  /*0fb0*/  BRA `(.L_x_18592) ;  /* 0x00000000001c7947 */ /* 0x000fec0003800000 */
.L_x_18612:
[----:B------:R-:W2:Y:S01]  /*0fc0*/  LDG.E.64 R6, desc[UR36][R6.64] ;  /* 0x0000002406067981 */ /* 0x000ea2000c1e1b00 */
[----:B------:R-:W-:Y:S01]  /*0fd0*/  IMAD.MOV.U32 R5, RZ, RZ, RZ ;  /* 0x000000ffff057224 */ /* 0x000fe200078e00ff */
[----:B--2---:R0:W1:Y:S01]  /*0fe0*/  I2F.U64 R4, R6 ;  /* 0x0000000600047312 */ /* 0x0040620000301000 */
[----:B------:R-:W-:Y:S05]  /*0ff0*/  BRA `(.L_x_18592) ;  /* 0x00000000000c7947 */ /* 0x000fea0003800000 */
.L_x_18611:
[----:B------:R-:W2:Y:S01]  /*1000*/  LDG.E R4, desc[UR36][R6.64] ;  /* 0x0000002406047981 */ /* 0x000ea2000c1e1900 */
[----:B------:R-:W-:Y:S01]  /*1010*/  IMAD.MOV.U32 R5, RZ, RZ, RZ ;  /* 0x000000ffff057224 */ /* 0x000fe200078e00ff */
[----:B--2---:R-:W-:-:S07]  /*1020*/  I2FP.F32.U32 R4, R4 ;  /* 0x0000000400047245 */ /* 0x004fce0000201000 */
.L_x_18592:
[----:B------:R-:W-:Y:S05]  /*1030*/  BSYNC.RECONVERGENT B6 ;  /* 0x0000000000067941 */ /* 0x000fea0003800200 */
.L_x_18586:
[----:B-123-5:R-:W-:Y:S01]  /*1040*/  FSETP.NEU.FTZ.AND P0, PT, R4, RZ, PT ;  /* 0x000000ff0400720b */ /* 0x02efe20003f1d000 */
[----:B------:R-:W-:Y:S01]  /*1050*/  VIADD R22, R2, 0x80 ;  /* 0x0000008002167836 */ /* 0x000fe20000000000 */
[----:B------:R-:W-:-:S04]  /*1060*/  FSETP.NEU.FTZ.AND P1, PT, R5, RZ, PT ;  /* 0x000000ff0500720b */ /* 0x000fc80003f3d000 */
[----:B------:R-:W-:-:S04]  /*1070*/  PLOP3.LUT P0, PT, P0, P1, PT, 0x2, 0x20 ;  /* 0x000000000020781c */ /* 0x000fc80000702072 */
[----:B------:R-:W-:-:S09]  /*1080*/  P2R R16, PR, RZ, 0x1 ;  /* 0x00000001ff107803 */ /* 0x000fd20000000000 */
.L_x_18585:
[----:B------:R-:W-:Y:S05]  /*1090*/  BSYNC.RECONVERGENT B7 ;  /* 0x0000000000077941 */ /* 0x000fea0003800200 */
.L_x_18584:
[----:B------:R-:W-:Y:S01]  /*10a0*/  ISETP.GE.AND P0, PT, R22, R19, PT ;  /* 0x000000131600720c */ /* 0x000fe20003f06270 */
[----:B------:R-:W-:Y:S01]  /*10b0*/  BSSY.RECONVERGENT B7, `(.L_x_18615) ;  /* 0x0000100000077945 */ /* 0x000fe20003800200 */
[----:B------:R-:W-:-:S04]  /*10c0*/  PLOP3.LUT P1, PT, PT, PT, PT, 0x80, 0x8 ;  /* 0x000000000008781c */ /* 0x000fc80003f2f070 */
[----:B------:R-:W-:-:S07]  /*10d0*/  P2R R17, PR, RZ, 0x2 ;  /* 0x00000002ff117803 */ /* 0x000fce0000000000 */
[----:B------:R-:W-:Y:S05]  /*10e0*/  @P0 BRA `(.L_x_18616) ;  /* 0x0000000c00f00947 */ /* 0x000fea0003800000 */
[----:B------:R-:W1:Y:S01]  /*10f0*/  LDC.64 R4, c[0x0][0x390] ;  /* 0x0000e400ff047b82 */ /* 0x000e620000000a00 */
[----:B------:R-:W2:Y:S01]  /*1100*/  LDCU UR5, c[0x0][0x3a0] ;  /* 0x00007400ff0577ac */ /* 0x000ea20008000800 */
[----:B------:R-:W-:Y:S01]  /*1110*/  IMAD R0, R23, 0x200, R22 ;  /* 0x0000020017007824 */ /* 0x000fe200078e0216 */
        /* <DEDUP_REMOVED lines=17> */
[----:B--2---:R3:W1:Y:S01]  /*1230*/  I2F.S16 R8, R4 ;  /* 0x0000000400087306 */ /* 0x0046620000101400 */
[----:B------:R-:W-:Y:S05]  /*1240*/  BRA `(.L_x_18623) ;  /* 0x0000000c00807947 */ /* 0x000fea0003800000 */
.L_x_18621:
[----:B------:R-:W2:Y:S01]  /*1250*/  LDG.E.U8 R4, desc[UR36][R4.64] ;  /* 0x0000002404047981 */ /* 0x000ea2000c1e1100 */
[----:B------:R-:W-:Y:S01]  /*1260*/  IMAD.MOV.U32 R9, RZ, RZ, RZ ;  /* 0x000000ffff097224 */ /* 0x000fe200078e00ff */
[----:B--2---:R-:W-:Y:S01]  /*1270*/  I2FP.F32.U32 R8, R4 ;  /* 0x0000000400087245 */ /* 0x004fe20000201000 */
[----:B------:R-:W-:Y:S06]  /*1280*/  BRA `(.L_x_18623) ;  /* 0x0000000c00707947 */ /* 0x000fec0003800000 */
.L_x_18620:
        /* <DEDUP_REMOVED lines=8> */
[----:B--2---:R1:W2:Y:S01]  /*1310*/  I2F.S64 R8, R4 ;  /* 0x0000000400087312 */ /* 0x0042a20000301400 */
[----:B------:R-:W-:Y:S05]  /*1320*/  BRA `(.L_x_18623) ;  /* 0x0000000c00487947 */ /* 0x000fea0003800000 */
.L_x_18625:
[----:B------:R-:W2:Y:S01]  /*1330*/  LDG.E R4, desc[UR36][R4.64] ;  /* 0x0000002404047981 */ /* 0x000ea2000c1e1900 */
[----:B------:R-:W-:Y:S01]  /*1340*/  IMAD.MOV.U32 R9, RZ, RZ, RZ ;  /* 0x000000ffff097224 */ /* 0x000fe200078e00ff */
[----:B--2---:R-:W-:Y:S01]  /*1350*/  I2FP.F32.S32 R8, R4 ;  /* 0x0000000400087245 */ /* 0x004fe20000201400 */
[----:B------:R-:W-:Y:S06]  /*1360*/  BRA `(.L_x_18623) ;  /* 0x0000000c00387947 */ /* 0x000fec0003800000 */
.L_x_18624:
[----:B------:R-:W2:Y:S01]  /*1370*/  LDG.E.U16 R4, desc[UR36][R4.64] ;  /* 0x0000002404047981 */ /* 0x000ea2000c1e1500 */
[----:B------:R-:W-:Y:S01]  /*1380*/  IMAD.MOV.U32 R9, RZ, RZ, RZ ;  /* 0x000000ffff097224 */ /* 0x000fe200078e00ff */
[----:B--2---:R1:W2:Y:S01]  /*1390*/  I2F.S16 R8, R4 ;  /* 0x0000000400087306 */ /* 0x0042a20000101400 */
[----:B------:R-:W-:Y:S05]  /*13a0*/  BRA `(.L_x_18623) ;  /* 0x0000000c00287947 */ /* 0x000fea0003800000 */
.L_x_18619:
        /* <DEDUP_REMOVED lines=9> */
.L_x_18627:
[----:B------:R-:W2:Y:S01]  /*1440*/  LDG.E.U16 R4, desc[UR36][R4.64] ;  /* 0x0000002404047981 */ /* 0x000ea2000c1e1500 */
[----:B------:R-:W-:Y:S02]  /*1450*/  IMAD.MOV.U32 R9, RZ, RZ, RZ ;  /* 0x000000ffff097224 */ /* 0x000fe400078e00ff */
[----:B--2---:R-:W-:Y:S01]  /*1460*/  HADD2.F32 R8, -RZ, R4.H0_H0 ;  /* 0x20000004ff087230 */ /* 0x004fe20000004100 */
[----:B------:R-:W-:Y:S06]  /*1470*/  BRA `(.L_x_18623) ;  /* 0x0000000800f47947 */ /* 0x000fec0003800000 */
.L_x_18626:
        /* <DEDUP_REMOVED lines=8> */
.L_x_18629:
[----:B------:R-:W2:Y:S02]  /*1500*/  LDG.E R4, desc[UR36][R4.64] ;  /* 0x0000002404047981 */ /* 0x000ea4000c1e1900 */
[--C-:B--2---:R-:W-:Y:S02]  /*1510*/  HADD2.F32 R8, -RZ, R4.reuse.H0_H0 ;  /* 0x20000004ff087230 */ /* 0x104fe40000004100 */
[----:B------:R-:W-:Y:S01]  /*1520*/  HADD2.F32 R9, -RZ, R4.H1_H1 ;  /* 0x30000004ff097230 */ /* 0x000fe20000004100 */
[----:B------:R-:W-:Y:S06]  /*1530*/  BRA `(.L_x_18623) ;  /* 0x0000000800c47947 */ /* 0x000fec0003800000 */
.L_x_18628:
[----:B------:R-:W2:Y:S01]  /*1540*/  LDG.E.64 R4, desc[UR36][R4.64] ;  /* 0x0000002404047981 */ /* 0x000ea2000c1e1b00 */
[----:B------:R-:W-:Y:S01]  /*1550*/  UMOV UR4, 0xf0000000 ;  /* 0xf000000000047882 */ /* 0x000fe20000000000 */
[----:B------:R-:W-:Y:S01]  /*1560*/  UMOV UR5, 0x380fffff ;  /* 0x380fffff00057882 */ /* 0x000fe20000000000 */
[----:B------:R-:W-:Y:S01]  /*1570*/  IMAD.MOV.U32 R9, RZ, RZ, RZ ;  /* 0x000000ffff097224 */ /* 0x000fe200078e00ff */
[----:B--2---:R-:W1:Y:S01]  /*1580*/  F2F.F32.F64 R8, R4 ;  /* 0x0000000400087310 */ /* 0x004e620000301000 */
[----:B------:R-:W-:-:S14]  /*1590*/  DSETP.GEU.AND P0, PT, |R4|, UR4, PT ;  /* 0x0000000404007e2a */ /* 0x000fdc000bf0e200 */
[----:B-1----:R-:W-:Y:S01]  /*15a0*/  @!P0 FMUL R8, R8, 1.175494350822287508e-38 ;  /* 0x0080000008088820 */ /* 0x002fe20000400000 */
[----:B------:R-:W-:Y:S06]  /*15b0*/  BRA `(.L_x_18623) ;  /* 0x0000000800a47947 */ /* 0x000fec0003800000 */
.L_x_18618:
        /* <DEDUP_REMOVED lines=13> */
.L_x_18632:
[----:B0---4-:R-:W2:Y:S01]  /*1690*/  LDG.E.128 R4, desc[UR36][R4.64] ;  /* 0x0000002404047981 */ /* 0x011ea2000c1e1d00 */
        /* <DEDUP_REMOVED lines=9> */
.L_x_18631:
[----:B------:R-:W-:-:S09]  /*1730*/  UISETP.NE.AND UP0, UPT, UR4, 0xf, UPT ;  /* 0x0000000f0400788c */ /* 0x000fd2000bf05270 */
[----:B------:R-:W-:Y:S05]  /*1740*/  BRA.U !UP0, `(.L_x_18633) ;  /* 0x0000000108987547 */ /* 0x000fea000b800000 */
[----:B------:R-:W-:-:S09]  /*1750*/  UISETP.NE.AND UP0, UPT, UR4, 0x17, UPT ;  /* 0x000000170400788c */ /* 0x000fd2000bf05270 */
[----:B------:R-:W-:Y:S05]  /*1760*/  BRA.U !UP0, `(.L_x_18634) ;  /* 0x0000000108587547 */ /* 0x000fea000b800000 */
[----:B------:R-:W-:-:S09]  /*1770*/  UISETP.NE.AND UP0, UPT, UR4, 0x18, UPT ;  /* 0x000000180400788c */ /* 0x000fd2000bf05270 */
[----:B------:R-:W-:Y:S05]  /*1780*/  BRA.U UP0, `(.L_x_18622) ;  /* 0x0000000500cc7547 */ /* 0x000fea000b800000 */
[----:B------:R-:W2:Y:S01]  /*1790*/  LDG.E.U8 R8, desc[UR36][R4.64] ;  /* 0x0000002404087981 */ /* 0x000ea2000c1e1100 */
[----:B0---4-:R-:W-:Y:S02]  /*17a0*/  IMAD.MOV.U32 R6, RZ, RZ, 0x1f ;  /* 0x0000001fff067424 */ /* 0x011fe400078e00ff */
[----:B------:R-:W-:Y:S02]  /*17b0*/  IMAD.MOV.U32 R9, RZ, RZ, RZ ;  /* 0x000000ffff097224 */ /* 0x000fe400078e00ff */
        /* <DEDUP_REMOVED lines=17> */
.L_x_18634:
[----:B------:R-:W2:Y:S01]  /*18d0*/  LDG.E.U8 R4, desc[UR36][R4.64] ;  /* 0x0000002404047981 */ /* 0x000ea2000c1e1100 */
[----:B------:R-:W-:Y:S02]  /*18e0*/  IMAD.MOV.U32 R9, RZ, RZ, RZ ;  /* 0x000000ffff097224 */ /* 0x000fe400078e00ff */
[C---:B--2---:R-:W-:Y:S02]  /*18f0*/  IMAD.SHL.U32 R0, R4.reuse, 0x2000000, RZ ;  /* 0x0200000004007824 */ /* 0x044fe400078e00ff */
[----:B0---4-:R-:W-:-:S03]  /*1900*/  IMAD.SHL.U32 R6, R4, 0x100, RZ ;  /* 0x0000010004067824 */ /* 0x011fc600078e00ff */
        /* <DEDUP_REMOVED lines=10> */
.L_x_18633:
[----:B------:R-:W2:Y:S01]  /*19b0*/  LDG.E.U16 R4, desc[UR36][R4.64] ;  /* 0x0000002404047981 */ /* 0x000ea2000c1e1500 */
[----:B------:R-:W-:Y:S02]  /*19c0*/  IMAD.MOV.U32 R9, RZ, RZ, RZ ;  /* 0x000000ffff097224 */ /* 0x000fe400078e00ff */
[----:B--2---:R-:W-:Y:S01]  /*19d0*/  IMAD.U32 R8, R4, 0x10000, RZ ;  /* 0x0001000004087824 */ /* 0x004fe200078e00ff */
[----:B------:R-:W-:Y:S06]  /*19e0*/  BRA `(.L_x_18623) ;  /* 0x0000000400987947 */ /* 0x000fec0003800000 */
.L_x_18630:
        /* <DEDUP_REMOVED lines=12> */
.L_x_18637:
        /* <DEDUP_REMOVED lines=11> */
[----:B0---4-:R-:W-:Y:S01]  /*1b60*/  IMAD.U32 R7, R0, -0x80000000, RZ ;  /* 0x8000000000077824 */ /* 0x011fe200078e00ff */
        /* <DEDUP_REMOVED lines=8> */
.L_x_18639:
[----:B------:R-:W-:Y:S05]  /*1bf0*/  BSYNC.RECONVERGENT B0 ;  /* 0x0000000000007941 */ /* 0x000fea0003800200 */
.L_x_18638:
[----:B------:R-:W-:Y:S01]  /*1c00*/  IMAD.SHL.U32 R0, R0, 0x100000, RZ ;  /* 0x0010000000007824 */ /* 0x000fe200078e00ff */
[----:B------:R-:W-:-:S04]  /*1c10*/  LEA R3, R3, 0x3b800000, 0x17 ;  /* 0x3b80000003037811 */ /* 0x000fc800078eb8ff */
[----:B------:R-:W-:Y:S01]  /*1c20*/  LOP3.LUT R8, R3, R0, R7, 0xfe, !PT ;  /* 0x0000000003087212 */ /* 0x000fe200078efe07 */
[----:B------:R-:W-:Y:S06]  /*1c30*/  BRA `(.L_x_18623) ;  /* 0x0000000400047947 */ /* 0x000fec0003800000 */
.L_x_18636:
        /* <DEDUP_REMOVED lines=20> */
.L_x_18641:
[----:B------:R-:W-:Y:S05]  /*1d80*/  BSYNC.RECONVERGENT B0 ;  /* 0x0000000000007941 */ /* 0x000fea0003800200 */
.L_x_18640:
[----:B------:R-:W-:Y:S01]  /*1d90*/  IMAD.SHL.U32 R0, R0, 0x200000, RZ ;  /* 0x0020000000007824 */ /* 0x000fe200078e00ff */
[----:B------:R-:W-:-:S04]  /*1da0*/  LEA R3, R3, 0x37800000, 0x17 ;  /* 0x3780000003037811 */ /* 0x000fc800078eb8ff */
[----:B------:R-:W-:Y:S01]  /*1db0*/  LOP3.LUT R8, R3, R0, R7, 0xfe, !PT ;  /* 0x0000000003087212 */ /* 0x000fe200078efe07 */
[----:B------:R-:W-:Y:S06]  /*1dc0*/  BRA `(.L_x_18623) ;  /* 0x0000000000a07947 */ /* 0x000fec0003800000 */
.L_x_18635:
[----:B------:R-:W-:-:S09]  /*1dd0*/  UISETP.NE.AND UP0, UPT, UR4, 0x1c, UPT ;  /* 0x0000001c0400788c */ /* 0x000fd2000bf05270 */
[----:B------:R-:W-:Y:S05]  /*1de0*/  BRA.U !UP0, `(.L_x_18642) ;  /* 0x00000001088c7547 */ /* 0x000fea000b800000 */
[----:B------:R-:W-:-:S09]  /*1df0*/  UISETP.NE.AND UP0, UPT, UR4, 0x1d, UPT ;  /* 0x0000001d0400788c */ /* 0x000fd2000bf05270 */
[----:B------:R-:W-:Y:S05]  /*1e00*/  BRA.U !UP0, `(.L_x_18643) ;  /* 0x0000000108747547 */ /* 0x000fea000b800000 */
[----:B------:R-:W-:-:S09]  /*1e10*/  UISETP.NE.AND UP0, UPT, UR4, 0x2c, UPT ;  /* 0x0000002c0400788c */ /* 0x000fd2000bf05270 */
[----:B------:R-:W-:Y:S05]  /*1e20*/  BRA.U UP0, `(.L_x_18622) ;  /* 0x0000000100247547 */ /* 0x000fea000b800000 */
        /* <DEDUP_REMOVED lines=9> */
.L_x_18622:
[----:B------:R-:W-:Y:S01]  /*1ec0*/  MOV R14, 0x0 ;  /* 0x00000000000e7802 */ /* 0x000fe20000000f00 */
[----:B------:R-:W1:Y:S01]  /*1ed0*/  LDCU.64 UR4, c[0x4][0x198] ;  /* 0x01003300ff0477ac */ /* 0x000e620008000a00 */
[----:B------:R-:W-:Y:S02]  /*1ee0*/  IMAD.MOV.U32 R8, RZ, RZ, 0x4e ;  /* 0x0000004eff087424 */ /* 0x000fe400078e00ff */
[----:B------:R-:W-:Y:S01]  /*1ef0*/  IMAD.MOV.U32 R12, RZ, RZ, 0x1 ;  /* 0x00000001ff0c7424 */ /* 0x000fe200078e00ff */
[----:B------:R-:W0:Y:S01]  /*1f00*/  LDCU.64 UR6, c[0x4][0x1a0] ;  /* 0x01003400ff0677ac */ /* 0x000e220008000a00 */
[----:B------:R-:W2:Y:S01]  /*1f10*/  LDC.64 R14, c[0x4][R14] ;  /* 0x010000000e0e7b82 */ /* 0x000ea20000000a00 */
[----:B------:R-:W-:Y:S01]  /*1f20*/  IMAD.MOV.U32 R13, RZ, RZ, RZ ;  /* 0x000000ffff0d7224 */ /* 0x000fe200078e00ff */
[----:B------:R-:W3:Y:S01]  /*1f30*/  LDCU.64 UR8, c[0x4][0x50] ;  /* 0x01000a00ff0877ac */ /* 0x000ee20008000a00 */
[----:B-1----:R-:W-:Y:S02]  /*1f40*/  IMAD.U32 R4, RZ, RZ, UR4 ;  /* 0x00000004ff047e24 */ /* 0x002fe4000f8e00ff */
[----:B------:R-:W-:-:S02]  /*1f50*/  IMAD.U32 R5, RZ, RZ, UR5 ;  /* 0x00000005ff057e24 */ /* 0x000fc4000f8e00ff */
[----:B0---4-:R-:W-:Y:S02]  /*1f60*/  IMAD.U32 R6, RZ, RZ, UR6 ;  /* 0x00000006ff067e24 */ /* 0x011fe4000f8e00ff */
[----:B------:R-:W-:Y:S02]  /*1f70*/  IMAD.U32 R7, RZ, RZ, UR7 ;  /* 0x00000007ff077e24 */ /* 0x000fe4000f8e00ff */
[----:B---3--:R-:W-:Y:S02]  /*1f80*/  IMAD.U32 R10, RZ, RZ, UR8 ;  /* 0x00000008ff0a7e24 */ /* 0x008fe4000f8e00ff */
[----:B------:R-:W-:-:S07]  /*1f90*/  IMAD.U32 R11, RZ, RZ, UR9 ;  /* 0x00000009ff0b7e24 */ /* 0x000fce000f8e00ff */
[----:B------:R-:W-:-:S07]  /*1fa0*/  LEPC R20, `(.L_x_18644) ;  /* 0x000000001014794e */ /* 0x000fce0000000000 */
[----:B--2---:R-:W-:Y:S05]  /*1fb0*/  CALL.ABS.NOINC R14 ;  /* 0x000000000e007343 */ /* 0x004fea0003c00000 */
.L_x_18644:
[----:B------:R-:W-:Y:S01]  /*1fc0*/  CS2R R8, SRZ ;  /* 0x0000000000087805 */ /* 0x000fe2000001ff00 */
[----:B------:R-:W-:Y:S06]  /*1fd0*/  BRA `(.L_x_18623) ;  /* 0x00000000001c7947 */ /* 0x000fec0003800000 */
.L_x_18643:
[----:B------:R-:W2:Y:S01]  /*1fe0*/  LDG.E.64 R4, desc[UR36][R4.64] ;  /* 0x0000002404047981 */ /* 0x000ea2000c1e1b00 */
[----:B------:R-:W-:Y:S01]  /*1ff0*/  IMAD.MOV.U32 R9, RZ, RZ, RZ ;  /* 0x000000ffff097224 */ /* 0x000fe200078e00ff */
[----:B--2---:R1:W2:Y:S01]  /*2000*/  I2F.U64 R8, R4 ;  /* 0x0000000400087312 */ /* 0x0042a20000301000 */
[----:B------:R-:W-:Y:S05]  /*2010*/  BRA `(.L_x_18623) ;  /* 0x00000000000c7947 */ /* 0x000fea0003800000 */
.L_x_18642:
[----:B------:R-:W2:Y:S01]  /*2020*/  LDG.E R4, desc[UR36][R4.64] ;  /* 0x0000002404047981 */ /* 0x000ea2000c1e1900 */
[----:B------:R-:W-:Y:S01]  /*2030*/  IMAD.MOV.U32 R9, RZ, RZ, RZ ;  /* 0x000000ffff097224 */ /* 0x000fe200078e00ff */
[----:B--2---:R-:W-:-:S07]  /*2040*/  I2FP.F32.U32 R8, R4 ;  /* 0x0000000400087245 */ /* 0x004fce0000201000 */
.L_x_18623:
[----:B------:R-:W-:Y:S05]  /*2050*/  BSYNC.RECONVERGENT B6 ;  /* 0x0000000000067941 */ /* 0x000fea0003800200 */
.L_x_18617:
[----:B-12--5:R-:W-:Y:S01]  /*2060*/  FSETP.NEU.FTZ.AND P0, PT, R8, RZ, PT ;  /* 0x000000ff0800720b */ /* 0x026fe20003f1d000 */
[----:B------:R-:W-:Y:S01]  /*2070*/  VIADD R22, R22, 0x80 ;  /* 0x0000008016167836 */ /* 0x000fe20000000000 */
[----:B------:R-:W-:-:S04]  /*2080*/  FSETP.NEU.FTZ.AND P1, PT, R9, RZ, PT ;  /* 0x000000ff0900720b */ /* 0x000fc80003f3d000 */
[----:B------:R-:W-:-:S04]  /*2090*/  PLOP3.LUT P0, PT, P0, P1, PT, 0x2, 0x20 ;  /* 0x000000000020781c */ /* 0x000fc80000702072 */
[----:B------:R-:W-:-:S09]  /*20a0*/  P2R R17, PR, RZ, 0x1 ;  /* 0x00000001ff117803 */ /* 0x000fd20000000000 */
.L_x_18616:
[----:B------:R-:W-:Y:S05]  /*20b0*/  BSYNC.RECONVERGENT B7 ;  /* 0x0000000000077941 */ /* 0x000fea0003800200 */
.L_x_18615:
[----:B------:R-:W-:Y:S01]  /*20c0*/  ISETP.GE.AND P0, PT, R22, R19, PT ;  /* 0x000000131600720c */ /* 0x000fe20003f06270 */
[----:B------:R-:W-:Y:S01]  /*20d0*/  BSSY.RECONVERGENT B7, `(.L_x_18645) ;  /* 0x0000100000077945 */ /* 0x000fe20003800200 */
[----:B------:R-:W-:-:S04]  /*20e0*/  PLOP3.LUT P1, PT, PT, PT, PT, 0x80, 0x8 ;  /* 0x000000000008781c */ /* 0x000fc80003f2f070 */
[----:B------:R-:W-:-:S07]  /*20f0*/  P2R R18, PR, RZ, 0x2 ;  /* 0x00000002ff127803 */ /* 0x000fce0000000000 */
[----:B------:R-:W-:Y:S05]  /*2100*/  @P0 BRA `(.L_x_18646) ;  /* 0x0000000c00f00947 */ /* 0x000fea0003800000 */
[----:B---3--:R-:W1:Y:S01]  /*2110*/  LDC.64 R4, c[0x0][0x390] ;  /* 0x0000e400ff047b82 */ /* 0x008e620000000a00 */
        /* <DEDUP_REMOVED lines=19> */
[----:B--2---:R1:W2:Y:S01]  /*2250*/  I2F.S16 R8, R4 ;  /* 0x0000000400087306 */ /* 0x0042a20000101400 */
[----:B------:R-:W-:Y:S05]  /*2260*/  BRA `(.L_x_18653) ;  /* 0x0000000c00807947 */ /* 0x000fea0003800000 */
.L_x_18651:
[----:B------:R-:W2:Y:S01]  /*2270*/  LDG.E.U8 R4, desc[UR36][R4.64] ;  /* 0x0000002404047981 */ /* 0x000ea2000c1e1100 */
[----:B------:R-:W-:Y:S01]  /*2280*/  IMAD.MOV.U32 R9, RZ, RZ, RZ ;  /* 0x000000ffff097224 */ /* 0x000fe200078e00ff */
[----:B--2---:R-:W-:Y:S01]  /*2290*/  I2FP.F32.U32 R8, R4 ;  /* 0x0000000400087245 */ /* 0x004fe20000201000 */
[----:B------:R-:W-:Y:S06]  /*22a0*/  BRA `(.L_x_18653) ;  /* 0x0000000c00707947 */ /* 0x000fec0003800000 */
.L_x_18650:
        /* <DEDUP_REMOVED lines=10> */
.L_x_18655:
[----:B------:R-:W2:Y:S01]  /*2350*/  LDG.E R4, desc[UR36][R4.64] ;  /* 0x0000002404047981 */ /* 0x000ea2000c1e1900 */
[----:B------:R-:W-:Y:S01]  /*2360*/  IMAD.MOV.U32 R9, RZ, RZ, RZ ;  /* 0x000000ffff097224 */ /* 0x000fe200078e00ff */
[----:B--2---:R-:W-:Y:S01]  /*2370*/  I2FP.F32.S32 R8, R4 ;  /* 0x0000000400087245 */ /* 0x004fe20000201400 */
[----:B------:R-:W-:Y:S06]  /*2380*/  BRA `(.L_x_18653) ;  /* 0x0000000c00387947 */ /* 0x000fec0003800000 */
.L_x_18654:
[----:B------:R-:W2:Y:S01]  /*2390*/  LDG.E.U16 R4, desc[UR36][R4.64] ;  /* 0x0000002404047981 */ /* 0x000ea2000c1e1500 */
[----:B------:R-:W-:Y:S01]  /*23a0*/  IMAD.MOV.U32 R9, RZ, RZ, RZ ;  /* 0x000000ffff097224 */ /* 0x000fe200078e00ff */
[----:B--2---:R3:W1:Y:S01]  /*23b0*/  I2F.S16 R8, R4 ;  /* 0x0000000400087306 */ /* 0x0046620000101400 */
[----:B------:R-:W-:Y:S05]  /*23c0*/  BRA `(.L_x_18653) ;  /* 0x0000000c00287947 */ /* 0x000fea0003800000 */
.L_x_18649:
        /* <DEDUP_REMOVED lines=9> */
.L_x_18657:
[----:B------:R-:W2:Y:S01]  /*2460*/  LDG.E.U16 R4, desc[UR36][R4.64] ;  /* 0x0000002404047981 */ /* 0x000ea2000c1e1500 */
[----:B------:R-:W-:Y:S02]  /*2470*/  IMAD.MOV.U32 R9, RZ, RZ, RZ ;  /* 0x000000ffff097224 */ /* 0x000fe400078e00ff */
[----:B--2---:R-:W-:Y:S01]  /*2480*/  HADD2.F32 R8, -RZ, R4.H0_H0 ;  /* 0x20000004ff087230 */ /* 0x004fe20000004100 */
[----:B------:R-:W-:Y:S06]  /*2490*/  BRA `(.L_x_18653) ;  /* 0x0000000800f47947 */ /* 0x000fec0003800000 */
.L_x_18656:
        /* <DEDUP_REMOVED lines=8> */
.L_x_18659:
[----:B------:R-:W2:Y:S02]  /*2520*/  LDG.E R4, desc[UR36][R4.64] ;  /* 0x0000002404047981 */ /* 0x000ea4000c1e1900 */
[--C-:B--2---:R-:W-:Y:S02]  /*2530*/  HADD2.F32 R8, -RZ, R4.reuse.H0_H0 ;  /* 0x20000004ff087230 */ /* 0x104fe40000004100 */
[----:B------:R-:W-:Y:S01]  /*2540*/  HADD2.F32 R9, -RZ, R4.H1_H1 ;  /* 0x30000004ff097230 */ /* 0x000fe20000004100 */
[----:B------:R-:W-:Y:S06]  /*2550*/  BRA `(.L_x_18653) ;  /* 0x0000000800c47947 */ /* 0x000fec0003800000 */
.L_x_18658:
        /* <DEDUP_REMOVED lines=8> */
.L_x_18648:
        /* <DEDUP_REMOVED lines=13> */
.L_x_18662:
        /* <DEDUP_REMOVED lines=10> */
.L_x_18661:
        /* <DEDUP_REMOVED lines=26> */
.L_x_18664:
        /* <DEDUP_REMOVED lines=14> */
.L_x_18663:
[----:B------:R-:W2:Y:S01]  /*29d0*/  LDG.E.U16 R4, desc[UR36][R4.64] ;  /* 0x0000002404047981 */ /* 0x000ea2000c1e1500 */
[----:B------:R-:W-:Y:S02]  /*29e0*/  IMAD.MOV.U32 R9, RZ, RZ, RZ ;  /* 0x000000ffff097224 */ /* 0x000fe400078e00ff */
[----:B--2---:R-:W-:Y:S01]  /*29f0*/  IMAD.U32 R8, R4, 0x10000, RZ ;  /* 0x0001000004087824 */ /* 0x004fe200078e00ff */
[----:B------:R-:W-:Y:S06]  /*2a00*/  BRA `(.L_x_18653) ;  /* 0x0000000400987947 */ /* 0x000fec0003800000 */
.L_x_18660:
        /* <DEDUP_REMOVED lines=12> */
.L_x_18667:
        /* <DEDUP_REMOVED lines=20> */
.L_x_18669:
[----:B------:R-:W-:Y:S05]  /*2c10*/  BSYNC.RECONVERGENT B0 ;  /* 0x0000000000007941 */ /* 0x000fea0003800200 */
.L_x_18668:
[----:B------:R-:W-:Y:S01]  /*2c20*/  IMAD.SHL.U32 R0, R0, 0x100000, RZ ;  /* 0x0010000000007824 */ /* 0x000fe200078e00ff */
[----:B------:R-:W-:-:S04]  /*2c30*/  LEA R3, R3, 0x3b800000, 0x17 ;  /* 0x3b80000003037811 */ /* 0x000fc800078eb8ff */
[----:B------:R-:W-:Y:S01]  /*2c40*/  LOP3.LUT R8, R3, R0, R7, 0xfe, !PT ;  /* 0x0000000003087212 */ /* 0x000fe200078efe07 */
[----:B------:R-:W-:Y:S06]  /*2c50*/  BRA `(.L_x_18653) ;  /* 0x0000000400047947 */ /* 0x000fec0003800000 */
.L_x_18666:
        /* <DEDUP_REMOVED lines=20> */
.L_x_18671:
[----:B------:R-:W-:Y:S05]  /*2da0*/  BSYNC.RECONVERGENT B0 ;  /* 0x0000000000007941 */ /* 0x000fea0003800200 */
.L_x_18670:
[----:B------:R-:W-:Y:S01]  /*2db0*/  IMAD.SHL.U32 R0, R0, 0x200000, RZ ;  /* 0x0020000000007824 */ /* 0x000fe200078e00ff */
[----:B------:R-:W-:-:S04]  /*2dc0*/  LEA R3, R3, 0x37800000, 0x17 ;  /* 0x3780000003037811 */ /* 0x000fc800078eb8ff */
[----:B------:R-:W-:Y:S01]  /*2dd0*/  LOP3.LUT R8, R3, R0, R7, 0xfe, !PT ;  /* 0x0000000003087212 */ /* 0x000fe200078efe07 */
[----:B------:R-:W-:Y:S06]  /*2de0*/  BRA `(.L_x_18653) ;  /* 0x0000000000a07947 */ /* 0x000fec0003800000 */
.L_x_18665:
        /* <DEDUP_REMOVED lines=15> */
.L_x_18652:
        /* <DEDUP_REMOVED lines=16> */
.L_x_18674:
[----:B------:R-:W-:Y:S01]  /*2fe0*/  CS2R R8, SRZ ;  /* 0x0000000000087805 */ /* 0x000fe2000001ff00 */
[----:B------:R-:W-:Y:S06]  /*2ff0*/  BRA `(.L_x_18653) ;  /* 0x00000000001c7947 */ /* 0x000fec0003800000 */
.L_x_18673:
[----:B------:R-:W2:Y:S01]  /*3000*/  LDG.E.64 R4, desc[UR36][R4.64] ;  /* 0x0000002404047981 */ /* 0x000ea2000c1e1b00 */
[----:B------:R-:W-:Y:S01]  /*3010*/  IMAD.MOV.U32 R9, RZ, RZ, RZ ;  /* 0x000000ffff097224 */ /* 0x000fe200078e00ff */
[----:B--2---:R1:W2:Y:S01]  /*3020*/  I2F.U64 R8, R4 ;  /* 0x0000000400087312 */ /* 0x0042a20000301000 */
[----:B------:R-:W-:Y:S05]  /*3030*/  BRA `(.L_x_18653) ;  /* 0x00000000000c7947 */ /* 0x000fea0003800000 */
.L_x_18672:
[----:B------:R-:W2:Y:S01]  /*3040*/  LDG.E R4, desc[UR36][R4.64] ;  /* 0x0000002404047981 */ /* 0x000ea2000c1e1900 */
[----:B------:R-:W-:Y:S01]  /*3050*/  IMAD.MOV.U32 R9, RZ, RZ, RZ ;  /* 0x000000ffff097224 */ /* 0x000fe200078e00ff */
[----:B--2---:R-:W-:-:S07]  /*3060*/  I2FP.F32.U32 R8, R4 ;  /* 0x0000000400087245 */ /* 0x004fce0000201000 */
.L_x_18653:
[----:B------:R-:W-:Y:S05]  /*3070*/  BSYNC.RECONVERGENT B6 ;  /* 0x0000000000067941 */ /* 0x000fea0003800200 */
.L_x_18647:
[----:B-12--5:R-:W-:Y:S01]  /*3080*/  FSETP.NEU.FTZ.AND P0, PT, R8, RZ, PT ;  /* 0x000000ff0800720b */ /* 0x026fe20003f1d000 */
[----:B------:R-:W-:Y:S01]  /*3090*/  VIADD R22, R22, 0x80 ;  /* 0x0000008016167836 */ /* 0x000fe20000000000 */
[----:B------:R-:W-:-:S04]  /*30a0*/  FSETP.NEU.FTZ.AND P1, PT, R9, RZ, PT ;  /* 0x000000ff0900720b */ /* 0x000fc80003f3d000 */
[----:B------:R-:W-:-:S04]  /*30b0*/  PLOP3.LUT P0, PT, P0, P1, PT, 0x2, 0x20 ;  /* 0x000000000020781c */ /* 0x000fc80000702072 */
[----:B------:R-:W-:-:S09]  /*30c0*/  P2R R18, PR, RZ, 0x1 ;  /* 0x00000001ff127803 */ /* 0x000fd20000000000 */
.L_x_18646:
[----:B------:R-:W-:Y:S05]  /*30d0*/  BSYNC.RECONVERGENT B7 ;  /* 0x0000000000077941 */ /* 0x000fea0003800200 */
.L_x_18645:
[----:B------:R-:W-:Y:S01]  /*30e0*/  ISETP.GE.AND P1, PT, R22, R19, PT ;  /* 0x000000131600720c */ /* 0x000fe20003f26270 */
[----:B------:R-:W-:Y:S01]  /*30f0*/  BSSY.RECONVERGENT B7, `(.L_x_18675) ;  /* 0x00000fd000077945 */ /* 0x000fe20003800200 */
[----:B------:R-:W-:-:S11]  /*3100*/  PLOP3.LUT P0, PT, PT, PT, PT, 0x80, 0x8 ;  /* 0x000000000008781c */ /* 0x000fd60003f0f070 */
        /* <DEDUP_REMOVED lines=23> */
.L_x_18681:
[----:B------:R-:W2:Y:S01]  /*3280*/  LDG.E.U8 R4, desc[UR36][R4.64] ;  /* 0x0000002404047981 */ /* 0x000ea2000c1e1100 */
[----:B------:R-:W-:Y:S01]  /*3290*/  IMAD.MOV.U32 R9, RZ, RZ, RZ ;  /* 0x000000ffff097224 */ /* 0x000fe200078e00ff */
[----:B--2---:R-:W-:Y:S01]  /*32a0*/  I2FP.F32.U32 R8, R4 ;  /* 0x0000000400087245 */ /* 0x004fe20000201000 */
[----:B------:R-:W-:Y:S06]  /*32b0*/  BRA `(.L_x_18683) ;  /* 0x0000000c00707947 */ /* 0x000fec0003800000 */
.L_x_18680:
        /* <DEDUP_REMOVED lines=10> */
.L_x_18685:
[----:B------:R-:W2:Y:S01]  /*3360*/  LDG.E R4, desc[UR36][R4.64] ;  /* 0x0000002404047981 */ /* 0x000ea2000c1e1900 */
[----:B------:R-:W-:Y:S01]  /*3370*/  IMAD.MOV.U32 R9, RZ, RZ, RZ ;  /* 0x000000ffff097224 */ /* 0x000fe200078e00ff */
[----:B--2---:R-:W-:Y:S01]  /*3380*/  I2FP.F32.S32 R8, R4 ;  /* 0x0000000400087245 */ /* 0x004fe20000201400 */
[----:B------:R-:W-:Y:S06]  /*3390*/  BRA `(.L_x_18683) ;  /* 0x0000000c00387947 */ /* 0x000fec0003800000 */
.L_x_18684:
[----:B------:R-:W2:Y:S01]  /*33a0*/  LDG.E.U16 R4, desc[UR36][R4.64] ;  /* 0x0000002404047981 */ /* 0x000ea2000c1e1500 */
[----:B------:R-:W-:Y:S01]  /*33b0*/  IMAD.MOV.U32 R9, RZ, RZ, RZ ;  /* 0x000000ffff097224 */ /* 0x000fe200078e00ff */
[----:B--2---:R1:W2:Y:S01]  /*33c0*/  I2F.S16 R8, R4 ;  /* 0x0000000400087306 */ /* 0x0042a20000101400 */
[----:B------:R-:W-:Y:S05]  /*33d0*/  BRA `(.L_x_18683) ;  /* 0x0000000c00287947 */ /* 0x000fea0003800000 */
.L_x_18679:
        /* <DEDUP_REMOVED lines=9> */
.L_x_18687:
[----:B------:R-:W2:Y:S01]  /*3470*/  LDG.E.U16 R4, desc[UR36][R4.64] ;  /* 0x0000002404047981 */ /* 0x000ea2000c1e1500 */
[----:B------:R-:W-:Y:S02]  /*3480*/  IMAD.MOV.U32 R9, RZ, RZ, RZ ;  /* 0x000000ffff097224 */ /* 0x000fe400078e00ff */
[----:B--2---:R-:W-:Y:S01]  /*3490*/  HADD2.F32 R8, -RZ, R4.H0_H0 ;  /* 0x20000004ff087230 */ /* 0x004fe20000004100 */
[----:B------:R-:W-:Y:S06]  /*34a0*/  BRA `(.L_x_18683) ;  /* 0x0000000800f47947 */ /* 0x000fec0003800000 */
.L_x_18686:
        /* <DEDUP_REMOVED lines=8> */
.L_x_18689:
[----:B------:R-:W2:Y:S02]  /*3530*/  LDG.E R4, desc[UR36][R4.64] ;  /* 0x0000002404047981 */ /* 0x000ea4000c1e1900 */
[--C-:B--2---:R-:W-:Y:S02]  /*3540*/  HADD2.F32 R8, -RZ, R4.reuse.H0_H0 ;  /* 0x20000004ff087230 */ /* 0x104fe40000004100 */
[----:B------:R-:W-:Y:S01]  /*3550*/  HADD2.F32 R9, -RZ, R4.H1_H1 ;  /* 0x30000004ff097230 */ /* 0x000fe20000004100 */
[----:B------:R-:W-:Y:S06]  /*3560*/  BRA `(.L_x_18683) ;  /* 0x0000000800c47947 */ /* 0x000fec0003800000 */
.L_x_18688:
        /* <DEDUP_REMOVED lines=8> */
.L_x_18678:
        /* <DEDUP_REMOVED lines=13> */
.L_x_18692:
        /* <DEDUP_REMOVED lines=10> */
.L_x_18691:
        /* <DEDUP_REMOVED lines=26> */
.L_x_18694:
        /* <DEDUP_REMOVED lines=14> */
.L_x_18693:
[----:B------:R-:W2:Y:S01]  /*39e0*/  LDG.E.U16 R4, desc[UR36][R4.64] ;  /* 0x0000002404047981 */ /* 0x000ea2000c1e1500 */
[----:B------:R-:W-:Y:S02]  /*39f0*/  IMAD.MOV.U32 R9, RZ, RZ, RZ ;  /* 0x000000ffff097224 */ /* 0x000fe400078e00ff */
[----:B--2---:R-:W-:Y:S01]  /*3a00*/  IMAD.U32 R8, R4, 0x10000, RZ ;  /* 0x0001000004087824 */ /* 0x004fe200078e00ff */
[----:B------:R-:W-:Y:S06]  /*3a10*/  BRA `(.L_x_18683) ;  /* 0x0000000400987947 */ /* 0x000fec0003800000 */
.L_x_18690:
        /* <DEDUP_REMOVED lines=12> */
.L_x_18697:
        /* <DEDUP_REMOVED lines=20> */
.L_x_18699:
[----:B------:R-:W-:Y:S05]  /*3c20*/  BSYNC.RECONVERGENT B0 ;  /* 0x0000000000007941 */ /* 0x000fea0003800200 */
.L_x_18698:
[----:B------:R-:W-:Y:S01]  /*3c30*/  IMAD.SHL.U32 R0, R0, 0x100000, RZ ;  /* 0x0010000000007824 */ /* 0x000fe200078e00ff */
[----:B------:R-:W-:-:S04]  /*3c40*/  LEA R3, R3, 0x3b800000, 0x17 ;  /* 0x3b80000003037811 */ /* 0x000fc800078eb8ff */
[----:B------:R-:W-:Y:S01]  /*3c50*/  LOP3.LUT R8, R3, R0, R7, 0xfe, !PT ;  /* 0x0000000003087212 */ /* 0x000fe200078efe07 */
[----:B------:R-:W-:Y:S06]  /*3c60*/  BRA `(.L_x_18683) ;  /* 0x0000000400047947 */ /* 0x000fec0003800000 */
.L_x_18696:
        /* <DEDUP_REMOVED lines=20> */
.L_x_18701:
[----:B------:R-:W-:Y:S05]  /*3db0*/  BSYNC.RECONVERGENT B0 ;  /* 0x0000000000007941 */ /* 0x000fea0003800200 */
.L_x_18700:
[----:B------:R-:W-:Y:S01]  /*3dc0*/  IMAD.SHL.U32 R0, R0, 0x200000, RZ ;  /* 0x0020000000007824 */ /* 0x000fe200078e00ff */
[----:B------:R-:W-:-:S04]  /*3dd0*/  LEA R3, R3, 0x37800000, 0x17 ;  /* 0x3780000003037811 */ /* 0x000fc800078eb8ff */
[----:B------:R-:W-:Y:S01]  /*3de0*/  LOP3.LUT R8, R3, R0, R7, 0xfe, !PT ;  /* 0x0000000003087212 */ /* 0x000fe200078efe07 */
[----:B------:R-:W-:Y:S06]  /*3df0*/  BRA `(.L_x_18683) ;  /* 0x0000000000a07947 */ /* 0x000fec0003800000 */
.L_x_18695:
        /* <DEDUP_REMOVED lines=15> */
.L_x_18682:
        /* <DEDUP_REMOVED lines=16> */
.L_x_18704:
[----:B------:R-:W-:Y:S01]  /*3ff0*/  CS2R R8, SRZ ;  /* 0x0000000000087805 */ /* 0x000fe2000001ff00 */
[----:B------:R-:W-:Y:S06]  /*4000*/  BRA `(.L_x_18683) ;  /* 0x00000000001c7947 */ /* 0x000fec0003800000 */
.L_x_18703:
[----:B------:R-:W2:Y:S01]  /*4010*/  LDG.E.64 R4, desc[UR36][R4.64] ;  /* 0x0000002404047981 */ /* 0x000ea2000c1e1b00 */
[----:B------:R-:W-:Y:S01]  /*4020*/  IMAD.MOV.U32 R9, RZ, RZ, RZ ;  /* 0x000000ffff097224 */ /* 0x000fe200078e00ff */
[----:B--2---:R1:W2:Y:S01]  /*4030*/  I2F.U64 R8, R4 ;  /* 0x0000000400087312 */ /* 0x0042a20000301000 */
[----:B------:R-:W-:Y:S05]  /*4040*/  BRA `(.L_x_18683) ;  /* 0x00000000000c7947 */ /* 0x000fea0003800000 */
.L_x_18702:
[----:B------:R-:W2:Y:S01]  /*4050*/  LDG.E R4, desc[UR36][R4.64] ;  /* 0x0000002404047981 */ /* 0x000ea2000c1e1900 */
[----:B------:R-:W-:Y:S01]  /*4060*/  IMAD.MOV.U32 R9, RZ, RZ, RZ ;  /* 0x000000ffff097224 */ /* 0x000fe200078e00ff */
[----:B--2---:R-:W-:-:S07]  /*4070*/  I2FP.F32.U32 R8, R4 ;  /* 0x0000000400087245 */ /* 0x004fce0000201000 */
.L_x_18683:
[----:B------:R-:W-:Y:S05]  /*4080*/  BSYNC.RECONVERGENT B6 ;  /* 0x0000000000067941 */ /* 0x000fea0003800200 */
.L_x_18677:
[----:B-12--5:R-:W-:Y:S02]  /*4090*/  FSETP.NEU.FTZ.AND P0, PT, R8, RZ, PT ;  /* 0x000000ff0800720b */ /* 0x026fe40003f1d000 */
[----:B------:R-:W-:-:S04]  /*40a0*/  FSETP.NEU.FTZ.AND P1, PT, R9, RZ, PT ;  /* 0x000000ff0900720b */ /* 0x000fc80003f3d000 */
[----:B------:R-:W-:-:S13]  /*40b0*/  PLOP3.LUT P0, PT, P0, P1, PT, 0x2, 0x20 ;  /* 0x000000000020781c */ /* 0x000fda0000702072 */
.L_x_18676:
[----:B------:R-:W-:Y:S05]  /*40c0*/  BSYNC.RECONVERGENT B7 ;  /* 0x0000000000077941 */ /* 0x000fea0003800200 */
.L_x_18675:
[----:B------:R-:W-:Y:S01]  /*40d0*/  ISETP.NE.AND P3, PT, R17, RZ, PT ;  /* 0x000000ff1100720c */ /* 0x000fe20003f65270 */
[----:B------:R-:W-:Y:S01]  /*40e0*/  BSSY.RECONVERGENT B8, `(.L_x_18705) ;  /* 0x00002a1000087945 */ /* 0x000fe20003800200 */
[----:B------:R-:W1:Y:S01]  /*40f0*/  LDC.U8 R17, c[0x0][0x3a4] ;  /* 0x0000e900ff117b82 */ /* 0x000e620000000000 */
        /* <DEDUP_REMOVED lines=9> */
[----:B------:R-:W2:Y:S01]  /*4190*/  LDCU UR4, c[0x0][0x3a8] ;  /* 0x00007500ff0477ac */ /* 0x000ea20008000800 */
[----:B------:R-:W5:Y:S01]  /*41a0*/  LDC.64 R8, c[0x0][0x388] ;  /* 0x0000e200ff087b82 */ /* 0x000f620000000a00 */
[----:B------:R-:W-:Y:S01]  /*41b0*/  IMAD R0, R23, 0x200, R2 ;  /* 0x0000020017007824 */ /* 0x000fe200078e0202 */
[----:B-1-3--:R-:W-:Y:S01]  /*41c0*/  PRMT R4, R17, 0x9910, RZ ;  /* 0x0000991011047816 */ /* 0x00afe200000000ff */
[----:B------:R-:W-:Y:S01]  /*41d0*/  BSSY.RECONVERGENT B6, `(.L_x_18708) ;  /* 0x00000d6000067945 */ /* 0x000fe20003800200 */
[----:B------:R-:W-:Y:S02]  /*41e0*/  VIADD R2, R2, 0x80 ;  /* 0x0000008002027836 */ /* 0x000fe40000000000 */
[----:B--2---:R-:W-:Y:S02]  /*41f0*/  IMAD R3, R0, UR4, RZ ;  /* 0x0000000400037c24 */ /* 0x004fe4000f8e02ff */
        /* <DEDUP_REMOVED lines=15> */
.L_x_18712:
[----:B------:R1:W-:Y:S01]  /*42f0*/  STG.E.U8 desc[UR36][R8.64], R11 ;  /* 0x0000000b08007986 */ /* 0x0003e2000c101124 */
[----:B------:R-:W-:Y:S05]  /*4300*/  BRA `(.L_x_18714) ;  /* 0x0000000c00087947 */ /* 0x000fea0003800000 */
.L_x_18711:
        /* <DEDUP_REMOVED lines=10> */
.L_x_18716:
[----:B------:R1:W-:Y:S01]  /*43b0*/  STG.E desc[UR36][R8.64], R11 ;  /* 0x0000000b08007986 */ /* 0x0003e2000c101924 */
[----:B------:R-:W-:Y:S05]  /*43c0*/  BRA `(.L_x_18714) ;  /* 0x0000000800d87947 */ /* 0x000fea0003800000 */
.L_x_18715:
[----:B------:R1:W-:Y:S01]  /*43d0*/  STG.E.U16 desc[UR36][R8.64], R11 ;  /* 0x0000000b08007986 */ /* 0x0003e2000c101524 */
[----:B------:R-:W-:Y:S05]  /*43e0*/  BRA `(.L_x_18714) ;  /* 0x0000000800d07947 */ /* 0x000fea0003800000 */
.L_x_18710:
[----:B------:R-:W-:-:S13]  /*43f0*/  ISETP.GT.AND P0, PT, R0, 0x6, PT ;  /* 0x000000060000780c */ /* 0x000fda0003f04270 */
[----:B------:R-:W-:Y:S05]  /*4400*/  @P0 BRA `(.L_x_18717) ;  /* 0x00000000002c0947 */ /* 0x000fea0003800000 */
[----:B------:R-:W-:-:S13]  /*4410*/  ISETP.NE.AND P0, PT, R0, 0x5, PT ;  /* 0x000000050000780c */ /* 0x000fda0003f05270 */
[----:B------:R-:W-:Y:S05]  /*4420*/  @!P0 BRA `(.L_x_18718) ;  /* 0x0000000000148947 */ /* 0x000fea0003800000 */
[----:B------:R-:W-:-:S13]  /*4430*/  ISETP.NE.AND P0, PT, R0, 0x6, PT ;  /* 0x000000060000780c */ /* 0x000fda0003f05270 */
[----:B------:R-:W-:Y:S05]  /*4440*/  @P0 BRA `(.L_x_18713) ;  /* 0x0000000800240947 */ /* 0x000fea0003800000 */
[----:B------:R-:W1:Y:S02]  /*4450*/  I2F.S16 R3, R11 ;  /* 0x0000000b00037306 */ /* 0x000e640000101400 */
[----:B-1----:R1:W-:Y:S01]  /*4460*/  STG.E desc[UR36][R8.64], R3 ;  /* 0x0000000308007986 */ /* 0x0023e2000c101924 */
[----:B------:R-:W-:Y:S05]  /*4470*/  BRA `(.L_x_18714) ;  /* 0x0000000800ac7947 */ /* 0x000fea0003800000 */
.L_x_18718:
[----:B------:R-:W1:Y:S02]  /*4480*/  I2F.S16 R0, R11 ;  /* 0x0000000b00007306 */ /* 0x000e640000101400 */
[----:B-1----:R-:W-:-:S05]  /*4490*/  F2FP.F16.F32.PACK_AB R0, RZ, R0 ;  /* 0x00000000ff00723e */ /* 0x002fca00000000ff */
[----:B------:R1:W-:Y:S01]  /*44a0*/  STG.E.U16 desc[UR36][R8.64], R0 ;  /* 0x0000000008007986 */ /* 0x0003e2000c101524 */
[----:B------:R-:W-:Y:S05]  /*44b0*/  BRA `(.L_x_18714) ;  /* 0x00000008009c7947 */ /* 0x000fea0003800000 */
.L_x_18717:
[----:B------:R-:W-:-:S13]  /*44c0*/  ISETP.NE.AND P0, PT, R0, 0x7, PT ;  /* 0x000000070000780c */ /* 0x000fda0003f05270 */
[----:B------:R-:W-:Y:S05]  /*44d0*/  @!P0 BRA `(.L_x_18719) ;  /* 0x0000000000348947 */ /* 0x000fea0003800000 */
[----:B------:R-:W-:-:S13]  /*44e0*/  ISETP.NE.AND P0, PT, R0, 0x8, PT ;  /* 0x000000080000780c */ /* 0x000fda0003f05270 */
[----:B------:R-:W-:Y:S05]  /*44f0*/  @!P0 BRA `(.L_x_18720) ;  /* 0x0000000000188947 */ /* 0x000fea0003800000 */
[----:B------:R-:W-:-:S13]  /*4500*/  ISETP.NE.AND P0, PT, R0, 0x9, PT ;  /* 0x000000090000780c */ /* 0x000fda0003f05270 */
[----:B------:R-:W-:Y:S05]  /*4510*/  @P0 BRA `(.L_x_18713) ;  /* 0x0000000400f00947 */ /* 0x000fea0003800000 */
[----:B------:R-:W1:Y:S01]  /*4520*/  I2F.S16 R4, R11 ;  /* 0x0000000b00047306 */ /* 0x000e620000101400 */
[----:B------:R-:W-:-:S05]  /*4530*/  IMAD.MOV.U32 R5, RZ, RZ, RZ ;  /* 0x000000ffff057224 */ /* 0x000fca00078e00ff */
[----:B-1----:R1:W-:Y:S01]  /*4540*/  STG.E.64 desc[UR36][R8.64], R4 ;  /* 0x0000000408007986 */ /* 0x0023e2000c101b24 */
[----:B------:R-:W-:Y:S05]  /*4550*/  BRA `(.L_x_18714) ;  /* 0x0000000800747947 */ /* 0x000fea0003800000 */
.L_x_18720:
[----:B------:R-:W1:Y:S02]  /*4560*/  I2F.S16 R11, R11 ;  /* 0x0000000b000b7306 */ /* 0x000e640000101400 */
[----:B-1----:R-:W-:-:S04]  /*4570*/  F2FP.F16.F32.PACK_AB R3, RZ, R11 ;  /* 0x0000000bff03723e */ /* 0x002fc800000000ff */
[----:B------:R-:W-:-:S05]  /*4580*/  PRMT R3, R3, 0x5410, RZ ;  /* 0x0000541003037816 */ /* 0x000fca00000000ff */
[----:B------:R1:W-:Y:S01]  /*4590*/  STG.E desc[UR36][R8.64], R3 ;  /* 0x0000000308007986 */ /* 0x0003e2000c101924 */
[----:B------:R-:W-:Y:S05]  /*45a0*/  BRA `(.L_x_18714) ;  /* 0x0000000800607947 */ /* 0x000fea0003800000 */
.L_x_18719:
[----:B------:R-:W1:Y:S02]  /*45b0*/  I2F.F64.S16 R4, R11 ;  /* 0x0000000b00047312 */ /* 0x000e640000101c00 */
[----:B-1----:R1:W-:Y:S01]  /*45c0*/  STG.E.64 desc[UR36][R8.64], R4 ;  /* 0x0000000408007986 */ /* 0x0023e2000c101b24 */
[----:B------:R-:W-:Y:S05]  /*45d0*/  BRA `(.L_x_18714) ;  /* 0x0000000800547947 */ /* 0x000fea0003800000 */
.L_x_18709:
        /* <DEDUP_REMOVED lines=10> */
.L_x_18723:
[----:B------:R-:W1:Y:S01]  /*4680*/  I2F.F64.S16 R4, R11 ;  /* 0x0000000b00047312 */ /* 0x000e620000101c00 */
[----:B0---4-:R-:W-:-:S05]  /*4690*/  CS2R R6, SRZ ;  /* 0x0000000000067805 */ /* 0x011fca000001ff00 */
[----:B-1----:R0:W-:Y:S01]  /*46a0*/  STG.E.128 desc[UR36][R8.64], R4 ;  /* 0x0000000408007986 */ /* 0x0021e2000c101d24 */
[----:B------:R-:W-:Y:S05]  /*46b0*/  BRA `(.L_x_18714) ;  /* 0x00000008001c7947 */ /* 0x000fea0003800000 */
.L_x_18722:
[----:B------:R-:W-:-:S13]  /*46c0*/  ISETP.NE.AND P0, PT, R0, 0xf, PT ;  /* 0x0000000f0000780c */ /* 0x000fda0003f05270 */
[----:B------:R-:W-:Y:S05]  /*46d0*/  @!P0 BRA `(.L_x_18724) ;  /* 0x0000000000888947 */ /* 0x000fea0003800000 */
[----:B------:R-:W-:-:S13]  /*46e0*/  ISETP.NE.AND P0, PT, R0, 0x17, PT ;  /* 0x000000170000780c */ /* 0x000fda0003f05270 */
[----:B------:R-:W-:Y:S05]  /*46f0*/  @!P0 BRA `(.L_x_18725) ;  /* 0x0000000000408947 */ /* 0x000fea0003800000 */
[----:B------:R-:W-:-:S13]  /*4700*/  ISETP.NE.AND P0, PT, R0, 0x18, PT ;  /* 0x000000180000780c */ /* 0x000fda0003f05270 */
[----:B------:R-:W-:Y:S05]  /*4710*/  @P0 BRA `(.L_x_18713) ;  /* 0x0000000400700947 */ /* 0x000fea0003800000 */
[----:B------:R-:W1:Y:S01]  /*4720*/  I2F.S16 R11, R11 ;  /* 0x0000000b000b7306 */ /* 0x000e620000101400 */
[----:B------:R-:W-:Y:S01]  /*4730*/  BSSY.RECONVERGENT B0, `(.L_x_18726) ;  /* 0x000000a000007945 */ /* 0x000fe20003800200 */
[----:B------:R-:W-:Y:S01]  /*4740*/  IMAD.MOV.U32 R3, RZ, RZ, 0x7f ;  /* 0x0000007fff037424 */ /* 0x000fe200078e00ff */
[----:B-1----:R-:W-:-:S13]  /*4750*/  ISETP.GT.U32.AND P0, PT, R11, 0x43efffff, PT ;  /* 0x43efffff0b00780c */ /* 0x002fda0003f04070 */
[----:B------:R-:W-:Y:S05]  /*4760*/  @P0 BRA `(.L_x_18727) ;  /* 0x0000000000180947 */ /* 0x000fea0003800000 */
[----:B------:R-:W-:-:S13]  /*4770*/  ISETP.GT.U32.AND P0, PT, R11, 0x3c7fffff, PT ;  /* 0x3c7fffff0b00780c */ /* 0x000fda0003f04070 */
[----:B------:R-:W-:Y:S01]  /*4780*/  @P0 SHF.R.U32.HI R0, RZ, 0x14, R11 ;  /* 0x00000014ff000819 */ /* 0x000fe2000001160b */
[----:B------:R-:W-:-:S03]  /*4790*/  @!P0 FADD.FTZ R3, R11, 16384 ;  /* 0x468000000b038421 */ /* 0x000fc60000010000 */
[----:B------:R-:W-:-:S04]  /*47a0*/  @P0 LOP3.LUT R0, R0, 0x1, RZ, 0xc0, !PT ;  /* 0x0000000100000812 */ /* 0x000fc800078ec0ff */
[----:B------:R-:W-:-:S04]  /*47b0*/  @P0 IADD3 R0, PT, PT, R11, 0x407ffff, R0 ;  /* 0x0407ffff0b000810 */ /* 0x000fc80007ffe000 */
[----:B------:R-:W-:-:S07]  /*47c0*/  @P0 SHF.R.U32.HI R3, RZ, 0x14, R0 ;  /* 0x00000014ff030819 */ /* 0x000fce0000011600 */
.L_x_18727:
[----:B------:R-:W-:Y:S05]  /*47d0*/  BSYNC.RECONVERGENT B0 ;  /* 0x0000000000007941 */ /* 0x000fea0003800200 */
.L_x_18726:
[----:B------:R1:W-:Y:S01]  /*47e0*/  STG.E.U8 desc[UR36][R8.64], R3 ;  /* 0x0000000308007986 */ /* 0x0003e2000c101124 */
[----:B------:R-:W-:Y:S05]  /*47f0*/  BRA `(.L_x_18714) ;  /* 0x0000000400cc7947 */ /* 0x000fea0003800000 */
.L_x_18725:
[----:B------:R-:W1:Y:S02]  /*4800*/  I2F.S16 R11, R11 ;  /* 0x0000000b000b7306 */ /* 0x000e640000101400 */
[----:B-1----:R-:W-:-:S13]  /*4810*/  ISETP.GE.U32.AND P1, PT, R11, 0x47800000, PT ;  /* 0x478000000b00780c */ /* 0x002fda0003f26070 */
[----:B------:R-:W-:Y:S01]  /*4820*/  @P1 IMAD.MOV.U32 R3, RZ, RZ, 0x7f ;  /* 0x0000007fff031424 */ /* 0x000fe200078e00ff */
[----:B------:R-:W-:-:S04]  /*4830*/  @P1 ISETP.GT.U32.AND P0, PT, R11, 0x7f800000, PT ;  /* 0x7f8000000b00180c */ /* 0x000fc80003f04070 */
[----:B------:R-:W-:-:S05]  /*4840*/  @P1 SEL R3, R3, 0x7c, P0 ;  /* 0x0000007c03031807 */ /* 0x000fca0000000000 */
[----:B------:R1:W-:Y:S01]  /*4850*/  @P1 STG.E.U8 desc[UR36][R8.64], R3 ;  /* 0x0000000308001986 */ /* 0x0003e2000c101124 */
[----:B------:R-:W-:Y:S05]  /*4860*/  @P1 BRA `(.L_x_18714) ;  /* 0x0000000400b01947 */ /* 0x000fea0003800000 */
[----:B------:R-:W-:-:S13]  /*4870*/  ISETP.GT.U32.AND P0, PT, R11, 0x387fffff, PT ;  /* 0x387fffff0b00780c */ /* 0x000fda0003f04070 */
[----:B------:R-:W-:Y:S01]  /*4880*/  @P0 SHF.R.U32.HI R0, RZ, 0x15, R11 ;  /* 0x00000015ff000819 */ /* 0x000fe2000001160b */
[----:B-1----:R-:W-:-:S03]  /*4890*/  @!P0 FADD.FTZ R3, R11, 128 ;  /* 0x430000000b038421 */ /* 0x002fc60000010000 */
[----:B------:R-:W-:Y:S02]  /*48a0*/  @P0 LOP3.LUT R0, R0, 0x1, RZ, 0xc0, !PT ;  /* 0x0000000100000812 */ /* 0x000fe400078ec0ff */
[----:B------:R1:W-:Y:S02]  /*48b0*/  @!P0 STG.E.U8 desc[UR36][R8.64], R3 ;  /* 0x0000000308008986 */ /* 0x0003e4000c101124 */
[----:B------:R-:W-:-:S04]  /*48c0*/  @P0 IADD3 R0, PT, PT, R11, 0x80fffff, R0 ;  /* 0x080fffff0b000810 */ /* 0x000fc80007ffe000 */
[----:B------:R-:W-:-:S05]  /*48d0*/  @P0 SHF.R.U32.HI R5, RZ, 0x15, R0 ;  /* 0x00000015ff050819 */ /* 0x000fca0000011600 */
[----:B------:R1:W-:Y:S01]  /*48e0*/  @P0 STG.E.U8 desc[UR36][R8.64], R5 ;  /* 0x0000000508000986 */ /* 0x0003e2000c101124 */
[----:B------:R-:W-:Y:S05]  /*48f0*/  BRA `(.L_x_18714) ;  /* 0x00000004008c7947 */ /* 0x000fea0003800000 */
.L_x_18724:
[----:B------:R-:W1:Y:S02]  /*4900*/  I2F.S16 R0, R11 ;  /* 0x0000000b00007306 */ /* 0x000e640000101400 */
[----:B-1----:R-:W-:-:S05]  /*4910*/  F2FP.BF16.F32.PACK_AB R0, RZ, R0 ;  /* 0x00000000ff00723e */ /* 0x002fca00000010ff */
[----:B------:R1:W-:Y:S01]  /*4920*/  STG.E.U16 desc[UR36][R8.64], R0 ;  /* 0x0000000008007986 */ /* 0x0003e2000c101524 */
[----:B------:R-:W-:Y:S05]  /*4930*/  BRA `(.L_x_18714) ;  /* 0x00000004007c7947 */ /* 0x000fea0003800000 */
.L_x_18721:
        /* <DEDUP_REMOVED lines=10> */
.L_x_18730:
[----:B------:R-:W1:Y:S01]  /*49e0*/  I2F.S16 R11, R11 ;  /* 0x0000000b000b7306 */ /* 0x000e620000101400 */
[----:B------:R-:W-:Y:S01]  /*49f0*/  BSSY.RECONVERGENT B0, `(.L_x_18731) ;  /* 0x0000011000007945 */ /* 0x000fe20003800200 */
[----:B------:R-:W-:Y:S01]  /*4a00*/  IMAD.MOV.U32 R4, RZ, RZ, 0x80 ;  /* 0x00000080ff047424 */ /* 0x000fe200078e00ff */
[----:B-1----:R-:W-:-:S13]  /*4a10*/  ISETP.GT.U32.AND P0, PT, R11, 0x437fffff, PT ;  /* 0x437fffff0b00780c */ /* 0x002fda0003f04070 */
        /* <DEDUP_REMOVED lines=8> */
.L_x_18733:
[----:B------:R-:W-:-:S04]  /*4aa0*/  SHF.R.U32.HI R0, RZ, 0x14, R11 ;  /* 0x00000014ff007819 */ /* 0x000fc8000001160b */
[----:B------:R-:W-:-:S04]  /*4ab0*/  LOP3.LUT R0, R0, 0x1, RZ, 0xc0, !PT ;  /* 0x0000000100007812 */ /* 0x000fc800078ec0ff */
[----:B------:R-:W-:-:S04]  /*4ac0*/  IADD3 R0, PT, PT, R11, 0x487ffff, R0 ;  /* 0x0487ffff0b007810 */ /* 0x000fc80007ffe000 */
[----:B------:R-:W-:-:S04]  /*4ad0*/  SHF.R.U32.HI R0, RZ, 0x14, R0 ;  /* 0x00000014ff007819 */ /* 0x000fc80000011600 */
[----:B------:R-:W-:-:S07]  /*4ae0*/  LOP3.LUT R0, R0, 0xff, RZ, 0xc0, !PT ;  /* 0x000000ff00007812 */ /* 0x000fce00078ec0ff */
.L_x_18734:
[----:B------:R-:W-:-:S07]  /*4af0*/  PRMT R4, R0, 0x7610, R4 ;  /* 0x0000761000047816 */ /* 0x000fce0000000004 */
.L_x_18732:
[----:B------:R-:W-:Y:S05]  /*4b00*/  BSYNC.RECONVERGENT B0 ;  /* 0x0000000000007941 */ /* 0x000fea0003800200 */
.L_x_18731:
[----:B------:R2:W-:Y:S01]  /*4b10*/  STG.E.U8 desc[UR36][R8.64], R4 ;  /* 0x0000000408007986 */ /* 0x0005e2000c101124 */
[----:B------:R-:W-:Y:S05]  /*4b20*/  BRA `(.L_x_18714) ;  /* 0x0000000400007947 */ /* 0x000fea0003800000 */
.L_x_18729:
        /* <DEDUP_REMOVED lines=12> */
.L_x_18737:
[----:B------:R-:W-:-:S04]  /*4bf0*/  SHF.R.U32.HI R0, RZ, 0x15, R11 ;  /* 0x00000015ff007819 */ /* 0x000fc8000001160b */
[----:B------:R-:W-:-:S04]  /*4c00*/  LOP3.LUT R0, R0, 0x1, RZ, 0xc0, !PT ;  /* 0x0000000100007812 */ /* 0x000fc800078ec0ff */
[----:B------:R-:W-:-:S04]  /*4c10*/  IADD3 R0, PT, PT, R11, 0x88fffff, R0 ;  /* 0x088fffff0b007810 */ /* 0x000fc80007ffe000 */
[----:B------:R-:W-:-:S04]  /*4c20*/  SHF.R.U32.HI R0, RZ, 0x15, R0 ;  /* 0x00000015ff007819 */ /* 0x000fc80000011600 */
[----:B------:R-:W-:-:S07]  /*4c30*/  LOP3.LUT R0, R0, 0xff, RZ, 0xc0, !PT ;  /* 0x000000ff00007812 */ /* 0x000fce00078ec0ff */
.L_x_18738:
[----:B------:R-:W-:-:S07]  /*4c40*/  PRMT R4, R0, 0x7610, R4 ;  /* 0x0000761000047816 */ /* 0x000fce0000000004 */
.L_x_18736:
[----:B------:R-:W-:Y:S05]  /*4c50*/  BSYNC.RECONVERGENT B0 ;  /* 0x0000000000007941 */ /* 0x000fea0003800200 */
.L_x_18735:
[----:B------:R3:W-:Y:S01]  /*4c60*/  STG.E.U8 desc[UR36][R8.64], R4 ;  /* 0x0000000408007986 */ /* 0x0007e2000c101124 */
[----:B------:R-:W-:Y:S05]  /*4c70*/  BRA `(.L_x_18714) ;  /* 0x0000000000ac7947 */ /* 0x000fea0003800000 */
.L_x_18728:
[----:B------:R-:W-:-:S13]  /*4c80*/  ISETP.NE.AND P0, PT, R0, 0x1c, PT ;  /* 0x0000001c0000780c */ /* 0x000fda0003f05270 */
[----:B------:R-:W-:Y:S05]  /*4c90*/  @!P0 BRA `(.L_x_18739) ;  /* 0x0000000000a08947 */ /* 0x000fea0003800000 */
[----:B------:R-:W-:-:S13]  /*4ca0*/  ISETP.NE.AND P0, PT, R0, 0x1d, PT ;  /* 0x0000001d0000780c */ /* 0x000fda0003f05270 */
[----:B------:R-:W-:Y:S05]  /*4cb0*/  @!P0 BRA `(.L_x_18740) ;  /* 0x0000000000888947 */ /* 0x000fea0003800000 */
[----:B------:R-:W-:-:S13]  /*4cc0*/  ISETP.NE.AND P0, PT, R0, 0x2c, PT ;  /* 0x0000002c0000780c */ /* 0x000fda0003f05270 */
[----:B------:R-:W-:Y:S05]  /*4cd0*/  @!P0 BRA `(.L_x_18741) ;  /* 0x0000000000448947 */ /* 0x000fea0003800000 */
.L_x_18713:
        /* <DEDUP_REMOVED lines=16> */
.L_x_18742:
[----:B------:R-:W-:Y:S05]  /*4de0*/  BRA `(.L_x_18714) ;  /* 0x0000000000507947 */ /* 0x000fea0003800000 */
.L_x_18741:
[----:B------:R-:W1:Y:S01]  /*4df0*/  I2F.S16 R11, R11 ;  /* 0x0000000b000b7306 */ /* 0x000e620000101400 */
[----:B------:R-:W-:Y:S01]  /*4e00*/  IMAD.MOV.U32 R3, RZ, RZ, 0xff ;  /* 0x000000ffff037424 */ /* 0x000fe200078e00ff */
        /* <DEDUP_REMOVED lines=13> */
.L_x_18740:
[----:B------:R-:W-:Y:S02]  /*4ee0*/  IMAD.MOV.U32 R4, RZ, RZ, R11 ;  /* 0x000000ffff047224 */ /* 0x000fe400078e000b */
[----:B------:R-:W-:-:S05]  /*4ef0*/  IMAD.MOV.U32 R5, RZ, RZ, RZ ;  /* 0x000000ffff057224 */ /* 0x000fca00078e00ff */
[----:B------:R1:W-:Y:S01]  /*4f00*/  STG.E.64 desc[UR36][R8.64], R4 ;  /* 0x0000000408007986 */ /* 0x0003e2000c101b24 */
[----:B------:R-:W-:Y:S05]  /*4f10*/  BRA `(.L_x_18714) ;  /* 0x0000000000047947 */ /* 0x000fea0003800000 */
.L_x_18739:
[----:B------:R1:W-:Y:S02]  /*4f20*/  STG.E desc[UR36][R8.64], R11 ;  /* 0x0000000b08007986 */ /* 0x0003e4000c101924 */
.L_x_18714:
[----:B------:R-:W-:Y:S05]  /*4f30*/  BSYNC.RECONVERGENT B6 ;  /* 0x0000000000067941 */ /* 0x000fea0003800200 */
.L_x_18708:
[----:B------:R-:W-:-:S13]  /*4f40*/  ISETP.GE.AND P0, PT, R2, R19, PT ;  /* 0x000000130200720c */ /* 0x000fda0003f06270 */
[----:B------:R-:W-:Y:S05]  /*4f50*/  @P0 BREAK.RELIABLE B7 ;  /* 0x0000000000070942 */ /* 0x000fea0003800100 */
[----:B------:R-:W-:Y:S05]  /*4f60*/  @P0 BRA `(.L_x_18743) ;  /* 0x0000001800e00947 */ /* 0x000fea0003800000 */
[----:B------:R-:W5:Y:S01]  /*4f70*/  LDCU UR4, c[0x0][0x3a8] ;  /* 0x00007500ff0477ac */ /* 0x000f620008000800 */
[----:B0123--:R-:W0:Y:S01]  /*4f80*/  LDC.64 R8, c[0x0][0x388] ;  /* 0x0000e200ff087b82 */ /* 0x00fe220000000a00 */
        /* <DEDUP_REMOVED lines=19> */
.L_x_18748:
[----:B------:R0:W-:Y:S01]  /*50c0*/  STG.E.U8 desc[UR36][R8.64], R22 ;  /* 0x0000001608007986 */ /* 0x0001e2000c101124 */
[----:B------:R-:W-:Y:S05]  /*50d0*/  BRA `(.L_x_18750) ;  /* 0x0000000c00047947 */ /* 0x000fea0003800000 */
.L_x_18747:
        /* <DEDUP_REMOVED lines=10> */
.L_x_18752:
[----:B------:R0:W-:Y:S01]  /*5180*/  STG.E desc[UR36][R8.64], R22 ;  /* 0x0000001608007986 */ /* 0x0001e2000c101924 */
[----:B------:R-:W-:Y:S05]  /*5190*/  BRA `(.L_x_18750) ;  /* 0x0000000800d47947 */ /* 0x000fea0003800000 */
.L_x_18751:
[----:B------:R0:W-:Y:S01]  /*51a0*/  STG.E.U16 desc[UR36][R8.64], R22 ;  /* 0x0000001608007986 */ /* 0x0001e2000c101524 */
[----:B------:R-:W-:Y:S05]  /*51b0*/  BRA `(.L_x_18750) ;  /* 0x0000000800cc7947 */ /* 0x000fea0003800000 */
.L_x_18746:
        /* <DEDUP_REMOVED lines=9> */
.L_x_18754:
[----:B------:R-:W0:Y:S02]  /*5250*/  I2F.S16 R0, R22 ;  /* 0x0000001600007306 */ /* 0x000e240000101400 */
[----:B0-----:R-:W-:-:S05]  /*5260*/  F2FP.F16.F32.PACK_AB R0, RZ, R0 ;  /* 0x00000000ff00723e */ /* 0x001fca00000000ff */
[----:B------:R0:W-:Y:S01]  /*5270*/  STG.E.U16 desc[UR36][R8.64], R0 ;  /* 0x0000000008007986 */ /* 0x0001e2000c101524 */
[----:B------:R-:W-:Y:S05]  /*5280*/  BRA `(.L_x_18750) ;  /* 0x0000000800987947 */ /* 0x000fea0003800000 */
.L_x_18753:
        /* <DEDUP_REMOVED lines=10> */
.L_x_18756:
[----:B------:R-:W0:Y:S02]  /*5330*/  I2F.S16 R22, R22 ;  /* 0x0000001600167306 */ /* 0x000e240000101400 */
[----:B0-----:R-:W-:-:S04]  /*5340*/  F2FP.F16.F32.PACK_AB R3, RZ, R22 ;  /* 0x00000016ff03723e */ /* 0x001fc800000000ff */
[----:B------:R-:W-:-:S05]  /*5350*/  PRMT R3, R3, 0x5410, RZ ;  /* 0x0000541003037816 */ /* 0x000fca00000000ff */
[----:B------:R0:W-:Y:S01]  /*5360*/  STG.E desc[UR36][R8.64], R3 ;  /* 0x0000000308007986 */ /* 0x0001e2000c101924 */
[----:B------:R-:W-:Y:S05]  /*5370*/  BRA `(.L_x_18750) ;  /* 0x00000008005c7947 */ /* 0x000fea0003800000 */
.L_x_18755:
[----:B------:R-:W0:Y:S02]  /*5380*/  I2F.F64.S16 R4, R22 ;  /* 0x0000001600047312 */ /* 0x000e240000101c00 */
[----:B0-----:R0:W-:Y:S01]  /*5390*/  STG.E.64 desc[UR36][R8.64], R4 ;  /* 0x0000000408007986 */ /* 0x0011e2000c101b24 */
[----:B------:R-:W-:Y:S05]  /*53a0*/  BRA `(.L_x_18750) ;  /* 0x0000000800507947 */ /* 0x000fea0003800000 */
.L_x_18745:
        /* <DEDUP_REMOVED lines=12> */
.L_x_18760:
        /* <DEDUP_REMOVED lines=16> */
.L_x_18763:
[----:B------:R-:W-:-:S07]  /*5570*/  PRMT R4, R0, 0x7610, R4 ;  /* 0x0000761000047816 */ /* 0x000fce0000000004 */
.L_x_18762:
[----:B------:R-:W-:Y:S05]  /*5580*/  BSYNC.RECONVERGENT B0 ;  /* 0x0000000000007941 */ /* 0x000fea0003800200 */
.L_x_18761:
[----:B------:R0:W-:Y:S01]  /*5590*/  STG.E.U8 desc[UR36][R8.64], R4 ;  /* 0x0000000408007986 */ /* 0x0001e2000c101124 */
[----:B------:R-:W-:Y:S05]  /*55a0*/  BRA `(.L_x_18750) ;  /* 0x0000000400d07947 */ /* 0x000fea0003800000 */
.L_x_18759:
        /* <DEDUP_REMOVED lines=16> */
.L_x_18766:
[----:B------:R-:W-:-:S07]  /*56b0*/  PRMT R4, R0, 0x7610, R4 ;  /* 0x0000761000047816 */ /* 0x000fce0000000004 */
.L_x_18765:
[----:B------:R-:W-:Y:S05]  /*56c0*/  BSYNC.RECONVERGENT B0 ;  /* 0x0000000000007941 */ /* 0x000fea0003800200 */
.L_x_18764:
[----:B------:R0:W-:Y:S01]  /*56d0*/  STG.E.U8 desc[UR36][R8.64], R4 ;  /* 0x0000000408007986 */ /* 0x0001e2000c101124 */
[----:B------:R-:W-:Y:S05]  /*56e0*/  BRA `(.L_x_18750) ;  /* 0x0000000400807947 */ /* 0x000fea0003800000 */
.L_x_18758:
        /* <DEDUP_REMOVED lines=21> */
.L_x_18768:
[----:B------:R-:W-:Y:S02]  /*5840*/  IMAD.MOV.U32 R4, RZ, RZ, R22 ;  /* 0x000000ffff047224 */ /* 0x000fe400078e0016 */
[----:B------:R-:W-:-:S05]  /*5850*/  IMAD.MOV.U32 R5, RZ, RZ, RZ ;  /* 0x000000ffff057224 */ /* 0x000fca00078e00ff */
[----:B------:R0:W-:Y:S01]  /*5860*/  STG.E.64 desc[UR36][R8.64], R4 ;  /* 0x0000000408007986 */ /* 0x0001e2000c101b24 */
[----:B------:R-:W-:Y:S05]  /*5870*/  BRA `(.L_x_18750) ;  /* 0x00000004001c7947 */ /* 0x000fea0003800000 */
.L_x_18767:
[----:B------:R0:W-:Y:S01]  /*5880*/  STG.E desc[UR36][R8.64], R22 ;  /* 0x0000001608007986 */ /* 0x0001e2000c101924 */
[----:B------:R-:W-:Y:S05]  /*5890*/  BRA `(.L_x_18750) ;  /* 0x0000000400147947 */ /* 0x000fea0003800000 */
.L_x_18757:
        /* <DEDUP_REMOVED lines=8> */
.L_x_18770:
[----:B------:R-:W0:Y:S01]  /*5920*/  I2F.F64.S16 R4, R22 ;  /* 0x0000001600047312 */ /* 0x000e220000101c00 */
[----:B----4-:R-:W-:-:S05]  /*5930*/  CS2R R6, SRZ ;  /* 0x0000000000067805 */ /* 0x010fca000001ff00 */
[----:B0-----:R0:W-:Y:S01]  /*5940*/  STG.E.128 desc[UR36][R8.64], R4 ;  /* 0x0000000408007986 */ /* 0x0011e2000c101d24 */
[----:B------:R-:W-:Y:S05]  /*5950*/  BRA `(.L_x_18750) ;  /* 0x0000000000e47947 */ /* 0x000fea0003800000 */
.L_x_18769:
[----:B------:R-:W-:-:S13]  /*5960*/  ISETP.NE.AND P0, PT, R0, 0xf, PT ;  /* 0x0000000f0000780c */ /* 0x000fda0003f05270 */
[----:B------:R-:W-:Y:S05]  /*5970*/  @!P0 BRA `(.L_x_18771) ;  /* 0x0000000000d08947 */ /* 0x000fea0003800000 */
[----:B------:R-:W-:-:S13]  /*5980*/  ISETP.NE.AND P0, PT, R0, 0x17, PT ;  /* 0x000000170000780c */ /* 0x000fda0003f05270 */
[----:B------:R-:W-:Y:S05]  /*5990*/  @!P0 BRA `(.L_x_18772) ;  /* 0x0000000000848947 */ /* 0x000fea0003800000 */
[----:B------:R-:W-:-:S13]  /*59a0*/  ISETP.NE.AND P0, PT, R0, 0x18, PT ;  /* 0x000000180000780c */ /* 0x000fda0003f05270 */
[----:B------:R-:W-:Y:S05]  /*59b0*/  @!P0 BRA `(.L_x_18773) ;  /* 0x0000000000448947 */ /* 0x000fea0003800000 */
.L_x_18749:
[----:B------:R-:W-:Y:S01]  /*59c0*/  MOV R14, 0x0 ;  /* 0x00000000000e7802 */ /* 0x000fe20000000f00 */
[----:B------:R-:W0:Y:S01]  /*59d0*/  LDCU.64 UR4, c[0x4][0x198] ;  /* 0x01003300ff0477ac */ /* 0x000e220008000a00 */
[----:B------:R-:W-:Y:S02]  /*59e0*/  IMAD.MOV.U32 R8, RZ, RZ, 0x65 ;  /* 0x00000065ff087424 */ /* 0x000fe400078e00ff */
[----:B------:R-:W-:Y:S01]  /*59f0*/  IMAD.MOV.U32 R12, RZ, RZ, 0x1 ;  /* 0x00000001ff0c7424 */ /* 0x000fe200078e00ff */
[----:B------:R-:W4:Y:S01]  /*5a00*/  LDCU.64 UR6, c[0x4][0x1a0] ;  /* 0x01003400ff0677ac */ /* 0x000f220008000a00 */
[----:B------:R-:W1:Y:S01]  /*5a10*/  LDC.64 R14, c[0x4][R14] ;  /* 0x010000000e0e7b82 */ /* 0x000e620000000a00 */
[----:B------:R-:W-:Y:S01]  /*5a20*/  IMAD.MOV.U32 R13, RZ, RZ, RZ ;  /* 0x000000ffff0d7224 */ /* 0x000fe200078e00ff */
[----:B------:R-:W2:Y:S01]  /*5a30*/  LDCU.64 UR8, c[0x4][0x10] ;  /* 0x01000200ff0877ac */ /* 0x000ea20008000a00 */
[----:B0-----:R-:W-:Y:S02]  /*5a40*/  IMAD.U32 R4, RZ, RZ, UR4 ;  /* 0x00000004ff047e24 */ /* 0x001fe4000f8e00ff */
[----:B------:R-:W-:-:S02]  /*5a50*/  IMAD.U32 R5, RZ, RZ, UR5 ;  /* 0x00000005ff057e24 */ /* 0x000fc4000f8e00ff */
[----:B----4-:R-:W-:Y:S02]  /*5a60*/  IMAD.U32 R6, RZ, RZ, UR6 ;  /* 0x00000006ff067e24 */ /* 0x010fe4000f8e00ff */
[----:B------:R-:W-:Y:S02]  /*5a70*/  IMAD.U32 R7, RZ, RZ, UR7 ;  /* 0x00000007ff077e24 */ /* 0x000fe4000f8e00ff */
[----:B--2---:R-:W-:Y:S02]  /*5a80*/  IMAD.U32 R10, RZ, RZ, UR8 ;  /* 0x00000008ff0a7e24 */ /* 0x004fe4000f8e00ff */
[----:B------:R-:W-:-:S07]  /*5a90*/  IMAD.U32 R11, RZ, RZ, UR9 ;  /* 0x00000009ff0b7e24 */ /* 0x000fce000f8e00ff */
[----:B------:R-:W-:-:S07]  /*5aa0*/  LEPC R20, `(.L_x_18774) ;  /* 0x000000001014794e */ /* 0x000fce0000000000 */
[----:B-1----:R-:W-:Y:S05]  /*5ab0*/  CALL.ABS.NOINC R14 ;  /* 0x000000000e007343 */ /* 0x002fea0003c00000 */
.L_x_18774:
[----:B------:R-:W-:Y:S05]  /*5ac0*/  BRA `(.L_x_18750) ;  /* 0x0000000000887947 */ /* 0x000fea0003800000 */
.L_x_18773:
        /* <DEDUP_REMOVED lines=11> */
.L_x_18776:
[----:B------:R-:W-:Y:S05]  /*5b80*/  BSYNC.RECONVERGENT B0 ;  /* 0x0000000000007941 */ /* 0x000fea0003800200 */
.L_x_18775:
[----:B------:R1:W-:Y:S01]  /*5b90*/  STG.E.U8 desc[UR36][R8.64], R3 ;  /* 0x0000000308007986 */ /* 0x0003e2000c101124 */
[----:B------:R-:W-:Y:S05]  /*5ba0*/  BRA `(.L_x_18750) ;  /* 0x0000000000507947 */ /* 0x000fea0003800000 */
.L_x_18772:
        /* <DEDUP_REMOVED lines=12> */
.L_x_18777:
[----:B------:R-:W-:Y:S01]  /*5c70*/  IMAD.MOV.U32 R3, RZ, RZ, 0x7f ;  /* 0x0000007fff037424 */ /* 0x000fe200078e00ff */
[----:B------:R-:W-:-:S04]  /*5c80*/  ISETP.GT.U32.AND P0, PT, R5, 0x7f800000, PT ;  /* 0x7f8000000500780c */ /* 0x000fc80003f04070 */
[----:B------:R-:W-:-:S05]  /*5c90*/  SEL R3, R3, 0x7c, P0 ;  /* 0x0000007c03037807 */ /* 0x000fca0000000000 */
[----:B------:R2:W-:Y:S01]  /*5ca0*/  STG.E.U8 desc[UR36][R8.64], R3 ;  /* 0x0000000308007986 */ /* 0x0005e2000c101124 */
[----:B------:R-:W-:Y:S05]  /*5cb0*/  BRA `(.L_x_18750) ;  /* 0x00000000000c7947 */ /* 0x000fea0003800000 */
.L_x_18771:
[----:B------:R-:W0:Y:S02]  /*5cc0*/  I2F.S16 R0, R22 ;  /* 0x0000001600007306 */ /* 0x000e240000101400 */
[----:B0-----:R-:W-:-:S05]  /*5cd0*/  F2FP.BF16.F32.PACK_AB R0, RZ, R0 ;  /* 0x00000000ff00723e */ /* 0x001fca00000010ff */
[----:B------:R0:W-:Y:S02]  /*5ce0*/  STG.E.U16 desc[UR36][R8.64], R0 ;  /* 0x0000000008007986 */ /* 0x0001e4000c101524 */
.L_x_18750:
[----:B------:R-:W-:Y:S05]  /*5cf0*/  BSYNC.RECONVERGENT B6 ;  /* 0x0000000000067941 */ /* 0x000fea0003800200 */
.L_x_18744:
[----:B------:R-:W-:-:S07]  /*5d00*/  VIADD R2, R2, 0x80 ;  /* 0x0000008002027836 */ /* 0x000fce0000000000 */
.L_x_18707:
[----:B------:R-:W-:-:S13]  /*5d10*/  ISETP.GE.AND P0, PT, R2, R19, PT ;  /* 0x000000130200720c */ /* 0x000fda0003f06270 */
[----:B------:R-:W-:Y:S05]  /*5d20*/  @P0 BREAK.RELIABLE B7 ;  /* 0x0000000000070942 */ /* 0x000fea0003800100 */
[----:B------:R-:W-:Y:S05]  /*5d30*/  @P0 BRA `(.L_x_18743) ;  /* 0x0000000c006c0947 */ /* 0x000fea0003800000 */
[----:B------:R-:W-:Y:S05]  /*5d40*/  BSYNC.RELIABLE B7 ;  /* 0x0000000000077941 */ /* 0x000fea0003800100 */
.L_x_18706:
        /* <DEDUP_REMOVED lines=21> */
.L_x_18782:
[----:B------:R0:W-:Y:S01]  /*5ea0*/  STG.E.U8 desc[UR36][R8.64], R18 ;  /* 0x0000001208007986 */ /* 0x0001e2000c101124 */
[----:B------:R-:W-:Y:S05]  /*5eb0*/  BRA `(.L_x_18784) ;  /* 0x0000000c00047947 */ /* 0x000fea0003800000 */
.L_x_18781:
        /* <DEDUP_REMOVED lines=10> */
.L_x_18786:
[----:B------:R0:W-:Y:S01]  /*5f60*/  STG.E desc[UR36][R8.64], R18 ;  /* 0x0000001208007986 */ /* 0x0001e2000c101924 */
[----:B------:R-:W-:Y:S05]  /*5f70*/  BRA `(.L_x_18784) ;  /* 0x0000000800d47947 */ /* 0x000fea0003800000 */
.L_x_18785:
[----:B------:R0:W-:Y:S01]  /*5f80*/  STG.E.U16 desc[UR36][R8.64], R18 ;  /* 0x0000001208007986 */ /* 0x0001e2000c101524 */
[----:B------:R-:W-:Y:S05]  /*5f90*/  BRA `(.L_x_18784) ;  /* 0x0000000800cc7947 */ /* 0x000fea0003800000 */
.L_x_18780:
        /* <DEDUP_REMOVED lines=9> */
.L_x_18788:
[----:B------:R-:W0:Y:S02]  /*6030*/  I2F.S16 R0, R18 ;  /* 0x0000001200007306 */ /* 0x000e240000101400 */
[----:B0-----:R-:W-:-:S05]  /*6040*/  F2FP.F16.F32.PACK_AB R0, RZ, R0 ;  /* 0x00000000ff00723e */ /* 0x001fca00000000ff */
[----:B------:R0:W-:Y:S01]  /*6050*/  STG.E.U16 desc[UR36][R8.64], R0 ;  /* 0x0000000008007986 */ /* 0x0001e2000c101524 */
[----:B------:R-:W-:Y:S05]  /*6060*/  BRA `(.L_x_18784) ;  /* 0x0000000800987947 */ /* 0x000fea0003800000 */
.L_x_18787:
        /* <DEDUP_REMOVED lines=10> */
.L_x_18790:
[----:B------:R-:W0:Y:S02]  /*6110*/  I2F.S16 R18, R18 ;  /* 0x0000001200127306 */ /* 0x000e240000101400 */
[----:B0-----:R-:W-:-:S04]  /*6120*/  F2FP.F16.F32.PACK_AB R3, RZ, R18 ;  /* 0x00000012ff03723e */ /* 0x001fc800000000ff */
[----:B------:R-:W-:-:S05]  /*6130*/  PRMT R3, R3, 0x5410, RZ ;  /* 0x0000541003037816 */ /* 0x000fca00000000ff */
[----:B------:R0:W-:Y:S01]  /*6140*/  STG.E desc[UR36][R8.64], R3 ;  /* 0x0000000308007986 */ /* 0x0001e2000c101924 */
[----:B------:R-:W-:Y:S05]  /*6150*/  BRA `(.L_x_18784) ;  /* 0x00000008005c7947 */ /* 0x000fea0003800000 */
.L_x_18789:
[----:B------:R-:W0:Y:S02]  /*6160*/  I2F.F64.S16 R4, R18 ;  /* 0x0000001200047312 */ /* 0x000e240000101c00 */
[----:B0-----:R0:W-:Y:S01]  /*6170*/  STG.E.64 desc[UR36][R8.64], R4 ;  /* 0x0000000408007986 */ /* 0x0011e2000c101b24 */
[----:B------:R-:W-:Y:S05]  /*6180*/  BRA `(.L_x_18784) ;  /* 0x0000000800507947 */ /* 0x000fea0003800000 */
.L_x_18779:
        /* <DEDUP_REMOVED lines=12> */
.L_x_18794:
        /* <DEDUP_REMOVED lines=16> */
.L_x_18797:
[----:B------:R-:W-:-:S07]  /*6350*/  PRMT R4, R0, 0x7610, R4 ;  /* 0x0000761000047816 */ /* 0x000fce0000000004 */
.L_x_18796:
[----:B------:R-:W-:Y:S05]  /*6360*/  BSYNC.RECONVERGENT B0 ;  /* 0x0000000000007941 */ /* 0x000fea0003800200 */
.L_x_18795:
[----:B------:R0:W-:Y:S01]  /*6370*/  STG.E.U8 desc[UR36][R8.64], R4 ;  /* 0x0000000408007986 */ /* 0x0001e2000c101124 */
[----:B------:R-:W-:Y:S05]  /*6380*/  BRA `(.L_x_18784) ;  /* 0x0000000400d07947 */ /* 0x000fea0003800000 */
.L_x_18793:
        /* <DEDUP_REMOVED lines=16> */
.L_x_18800:
[----:B------:R-:W-:-:S07]  /*6490*/  PRMT R4, R0, 0x7610, R4 ;  /* 0x0000761000047816 */ /* 0x000fce0000000004 */
.L_x_18799:
[----:B------:R-:W-:Y:S05]  /*64a0*/  BSYNC.RECONVERGENT B0 ;  /* 0x0000000000007941 */ /* 0x000fea0003800200 */
.L_x_18798:
[----:B------:R0:W-:Y:S01]  /*64b0*/  STG.E.U8 desc[UR36][R8.64], R4 ;  /* 0x0000000408007986 */ /* 0x0001e2000c101124 */
[----:B------:R-:W-:Y:S05]  /*64c0*/  BRA `(.L_x_18784) ;  /* 0x0000000400807947 */ /* 0x000fea0003800000 */
.L_x_18792:
        /* <DEDUP_REMOVED lines=21> */
.L_x_18802:
[----:B------:R-:W-:Y:S02]  /*6620*/  IMAD.MOV.U32 R4, RZ, RZ, R18 ;  /* 0x000000ffff047224 */ /* 0x000fe400078e0012 */
[----:B------:R-:W-:-:S05]  /*6630*/  IMAD.MOV.U32 R5, RZ, RZ, RZ ;  /* 0x000000ffff057224 */ /* 0x000fca00078e00ff */
[----:B------:R0:W-:Y:S01]  /*6640*/  STG.E.64 desc[UR36][R8.64], R4 ;  /* 0x0000000408007986 */ /* 0x0001e2000c101b24 */
[----:B------:R-:W-:Y:S05]  /*6650*/  BRA `(.L_x_18784) ;  /* 0x00000004001c7947 */ /* 0x000fea0003800000 */
.L_x_18801:
[----:B------:R0:W-:Y:S01]  /*6660*/  STG.E desc[UR36][R8.64], R18 ;  /* 0x0000001208007986 */ /* 0x0001e2000c101924 */
[----:B------:R-:W-:Y:S05]  /*6670*/  BRA `(.L_x_18784) ;  /* 0x0000000400147947 */ /* 0x000fea0003800000 */
.L_x_18791:
        /* <DEDUP_REMOVED lines=8> */
.L_x_18804:
[----:B------:R-:W0:Y:S01]  /*6700*/  I2F.F64.S16 R4, R18 ;  /* 0x0000001200047312 */ /* 0x000e220000101c00 */
[----:B----4-:R-:W-:-:S05]  /*6710*/  CS2R R6, SRZ ;  /* 0x0000000000067805 */ /* 0x010fca000001ff00 */
[----:B0-----:R0:W-:Y:S01]  /*6720*/  STG.E.128 desc[UR36][R8.64], R4 ;  /* 0x0000000408007986 */ /* 0x0011e2000c101d24 */
[----:B------:R-:W-:Y:S05]  /*6730*/  BRA `(.L_x_18784) ;  /* 0x0000000000e47947 */ /* 0x000fea0003800000 */
.L_x_18803:
[----:B------:R-:W-:-:S13]  /*6740*/  ISETP.NE.AND P0, PT, R0, 0xf, PT ;  /* 0x0000000f0000780c */ /* 0x000fda0003f05270 */
[----:B------:R-:W-:Y:S05]  /*6750*/  @!P0 BRA `(.L_x_18805) ;  /* 0x0000000000d08947 */ /* 0x000fea0003800000 */
[----:B------:R-:W-:-:S13]  /*6760*/  ISETP.NE.AND P0, PT, R0, 0x17, PT ;  /* 0x000000170000780c */ /* 0x000fda0003f05270 */
[----:B------:R-:W-:Y:S05]  /*6770*/  @!P0 BRA `(.L_x_18806) ;  /* 0x0000000000848947 */ /* 0x000fea0003800000 */
[----:B------:R-:W-:-:S13]  /*6780*/  ISETP.NE.AND P0, PT, R0, 0x18, PT ;  /* 0x000000180000780c */ /* 0x000fda0003f05270 */
[----:B------:R-:W-:Y:S05]  /*6790*/  @!P0 BRA `(.L_x_18807) ;  /* 0x0000000000448947 */ /* 0x000fea0003800000 */
.L_x_18783:
        /* <DEDUP_REMOVED lines=16> */
.L_x_18808:
[----:B------:R-:W-:Y:S05]  /*68a0*/  BRA `(.L_x_18784) ;  /* 0x0000000000887947 */ /* 0x000fea0003800000 */
.L_x_18807:
        /* <DEDUP_REMOVED lines=11> */
.L_x_18810:
[----:B------:R-:W-:Y:S05]  /*6960*/  BSYNC.RECONVERGENT B0 ;  /* 0x0000000000007941 */ /* 0x000fea0003800200 */
.L_x_18809:
[----:B------:R1:W-:Y:S01]  /*6970*/  STG.E.U8 desc[UR36][R8.64], R3 ;  /* 0x0000000308007986 */ /* 0x0003e2000c101124 */
[----:B------:R-:W-:Y:S05]  /*6980*/  BRA `(.L_x_18784) ;  /* 0x0000000000507947 */ /* 0x000fea0003800000 */
.L_x_18806:
        /* <DEDUP_REMOVED lines=12> */
.L_x_18811:
[----:B------:R-:W-:Y:S01]  /*6a50*/  IMAD.MOV.U32 R3, RZ, RZ, 0x7f ;  /* 0x0000007fff037424 */ /* 0x000fe200078e00ff */
[----:B------:R-:W-:-:S04]  /*6a60*/  ISETP.GT.U32.AND P0, PT, R5, 0x7f800000, PT ;  /* 0x7f8000000500780c */ /* 0x000fc80003f04070 */
[----:B------:R-:W-:-:S05]  /*6a70*/  SEL R3, R3, 0x7c, P0 ;  /* 0x0000007c03037807 */ /* 0x000fca0000000000 */
[----:B------:R2:W-:Y:S01]  /*6a80*/  STG.E.U8 desc[UR36][R8.64], R3 ;  /* 0x0000000308007986 */ /* 0x0005e2000c101124 */
[----:B------:R-:W-:Y:S05]  /*6a90*/  BRA `(.L_x_18784) ;  /* 0x00000000000c7947 */ /* 0x000fea0003800000 */
.L_x_18805:
[----:B------:R-:W0:Y:S02]  /*6aa0*/  I2F.S16 R0, R18 ;  /* 0x0000001200007306 */ /* 0x000e240000101400 */
[----:B0-----:R-:W-:-:S05]  /*6ab0*/  F2FP.BF16.F32.PACK_AB R0, RZ, R0 ;  /* 0x00000000ff00723e */ /* 0x001fca00000010ff */
[----:B------:R0:W-:Y:S02]  /*6ac0*/  STG.E.U16 desc[UR36][R8.64], R0 ;  /* 0x0000000008007986 */ /* 0x0001e4000c101524 */
.L_x_18784:
[----:B------:R-:W-:Y:S05]  /*6ad0*/  BSYNC.RECONVERGENT B6 ;  /* 0x0000000000067941 */ /* 0x000fea0003800200 */
.L_x_18778:
[----:B------:R-:W-:-:S07]  /*6ae0*/  VIADD R2, R2, 0x80 ;  /* 0x0000008002027836 */ /* 0x000fce0000000000 */
.L_x_18743:
[----:B------:R-:W-:Y:S05]  /*6af0*/  BSYNC.RECONVERGENT B8 ;  /* 0x0000000000087941 */ /* 0x000fea0003800200 */
.L_x_18705:
[----:B------:R-:W-:-:S13]  /*6b00*/  ISETP.GE.AND P0, PT, R2, R19, PT ;  /* 0x000000130200720c */ /* 0x000fda0003f06270 */
[----:B------:R-:W-:Y:S05]  /*6b10*/  @P0 EXIT ;  /* 0x000000000000094d */ /* 0x000fea0003800000 */
[----:B0123--:R-:W0:Y:S01]  /*6b20*/  LDC.64 R4, c[0x0][0x388] ;  /* 0x0000e200ff047b82 */ /* 0x00fe220000000a00 */
        /* <DEDUP_REMOVED lines=18> */
.L_x_18815:
[----:B------:R-:W-:Y:S01]  /*6c50*/  STG.E.U8 desc[UR36][R2.64], R16 ;  /* 0x0000001002007986 */ /* 0x000fe2000c101124 */
[----:B------:R-:W-:Y:S05]  /*6c60*/  EXIT ;  /* 0x000000000000794d */ /* 0x000fea0003800000 */
.L_x_18814:
        /* <DEDUP_REMOVED lines=9> */
.L_x_18818:
[----:B------:R-:W-:Y:S01]  /*6d00*/  STG.E desc[UR36][R2.64], R16 ;  /* 0x0000001002007986 */ /* 0x000fe2000c101924 */
[----:B------:R-:W-:Y:S05]  /*6d10*/  EXIT ;  /* 0x000000000000794d */ /* 0x000fea0003800000 */
.L_x_18817:
[----:B------:R-:W-:Y:S01]  /*6d20*/  STG.E.U16 desc[UR36][R2.64], R16 ;  /* 0x0000001002007986 */ /* 0x000fe2000c101524 */
[----:B------:R-:W-:Y:S05]  /*6d30*/  EXIT ;  /* 0x000000000000794d */ /* 0x000fea0003800000 */
.L_x_18813:
        /* <DEDUP_REMOVED lines=9> */
.L_x_18820:
[----:B------:R-:W0:Y:S02]  /*6dd0*/  I2F.S16 R0, R16 ;  /* 0x0000001000007306 */ /* 0x000e240000101400 */
[----:B0-----:R-:W-:-:S05]  /*6de0*/  F2FP.F16.F32.PACK_AB R0, RZ, R0 ;  /* 0x00000000ff00723e */ /* 0x001fca00000000ff */
[----:B------:R-:W-:Y:S01]  /*6df0*/  STG.E.U16 desc[UR36][R2.64], R0 ;  /* 0x0000000002007986 */ /* 0x000fe2000c101524 */
[----:B------:R-:W-:Y:S05]  /*6e00*/  EXIT ;  /* 0x000000000000794d */ /* 0x000fea0003800000 */
.L_x_18819:
        /* <DEDUP_REMOVED lines=10> */
.L_x_18822:
[----:B------:R-:W0:Y:S02]  /*6eb0*/  I2F.S16 R16, R16 ;  /* 0x0000001000107306 */ /* 0x000e240000101400 */
[----:B0-----:R-:W-:-:S04]  /*6ec0*/  F2FP.F16.F32.PACK_AB R5, RZ, R16 ;  /* 0x00000010ff05723e */ /* 0x001fc800000000ff */
[----:B------:R-:W-:-:S05]  /*6ed0*/  PRMT R5, R5, 0x5410, RZ ;  /* 0x0000541005057816 */ /* 0x000fca00000000ff */
[----:B------:R-:W-:Y:S01]  /*6ee0*/  STG.E desc[UR36][R2.64], R5 ;  /* 0x0000000502007986 */ /* 0x000fe2000c101924 */
[----:B------:R-:W-:Y:S05]  /*6ef0*/  EXIT ;  /* 0x000000000000794d */ /* 0x000fea0003800000 */
.L_x_18821:
[----:B------:R-:W0:Y:S02]  /*6f00*/  I2F.F64.S16 R16, R16 ;  /* 0x0000001000107312 */ /* 0x000e240000101c00 */
[----:B0-----:R-:W-:Y:S01]  /*6f10*/  STG.E.64 desc[UR36][R2.64], R16 ;  /* 0x0000001002007986 */ /* 0x001fe2000c101b24 */
[----:B------:R-:W-:Y:S05]  /*6f20*/  EXIT ;  /* 0x000000000000794d */ /* 0x000fea0003800000 */
.L_x_18812:
        /* <DEDUP_REMOVED lines=12> */
.L_x_18826:
        /* <DEDUP_REMOVED lines=17> */
.L_x_18828:
[----:B------:R-:W-:Y:S05]  /*7100*/  BSYNC.RECONVERGENT B0 ;  /* 0x0000000000007941 */ /* 0x000fea0003800200 */
.L_x_18827:
[----:B------:R-:W-:Y:S01]  /*7110*/  STG.E.U8 desc[UR36][R2.64], R0 ;  /* 0x0000000002007986 */ /* 0x000fe2000c101124 */
[----:B------:R-:W-:Y:S05]  /*7120*/  EXIT ;  /* 0x000000000000794d */ /* 0x000fea0003800000 */
.L_x_18825:
        /* <DEDUP_REMOVED lines=17> */
.L_x_18830:
[----:B------:R-:W-:Y:S05]  /*7240*/  BSYNC.RECONVERGENT B0 ;  /* 0x0000000000007941 */ /* 0x000fea0003800200 */
.L_x_18829:
[----:B------:R-:W-:Y:S01]  /*7250*/  STG.E.U8 desc[UR36][R2.64], R0 ;  /* 0x0000000002007986 */ /* 0x000fe2000c101124 */
[----:B------:R-:W-:Y:S05]  /*7260*/  EXIT ;  /* 0x000000000000794d */ /* 0x000fea0003800000 */
.L_x_18824:
        /* <DEDUP_REMOVED lines=21> */
.L_x_18832:
[----:B------:R-:W-:-:S05]  /*73c0*/  IMAD.MOV.U32 R17, RZ, RZ, RZ ;  /* 0x000000ffff117224 */ /* 0x000fca00078e00ff */
[----:B------:R-:W-:Y:S01]  /*73d0*/  STG.E.64 desc[UR36][R2.64], R16 ;  /* 0x0000001002007986 */ /* 0x000fe2000c101b24 */
[----:B------:R-:W-:Y:S05]  /*73e0*/  EXIT ;  /* 0x000000000000794d */ /* 0x000fea0003800000 */
.L_x_18831:
[----:B------:R-:W-:Y:S01]  /*73f0*/  STG.E desc[UR36][R2.64], R16 ;  /* 0x0000001002007986 */ /* 0x000fe2000c101924 */
[----:B------:R-:W-:Y:S05]  /*7400*/  EXIT ;  /* 0x000000000000794d */ /* 0x000fea0003800000 */
.L_x_18823:
        /* <DEDUP_REMOVED lines=8> */
.L_x_18834:
[----:B------:R-:W0:Y:S01]  /*7490*/  I2F.F64.S16 R16, R16 ;  /* 0x0000001000107312 */ /* 0x000e220000101c00 */
[----:B------:R-:W-:-:S05]  /*74a0*/  CS2R R18, SRZ ;  /* 0x0000000000127805 */ /* 0x000fca000001ff00 */
[----:B0-----:R-:W-:Y:S01]  /*74b0*/  STG.E.128 desc[UR36][R2.64], R16 ;  /* 0x0000001002007986 */ /* 0x001fe2000c101d24 */
[----:B------:R-:W-:Y:S05]  /*74c0*/  EXIT ;  /* 0x000000000000794d */ /* 0x000fea0003800000 */
.L_x_18833:
[----:B------:R-:W-:-:S13]  /*74d0*/  ISETP.NE.AND P0, PT, R0, 0xf, PT ;  /* 0x0000000f0000780c */ /* 0x000fda0003f05270 */
[----:B------:R-:W-:Y:S05]  /*74e0*/  @!P0 BRA `(.L_x_18835) ;  /* 0x0000000000d48947 */ /* 0x000fea0003800000 */
[----:B------:R-:W-:-:S13]  /*74f0*/  ISETP.NE.AND P0, PT, R0, 0x17, PT ;  /* 0x000000170000780c */ /* 0x000fda0003f05270 */
[----:B------:R-:W-:Y:S05]  /*7500*/  @!P0 BRA `(.L_x_18836) ;  /* 0x0000000000848947 */ /* 0x000fea0003800000 */
[----:B------:R-:W-:-:S13]  /*7510*/  ISETP.NE.AND P0, PT, R0, 0x18, PT ;  /* 0x000000180000780c */ /* 0x000fda0003f05270 */
[----:B------:R-:W-:Y:S05]  /*7520*/  @!P0 BRA `(.L_x_18837) ;  /* 0x0000000000448947 */ /* 0x000fea0003800000 */
.L_x_18816:
[----:B------:R-:W-:Y:S01]  /*7530*/  MOV R0, 0x0 ;  /* 0x0000000000007802 */ /* 0x000fe20000000f00 */
[----:B------:R-:W0:Y:S01]  /*7540*/  LDCU.64 UR4, c[0x4][0x198] ;  /* 0x01003300ff0477ac */ /* 0x000e220008000a00 */
[----:B------:R-:W-:Y:S02]  /*7550*/  IMAD.MOV.U32 R8, RZ, RZ, 0x65 ;  /* 0x00000065ff087424 */ /* 0x000fe400078e00ff */
[----:B------:R1:W2:Y:S01]  /*7560*/  LDC.64 R2, c[0x4][R0] ;  /* 0x0100000000027b82 */ /* 0x0002a20000000a00 */
[----:B------:R-:W4:Y:S01]  /*7570*/  LDCU.64 UR6, c[0x4][0x1a0] ;  /* 0x01003400ff0677ac */ /* 0x000f220008000a00 */
[----:B------:R-:W-:Y:S02]  /*7580*/  IMAD.MOV.U32 R12, RZ, RZ, 0x1 ;  /* 0x00000001ff0c7424 */ /* 0x000fe400078e00ff */
[----:B------:R-:W-:Y:S01]  /*7590*/  IMAD.MOV.U32 R13, RZ, RZ, RZ ;  /* 0x000000ffff0d7224 */ /* 0x000fe200078e00ff */
[----:B------:R-:W3:Y:S01]  /*75a0*/  LDCU.64 UR8, c[0x4][0x10] ;  /* 0x01000200ff0877ac */ /* 0x000ee20008000a00 */
[----:B0-----:R-:W-:-:S02]  /*75b0*/  IMAD.U32 R4, RZ, RZ, UR4 ;  /* 0x00000004ff047e24 */ /* 0x001fc4000f8e00ff */
[----:B------:R-:W-:Y:S02]  /*75c0*/  IMAD.U32 R5, RZ, RZ, UR5 ;  /* 0x00000005ff057e24 */ /* 0x000fe4000f8e00ff */
[----:B----4-:R-:W-:Y:S02]  /*75d0*/  IMAD.U32 R6, RZ, RZ, UR6 ;  /* 0x00000006ff067e24 */ /* 0x010fe4000f8e00ff */
[----:B------:R-:W-:Y:S02]  /*75e0*/  IMAD.U32 R7, RZ, RZ, UR7 ;  /* 0x00000007ff077e24 */ /* 0x000fe4000f8e00ff */
[----:B---3--:R-:W-:Y:S02]  /*75f0*/  IMAD.U32 R10, RZ, RZ, UR8 ;  /* 0x00000008ff0a7e24 */ /* 0x008fe4000f8e00ff */
[----:B-1----:R-:W-:-:S07]  /*7600*/  IMAD.U32 R11, RZ, RZ, UR9 ;  /* 0x00000009ff0b7e24 */ /* 0x002fce000f8e00ff */
[----:B------:R-:W-:-:S07]  /*7610*/  LEPC R20, `(.L_x_18838) ;  /* 0x000000001014794e */ /* 0x000fce0000000000 */
[----:B--2---:R-:W-:Y:S05]  /*7620*/  CALL.ABS.NOINC R2 ;  /* 0x0000000002007343 */ /* 0x004fea0003c00000 */
.L_x_18838:
[----:B------:R-:W-:Y:S05]  /*7630*/  EXIT ;  /* 0x000000000000794d */ /* 0x000fea0003800000 */
.L_x_18837:
[----:B----4-:R-:W0:Y:S01]  /*7640*/  I2F.S16 R7, R16 ;  /* 0x0000001000077306 */ /* 0x010e220000101400 */
        /* <DEDUP_REMOVED lines=10> */
.L_x_18840:
[----:B------:R-:W-:Y:S05]  /*76f0*/  BSYNC.RECONVERGENT B0 ;  /* 0x0000000000007941 */ /* 0x000fea0003800200 */
.L_x_18839:
[----:B------:R-:W-:Y:S01]  /*7700*/  STG.E.U8 desc[UR36][R2.64], R5 ;  /* 0x0000000502007986 */ /* 0x000fe2000c101124 */
[----:B------:R-:W-:Y:S05]  /*7710*/  EXIT ;  /* 0x000000000000794d */ /* 0x000fea0003800000 */
.L_x_18836:
[----:B----4-:R-:W0:Y:S02]  /*7720*/  I2F.S16 R7, R16 ;  /* 0x0000001000077306 */ /* 0x010e240000101400 */
        /* <DEDUP_REMOVED lines=12> */
.L_x_18841:
[----:B------:R-:W-:Y:S01]  /*77f0*/  IMAD.MOV.U32 R5, RZ, RZ, 0x7f ;  /* 0x0000007fff057424 */ /* 0x000fe200078e00ff */
[----:B------:R-:W-:-:S04]  /*7800*/  ISETP.GT.U32.AND P0, PT, R7, 0x7f800000, PT ;  /* 0x7f8000000700780c */ /* 0x000fc80003f04070 */
[----:B------:R-:W-:-:S05]  /*7810*/  SEL R5, R5, 0x7c, P0 ;  /* 0x0000007c05057807 */ /* 0x000fca0000000000 */
[----:B------:R-:W-:Y:S01]  /*7820*/  STG.E.U8 desc[UR36][R2.64], R5 ;  /* 0x0000000502007986 */ /* 0x000fe2000c101124 */
[----:B------:R-:W-:Y:S05]  /*7830*/  EXIT ;  /* 0x000000000000794d */ /* 0x000fea0003800000 */
.L_x_18835:
[----:B------:R-:W0:Y:S02]  /*7840*/  I2F.S16 R0, R16 ;  /* 0x0000001000007306 */ /* 0x000e240000101400 */
[----:B0-----:R-:W-:-:S05]  /*7850*/  F2FP.BF16.F32.PACK_AB R0, RZ, R0 ;  /* 0x00000000ff00723e */ /* 0x001fca00000010ff */
[----:B------:R-:W-:Y:S01]  /*7860*/  STG.E.U16 desc[UR36][R2.64], R0 ;  /* 0x0000000002007986 */ /* 0x000fe2000c101524 */
[----:B------:R-:W-:Y:S05]  /*7870*/  EXIT ;  /* 0x000000000000794d */ /* 0x000fea0003800000 */
.L_x_18842:
        /* <DEDUP_REMOVED lines=16> */
.L_x_23814:


//--------------------- .text._ZN2at6native18elementwise_kernelILi128ELi4EZNS0_22gpu_kernel_impl_nocastIZZZNS0_23logical_not_kernel_cudaERNS_18TensorIteratorBaseEENKUlvE0_clEvENKUlvE7_clEvEUlN3c107complexIfEEE_EEvS4_RKT_EUliE_EEviT1_ --------------------------
	.section	.text._ZN2at6native18elementwise_kernelILi128ELi4EZNS0_22gpu_kernel_impl_nocastIZZZNS0_23logical_not_kernel_cudaERNS_18TensorIteratorBaseEENKUlvE0_clEvENKUlvE7_clEvEUlN3c107complexIfEEE_EEvS4_RKT_EUliE_EEviT1_,"ax",@progbits
	.align	128
        .global         _ZN2at6native18elementwise_kernelILi128ELi4EZNS0_22gpu_kernel_impl_nocastIZZZNS0_23logical_not_kernel_cudaERNS_18TensorIteratorBaseEENKUlvE0_clEvENKUlvE7_clEvEUlN3c107complexIfEEE_EEvS4_RKT_EUliE_EEviT1_
        .type           _ZN2at6native18elementwise_kernelILi128ELi4EZNS0_22gpu_kernel_impl_nocastIZZZNS0_23logical_not_kernel_cudaERNS_18TensorIteratorBaseEENKUlvE0_clEvENKUlvE7_clEvEUlN3c107complexIfEEE_EEvS4_RKT_EUliE_EEviT1_,@function
        .size           _ZN2at6native18elementwise_kernelILi128ELi4EZNS0_22gpu_kernel_impl_nocastIZZZNS0_23logical_not_kernel_cudaERNS_18TensorIteratorBaseEENKUlvE0_clEvENKUlvE7_clEvEUlN3c107complexIfEEE_EEvS4_RKT_EUliE_EEviT1_,(.L_x_23815 - _ZN2at6native18elementwise_kernelILi128ELi4EZNS0_22gpu_kernel_impl_nocastIZZZNS0_23logical_not_kernel_cudaERNS_18TensorIteratorBaseEENKUlvE0_clEvENKUlvE7_clEvEUlN3c107complexIfEEE_EEvS4_RKT_EUliE_EEviT1_)
        .other          _ZN2at6native18elementwise_kernelILi128ELi4EZNS0_22gpu_kernel_impl_nocastIZZZNS0_23logical_not_kernel_cudaERNS_18TensorIteratorBaseEENKUlvE0_clEvENKUlvE7_clEvEUlN3c107complexIfEEE_EEvS4_RKT_EUliE_EEviT1_,@"STO_CUDA_ENTRY STV_DEFAULT"
_ZN2at6native18elementwise_kernelILi128ELi4EZNS0_22gpu_kernel_impl_nocastIZZZNS0_23logical_not_kernel_cudaERNS_18TensorIteratorBaseEENKUlvE0_clEvENKUlvE7_clEvEUlN3c107complexIfEEE_EEvS4_RKT_EUliE_EEviT1_:
.text._ZN2at6native18elementwise_kernelILi128ELi4EZNS0_22gpu_kernel_impl_nocastIZZZNS0_23logical_not_kernel_cudaERNS_18TensorIteratorBaseEENKUlvE0_clEvENKUlvE7_clEvEUlN3c107complexIfEEE_EEvS4_RKT_EUliE_EEviT1_:
        /* <DEDUP_REMOVED lines=15> */
[----:B0-----:R-:W2:Y:S06]  /*00f0*/  LDG.E.64 R4, desc[UR6][R4.64] ;  /* 0x0000000604047981 */ /* 0x001eac000c1e1b00 */
[----:B------:R-:W0:Y:S01]  /*0100*/  LDC.64 R6, c[0x0][0x580] ;  /* 0x00016000ff067b82 */ /* 0x000e220000000a00 */
[----:B------:R-:W-:Y:S02]  /*0110*/  IADD3 R3, PT, PT, R3, 0x80, RZ ;  /* 0x0000008003037810 */ /* 0x000fe40007ffe0ff */
[----:B--2---:R-:W-:-:S02]  /*0120*/  FSETP.NEU.FTZ.AND P0, PT, R4, RZ, PT ;  /* 0x000000ff0400720b */ /* 0x004fc40003f1d000 */
[----:B------:R-:W-:-:S04]  /*0130*/  FSETP.NEU.FTZ.AND P1, PT, R5, RZ, PT ;  /* 0x000000ff0500720b */ /* 0x000fc80003f3d000 */
[----:B------:R-:W-:-:S04]  /*0140*/  PLOP3.LUT P0, PT, P0, P1, PT, 0x2, 0x20 ;  /* 0x000000000020781c */ /* 0x000fc80000702072 */
[----:B------:R-:W-:Y:S02]  /*0150*/  SEL R9, RZ, 0x1, !P0 ;  /* 0x00000001ff097807 */ /* 0x000fe40004000000 */
[----:B------:R-:W-:-:S03]  /*0160*/  ISETP.GE.AND P0, PT, R3, UR4, PT ;  /* 0x0000000403007c0c */ /* 0x000fc6000bf06270 */
[----:B0-----:R0:W-:Y:S10]  /*0170*/  STG.E.U8 desc[UR6][R6.64], R9 ;  /* 0x0000000906007986 */ /* 0x0011f4000c101106 */
[----:B------:R-:W-:Y:S05]  /*0180*/  @P0 BREAK.RELIABLE B1 ;  /* 0x0000000000010942 */ /* 0x000fea0003800100 */
[----:B------:R-:W-:Y:S05]  /*0190*/  @P0 BRA `(.L_x_18847) ;  /* 0x0000000000580947 */ /* 0x000fea0003800000 */
[----:B------:R-:W1:Y:S02]  /*01a0*/  LDC.64 R4, c[0x0][0x588] ;  /* 0x00016200ff047b82 */ /* 0x000e640000000a00 */
[----:B-1----:R-:W2:Y:S06]  /*01b0*/  LDG.E.64 R4, desc[UR6][R4.64] ;  /* 0x0000000604047981 */ /* 0x002eac000c1e1b00 */
[----:B0-----:R-:W0:Y:S01]  /*01c0*/  LDC.64 R6, c[0x0][0x580] ;  /* 0x00016000ff067b82 */ /* 0x001e220000000a00 */
[----:B------:R-:W-:Y:S02]  /*01d0*/  IADD3 R3, PT, PT, R3, 0x80, RZ ;  /* 0x0000008003037810 */ /* 0x000fe40007ffe0ff */
[----:B--2---:R-:W-:-:S02]  /*01e0*/  FSETP.NEU.FTZ.AND P0, PT, R4, RZ, PT ;  /* 0x000000ff0400720b */ /* 0x004fc40003f1d000 */
[----:B------:R-:W-:-:S04]  /*01f0*/  FSETP.NEU.FTZ.AND P1, PT, R5, RZ, PT ;  /* 0x000000ff0500720b */ /* 0x000fc80003f3d000 */
[----:B------:R-:W-:-:S04]  /*0200*/  PLOP3.LUT P0, PT, P0, P1, PT, 0x2, 0x20 ;  /* 0x000000000020781c */ /* 0x000fc80000702072 */
[----:B------:R-:W-:-:S05]  /*0210*/  SEL R9, RZ, 0x1, !P0 ;  /* 0x00000001ff097807 */ /* 0x000fca0004000000 */
[----:B0-----:R0:W-:Y:S04]  /*0220*/  STG.E.U8 desc[UR6][R6.64], R9 ;  /* 0x0000000906007986 */ /* 0x0011e8000c101106 */
.L_x_18846:
[----:B------:R-:W-:-:S13]  /*0230*/  ISETP.GE.AND P0, PT, R3, UR4, PT ;  /* 0x0000000403007c0c */ /* 0x000fda000bf06270 */
[----:B------:R-:W-:Y:S05]  /*0240*/  @P0 BREAK.RELIABLE B1 ;  /* 0x0000000000010942 */ /* 0x000fea0003800100 */
[----:B------:R-:W-:Y:S05]  /*0250*/  @P0 BRA `(.L_x_18847) ;  /* 0x0000000000280947 */ /* 0x000fea0003800000 */
[----:B------:R-:W-:Y:S05]  /*0260*/  BSYNC.RELIABLE B1 ;  /* 0x0000000000017941 */ /* 0x000fea0003800100 */
.L_x_18845:
        /* <DEDUP_REMOVED lines=9> */
.L_x_18847:
[----:B------:R-:W-:Y:S05]  /*0300*/  BSYNC.RECONVERGENT B0 ;  /* 0x0000000000007941 */ /* 0x000fea0003800200 */
.L_x_18844:
[----:B------:R-:W-:Y:S05]  /*0310*/  WARPSYNC.ALL ;  /* 0x0000000000007948 */ /* 0x000fea0003800000 */
[----:B------:R-:W-:-:S13]  /*0320*/  ISETP.GE.AND P0, PT, R3, UR4, PT ;  /* 0x0000000403007c0c */ /* 0x000fda000bf06270 */
[----:B------:R-:W-:Y:S05]  /*0330*/  @P0 EXIT ;  /* 0x000000000000094d */ /* 0x000fea0003800000 */
[----:B------:R-:W2:Y:S02]  /*0340*/  LDC.64 R2, c[0x0][0x588] ;  /* 0x00016200ff027b82 */ /* 0x000ea40000000a00 */
[----:B--2---:R-:W2:Y:S06]  /*0350*/  LDG.E.64 R2, desc[UR6][R2.64] ;  /* 0x0000000602027981 */ /* 0x004eac000c1e1b00 */
[----:B------:R-:W3:Y:S01]  /*0360*/  LDC.64 R4, c[0x0][0x580] ;  /* 0x00016000ff047b82 */ /* 0x000ee20000000a00 */
[----:B--2---:R-:W-:Y:S02]  /*0370*/  FSETP.NEU.FTZ.AND P0, PT, R2, RZ, PT ;  /* 0x000000ff0200720b */ /* 0x004fe40003f1d000 */
[----:B------:R-:W-:-:S04]  /*0380*/  FSETP.NEU.FTZ.AND P1, PT, R3, RZ, PT ;  /* 0x000000ff0300720b */ /* 0x000fc80003f3d000 */
[----:B------:R-:W-:-:S04]  /*0390*/  PLOP3.LUT P0, PT, P0, P1, PT, 0x2, 0x20 ;  /* 0x000000000020781c */ /* 0x000fc80000702072 */
[----:B01----:R-:W-:-:S05]  /*03a0*/  SEL R7, RZ, 0x1, !P0 ;  /* 0x00000001ff077807 */ /* 0x003fca0004000000 */
[----:B---3--:R-:W-:Y:S01]  /*03b0*/  STG.E.U8 desc[UR6][R4.64], R7 ;  /* 0x0000000704007986 */ /* 0x008fe2000c101106 */
[----:B------:R-:W-:Y:S05]  /*03c0*/  EXIT ;  /* 0x000000000000794d */ /* 0x000fea0003800000 */
.L_x_18843:
        /* <DEDUP_REMOVED lines=306> */
.L_x_18851:
[----:B------:R-:W0:Y:S02]  /*16f0*/  LDCU.128 UR8, c[0x0][0x580] ;  /* 0x0000b000ff0877ac */ /* 0x000e240008000c00 */
[----:B0-----:R-:W-:-:S04]  /*1700*/  IADD3 R6, P0, PT, R4, UR10, RZ ;  /* 0x0000000a04067c10 */ /* 0x001fc8000ff1e0ff */
[----:B------:R-:W-:-:S06]  /*1710*/  IADD3.X R7, PT, PT, RZ, UR11, RZ, P0, !PT ;  /* 0x0000000bff077c10 */ /* 0x000fcc00087fe4ff */
[----:B------:R-:W2:Y:S01]  /*1720*/  LDG.E.64 R6, desc[UR6][R6.64] ;  /* 0x0000000606067981 */ /* 0x000ea2000c1e1b00 */
[----:B------:R-:W-:Y:S02]  /*1730*/  IADD3 R4, P1, PT, R5, UR8, RZ ;  /* 0x0000000805047c10 */ /* 0x000fe4000ff3e0ff */
[----:B------:R-:W-:Y:S02]  /*1740*/  IADD3 R3, PT, PT, R3, 0x80, RZ ;  /* 0x0000008003037810 */ /* 0x000fe40007ffe0ff */
[----:B------:R-:W-:Y:S02]  /*1750*/  IADD3.X R5, PT, PT, RZ, UR9, RZ, P1, !PT ;  /* 0x00000009ff057c10 */ /* 0x000fe40008ffe4ff */
[----:B--2---:R-:W-:Y:S02]  /*1760*/  FSETP.NEU.FTZ.AND P0, PT, R6, RZ, PT ;  /* 0x000000ff0600720b */ /* 0x004fe40003f1d000 */
[----:B------:R-:W-:-:S04]  /*1770*/  FSETP.NEU.FTZ.AND P2, PT, R7, RZ, PT ;  /* 0x000000ff0700720b */ /* 0x000fc80003f5d000 */
[----:B------:R-:W-:-:S04]  /*1780*/  PLOP3.LUT P0, PT, P0, P2, PT, 0x2, 0x20 ;  /* 0x000000000020781c */ /* 0x000fc80000704072 */
[----:B------:R-:W-:Y:S02]  /*1790*/  SEL R9, RZ, 0x1, !P0 ;  /* 0x00000001ff097807 */ /* 0x000fe40004000000 */
        /* <DEDUP_REMOVED lines=302> */
.L_x_18853:
        /* <DEDUP_REMOVED lines=10> */
[----:B------:R-:W-:-:S05]  /*2b20*/  SEL R9, RZ, 0x1, !P0 ;  /* 0x00000001ff097807 */ /* 0x000fca0004000000 */
[----:B------:R0:W-:Y:S04]  /*2b30*/  STG.E.U8 desc[UR6][R4.64], R9 ;  /* 0x0000000904007986 */ /* 0x0001e8000c101106 */
.L_x_18850:
[----:B------:R-:W-:-:S13]  /*2b40*/  ISETP.GE.AND P0, PT, R3, UR4, PT ;  /* 0x0000000403007c0c */ /* 0x000fda000bf06270 */
[----:B------:R-:W-:Y:S05]  /*2b50*/  @P0 BREAK.RELIABLE B1 ;  /* 0x0000000000010942 */ /* 0x000fea0003800100 */
[----:B------:R-:W-:Y:S05]  /*2b60*/  @P0 BRA `(.L_x_18852) ;  /* 0x0000001000dc0947 */ /* 0x000fea0003800000 */
[----:B------:R-:W-:Y:S05]  /*2b70*/  BSYNC.RELIABLE B1 ;  /* 0x0000000000017941 */ /* 0x000fea0003800100 */
.L_x_18849:
[----:B------:R-:W1:Y:S01]  /*2b80*/  LDCU.64 UR8, c[0x0][0x390] ;  /* 0x00007200ff0877ac */ /* 0x000e620008000a00 */
[----:B0-----:R-:W-:Y:S02]  /*2b90*/  MOV R4, RZ ;  /* 0x000000ff00047202 */ /* 0x001fe40000000f00 */
        /* <DEDUP_REMOVED lines=296> */
.L_x_18854:
[----:B------:R-:W0:Y:S02]  /*3e20*/  LDCU.128 UR8, c[0x0][0x580] ;  /* 0x0000b000ff0877ac */ /* 0x000e240008000c00 */
[----:B0-----:R-:W-:-:S05]  /*3e30*/  IADD3 R6, P0, PT, R4, UR10, RZ ;  /* 0x0000000a04067c10 */ /* 0x001fca000ff1e0ff */
[----:B------:R-:W-:-:S06]  /*3e40*/  IMAD.X R7, RZ, RZ, UR11, P0 ;  /* 0x0000000bff077e24 */ /* 0x000fcc00080e06ff */
        /* <DEDUP_REMOVED lines=9> */
.L_x_18852:
[----:B------:R-:W-:Y:S05]  /*3ee0*/  BSYNC.RECONVERGENT B0 ;  /* 0x0000000000007941 */ /* 0x000fea0003800200 */
.L_x_18848:
        /* <DEDUP_REMOVED lines=301> */
.L_x_18855:
[----:B------:R-:W0:Y:S02]  /*51c0*/  LDCU.128 UR8, c[0x0][0x580] ;  /* 0x0000b000ff0877ac */ /* 0x000e240008000c00 */
[----:B0-----:R-:W-:-:S04]  /*51d0*/  IADD3 R4, P0, PT, R2, UR10, RZ ;  /* 0x0000000a02047c10 */ /* 0x001fc8000ff1e0ff */
[----:B------:R-:W-:-:S06]  /*51e0*/  IADD3.X R5, PT, PT, RZ, UR11, RZ, P0, !PT ;  /* 0x0000000bff057c10 */ /* 0x000fcc00087fe4ff */
[----:B------:R-:W2:Y:S01]  /*51f0*/  LDG.E.64 R4, desc[UR6][R4.64] ;  /* 0x0000000604047981 */ /* 0x000ea2000c1e1b00 */
[----:B------:R-:W-:-:S04]  /*5200*/  IADD3 R2, P1, PT, R3, UR8, RZ ;  /* 0x0000000803027c10 */ /* 0x000fc8000ff3e0ff */
[----:B------:R-:W-:Y:S02]  /*5210*/  IADD3.X R3, PT, PT, RZ, UR9, RZ, P1, !PT ;  /* 0x00000009ff037c10 */ /* 0x000fe40008ffe4ff */
[----:B--2---:R-:W-:Y:S02]  /*5220*/  FSETP.NEU.FTZ.AND P0, PT, R4, RZ, PT ;  /* 0x000000ff0400720b */ /* 0x004fe40003f1d000 */
[----:B------:R-:W-:-:S04]  /*5230*/  FSETP.NEU.FTZ.AND P2, PT, R5, RZ, PT ;  /* 0x000000ff0500720b */ /* 0x000fc80003f5d000 */
[----:B------:R-:W-:-:S04]  /*5240*/  PLOP3.LUT P0, PT, P0, P2, PT, 0x2, 0x20 ;  /* 0x000000000020781c */ /* 0x000fc80000704072 */
[----:B------:R-:W-:-:S05]  /*5250*/  SEL R7, RZ, 0x1, !P0 ;  /* 0x00000001ff077807 */ /* 0x000fca0004000000 */
[----:B------:R-:W-:Y:S01]  /*5260*/  STG.E.U8 desc[UR6][R2.64], R7 ;  /* 0x0000000702007986 */ /* 0x000fe2000c101106 */
[----:B------:R-:W-:Y:S05]  /*5270*/  EXIT ;  /* 0x000000000000794d */ /* 0x000fea0003800000 */
.L_x_18856:
        /* <DEDUP_REMOVED lines=16> */
.L_x_23815:


//--------------------- .text._ZN2at6native27unrolled_elementwise_kernelIZZZNS0_23logical_not_kernel_cudaERNS_18TensorIteratorBaseEENKUlvE0_clEvENKUlvE7_clEvEUlN3c107complexIfEEE_St5arrayIPcLm2EELi4E23TrivialOffsetCalculatorILi1EjESE_NS0_6memory15LoadWithoutCastENSF_16StoreWithoutCastEEEviT_T0_T2_T3_T4_T5_ --------------------------
	.section	.text._ZN2at6native27unrolled_elementwise_kernelIZZZNS0_23logical_not_kernel_cudaERNS_18TensorIteratorBaseEENKUlvE0_clEvENKUlvE7_clEvEUlN3c107complexIfEEE_St5arrayIPcLm2EELi4E23TrivialOffsetCalculatorILi1EjESE_NS0_6memory15LoadWithoutCastENSF_16StoreWithoutCastEEEviT_T0_T2_T3_T4_T5_,"ax",@progbits
	.align	128
        .global         _ZN2at6native27unrolled_elementwise_kernelIZZZNS0_23logical_not_kernel_cudaERNS_18TensorIteratorBaseEENKUlvE0_clEvENKUlvE7_clEvEUlN3c107complexIfEEE_St5arrayIPcLm2EELi4E23TrivialOffsetCalculatorILi1EjESE_NS0_6memory15LoadWithoutCastENSF_16StoreWithoutCastEEEviT_T0_T2_T3_T4_T5_
        .type           _ZN2at6native27unrolled_elementwise_kernelIZZZNS0_23logical_not_kernel_cudaERNS_18TensorIteratorBaseEENKUlvE0_clEvENKUlvE7_clEvEUlN3c107complexIfEEE_St5arrayIPcLm2EELi4E23TrivialOffsetCalculatorILi1EjESE_NS0_6memory15LoadWithoutCastENSF_16StoreWithoutCastEEEviT_T0_T2_T3_T4_T5_,@function
        .size           _ZN2at6native27unrolled_elementwise_kernelIZZZNS0_23logical_not_kernel_cudaERNS_18TensorIteratorBaseEENKUlvE0_clEvENKUlvE7_clEvEUlN3c107complexIfEEE_St5arrayIPcLm2EELi4E23TrivialOffsetCalculatorILi1EjESE_NS0_6memory15LoadWithoutCastENSF_16StoreWithoutCastEEEviT_T0_T2_T3_T4_T5_,(.L_x_23816 - _ZN2at6native27unrolled_elementwise_kernelIZZZNS0_23logical_not_kernel_cudaERNS_18TensorIteratorBaseEENKUlvE0_clEvENKUlvE7_clEvEUlN3c107complexIfEEE_St5arrayIPcLm2EELi4E23TrivialOffsetCalculatorILi1EjESE_NS0_6memory15LoadWithoutCastENSF_16StoreWithoutCastEEEviT_T0_T2_T3_T4_T5_)
        .other          _ZN2at6native27unrolled_elementwise_kernelIZZZNS0_23logical_not_kernel_cudaERNS_18TensorIteratorBaseEENKUlvE0_clEvENKUlvE7_clEvEUlN3c107complexIfEEE_St5arrayIPcLm2EELi4E23TrivialOffsetCalculatorILi1EjESE_NS0_6memory15LoadWithoutCastENSF_16StoreWithoutCastEEEviT_T0_T2_T3_T4_T5_,@"STO_CUDA_ENTRY STV_DEFAULT"
_ZN2at6native27unrolled_elementwise_kernelIZZZNS0_23logical_not_kernel_cudaERNS_18TensorIteratorBaseEENKUlvE0_clEvENKUlvE7_clEvEUlN3c107complexIfEEE_St5arrayIPcLm2EELi4E23TrivialOffsetCalculatorILi1EjESE_NS0_6memory15LoadWithoutCastENSF_16StoreWithoutCastEEEviT_T0_T2_T3_T4_T5_:
.text._ZN2at6native27unrolled_elementwise_kernelIZZZNS0_23logical_not_kernel_cudaERNS_18TensorIteratorBaseEENKUlvE0_clEvENKUlvE7_clEvEUlN3c107complexIfEEE_St5arrayIPcLm2EELi4E23TrivialOffsetCalculatorILi1EjESE_NS0_6memory15LoadWithoutCastENSF_16StoreWithoutCastEEEviT_T0_T2_T3_T4_T5_:
        /* <DEDUP_REMOVED lines=17> */
[----:B-1----:R-:W3:Y:S06]  /*0110*/  @!P1 LDG.E.64 R6, desc[UR4][R6.64] ;  /* 0x0000000406069981 */ /* 0x002eec000c1e1b00 */
[----:B------:R-:W-:Y:S01]  /*0120*/  @!P3 IMAD R19, R0, 0x200, R13 ;  /* 0x000002000013b824 */ /* 0x000fe200078e020d */
[----:B------:R-:W0:Y:S01]  /*0130*/  @!P3 LDC.64 R8, c[0x0][0x390] ;  /* 0x0000e400ff08bb82 */ /* 0x000e220000000a00 */
[----:B------:R-:W-:-:S05]  /*0140*/  @!P3 VIADD R13, R13, 0x80 ;  /* 0x000000800d0db836 */ /* 0x000fca0000000000 */
[----:B------:R-:W-:-:S13]  /*0150*/  ISETP.GE.AND P4, PT, R13, R2, PT ;  /* 0x000000020d00720c */ /* 0x000fda0003f86270 */
[----:B------:R-:W1:Y:S01]  /*0160*/  @!P4 LDC.64 R4, c[0x0][0x390] ;  /* 0x0000e400ff04cb82 */ /* 0x000e620000000a00 */
[----:B--2---:R-:W-:-:S04]  /*0170*/  @!P2 IMAD.WIDE.U32 R10, R17, 0x8, R10 ;  /* 0x00000008110aa825 */ /* 0x004fc800078e000a */
[----:B0-----:R-:W-:Y:S02]  /*0180*/  @!P3 IMAD.WIDE.U32 R8, R19, 0x8, R8 ;  /* 0x000000081308b825 */ /* 0x001fe400078e0008 */
[----:B------:R-:W2:Y:S02]  /*0190*/  @!P2 LDG.E.64 R10, desc[UR4][R10.64] ;  /* 0x000000040a0aa981 */ /* 0x000ea4000c1e1b00 */
[----:B------:R-:W-:Y:S02]  /*01a0*/  @!P4 IMAD R13, R0, 0x200, R13 ;  /* 0x00000200000dc824 */ /* 0x000fe400078e020d */
[----:B------:R-:W4:Y:S02]  /*01b0*/  @!P3 LDG.E.64 R8, desc[UR4][R8.64] ;  /* 0x000000040808b981 */ /* 0x000f24000c1e1b00 */
[----:B-1----:R-:W-:-:S06]  /*01c0*/  @!P4 IMAD.WIDE.U32 R4, R13, 0x8, R4 ;  /* 0x000000080d04c825 */ /* 0x002fcc00078e0004 */
[----:B------:R-:W5:Y:S01]  /*01d0*/  @!P4 LDG.E.64 R4, desc[UR4][R4.64] ;  /* 0x000000040404c981 */ /* 0x000f62000c1e1b00 */
[----:B------:R-:W-:Y:S01]  /*01e0*/  PLOP3.LUT P0, PT, PT, PT, PT, 0x80, 0x8 ;  /* 0x000000000008781c */ /* 0x000fe20003f0f070 */
[----:B------:R-:W-:Y:S04]  /*01f0*/  BSSY.RECONVERGENT B0, `(.L_x_18857) ;  /* 0x000002e000007945 */ /* 0x000fe80003800200 */
[----:B------:R-:W-:Y:S01]  /*0200*/  BSSY.RELIABLE B1, `(.L_x_18858) ;  /* 0x0000025000017945 */ /* 0x000fe20003800100 */
[----:B---3--:R-:W-:Y:S02]  /*0210*/  @!P1 FSETP.NEU.FTZ.AND P5, PT, R6, RZ, PT ;  /* 0x000000ff0600920b */ /* 0x008fe40003fbd000 */
[----:B------:R-:W-:-:S04]  /*0220*/  @!P1 FSETP.NEU.FTZ.AND P6, PT, R7, RZ, PT ;  /* 0x000000ff0700920b */ /* 0x000fc80003fdd000 */
[----:B------:R-:W-:Y:S02]  /*0230*/  @!P1 PLOP3.LUT P0, PT, P5, P6, PT, 0x2, 0x20 ;  /* 0x000000000020981c */ /* 0x000fe40002f0c072 */
[----:B------:R-:W-:Y:S02]  /*0240*/  PLOP3.LUT P1, PT, PT, PT, PT, 0x80, 0x8 ;  /* 0x000000000008781c */ /* 0x000fe40003f2f070 */
[----:B--2---:R-:W-:Y:S02]  /*0250*/  @!P2 FSETP.NEU.FTZ.AND P5, PT, R10, RZ, PT ;  /* 0x000000ff0a00a20b */ /* 0x004fe40003fbd000 */
[----:B------:R-:W-:-:S04]  /*0260*/  @!P2 FSETP.NEU.FTZ.AND P6, PT, R11, RZ, PT ;  /* 0x000000ff0b00a20b */ /* 0x000fc80003fdd000 */
[----:B------:R-:W-:Y:S02]  /*0270*/  @!P2 PLOP3.LUT P1, PT, P5, P6, PT, 0x2, 0x20 ;  /* 0x000000000020a81c */ /* 0x000fe40002f2c072 */
[----:B----4-:R-:W-:Y:S02]  /*0280*/  @!P3 FSETP.NEU.FTZ.AND P5, PT, R8, RZ, PT ;  /* 0x000000ff0800b20b */ /* 0x010fe40003fbd000 */
[----:B------:R-:W-:Y:S02]  /*0290*/  @!P3 FSETP.NEU.FTZ.AND P6, PT, R9, RZ, PT ;  /* 0x000000ff0900b20b */ /* 0x000fe40003fdd000 */
[----:B------:R-:W-:Y:S02]  /*02a0*/  PLOP3.LUT P2, PT, PT, PT, PT, 0x80, 0x8 ;  /* 0x000000000008781c */ /* 0x000fe40003f4f070 */
[----:B------:R-:W-:Y:S02]  /*02b0*/  @!P3 PLOP3.LUT P2, PT, P5, P6, PT, 0x2, 0x20 ;  /* 0x000000000020b81c */ /* 0x000fe40002f4c072 */
[----:B------:R-:W-:-:S02]  /*02c0*/  PLOP3.LUT P3, PT, PT, PT, PT, 0x80, 0x8 ;  /* 0x000000000008781c */ /* 0x000fc40003f6f070 */
[----:B-----5:R-:W-:Y:S02]  /*02d0*/  @!P4 FSETP.NEU.FTZ.AND P5, PT, R4, RZ, PT ;  /* 0x000000ff0400c20b */ /* 0x020fe40003fbd000 */
[----:B------:R-:W-:-:S04]  /*02e0*/  @!P4 FSETP.NEU.FTZ.AND P6, PT, R5, RZ, PT ;  /* 0x000000ff0500c20b */ /* 0x000fc80003fdd000 */
[----:B------:R-:W-:Y:S02]  /*02f0*/  @!P4 PLOP3.LUT P3, PT, P5, P6, PT, 0x2, 0x20 ;  /* 0x000000000020c81c */ /* 0x000fe40002f6c072 */
[----:B------:R-:W-:Y:S02]  /*0300*/  ISETP.GE.AND P4, PT, R3, R2, PT ;  /* 0x000000020300720c */ /* 0x000fe40003f86270 */
[----:B------:R-:W-:Y:S02]  /*0310*/  SEL R7, RZ, 0x1, !P0 ;  /* 0x00000001ff077807 */ /* 0x000fe40004000000 */
[----:B------:R-:W-:Y:S02]  /*0320*/  SEL R9, RZ, 0x1, !P1 ;  /* 0x00000001ff097807 */ /* 0x000fe40004800000 */
[----:B------:R-:W-:Y:S02]  /*0330*/  SEL R11, RZ, 0x1, !P2 ;  /* 0x00000001ff0b7807 */ /* 0x000fe40005000000 */
[----:B------:R-:W-:-:S05]  /*0340*/  SEL R13, RZ, 0x1, !P3 ;  /* 0x00000001ff0d7807 */ /* 0x000fca0005800000 */
[----:B------:R-:W-:Y:S05]  /*0350*/  @P4 BRA `(.L_x_18859) ;  /* 0x00000000003c4947 */ /* 0x000fea0003800000 */
        /* <DEDUP_REMOVED lines=15> */
.L_x_18859:
[----:B------:R-:W-:Y:S05]  /*0450*/  BSYNC.RELIABLE B1 ;  /* 0x0000000000017941 */ /* 0x000fea0003800100 */
.L_x_18858:
[----:B------:R-:W-:-:S13]  /*0460*/  ISETP.GE.AND P0, PT, R3, R2, PT ;  /* 0x000000020300720c */ /* 0x000fda0003f06270 */
[----:B------:R-:W1:Y:S01]  /*0470*/  @!P0 LDC.64 R6, c[0x0][0x388] ;  /* 0x0000e200ff068b82 */ /* 0x000e620000000a00 */
[----:B0-----:R-:W-:Y:S02]  /*0480*/  @!P0 IMAD R5, R0, 0x200, R3 ;  /* 0x0000020000058824 */ /* 0x001fe400078e0203 */
[----:B------:R-:W-:-:S03]  /*0490*/  @!P0 VIADD R3, R3, 0x80 ;  /* 0x0000008003038836 */ /* 0x000fc60000000000 */
[----:B-1----:R-:W-:-:S05]  /*04a0*/  @!P0 IADD3 R4, P1, PT, R5, R6, RZ ;  /* 0x0000000605048210 */ /* 0x002fca0007f3e0ff */
[----:B------:R-:W-:-:S05]  /*04b0*/  @!P0 IMAD.X R5, RZ, RZ, R7, P1 ;  /* 0x000000ffff058224 */ /* 0x000fca00008e0607 */
[----:B------:R1:W-:Y:S03]  /*04c0*/  @!P0 STG.E.U8 desc[UR4][R4.64], R11 ;  /* 0x0000000b04008986 */ /* 0x0003e6000c101104 */
.L_x_18860:
[----:B------:R-:W-:Y:S05]  /*04d0*/  BSYNC.RECONVERGENT B0 ;  /* 0x0000000000007941 */ /* 0x000fea0003800200 */
.L_x_18857:
        /* <DEDUP_REMOVED lines=9> */
.L_x_18861:
        /* <DEDUP_REMOVED lines=9> */
.L_x_23816:


//--------------------- .text._ZN2at6native29vectorized_elementwise_kernelILi2EZZZNS0_23logical_not_kernel_cudaERNS_18TensorIteratorBaseEENKUlvE0_clEvENKUlvE7_clEvEUlN3c107complexIfEEE_St5arrayIPcLm2EEEEviT0_T1_ --------------------------
	.section	.text._ZN2at6native29vectorized_elementwise_kernelILi2EZZZNS0_23logical_not_kernel_cudaERNS_18TensorIteratorBaseEENKUlvE0_clEvENKUlvE7_clEvEUlN3c107complexIfEEE_St5arrayIPcLm2EEEEviT0_T1_,"ax",@progbits
	.align	128
        .global         _ZN2at6native29vectorized_elementwise_kernelILi2EZZZNS0_23logical_not_kernel_cudaERNS_18TensorIteratorBaseEENKUlvE0_clEvENKUlvE7_clEvEUlN3c107complexIfEEE_St5arrayIPcLm2EEEEviT0_T1_
        .type           _ZN2at6native29vectorized_elementwise_kernelILi2EZZZNS0_23logical_not_kernel_cudaERNS_18TensorIteratorBaseEENKUlvE0_clEvENKUlvE7_clEvEUlN3c107complexIfEEE_St5arrayIPcLm2EEEEviT0_T1_,@function
        .size           _ZN2at6native29vectorized_elementwise_kernelILi2EZZZNS0_23logical_not_kernel_cudaERNS_18TensorIteratorBaseEENKUlvE0_clEvENKUlvE7_clEvEUlN3c107complexIfEEE_St5arrayIPcLm2EEEEviT0_T1_,(.L_x_23817 - _ZN2at6native29vectorized_elementwise_kernelILi2EZZZNS0_23logical_not_kernel_cudaERNS_18TensorIteratorBaseEENKUlvE0_clEvENKUlvE7_clEvEUlN3c107complexIfEEE_St5arrayIPcLm2EEEEviT0_T1_)
        .other          _ZN2at6native29vectorized_elementwise_kernelILi2EZZZNS0_23logical_not_kernel_cudaERNS_18TensorIteratorBaseEENKUlvE0_clEvENKUlvE7_clEvEUlN3c107complexIfEEE_St5arrayIPcLm2EEEEviT0_T1_,@"STO_CUDA_ENTRY STV_DEFAULT"
_ZN2at6native29vectorized_elementwise_kernelILi2EZZZNS0_23logical_not_kernel_cudaERNS_18TensorIteratorBaseEENKUlvE0_clEvENKUlvE7_clEvEUlN3c107complexIfEEE_St5arrayIPcLm2EEEEviT0_T1_:
.text._ZN2at6native29vectorized_elementwise_kernelILi2EZZZNS0_23logical_not_kernel_cudaERNS_18TensorIteratorBaseEENKUlvE0_clEvENKUlvE7_clEvEUlN3c107complexIfEEE_St5arrayIPcLm2EEEEviT0_T1_:
        /* <DEDUP_REMOVED lines=19> */
[----:B0-----:R-:W-:-:S06]  /*0130*/  @!P3 IMAD.WIDE.U32 R10, R15, 0x8, R10 ;  /* 0x000000080f0ab825 */ /* 0x001fcc00078e000a */
[----:B------:R-:W2:Y:S06]  /*0140*/  @!P3 LDG.E.64 R10, desc[UR4][R10.64] ;  /* 0x000000040a0ab981 */ /* 0x000eac000c1e1b00 */
[----:B------:R-:W-:Y:S01]  /*0150*/  @!P1 IMAD.IADD R19, R0, 0x1, R5 ;  /* 0x0000000100139824 */ /* 0x000fe200078e0205 */
[----:B------:R-:W0:Y:S01]  /*0160*/  @!P1 LDC.64 R8, c[0x0][0x390] ;  /* 0x0000e400ff089b82 */ /* 0x000e220000000a00 */
[----:B------:R-:W-:-:S05]  /*0170*/  @!P1 VIADD R5, R5, 0x80 ;  /* 0x0000008005059836 */ /* 0x000fca0000000000 */
[----:B------:R-:W-:-:S13]  /*0180*/  ISETP.GE.U32.AND P0, PT, R5, R2, PT ;  /* 0x000000020500720c */ /* 0x000fda0003f06070 */
[----:B------:R-:W3:Y:S01]  /*0190*/  @!P0 LDC.64 R6, c[0x0][0x390] ;  /* 0x0000e400ff068b82 */ /* 0x000ee20000000a00 */
[----:B-1----:R-:W-:-:S04]  /*01a0*/  @!P2 IMAD.WIDE.U32 R12, R17, 0x8, R12 ;  /* 0x00000008110ca825 */ /* 0x002fc800078e000c */
[----:B0-----:R-:W-:Y:S02]  /*01b0*/  @!P1 IMAD.WIDE.U32 R8, R19, 0x8, R8 ;  /* 0x0000000813089825 */ /* 0x001fe400078e0008 */
[----:B------:R-:W4:Y:S02]  /*01c0*/  @!P2 LDG.E.64 R12, desc[UR4][R12.64] ;  /* 0x000000040c0ca981 */ /* 0x000f24000c1e1b00 */
[----:B------:R-:W-:Y:S02]  /*01d0*/  @!P0 IMAD.IADD R15, R0, 0x1, R5 ;  /* 0x00000001000f8824 */ /* 0x000fe400078e0205 */
[----:B------:R-:W5:Y:S02]  /*01e0*/  @!P1 LDG.E.64 R8, desc[UR4][R8.64] ;  /* 0x0000000408089981 */ /* 0x000f64000c1e1b00 */
[----:B---3--:R-:W-:-:S06]  /*01f0*/  @!P0 IMAD.WIDE.U32 R6, R15, 0x8, R6 ;  /* 0x000000080f068825 */ /* 0x008fcc00078e0006 */
[----:B------:R-:W3:Y:S01]  /*0200*/  @!P0 LDG.E.64 R6, desc[UR4][R6.64] ;  /* 0x0000000406068981 */ /* 0x000ee2000c1e1b00 */
[----:B------:R-:W-:Y:S01]  /*0210*/  PLOP3.LUT P6, PT, PT, PT, PT, 0x80, 0x8 ;  /* 0x000000000008781c */ /* 0x000fe20003fcf070 */
[----:B------:R-:W-:Y:S01]  /*0220*/  @!P0 VIADD R5, R5, 0x80 ;  /* 0x0000008005058836 */ /* 0x000fe20000000000 */
[----:B--2---:R-:W-:Y:S02]  /*0230*/  @!P3 FSETP.NEU.FTZ.AND P4, PT, R10, RZ, PT ;  /* 0x000000ff0a00b20b */ /* 0x004fe40003f9d000 */
[----:B------:R-:W-:-:S04]  /*0240*/  @!P3 FSETP.NEU.FTZ.AND P5, PT, R11, RZ, PT ;  /* 0x000000ff0b00b20b */ /* 0x000fc80003fbd000 */
[----:B------:R-:W-:-:S04]  /*0250*/  @!P3 PLOP3.LUT P6, PT, P4, P5, PT, 0x2, 0x20 ;  /* 0x000000000020b81c */ /* 0x000fc800027ca072 */
[----:B------:R-:W-:Y:S02]  /*0260*/  P2R R4, PR, RZ, 0x40 ;  /* 0x00000040ff047803 */ /* 0x000fe40000000000 */
[----:B------:R-:W-:Y:S02]  /*0270*/  PLOP3.LUT P6, PT, PT, PT, PT, 0x80, 0x8 ;  /* 0x000000000008781c */ /* 0x000fe40003fcf070 */
[----:B------:R-:W-:Y:S02]  /*0280*/  PLOP3.LUT P5, PT, PT, PT, PT, 0x80, 0x8 ;  /* 0x000000000008781c */ /* 0x000fe40003faf070 */
[----:B----4-:R-:W-:Y:S02]  /*0290*/  @!P2 FSETP.NEU.FTZ.AND P3, PT, R12, RZ, PT ;  /* 0x000000ff0c00a20b */ /* 0x010fe40003f7d000 */
[----:B------:R-:W-:-:S04]  /*02a0*/  @!P2 FSETP.NEU.FTZ.AND P4, PT, R13, RZ, PT ;  /* 0x000000ff0d00a20b */ /* 0x000fc80003f9d000 */
[----:B------:R-:W-:Y:S02]  /*02b0*/  @!P2 PLOP3.LUT P6, PT, P3, P4, PT, 0x2, 0x20 ;  /* 0x000000000020a81c */ /* 0x000fe40001fc8072 */
[----:B-----5:R-:W-:Y:S02]  /*02c0*/  @!P1 FSETP.NEU.FTZ.AND P2, PT, R8, RZ, PT ;  /* 0x000000ff0800920b */ /* 0x020fe40003f5d000 */
[----:B------:R-:W-:-:S04]  /*02d0*/  @!P1 FSETP.NEU.FTZ.AND P3, PT, R9, RZ, PT ;  /* 0x000000ff0900920b */ /* 0x000fc80003f7d000 */
[----:B------:R-:W-:Y:S02]  /*02e0*/  @!P1 PLOP3.LUT P5, PT, P2, P3, PT, 0x2, 0x20 ;  /* 0x000000000020981c */ /* 0x000fe400017a6072 */
[----:B------:R-:W-:Y:S02]  /*02f0*/  PLOP3.LUT P2, PT, PT, PT, PT, 0x80, 0x8 ;  /* 0x000000000008781c */ /* 0x000fe40003f4f070 */
[----:B---3--:R-:W-:Y:S02]  /*0300*/  @!P0 FSETP.NEU.FTZ.AND P1, PT, R6, RZ, PT ;  /* 0x000000ff0600820b */ /* 0x008fe40003f3d000 */
[----:B------:R-:W-:-:S04]  /*0310*/  @!P0 FSETP.NEU.FTZ.AND P3, PT, R7, RZ, PT ;  /* 0x000000ff0700820b */ /* 0x000fc80003f7d000 */
[----:B------:R-:W-:Y:S02]  /*0320*/  @!P0 PLOP3.LUT P2, PT, P1, P3, PT, 0x2, 0x20 ;  /* 0x000000000020881c */ /* 0x000fe40000f46072 */
[----:B------:R-:W-:-:S13]  /*0330*/  ISETP.GE.U32.AND P0, PT, R5, R2, PT ;  /* 0x000000020500720c */ /* 0x000fda0003f06070 */
[----:B------:R-:W0:Y:S01]  /*0340*/  @!P0 LDC.64 R6, c[0x0][0x390] ;  /* 0x0000e400ff068b82 */ /* 0x000e220000000a00 */
[----:B------:R-:W-:-:S04]  /*0350*/  @!P0 IMAD.IADD R9, R0, 0x1, R5 ;  /* 0x0000000100098824 */ /* 0x000fc800078e0205 */
[----:B0-----:R-:W-:-:S06]  /*0360*/  @!P0 IMAD.WIDE.U32 R6, R9, 0x8, R6 ;  /* 0x0000000809068825 */ /* 0x001fcc00078e0006 */
[----:B------:R-:W2:Y:S01]  /*0370*/  @!P0 LDG.E.64 R6, desc[UR4][R6.64] ;  /* 0x0000000406068981 */ /* 0x000ea2000c1e1b00 */
[----:B------:R-:W-:Y:S01]  /*0380*/  @!P0 VIADD R5, R5, 0x80 ;  /* 0x0000008005058836 */ /* 0x000fe20000000000 */
[----:B------:R-:W-:Y:S02]  /*0390*/  PLOP3.LUT P1, PT, PT, PT, PT, 0x80, 0x8 ;  /* 0x000000000008781c */ /* 0x000fe40003f2f070 */
[----:B--2---:R-:W-:Y:S02]  /*03a0*/  @!P0 FSETP.NEU.FTZ.AND P3, PT, R6, RZ, PT ;  /* 0x000000ff0600820b */ /* 0x004fe40003f7d000 */
[----:B------:R-:W-:-:S04]  /*03b0*/  @!P0 FSETP.NEU.FTZ.AND P4, PT, R7, RZ, PT ;  /* 0x000000ff0700820b */ /* 0x000fc80003f9d000 */
[----:B------:R-:W-:Y:S02]  /*03c0*/  @!P0 PLOP3.LUT P1, PT, P3, P4, PT, 0x2, 0x20 ;  /* 0x000000000020881c */ /* 0x000fe40001f28072 */
[----:B------:R-:W-:-:S13]  /*03d0*/  ISETP.GE.U32.AND P3, PT, R5, R2, PT ;  /* 0x000000020500720c */ /* 0x000fda0003f66070 */
[----:B------:R-:W0:Y:S01]  /*03e0*/  @!P3 LDC.64 R8, c[0x0][0x390] ;  /* 0x0000e400ff08bb82 */ /* 0x000e220000000a00 */
[----:B------:R-:W-:-:S04]  /*03f0*/  @!P3 IMAD.IADD R15, R0, 0x1, R5 ;  /* 0x00000001000fb824 */ /* 0x000fc800078e0205 */
[----:B0-----:R-:W-:-:S06]  /*0400*/  @!P3 IMAD.WIDE.U32 R8, R15, 0x8, R8 ;  /* 0x000000080f08b825 */ /* 0x001fcc00078e0008 */
[----:B------:R-:W2:Y:S01]  /*0410*/  @!P3 LDG.E.64 R8, desc[UR4][R8.64] ;  /* 0x000000040808b981 */ /* 0x000ea2000c1e1b00 */
[----:B------:R-:W-:Y:S01]  /*0420*/  P2R R12, PR, RZ, 0x20 ;  /* 0x00000020ff0c7803 */ /* 0x000fe20000000000 */
        /* <DEDUP_REMOVED lines=13> */
[----:B------:R-:W-:Y:S02]  /*0500*/  P2R R11, PR, RZ, 0x4 ;  /* 0x00000004ff0b7803 */ /* 0x000fe40000000000 */
[----:B------:R-:W-:Y:S02]  /*0510*/  ISETP.NE.AND P2, PT, R4, RZ, PT ;  /* 0x000000ff0400720c */ /* 0x000fe40003f45270 */
        /* <DEDUP_REMOVED lines=8> */
[----:B------:R-:W-:Y:S02]  /*05a0*/  P2R R13, PR, RZ, 0x4 ;  /* 0x00000004ff0d7803 */ /* 0x000fe40000000000 */
[----:B------:R-:W-:Y:S01]  /*05b0*/  PLOP3.LUT P4, PT, PT, PT, PT, 0x80, 0x8 ;  /* 0x000000000008781c */ /* 0x000fe20003f8f070 */
[----:B------:R-:W-:Y:S04]  /*05c0*/  BSSY.RECONVERGENT B0, `(.L_x_18863) ;  /* 0x000004a000007945 */ /* 0x000fe80003800200 */
[----:B------:R-:W-:Y:S01]  /*05d0*/  BSSY.RELIABLE B1, `(.L_x_18864) ;  /* 0x0000041000017945 */ /* 0x000fe20003800100 */
[----:B------:R-:W-:Y:S02]  /*05e0*/  SEL R17, RZ, 0x1, !P1 ;  /* 0x00000001ff117807 */ /* 0x000fe40004800000 */
[----:B------:R-:W-:-:S02]  /*05f0*/  SEL R6, RZ, 0x1, !P0 ;  /* 0x00000001ff067807 */ /* 0x000fc40004000000 */
[----:B--2---:R-:W-:Y:S02]  /*0600*/  @!P5 FSETP.NEU.FTZ.AND P2, PT, R4, RZ, PT ;  /* 0x000000ff0400d20b */ /* 0x004fe40003f5d000 */
[----:B------:R-:W-:-:S04]  /*0610*/  @!P5 FSETP.NEU.FTZ.AND P6, PT, R5, RZ, PT ;  /* 0x000000ff0500d20b */ /* 0x000fc80003fdd000 */
[----:B------:R-:W-:Y:S02]  /*0620*/  @!P5 PLOP3.LUT P4, PT, P2, P6, PT, 0x2, 0x20 ;  /* 0x000000000020d81c */ /* 0x000fe4000178c072 */
[----:B------:R-:W-:Y:S02]  /*0630*/  ISETP.NE.AND P2, PT, R13, RZ, PT ;  /* 0x000000ff0d00720c */ /* 0x000fe40003f45270 */
[----:B------:R-:W-:Y:S02]  /*0640*/  ISETP.NE.AND P5, PT, R10, RZ, PT ;  /* 0x000000ff0a00720c */ /* 0x000fe40003fa5270 */
[----:B------:R-:W-:Y:S02]  /*0650*/  SEL R7, RZ, 0x1, !P2 ;  /* 0x00000001ff077807 */ /* 0x000fe40005000000 */
[----:B------:R-:W-:Y:S02]  /*0660*/  ISETP.NE.AND P2, PT, R11, RZ, PT ;  /* 0x000000ff0b00720c */ /* 0x000fe40003f45270 */
[----:B------:R-:W-:-:S02]  /*0670*/  SEL R11, RZ, 0x1, !P5 ;  /* 0x00000001ff0b7807 */ /* 0x000fc40006800000 */
[----:B------:R-:W-:Y:S02]  /*0680*/  ISETP.GE.U32.AND P5, PT, R3, R2, PT ;  /* 0x000000020300720c */ /* 0x000fe40003fa6070 */
[----:B------:R-:W-:Y:S02]  /*0690*/  ISETP.NE.AND P6, PT, R12, RZ, PT ;  /* 0x000000ff0c00720c */ /* 0x000fe40003fc5270 */
[----:B------:R-:W-:Y:S02]  /*06a0*/  SEL R15, RZ, 0x1, !P2 ;  /* 0x00000001ff0f7807 */ /* 0x000fe40005000000 */
[----:B------:R-:W-:Y:S02]  /*06b0*/  SEL R13, RZ, 0x1, !P6 ;  /* 0x00000001ff0d7807 */ /* 0x000fe40007000000 */
[----:B------:R-:W-:Y:S02]  /*06c0*/  SEL R5, RZ, 0x1, !P3 ;  /* 0x00000001ff057807 */ /* 0x000fe40005800000 */
[----:B------:R-:W-:-:S03]  /*06d0*/  SEL R4, RZ, 0x1, !P4 ;  /* 0x00000001ff047807 */ /* 0x000fc60006000000 */
[----:B------:R-:W-:Y:S05]  /*06e0*/  @P5 BRA `(.L_x_18865) ;  /* 0x0000000000385947 */ /* 0x000fea0003800000 */
        /* <DEDUP_REMOVED lines=14> */
.L_x_18865:
        /* <DEDUP_REMOVED lines=8> */
.L_x_18866:
        /* <DEDUP_REMOVED lines=8> */
.L_x_18867:
        /* <DEDUP_REMOVED lines=8> */
.L_x_18868:
        /* <DEDUP_REMOVED lines=9> */
.L_x_18869:
[----:B------:R-:W-:Y:S05]  /*09e0*/  BSYNC.RELIABLE B1 ;  /* 0x0000000000017941 */ /* 0x000fea0003800100 */
.L_x_18864:
[----:B------:R-:W-:-:S13]  /*09f0*/  ISETP.GE.U32.AND P0, PT, R3, R2, PT ;  /* 0x000000020300720c */ /* 0x000fda0003f06070 */
[----:B012---:R-:W0:Y:S01]  /*0a00*/  @!P0 LDC.64 R8, c[0x0][0x388] ;  /* 0x0000e200ff088b82 */ /* 0x007e220000000a00 */
[----:B------:R-:W-:Y:S02]  /*0a10*/  @!P0 IMAD.IADD R7, R0, 0x1, R3 ;  /* 0x0000000100078824 */ /* 0x000fe400078e0203 */
[----:B------:R-:W-:-:S03]  /*0a20*/  @!P0 VIADD R3, R3, 0x80 ;  /* 0x0000008003038836 */ /* 0x000fc60000000000 */
[----:B0-----:R-:W-:-:S05]  /*0a30*/  @!P0 IADD3 R6, P1, PT, R7, R8, RZ ;  /* 0x0000000807068210 */ /* 0x001fca0007f3e0ff */
[----:B------:R-:W-:-:S05]  /*0a40*/  @!P0 IMAD.X R7, RZ, RZ, R9, P1 ;  /* 0x000000ffff078224 */ /* 0x000fca00008e0609 */
[----:B------:R3:W-:Y:S03]  /*0a50*/  @!P0 STG.E.U8 desc[UR4][R6.64], R5 ;  /* 0x0000000506008986 */ /* 0x0007e6000c101104 */
.L_x_18870:
[----:B------:R-:W-:Y:S05]  /*0a60*/  BSYNC.RECONVERGENT B0 ;  /* 0x0000000000007941 */ /* 0x000fea0003800200 */
.L_x_18863:
[----:B------:R-:W-:Y:S05]  /*0a70*/  WARPSYNC.ALL ;  /* 0x0000000000007948 */ /* 0x000fea0003800000 */
[----:B------:R-:W-:-:S13]  /*0a80*/  ISETP.GE.U32.AND P0, PT, R3, R2, PT ;  /* 0x000000020300720c */ /* 0x000fda0003f06070 */
[----:B------:R-:W-:Y:S05]  /*0a90*/  @P0 EXIT ;  /* 0x000000000000094d */ /* 0x000fea0003800000 */
[----:B------:R-:W4:Y:S01]  /*0aa0*/  LDCU.64 UR6, c[0x0][0x388] ;  /* 0x00007100ff0677ac */ /* 0x000f220008000a00 */
[----:B------:R-:W-:-:S05]  /*0ab0*/  IMAD.IADD R3, R0, 0x1, R3 ;  /* 0x0000000100037824 */ /* 0x000fca00078e0203 */
[----:B----4-:R-:W-:-:S05]  /*0ac0*/  IADD3 R2, P0, PT, R3, UR6, RZ ;  /* 0x0000000603027c10 */ /* 0x010fca000ff1e0ff */
[----:B------:R-:W-:-:S05]  /*0ad0*/  IMAD.X R3, RZ, RZ, UR7, P0 ;  /* 0x00000007ff037e24 */ /* 0x000fca00080e06ff */
[----:B------:R-:W-:Y:S01]  /*0ae0*/  STG.E.U8 desc[UR4][R2.64], R4 ;  /* 0x0000000402007986 */ /* 0x000fe2000c101104 */
[----:B------:R-:W-:Y:S05]  /*0af0*/  EXIT ;  /* 0x000000000000794d */ /* 0x000fea0003800000 */
.L_x_18862:
        /* <DEDUP_REMOVED lines=8> */
[----:B------:R2:W2:Y:S01]  /*0b80*/  LDG.E.128 R4, desc[UR4][R2.64+0x1800] ;  /* 0x0018000402047981 */ /* 0x0004a2000c1e1d00 */
[----:B---3--:R-:W-:-:S02]  /*0b90*/  FSETP.NEU.FTZ.AND P4, PT, R16, RZ, PT ;  /* 0x000000ff1000720b */ /* 0x008fc40003f9d000 */
[----:B------:R-:W-:Y:S02]  /*0ba0*/  FSETP.NEU.FTZ.AND P6, PT, R17, RZ, PT ;  /* 0x000000ff1100720b */ /* 0x000fe40003fdd000 */
[----:B------:R-:W-:Y:S02]  /*0bb0*/  FSETP.NEU.FTZ.AND P2, PT, R18, RZ, PT ;  /* 0x000000ff1200720b */ /* 0x000fe40003f5d000 */
[----:B------:R-:W-:Y:S02]  /*0bc0*/  FSETP.NEU.FTZ.AND P3, PT, R19, RZ, PT ;  /* 0x000000ff1300720b */ /* 0x000fe40003f7d000 */
[----:B------:R-:W-:Y:S02]  /*0bd0*/  PLOP3.LUT P4, PT, P4, P6, PT, 0x2, 0x20 ;  /* 0x000000000020781c */ /* 0x000fe4000278c072 */
[----:B----4-:R-:W-:Y:S02]  /*0be0*/  FSETP.NEU.FTZ.AND P1, PT, R12, RZ, PT ;  /* 0x000000ff0c00720b */ /* 0x010fe40003f3d000 */
[----:B------:R-:W-:-:S02]  /*0bf0*/  FSETP.NEU.FTZ.AND P0, PT, R13, RZ, PT ;  /* 0x000000ff0d00720b */ /* 0x000fc40003f1d000 */
[----:B------:R-:W-:Y:S02]  /*0c00*/  PLOP3.LUT P2, PT, P2, P3, PT, 0x2, 0x20 ;  /* 0x000000000020781c */ /* 0x000fe40001746072 */
[----:B-----5:R-:W-:Y:S02]  /*0c10*/  FSETP.NEU.FTZ.AND P3, PT, R8, RZ, PT ;  /* 0x000000ff0800720b */ /* 0x020fe40003f7d000 */
[----:B------:R-:W-:Y:S02]  /*0c20*/  SEL R8, RZ, 0x1, !P4 ;  /* 0x00000001ff087807 */ /* 0x000fe40006000000 */
[----:B------:R-:W-:Y:S02]  /*0c30*/  FSETP.NEU.FTZ.AND P4, PT, R9, RZ, PT ;  /* 0x000000ff0900720b */ /* 0x000fe40003f9d000 */
[----:B------:R-:W-:Y:S02]  /*0c40*/  SEL R9, RZ, 0x1, !P2 ;  /* 0x00000001ff097807 */ /* 0x000fe40005000000 */
[----:B------:R-:W-:-:S02]  /*0c50*/  PLOP3.LUT P0, PT, P1, P0, PT, 0x2, 0x20 ;  /* 0x000000000020781c */ /* 0x000fc40000f00072 */
[----:B------:R-:W-:Y:S02]  /*0c60*/  FSETP.NEU.FTZ.AND P5, PT, R14, RZ, PT ;  /* 0x000000ff0e00720b */ /* 0x000fe40003fbd000 */
[----:B------:R-:W-:Y:S02]  /*0c70*/  FSETP.NEU.FTZ.AND P6, PT, R15, RZ, PT ;  /* 0x000000ff0f00720b */ /* 0x000fe40003fdd000 */
[----:B------:R-:W-:Y:S02]  /*0c80*/  FSETP.NEU.FTZ.AND P2, PT, R10, RZ, PT ;  /* 0x000000ff0a00720b */ /* 0x000fe40003f5d000 */
[----:B------:R-:W-:Y:S02]  /*0c90*/  FSETP.NEU.FTZ.AND P1, PT, R11, RZ, PT ;  /* 0x000000ff0b00720b */ /* 0x000fe40003f3d000 */
[----:B------:R-:W-:Y:S02]  /*0ca0*/  PLOP3.LUT P3, PT, P3, P4, PT, 0x2, 0x20 ;  /* 0x000000000020781c */ /* 0x000fe40001f68072 */
[----:B------:R-:W-:-:S02]  /*0cb0*/  PLOP3.LUT P6, PT, P5, P6, PT, 0x2, 0x20 ;  /* 0x000000000020781c */ /* 0x000fc40002fcc072 */
[----:B--2---:R-:W-:Y:S02]  /*0cc0*/  IADD3 R2, P4, PT, R0, UR6, RZ ;  /* 0x0000000600027c10 */ /* 0x004fe4000ff9e0ff */
[----:B------:R-:W-:Y:S02]  /*0cd0*/  PLOP3.LUT P1, PT, P2, P1, PT, 0x2, 0x20 ;  /* 0x000000000020781c */ /* 0x000fe40001722072 */
[----:B------:R-:W-:Y:S01]  /*0ce0*/  FSETP.NEU.FTZ.AND P5, PT, R4, RZ, PT ;  /* 0x000000ff0400720b */ /* 0x000fe20003fbd000 */
[----:B------:R-:W-:Y:S01]  /*0cf0*/  IMAD.X R3, RZ, RZ, UR7, P4 ;  /* 0x00000007ff037e24 */ /* 0x000fe2000a0e06ff */
[----:B------:R-:W-:Y:S02]  /*0d00*/  FSETP.NEU.FTZ.AND P2, PT, R5, RZ, PT ;  /* 0x000000ff0500720b */ /* 0x000fe40003f5d000 */
[----:B------:R-:W-:Y:S01]  /*0d10*/  FSETP.NEU.FTZ.AND P4, PT, R6, RZ, PT ;  /* 0x000000ff0600720b */ /* 0x000fe20003f9d000 */
[----:B------:R-:W-:Y:S01]  /*0d20*/  IMAD.WIDE.U32 R2, R21, 0x2, R2 ;  /* 0x0000000215027825 */ /* 0x000fe200078e0002 */
[----:B------:R-:W-:-:S02]  /*0d30*/  PLOP3.LUT P2, PT, P5, P2, PT, 0x2, 0x20 ;  /* 0x000000000020781c */ /* 0x000fc40002f44072 */
[----:B------:R-:W-:Y:S02]  /*0d40*/  FSETP.NEU.FTZ.AND P5, PT, R7, RZ, PT ;  /* 0x000000ff0700720b */ /* 0x000fe40003fbd000 */
[----:B------:R-:W-:Y:S02]  /*0d50*/  SEL R0, RZ, 0x1, !P0 ;  /* 0x00000001ff007807 */ /* 0x000fe40004000000 */
[----:B------:R-:W-:Y:S02]  /*0d60*/  PLOP3.LUT P4, PT, P4, P5, PT, 0x2, 0x20 ;  /* 0x000000000020781c */ /* 0x000fe4000278a072 */
[----:B------:R-:W-:Y:S02]  /*0d70*/  SEL R5, RZ, 0x1, !P6 ;  /* 0x00000001ff057807 */ /* 0x000fe40007000000 */
[----:B------:R-:W-:Y:S02]  /*0d80*/  SEL R4, RZ, 0x1, !P3 ;  /* 0x00000001ff047807 */ /* 0x000fe40005800000 */
[----:B------:R-:W-:-:S02]  /*0d90*/  SEL R7, RZ, 0x1, !P1 ;  /* 0x00000001ff077807 */ /* 0x000fc40004800000 */
[----:B------:R-:W-:Y:S02]  /*0da0*/  SEL R6, RZ, 0x1, !P2 ;  /* 0x00000001ff067807 */ /* 0x000fe40005000000 */
        /* <DEDUP_REMOVED lines=10> */
.L_x_18871:
        /* <DEDUP_REMOVED lines=11> */
.L_x_23817:


//--------------------- .text._ZN2at6native29vectorized_elementwise_kernelILi4EZZZNS0_23logical_not_kernel_cudaERNS_18TensorIteratorBaseEENKUlvE0_clEvENKUlvE7_clEvEUlN3c107complexIfEEE_St5arrayIPcLm2EEEEviT0_T1_ --------------------------
	.section	.text._ZN2at6native29vectorized_elementwise_kernelILi4EZZZNS0_23logical_not_kernel_cudaERNS_18TensorIteratorBaseEENKUlvE0_clEvENKUlvE7_clEvEUlN3c107complexIfEEE_St5arrayIPcLm2EEEEviT0_T1_,"ax",@progbits
	.align	128
        .global         _ZN2at6native29vectorized_elementwise_kernelILi4EZZZNS0_23logical_not_kernel_cudaERNS_18TensorIteratorBaseEENKUlvE0_clEvENKUlvE7_clEvEUlN3c107complexIfEEE_St5arrayIPcLm2EEEEviT0_T1_
        .type           _ZN2at6native29vectorized_elementwise_kernelILi4EZZZNS0_23logical_not_kernel_cudaERNS_18TensorIteratorBaseEENKUlvE0_clEvENKUlvE7_clEvEUlN3c107complexIfEEE_St5arrayIPcLm2EEEEviT0_T1_,@function
        .size           _ZN2at6native29vectorized_elementwise_kernelILi4EZZZNS0_23logical_not_kernel_cudaERNS_18TensorIteratorBaseEENKUlvE0_clEvENKUlvE7_clEvEUlN3c107complexIfEEE_St5arrayIPcLm2EEEEviT0_T1_,(.L_x_23818 - _ZN2at6native29vectorized_elementwise_kernelILi4EZZZNS0_23logical_not_kernel_cudaERNS_18TensorIteratorBaseEENKUlvE0_clEvENKUlvE7_clEvEUlN3c107complexIfEEE_St5arrayIPcLm2EEEEviT0_T1_)
        .other          _ZN2at6native29vectorized_elementwise_kernelILi4EZZZNS0_23logical_not_kernel_cudaERNS_18TensorIteratorBaseEENKUlvE0_clEvENKUlvE7_clEvEUlN3c107complexIfEEE_St5arrayIPcLm2EEEEviT0_T1_,@"STO_CUDA_ENTRY STV_DEFAULT"
_ZN2at6native29vectorized_elementwise_kernelILi4EZZZNS0_23logical_not_kernel_cudaERNS_18TensorIteratorBaseEENKUlvE0_clEvENKUlvE7_clEvEUlN3c107complexIfEEE_St5arrayIPcLm2EEEEviT0_T1_:
.text._ZN2at6native29vectorized_elementwise_kernelILi4EZZZNS0_23logical_not_kernel_cudaERNS_18TensorIteratorBaseEENKUlvE0_clEvENKUlvE7_clEvEUlN3c107complexIfEEE_St5arrayIPcLm2EEEEviT0_T1_:
        /* <DEDUP_REMOVED lines=125> */
.L_x_18875:
        /* <DEDUP_REMOVED lines=8> */
.L_x_18876:
        /* <DEDUP_REMOVED lines=8> */
.L_x_18877:
        /* <DEDUP_REMOVED lines=8> */
.L_x_18878:
        /* <DEDUP_REMOVED lines=9> */
.L_x_18879:
[----:B------:R-:W-:Y:S05]  /*09e0*/  BSYNC.RELIABLE B1 ;  /* 0x0000000000017941 */ /* 0x000fea0003800100 */
.L_x_18874:
[----:B------:R-:W-:-:S13]  /*09f0*/  ISETP.GE.U32.AND P0, PT, R3, R2, PT ;  /* 0x000000020300720c */ /* 0x000fda0003f06070 */
[----:B012---:R-:W0:Y:S01]  /*0a00*/  @!P0 LDC.64 R8, c[0x0][0x388] ;  /* 0x0000e200ff088b82 */ /* 0x007e220000000a00 */
[----:B------:R-:W-:Y:S02]  /*0a10*/  @!P0 IMAD.IADD R7, R0, 0x1, R3 ;  /* 0x0000000100078824 */ /* 0x000fe400078e0203 */
[----:B------:R-:W-:-:S03]  /*0a20*/  @!P0 VIADD R3, R3, 0x80 ;  /* 0x0000008003038836 */ /* 0x000fc60000000000 */
[----:B0-----:R-:W-:-:S05]  /*0a30*/  @!P0 IADD3 R6, P1, PT, R7, R8, RZ ;  /* 0x0000000807068210 */ /* 0x001fca0007f3e0ff */
[----:B------:R-:W-:-:S05]  /*0a40*/  @!P0 IMAD.X R7, RZ, RZ, R9, P1 ;  /* 0x000000ffff078224 */ /* 0x000fca00008e0609 */
[----:B------:R3:W-:Y:S03]  /*0a50*/  @!P0 STG.E.U8 desc[UR4][R6.64], R5 ;  /* 0x0000000506008986 */ /* 0x0007e6000c101104 */
.L_x_18880:
[----:B------:R-:W-:Y:S05]  /*0a60*/  BSYNC.RECONVERGENT B0 ;  /* 0x0000000000007941 */ /* 0x000fea0003800200 */
.L_x_18873:
        /* <DEDUP_REMOVED lines=9> */
.L_x_18872:
[----:B------:R-:W0:Y:S01]  /*0b00*/  S2R R2, SR_TID.X ;  /* 0x0000000000027919 */ /* 0x000e220000002100 */
[----:B------:R-:W1:Y:S01]  /*0b10*/  LDC.64 R4, c[0x0][0x390] ;  /* 0x0000e400ff047b82 */ /* 0x000e620000000a00 */
[----:B------:R-:W2:Y:S01]  /*0b20*/  LDCU.64 UR6, c[0x0][0x388] ;  /* 0x00007100ff0677ac */ /* 0x000ea20008000a00 */
[----:B-1----:R-:W-:-:S04]  /*0b30*/  IMAD.WIDE.U32 R4, R0, 0x8, R4 ;  /* 0x0000000800047825 */ /* 0x002fc800078e0004 */
[----:B0-----:R-:W-:-:S05]  /*0b40*/  IMAD.WIDE.U32 R20, R2, 0x20, R4 ;  /* 0x0000002002147825 */ /* 0x001fca00078e0004 */
[----:B------:R-:W3:Y:S04]  /*0b50*/  LDG.E.ENL2.256 R16, R12, desc[UR4][R20.64] ;  /* 0xfe000004140c797e */ /* 0x000ee80008121910 */
[----:B------:R-:W4:Y:S01]  /*0b60*/  LDG.E.ENL2.256 R8, R4, desc[UR4][R20.64+0x1000] ;  /* 0xfe0080041404797e */ /* 0x000f220008121908 */
[----:B---3--:R-:W-:Y:S02]  /*0b70*/  FSETP.NEU.FTZ.AND P3, PT, R12, RZ, PT ;  /* 0x000000ff0c00720b */ /* 0x008fe40003f7d000 */
[----:B------:R-:W-:Y:S02]  /*0b80*/  FSETP.NEU.FTZ.AND P1, PT, R13, RZ, PT ;  /* 0x000000ff0d00720b */ /* 0x000fe40003f3d000 */
[----:B------:R-:W-:Y:S02]  /*0b90*/  FSETP.NEU.FTZ.AND P2, PT, R14, RZ, PT ;  /* 0x000000ff0e00720b */ /* 0x000fe40003f5d000 */
[----:B------:R-:W-:-:S02]  /*0ba0*/  FSETP.NEU.FTZ.AND P4, PT, R15, RZ, PT ;  /* 0x000000ff0f00720b */ /* 0x000fc40003f9d000 */
[----:B------:R-:W-:Y:S02]  /*0bb0*/  FSETP.NEU.FTZ.AND P0, PT, R18, RZ, PT ;  /* 0x000000ff1200720b */ /* 0x000fe40003f1d000 */
[----:B------:R-:W-:Y:S02]  /*0bc0*/  FSETP.NEU.FTZ.AND P6, PT, R19, RZ, PT ;  /* 0x000000ff1300720b */ /* 0x000fe40003fdd000 */
[----:B------:R-:W-:Y:S02]  /*0bd0*/  PLOP3.LUT P3, PT, P3, P1, PT, 0x2, 0x20 ;  /* 0x000000000020781c */ /* 0x000fe40001f62072 */
[----:B------:R-:W-:Y:S02]  /*0be0*/  FSETP.NEU.FTZ.AND P5, PT, R16, RZ, PT ;  /* 0x000000ff1000720b */ /* 0x000fe40003fbd000 */
[----:B------:R-:W-:Y:S02]  /*0bf0*/  FSETP.NEU.FTZ.AND P1, PT, R17, RZ, PT ;  /* 0x000000ff1100720b */ /* 0x000fe40003f3d000 */
[----:B------:R-:W-:-:S02]  /*0c00*/  PLOP3.LUT P2, PT, P2, P4, PT, 0x2, 0x20 ;  /* 0x000000000020781c */ /* 0x000fc40001748072 */
[----:B----4-:R-:W-:Y:S02]  /*0c10*/  FSETP.NEU.FTZ.AND P4, PT, R4, RZ, PT ;  /* 0x000000ff0400720b */ /* 0x010fe40003f9d000 */
[----:B------:R-:W-:Y:S02]  /*0c20*/  PLOP3.LUT P0, PT, P0, P6, PT, 0x2, 0x20 ;  /* 0x000000000020781c */ /* 0x000fe4000070c072 */
[----:B------:R-:W-:Y:S02]  /*0c30*/  PLOP3.LUT P5, PT, P5, P1, PT, 0x2, 0x20 ;  /* 0x000000000020781c */ /* 0x000fe40002fa2072 */
[----:B--2---:R-:W-:Y:S02]  /*0c40*/  IADD3 R4, P6, PT, R0, UR6, RZ ;  /* 0x0000000600047c10 */ /* 0x004fe4000ffde0ff */
[----:B------:R-:W-:Y:S02]  /*0c50*/  FSETP.NEU.FTZ.AND P1, PT, R5, RZ, PT ;  /* 0x000000ff0500720b */ /* 0x000fe40003f3d000 */
[----:B------:R-:W-:Y:S01]  /*0c60*/  SEL R0, RZ, 0x1, !P0 ;  /* 0x00000001ff007807 */ /* 0x000fe20004000000 */
[----:B------:R-:W-:Y:S01]  /*0c70*/  IMAD.X R5, RZ, RZ, UR7, P6 ;  /* 0x00000007ff057e24 */ /* 0x000fe2000b0e06ff */
[----:B------:R-:W-:-:S02]  /*0c80*/  SEL R3, RZ, 0x1, !P5 ;  /* 0x00000001ff037807 */ /* 0x000fc40006800000 */
[----:B------:R-:W-:Y:S01]  /*0c90*/  PLOP3.LUT P1, PT, P4, P1, PT, 0x2, 0x20 ;  /* 0x000000000020781c */ /* 0x000fe20002722072 */
[----:B------:R-:W-:Y:S01]  /*0ca0*/  IMAD.WIDE.U32 R4, R2, 0x4, R4 ;  /* 0x0000000402047825 */ /* 0x000fe200078e0004 */
[----:B------:R-:W-:Y:S02]  /*0cb0*/  FSETP.NEU.FTZ.AND P0, PT, R6, RZ, PT ;  /* 0x000000ff0600720b */ /* 0x000fe40003f1d000 */
[----:B------:R-:W-:Y:S02]  /*0cc0*/  FSETP.NEU.FTZ.AND P5, PT, R7, RZ, PT ;  /* 0x000000ff0700720b */ /* 0x000fe40003fbd000 */
[----:B------:R-:W-:Y:S02]  /*0cd0*/  FSETP.NEU.FTZ.AND P6, PT, R8, RZ, PT ;  /* 0x000000ff0800720b */ /* 0x000fe40003fdd000 */
[----:B------:R-:W-:Y:S02]  /*0ce0*/  FSETP.NEU.FTZ.AND P4, PT, R9, RZ, PT ;  /* 0x000000ff0900720b */ /* 0x000fe40003f9d000 */
[----:B------:R-:W-:-:S02]  /*0cf0*/  PLOP3.LUT P0, PT, P0, P5, PT, 0x2, 0x20 ;  /* 0x000000000020781c */ /* 0x000fc4000070a072 */
[----:B------:R-:W-:Y:S02]  /*0d00*/  PLOP3.LUT P4, PT, P6, P4, PT, 0x2, 0x20 ;  /* 0x000000000020781c */ /* 0x000fe40003788072 */
[----:B------:R-:W-:Y:S02]  /*0d10*/  FSETP.NEU.FTZ.AND P5, PT, R10, RZ, PT ;  /* 0x000000ff0a00720b */ /* 0x000fe40003fbd000 */
[----:B------:R-:W-:Y:S02]  /*0d20*/  FSETP.NEU.FTZ.AND P6, PT, R11, RZ, PT ;  /* 0x000000ff0b00720b */ /* 0x000fe40003fdd000 */
[----:B------:R-:W-:Y:S02]  /*0d30*/  SEL R6, RZ, 0x1, !P2 ;  /* 0x00000001ff067807 */ /* 0x000fe40005000000 */
[----:B------:R-:W-:Y:S02]  /*0d40*/  PLOP3.LUT P5, PT, P5, P6, PT, 0x2, 0x20 ;  /* 0x000000000020781c */ /* 0x000fe40002fac072 */
[----:B------:R-:W-:-:S02]  /*0d50*/  SEL R7, RZ, 0x1, !P3 ;  /* 0x00000001ff077807 */ /* 0x000fc40005800000 */
[----:B------:R-:W-:Y:S02]  /*0d60*/  SEL R8, RZ, 0x1, !P5 ;  /* 0x00000001ff087807 */ /* 0x000fe40006800000 */
[----:B------:R-:W-:Y:S02]  /*0d70*/  SEL R9, RZ, 0x1, !P4 ;  /* 0x00000001ff097807 */ /* 0x000fe40006000000 */
[----:B------:R-:W-:Y:S02]  /*0d80*/  SEL R10, RZ, 0x1, !P0 ;  /* 0x00000001ff0a7807 */ /* 0x000fe40004000000 */
[----:B------:R-:W-:Y:S02]  /*0d90*/  SEL R11, RZ, 0x1, !P1 ;  /* 0x00000001ff0b7807 */ /* 0x000fe40004800000 */
[----:B------:R-:W-:Y:S02]  /*0da0*/  PRMT R0, R3, 0x3340, R0 ;  /* 0x0000334003007816 */ /* 0x000fe40000000000 */
        /* <DEDUP_REMOVED lines=8> */
.L_x_18881:
        /* <DEDUP_REMOVED lines=13> */
.L_x_23818:


//--------------------- .text._ZN2at6native29vectorized_elementwise_kernelILi8EZZZNS0_23logical_not_kernel_cudaERNS_18TensorIteratorBaseEENKUlvE0_clEvENKUlvE7_clEvEUlN3c107complexIfEEE_St5arrayIPcLm2EEEEviT0_T1_ --------------------------
	.section	.text._ZN2at6native29vectorized_elementwise_kernelILi8EZZZNS0_23logical_not_kernel_cudaERNS_18TensorIteratorBaseEENKUlvE0_clEvENKUlvE7_clEvEUlN3c107complexIfEEE_St5arrayIPcLm2EEEEviT0_T1_,"ax",@progbits
	.align	128
        .global         _ZN2at6native29vectorized_elementwise_kernelILi8EZZZNS0_23logical_not_kernel_cudaERNS_18TensorIteratorBaseEENKUlvE0_clEvENKUlvE7_clEvEUlN3c107complexIfEEE_St5arrayIPcLm2EEEEviT0_T1_
        .type           _ZN2at6native29vectorized_elementwise_kernelILi8EZZZNS0_23logical_not_kernel_cudaERNS_18TensorIteratorBaseEENKUlvE0_clEvENKUlvE7_clEvEUlN3c107complexIfEEE_St5arrayIPcLm2EEEEviT0_T1_,@function
        .size           _ZN2at6native29vectorized_elementwise_kernelILi8EZZZNS0_23logical_not_kernel_cudaERNS_18TensorIteratorBaseEENKUlvE0_clEvENKUlvE7_clEvEUlN3c107complexIfEEE_St5arrayIPcLm2EEEEviT0_T1_,(.L_x_23819 - _ZN2at6native29vectorized_elementwise_kernelILi8EZZZNS0_23logical_not_kernel_cudaERNS_18TensorIteratorBaseEENKUlvE0_clEvENKUlvE7_clEvEUlN3c107complexIfEEE_St5arrayIPcLm2EEEEviT0_T1_)
        .other          _ZN2at6native29vectorized_elementwise_kernelILi8EZZZNS0_23logical_not_kernel_cudaERNS_18TensorIteratorBaseEENKUlvE0_clEvENKUlvE7_clEvEUlN3c107complexIfEEE_St5arrayIPcLm2EEEEviT0_T1_,@"STO_CUDA_ENTRY STV_DEFAULT"
_ZN2at6native29vectorized_elementwise_kernelILi8EZZZNS0_23logical_not_kernel_cudaERNS_18TensorIteratorBaseEENKUlvE0_clEvENKUlvE7_clEvEUlN3c107complexIfEEE_St5arrayIPcLm2EEEEviT0_T1_:
.text._ZN2at6native29vectorized_elementwise_kernelILi8EZZZNS0_23logical_not_kernel_cudaERNS_18TensorIteratorBaseEENKUlvE0_clEvENKUlvE7_clEvEUlN3c107complexIfEEE_St5arrayIPcLm2EEEEviT0_T1_:
        /* <DEDUP_REMOVED lines=125> */
.L_x_18885:
        /* <DEDUP_REMOVED lines=8> */
.L_x_18886:
        /* <DEDUP_REMOVED lines=8> */
.L_x_18887:
        /* <DEDUP_REMOVED lines=8> */
.L_x_18888:
        /* <DEDUP_REMOVED lines=9> */
.L_x_18889:
[----:B------:R-:W-:Y:S05]  /*09e0*/  BSYNC.RELIABLE B1 ;  /* 0x0000000000017941 */ /* 0x000fea0003800100 */
.L_x_18884:
[----:B------:R-:W-:-:S13]  /*09f0*/  ISETP.GE.U32.AND P0, PT, R3, R2, PT ;  /* 0x000000020300720c */ /* 0x000fda0003f06070 */
[----:B012---:R-:W0:Y:S01]  /*0a00*/  @!P0 LDC.64 R8, c[0x0][0x388] ;  /* 0x0000e200ff088b82 */ /* 0x007e220000000a00 */
[----:B------:R-:W-:Y:S02]  /*0a10*/  @!P0 IMAD.IADD R7, R0, 0x1, R3 ;  /* 0x0000000100078824 */ /* 0x000fe400078e0203 */
[----:B------:R-:W-:-:S03]  /*0a20*/  @!P0 VIADD R3, R3, 0x80 ;  /* 0x0000008003038836 */ /* 0x000fc60000000000 */
[----:B0-----:R-:W-:-:S05]  /*0a30*/  @!P0 IADD3 R6, P1, PT, R7, R8, RZ ;  /* 0x0000000807068210 */ /* 0x001fca0007f3e0ff */
[----:B------:R-:W-:-:S05]  /*0a40*/  @!P0 IMAD.X R7, RZ, RZ, R9, P1 ;  /* 0x000000ffff078224 */ /* 0x000fca00008e0609 */
[----:B------:R3:W-:Y:S03]  /*0a50*/  @!P0 STG.E.U8 desc[UR4][R6.64], R5 ;  /* 0x0000000506008986 */ /* 0x0007e6000c101104 */
.L_x_18890:
[----:B------:R-:W-:Y:S05]  /*0a60*/  BSYNC.RECONVERGENT B0 ;  /* 0x0000000000007941 */ /* 0x000fea0003800200 */
.L_x_18883:
        /* <DEDUP_REMOVED lines=9> */
.L_x_18882:
        /* <DEDUP_REMOVED lines=17> */
[----:B------:R-:W-:Y:S02]  /*0c10*/  PLOP3.LUT P3, PT, P4, P3, PT, 0x2, 0x20 ;  /* 0x000000000020781c */ /* 0x000fe40002766072 */
[----:B----4-:R-:W-:Y:S02]  /*0c20*/  FSETP.NEU.FTZ.AND P0, PT, R8, RZ, PT ;  /* 0x000000ff0800720b */ /* 0x010fe40003f1d000 */
[----:B------:R-:W-:Y:S02]  /*0c30*/  PLOP3.LUT P6, PT, P6, P5, PT, 0x2, 0x20 ;  /* 0x000000000020781c */ /* 0x000fe400037ca072 */
[----:B------:R-:W-:Y:S02]  /*0c40*/  FSETP.NEU.FTZ.AND P4, PT, R9, RZ, PT ;  /* 0x000000ff0900720b */ /* 0x000fe40003f9d000 */
[----:B------:R-:W-:Y:S02]  /*0c50*/  SEL R8, RZ, 0x1, !P6 ;  /* 0x00000001ff087807 */ /* 0x000fe40007000000 */
[----:B------:R-:W-:-:S02]  /*0c60*/  SEL R9, RZ, 0x1, !P3 ;  /* 0x00000001ff097807 */ /* 0x000fc40005800000 */
[----:B------:R-:W-:Y:S02]  /*0c70*/  PLOP3.LUT P0, PT, P0, P4, PT, 0x2, 0x20 ;  /* 0x000000000020781c */ /* 0x000fe40000708072 */
        /* <DEDUP_REMOVED lines=10> */
[----:B--2---:R-:W-:-:S02]  /*0d20*/  IADD3 R4, P4, PT, R0, UR6, RZ ;  /* 0x0000000600047c10 */ /* 0x004fc4000ff9e0ff */
[----:B------:R-:W-:Y:S02]  /*0d30*/  SEL R11, RZ, 0x1, !P1 ;  /* 0x00000001ff0b7807 */ /* 0x000fe40004800000 */
[----:B------:R-:W-:Y:S01]  /*0d40*/  SEL R0, RZ, 0x1, !P6 ;  /* 0x00000001ff007807 */ /* 0x000fe20007000000 */
[----:B------:R-:W-:Y:S01]  /*0d50*/  IMAD.X R5, RZ, RZ, UR7, P4 ;  /* 0x00000007ff057e24 */ /* 0x000fe2000a0e06ff */
[----:B------:R-:W-:Y:S02]  /*0d60*/  SEL R3, RZ, 0x1, !P3 ;  /* 0x00000001ff037807 */ /* 0x000fe40005800000 */
[----:B------:R-:W-:Y:S02]  /*0d70*/  SEL R6, RZ, 0x1, !P5 ;  /* 0x00000001ff067807 */ /* 0x000fe40006800000 */
[----:B------:R-:W-:Y:S02]  /*0d80*/  SEL R7, RZ, 0x1, !P0 ;  /* 0x00000001ff077807 */ /* 0x000fe40004000000 */
        /* <DEDUP_REMOVED lines=9> */
.L_x_18891:
        /* <DEDUP_REMOVED lines=14> */
.L_x_23819:


//--------------------- .text._ZN2at6native18elementwise_kernelILi128ELi4EZNS0_15gpu_kernel_implIZZZNS0_23logical_not_kernel_cudaERNS_18TensorIteratorBaseEENKUlvE0_clEvENKUlvE6_clEvEUlN3c107complexIdEEE_EEvS4_RKT_EUliE_EEviT1_ --------------------------
	.section	.text._ZN2at6native18elementwise_kernelILi128ELi4EZNS0_15gpu_kernel_implIZZZNS0_23logical_not_kernel_cudaERNS_18TensorIteratorBaseEENKUlvE0_clEvENKUlvE6_clEvEUlN3c107complexIdEEE_EEvS4_RKT_EUliE_EEviT1_,"ax",@progbits
	.align	128
        .global         _ZN2at6native18elementwise_kernelILi128ELi4EZNS0_15gpu_kernel_implIZZZNS0_23logical_not_kernel_cudaERNS_18TensorIteratorBaseEENKUlvE0_clEvENKUlvE6_clEvEUlN3c107complexIdEEE_EEvS4_RKT_EUliE_EEviT1_
        .type           _ZN2at6native18elementwise_kernelILi128ELi4EZNS0_15gpu_kernel_implIZZZNS0_23logical_not_kernel_cudaERNS_18TensorIteratorBaseEENKUlvE0_clEvENKUlvE6_clEvEUlN3c107complexIdEEE_EEvS4_RKT_EUliE_EEviT1_,@function
        .size           _ZN2at6native18elementwise_kernelILi128ELi4EZNS0_15gpu_kernel_implIZZZNS0_23logical_not_kernel_cudaERNS_18TensorIteratorBaseEENKUlvE0_clEvENKUlvE6_clEvEUlN3c107complexIdEEE_EEvS4_RKT_EUliE_EEviT1_,(.L_x_23820 - _ZN2at6native18elementwise_kernelILi128ELi4EZNS0_15gpu_kernel_implIZZZNS0_23logical_not_kernel_cudaERNS_18TensorIteratorBaseEENKUlvE0_clEvENKUlvE6_clEvEUlN3c107complexIdEEE_EEvS4_RKT_EUliE_EEviT1_)
        .other          _ZN2at6native18elementwise_kernelILi128ELi4EZNS0_15gpu_kernel_implIZZZNS0_23logical_not_kernel_cudaERNS_18TensorIteratorBaseEENKUlvE0_clEvENKUlvE6_clEvEUlN3c107complexIdEEE_EEvS4_RKT_EUliE_EEviT1_,@"STO_CUDA_ENTRY STV_DEFAULT"
_ZN2at6native18elementwise_kernelILi128ELi4EZNS0_15gpu_kernel_implIZZZNS0_23logical_not_kernel_cudaERNS_18TensorIteratorBaseEENKUlvE0_clEvENKUlvE6_clEvEUlN3c107complexIdEEE_EEvS4_RKT_EUliE_EEviT1_:
.text._ZN2at6native18elementwise_kernelILi128ELi4EZNS0_15gpu_kernel_implIZZZNS0_23logical_not_kernel_cudaERNS_18TensorIteratorBaseEENKUlvE0_clEvENKUlvE6_clEvEUlN3c107complexIdEEE_EEvS4_RKT_EUliE_EEviT1_:
        /* <DEDUP_REMOVED lines=319> */
.L_x_18894:
        /* <DEDUP_REMOVED lines=16> */
[----:B------:R-:W-:Y:S01]  /*14f0*/  CS2R R6, SRZ ;  /* 0x0000000000067805 */ /* 0x000fe2000001ff00 */
[----:B--2---:R0:W1:Y:S01]  /*1500*/  I2F.F64.S16 R4, R2 ;  /* 0x0000000200047312 */ /* 0x0040620000101c00 */
[----:B------:R-:W-:Y:S05]  /*1510*/  BRA `(.L_x_18901) ;  /* 0x0000000c00c87947 */ /* 0x000fea0003800000 */
.L_x_18899:
[----:B------:R-:W2:Y:S01]  /*1520*/  LDG.E.U8 R2, desc[UR36][R2.64] ;  /* 0x0000002402027981 */ /* 0x000ea2000c1e1100 */
[----:B------:R-:W-:Y:S01]  /*1530*/  CS2R R6, SRZ ;  /* 0x0000000000067805 */ /* 0x000fe2000001ff00 */
[----:B--2---:R0:W1:Y:S01]  /*1540*/  I2F.F64.U16 R4, R2 ;  /* 0x0000000200047312 */ /* 0x0040620000101800 */
[----:B------:R-:W-:Y:S05]  /*1550*/  BRA `(.L_x_18901) ;  /* 0x0000000c00b87947 */ /* 0x000fea0003800000 */
.L_x_18898:
[----:B------:R-:W-:-:S09]  /*1560*/  UISETP.NE.AND UP0, UPT, UR4, 0x2, UPT ;  /* 0x000000020400788c */ /* 0x000fd2000bf05270 */
[----:B------:R-:W-:Y:S05]  /*1570*/  BRA.U !UP0, `(.L_x_18902) ;  /* 0x0000000108307547 */ /* 0x000fea000b800000 */
[----:B------:R-:W-:-:S09]  /*1580*/  UISETP.NE.AND UP0, UPT, UR4, 0x3, UPT ;  /* 0x000000030400788c */ /* 0x000fd2000bf05270 */
[----:B------:R-:W-:Y:S05]  /*1590*/  BRA.U !UP0, `(.L_x_18903) ;  /* 0x0000000108187547 */ /* 0x000fea000b800000 */
[----:B------:R-:W-:-:S09]  /*15a0*/  UISETP.NE.AND UP0, UPT, UR4, 0x4, UPT ;  /* 0x000000040400788c */ /* 0x000fd2000bf05270 */
[----:B------:R-:W-:Y:S05]  /*15b0*/  BRA.U UP0, `(.L_x_18900) ;  /* 0x0000000d00047547 */ /* 0x000fea000b800000 */
[----:B------:R-:W2:Y:S01]  /*15c0*/  LDG.E.64 R4, desc[UR36][R2.64] ;  /* 0x0000002402047981 */ /* 0x000ea2000c1e1b00 */
[----:B------:R-:W-:Y:S01]  /*15d0*/  CS2R R6, SRZ ;  /* 0x0000000000067805 */ /* 0x000fe2000001ff00 */
[----:B--2---:R-:W0:Y:S01]  /*15e0*/  I2F.F64.S64 R4, R4 ;  /* 0x0000000400047312 */ /* 0x004e220000301c00 */
[----:B------:R-:W-:Y:S05]  /*15f0*/  BRA `(.L_x_18901) ;  /* 0x0000000c00907947 */ /* 0x000fea0003800000 */
.L_x_18903:
[----:B------:R-:W2:Y:S01]  /*1600*/  LDG.E R2, desc[UR36][R2.64] ;  /* 0x0000002402027981 */ /* 0x000ea2000c1e1900 */
[----:B------:R-:W-:Y:S01]  /*1610*/  CS2R R6, SRZ ;  /* 0x0000000000067805 */ /* 0x000fe2000001ff00 */
[----:B--2---:R0:W1:Y:S01]  /*1620*/  I2F.F64 R4, R2 ;  /* 0x0000000200047312 */ /* 0x0040620000201c00 */
[----:B------:R-:W-:Y:S05]  /*1630*/  BRA `(.L_x_18901) ;  /* 0x0000000c00807947 */ /* 0x000fea0003800000 */
.L_x_18902:
[----:B------:R-:W2:Y:S01]  /*1640*/  LDG.E.U16 R2, desc[UR36][R2.64] ;  /* 0x0000002402027981 */ /* 0x000ea2000c1e1500 */
[----:B------:R-:W-:Y:S01]  /*1650*/  CS2R R6, SRZ ;  /* 0x0000000000067805 */ /* 0x000fe2000001ff00 */
[----:B--2---:R0:W1:Y:S01]  /*1660*/  I2F.F64.S16 R4, R2 ;  /* 0x0000000200047312 */ /* 0x0040620000101c00 */
[----:B------:R-:W-:Y:S05]  /*1670*/  BRA `(.L_x_18901) ;  /* 0x0000000c00707947 */ /* 0x000fea0003800000 */
.L_x_18897:
[----:B------:R-:W-:-:S09]  /*1680*/  UISETP.GT.AND UP0, UPT, UR4, 0x6, UPT ;  /* 0x000000060400788c */ /* 0x000fd2000bf04270 */
[----:B------:R-:W-:Y:S05]  /*1690*/  BRA.U UP0, `(.L_x_18904) ;  /* 0x00000001003c7547 */ /* 0x000fea000b800000 */
[----:B------:R-:W-:-:S09]  /*16a0*/  UISETP.NE.AND UP0, UPT, UR4, 0x5, UPT ;  /* 0x000000050400788c */ /* 0x000fd2000bf05270 */
[----:B------:R-:W-:Y:S05]  /*16b0*/  BRA.U !UP0, `(.L_x_18905) ;  /* 0x00000001081c7547 */ /* 0x000fea000b800000 */
[----:B------:R-:W-:-:S09]  /*16c0*/  UISETP.NE.AND UP0, UPT, UR4, 0x6, UPT ;  /* 0x000000060400788c */ /* 0x000fd2000bf05270 */
[----:B------:R-:W-:Y:S05]  /*16d0*/  BRA.U UP0, `(.L_x_18900) ;  /* 0x0000000900bc7547 */ /* 0x000fea000b800000 */
[----:B------:R-:W2:Y:S01]  /*16e0*/  LDG.E R4, desc[UR36][R2.64] ;  /* 0x0000002402047981 */ /* 0x000ea2000c1e1900 */
[----:B------:R-:W-:Y:S01]  /*16f0*/  CS2R R6, SRZ ;  /* 0x0000000000067805 */ /* 0x000fe2000001ff00 */
[----:B--2---:R-:W-:-:S06]  /*1700*/  FMUL.FTZ R4, R4, 1 ;  /* 0x3f80000004047820 */ /* 0x004fcc0000410000 */
[----:B------:R-:W0:Y:S01]  /*1710*/  F2F.F64.F32 R4, R4 ;  /* 0x0000000400047310 */ /* 0x000e220000201800 */
[----:B------:R-:W-:Y:S05]  /*1720*/  BRA `(.L_x_18901) ;  /* 0x0000000c00447947 */ /* 0x000fea0003800000 */
.L_x_18905:
[----:B------:R-:W2:Y:S01]  /*1730*/  LDG.E.U16 R0, desc[UR36][R2.64] ;  /* 0x0000002402007981 */ /* 0x000ea2000c1e1500 */
[----:B------:R-:W-:Y:S01]  /*1740*/  CS2R R6, SRZ ;  /* 0x0000000000067805 */ /* 0x000fe2000001ff00 */
[----:B--2---:R-:W-:-:S05]  /*1750*/  HADD2.F32 R0, -RZ, R0.H0_H0 ;  /* 0x20000000ff007230 */ /* 0x004fca0000004100 */
[----:B------:R-:W-:-:S04]  /*1760*/  FMUL.FTZ R0, R0, 1 ;  /* 0x3f80000000007820 */ /* 0x000fc80000410000 */
[----:B------:R0:W1:Y:S01]  /*1770*/  F2F.F64.F32 R4, R0 ;  /* 0x0000000000047310 */ /* 0x0000620000201800 */
[----:B------:R-:W-:Y:S05]  /*1780*/  BRA `(.L_x_18901) ;  /* 0x0000000c002c7947 */ /* 0x000fea0003800000 */
.L_x_18904:
[----:B------:R-:W-:-:S09]  /*1790*/  UISETP.NE.AND UP0, UPT, UR4, 0x7, UPT ;  /* 0x000000070400788c */ /* 0x000fd2000bf05270 */
[----:B------:R-:W-:Y:S05]  /*17a0*/  BRA.U !UP0, `(.L_x_18906) ;  /* 0x0000000108487547 */ /* 0x000fea000b800000 */
[----:B------:R-:W-:-:S09]  /*17b0*/  UISETP.NE.AND UP0, UPT, UR4, 0x8, UPT ;  /* 0x000000080400788c */ /* 0x000fd2000bf05270 */
[----:B------:R-:W-:Y:S05]  /*17c0*/  BRA.U !UP0, `(.L_x_18907) ;  /* 0x0000000108207547 */ /* 0x000fea000b800000 */
[----:B------:R-:W-:-:S09]  /*17d0*/  UISETP.NE.AND UP0, UPT, UR4, 0x9, UPT ;  /* 0x000000090400788c */ /* 0x000fd2000bf05270 */
[----:B------:R-:W-:Y:S05]  /*17e0*/  BRA.U UP0, `(.L_x_18900) ;  /* 0x0000000900787547 */ /* 0x000fea000b800000 */
[----:B------:R-:W2:Y:S02]  /*17f0*/  LDG.E.64 R2, desc[UR36][R2.64] ;  /* 0x0000002402027981 */ /* 0x000ea4000c1e1b00 */
[----:B--2---:R-:W-:Y:S01]  /*1800*/  FMUL.FTZ R4, R2, 1 ;  /* 0x3f80000002047820 */ /* 0x004fe20000410000 */
[----:B------:R-:W-:-:S05]  /*1810*/  FMUL.FTZ R6, R3, 1 ;  /* 0x3f80000003067820 */ /* 0x000fca0000410000 */
[----:B------:R-:W0:Y:S08]  /*1820*/  F2F.F64.F32 R4, R4 ;  /* 0x0000000400047310 */ /* 0x000e300000201800 */
[----:B------:R-:W1:Y:S01]  /*1830*/  F2F.F64.F32 R6, R6 ;  /* 0x0000000600067310 */ /* 0x000e620000201800 */
[----:B------:R-:W-:Y:S05]  /*1840*/  BRA `(.L_x_18901) ;  /* 0x0000000800fc7947 */ /* 0x000fea0003800000 */
.L_x_18907:
[----:B------:R-:W2:Y:S02]  /*1850*/  LDG.E R2, desc[UR36][R2.64] ;  /* 0x0000002402027981 */ /* 0x000ea4000c1e1900 */
[--C-:B--2---:R-:W-:Y:S02]  /*1860*/  HADD2.F32 R6, -RZ, R2.reuse.H1_H1 ;  /* 0x30000002ff067230 */ /* 0x104fe40000004100 */
[----:B------:R-:W-:-:S03]  /*1870*/  HADD2.F32 R0, -RZ, R2.H0_H0 ;  /* 0x20000002ff007230 */ /* 0x000fc60000004100 */
[----:B------:R-:W-:Y:S02]  /*1880*/  FMUL.FTZ R6, R6, 1 ;  /* 0x3f80000006067820 */ /* 0x000fe40000410000 */
[----:B------:R-:W-:-:S04]  /*1890*/  FMUL.FTZ R0, R0, 1 ;  /* 0x3f80000000007820 */ /* 0x000fc80000410000 */
[----:B------:R0:W1:Y:S08]  /*18a0*/  F2F.F64.F32 R4, R0 ;  /* 0x0000000000047310 */ /* 0x0000700000201800 */
[----:B------:R-:W2:Y:S01]  /*18b0*/  F2F.F64.F32 R6, R6 ;  /* 0x0000000600067310 */ /* 0x000ea20000201800 */
[----:B0-----:R-:W-:Y:S05]  /*18c0*/  BRA `(.L_x_18901) ;  /* 0x0000000800dc7947 */ /* 0x001fea0003800000 */
.L_x_18906:
[----:B------:R0:W5:Y:S01]  /*18d0*/  LDG.E.64 R4, desc[UR36][R2.64] ;  /* 0x0000002402047981 */ /* 0x000162000c1e1b00 */
[----:B------:R-:W-:Y:S01]  /*18e0*/  CS2R R6, SRZ ;  /* 0x0000000000067805 */ /* 0x000fe2000001ff00 */
[----:B------:R-:W-:Y:S06]  /*18f0*/  BRA `(.L_x_18901) ;  /* 0x0000000800d07947 */ /* 0x000fec0003800000 */
.L_x_18896:
        /* <DEDUP_REMOVED lines=9> */
[----:B------:R-:W-:Y:S02]  /*1990*/  CS2R R6, SRZ ;  /* 0x0000000000067805 */ /* 0x000fe4000001ff00 */
[----:B------:R-:W-:Y:S02]  /*19a0*/  MOV R4, RZ ;  /* 0x000000ff00047202 */ /* 0x000fe40000000f00 */
[----:B--2---:R-:W-:-:S04]  /*19b0*/  ISETP.NE.AND P0, PT, R2, RZ, PT ;  /* 0x000000ff0200720c */ /* 0x004fc80003f05270 */
[----:B------:R-:W-:Y:S01]  /*19c0*/  FSEL R5, RZ, 1.875, !P0 ;  /* 0x3ff00000ff057808 */ /* 0x000fe20004000000 */
[----:B------:R-:W-:Y:S08]  /*19d0*/  BRA `(.L_x_18901) ;  /* 0x0000000800987947 */ /* 0x000ff00003800000 */
.L_x_18910:
[----:B------:R0:W5:Y:S01]  /*19e0*/  LDG.E.128 R4, desc[UR36][R2.64] ;  /* 0x0000002402047981 */ /* 0x000162000c1e1d00 */
[----:B------:R-:W-:Y:S05]  /*19f0*/  BRA `(.L_x_18901) ;  /* 0x0000000800907947 */ /* 0x000fea0003800000 */
.L_x_18909:
        /* <DEDUP_REMOVED lines=21> */
[----:B------:R-:W-:Y:S02]  /*1b50*/  LOP3.LUT R5, R6, 0x7f800000, R5, 0xf8, !PT ;  /* 0x7f80000006057812 */ /* 0x000fe400078ef805 */
[----:B------:R-:W-:Y:S02]  /*1b60*/  CS2R R6, SRZ ;  /* 0x0000000000067805 */ /* 0x000fe4000001ff00 */
[----:B------:R-:W-:-:S04]  /*1b70*/  SEL R5, R5, RZ, P0 ;  /* 0x000000ff05057207 */ /* 0x000fc80000000000 */
[----:B------:R-:W-:-:S05]  /*1b80*/  LOP3.LUT R5, R5, 0x80000000, R0, 0xf8, !PT ;  /* 0x8000000005057812 */ /* 0x000fca00078ef800 */
[----:B------:R-:W-:-:S06]  /*1b90*/  FMUL.FTZ R5, R5, 1 ;  /* 0x3f80000005057820 */ /* 0x000fcc0000410000 */
[----:B------:R-:W0:Y:S01]  /*1ba0*/  F2F.F64.F32 R4, R5 ;  /* 0x0000000500047310 */ /* 0x000e220000201800 */
[----:B------:R-:W-:Y:S05]  /*1bb0*/  BRA `(.L_x_18901) ;  /* 0x0000000800207947 */ /* 0x000fea0003800000 */
.L_x_18912:
[----:B------:R-:W2:Y:S01]  /*1bc0*/  LDG.E.U8 R2, desc[UR36][R2.64] ;  /* 0x0000002402027981 */ /* 0x000ea2000c1e1100 */
[----:B------:R-:W-:Y:S01]  /*1bd0*/  CS2R R6, SRZ ;  /* 0x0000000000067805 */ /* 0x000fe2000001ff00 */
        /* <DEDUP_REMOVED lines=13> */
.L_x_18911:
[----:B------:R-:W2:Y:S01]  /*1cb0*/  LDG.E.U16 R0, desc[UR36][R2.64] ;  /* 0x0000002402007981 */ /* 0x000ea2000c1e1500 */
[----:B------:R-:W-:Y:S01]  /*1cc0*/  CS2R R6, SRZ ;  /* 0x0000000000067805 */ /* 0x000fe2000001ff00 */
[----:B--2---:R-:W-:-:S04]  /*1cd0*/  IMAD.U32 R0, R0, 0x10000, RZ ;  /* 0x0001000000007824 */ /* 0x004fc800078e00ff */
[----:B------:R-:W-:-:S04]  /*1ce0*/  FMUL.FTZ R0, R0, 1 ;  /* 0x3f80000000007820 */ /* 0x000fc80000410000 */
[----:B------:R0:W1:Y:S01]  /*1cf0*/  F2F.F64.F32 R4, R0 ;  /* 0x0000000000047310 */ /* 0x0000620000201800 */
[----:B------:R-:W-:Y:S05]  /*1d00*/  BRA `(.L_x_18901) ;  /* 0x0000000400cc7947 */ /* 0x000fea0003800000 */
.L_x_18908:
        /* <DEDUP_REMOVED lines=9> */
[----:B------:R-:W-:Y:S01]  /*1da0*/  CS2R R6, SRZ ;  /* 0x0000000000067805 */ /* 0x000fe2000001ff00 */
[----:B--2---:R0:W1:Y:S01]  /*1db0*/  I2F.F64.U16 R4, R2 ;  /* 0x0000000200047312 */ /* 0x0040620000101800 */
[----:B------:R-:W-:Y:S05]  /*1dc0*/  BRA `(.L_x_18901) ;  /* 0x00000004009c7947 */ /* 0x000fea0003800000 */
.L_x_18915:
[----:B------:R-:W2:Y:S01]  /*1dd0*/  LDG.E.U8 R3, desc[UR36][R2.64] ;  /* 0x0000002402037981 */ /* 0x000ea2000c1e1100 */
[----:B------:R-:W-:Y:S02]  /*1de0*/  CS2R R6, SRZ ;  /* 0x0000000000067805 */ /* 0x000fe4000001ff00 */
        /* <DEDUP_REMOVED lines=20> */
.L_x_18917:
[----:B------:R-:W-:Y:S05]  /*1f30*/  BSYNC.RECONVERGENT B0 ;  /* 0x0000000000007941 */ /* 0x000fea0003800200 */
.L_x_18916:
[----:B------:R-:W-:Y:S02]  /*1f40*/  SHF.L.U32 R0, R0, 0x14, RZ ;  /* 0x0000001400007819 */ /* 0x000fe400000006ff */
[----:B------:R-:W-:-:S04]  /*1f50*/  LEA R2, R2, 0x3b800000, 0x17 ;  /* 0x3b80000002027811 */ /* 0x000fc800078eb8ff */
[----:B------:R-:W-:-:S05]  /*1f60*/  LOP3.LUT R0, R2, R0, R9, 0xfe, !PT ;  /* 0x0000000002007212 */ /* 0x000fca00078efe09 */
[----:B------:R-:W-:-:S04]  /*1f70*/  FMUL.FTZ R0, R0, 1 ;  /* 0x3f80000000007820 */ /* 0x000fc80000410000 */
[----:B------:R0:W1:Y:S01]  /*1f80*/  F2F.F64.F32 R4, R0 ;  /* 0x0000000000047310 */ /* 0x0000620000201800 */
[----:B------:R-:W-:Y:S05]  /*1f90*/  BRA `(.L_x_18901) ;  /* 0x0000000400287947 */ /* 0x000fea0003800000 */
.L_x_18914:
[----:B------:R-:W2:Y:S01]  /*1fa0*/  LDG.E.U8 R3, desc[UR36][R2.64] ;  /* 0x0000002402037981 */ /* 0x000ea2000c1e1100 */
[----:B------:R-:W-:Y:S02]  /*1fb0*/  CS2R R6, SRZ ;  /* 0x0000000000067805 */ /* 0x000fe4000001ff00 */
        /* <DEDUP_REMOVED lines=20> */
.L_x_18919:
[----:B------:R-:W-:Y:S05]  /*2100*/  BSYNC.RECONVERGENT B0 ;  /* 0x0000000000007941 */ /* 0x000fea0003800200 */
.L_x_18918:
[----:B------:R-:W-:Y:S01]  /*2110*/  IMAD.SHL.U32 R0, R0, 0x200000, RZ ;  /* 0x0020000000007824 */ /* 0x000fe200078e00ff */
[----:B------:R-:W-:-:S04]  /*2120*/  LEA R2, R2, 0x37800000, 0x17 ;  /* 0x3780000002027811 */ /* 0x000fc800078eb8ff */
[----:B------:R-:W-:-:S05]  /*2130*/  LOP3.LUT R0, R2, R0, R9, 0xfe, !PT ;  /* 0x0000000002007212 */ /* 0x000fca00078efe09 */
[----:B------:R-:W-:-:S04]  /*2140*/  FMUL.FTZ R0, R0, 1 ;  /* 0x3f80000000007820 */ /* 0x000fc80000410000 */
[----:B------:R0:W1:Y:S01]  /*2150*/  F2F.F64.F32 R4, R0 ;  /* 0x0000000000047310 */ /* 0x0000620000201800 */
[----:B------:R-:W-:Y:S05]  /*2160*/  BRA `(.L_x_18901) ;  /* 0x0000000000b47947 */ /* 0x000fea0003800000 */
.L_x_18913:
[----:B------:R-:W-:-:S09]  /*2170*/  UISETP.NE.AND UP0, UPT, UR4, 0x1c, UPT ;  /* 0x0000001c0400788c */ /* 0x000fd2000bf05270 */
[----:B------:R-:W-:Y:S05]  /*2180*/  BRA.U !UP0, `(.L_x_18920) ;  /* 0x0000000108a07547 */ /* 0x000fea000b800000 */
[----:B------:R-:W-:-:S09]  /*2190*/  UISETP.NE.AND UP0, UPT, UR4, 0x1d, UPT ;  /* 0x0000001d0400788c */ /* 0x000fd2000bf05270 */
[----:B------:R-:W-:Y:S05]  /*21a0*/  BRA.U !UP0, `(.L_x_18921) ;  /* 0x0000000108887547 */ /* 0x000fea000b800000 */
[----:B------:R-:W-:-:S09]  /*21b0*/  UISETP.NE.AND UP0, UPT, UR4, 0x2c, UPT ;  /* 0x0000002c0400788c */ /* 0x000fd2000bf05270 */
[----:B------:R-:W-:Y:S05]  /*21c0*/  BRA.U !UP0, `(.L_x_18922) ;  /* 0x00000001084c7547 */ /* 0x000fea000b800000 */
.L_x_18900:
        /* <DEDUP_REMOVED lines=16> */
.L_x_18923:
[----:B------:R-:W-:Y:S02]  /*22d0*/  CS2R R4, SRZ ;  /* 0x0000000000047805 */ /* 0x000fe4000001ff00 */
[----:B------:R-:W-:Y:S01]  /*22e0*/  CS2R R6, SRZ ;  /* 0x0000000000067805 */ /* 0x000fe2000001ff00 */
[----:B------:R-:W-:Y:S06]  /*22f0*/  BRA `(.L_x_18901) ;  /* 0x0000000000507947 */ /* 0x000fec0003800000 */
.L_x_18922:
[----:B------:R-:W2:Y:S01]  /*2300*/  LDG.E.U8 R0, desc[UR36][R2.64] ;  /* 0x0000002402007981 */ /* 0x000ea2000c1e1100 */
[----:B------:R-:W-:Y:S02]  /*2310*/  CS2R R6, SRZ ;  /* 0x0000000000067805 */ /* 0x000fe4000001ff00 */
        /* <DEDUP_REMOVED lines=11> */
.L_x_18921:
[----:B------:R-:W2:Y:S01]  /*23d0*/  LDG.E.64 R4, desc[UR36][R2.64] ;  /* 0x0000002402047981 */ /* 0x000ea2000c1e1b00 */
[----:B------:R-:W-:Y:S01]  /*23e0*/  CS2R R6, SRZ ;  /* 0x0000000000067805 */ /* 0x000fe2000001ff00 */
[----:B--2---:R-:W4:Y:S01]  /*23f0*/  I2F.F64.U64 R4, R4 ;  /* 0x0000000400047312 */ /* 0x004f220000301800 */
[----:B------:R-:W-:Y:S05]  /*2400*/  BRA `(.L_x_18901) ;  /* 0x00000000000c7947 */ /* 0x000fea0003800000 */
.L_x_18920:
[----:B------:R-:W2:Y:S01]  /*2410*/  LDG.E R2, desc[UR36][R2.64] ;  /* 0x0000002402027981 */ /* 0x000ea2000c1e1900 */
[----:B------:R-:W-:Y:S01]  /*2420*/  CS2R R6, SRZ ;  /* 0x0000000000067805 */ /* 0x000fe2000001ff00 */
[----:B--2---:R0:W1:Y:S06]  /*2430*/  I2F.F64.U32 R4, R2 ;  /* 0x0000000200047312 */ /* 0x00406c0000201800 */
.L_x_18901:
[----:B------:R-:W-:Y:S05]  /*2440*/  BSYNC.RECONVERGENT B6 ;  /* 0x0000000000067941 */ /* 0x000fea0003800200 */
.L_x_18895:
[----:B------:R-:W0:Y:S01]  /*2450*/  LDCU.64 UR6, c[0x0][0x580] ;  /* 0x0000b000ff0677ac */ /* 0x000e220008000a00 */
[----:B-12--5:R-:W-:Y:S01]  /*2460*/  DSETP.NEU.AND P0, PT, R6, RZ, PT ;  /* 0x000000ff0600722a */ /* 0x026fe20003f0d000 */
[----:B------:R-:W-:Y:S01]  /*2470*/  BSSY.RECONVERGENT B6, `(.L_x_18924) ;  /* 0x00000d4000067945 */ /* 0x000fe20003800200 */
[----:B------:R-:W-:-:S04]  /*2480*/  UPRMT UR4, UR42, 0x9910, URZ ;  /* 0x000099102a047896 */ /* 0x000fc800080000ff */
[----:B0--34-:R-:W-:Y:S01]  /*2490*/  DSETP.EQ.AND P0, PT, R4, RZ, !P0 ;  /* 0x000000ff0400722a */ /* 0x019fe20004702000 */
[----:B------:R-:W-:-:S05]  /*24a0*/  UISETP.GT.AND UP0, UPT, UR4, 0x9, UPT ;  /* 0x000000090400788c */ /* 0x000fca000bf04270 */
[----:B------:R-:W-:Y:S02]  /*24b0*/  SEL R4, RZ, 0x1, !P0 ;  /* 0x00000001ff047807 */ /* 0x000fe40004000000 */
        /* <DEDUP_REMOVED lines=13> */
.L_x_18928:
[----:B------:R0:W-:Y:S01]  /*2590*/  STG.E.U8 desc[UR36][R2.64], R4 ;  /* 0x0000000402007986 */ /* 0x0001e2000c101124 */
[----:B------:R-:W-:Y:S05]  /*25a0*/  BRA `(.L_x_18930) ;  /* 0x0000000c00007947 */ /* 0x000fea0003800000 */
.L_x_18927:
        /* <DEDUP_REMOVED lines=9> */
.L_x_18932:
[----:B------:R0:W-:Y:S01]  /*2640*/  STG.E desc[UR36][R2.64], R4 ;  /* 0x0000000402007986 */ /* 0x0001e2000c101924 */
[----:B------:R-:W-:Y:S05]  /*2650*/  BRA `(.L_x_18930) ;  /* 0x0000000800d47947 */ /* 0x000fea0003800000 */
.L_x_18931:
[----:B------:R0:W-:Y:S01]  /*2660*/  STG.E.U16 desc[UR36][R2.64], R4 ;  /* 0x0000000402007986 */ /* 0x0001e2000c101524 */
[----:B------:R-:W-:Y:S05]  /*2670*/  BRA `(.L_x_18930) ;  /* 0x0000000800cc7947 */ /* 0x000fea0003800000 */
.L_x_18926:
        /* <DEDUP_REMOVED lines=9> */
.L_x_18934:
[----:B------:R-:W-:-:S04]  /*2710*/  I2FP.F32.U32 R0, R4 ;  /* 0x0000000400007245 */ /* 0x000fc80000201000 */
[----:B------:R-:W-:-:S05]  /*2720*/  F2FP.F16.F32.PACK_AB R0, RZ, R0 ;  /* 0x00000000ff00723e */ /* 0x000fca00000000ff */
[----:B------:R0:W-:Y:S01]  /*2730*/  STG.E.U16 desc[UR36][R2.64], R0 ;  /* 0x0000000002007986 */ /* 0x0001e2000c101524 */
[----:B------:R-:W-:Y:S05]  /*2740*/  BRA `(.L_x_18930) ;  /* 0x0000000800987947 */ /* 0x000fea0003800000 */
.L_x_18933:
        /* <DEDUP_REMOVED lines=10> */
.L_x_18936:
[----:B------:R-:W-:-:S04]  /*27f0*/  I2FP.F32.U32 R4, R4 ;  /* 0x0000000400047245 */ /* 0x000fc80000201000 */
[----:B------:R-:W-:-:S04]  /*2800*/  F2FP.F16.F32.PACK_AB R5, RZ, R4 ;  /* 0x00000004ff05723e */ /* 0x000fc800000000ff */
[----:B------:R-:W-:-:S05]  /*2810*/  PRMT R5, R5, 0x5410, RZ ;  /* 0x0000541005057816 */ /* 0x000fca00000000ff */
[----:B------:R0:W-:Y:S01]  /*2820*/  STG.E desc[UR36][R2.64], R5 ;  /* 0x0000000502007986 */ /* 0x0001e2000c101924 */
[----:B------:R-:W-:Y:S05]  /*2830*/  BRA `(.L_x_18930) ;  /* 0x00000008005c7947 */ /* 0x000fea0003800000 */
.L_x_18935:
[----:B------:R-:W0:Y:S02]  /*2840*/  I2F.F64.U32 R4, R4 ;  /* 0x0000000400047312 */ /* 0x000e240000201800 */
[----:B0-----:R0:W-:Y:S01]  /*2850*/  STG.E.64 desc[UR36][R2.64], R4 ;  /* 0x0000000402007986 */ /* 0x0011e2000c101b24 */
[----:B------:R-:W-:Y:S05]  /*2860*/  BRA `(.L_x_18930) ;  /* 0x0000000800507947 */ /* 0x000fea0003800000 */
.L_x_18925:
        /* <DEDUP_REMOVED lines=10> */
.L_x_18939:
[----:B------:R-:W0:Y:S01]  /*2910*/  I2F.F64.U32 R4, R4 ;  /* 0x0000000400047312 */ /* 0x000e220000201800 */
[----:B------:R-:W-:-:S05]  /*2920*/  CS2R R6, SRZ ;  /* 0x0000000000067805 */ /* 0x000fca000001ff00 */
[----:B0-----:R0:W-:Y:S01]  /*2930*/  STG.E.128 desc[UR36][R2.64], R4 ;  /* 0x0000000402007986 */ /* 0x0011e2000c101d24 */
[----:B------:R-:W-:Y:S05]  /*2940*/  BRA `(.L_x_18930) ;  /* 0x0000000800187947 */ /* 0x000fea0003800000 */
.L_x_18938:
        /* <DEDUP_REMOVED lines=17> */
.L_x_18943:
[----:B------:R-:W-:Y:S05]  /*2a60*/  BSYNC.RECONVERGENT B0 ;  /* 0x0000000000007941 */ /* 0x000fea0003800200 */
.L_x_18942:
[----:B------:R0:W-:Y:S01]  /*2a70*/  STG.E.U8 desc[UR36][R2.64], R5 ;  /* 0x0000000502007986 */ /* 0x0001e2000c101124 */
[----:B------:R-:W-:Y:S05]  /*2a80*/  BRA `(.L_x_18930) ;  /* 0x0000000400c87947 */ /* 0x000fea0003800000 */
.L_x_18941:
[----:B------:R-:W-:-:S04]  /*2a90*/  I2FP.F32.U32 R7, R4 ;  /* 0x0000000400077245 */ /* 0x000fc80000201000 */
        /* <DEDUP_REMOVED lines=15> */
.L_x_18940:
[----:B------:R-:W-:-:S04]  /*2b90*/  I2FP.F32.U32 R0, R4 ;  /* 0x0000000400007245 */ /* 0x000fc80000201000 */
[----:B------:R-:W-:-:S05]  /*2ba0*/  F2FP.BF16.F32.PACK_AB R0, RZ, R0 ;  /* 0x00000000ff00723e */ /* 0x000fca00000010ff */
[----:B------:R0:W-:Y:S01]  /*2bb0*/  STG.E.U16 desc[UR36][R2.64], R0 ;  /* 0x0000000002007986 */ /* 0x0001e2000c101524 */
[----:B------:R-:W-:Y:S05]  /*2bc0*/  BRA `(.L_x_18930) ;  /* 0x0000000400787947 */ /* 0x000fea0003800000 */
.L_x_18937:
        /* <DEDUP_REMOVED lines=10> */
.L_x_18946:
        /* <DEDUP_REMOVED lines=12> */
.L_x_18949:
[----:B------:R-:W-:-:S04]  /*2d30*/  SHF.R.U32.HI R0, RZ, 0x14, R5 ;  /* 0x00000014ff007819 */ /* 0x000fc80000011605 */
[----:B------:R-:W-:-:S04]  /*2d40*/  LOP3.LUT R0, R0, 0x1, RZ, 0xc0, !PT ;  /* 0x0000000100007812 */ /* 0x000fc800078ec0ff */
[----:B------:R-:W-:-:S04]  /*2d50*/  IADD3 R0, PT, PT, R5, 0x487ffff, R0 ;  /* 0x0487ffff05007810 */ /* 0x000fc80007ffe000 */
[----:B------:R-:W-:-:S04]  /*2d60*/  SHF.R.U32.HI R0, RZ, 0x14, R0 ;  /* 0x00000014ff007819 */ /* 0x000fc80000011600 */
[----:B------:R-:W-:-:S07]  /*2d70*/  LOP3.LUT R4, R0, 0xff, RZ, 0xc0, !PT ;  /* 0x000000ff00047812 */ /* 0x000fce00078ec0ff */
.L_x_18950:
[----:B------:R-:W-:-:S07]  /*2d80*/  PRMT R0, R4, 0x7610, R0 ;  /* 0x0000761004007816 */ /* 0x000fce0000000000 */
.L_x_18948:
[----:B------:R-:W-:Y:S05]  /*2d90*/  BSYNC.RECONVERGENT B0 ;  /* 0x0000000000007941 */ /* 0x000fea0003800200 */
.L_x_18947:
[----:B------:R4:W-:Y:S01]  /*2da0*/  STG.E.U8 desc[UR36][R2.64], R0 ;  /* 0x0000000002007986 */ /* 0x0009e2000c101124 */
[----:B------:R-:W-:Y:S05]  /*2db0*/  BRA `(.L_x_18930) ;  /* 0x0000000000fc7947 */ /* 0x000fea0003800000 */
.L_x_18945:
        /* <DEDUP_REMOVED lines=12> */
.L_x_18953:
[----:B------:R-:W-:-:S04]  /*2e80*/  SHF.R.U32.HI R0, RZ, 0x15, R5 ;  /* 0x00000015ff007819 */ /* 0x000fc80000011605 */
[----:B------:R-:W-:-:S04]  /*2e90*/  LOP3.LUT R0, R0, 0x1, RZ, 0xc0, !PT ;  /* 0x0000000100007812 */ /* 0x000fc800078ec0ff */
[----:B------:R-:W-:-:S04]  /*2ea0*/  IADD3 R0, PT, PT, R5, 0x88fffff, R0 ;  /* 0x088fffff05007810 */ /* 0x000fc80007ffe000 */
[----:B------:R-:W-:-:S04]  /*2eb0*/  SHF.R.U32.HI R0, RZ, 0x15, R0 ;  /* 0x00000015ff007819 */ /* 0x000fc80000011600 */
[----:B------:R-:W-:-:S07]  /*2ec0*/  LOP3.LUT R4, R0, 0xff, RZ, 0xc0, !PT ;  /* 0x000000ff00047812 */ /* 0x000fce00078ec0ff */
.L_x_18954:
[----:B------:R-:W-:-:S07]  /*2ed0*/  PRMT R0, R4, 0x7610, R0 ;  /* 0x0000761004007816 */ /* 0x000fce0000000000 */
.L_x_18952:
[----:B------:R-:W-:Y:S05]  /*2ee0*/  BSYNC.RECONVERGENT B0 ;  /* 0x0000000000007941 */ /* 0x000fea0003800200 */
.L_x_18951:
[----:B------:R3:W-:Y:S01]  /*2ef0*/  STG.E.U8 desc[UR36][R2.64], R0 ;  /* 0x0000000002007986 */ /* 0x0007e2000c101124 */
[----:B------:R-:W-:Y:S05]  /*2f00*/  BRA `(.L_x_18930) ;  /* 0x0000000000a87947 */ /* 0x000fea0003800000 */
.L_x_18944:
[----:B------:R-:W-:-:S09]  /*2f10*/  UISETP.NE.AND UP0, UPT, UR4, 0x1c, UPT ;  /* 0x0000001c0400788c */ /* 0x000fd2000bf05270 */
[----:B------:R-:W-:Y:S05]  /*2f20*/  BRA.U !UP0, `(.L_x_18955) ;  /* 0x00000001089c7547 */ /* 0x000fea000b800000 */
[----:B------:R-:W-:-:S09]  /*2f30*/  UISETP.NE.AND UP0, UPT, UR4, 0x1d, UPT ;  /* 0x0000001d0400788c */ /* 0x000fd2000bf05270 */
[----:B------:R-:W-:Y:S05]  /*2f40*/  BRA.U !UP0, `(.L_x_18956) ;  /* 0x0000000108887547 */ /* 0x000fea000b800000 */
[----:B------:R-:W-:-:S09]  /*2f50*/  UISETP.NE.AND UP0, UPT, UR4, 0x2c, UPT ;  /* 0x0000002c0400788c */ /* 0x000fd2000bf05270 */
[----:B------:R-:W-:Y:S05]  /*2f60*/  BRA.U !UP0, `(.L_x_18957) ;  /* 0x0000000108447547 */ /* 0x000fea000b800000 */
.L_x_18929:
        /* <DEDUP_REMOVED lines=16> */
.L_x_18958:
[----:B------:R-:W-:Y:S05]  /*3070*/  BRA `(.L_x_18930) ;  /* 0x00000000004c7947 */ /* 0x000fea0003800000 */
.L_x_18957:
        /* <DEDUP_REMOVED lines=15> */
.L_x_18956:
[----:B------:R-:W-:-:S05]  /*3170*/  IMAD.MOV.U32 R5, RZ, RZ, RZ ;  /* 0x000000ffff057224 */ /* 0x000fca00078e00ff */
[----:B------:R2:W-:Y:S01]  /*3180*/  STG.E.64 desc[UR36][R2.64], R4 ;  /* 0x0000000402007986 */ /* 0x0005e2000c101b24 */
[----:B------:R-:W-:Y:S05]  /*3190*/  BRA `(.L_x_18930) ;  /* 0x0000000000047947 */ /* 0x000fea0003800000 */
.L_x_18955:
[----:B------:R0:W-:Y:S02]  /*31a0*/  STG.E desc[UR36][R2.64], R4 ;  /* 0x0000000402007986 */ /* 0x0001e4000c101924 */
.L_x_18930:
[----:B------:R-:W-:Y:S05]  /*31b0*/  BSYNC.RECONVERGENT B6 ;  /* 0x0000000000067941 */ /* 0x000fea0003800200 */
.L_x_18924:
[----:B------:R-:W-:-:S07]  /*31c0*/  VIADD R17, R17, 0x80 ;  /* 0x0000008011117836 */ /* 0x000fce0000000000 */
.L_x_18893:
[----:B------:R-:W-:Y:S05]  /*31d0*/  BSYNC.RECONVERGENT B7 ;  /* 0x0000000000077941 */ /* 0x000fea0003800200 */
.L_x_18892:
        /* <DEDUP_REMOVED lines=307> */
.L_x_18961:
        /* <DEDUP_REMOVED lines=19> */
.L_x_18966:
[----:B------:R-:W2:Y:S01]  /*4640*/  LDG.E.U8 R2, desc[UR36][R2.64] ;  /* 0x0000002402027981 */ /* 0x000ea2000c1e1100 */
[----:B------:R-:W-:Y:S01]  /*4650*/  CS2R R6, SRZ ;  /* 0x0000000000067805 */ /* 0x000fe2000001ff00 */
[----:B--2---:R0:W1:Y:S01]  /*4660*/  I2F.F64.U16 R4, R2 ;  /* 0x0000000200047312 */ /* 0x0040620000101800 */
[----:B------:R-:W-:Y:S05]  /*4670*/  BRA `(.L_x_18968) ;  /* 0x0000000c00b87947 */ /* 0x000fea0003800000 */
.L_x_18965:
        /* <DEDUP_REMOVED lines=10> */
.L_x_18970:
[----:B------:R-:W2:Y:S01]  /*4720*/  LDG.E R2, desc[UR36][R2.64] ;  /* 0x0000002402027981 */ /* 0x000ea2000c1e1900 */
[----:B------:R-:W-:Y:S01]  /*4730*/  CS2R R6, SRZ ;  /* 0x0000000000067805 */ /* 0x000fe2000001ff00 */
[----:B--2---:R1:W2:Y:S01]  /*4740*/  I2F.F64 R4, R2 ;  /* 0x0000000200047312 */ /* 0x0042a20000201c00 */
[----:B------:R-:W-:Y:S05]  /*4750*/  BRA `(.L_x_18968) ;  /* 0x0000000c00807947 */ /* 0x000fea0003800000 */
.L_x_18969:
[----:B------:R-:W2:Y:S01]  /*4760*/  LDG.E.U16 R2, desc[UR36][R2.64] ;  /* 0x0000002402027981 */ /* 0x000ea2000c1e1500 */
[----:B------:R-:W-:Y:S01]  /*4770*/  CS2R R6, SRZ ;  /* 0x0000000000067805 */ /* 0x000fe2000001ff00 */
[----:B--2---:R3:W4:Y:S01]  /*4780*/  I2F.F64.S16 R4, R2 ;  /* 0x0000000200047312 */ /* 0x0047220000101c00 */
[----:B------:R-:W-:Y:S05]  /*4790*/  BRA `(.L_x_18968) ;  /* 0x0000000c00707947 */ /* 0x000fea0003800000 */
.L_x_18964:
        /* <DEDUP_REMOVED lines=11> */
.L_x_18972:
[----:B------:R-:W2:Y:S01]  /*4850*/  LDG.E.U16 R0, desc[UR36][R2.64] ;  /* 0x0000002402007981 */ /* 0x000ea2000c1e1500 */
[----:B------:R-:W-:Y:S01]  /*4860*/  CS2R R6, SRZ ;  /* 0x0000000000067805 */ /* 0x000fe2000001ff00 */
[----:B--2---:R-:W-:-:S05]  /*4870*/  HADD2.F32 R0, -RZ, R0.H0_H0 ;  /* 0x20000000ff007230 */ /* 0x004fca0000004100 */
[----:B------:R-:W-:-:S04]  /*4880*/  FMUL.FTZ R0, R0, 1 ;  /* 0x3f80000000007820 */ /* 0x000fc80000410000 */
[----:B------:R0:W1:Y:S01]  /*4890*/  F2F.F64.F32 R4, R0 ;  /* 0x0000000000047310 */ /* 0x0000620000201800 */
[----:B------:R-:W-:Y:S05]  /*48a0*/  BRA `(.L_x_18968) ;  /* 0x0000000c002c7947 */ /* 0x000fea0003800000 */
.L_x_18971:
        /* <DEDUP_REMOVED lines=12> */
.L_x_18974:
        /* <DEDUP_REMOVED lines=8> */
.L_x_18973:
[----:B------:R0:W5:Y:S01]  /*49f0*/  LDG.E.64 R4, desc[UR36][R2.64] ;  /* 0x0000002402047981 */ /* 0x000162000c1e1b00 */
[----:B------:R-:W-:Y:S01]  /*4a00*/  CS2R R6, SRZ ;  /* 0x0000000000067805 */ /* 0x000fe2000001ff00 */
[----:B------:R-:W-:Y:S06]  /*4a10*/  BRA `(.L_x_18968) ;  /* 0x0000000800d07947 */ /* 0x000fec0003800000 */
.L_x_18963:
        /* <DEDUP_REMOVED lines=9> */
[----:B------:R-:W-:Y:S01]  /*4ab0*/  CS2R R6, SRZ ;  /* 0x0000000000067805 */ /* 0x000fe2000001ff00 */
[----:B------:R-:W-:Y:S01]  /*4ac0*/  IMAD.MOV.U32 R4, RZ, RZ, RZ ;  /* 0x000000ffff047224 */ /* 0x000fe200078e00ff */
[----:B--2---:R-:W-:-:S04]  /*4ad0*/  ISETP.NE.AND P0, PT, R2, RZ, PT ;  /* 0x000000ff0200720c */ /* 0x004fc80003f05270 */
[----:B------:R-:W-:Y:S01]  /*4ae0*/  FSEL R5, RZ, 1.875, !P0 ;  /* 0x3ff00000ff057808 */ /* 0x000fe20004000000 */
[----:B------:R-:W-:Y:S08]  /*4af0*/  BRA `(.L_x_18968) ;  /* 0x0000000800987947 */ /* 0x000ff00003800000 */
.L_x_18977:
[----:B------:R0:W5:Y:S01]  /*4b00*/  LDG.E.128 R4, desc[UR36][R2.64] ;  /* 0x0000002402047981 */ /* 0x000162000c1e1d00 */
[----:B------:R-:W-:Y:S05]  /*4b10*/  BRA `(.L_x_18968) ;  /* 0x0000000800907947 */ /* 0x000fea0003800000 */
.L_x_18976:
        /* <DEDUP_REMOVED lines=21> */
[----:B------:R-:W-:Y:S02]  /*4c70*/  LOP3.LUT R5, R6, 0x7f800000, R5, 0xf8, !PT ;  /* 0x7f80000006057812 */ /* 0x000fe400078ef805 */
[----:B------:R-:W-:Y:S02]  /*4c80*/  CS2R R6, SRZ ;  /* 0x0000000000067805 */ /* 0x000fe4000001ff00 */
[----:B------:R-:W-:-:S04]  /*4c90*/  SEL R5, R5, RZ, P0 ;  /* 0x000000ff05057207 */ /* 0x000fc80000000000 */
[----:B------:R-:W-:-:S05]  /*4ca0*/  LOP3.LUT R5, R5, 0x80000000, R0, 0xf8, !PT ;  /* 0x8000000005057812 */ /* 0x000fca00078ef800 */
[----:B------:R-:W-:-:S06]  /*4cb0*/  FMUL.FTZ R5, R5, 1 ;  /* 0x3f80000005057820 */ /* 0x000fcc0000410000 */
[----:B------:R-:W0:Y:S01]  /*4cc0*/  F2F.F64.F32 R4, R5 ;  /* 0x0000000500047310 */ /* 0x000e220000201800 */
[----:B------:R-:W-:Y:S05]  /*4cd0*/  BRA `(.L_x_18968) ;  /* 0x0000000800207947 */ /* 0x000fea0003800000 */
.L_x_18979:
[----:B------:R-:W2:Y:S01]  /*4ce0*/  LDG.E.U8 R2, desc[UR36][R2.64] ;  /* 0x0000002402027981 */ /* 0x000ea2000c1e1100 */
[----:B------:R-:W-:Y:S01]  /*4cf0*/  CS2R R6, SRZ ;  /* 0x0000000000067805 */ /* 0x000fe2000001ff00 */
        /* <DEDUP_REMOVED lines=13> */
.L_x_18978:
[----:B------:R-:W2:Y:S01]  /*4dd0*/  LDG.E.U16 R0, desc[UR36][R2.64] ;  /* 0x0000002402007981 */ /* 0x000ea2000c1e1500 */
[----:B------:R-:W-:Y:S02]  /*4de0*/  CS2R R6, SRZ ;  /* 0x0000000000067805 */ /* 0x000fe4000001ff00 */
[----:B--2---:R-:W-:-:S05]  /*4df0*/  SHF.L.U32 R0, R0, 0x10, RZ ;  /* 0x0000001000007819 */ /* 0x004fca00000006ff */
[----:B------:R-:W-:-:S04]  /*4e00*/  FMUL.FTZ R0, R0, 1 ;  /* 0x3f80000000007820 */ /* 0x000fc80000410000 */
[----:B------:R0:W1:Y:S01]  /*4e10*/  F2F.F64.F32 R4, R0 ;  /* 0x0000000000047310 */ /* 0x0000620000201800 */
[----:B------:R-:W-:Y:S05]  /*4e20*/  BRA `(.L_x_18968) ;  /* 0x0000000400cc7947 */ /* 0x000fea0003800000 */
.L_x_18975:
        /* <DEDUP_REMOVED lines=12> */
.L_x_18982:
        /* <DEDUP_REMOVED lines=22> */
.L_x_18984:
[----:B------:R-:W-:Y:S05]  /*5050*/  BSYNC.RECONVERGENT B0 ;  /* 0x0000000000007941 */ /* 0x000fea0003800200 */
.L_x_18983:
[----:B------:R-:W-:Y:S01]  /*5060*/  IMAD.SHL.U32 R0, R0, 0x100000, RZ ;  /* 0x0010000000007824 */ /* 0x000fe200078e00ff */
[----:B------:R-:W-:-:S04]  /*5070*/  LEA R2, R2, 0x3b800000, 0x17 ;  /* 0x3b80000002027811 */ /* 0x000fc800078eb8ff */
[----:B------:R-:W-:-:S05]  /*5080*/  LOP3.LUT R0, R2, R0, R9, 0xfe, !PT ;  /* 0x0000000002007212 */ /* 0x000fca00078efe09 */
[----:B------:R-:W-:-:S04]  /*5090*/  FMUL.FTZ R0, R0, 1 ;  /* 0x3f80000000007820 */ /* 0x000fc80000410000 */
[----:B------:R0:W1:Y:S01]  /*50a0*/  F2F.F64.F32 R4, R0 ;  /* 0x0000000000047310 */ /* 0x0000620000201800 */
[----:B------:R-:W-:Y:S05]  /*50b0*/  BRA `(.L_x_18968) ;  /* 0x0000000400287947 */ /* 0x000fea0003800000 */
.L_x_18981:
[----:B------:R-:W2:Y:S01]  /*50c0*/  LDG.E.U8 R3, desc[UR36][R2.64] ;  /* 0x0000002402037981 */ /* 0x000ea2000c1e1100 */
[----:B------:R-:W-:Y:S02]  /*50d0*/  CS2R R6, SRZ ;  /* 0x0000000000067805 */ /* 0x000fe4000001ff00 */
        /* <DEDUP_REMOVED lines=20> */
.L_x_18986:
[----:B------:R-:W-:Y:S05]  /*5220*/  BSYNC.RECONVERGENT B0 ;  /* 0x0000000000007941 */ /* 0x000fea0003800200 */
.L_x_18985:
[----:B------:R-:W-:Y:S01]  /*5230*/  IMAD.SHL.U32 R0, R0, 0x200000, RZ ;  /* 0x0020000000007824 */ /* 0x000fe200078e00ff */
[----:B------:R-:W-:-:S04]  /*5240*/  LEA R2, R2, 0x37800000, 0x17 ;  /* 0x3780000002027811 */ /* 0x000fc800078eb8ff */
[----:B------:R-:W-:-:S05]  /*5250*/  LOP3.LUT R0, R2, R0, R9, 0xfe, !PT ;  /* 0x0000000002007212 */ /* 0x000fca00078efe09 */
[----:B------:R-:W-:-:S04]  /*5260*/  FMUL.FTZ R0, R0, 1 ;  /* 0x3f80000000007820 */ /* 0x000fc80000410000 */
[----:B------:R0:W1:Y:S01]  /*5270*/  F2F.F64.F32 R4, R0 ;  /* 0x0000000000047310 */ /* 0x0000620000201800 */
[----:B------:R-:W-:Y:S05]  /*5280*/  BRA `(.L_x_18968) ;  /* 0x0000000000b47947 */ /* 0x000fea0003800000 */
.L_x_18980:
        /* <DEDUP_REMOVED lines=8> */
[----:B------:R-:W-:Y:S01]  /*5310*/  CS2R R6, SRZ ;  /* 0x0000000000067805 */ /* 0x000fe2000001ff00 */
        /* <DEDUP_REMOVED lines=10> */
.L_x_18967:
        /* <DEDUP_REMOVED lines=16> */
.L_x_18989:
[----:B------:R-:W-:Y:S02]  /*54c0*/  CS2R R4, SRZ ;  /* 0x0000000000047805 */ /* 0x000fe4000001ff00 */
[----:B------:R-:W-:Y:S01]  /*54d0*/  CS2R R6, SRZ ;  /* 0x0000000000067805 */ /* 0x000fe2000001ff00 */
[----:B------:R-:W-:Y:S06]  /*54e0*/  BRA `(.L_x_18968) ;  /* 0x00000000001c7947 */ /* 0x000fec0003800000 */
.L_x_18988:
[----:B------:R-:W2:Y:S01]  /*54f0*/  LDG.E.64 R4, desc[UR36][R2.64] ;  /* 0x0000002402047981 */ /* 0x000ea2000c1e1b00 */
[----:B------:R-:W-:Y:S01]  /*5500*/  CS2R R6, SRZ ;  /* 0x0000000000067805 */ /* 0x000fe2000001ff00 */
[----:B--2---:R-:W0:Y:S01]  /*5510*/  I2F.F64.U64 R4, R4 ;  /* 0x0000000400047312 */ /* 0x004e220000301800 */
[----:B------:R-:W-:Y:S05]  /*5520*/  BRA `(.L_x_18968) ;  /* 0x00000000000c7947 */ /* 0x000fea0003800000 */
.L_x_18987:
[----:B------:R-:W2:Y:S01]  /*5530*/  LDG.E R2, desc[UR36][R2.64] ;  /* 0x0000002402027981 */ /* 0x000ea2000c1e1900 */
[----:B------:R-:W-:Y:S01]  /*5540*/  CS2R R6, SRZ ;  /* 0x0000000000067805 */ /* 0x000fe2000001ff00 */
[----:B--2---:R0:W1:Y:S06]  /*5550*/  I2F.F64.U32 R4, R2 ;  /* 0x0000000200047312 */ /* 0x00406c0000201800 */
.L_x_18968:
[----:B------:R-:W-:Y:S05]  /*5560*/  BSYNC.RECONVERGENT B6 ;  /* 0x0000000000067941 */ /* 0x000fea0003800200 */
.L_x_18962:
[----:B------:R-:W3:Y:S01]  /*5570*/  LDCU.64 UR6, c[0x0][0x580] ;  /* 0x0000b000ff0677ac */ /* 0x000ee20008000a00 */
[----:B-12--5:R-:W-:Y:S01]  /*5580*/  DSETP.NEU.AND P0, PT, R6, RZ, PT ;  /* 0x000000ff0600722a */ /* 0x026fe20003f0d000 */
[----:B------:R-:W-:Y:S01]  /*5590*/  BSSY.RECONVERGENT B6, `(.L_x_18990) ;  /* 0x00000d3000067945 */ /* 0x000fe20003800200 */
[----:B------:R-:W-:-:S04]  /*55a0*/  UPRMT UR4, UR42, 0x9910, URZ ;  /* 0x000099102a047896 */ /* 0x000fc800080000ff */
[----:B0---4-:R-:W-:Y:S01]  /*55b0*/  DSETP.EQ.AND P0, PT, R4, RZ, !P0 ;  /* 0x000000ff0400722a */ /* 0x011fe20004702000 */
[----:B------:R-:W-:-:S05]  /*55c0*/  UISETP.GT.AND UP0, UPT, UR4, 0x9, UPT ;  /* 0x000000090400788c */ /* 0x000fca000bf04270 */
[----:B------:R-:W-:Y:S02]  /*55d0*/  SEL R4, RZ, 0x1, !P0 ;  /* 0x00000001ff047807 */ /* 0x000fe40004000000 */
        /* <DEDUP_REMOVED lines=13> */
.L_x_18994:
[----:B------:R0:W-:Y:S01]  /*56b0*/  STG.E.U8 desc[UR36][R2.64], R4 ;  /* 0x0000000402007986 */ /* 0x0001e2000c101124 */
[----:B------:R-:W-:Y:S05]  /*56c0*/  BRA `(.L_x_18996) ;  /* 0x0000000800fc7947 */ /* 0x000fea0003800000 */
.L_x_18993:
        /* <DEDUP_REMOVED lines=9> */
.L_x_18998:
[----:B------:R0:W-:Y:S01]  /*5760*/  STG.E desc[UR36][R2.64], R4 ;  /* 0x0000000402007986 */ /* 0x0001e2000c101924 */
[----:B------:R-:W-:Y:S05]  /*5770*/  BRA `(.L_x_18996) ;  /* 0x0000000800d07947 */ /* 0x000fea0003800000 */
.L_x_18997:
[----:B------:R0:W-:Y:S01]  /*5780*/  STG.E.U16 desc[UR36][R2.64], R4 ;  /* 0x0000000402007986 */ /* 0x0001e2000c101524 */
[----:B------:R-:W-:Y:S05]  /*5790*/  BRA `(.L_x_18996) ;  /* 0x0000000800c87947 */ /* 0x000fea0003800000 */
.L_x_18992:
        /* <DEDUP_REMOVED lines=9> */
.L_x_19000:
[----:B------:R-:W-:-:S04]  /*5830*/  I2FP.F32.U32 R0, R4 ;  /* 0x0000000400007245 */ /* 0x000fc80000201000 */
[----:B------:R-:W-:-:S05]  /*5840*/  F2FP.F16.F32.PACK_AB R0, RZ, R0 ;  /* 0x00000000ff00723e */ /* 0x000fca00000000ff */
[----:B------:R0:W-:Y:S01]  /*5850*/  STG.E.U16 desc[UR36][R2.64], R0 ;  /* 0x0000000002007986 */ /* 0x0001e2000c101524 */
[----:B------:R-:W-:Y:S05]  /*5860*/  BRA `(.L_x_18996) ;  /* 0x0000000800947947 */ /* 0x000fea0003800000 */
.L_x_18999:
        /* <DEDUP_REMOVED lines=10> */
.L_x_19002:
[----:B------:R-:W-:-:S04]  /*5910*/  I2FP.F32.U32 R4, R4 ;  /* 0x0000000400047245 */ /* 0x000fc80000201000 */
[----:B------:R-:W-:-:S04]  /*5920*/  F2FP.F16.F32.PACK_AB R5, RZ, R4 ;  /* 0x00000004ff05723e */ /* 0x000fc800000000ff */
[----:B------:R-:W-:-:S05]  /*5930*/  PRMT R5, R5, 0x5410, RZ ;  /* 0x0000541005057816 */ /* 0x000fca00000000ff */
[----:B------:R0:W-:Y:S01]  /*5940*/  STG.E desc[UR36][R2.64], R5 ;  /* 0x0000000502007986 */ /* 0x0001e2000c101924 */
[----:B------:R-:W-:Y:S05]  /*5950*/  BRA `(.L_x_18996) ;  /* 0x0000000800587947 */ /* 0x000fea0003800000 */
.L_x_19001:
[----:B------:R-:W0:Y:S02]  /*5960*/  I2F.F64.U32 R4, R4 ;  /* 0x0000000400047312 */ /* 0x000e240000201800 */
[----:B0-----:R0:W-:Y:S01]  /*5970*/  STG.E.64 desc[UR36][R2.64], R4 ;  /* 0x0000000402007986 */ /* 0x0011e2000c101b24 */
[----:B------:R-:W-:Y:S05]  /*5980*/  BRA `(.L_x_18996) ;  /* 0x00000008004c7947 */ /* 0x000fea0003800000 */
.L_x_18991:
        /* <DEDUP_REMOVED lines=12> */
.L_x_19006:
        /* <DEDUP_REMOVED lines=17> */
.L_x_19008:
[----:B------:R-:W-:Y:S05]  /*5b60*/  BSYNC.RECONVERGENT B0 ;  /* 0x0000000000007941 */ /* 0x000fea0003800200 */
.L_x_19007:
[----:B------:R0:W-:Y:S01]  /*5b70*/  STG.E.U8 desc[UR36][R2.64], R0 ;  /* 0x0000000002007986 */ /* 0x0001e2000c101124 */
[----:B------:R-:W-:Y:S05]  /*5b80*/  BRA `(.L_x_18996) ;  /* 0x0000000400cc7947 */ /* 0x000fea0003800000 */
.L_x_19005:
        /* <DEDUP_REMOVED lines=17> */
.L_x_19010:
[----:B------:R-:W-:Y:S05]  /*5ca0*/  BSYNC.RECONVERGENT B0 ;  /* 0x0000000000007941 */ /* 0x000fea0003800200 */
.L_x_19009:
[----:B------:R0:W-:Y:S01]  /*5cb0*/  STG.E.U8 desc[UR36][R2.64], R0 ;  /* 0x0000000002007986 */ /* 0x0001e2000c101124 */
[----:B------:R-:W-:Y:S05]  /*5cc0*/  BRA `(.L_x_18996) ;  /* 0x00000004007c7947 */ /* 0x000fea0003800000 */
.L_x_19004:
        /* <DEDUP_REMOVED lines=21> */
.L_x_19012:
[----:B------:R-:W-:-:S05]  /*5e20*/  HFMA2 R5, -RZ, RZ, 0, 0 ;  /* 0x00000000ff057431 */ /* 0x000fca00000001ff */
[----:B------:R0:W-:Y:S01]  /*5e30*/  STG.E.64 desc[UR36][R2.64], R4 ;  /* 0x0000000402007986 */ /* 0x0001e2000c101b24 */
[----:B------:R-:W-:Y:S05]  /*5e40*/  BRA `(.L_x_18996) ;  /* 0x00000004001c7947 */ /* 0x000fea0003800000 */
.L_x_19011:
[----:B------:R0:W-:Y:S01]  /*5e50*/  STG.E desc[UR36][R2.64], R4 ;  /* 0x0000000402007986 */ /* 0x0001e2000c101924 */
[----:B------:R-:W-:Y:S05]  /*5e60*/  BRA `(.L_x_18996) ;  /* 0x0000000400147947 */ /* 0x000fea0003800000 */
.L_x_19003:
        /* <DEDUP_REMOVED lines=8> */
.L_x_19014:
[----:B------:R-:W0:Y:S01]  /*5ef0*/  I2F.F64.U32 R4, R4 ;  /* 0x0000000400047312 */ /* 0x000e220000201800 */
[----:B------:R-:W-:-:S05]  /*5f00*/  CS2R R6, SRZ ;  /* 0x0000000000067805 */ /* 0x000fca000001ff00 */
[----:B0-----:R0:W-:Y:S01]  /*5f10*/  STG.E.128 desc[UR36][R2.64], R4 ;  /* 0x0000000402007986 */ /* 0x0011e2000c101d24 */
[----:B------:R-:W-:Y:S05]  /*5f20*/  BRA `(.L_x_18996) ;  /* 0x0000000000e47947 */ /* 0x000fea0003800000 */
.L_x_19013:
[----:B------:R-:W-:-:S09]  /*5f30*/  UISETP.NE.AND UP0, UPT, UR4, 0xf, UPT ;  /* 0x0000000f0400788c */ /* 0x000fd2000bf05270 */
[----:B------:R-:W-:Y:S05]  /*5f40*/  BRA.U !UP0, `(.L_x_19015) ;  /* 0x0000000108d07547 */ /* 0x000fea000b800000 */
[----:B------:R-:W-:-:S09]  /*5f50*/  UISETP.NE.AND UP0, UPT, UR4, 0x17, UPT ;  /* 0x000000170400788c */ /* 0x000fd2000bf05270 */
[----:B------:R-:W-:Y:S05]  /*5f60*/  BRA.U !UP0, `(.L_x_19016) ;  /* 0x0000000108847547 */ /* 0x000fea000b800000 */
[----:B------:R-:W-:-:S09]  /*5f70*/  UISETP.NE.AND UP0, UPT, UR4, 0x18, UPT ;  /* 0x000000180400788c */ /* 0x000fd2000bf05270 */
[----:B------:R-:W-:Y:S05]  /*5f80*/  BRA.U !UP0, `(.L_x_19017) ;  /* 0x0000000108447547 */ /* 0x000fea000b800000 */
.L_x_18995:
        /* <DEDUP_REMOVED lines=16> */
.L_x_19018:
[----:B------:R-:W-:Y:S05]  /*6090*/  BRA `(.L_x_18996) ;  /* 0x0000000000887947 */ /* 0x000fea0003800000 */
.L_x_19017:
        /* <DEDUP_REMOVED lines=11> */
.L_x_19020:
[----:B------:R-:W-:Y:S05]  /*6150*/  BSYNC.RECONVERGENT B0 ;  /* 0x0000000000007941 */ /* 0x000fea0003800200 */
.L_x_19019:
[----:B------:R1:W-:Y:S01]  /*6160*/  STG.E.U8 desc[UR36][R2.64], R5 ;  /* 0x0000000502007986 */ /* 0x0003e2000c101124 */
[----:B------:R-:W-:Y:S05]  /*6170*/  BRA `(.L_x_18996) ;  /* 0x0000000000507947 */ /* 0x000fea0003800000 */
.L_x_19016:
        /* <DEDUP_REMOVED lines=12> */
.L_x_19021:
[----:B------:R-:W-:Y:S01]  /*6240*/  IMAD.MOV.U32 R5, RZ, RZ, 0x7f ;  /* 0x0000007fff057424 */ /* 0x000fe200078e00ff */
[----:B------:R-:W-:-:S04]  /*6250*/  ISETP.GT.U32.AND P0, PT, R7, 0x7f800000, PT ;  /* 0x7f8000000700780c */ /* 0x000fc80003f04070 */
[----:B------:R-:W-:-:S05]  /*6260*/  SEL R5, R5, 0x7c, P0 ;  /* 0x0000007c05057807 */ /* 0x000fca0000000000 */
[----:B------:R2:W-:Y:S01]  /*6270*/  STG.E.U8 desc[UR36][R2.64], R5 ;  /* 0x0000000502007986 */ /* 0x0005e2000c101124 */
[----:B------:R-:W-:Y:S05]  /*6280*/  BRA `(.L_x_18996) ;  /* 0x00000000000c7947 */ /* 0x000fea0003800000 */
.L_x_19015:
[----:B------:R-:W-:-:S04]  /*6290*/  I2FP.F32.U32 R0, R4 ;  /* 0x0000000400007245 */ /* 0x000fc80000201000 */
[----:B------:R-:W-:-:S05]  /*62a0*/  F2FP.BF16.F32.PACK_AB R0, RZ, R0 ;  /* 0x00000000ff00723e */ /* 0x000fca00000010ff */
[----:B------:R0:W-:Y:S02]  /*62b0*/  STG.E.U16 desc[UR36][R2.64], R0 ;  /* 0x0000000002007986 */ /* 0x0001e4000c101524 */
.L_x_18996:
[----:B------:R-:W-:Y:S05]  /*62c0*/  BSYNC.RECONVERGENT B6 ;  /* 0x0000000000067941 */ /* 0x000fea0003800200 */
.L_x_18990:
[----:B------:R-:W-:-:S07]  /*62d0*/  IADD3 R17, PT, PT, R17, 0x80, RZ ;  /* 0x0000008011117810 */ /* 0x000fce0007ffe0ff */
.L_x_18960:
[----:B------:R-:W-:Y:S05]  /*62e0*/  BSYNC.RECONVERGENT B7 ;  /* 0x0000000000077941 */ /* 0x000fea0003800200 */
.L_x_18959:
[----:B------:R-:W5:Y:S01]  /*62f0*/  LDCU UR4, c[0x0][0x380] ;  /* 0x00007000ff0477ac */ /* 0x000f620008000800 */
[----:B------:R-:W-:Y:S01]  /*6300*/  BSSY.RECONVERGENT B7, `(.L_x_19022) ;  /* 0x000030f000077945 */ /* 0x000fe20003800200 */
[----:B-----5:R-:W-:-:S13]  /*6310*/  ISETP.GE.AND P0, PT, R17, UR4, PT ;  /* 0x0000000411007c0c */ /* 0x020fda000bf06270 */
[----:B------:R-:W-:Y:S05]  /*6320*/  @P0 BRA `(.L_x_19023) ;  /* 0x0000003000300947 */ /* 0x000fea0003800000 */
        /* <DEDUP_REMOVED lines=303> */
.L_x_19024:
        /* <DEDUP_REMOVED lines=19> */
.L_x_19029:
[----:B------:R-:W2:Y:S01]  /*7750*/  LDG.E.U8 R2, desc[UR36][R2.64] ;  /* 0x0000002402027981 */ /* 0x000ea2000c1e1100 */
[----:B------:R-:W-:Y:S01]  /*7760*/  CS2R R6, SRZ ;  /* 0x0000000000067805 */ /* 0x000fe2000001ff00 */
[----:B--2---:R0:W1:Y:S01]  /*7770*/  I2F.F64.U16 R4, R2 ;  /* 0x0000000200047312 */ /* 0x0040620000101800 */
[----:B------:R-:W-:Y:S05]  /*7780*/  BRA `(.L_x_19031) ;  /* 0x0000000c00b87947 */ /* 0x000fea0003800000 */
.L_x_19028:
        /* <DEDUP_REMOVED lines=10> */
.L_x_19033:
[----:B------:R-:W2:Y:S01]  /*7830*/  LDG.E R2, desc[UR36][R2.64] ;  /* 0x0000002402027981 */ /* 0x000ea2000c1e1900 */
[----:B------:R-:W-:Y:S01]  /*7840*/  CS2R R6, SRZ ;  /* 0x0000000000067805 */ /* 0x000fe2000001ff00 */
[----:B--2---:R0:W1:Y:S01]  /*7850*/  I2F.F64 R4, R2 ;  /* 0x0000000200047312 */ /* 0x0040620000201c00 */
[----:B------:R-:W-:Y:S05]  /*7860*/  BRA `(.L_x_19031) ;  /* 0x0000000c00807947 */ /* 0x000fea0003800000 */
.L_x_19032:
[----:B------:R-:W2:Y:S01]  /*7870*/  LDG.E.U16 R2, desc[UR36][R2.64] ;  /* 0x0000002402027981 */ /* 0x000ea2000c1e1500 */
[----:B------:R-:W-:Y:S01]  /*7880*/  CS2R R6, SRZ ;  /* 0x0000000000067805 */ /* 0x000fe2000001ff00 */
[----:B--2---:R0:W1:Y:S01]  /*7890*/  I2F.F64.S16 R4, R2 ;  /* 0x0000000200047312 */ /* 0x0040620000101c00 */
[----:B------:R-:W-:Y:S05]  /*78a0*/  BRA `(.L_x_19031) ;  /* 0x0000000c00707947 */ /* 0x000fea0003800000 */
.L_x_19027:
        /* <DEDUP_REMOVED lines=11> */
.L_x_19035:
[----:B------:R-:W2:Y:S01]  /*7960*/  LDG.E.U16 R0, desc[UR36][R2.64] ;  /* 0x0000002402007981 */ /* 0x000ea2000c1e1500 */
[----:B------:R-:W-:Y:S01]  /*7970*/  CS2R R6, SRZ ;  /* 0x0000000000067805 */ /* 0x000fe2000001ff00 */
[----:B--2---:R-:W-:-:S05]  /*7980*/  HADD2.F32 R0, -RZ, R0.H0_H0 ;  /* 0x20000000ff007230 */ /* 0x004fca0000004100 */
[----:B------:R-:W-:-:S04]  /*7990*/  FMUL.FTZ R0, R0, 1 ;  /* 0x3f80000000007820 */ /* 0x000fc80000410000 */
[----:B------:R0:W1:Y:S01]  /*79a0*/  F2F.F64.F32 R4, R0 ;  /* 0x0000000000047310 */ /* 0x0000620000201800 */
[----:B------:R-:W-:Y:S05]  /*79b0*/  BRA `(.L_x_19031) ;  /* 0x0000000c002c7947 */ /* 0x000fea0003800000 */
.L_x_19034:
        /* <DEDUP_REMOVED lines=12> */
.L_x_19037:
        /* <DEDUP_REMOVED lines=8> */
.L_x_19036:
[----:B------:R0:W5:Y:S01]  /*7b00*/  LDG.E.64 R4, desc[UR36][R2.64] ;  /* 0x0000002402047981 */ /* 0x000162000c1e1b00 */
[----:B------:R-:W-:Y:S01]  /*7b10*/  CS2R R6, SRZ ;  /* 0x0000000000067805 */ /* 0x000fe2000001ff00 */
[----:B------:R-:W-:Y:S06]  /*7b20*/  BRA `(.L_x_19031) ;  /* 0x0000000800d07947 */ /* 0x000fec0003800000 */
.L_x_19026:
        /* <DEDUP_REMOVED lines=10> */
[----:B------:R-:W-:Y:S02]  /*7bd0*/  CS2R R6, SRZ ;  /* 0x0000000000067805 */ /* 0x000fe4000001ff00 */
[----:B--2---:R-:W-:-:S04]  /*7be0*/  ISETP.NE.AND P0, PT, R2, RZ, PT ;  /* 0x000000ff0200720c */ /* 0x004fc80003f05270 */
[----:B------:R-:W-:Y:S01]  /*7bf0*/  FSEL R5, RZ, 1.875, !P0 ;  /* 0x3ff00000ff057808 */ /* 0x000fe20004000000 */
[----:B------:R-:W-:Y:S08]  /*7c00*/  BRA `(.L_x_19031) ;  /* 0x0000000800987947 */ /* 0x000ff00003800000 */
.L_x_19040:
[----:B------:R0:W5:Y:S01]  /*7c10*/  LDG.E.128 R4, desc[UR36][R2.64] ;  /* 0x0000002402047981 */ /* 0x000162000c1e1d00 */
[----:B------:R-:W-:Y:S05]  /*7c20*/  BRA `(.L_x_19031) ;  /* 0x0000000800907947 */ /* 0x000fea0003800000 */
.L_x_19039:
        /* <DEDUP_REMOVED lines=26> */
[----:B------:R-:W2:Y:S01]  /*7dd0*/  F2F.F64.F32 R4, R5 ;  /* 0x0000000500047310 */ /* 0x000ea20000201800 */
[----:B------:R-:W-:Y:S05]  /*7de0*/  BRA `(.L_x_19031) ;  /* 0x0000000800207947 */ /* 0x000fea0003800000 */
.L_x_19042:
[----:B------:R-:W2:Y:S01]  /*7df0*/  LDG.E.U8 R2, desc[UR36][R2.64] ;  /* 0x0000002402027981 */ /* 0x000ea2000c1e1100 */
[----:B------:R-:W-:Y:S01]  /*7e00*/  CS2R R6, SRZ ;  /* 0x0000000000067805 */ /* 0x000fe2000001ff00 */
        /* <DEDUP_REMOVED lines=11> */
[----:B------:R3:W4:Y:S01]  /*7ec0*/  F2F.F64.F32 R4, R0 ;  /* 0x0000000000047310 */ /* 0x0007220000201800 */
[----:B------:R-:W-:Y:S05]  /*7ed0*/  BRA `(.L_x_19031) ;  /* 0x0000000400e47947 */ /* 0x000fea0003800000 */
.L_x_19041:
[----:B------:R-:W2:Y:S01]  /*7ee0*/  LDG.E.U16 R0, desc[UR36][R2.64] ;  /* 0x0000002402007981 */ /* 0x000ea2000c1e1500 */
[----:B------:R-:W-:Y:S01]  /*7ef0*/  CS2R R6, SRZ ;  /* 0x0000000000067805 */ /* 0x000fe2000001ff00 */
[----:B--2---:R-:W-:-:S04]  /*7f00*/  IMAD.U32 R0, R0, 0x10000, RZ ;  /* 0x0001000000007824 */ /* 0x004fc800078e00ff */
[----:B------:R-:W-:-:S04]  /*7f10*/  FMUL.FTZ R0, R0, 1 ;  /* 0x3f80000000007820 */ /* 0x000fc80000410000 */
[----:B------:R0:W1:Y:S01]  /*7f20*/  F2F.F64.F32 R4, R0 ;  /* 0x0000000000047310 */ /* 0x0000620000201800 */
[----:B------:R-:W-:Y:S05]  /*7f30*/  BRA `(.L_x_19031) ;  /* 0x0000000400cc7947 */ /* 0x000fea0003800000 */
.L_x_19038:
        /* <DEDUP_REMOVED lines=12> */
.L_x_19045:
        /* <DEDUP_REMOVED lines=22> */
.L_x_19047:
[----:B------:R-:W-:Y:S05]  /*8160*/  BSYNC.RECONVERGENT B0 ;  /* 0x0000000000007941 */ /* 0x000fea0003800200 */
.L_x_19046:
[----:B------:R-:W-:Y:S02]  /*8170*/  SHF.L.U32 R0, R0, 0x14, RZ ;  /* 0x0000001400007819 */ /* 0x000fe400000006ff */
[----:B------:R-:W-:-:S04]  /*8180*/  LEA R2, R2, 0x3b800000, 0x17 ;  /* 0x3b80000002027811 */ /* 0x000fc800078eb8ff */
[----:B------:R-:W-:-:S05]  /*8190*/  LOP3.LUT R0, R2, R0, R9, 0xfe, !PT ;  /* 0x0000000002007212 */ /* 0x000fca00078efe09 */
[----:B------:R-:W-:-:S04]  /*81a0*/  FMUL.FTZ R0, R0, 1 ;  /* 0x3f80000000007820 */ /* 0x000fc80000410000 */
[----:B------:R0:W1:Y:S01]  /*81b0*/  F2F.F64.F32 R4, R0 ;  /* 0x0000000000047310 */ /* 0x0000620000201800 */
[----:B------:R-:W-:Y:S05]  /*81c0*/  BRA `(.L_x_19031) ;  /* 0x0000000400287947 */ /* 0x000fea0003800000 */
.L_x_19044:
        /* <DEDUP_REMOVED lines=22> */
.L_x_19049:
[----:B------:R-:W-:Y:S05]  /*8330*/  BSYNC.RECONVERGENT B0 ;  /* 0x0000000000007941 */ /* 0x000fea0003800200 */
.L_x_19048:
[----:B------:R-:W-:Y:S01]  /*8340*/  IMAD.SHL.U32 R0, R0, 0x200000, RZ ;  /* 0x0020000000007824 */ /* 0x000fe200078e00ff */
[----:B------:R-:W-:-:S04]  /*8350*/  LEA R2, R2, 0x37800000, 0x17 ;  /* 0x3780000002027811 */ /* 0x000fc800078eb8ff */
[----:B------:R-:W-:-:S05]  /*8360*/  LOP3.LUT R0, R2, R0, R9, 0xfe, !PT ;  /* 0x0000000002007212 */ /* 0x000fca00078efe09 */
[----:B------:R-:W-:-:S04]  /*8370*/  FMUL.FTZ R0, R0, 1 ;  /* 0x3f80000000007820 */ /* 0x000fc80000410000 */
[----:B------:R0:W1:Y:S01]  /*8380*/  F2F.F64.F32 R4, R0 ;  /* 0x0000000000047310 */ /* 0x0000620000201800 */
[----:B------:R-:W-:Y:S05]  /*8390*/  BRA `(.L_x_19031) ;  /* 0x0000000000b47947 */ /* 0x000fea0003800000 */
.L_x_19043:
[----:B------:R-:W-:-:S09]  /*83a0*/  UISETP.NE.AND UP0, UPT, UR4, 0x1c, UPT ;  /* 0x0000001c0400788c */ /* 0x000fd2000bf05270 */
[----:B------:R-:W-:Y:S05]  /*83b0*/  BRA.U !UP0, `(.L_x_19050) ;  /* 0x0000000108a07547 */ /* 0x000fea000b800000 */
[----:B------:R-:W-:-:S09]  /*83c0*/  UISETP.NE.AND UP0, UPT, UR4, 0x1d, UPT ;  /* 0x0000001d0400788c */ /* 0x000fd2000bf05270 */
[----:B------:R-:W-:Y:S05]  /*83d0*/  BRA.U !UP0, `(.L_x_19051) ;  /* 0x0000000108887547 */ /* 0x000fea000b800000 */
[----:B------:R-:W-:-:S09]  /*83e0*/  UISETP.NE.AND UP0, UPT, UR4, 0x2c, UPT ;  /* 0x0000002c0400788c */ /* 0x000fd2000bf05270 */
[----:B------:R-:W-:Y:S05]  /*83f0*/  BRA.U UP0, `(.L_x_19030) ;  /* 0x0000000100347547 */ /* 0x000fea000b800000 */
[----:B------:R-:W2:Y:S01]  /*8400*/  LDG.E.U8 R0, desc[UR36][R2.64] ;  /* 0x0000002402007981 */ /* 0x000ea2000c1e1100 */
[----:B------:R-:W-:Y:S01]  /*8410*/  HFMA2 R4, -RZ, RZ, 0, 0 ;  /* 0x00000000ff047431 */ /* 0x000fe200000001ff */
        /* <DEDUP_REMOVED lines=11> */
.L_x_19030:
        /* <DEDUP_REMOVED lines=16> */
.L_x_19052:
[----:B------:R-:W-:Y:S02]  /*85d0*/  CS2R R4, SRZ ;  /* 0x0000000000047805 */ /* 0x000fe4000001ff00 */
[----:B------:R-:W-:Y:S01]  /*85e0*/  CS2R R6, SRZ ;  /* 0x0000000000067805 */ /* 0x000fe2000001ff00 */
[----:B------:R-:W-:Y:S06]  /*85f0*/  BRA `(.L_x_19031) ;  /* 0x00000000001c7947 */ /* 0x000fec0003800000 */
.L_x_19051:
[----:B------:R-:W2:Y:S01]  /*8600*/  LDG.E.64 R4, desc[UR36][R2.64] ;  /* 0x0000002402047981 */ /* 0x000ea2000c1e1b00 */
[----:B------:R-:W-:Y:S01]  /*8610*/  CS2R R6, SRZ ;  /* 0x0000000000067805 */ /* 0x000fe2000001ff00 */
[----:B--2---:R-:W0:Y:S01]  /*8620*/  I2F.F64.U64 R4, R4 ;  /* 0x0000000400047312 */ /* 0x004e220000301800 */
[----:B------:R-:W-:Y:S05]  /*8630*/  BRA `(.L_x_19031) ;  /* 0x00000000000c7947 */ /* 0x000fea0003800000 */
.L_x_19050:
[----:B------:R-:W2:Y:S01]  /*8640*/  LDG.E R2, desc[UR36][R2.64] ;  /* 0x0000002402027981 */ /* 0x000ea2000c1e1900 */
[----:B------:R-:W-:Y:S01]  /*8650*/  CS2R R6, SRZ ;  /* 0x0000000000067805 */ /* 0x000fe2000001ff00 */
[----:B--2---:R0:W1:Y:S06]  /*8660*/  I2F.F64.U32 R4, R2 ;  /* 0x0000000200047312 */ /* 0x00406c0000201800 */
.L_x_19031:
[----:B------:R-:W-:Y:S05]  /*8670*/  BSYNC.RECONVERGENT B6 ;  /* 0x0000000000067941 */ /* 0x000fea0003800200 */
.L_x_19025:
        /* <DEDUP_REMOVED lines=20> */
.L_x_19057:
[----:B------:R0:W-:Y:S01]  /*87c0*/  STG.E.U8 desc[UR36][R2.64], R4 ;  /* 0x0000000402007986 */ /* 0x0001e2000c101124 */
[----:B------:R-:W-:Y:S05]  /*87d0*/  BRA `(.L_x_19059) ;  /* 0x0000000800fc7947 */ /* 0x000fea0003800000 */
.L_x_19056:
        /* <DEDUP_REMOVED lines=9> */
.L_x_19061:
[----:B------:R0:W-:Y:S01]  /*8870*/  STG.E desc[UR36][R2.64], R4 ;  /* 0x0000000402007986 */ /* 0x0001e2000c101924 */
[----:B------:R-:W-:Y:S05]  /*8880*/  BRA `(.L_x_19059) ;  /* 0x0000000800d07947 */ /* 0x000fea0003800000 */
.L_x_19060:
[----:B------:R0:W-:Y:S01]  /*8890*/  STG.E.U16 desc[UR36][R2.64], R4 ;  /* 0x0000000402007986 */ /* 0x0001e2000c101524 */
[----:B------:R-:W-:Y:S05]  /*88a0*/  BRA `(.L_x_19059) ;  /* 0x0000000800c87947 */ /* 0x000fea0003800000 */
.L_x_19055:
        /* <DEDUP_REMOVED lines=9> */
.L_x_19063:
[----:B------:R-:W-:-:S04]  /*8940*/  I2FP.F32.U32 R0, R4 ;  /* 0x0000000400007245 */ /* 0x000fc80000201000 */
[----:B------:R-:W-:-:S05]  /*8950*/  F2FP.F16.F32.PACK_AB R0, RZ, R0 ;  /* 0x00000000ff00723e */ /* 0x000fca00000000ff */
[----:B------:R0:W-:Y:S01]  /*8960*/  STG.E.U16 desc[UR36][R2.64], R0 ;  /* 0x0000000002007986 */ /* 0x0001e2000c101524 */
[----:B------:R-:W-:Y:S05]  /*8970*/  BRA `(.L_x_19059) ;  /* 0x0000000800947947 */ /* 0x000fea0003800000 */
.L_x_19062:
        /* <DEDUP_REMOVED lines=10> */
.L_x_19065:
[----:B------:R-:W-:-:S04]  /*8a20*/  I2FP.F32.U32 R4, R4 ;  /* 0x0000000400047245 */ /* 0x000fc80000201000 */
[----:B------:R-:W-:-:S04]  /*8a30*/  F2FP.F16.F32.PACK_AB R5, RZ, R4 ;  /* 0x00000004ff05723e */ /* 0x000fc800000000ff */
[----:B------:R-:W-:-:S05]  /*8a40*/  PRMT R5, R5, 0x5410, RZ ;  /* 0x0000541005057816 */ /* 0x000fca00000000ff */
[----:B------:R0:W-:Y:S01]  /*8a50*/  STG.E desc[UR36][R2.64], R5 ;  /* 0x0000000502007986 */ /* 0x0001e2000c101924 */
[----:B------:R-:W-:Y:S05]  /*8a60*/  BRA `(.L_x_19059) ;  /* 0x0000000800587947 */ /* 0x000fea0003800000 */
.L_x_19064:
[----:B------:R-:W0:Y:S02]  /*8a70*/  I2F.F64.U32 R4, R4 ;  /* 0x0000000400047312 */ /* 0x000e240000201800 */
[----:B0-----:R0:W-:Y:S01]  /*8a80*/  STG.E.64 desc[UR36][R2.64], R4 ;  /* 0x0000000402007986 */ /* 0x0011e2000c101b24 */
[----:B------:R-:W-:Y:S05]  /*8a90*/  BRA `(.L_x_19059) ;  /* 0x00000008004c7947 */ /* 0x000fea0003800000 */
.L_x_19054:
        /* <DEDUP_REMOVED lines=12> */
.L_x_19069:
        /* <DEDUP_REMOVED lines=17> */
.L_x_19071:
[----:B------:R-:W-:Y:S05]  /*8c70*/  BSYNC.RECONVERGENT B0 ;  /* 0x0000000000007941 */ /* 0x000fea0003800200 */
.L_x_19070:
[----:B------:R0:W-:Y:S01]  /*8c80*/  STG.E.U8 desc[UR36][R2.64], R0 ;  /* 0x0000000002007986 */ /* 0x0001e2000c101124 */
[----:B------:R-:W-:Y:S05]  /*8c90*/  BRA `(.L_x_19059) ;  /* 0x0000000400cc7947 */ /* 0x000fea0003800000 */
.L_x_19068:
        /* <DEDUP_REMOVED lines=17> */
.L_x_19073:
[----:B------:R-:W-:Y:S05]  /*8db0*/  BSYNC.RECONVERGENT B0 ;  /* 0x0000000000007941 */ /* 0x000fea0003800200 */
.L_x_19072:
[----:B------:R0:W-:Y:S01]  /*8dc0*/  STG.E.U8 desc[UR36][R2.64], R0 ;  /* 0x0000000002007986 */ /* 0x0001e2000c101124 */
[----:B------:R-:W-:Y:S05]  /*8dd0*/  BRA `(.L_x_19059) ;  /* 0x00000004007c7947 */ /* 0x000fea0003800000 */
.L_x_19067:
        /* <DEDUP_REMOVED lines=21> */
.L_x_19075:
[----:B------:R-:W-:-:S05]  /*8f30*/  IMAD.MOV.U32 R5, RZ, RZ, RZ ;  /* 0x000000ffff057224 */ /* 0x000fca00078e00ff */
[----:B------:R0:W-:Y:S01]  /*8f40*/  STG.E.64 desc[UR36][R2.64], R4 ;  /* 0x0000000402007986 */ /* 0x0001e2000c101b24 */
[----:B------:R-:W-:Y:S05]  /*8f50*/  BRA `(.L_x_19059) ;  /* 0x00000004001c7947 */ /* 0x000fea0003800000 */
.L_x_19074:
[----:B------:R0:W-:Y:S01]  /*8f60*/  STG.E desc[UR36][R2.64], R4 ;  /* 0x0000000402007986 */ /* 0x0001e2000c101924 */
[----:B------:R-:W-:Y:S05]  /*8f70*/  BRA `(.L_x_19059) ;  /* 0x0000000400147947 */ /* 0x000fea0003800000 */
.L_x_19066:
        /* <DEDUP_REMOVED lines=8> */
.L_x_19077:
[----:B------:R-:W0:Y:S01]  /*9000*/  I2F.F64.U32 R4, R4 ;  /* 0x0000000400047312 */ /* 0x000e220000201800 */
[----:B------:R-:W-:-:S05]  /*9010*/  CS2R R6, SRZ ;  /* 0x0000000000067805 */ /* 0x000fca000001ff00 */
[----:B0-----:R4:W-:Y:S01]  /*9020*/  STG.E.128 desc[UR36][R2.64], R4 ;  /* 0x0000000402007986 */ /* 0x0019e2000c101d24 */
[----:B------:R-:W-:Y:S05]  /*9030*/  BRA `(.L_x_19059) ;  /* 0x0000000000e47947 */ /* 0x000fea0003800000 */
.L_x_19076:
[----:B------:R-:W-:-:S09]  /*9040*/  UISETP.NE.AND UP0, UPT, UR4, 0xf, UPT ;  /* 0x0000000f0400788c */ /* 0x000fd2000bf05270 */
[----:B------:R-:W-:Y:S05]  /*9050*/  BRA.U !UP0, `(.L_x_19078) ;  /* 0x0000000108d07547 */ /* 0x000fea000b800000 */
[----:B------:R-:W-:-:S09]  /*9060*/  UISETP.NE.AND UP0, UPT, UR4, 0x17, UPT ;  /* 0x000000170400788c */ /* 0x000fd2000bf05270 */
[----:B------:R-:W-:Y:S05]  /*9070*/  BRA.U !UP0, `(.L_x_19079) ;  /* 0x0000000108847547 */ /* 0x000fea000b800000 */
[----:B------:R-:W-:-:S09]  /*9080*/  UISETP.NE.AND UP0, UPT, UR4, 0x18, UPT ;  /* 0x000000180400788c */ /* 0x000fd2000bf05270 */
[----:B------:R-:W-:Y:S05]  /*9090*/  BRA.U !UP0, `(.L_x_19080) ;  /* 0x0000000108447547 */ /* 0x000fea000b800000 */
.L_x_19058:
        /* <DEDUP_REMOVED lines=16> */
.L_x_19081:
[----:B------:R-:W-:Y:S05]  /*91a0*/  BRA `(.L_x_19059) ;  /* 0x0000000000887947 */ /* 0x000fea0003800000 */
.L_x_19080:
        /* <DEDUP_REMOVED lines=11> */
.L_x_19083:
[----:B------:R-:W-:Y:S05]  /*9260*/  BSYNC.RECONVERGENT B0 ;  /* 0x0000000000007941 */ /* 0x000fea0003800200 */
.L_x_19082:
[----:B------:R1:W-:Y:S01]  /*9270*/  STG.E.U8 desc[UR36][R2.64], R5 ;  /* 0x0000000502007986 */ /* 0x0003e2000c101124 */
[----:B------:R-:W-:Y:S05]  /*9280*/  BRA `(.L_x_19059) ;  /* 0x0000000000507947 */ /* 0x000fea0003800000 */
.L_x_19079:
        /* <DEDUP_REMOVED lines=12> */
.L_x_19084:
[----:B------:R-:W-:Y:S02]  /*9350*/  ISETP.GT.U32.AND P0, PT, R7, 0x7f800000, PT ;  /* 0x7f8000000700780c */ /* 0x000fe40003f04070 */
[----:B------:R-:W-:-:S04]  /*9360*/  MOV R5, 0x7f ;  /* 0x0000007f00057802 */ /* 0x000fc80000000f00 */
[----:B------:R-:W-:-:S05]  /*9370*/  SEL R5, R5, 0x7c, P0 ;  /* 0x0000007c05057807 */ /* 0x000fca0000000000 */
[----:B------:R2:W-:Y:S01]  /*9380*/  STG.E.U8 desc[UR36][R2.64], R5 ;  /* 0x0000000502007986 */ /* 0x0005e2000c101124 */
[----:B------:R-:W-:Y:S05]  /*9390*/  BRA `(.L_x_19059) ;  /* 0x00000000000c7947 */ /* 0x000fea0003800000 */
.L_x_19078:
[----:B------:R-:W-:-:S04]  /*93a0*/  I2FP.F32.U32 R0, R4 ;  /* 0x0000000400007245 */ /* 0x000fc80000201000 */
[----:B------:R-:W-:-:S05]  /*93b0*/  F2FP.BF16.F32.PACK_AB R0, RZ, R0 ;  /* 0x00000000ff00723e */ /* 0x000fca00000010ff */
[----:B------:R0:W-:Y:S02]  /*93c0*/  STG.E.U16 desc[UR36][R2.64], R0 ;  /* 0x0000000002007986 */ /* 0x0001e4000c101524 */
.L_x_19059:
[----:B------:R-:W-:Y:S05]  /*93d0*/  BSYNC.RECONVERGENT B6 ;  /* 0x0000000000067941 */ /* 0x000fea0003800200 */
.L_x_19053:
[----:B------:R-:W-:-:S07]  /*93e0*/  VIADD R17, R17, 0x80 ;  /* 0x0000008011117836 */ /* 0x000fce0000000000 */
.L_x_19023:
[----:B------:R-:W-:Y:S05]  /*93f0*/  BSYNC.RECONVERGENT B7 ;  /* 0x0000000000077941 */ /* 0x000fea0003800200 */
.L_x_19022:
        /* <DEDUP_REMOVED lines=306> */
.L_x_19085:
        /* <DEDUP_REMOVED lines=21> */
.L_x_19090:
[----:B------:R-:W2:Y:S01]  /*a870*/  LDG.E.U8 R2, desc[UR36][R2.64] ;  /* 0x0000002402027981 */ /* 0x000ea2000c1e1100 */
[----:B------:R-:W-:Y:S01]  /*a880*/  CS2R R6, SRZ ;  /* 0x0000000000067805 */ /* 0x000fe2000001ff00 */
[----:B--2---:R0:W1:Y:S01]  /*a890*/  I2F.F64.U16 R4, R2 ;  /* 0x0000000200047312 */ /* 0x0040620000101800 */
[----:B------:R-:W-:Y:S05]  /*a8a0*/  BRA `(.L_x_19092) ;  /* 0x0000000c00b87947 */ /* 0x000fea0003800000 */
.L_x_19089:
        /* <DEDUP_REMOVED lines=10> */
.L_x_19094:
[----:B------:R-:W2:Y:S01]  /*a950*/  LDG.E R2, desc[UR36][R2.64] ;  /* 0x0000002402027981 */ /* 0x000ea2000c1e1900 */
[----:B------:R-:W-:Y:S01]  /*a960*/  CS2R R6, SRZ ;  /* 0x0000000000067805 */ /* 0x000fe2000001ff00 */
[----:B--2---:R0:W1:Y:S01]  /*a970*/  I2F.F64 R4, R2 ;  /* 0x0000000200047312 */ /* 0x0040620000201c00 */
[----:B------:R-:W-:Y:S05]  /*a980*/  BRA `(.L_x_19092) ;  /* 0x0000000c00807947 */ /* 0x000fea0003800000 */
.L_x_19093:
[----:B------:R-:W2:Y:S01]  /*a990*/  LDG.E.U16 R2, desc[UR36][R2.64] ;  /* 0x0000002402027981 */ /* 0x000ea2000c1e1500 */
[----:B------:R-:W-:Y:S01]  /*a9a0*/  CS2R R6, SRZ ;  /* 0x0000000000067805 */ /* 0x000fe2000001ff00 */
[----:B--2---:R0:W1:Y:S01]  /*a9b0*/  I2F.F64.S16 R4, R2 ;  /* 0x0000000200047312 */ /* 0x0040620000101c00 */
[----:B------:R-:W-:Y:S05]  /*a9c0*/  BRA `(.L_x_19092) ;  /* 0x0000000c00707947 */ /* 0x000fea0003800000 */
.L_x_19088:
        /* <DEDUP_REMOVED lines=9> */
[----:B------:R-:W2:Y:S01]  /*aa60*/  F2F.F64.F32 R4, R4 ;  /* 0x0000000400047310 */ /* 0x000ea20000201800 */
[----:B------:R-:W-:Y:S05]  /*aa70*/  BRA `(.L_x_19092) ;  /* 0x0000000c00447947 */ /* 0x000fea0003800000 */
.L_x_19096:
[----:B------:R-:W2:Y:S01]  /*aa80*/  LDG.E.U16 R0, desc[UR36][R2.64] ;  /* 0x0000002402007981 */ /* 0x000ea2000c1e1500 */
[----:B------:R-:W-:Y:S01]  /*aa90*/  CS2R R6, SRZ ;  /* 0x0000000000067805 */ /* 0x000fe2000001ff00 */
[----:B--2---:R-:W-:-:S05]  /*aaa0*/  HADD2.F32 R0, -RZ, R0.H0_H0 ;  /* 0x20000000ff007230 */ /* 0x004fca0000004100 */
[----:B------:R-:W-:-:S04]  /*aab0*/  FMUL.FTZ R0, R0, 1 ;  /* 0x3f80000000007820 */ /* 0x000fc80000410000 */
[----:B------:R0:W1:Y:S01]  /*aac0*/  F2F.F64.F32 R4, R0 ;  /* 0x0000000000047310 */ /* 0x0000620000201800 */
[----:B------:R-:W-:Y:S05]  /*aad0*/  BRA `(.L_x_19092) ;  /* 0x0000000c002c7947 */ /* 0x000fea0003800000 */
.L_x_19095:
        /* <DEDUP_REMOVED lines=9> */
[----:B------:R-:W3:Y:S08]  /*ab70*/  F2F.F64.F32 R4, R4 ;  /* 0x0000000400047310 */ /* 0x000ef00000201800 */
[----:B------:R-:W0:Y:S01]  /*ab80*/  F2F.F64.F32 R6, R6 ;  /* 0x0000000600067310 */ /* 0x000e220000201800 */
[----:B------:R-:W-:Y:S05]  /*ab90*/  BRA `(.L_x_19092) ;  /* 0x0000000800fc7947 */ /* 0x000fea0003800000 */
.L_x_19098:
[----:B------:R-:W2:Y:S02]  /*aba0*/  LDG.E R2, desc[UR36][R2.64] ;  /* 0x0000002402027981 */ /* 0x000ea4000c1e1900 */
[--C-:B--2---:R-:W-:Y:S02]  /*abb0*/  HADD2.F32 R6, -RZ, R2.reuse.H1_H1 ;  /* 0x30000002ff067230 */ /* 0x104fe40000004100 */
[----:B------:R-:W-:-:S03]  /*abc0*/  HADD2.F32 R0, -RZ, R2.H0_H0 ;  /* 0x20000002ff007230 */ /* 0x000fc60000004100 */
[----:B------:R-:W-:Y:S02]  /*abd0*/  FMUL.FTZ R6, R6, 1 ;  /* 0x3f80000006067820 */ /* 0x000fe40000410000 */
[----:B------:R-:W-:-:S04]  /*abe0*/  FMUL.FTZ R0, R0, 1 ;  /* 0x3f80000000007820 */ /* 0x000fc80000410000 */
[----:B------:R3:W4:Y:S08]  /*abf0*/  F2F.F64.F32 R4, R0 ;  /* 0x0000000000047310 */ /* 0x0007300000201800 */
[----:B------:R-:W0:Y:S01]  /*ac00*/  F2F.F64.F32 R6, R6 ;  /* 0x0000000600067310 */ /* 0x000e220000201800 */
[----:B---3--:R-:W-:Y:S05]  /*ac10*/  BRA `(.L_x_19092) ;  /* 0x0000000800dc7947 */ /* 0x008fea0003800000 */
.L_x_19097:
[----:B------:R0:W5:Y:S01]  /*ac20*/  LDG.E.64 R4, desc[UR36][R2.64] ;  /* 0x0000002402047981 */ /* 0x000162000c1e1b00 */
[----:B------:R-:W-:Y:S01]  /*ac30*/  CS2R R6, SRZ ;  /* 0x0000000000067805 */ /* 0x000fe2000001ff00 */
[----:B------:R-:W-:Y:S06]  /*ac40*/  BRA `(.L_x_19092) ;  /* 0x0000000800d07947 */ /* 0x000fec0003800000 */
.L_x_19087:
        /* <DEDUP_REMOVED lines=14> */
.L_x_19101:
[----:B------:R0:W5:Y:S01]  /*ad30*/  LDG.E.128 R4, desc[UR36][R2.64] ;  /* 0x0000002402047981 */ /* 0x000162000c1e1d00 */
[----:B------:R-:W-:Y:S05]  /*ad40*/  BRA `(.L_x_19092) ;  /* 0x0000000800907947 */ /* 0x000fea0003800000 */
.L_x_19100:
        /* <DEDUP_REMOVED lines=28> */
.L_x_19103:
[----:B------:R-:W2:Y:S01]  /*af10*/  LDG.E.U8 R2, desc[UR36][R2.64] ;  /* 0x0000002402027981 */ /* 0x000ea2000c1e1100 */
[----:B------:R-:W-:Y:S02]  /*af20*/  CS2R R6, SRZ ;  /* 0x0000000000067805 */ /* 0x000fe4000001ff00 */
        /* <DEDUP_REMOVED lines=13> */
.L_x_19102:
[----:B------:R-:W2:Y:S01]  /*b000*/  LDG.E.U16 R0, desc[UR36][R2.64] ;  /* 0x0000002402007981 */ /* 0x000ea2000c1e1500 */
[----:B------:R-:W-:Y:S02]  /*b010*/  CS2R R6, SRZ ;  /* 0x0000000000067805 */ /* 0x000fe4000001ff00 */
[----:B--2---:R-:W-:-:S05]  /*b020*/  SHF.L.U32 R0, R0, 0x10, RZ ;  /* 0x0000001000007819 */ /* 0x004fca00000006ff */
[----:B------:R-:W-:-:S04]  /*b030*/  FMUL.FTZ R0, R0, 1 ;  /* 0x3f80000000007820 */ /* 0x000fc80000410000 */
[----:B------:R0:W1:Y:S01]  /*b040*/  F2F.F64.F32 R4, R0 ;  /* 0x0000000000047310 */ /* 0x0000620000201800 */
[----:B------:R-:W-:Y:S05]  /*b050*/  BRA `(.L_x_19092) ;  /* 0x0000000400cc7947 */ /* 0x000fea0003800000 */
.L_x_19099:
        /* <DEDUP_REMOVED lines=12> */
.L_x_19106:
        /* <DEDUP_REMOVED lines=22> */
.L_x_19108:
[----:B------:R-:W-:Y:S05]  /*b280*/  BSYNC.RECONVERGENT B0 ;  /* 0x0000000000007941 */ /* 0x000fea0003800200 */
.L_x_19107:
[----:B------:R-:W-:Y:S01]  /*b290*/  IMAD.SHL.U32 R0, R0, 0x100000, RZ ;  /* 0x0010000000007824 */ /* 0x000fe200078e00ff */
[----:B------:R-:W-:-:S04]  /*b2a0*/  LEA R2, R2, 0x3b800000, 0x17 ;  /* 0x3b80000002027811 */ /* 0x000fc800078eb8ff */
[----:B------:R-:W-:-:S05]  /*b2b0*/  LOP3.LUT R0, R2, R0, R9, 0xfe, !PT ;  /* 0x0000000002007212 */ /* 0x000fca00078efe09 */
[----:B------:R-:W-:-:S04]  /*b2c0*/  FMUL.FTZ R0, R0, 1 ;  /* 0x3f80000000007820 */ /* 0x000fc80000410000 */
[----:B------:R0:W1:Y:S01]  /*b2d0*/  F2F.F64.F32 R4, R0 ;  /* 0x0000000000047310 */ /* 0x0000620000201800 */
[----:B------:R-:W-:Y:S05]  /*b2e0*/  BRA `(.L_x_19092) ;  /* 0x0000000400287947 */ /* 0x000fea0003800000 */
.L_x_19105:
        /* <DEDUP_REMOVED lines=22> */
.L_x_19110:
[----:B------:R-:W-:Y:S05]  /*b450*/  BSYNC.RECONVERGENT B0 ;  /* 0x0000000000007941 */ /* 0x000fea0003800200 */
.L_x_19109:
[----:B------:R-:W-:Y:S02]  /*b460*/  SHF.L.U32 R0, R0, 0x15, RZ ;  /* 0x0000001500007819 */ /* 0x000fe400000006ff */
[----:B------:R-:W-:-:S04]  /*b470*/  LEA R2, R2, 0x37800000, 0x17 ;  /* 0x3780000002027811 */ /* 0x000fc800078eb8ff */
[----:B------:R-:W-:-:S05]  /*b480*/  LOP3.LUT R0, R2, R0, R9, 0xfe, !PT ;  /* 0x0000000002007212 */ /* 0x000fca00078efe09 */
[----:B------:R-:W-:-:S04]  /*b490*/  FMUL.FTZ R0, R0, 1 ;  /* 0x3f80000000007820 */ /* 0x000fc80000410000 */
[----:B------:R0:W1:Y:S01]  /*b4a0*/  F2F.F64.F32 R4, R0 ;  /* 0x0000000000047310 */ /* 0x0000620000201800 */
[----:B------:R-:W-:Y:S05]  /*b4b0*/  BRA `(.L_x_19092) ;  /* 0x0000000000b47947 */ /* 0x000fea0003800000 */
.L_x_19104:
        /* <DEDUP_REMOVED lines=19> */
.L_x_19091:
        /* <DEDUP_REMOVED lines=16> */
.L_x_19113:
[----:B------:R-:W-:Y:S02]  /*b6f0*/  CS2R R4, SRZ ;  /* 0x0000000000047805 */ /* 0x000fe4000001ff00 */
[----:B------:R-:W-:Y:S01]  /*b700*/  CS2R R6, SRZ ;  /* 0x0000000000067805 */ /* 0x000fe2000001ff00 */
[----:B------:R-:W-:Y:S06]  /*b710*/  BRA `(.L_x_19092) ;  /* 0x00000000001c7947 */ /* 0x000fec0003800000 */
.L_x_19112:
[----:B------:R-:W2:Y:S01]  /*b720*/  LDG.E.64 R4, desc[UR36][R2.64] ;  /* 0x0000002402047981 */ /* 0x000ea2000c1e1b00 */
[----:B------:R-:W-:Y:S01]  /*b730*/  CS2R R6, SRZ ;  /* 0x0000000000067805 */ /* 0x000fe2000001ff00 */
[----:B--2---:R-:W0:Y:S01]  /*b740*/  I2F.F64.U64 R4, R4 ;  /* 0x0000000400047312 */ /* 0x004e220000301800 */
[----:B------:R-:W-:Y:S05]  /*b750*/  BRA `(.L_x_19092) ;  /* 0x00000000000c7947 */ /* 0x000fea0003800000 */
.L_x_19111:
[----:B------:R-:W2:Y:S01]  /*b760*/  LDG.E R2, desc[UR36][R2.64] ;  /* 0x0000002402027981 */ /* 0x000ea2000c1e1900 */
[----:B------:R-:W-:Y:S01]  /*b770*/  CS2R R6, SRZ ;  /* 0x0000000000067805 */ /* 0x000fe2000001ff00 */
[----:B--2---:R0:W1:Y:S06]  /*b780*/  I2F.F64.U32 R4, R2 ;  /* 0x0000000200047312 */ /* 0x00406c0000201800 */
.L_x_19092:
[----:B------:R-:W-:Y:S05]  /*b790*/  BSYNC.RECONVERGENT B6 ;  /* 0x0000000000067941 */ /* 0x000fea0003800200 */
.L_x_19086:
[----:B------:R-:W-:Y:S01]  /*b7a0*/  UPRMT UR4, UR42, 0x9910, URZ ;  /* 0x000099102a047896 */ /* 0x000fe200080000ff */
[----:B0----5:R-:W-:-:S03]  /*b7b0*/  DSETP.NEU.AND P0, PT, R6, RZ, PT ;  /* 0x000000ff0600722a */ /* 0x021fc60003f0d000 */
[----:B------:R-:W-:-:S03]  /*b7c0*/  UISETP.GT.AND UP0, UPT, UR4, 0x9, UPT ;  /* 0x000000090400788c */ /* 0x000fc6000bf04270 */
[----:B-1234-:R-:W-:-:S06]  /*b7d0*/  DSETP.EQ.AND P0, PT, R4, RZ, !P0 ;  /* 0x000000ff0400722a */ /* 0x01efcc0004702000 */
[----:B------:R-:W-:Y:S01]  /*b7e0*/  SEL R2, RZ, 0x1, !P0 ;  /* 0x00000001ff027807 */ /* 0x000fe20004000000 */
        /* <DEDUP_REMOVED lines=11> */
.L_x_19117:
[----:B------:R-:W-:Y:S01]  /*b8a0*/  STG.E.U8 desc[UR36][R16.64], R2 ;  /* 0x0000000210007986 */ /* 0x000fe2000c101124 */
[----:B------:R-:W-:Y:S05]  /*b8b0*/  EXIT ;  /* 0x000000000000794d */ /* 0x000fea0003800000 */
.L_x_19116:
        /* <DEDUP_REMOVED lines=9> */
.L_x_19120:
[----:B------:R-:W-:Y:S01]  /*b950*/  STG.E desc[UR36][R16.64], R2 ;  /* 0x0000000210007986 */ /* 0x000fe2000c101924 */
[----:B------:R-:W-:Y:S05]  /*b960*/  EXIT ;  /* 0x000000000000794d */ /* 0x000fea0003800000 */
.L_x_19119:
[----:B------:R-:W-:Y:S01]  /*b970*/  STG.E.U16 desc[UR36][R16.64], R2 ;  /* 0x0000000210007986 */ /* 0x000fe2000c101524 */
[----:B------:R-:W-:Y:S05]  /*b980*/  EXIT ;  /* 0x000000000000794d */ /* 0x000fea0003800000 */
.L_x_19115:
        /* <DEDUP_REMOVED lines=9> */
.L_x_19122:
[----:B------:R-:W-:-:S04]  /*ba20*/  I2FP.F32.U32 R0, R2 ;  /* 0x0000000200007245 */ /* 0x000fc80000201000 */
[----:B------:R-:W-:-:S05]  /*ba30*/  F2FP.F16.F32.PACK_AB R0, RZ, R0 ;  /* 0x00000000ff00723e */ /* 0x000fca00000000ff */
[----:B------:R-:W-:Y:S01]  /*ba40*/  STG.E.U16 desc[UR36][R16.64], R0 ;  /* 0x0000000010007986 */ /* 0x000fe2000c101524 */
[----:B------:R-:W-:Y:S05]  /*ba50*/  EXIT ;  /* 0x000000000000794d */ /* 0x000fea0003800000 */
.L_x_19121:
        /* <DEDUP_REMOVED lines=10> */
.L_x_19124:
[----:B------:R-:W-:-:S04]  /*bb00*/  I2FP.F32.U32 R2, R2 ;  /* 0x0000000200027245 */ /* 0x000fc80000201000 */
[----:B------:R-:W-:-:S04]  /*bb10*/  F2FP.F16.F32.PACK_AB R3, RZ, R2 ;  /* 0x00000002ff03723e */ /* 0x000fc800000000ff */
[----:B------:R-:W-:-:S05]  /*bb20*/  PRMT R3, R3, 0x5410, RZ ;  /* 0x0000541003037816 */ /* 0x000fca00000000ff */
[----:B------:R-:W-:Y:S01]  /*bb30*/  STG.E desc[UR36][R16.64], R3 ;  /* 0x0000000310007986 */ /* 0x000fe2000c101924 */
[----:B------:R-:W-:Y:S05]  /*bb40*/  EXIT ;  /* 0x000000000000794d */ /* 0x000fea0003800000 */
.L_x_19123:
[----:B------:R-:W0:Y:S02]  /*bb50*/  I2F.F64.U32 R2, R2 ;  /* 0x0000000200027312 */ /* 0x000e240000201800 */
[----:B0-----:R-:W-:Y:S01]  /*bb60*/  STG.E.64 desc[UR36][R16.64], R2 ;  /* 0x0000000210007986 */ /* 0x001fe2000c101b24 */
[----:B------:R-:W-:Y:S05]  /*bb70*/  EXIT ;  /* 0x000000000000794d */ /* 0x000fea0003800000 */
.L_x_19114:
        /* <DEDUP_REMOVED lines=12> */
.L_x_19128:
        /* <DEDUP_REMOVED lines=16> */
.L_x_19131:
[----:B------:R-:W-:-:S07]  /*bd40*/  PRMT R8, R0, 0x7610, R8 ;  /* 0x0000761000087816 */ /* 0x000fce0000000008 */
.L_x_19130:
[----:B------:R-:W-:Y:S05]  /*bd50*/  BSYNC.RECONVERGENT B0 ;  /* 0x0000000000007941 */ /* 0x000fea0003800200 */
.L_x_19129:
[----:B------:R-:W-:Y:S01]  /*bd60*/  STG.E.U8 desc[UR36][R16.64], R8 ;  /* 0x0000000810007986 */ /* 0x000fe2000c101124 */
[----:B------:R-:W-:Y:S05]  /*bd70*/  EXIT ;  /* 0x000000000000794d */ /* 0x000fea0003800000 */
.L_x_19127:
        /* <DEDUP_REMOVED lines=16> */
.L_x_19134:
[----:B------:R-:W-:-:S07]  /*be80*/  PRMT R8, R0, 0x7610, R8 ;  /* 0x0000761000087816 */ /* 0x000fce0000000008 */
.L_x_19133:
[----:B------:R-:W-:Y:S05]  /*be90*/  BSYNC.RECONVERGENT B0 ;  /* 0x0000000000007941 */ /* 0x000fea0003800200 */
.L_x_19132:
[----:B------:R-:W-:Y:S01]  /*bea0*/  STG.E.U8 desc[UR36][R16.64], R8 ;  /* 0x0000000810007986 */ /* 0x000fe2000c101124 */
[----:B------:R-:W-:Y:S05]  /*beb0*/  EXIT ;  /* 0x000000000000794d */ /* 0x000fea0003800000 */
.L_x_19126:
        /* <DEDUP_REMOVED lines=21> */
.L_x_19136:
[----:B------:R-:W-:-:S05]  /*c010*/  IMAD.MOV.U32 R3, RZ, RZ, RZ ;  /* 0x000000ffff037224 */ /* 0x000fca00078e00ff */
[----:B------:R-:W-:Y:S01]  /*c020*/  STG.E.64 desc[UR36][R16.64], R2 ;  /* 0x0000000210007986 */ /* 0x000fe2000c101b24 */
[----:B------:R-:W-:Y:S05]  /*c030*/  EXIT ;  /* 0x000000000000794d */ /* 0x000fea0003800000 */
.L_x_19135:
[----:B------:R-:W-:Y:S01]  /*c040*/  STG.E desc[UR36][R16.64], R2 ;  /* 0x0000000210007986 */ /* 0x000fe2000c101924 */
[----:B------:R-:W-:Y:S05]  /*c050*/  EXIT ;  /* 0x000000000000794d */ /* 0x000fea0003800000 */
.L_x_19125:
        /* <DEDUP_REMOVED lines=8> */
.L_x_19138:
[----:B------:R-:W0:Y:S01]  /*c0e0*/  I2F.F64.U32 R4, R2 ;  /* 0x0000000200047312 */ /* 0x000e220000201800 */
[----:B------:R-:W-:-:S05]  /*c0f0*/  CS2R R6, SRZ ;  /* 0x0000000000067805 */ /* 0x000fca000001ff00 */
[----:B0-----:R-:W-:Y:S01]  /*c100*/  STG.E.128 desc[UR36][R16.64], R4 ;  /* 0x0000000410007986 */ /* 0x001fe2000c101d24 */
[----:B------:R-:W-:Y:S05]  /*c110*/  EXIT ;  /* 0x000000000000794d */ /* 0x000fea0003800000 */
.L_x_19137:
[----:B------:R-:W-:-:S09]  /*c120*/  UISETP.NE.AND UP0, UPT, UR4, 0xf, UPT ;  /* 0x0000000f0400788c */ /* 0x000fd2000bf05270 */
[----:B------:R-:W-:Y:S05]  /*c130*/  BRA.U !UP0, `(.L_x_19139) ;  /* 0x0000000108d47547 */ /* 0x000fea000b800000 */
[----:B------:R-:W-:-:S09]  /*c140*/  UISETP.NE.AND UP0, UPT, UR4, 0x17, UPT ;  /* 0x000000170400788c */ /* 0x000fd2000bf05270 */
[----:B------:R-:W-:Y:S05]  /*c150*/  BRA.U !UP0, `(.L_x_19140) ;  /* 0x0000000108847547 */ /* 0x000fea000b800000 */
[----:B------:R-:W-:-:S09]  /*c160*/  UISETP.NE.AND UP0, UPT, UR4, 0x18, UPT ;  /* 0x000000180400788c */ /* 0x000fd2000bf05270 */
[----:B------:R-:W-:Y:S05]  /*c170*/  BRA.U !UP0, `(.L_x_19141) ;  /* 0x0000000108447547 */ /* 0x000fea000b800000 */
.L_x_19118:
        /* <DEDUP_REMOVED lines=16> */
.L_x_19142:
[----:B------:R-:W-:Y:S05]  /*c280*/  EXIT ;  /* 0x000000000000794d */ /* 0x000fea0003800000 */
.L_x_19141:
        /* <DEDUP_REMOVED lines=11> */
.L_x_19144:
[----:B------:R-:W-:Y:S05]  /*c340*/  BSYNC.RECONVERGENT B0 ;  /* 0x0000000000007941 */ /* 0x000fea0003800200 */
.L_x_19143:
[----:B------:R-:W-:Y:S01]  /*c350*/  STG.E.U8 desc[UR36][R16.64], R3 ;  /* 0x0000000310007986 */ /* 0x000fe2000c101124 */
[----:B------:R-:W-:Y:S05]  /*c360*/  EXIT ;  /* 0x000000000000794d */ /* 0x000fea0003800000 */
.L_x_19140:
        /* <DEDUP_REMOVED lines=13> */
.L_x_19145:
[----:B------:R-:W-:Y:S01]  /*c440*/  HFMA2 R3, -RZ, RZ, 0, 7.569789886474609375e-06 ;  /* 0x0000007fff037431 */ /* 0x000fe200000001ff */
[----:B------:R-:W-:-:S04]  /*c450*/  ISETP.GT.U32.AND P0, PT, R5, 0x7f800000, PT ;  /* 0x7f8000000500780c */ /* 0x000fc80003f04070 */
[----:B------:R-:W-:-:S05]  /*c460*/  SEL R3, R3, 0x7c, P0 ;  /* 0x0000007c03037807 */ /* 0x000fca0000000000 */
[----:B------:R-:W-:Y:S01]  /*c470*/  STG.E.U8 desc[UR36][R16.64], R3 ;  /* 0x0000000310007986 */ /* 0x000fe2000c101124 */
[----:B------:R-:W-:Y:S05]  /*c480*/  EXIT ;  /* 0x000000000000794d */ /* 0x000fea0003800000 */
.L_x_19139:
[----:B------:R-:W-:-:S04]  /*c490*/  I2FP.F32.U32 R0, R2 ;  /* 0x0000000200007245 */ /* 0x000fc80000201000 */
[----:B------:R-:W-:-:S05]  /*c4a0*/  F2FP.BF16.F32.PACK_AB R0, RZ, R0 ;  /* 0x00000000ff00723e */ /* 0x000fca00000010ff */
[----:B------:R-:W-:Y:S01]  /*c4b0*/  STG.E.U16 desc[UR36][R16.64], R0 ;  /* 0x0000000010007986 */ /* 0x000fe2000c101524 */
[----:B------:R-:W-:Y:S05]  /*c4c0*/  EXIT ;  /* 0x000000000000794d */ /* 0x000fea0003800000 */
.L_x_19146:
        /* <DEDUP_REMOVED lines=11> */
.L_x_23820:


//--------------------- .text._ZN2at6native27unrolled_elementwise_kernelIZZZNS0_23logical_not_kernel_cudaERNS_18TensorIteratorBaseEENKUlvE0_clEvENKUlvE6_clEvEUlN3c107complexIdEEE_St5arrayIPcLm2EELi4E23TrivialOffsetCalculatorILi1EjESE_NS0_6memory12LoadWithCastILi1EEENSF_13StoreWithCastILi1EEEEEviT_T0_T2_T3_T4_T5_ --------------------------
	.section	.text._ZN2at6native27unrolled_elementwise_kernelIZZZNS0_23logical_not_kernel_cudaERNS_18TensorIteratorBaseEENKUlvE0_clEvENKUlvE6_clEvEUlN3c107complexIdEEE_St5arrayIPcLm2EELi4E23TrivialOffsetCalculatorILi1EjESE_NS0_6memory12LoadWithCastILi1EEENSF_13StoreWithCastILi1EEEEEviT_T0_T2_T3_T4_T5_,"ax",@progbits
	.align	128
        .global         _ZN2at6native27unrolled_elementwise_kernelIZZZNS0_23logical_not_kernel_cudaERNS_18TensorIteratorBaseEENKUlvE0_clEvENKUlvE6_clEvEUlN3c107complexIdEEE_St5arrayIPcLm2EELi4E23TrivialOffsetCalculatorILi1EjESE_NS0_6memory12LoadWithCastILi1EEENSF_13StoreWithCastILi1EEEEEviT_T0_T2_T3_T4_T5_
        .type           _ZN2at6native27unrolled_elementwise_kernelIZZZNS0_23logical_not_kernel_cudaERNS_18TensorIteratorBaseEENKUlvE0_clEvENKUlvE6_clEvEUlN3c107complexIdEEE_St5arrayIPcLm2EELi4E23TrivialOffsetCalculatorILi1EjESE_NS0_6memory12LoadWithCastILi1EEENSF_13StoreWithCastILi1EEEEEviT_T0_T2_T3_T4_T5_,@function
        .size           _ZN2at6native27unrolled_elementwise_kernelIZZZNS0_23logical_not_kernel_cudaERNS_18TensorIteratorBaseEENKUlvE0_clEvENKUlvE6_clEvEUlN3c107complexIdEEE_St5arrayIPcLm2EELi4E23TrivialOffsetCalculatorILi1EjESE_NS0_6memory12LoadWithCastILi1EEENSF_13StoreWithCastILi1EEEEEviT_T0_T2_T3_T4_T5_,(.L_x_23821 - _ZN2at6native27unrolled_elementwise_kernelIZZZNS0_23logical_not_kernel_cudaERNS_18TensorIteratorBaseEENKUlvE0_clEvENKUlvE6_clEvEUlN3c107complexIdEEE_St5arrayIPcLm2EELi4E23TrivialOffsetCalculatorILi1EjESE_NS0_6memory12LoadWithCastILi1EEENSF_13StoreWithCastILi1EEEEEviT_T0_T2_T3_T4_T5_)
        .other          _ZN2at6native27unrolled_elementwise_kernelIZZZNS0_23logical_not_kernel_cudaERNS_18TensorIteratorBaseEENKUlvE0_clEvENKUlvE6_clEvEUlN3c107complexIdEEE_St5arrayIPcLm2EELi4E23TrivialOffsetCalculatorILi1EjESE_NS0_6memory12LoadWithCastILi1EEENSF_13StoreWithCastILi1EEEEEviT_T0_T2_T3_T4_T5_,@"STO_CUDA_ENTRY STV_DEFAULT"
_ZN2at6native27unrolled_elementwise_kernelIZZZNS0_23logical_not_kernel_cudaERNS_18TensorIteratorBaseEENKUlvE0_clEvENKUlvE6_clEvEUlN3c107complexIdEEE_St5arrayIPcLm2EELi4E23TrivialOffsetCalculatorILi1EjESE_NS0_6memory12LoadWithCastILi1EEENSF_13StoreWithCastILi1EEEEEviT_T0_T2_T3_T4_T5_:
.text._ZN2at6native27unrolled_elementwise_kernelIZZZNS0_23logical_not_kernel_cudaERNS_18TensorIteratorBaseEENKUlvE0_clEvENKUlvE6_clEvEUlN3c107complexIdEEE_St5arrayIPcLm2EELi4E23TrivialOffsetCalculatorILi1EjESE_NS0_6memory12LoadWithCastILi1EEENSF_13StoreWithCastILi1EEEEEviT_T0_T2_T3_T4_T5_:
        /* <DEDUP_REMOVED lines=33> */
[----:B--2---:R-:W4:Y:S01]  /*0210*/  I2F.F64.S16 R4, R4 ;  /* 0x0000000400047312 */ /* 0x004f220000101c00 */
[----:B------:R-:W-:Y:S05]  /*0220*/  BRA `(.L_x_19155) ;  /* 0x0000000c00cc7947 */ /* 0x000fea0003800000 */
.L_x_19153:
[----:B------:R-:W2:Y:S01]  /*0230*/  LDG.E.U8 R4, desc[UR36][R8.64] ;  /* 0x0000002408047981 */ /* 0x000ea2000c1e1100 */
[----:B------:R-:W-:Y:S01]  /*0240*/  CS2R R6, SRZ ;  /* 0x0000000000067805 */ /* 0x000fe2000001ff00 */
[----:B--2---:R-:W3:Y:S01]  /*0250*/  I2F.F64.U16 R4, R4 ;  /* 0x0000000400047312 */ /* 0x004ee20000101800 */
[----:B------:R-:W-:Y:S05]  /*0260*/  BRA `(.L_x_19155) ;  /* 0x0000000c00bc7947 */ /* 0x000fea0003800000 */
.L_x_19152:
        /* <DEDUP_REMOVED lines=10> */
.L_x_19157:
[----:B------:R-:W2:Y:S01]  /*0310*/  LDG.E R4, desc[UR36][R8.64] ;  /* 0x0000002408047981 */ /* 0x000ea2000c1e1900 */
[----:B------:R-:W-:Y:S01]  /*0320*/  CS2R R6, SRZ ;  /* 0x0000000000067805 */ /* 0x000fe2000001ff00 */
[----:B--2---:R-:W1:Y:S01]  /*0330*/  I2F.F64 R4, R4 ;  /* 0x0000000400047312 */ /* 0x004e620000201c00 */
[----:B------:R-:W-:Y:S05]  /*0340*/  BRA `(.L_x_19155) ;  /* 0x0000000c00847947 */ /* 0x000fea0003800000 */
.L_x_19156:
[----:B------:R-:W2:Y:S01]  /*0350*/  LDG.E.U16 R4, desc[UR36][R8.64] ;  /* 0x0000002408047981 */ /* 0x000ea2000c1e1500 */
[----:B------:R-:W-:Y:S01]  /*0360*/  CS2R R6, SRZ ;  /* 0x0000000000067805 */ /* 0x000fe2000001ff00 */
[----:B--2---:R-:W2:Y:S01]  /*0370*/  I2F.F64.S16 R4, R4 ;  /* 0x0000000400047312 */ /* 0x004ea20000101c00 */
[----:B------:R-:W-:Y:S05]  /*0380*/  BRA `(.L_x_19155) ;  /* 0x0000000c00747947 */ /* 0x000fea0003800000 */
.L_x_19151:
        /* <DEDUP_REMOVED lines=11> */
.L_x_19159:
[----:B------:R-:W2:Y:S01]  /*0440*/  LDG.E.U16 R0, desc[UR36][R8.64] ;  /* 0x0000002408007981 */ /* 0x000ea2000c1e1500 */
[----:B------:R-:W-:Y:S01]  /*0450*/  CS2R R6, SRZ ;  /* 0x0000000000067805 */ /* 0x000fe2000001ff00 */
[----:B--2---:R-:W-:-:S05]  /*0460*/  HADD2.F32 R0, -RZ, R0.H0_H0 ;  /* 0x20000000ff007230 */ /* 0x004fca0000004100 */
[----:B------:R-:W-:-:S04]  /*0470*/  FMUL.FTZ R0, R0, 1 ;  /* 0x3f80000000007820 */ /* 0x000fc80000410000 */
[----:B------:R0:W1:Y:S01]  /*0480*/  F2F.F64.F32 R4, R0 ;  /* 0x0000000000047310 */ /* 0x0000620000201800 */
[----:B------:R-:W-:Y:S05]  /*0490*/  BRA `(.L_x_19155) ;  /* 0x0000000c00307947 */ /* 0x000fea0003800000 */
.L_x_19158:
        /* <DEDUP_REMOVED lines=12> */
.L_x_19161:
[----:B------:R-:W2:Y:S02]  /*0560*/  LDG.E R3, desc[UR36][R8.64] ;  /* 0x0000002408037981 */ /* 0x000ea4000c1e1900 */
[--C-:B--2---:R-:W-:Y:S02]  /*0570*/  HADD2.F32 R0, -RZ, R3.reuse.H0_H0 ;  /* 0x20000003ff007230 */ /* 0x104fe40000004100 */
[----:B------:R-:W-:-:S03]  /*0580*/  HADD2.F32 R3, -RZ, R3.H1_H1 ;  /* 0x30000003ff037230 */ /* 0x000fc60000004100 */
[----:B------:R-:W-:Y:S02]  /*0590*/  FMUL.FTZ R0, R0, 1 ;  /* 0x3f80000000007820 */ /* 0x000fe40000410000 */
[----:B------:R-:W-:Y:S02]  /*05a0*/  FMUL.FTZ R3, R3, 1 ;  /* 0x3f80000003037820 */ /* 0x000fe40000410000 */
[----:B------:R0:W1:Y:S08]  /*05b0*/  F2F.F64.F32 R4, R0 ;  /* 0x0000000000047310 */ /* 0x0000700000201800 */
[----:B------:R0:W2:Y:S01]  /*05c0*/  F2F.F64.F32 R6, R3 ;  /* 0x0000000300067310 */ /* 0x0000a20000201800 */
[----:B------:R-:W-:Y:S05]  /*05d0*/  BRA `(.L_x_19155) ;  /* 0x0000000800e07947 */ /* 0x000fea0003800000 */
.L_x_19160:
[----:B------:R0:W5:Y:S01]  /*05e0*/  LDG.E.64 R4, desc[UR36][R8.64] ;  /* 0x0000002408047981 */ /* 0x000162000c1e1b00 */
[----:B------:R-:W-:Y:S01]  /*05f0*/  CS2R R6, SRZ ;  /* 0x0000000000067805 */ /* 0x000fe2000001ff00 */
[----:B------:R-:W-:Y:S06]  /*0600*/  BRA `(.L_x_19155) ;  /* 0x0000000800d47947 */ /* 0x000fec0003800000 */
.L_x_19150:
        /* <DEDUP_REMOVED lines=14> */
.L_x_19164:
[----:B------:R0:W5:Y:S01]  /*06f0*/  LDG.E.128 R4, desc[UR36][R8.64] ;  /* 0x0000002408047981 */ /* 0x000162000c1e1d00 */
[----:B------:R-:W-:Y:S05]  /*0700*/  BRA `(.L_x_19155) ;  /* 0x0000000800947947 */ /* 0x000fea0003800000 */
.L_x_19163:
        /* <DEDUP_REMOVED lines=19> */
[----:B------:R-:W-:Y:S02]  /*0840*/  CS2R R6, SRZ ;  /* 0x0000000000067805 */ /* 0x000fe4000001ff00 */
[----:B------:R-:W-:Y:S01]  /*0850*/  SHF.R.S32.HI R4, RZ, 0x8, R4 ;  /* 0x00000008ff047819 */ /* 0x000fe20000011404 */
[----:B------:R-:W-:-:S05]  /*0860*/  VIADD R5, R5, 0x3c000000 ;  /* 0x3c00000005057836 */ /* 0x000fca0000000000 */
[----:B------:R-:W-:-:S04]  /*0870*/  LOP3.LUT R4, R5, 0x7f800000, R4, 0xf8, !PT ;  /* 0x7f80000005047812 */ /* 0x000fc800078ef804 */
[----:B------:R-:W-:-:S04]  /*0880*/  SEL R3, R4, RZ, P0 ;  /* 0x000000ff04037207 */ /* 0x000fc80000000000 */
[----:B------:R-:W-:-:S05]  /*0890*/  LOP3.LUT R3, R3, 0x80000000, R0, 0xf8, !PT ;  /* 0x8000000003037812 */ /* 0x000fca00078ef800 */
[----:B------:R-:W-:-:S04]  /*08a0*/  FMUL.FTZ R3, R3, 1 ;  /* 0x3f80000003037820 */ /* 0x000fc80000410000 */
[----:B------:R0:W1:Y:S01]  /*08b0*/  F2F.F64.F32 R4, R3 ;  /* 0x0000000300047310 */ /* 0x0000620000201800 */
[----:B------:R-:W-:Y:S05]  /*08c0*/  BRA `(.L_x_19155) ;  /* 0x0000000800247947 */ /* 0x000fea0003800000 */
.L_x_19166:
[----:B------:R-:W2:Y:S01]  /*08d0*/  LDG.E.U8 R4, desc[UR36][R8.64] ;  /* 0x0000002408047981 */ /* 0x000ea2000c1e1100 */
[----:B------:R-:W-:Y:S01]  /*08e0*/  CS2R R6, SRZ ;  /* 0x0000000000067805 */ /* 0x000fe2000001ff00 */
        /* <DEDUP_REMOVED lines=14> */
.L_x_19165:
[----:B------:R-:W2:Y:S01]  /*09d0*/  LDG.E.U16 R0, desc[UR36][R8.64] ;  /* 0x0000002408007981 */ /* 0x000ea2000c1e1500 */
[----:B------:R-:W-:Y:S01]  /*09e0*/  CS2R R6, SRZ ;  /* 0x0000000000067805 */ /* 0x000fe2000001ff00 */
[----:B--2---:R-:W-:-:S04]  /*09f0*/  IMAD.U32 R0, R0, 0x10000, RZ ;  /* 0x0001000000007824 */ /* 0x004fc800078e00ff */
[----:B------:R-:W-:-:S04]  /*0a00*/  FMUL.FTZ R0, R0, 1 ;  /* 0x3f80000000007820 */ /* 0x000fc80000410000 */
[----:B------:R0:W1:Y:S01]  /*0a10*/  F2F.F64.F32 R4, R0 ;  /* 0x0000000000047310 */ /* 0x0000620000201800 */
[----:B------:R-:W-:Y:S05]  /*0a20*/  BRA `(.L_x_19155) ;  /* 0x0000000400cc7947 */ /* 0x000fea0003800000 */
.L_x_19162:
        /* <DEDUP_REMOVED lines=10> */
[----:B--2---:R-:W0:Y:S01]  /*0ad0*/  I2F.F64.U16 R4, R4 ;  /* 0x0000000400047312 */ /* 0x004e220000101800 */
[----:B------:R-:W-:Y:S05]  /*0ae0*/  BRA `(.L_x_19155) ;  /* 0x00000004009c7947 */ /* 0x000fea0003800000 */
.L_x_19169:
        /* <DEDUP_REMOVED lines=22> */
.L_x_19171:
[----:B------:R-:W-:Y:S05]  /*0c50*/  BSYNC.RECONVERGENT B0 ;  /* 0x0000000000007941 */ /* 0x000fea0003800200 */
.L_x_19170:
[----:B------:R-:W-:Y:S01]  /*0c60*/  IMAD.SHL.U32 R0, R0, 0x100000, RZ ;  /* 0x0010000000007824 */ /* 0x000fe200078e00ff */
[----:B------:R-:W-:-:S04]  /*0c70*/  LEA R3, R3, 0x3b800000, 0x17 ;  /* 0x3b80000003037811 */ /* 0x000fc800078eb8ff */
[----:B------:R-:W-:-:S05]  /*0c80*/  LOP3.LUT R0, R3, R0, R9, 0xfe, !PT ;  /* 0x0000000003007212 */ /* 0x000fca00078efe09 */
[----:B------:R-:W-:-:S04]  /*0c90*/  FMUL.FTZ R0, R0, 1 ;  /* 0x3f80000000007820 */ /* 0x000fc80000410000 */
[----:B------:R0:W1:Y:S01]  /*0ca0*/  F2F.F64.F32 R4, R0 ;  /* 0x0000000000047310 */ /* 0x0000620000201800 */
[----:B------:R-:W-:Y:S05]  /*0cb0*/  BRA `(.L_x_19155) ;  /* 0x0000000400287947 */ /* 0x000fea0003800000 */
.L_x_19168:
        /* <DEDUP_REMOVED lines=22> */
.L_x_19173:
[----:B------:R-:W-:Y:S05]  /*0e20*/  BSYNC.RECONVERGENT B0 ;  /* 0x0000000000007941 */ /* 0x000fea0003800200 */
.L_x_19172:
[----:B------:R-:W-:Y:S01]  /*0e30*/  IMAD.SHL.U32 R0, R0, 0x200000, RZ ;  /* 0x0020000000007824 */ /* 0x000fe200078e00ff */
[----:B------:R-:W-:-:S04]  /*0e40*/  LEA R3, R3, 0x37800000, 0x17 ;  /* 0x3780000003037811 */ /* 0x000fc800078eb8ff */
[----:B------:R-:W-:-:S05]  /*0e50*/  LOP3.LUT R0, R3, R0, R9, 0xfe, !PT ;  /* 0x0000000003007212 */ /* 0x000fca00078efe09 */
[----:B------:R-:W-:-:S04]  /*0e60*/  FMUL.FTZ R0, R0, 1 ;  /* 0x3f80000000007820 */ /* 0x000fc80000410000 */
[----:B------:R0:W1:Y:S01]  /*0e70*/  F2F.F64.F32 R4, R0 ;  /* 0x0000000000047310 */ /* 0x0000620000201800 */
[----:B------:R-:W-:Y:S05]  /*0e80*/  BRA `(.L_x_19155) ;  /* 0x0000000000b47947 */ /* 0x000fea0003800000 */
.L_x_19167:
[----:B------:R-:W-:-:S09]  /*0e90*/  UISETP.NE.AND UP0, UPT, UR4, 0x1c, UPT ;  /* 0x0000001c0400788c */ /* 0x000fd2000bf05270 */
[----:B------:R-:W-:Y:S05]  /*0ea0*/  BRA.U !UP0, `(.L_x_19174) ;  /* 0x0000000108a07547 */ /* 0x000fea000b800000 */
[----:B------:R-:W-:-:S09]  /*0eb0*/  UISETP.NE.AND UP0, UPT, UR4, 0x1d, UPT ;  /* 0x0000001d0400788c */ /* 0x000fd2000bf05270 */
[----:B------:R-:W-:Y:S05]  /*0ec0*/  BRA.U !UP0, `(.L_x_19175) ;  /* 0x0000000108887547 */ /* 0x000fea000b800000 */
[----:B------:R-:W-:-:S09]  /*0ed0*/  UISETP.NE.AND UP0, UPT, UR4, 0x2c, UPT ;  /* 0x0000002c0400788c */ /* 0x000fd2000bf05270 */
[----:B------:R-:W-:Y:S05]  /*0ee0*/  BRA.U !UP0, `(.L_x_19176) ;  /* 0x00000001084c7547 */ /* 0x000fea000b800000 */
.L_x_19154:
        /* <DEDUP_REMOVED lines=16> */
.L_x_19177:
[----:B------:R-:W-:Y:S02]  /*0ff0*/  CS2R R4, SRZ ;  /* 0x0000000000047805 */ /* 0x000fe4000001ff00 */
[----:B------:R-:W-:Y:S01]  /*1000*/  CS2R R6, SRZ ;  /* 0x0000000000067805 */ /* 0x000fe2000001ff00 */
[----:B------:R-:W-:Y:S06]  /*1010*/  BRA `(.L_x_19155) ;  /* 0x0000000000507947 */ /* 0x000fec0003800000 */
.L_x_19176:
[----:B------:R-:W2:Y:S01]  /*1020*/  LDG.E.U8 R0, desc[UR36][R8.64] ;  /* 0x0000002408007981 */ /* 0x000ea2000c1e1100 */
[----:B------:R-:W-:Y:S01]  /*1030*/  CS2R R6, SRZ ;  /* 0x0000000000067805 */ /* 0x000fe2000001ff00 */
        /* <DEDUP_REMOVED lines=11> */
.L_x_19175:
[----:B------:R-:W2:Y:S01]  /*10f0*/  LDG.E.64 R4, desc[UR36][R8.64] ;  /* 0x0000002408047981 */ /* 0x000ea2000c1e1b00 */
[----:B------:R-:W-:Y:S01]  /*1100*/  CS2R R6, SRZ ;  /* 0x0000000000067805 */ /* 0x000fe2000001ff00 */
[----:B--2---:R-:W0:Y:S01]  /*1110*/  I2F.F64.U64 R4, R4 ;  /* 0x0000000400047312 */ /* 0x004e220000301800 */
[----:B------:R-:W-:Y:S05]  /*1120*/  BRA `(.L_x_19155) ;  /* 0x00000000000c7947 */ /* 0x000fea0003800000 */
.L_x_19174:
[----:B------:R-:W2:Y:S01]  /*1130*/  LDG.E R4, desc[UR36][R8.64] ;  /* 0x0000002408047981 */ /* 0x000ea2000c1e1900 */
[----:B------:R-:W-:Y:S01]  /*1140*/  CS2R R6, SRZ ;  /* 0x0000000000067805 */ /* 0x000fe2000001ff00 */
[----:B--2---:R-:W0:Y:S06]  /*1150*/  I2F.F64.U32 R4, R4 ;  /* 0x0000000400047312 */ /* 0x004e2c0000201800 */
.L_x_19155:
[----:B------:R-:W-:Y:S05]  /*1160*/  BSYNC.RECONVERGENT B6 ;  /* 0x0000000000067941 */ /* 0x000fea0003800200 */
.L_x_19149:
[----:B-12--5:R-:W-:Y:S01]  /*1170*/  DSETP.NEU.AND P0, PT, R6, RZ, PT ;  /* 0x000000ff0600722a */ /* 0x026fe20003f0d000 */
[----:B------:R-:W-:-:S05]  /*1180*/  VIADD R22, R2, 0x80 ;  /* 0x0000008002167836 */ /* 0x000fca0000000000 */
[----:B0--34-:R-:W-:-:S06]  /*1190*/  DSETP.EQ.AND P0, PT, R4, RZ, !P0 ;  /* 0x000000ff0400722a */ /* 0x019fcc0004702000 */
[----:B------:R-:W-:-:S08]  /*11a0*/  P2R R16, PR, RZ, 0x1 ;  /* 0x00000001ff107803 */ /* 0x000fd00000000000 */
.L_x_19148:
[----:B------:R-:W-:Y:S05]  /*11b0*/  BSYNC.RECONVERGENT B7 ;  /* 0x0000000000077941 */ /* 0x000fea0003800200 */
.L_x_19147:
        /* <DEDUP_REMOVED lines=25> */
[----:B--2---:R-:W0:Y:S01]  /*1350*/  I2F.F64.S16 R4, R4 ;  /* 0x0000000400047312 */ /* 0x004e220000101c00 */
[----:B------:R-:W-:Y:S05]  /*1360*/  BRA `(.L_x_19186) ;  /* 0x0000000c00cc7947 */ /* 0x000fea0003800000 */
.L_x_19184:
[----:B------:R-:W2:Y:S01]  /*1370*/  LDG.E.U8 R4, desc[UR36][R8.64] ;  /* 0x0000002408047981 */ /* 0x000ea2000c1e1100 */
[----:B------:R-:W-:Y:S01]  /*1380*/  CS2R R6, SRZ ;  /* 0x0000000000067805 */ /* 0x000fe2000001ff00 */
[----:B--2---:R-:W0:Y:S01]  /*1390*/  I2F.F64.U16 R4, R4 ;  /* 0x0000000400047312 */ /* 0x004e220000101800 */
[----:B------:R-:W-:Y:S05]  /*13a0*/  BRA `(.L_x_19186) ;  /* 0x0000000c00bc7947 */ /* 0x000fea0003800000 */
.L_x_19183:
        /* <DEDUP_REMOVED lines=10> */
.L_x_19188:
[----:B------:R-:W2:Y:S01]  /*1450*/  LDG.E R4, desc[UR36][R8.64] ;  /* 0x0000002408047981 */ /* 0x000ea2000c1e1900 */
[----:B------:R-:W-:Y:S01]  /*1460*/  CS2R R6, SRZ ;  /* 0x0000000000067805 */ /* 0x000fe2000001ff00 */
[----:B--2---:R-:W0:Y:S01]  /*1470*/  I2F.F64 R4, R4 ;  /* 0x0000000400047312 */ /* 0x004e220000201c00 */
[----:B------:R-:W-:Y:S05]  /*1480*/  BRA `(.L_x_19186) ;  /* 0x0000000c00847947 */ /* 0x000fea0003800000 */
.L_x_19187:
[----:B------:R-:W2:Y:S01]  /*1490*/  LDG.E.U16 R4, desc[UR36][R8.64] ;  /* 0x0000002408047981 */ /* 0x000ea2000c1e1500 */
[----:B------:R-:W-:Y:S01]  /*14a0*/  CS2R R6, SRZ ;  /* 0x0000000000067805 */ /* 0x000fe2000001ff00 */
[----:B--2---:R-:W0:Y:S01]  /*14b0*/  I2F.F64.S16 R4, R4 ;  /* 0x0000000400047312 */ /* 0x004e220000101c00 */
[----:B------:R-:W-:Y:S05]  /*14c0*/  BRA `(.L_x_19186) ;  /* 0x0000000c00747947 */ /* 0x000fea0003800000 */
.L_x_19182:
        /* <DEDUP_REMOVED lines=11> */
.L_x_19190:
[----:B------:R-:W2:Y:S01]  /*1580*/  LDG.E.U16 R0, desc[UR36][R8.64] ;  /* 0x0000002408007981 */ /* 0x000ea2000c1e1500 */
[----:B------:R-:W-:Y:S01]  /*1590*/  CS2R R6, SRZ ;  /* 0x0000000000067805 */ /* 0x000fe2000001ff00 */
[----:B--2---:R-:W-:-:S05]  /*15a0*/  HADD2.F32 R0, -RZ, R0.H0_H0 ;  /* 0x20000000ff007230 */ /* 0x004fca0000004100 */
[----:B------:R-:W-:-:S04]  /*15b0*/  FMUL.FTZ R0, R0, 1 ;  /* 0x3f80000000007820 */ /* 0x000fc80000410000 */
[----:B------:R0:W1:Y:S01]  /*15c0*/  F2F.F64.F32 R4, R0 ;  /* 0x0000000000047310 */ /* 0x0000620000201800 */
[----:B------:R-:W-:Y:S05]  /*15d0*/  BRA `(.L_x_19186) ;  /* 0x0000000c00307947 */ /* 0x000fea0003800000 */
.L_x_19189:
        /* <DEDUP_REMOVED lines=12> */
.L_x_19192:
[----:B------:R-:W2:Y:S02]  /*16a0*/  LDG.E R3, desc[UR36][R8.64] ;  /* 0x0000002408037981 */ /* 0x000ea4000c1e1900 */
[--C-:B--2---:R-:W-:Y:S02]  /*16b0*/  HADD2.F32 R0, -RZ, R3.reuse.H0_H0 ;  /* 0x20000003ff007230 */ /* 0x104fe40000004100 */
[----:B------:R-:W-:-:S03]  /*16c0*/  HADD2.F32 R3, -RZ, R3.H1_H1 ;  /* 0x30000003ff037230 */ /* 0x000fc60000004100 */
[----:B------:R-:W-:Y:S02]  /*16d0*/  FMUL.FTZ R0, R0, 1 ;  /* 0x3f80000000007820 */ /* 0x000fe40000410000 */
[----:B------:R-:W-:Y:S02]  /*16e0*/  FMUL.FTZ R3, R3, 1 ;  /* 0x3f80000003037820 */ /* 0x000fe40000410000 */
[----:B------:R3:W4:Y:S08]  /*16f0*/  F2F.F64.F32 R4, R0 ;  /* 0x0000000000047310 */ /* 0x0007300000201800 */
[----:B------:R3:W0:Y:S01]  /*1700*/  F2F.F64.F32 R6, R3 ;  /* 0x0000000300067310 */ /* 0x0006220000201800 */
[----:B------:R-:W-:Y:S05]  /*1710*/  BRA `(.L_x_19186) ;  /* 0x0000000800e07947 */ /* 0x000fea0003800000 */
.L_x_19191:
[----:B------:R0:W5:Y:S01]  /*1720*/  LDG.E.64 R4, desc[UR36][R8.64] ;  /* 0x0000002408047981 */ /* 0x000162000c1e1b00 */
[----:B------:R-:W-:Y:S01]  /*1730*/  CS2R R6, SRZ ;  /* 0x0000000000067805 */ /* 0x000fe2000001ff00 */
[----:B------:R-:W-:Y:S06]  /*1740*/  BRA `(.L_x_19186) ;  /* 0x0000000800d47947 */ /* 0x000fec0003800000 */
.L_x_19181:
        /* <DEDUP_REMOVED lines=14> */
.L_x_19195:
[----:B------:R0:W5:Y:S01]  /*1830*/  LDG.E.128 R4, desc[UR36][R8.64] ;  /* 0x0000002408047981 */ /* 0x000162000c1e1d00 */
[----:B------:R-:W-:Y:S05]  /*1840*/  BRA `(.L_x_19186) ;  /* 0x0000000800947947 */ /* 0x000fea0003800000 */
.L_x_19194:
        /* <DEDUP_REMOVED lines=28> */
.L_x_19197:
[----:B------:R-:W2:Y:S01]  /*1a10*/  LDG.E.U8 R4, desc[UR36][R8.64] ;  /* 0x0000002408047981 */ /* 0x000ea2000c1e1100 */
[----:B------:R-:W-:Y:S01]  /*1a20*/  CS2R R6, SRZ ;  /* 0x0000000000067805 */ /* 0x000fe2000001ff00 */
        /* <DEDUP_REMOVED lines=14> */
.L_x_19196:
[----:B------:R-:W2:Y:S01]  /*1b10*/  LDG.E.U16 R0, desc[UR36][R8.64] ;  /* 0x0000002408007981 */ /* 0x000ea2000c1e1500 */
[----:B------:R-:W-:Y:S01]  /*1b20*/  CS2R R6, SRZ ;  /* 0x0000000000067805 */ /* 0x000fe2000001ff00 */
[----:B--2---:R-:W-:-:S04]  /*1b30*/  IMAD.U32 R0, R0, 0x10000, RZ ;  /* 0x0001000000007824 */ /* 0x004fc800078e00ff */
[----:B------:R-:W-:-:S04]  /*1b40*/  FMUL.FTZ R0, R0, 1 ;  /* 0x3f80000000007820 */ /* 0x000fc80000410000 */
[----:B------:R0:W1:Y:S01]  /*1b50*/  F2F.F64.F32 R4, R0 ;  /* 0x0000000000047310 */ /* 0x0000620000201800 */
[----:B------:R-:W-:Y:S05]  /*1b60*/  BRA `(.L_x_19186) ;  /* 0x0000000400cc7947 */ /* 0x000fea0003800000 */
.L_x_19193:
        /* <DEDUP_REMOVED lines=12> */
.L_x_19200:
        /* <DEDUP_REMOVED lines=22> */
.L_x_19202:
[----:B------:R-:W-:Y:S05]  /*1d90*/  BSYNC.RECONVERGENT B0 ;  /* 0x0000000000007941 */ /* 0x000fea0003800200 */
.L_x_19201:
[----:B------:R-:W-:Y:S01]  /*1da0*/  IMAD.SHL.U32 R0, R0, 0x100000, RZ ;  /* 0x0010000000007824 */ /* 0x000fe200078e00ff */
[----:B------:R-:W-:-:S04]  /*1db0*/  LEA R3, R3, 0x3b800000, 0x17 ;  /* 0x3b80000003037811 */ /* 0x000fc800078eb8ff */
[----:B------:R-:W-:-:S05]  /*1dc0*/  LOP3.LUT R0, R3, R0, R9, 0xfe, !PT ;  /* 0x0000000003007212 */ /* 0x000fca00078efe09 */
[----:B------:R-:W-:-:S04]  /*1dd0*/  FMUL.FTZ R0, R0, 1 ;  /* 0x3f80000000007820 */ /* 0x000fc80000410000 */
[----:B------:R0:W1:Y:S01]  /*1de0*/  F2F.F64.F32 R4, R0 ;  /* 0x0000000000047310 */ /* 0x0000620000201800 */
[----:B------:R-:W-:Y:S05]  /*1df0*/  BRA `(.L_x_19186) ;  /* 0x0000000400287947 */ /* 0x000fea0003800000 */
.L_x_19199:
        /* <DEDUP_REMOVED lines=22> */
.L_x_19204:
[----:B------:R-:W-:Y:S05]  /*1f60*/  BSYNC.RECONVERGENT B0 ;  /* 0x0000000000007941 */ /* 0x000fea0003800200 */
.L_x_19203:
[----:B------:R-:W-:Y:S01]  /*1f70*/  IMAD.SHL.U32 R0, R0, 0x200000, RZ ;  /* 0x0020000000007824 */ /* 0x000fe200078e00ff */
[----:B------:R-:W-:-:S04]  /*1f80*/  LEA R3, R3, 0x37800000, 0x17 ;  /* 0x3780000003037811 */ /* 0x000fc800078eb8ff */
[----:B------:R-:W-:-:S05]  /*1f90*/  LOP3.LUT R0, R3, R0, R9, 0xfe, !PT ;  /* 0x0000000003007212 */ /* 0x000fca00078efe09 */
[----:B------:R-:W-:-:S04]  /*1fa0*/  FMUL.FTZ R0, R0, 1 ;  /* 0x3f80000000007820 */ /* 0x000fc80000410000 */
[----:B------:R0:W1:Y:S01]  /*1fb0*/  F2F.F64.F32 R4, R0 ;  /* 0x0000000000047310 */ /* 0x0000620000201800 */
[----:B------:R-:W-:Y:S05]  /*1fc0*/  BRA `(.L_x_19186) ;  /* 0x0000000000b47947 */ /* 0x000fea0003800000 */
.L_x_19198:
[----:B------:R-:W-:-:S09]  /*1fd0*/  UISETP.NE.AND UP0, UPT, UR4, 0x1c, UPT ;  /* 0x0000001c0400788c */ /* 0x000fd2000bf05270 */
[----:B------:R-:W-:Y:S05]  /*1fe0*/  BRA.U !UP0, `(.L_x_19205) ;  /* 0x0000000108a07547 */ /* 0x000fea000b800000 */
[----:B------:R-:W-:-:S09]  /*1ff0*/  UISETP.NE.AND UP0, UPT, UR4, 0x1d, UPT ;  /* 0x0000001d0400788c */ /* 0x000fd2000bf05270 */
[----:B------:R-:W-:Y:S05]  /*2000*/  BRA.U !UP0, `(.L_x_19206) ;  /* 0x0000000108887547 */ /* 0x000fea000b800000 */
[----:B------:R-:W-:-:S09]  /*2010*/  UISETP.NE.AND UP0, UPT, UR4, 0x2c, UPT ;  /* 0x0000002c0400788c */ /* 0x000fd2000bf05270 */
[----:B------:R-:W-:Y:S05]  /*2020*/  BRA.U UP0, `(.L_x_19185) ;  /* 0x0000000100347547 */ /* 0x000fea000b800000 */
        /* <DEDUP_REMOVED lines=13> */
.L_x_19185:
        /* <DEDUP_REMOVED lines=16> */
.L_x_19207:
[----:B------:R-:W-:Y:S02]  /*2200*/  CS2R R4, SRZ ;  /* 0x0000000000047805 */ /* 0x000fe4000001ff00 */
[----:B------:R-:W-:Y:S01]  /*2210*/  CS2R R6, SRZ ;  /* 0x0000000000067805 */ /* 0x000fe2000001ff00 */
[----:B------:R-:W-:Y:S06]  /*2220*/  BRA `(.L_x_19186) ;  /* 0x00000000001c7947 */ /* 0x000fec0003800000 */
.L_x_19206:
[----:B------:R-:W2:Y:S01]  /*2230*/  LDG.E.64 R4, desc[UR36][R8.64] ;  /* 0x0000002408047981 */ /* 0x000ea2000c1e1b00 */
[----:B------:R-:W-:Y:S01]  /*2240*/  CS2R R6, SRZ ;  /* 0x0000000000067805 */ /* 0x000fe2000001ff00 */
[----:B--2---:R-:W0:Y:S01]  /*2250*/  I2F.F64.U64 R4, R4 ;  /* 0x0000000400047312 */ /* 0x004e220000301800 */
[----:B------:R-:W-:Y:S05]  /*2260*/  BRA `(.L_x_19186) ;  /* 0x00000000000c7947 */ /* 0x000fea0003800000 */
.L_x_19205:
[----:B------:R-:W2:Y:S01]  /*2270*/  LDG.E R4, desc[UR36][R8.64] ;  /* 0x0000002408047981 */ /* 0x000ea2000c1e1900 */
[----:B------:R-:W-:Y:S01]  /*2280*/  CS2R R6, SRZ ;  /* 0x0000000000067805 */ /* 0x000fe2000001ff00 */
[----:B--2---:R-:W0:Y:S06]  /*2290*/  I2F.F64.U32 R4, R4 ;  /* 0x0000000400047312 */ /* 0x004e2c0000201800 */
.L_x_19186:
[----:B------:R-:W-:Y:S05]  /*22a0*/  BSYNC.RECONVERGENT B6 ;  /* 0x0000000000067941 */ /* 0x000fea0003800200 */
.L_x_19180:
[----:B01---5:R-:W-:Y:S01]  /*22b0*/  DSETP.NEU.AND P0, PT, R6, RZ, PT ;  /* 0x000000ff0600722a */ /* 0x023fe20003f0d000 */
[----:B------:R-:W-:-:S05]  /*22c0*/  VIADD R22, R22, 0x80 ;  /* 0x0000008016167836 */ /* 0x000fca0000000000 */
[----:B--2-4-:R-:W-:-:S06]  /*22d0*/  DSETP.EQ.AND P0, PT, R4, RZ, !P0 ;  /* 0x000000ff0400722a */ /* 0x014fcc0004702000 */
[----:B------:R-:W-:-:S08]  /*22e0*/  P2R R17, PR, RZ, 0x1 ;  /* 0x00000001ff117803 */ /* 0x000fd00000000000 */
.L_x_19179:
[----:B------:R-:W-:Y:S05]  /*22f0*/  BSYNC.RECONVERGENT B7 ;  /* 0x0000000000077941 */ /* 0x000fea0003800200 */
.L_x_19178:
[----:B------:R-:W-:Y:S01]  /*2300*/  ISETP.GE.AND P0, PT, R22, R19, PT ;  /* 0x000000131600720c */ /* 0x000fe20003f06270 */
[----:B------:R-:W-:Y:S01]  /*2310*/  BSSY.RECONVERGENT B7, `(.L_x_19208) ;  /* 0x0000112000077945 */ /* 0x000fe20003800200 */
[----:B------:R-:W-:-:S04]  /*2320*/  PLOP3.LUT P1, PT, PT, PT, PT, 0x80, 0x8 ;  /* 0x000000000008781c */ /* 0x000fc80003f2f070 */
[----:B------:R-:W-:-:S07]  /*2330*/  P2R R18, PR, RZ, 0x2 ;  /* 0x00000002ff127803 */ /* 0x000fce0000000000 */
[----:B------:R-:W-:Y:S05]  /*2340*/  @P0 BRA `(.L_x_19209) ;  /* 0x0000001000380947 */ /* 0x000fea0003800000 */
[----:B------:R-:W0:Y:S01]  /*2350*/  LDC.64 R8, c[0x0][0x390] ;  /* 0x0000e400ff087b82 */ /* 0x000e220000000a00 */
[----:B------:R-:W1:Y:S01]  /*2360*/  LDCU UR5, c[0x0][0x3a0] ;  /* 0x00007400ff0577ac */ /* 0x000e620008000800 */
[----:B---3--:R-:W-:Y:S01]  /*2370*/  IMAD R0, R23, 0x200, R22 ;  /* 0x0000020017007824 */ /* 0x008fe200078e0216 */
        /* <DEDUP_REMOVED lines=19> */
.L_x_19214:
[----:B------:R-:W2:Y:S01]  /*24b0*/  LDG.E.U8 R4, desc[UR36][R8.64] ;  /* 0x0000002408047981 */ /* 0x000ea2000c1e1100 */
[----:B------:R-:W-:Y:S01]  /*24c0*/  CS2R R6, SRZ ;  /* 0x0000000000067805 */ /* 0x000fe2000001ff00 */
[----:B--2---:R-:W3:Y:S01]  /*24d0*/  I2F.F64.U16 R4, R4 ;  /* 0x0000000400047312 */ /* 0x004ee20000101800 */
[----:B------:R-:W-:Y:S05]  /*24e0*/  BRA `(.L_x_19216) ;  /* 0x0000000c00bc7947 */ /* 0x000fea0003800000 */
.L_x_19213:
        /* <DEDUP_REMOVED lines=10> */
.L_x_19218:
[----:B------:R-:W2:Y:S01]  /*2590*/  LDG.E R4, desc[UR36][R8.64] ;  /* 0x0000002408047981 */ /* 0x000ea2000c1e1900 */
[----:B------:R-:W-:Y:S01]  /*25a0*/  CS2R R6, SRZ ;  /* 0x0000000000067805 */ /* 0x000fe2000001ff00 */
[----:B--2---:R-:W1:Y:S01]  /*25b0*/  I2F.F64 R4, R4 ;  /* 0x0000000400047312 */ /* 0x004e620000201c00 */
[----:B------:R-:W-:Y:S05]  /*25c0*/  BRA `(.L_x_19216) ;  /* 0x0000000c00847947 */ /* 0x000fea0003800000 */
.L_x_19217:
[----:B------:R-:W2:Y:S01]  /*25d0*/  LDG.E.U16 R4, desc[UR36][R8.64] ;  /* 0x0000002408047981 */ /* 0x000ea2000c1e1500 */
[----:B------:R-:W-:Y:S01]  /*25e0*/  CS2R R6, SRZ ;  /* 0x0000000000067805 */ /* 0x000fe2000001ff00 */
[----:B--2---:R-:W2:Y:S01]  /*25f0*/  I2F.F64.S16 R4, R4 ;  /* 0x0000000400047312 */ /* 0x004ea20000101c00 */
[----:B------:R-:W-:Y:S05]  /*2600*/  BRA `(.L_x_19216) ;  /* 0x0000000c00747947 */ /* 0x000fea0003800000 */
.L_x_19212:
        /* <DEDUP_REMOVED lines=11> */
.L_x_19220:
[----:B------:R-:W2:Y:S01]  /*26c0*/  LDG.E.U16 R0, desc[UR36][R8.64] ;  /* 0x0000002408007981 */ /* 0x000ea2000c1e1500 */
[----:B------:R-:W-:Y:S01]  /*26d0*/  CS2R R6, SRZ ;  /* 0x0000000000067805 */ /* 0x000fe2000001ff00 */
[----:B--2---:R-:W-:-:S05]  /*26e0*/  HADD2.F32 R0, -RZ, R0.H0_H0 ;  /* 0x20000000ff007230 */ /* 0x004fca0000004100 */
[----:B------:R-:W-:-:S04]  /*26f0*/  FMUL.FTZ R0, R0, 1 ;  /* 0x3f80000000007820 */ /* 0x000fc80000410000 */
[----:B------:R0:W1:Y:S01]  /*2700*/  F2F.F64.F32 R4, R0 ;  /* 0x0000000000047310 */ /* 0x0000620000201800 */
[----:B------:R-:W-:Y:S05]  /*2710*/  BRA `(.L_x_19216) ;  /* 0x0000000c00307947 */ /* 0x000fea0003800000 */
.L_x_19219:
        /* <DEDUP_REMOVED lines=12> */
.L_x_19222:
        /* <DEDUP_REMOVED lines=8> */
.L_x_19221:
[----:B------:R0:W5:Y:S01]  /*2860*/  LDG.E.64 R4, desc[UR36][R8.64] ;  /* 0x0000002408047981 */ /* 0x000162000c1e1b00 */
[----:B------:R-:W-:Y:S01]  /*2870*/  CS2R R6, SRZ ;  /* 0x0000000000067805 */ /* 0x000fe2000001ff00 */
[----:B------:R-:W-:Y:S06]  /*2880*/  BRA `(.L_x_19216) ;  /* 0x0000000800d47947 */ /* 0x000fec0003800000 */
.L_x_19211:
        /* <DEDUP_REMOVED lines=14> */
.L_x_19225:
[----:B------:R0:W5:Y:S01]  /*2970*/  LDG.E.128 R4, desc[UR36][R8.64] ;  /* 0x0000002408047981 */ /* 0x000162000c1e1d00 */
[----:B------:R-:W-:Y:S05]  /*2980*/  BRA `(.L_x_19216) ;  /* 0x0000000800947947 */ /* 0x000fea0003800000 */
.L_x_19224:
        /* <DEDUP_REMOVED lines=28> */
.L_x_19227:
        /* <DEDUP_REMOVED lines=16> */
.L_x_19226:
[----:B------:R-:W2:Y:S01]  /*2c50*/  LDG.E.U16 R0, desc[UR36][R8.64] ;  /* 0x0000002408007981 */ /* 0x000ea2000c1e1500 */
[----:B------:R-:W-:Y:S01]  /*2c60*/  CS2R R6, SRZ ;  /* 0x0000000000067805 */ /* 0x000fe2000001ff00 */
[----:B--2---:R-:W-:-:S04]  /*2c70*/  IMAD.U32 R0, R0, 0x10000, RZ ;  /* 0x0001000000007824 */ /* 0x004fc800078e00ff */
[----:B------:R-:W-:-:S04]  /*2c80*/  FMUL.FTZ R0, R0, 1 ;  /* 0x3f80000000007820 */ /* 0x000fc80000410000 */
[----:B------:R0:W1:Y:S01]  /*2c90*/  F2F.F64.F32 R4, R0 ;  /* 0x0000000000047310 */ /* 0x0000620000201800 */
[----:B------:R-:W-:Y:S05]  /*2ca0*/  BRA `(.L_x_19216) ;  /* 0x0000000400cc7947 */ /* 0x000fea0003800000 */
.L_x_19223:
        /* <DEDUP_REMOVED lines=12> */
.L_x_19230:
        /* <DEDUP_REMOVED lines=22> */
.L_x_19232:
[----:B------:R-:W-:Y:S05]  /*2ed0*/  BSYNC.RECONVERGENT B0 ;  /* 0x0000000000007941 */ /* 0x000fea0003800200 */
.L_x_19231:
[----:B------:R-:W-:Y:S01]  /*2ee0*/  IMAD.SHL.U32 R0, R0, 0x100000, RZ ;  /* 0x0010000000007824 */ /* 0x000fe200078e00ff */
[----:B------:R-:W-:-:S04]  /*2ef0*/  LEA R3, R3, 0x3b800000, 0x17 ;  /* 0x3b80000003037811 */ /* 0x000fc800078eb8ff */
[----:B------:R-:W-:-:S05]  /*2f00*/  LOP3.LUT R0, R3, R0, R9, 0xfe, !PT ;  /* 0x0000000003007212 */ /* 0x000fca00078efe09 */
[----:B------:R-:W-:-:S04]  /*2f10*/  FMUL.FTZ R0, R0, 1 ;  /* 0x3f80000000007820 */ /* 0x000fc80000410000 */
[----:B------:R0:W1:Y:S01]  /*2f20*/  F2F.F64.F32 R4, R0 ;  /* 0x0000000000047310 */ /* 0x0000620000201800 */
[----:B------:R-:W-:Y:S05]  /*2f30*/  BRA `(.L_x_19216) ;  /* 0x0000000400287947 */ /* 0x000fea0003800000 */
.L_x_19229:
        /* <DEDUP_REMOVED lines=22> */
.L_x_19234:
[----:B------:R-:W-:Y:S05]  /*30a0*/  BSYNC.RECONVERGENT B0 ;  /* 0x0000000000007941 */ /* 0x000fea0003800200 */
.L_x_19233:
[----:B------:R-:W-:Y:S01]  /*30b0*/  IMAD.SHL.U32 R0, R0, 0x200000, RZ ;  /* 0x0020000000007824 */ /* 0x000fe200078e00ff */
[----:B------:R-:W-:-:S04]  /*30c0*/  LEA R3, R3, 0x37800000, 0x17 ;  /* 0x3780000003037811 */ /* 0x000fc800078eb8ff */
[----:B------:R-:W-:-:S05]  /*30d0*/  LOP3.LUT R0, R3, R0, R9, 0xfe, !PT ;  /* 0x0000000003007212 */ /* 0x000fca00078efe09 */
[----:B------:R-:W-:-:S04]  /*30e0*/  FMUL.FTZ R0, R0, 1 ;  /* 0x3f80000000007820 */ /* 0x000fc80000410000 */
[----:B------:R0:W1:Y:S01]  /*30f0*/  F2F.F64.F32 R4, R0 ;  /* 0x0000000000047310 */ /* 0x0000620000201800 */
[----:B------:R-:W-:Y:S05]  /*3100*/  BRA `(.L_x_19216) ;  /* 0x0000000000b47947 */ /* 0x000fea0003800000 */
.L_x_19228:
        /* <DEDUP_REMOVED lines=19> */
.L_x_19215:
        /* <DEDUP_REMOVED lines=16> */
.L_x_19237:
[----:B------:R-:W-:Y:S02]  /*3340*/  CS2R R4, SRZ ;  /* 0x0000000000047805 */ /* 0x000fe4000001ff00 */
[----:B------:R-:W-:Y:S01]  /*3350*/  CS2R R6, SRZ ;  /* 0x0000000000067805 */ /* 0x000fe2000001ff00 */
[----:B------:R-:W-:Y:S06]  /*3360*/  BRA `(.L_x_19216) ;  /* 0x00000000001c7947 */ /* 0x000fec0003800000 */
.L_x_19236:
[----:B------:R-:W2:Y:S01]  /*3370*/  LDG.E.64 R4, desc[UR36][R8.64] ;  /* 0x0000002408047981 */ /* 0x000ea2000c1e1b00 */
[----:B------:R-:W-:Y:S01]  /*3380*/  CS2R R6, SRZ ;  /* 0x0000000000067805 */ /* 0x000fe2000001ff00 */
[----:B--2---:R-:W0:Y:S01]  /*3390*/  I2F.F64.U64 R4, R4 ;  /* 0x0000000400047312 */ /* 0x004e220000301800 */
[----:B------:R-:W-:Y:S05]  /*33a0*/  BRA `(.L_x_19216) ;  /* 0x00000000000c7947 */ /* 0x000fea0003800000 */
.L_x_19235:
[----:B------:R-:W2:Y:S01]  /*33b0*/  LDG.E R4, desc[UR36][R8.64] ;  /* 0x0000002408047981 */ /* 0x000ea2000c1e1900 */
[----:B------:R-:W-:Y:S01]  /*33c0*/  CS2R R6, SRZ ;  /* 0x0000000000067805 */ /* 0x000fe2000001ff00 */
[----:B--2---:R-:W0:Y:S06]  /*33d0*/  I2F.F64.U32 R4, R4 ;  /* 0x0000000400047312 */ /* 0x004e2c0000201800 */
.L_x_19216:
[----:B------:R-:W-:Y:S05]  /*33e0*/  BSYNC.RECONVERGENT B6 ;  /* 0x0000000000067941 */ /* 0x000fea0003800200 */
.L_x_19210:
[----:B-12--5:R-:W-:Y:S01]  /*33f0*/  DSETP.NEU.AND P0, PT, R6, RZ, PT ;  /* 0x000000ff0600722a */ /* 0x026fe20003f0d000 */
[----:B------:R-:W-:-:S05]  /*3400*/  VIADD R22, R22, 0x80 ;  /* 0x0000008016167836 */ /* 0x000fca0000000000 */
[----:B0--34-:R-:W-:-:S06]  /*3410*/  DSETP.EQ.AND P0, PT, R4, RZ, !P0 ;  /* 0x000000ff0400722a */ /* 0x019fcc0004702000 */
[----:B------:R-:W-:-:S08]  /*3420*/  P2R R18, PR, RZ, 0x1 ;  /* 0x00000001ff127803 */ /* 0x000fd00000000000 */
.L_x_19209:
[----:B------:R-:W-:Y:S05]  /*3430*/  BSYNC.RECONVERGENT B7 ;  /* 0x0000000000077941 */ /* 0x000fea0003800200 */
.L_x_19208:
[----:B------:R-:W-:Y:S01]  /*3440*/  ISETP.GE.AND P1, PT, R22, R19, PT ;  /* 0x000000131600720c */ /* 0x000fe20003f26270 */
[----:B------:R-:W-:Y:S01]  /*3450*/  BSSY.RECONVERGENT B7, `(.L_x_19238) ;  /* 0x000010f000077945 */ /* 0x000fe20003800200 */
[----:B------:R-:W-:-:S11]  /*3460*/  PLOP3.LUT P0, PT, PT, PT, PT, 0x80, 0x8 ;  /* 0x000000000008781c */ /* 0x000fd60003f0f070 */
        /* <DEDUP_REMOVED lines=23> */
.L_x_19244:
[----:B------:R-:W2:Y:S01]  /*35e0*/  LDG.E.U8 R4, desc[UR36][R8.64] ;  /* 0x0000002408047981 */ /* 0x000ea2000c1e1100 */
[----:B------:R-:W-:Y:S01]  /*35f0*/  CS2R R6, SRZ ;  /* 0x0000000000067805 */ /* 0x000fe2000001ff00 */
[----:B--2---:R-:W0:Y:S01]  /*3600*/  I2F.F64.U16 R4, R4 ;  /* 0x0000000400047312 */ /* 0x004e220000101800 */
[----:B------:R-:W-:Y:S05]  /*3610*/  BRA `(.L_x_19246) ;  /* 0x0000000c00bc7947 */ /* 0x000fea0003800000 */
.L_x_19243:
        /* <DEDUP_REMOVED lines=10> */
.L_x_19248:
[----:B------:R-:W2:Y:S01]  /*36c0*/  LDG.E R4, desc[UR36][R8.64] ;  /* 0x0000002408047981 */ /* 0x000ea2000c1e1900 */
[----:B------:R-:W-:Y:S01]  /*36d0*/  CS2R R6, SRZ ;  /* 0x0000000000067805 */ /* 0x000fe2000001ff00 */
[----:B--2---:R-:W0:Y:S01]  /*36e0*/  I2F.F64 R4, R4 ;  /* 0x0000000400047312 */ /* 0x004e220000201c00 */
[----:B------:R-:W-:Y:S05]  /*36f0*/  BRA `(.L_x_19246) ;  /* 0x0000000c00847947 */ /* 0x000fea0003800000 */
.L_x_19247:
[----:B------:R-:W2:Y:S01]  /*3700*/  LDG.E.U16 R4, desc[UR36][R8.64] ;  /* 0x0000002408047981 */ /* 0x000ea2000c1e1500 */
[----:B------:R-:W-:Y:S01]  /*3710*/  CS2R R6, SRZ ;  /* 0x0000000000067805 */ /* 0x000fe2000001ff00 */
[----:B--2---:R-:W0:Y:S01]  /*3720*/  I2F.F64.S16 R4, R4 ;  /* 0x0000000400047312 */ /* 0x004e220000101c00 */
[----:B------:R-:W-:Y:S05]  /*3730*/  BRA `(.L_x_19246) ;  /* 0x0000000c00747947 */ /* 0x000fea0003800000 */
.L_x_19242:
        /* <DEDUP_REMOVED lines=11> */
.L_x_19250:
[----:B------:R-:W2:Y:S01]  /*37f0*/  LDG.E.U16 R0, desc[UR36][R8.64] ;  /* 0x0000002408007981 */ /* 0x000ea2000c1e1500 */
[----:B------:R-:W-:Y:S01]  /*3800*/  CS2R R6, SRZ ;  /* 0x0000000000067805 */ /* 0x000fe2000001ff00 */
[----:B--2---:R-:W-:-:S05]  /*3810*/  HADD2.F32 R0, -RZ, R0.H0_H0 ;  /* 0x20000000ff007230 */ /* 0x004fca0000004100 */
[----:B------:R-:W-:-:S04]  /*3820*/  FMUL.FTZ R0, R0, 1 ;  /* 0x3f80000000007820 */ /* 0x000fc80000410000 */
[----:B------:R0:W1:Y:S01]  /*3830*/  F2F.F64.F32 R4, R0 ;  /* 0x0000000000047310 */ /* 0x0000620000201800 */
[----:B------:R-:W-:Y:S05]  /*3840*/  BRA `(.L_x_19246) ;  /* 0x0000000c00307947 */ /* 0x000fea0003800000 */
.L_x_19249:
        /* <DEDUP_REMOVED lines=12> */
.L_x_19252:
        /* <DEDUP_REMOVED lines=8> */
.L_x_19251:
[----:B------:R0:W5:Y:S01]  /*3990*/  LDG.E.64 R4, desc[UR36][R8.64] ;  /* 0x0000002408047981 */ /* 0x000162000c1e1b00 */
[----:B------:R-:W-:Y:S01]  /*39a0*/  CS2R R6, SRZ ;  /* 0x0000000000067805 */ /* 0x000fe2000001ff00 */
[----:B------:R-:W-:Y:S06]  /*39b0*/  BRA `(.L_x_19246) ;  /* 0x0000000800d47947 */ /* 0x000fec0003800000 */
.L_x_19241:
        /* <DEDUP_REMOVED lines=14> */
.L_x_19255:
[----:B------:R0:W5:Y:S01]  /*3aa0*/  LDG.E.128 R4, desc[UR36][R8.64] ;  /* 0x0000002408047981 */ /* 0x000162000c1e1d00 */
[----:B------:R-:W-:Y:S05]  /*3ab0*/  BRA `(.L_x_19246) ;  /* 0x0000000800947947 */ /* 0x000fea0003800000 */
.L_x_19254:
        /* <DEDUP_REMOVED lines=28> */
.L_x_19257:
        /* <DEDUP_REMOVED lines=16> */
.L_x_19256:
[----:B------:R-:W2:Y:S01]  /*3d80*/  LDG.E.U16 R0, desc[UR36][R8.64] ;  /* 0x0000002408007981 */ /* 0x000ea2000c1e1500 */
[----:B------:R-:W-:Y:S01]  /*3d90*/  CS2R R6, SRZ ;  /* 0x0000000000067805 */ /* 0x000fe2000001ff00 */
[----:B--2---:R-:W-:-:S04]  /*3da0*/  IMAD.U32 R0, R0, 0x10000, RZ ;  /* 0x0001000000007824 */ /* 0x004fc800078e00ff */
[----:B------:R-:W-:-:S04]  /*3db0*/  FMUL.FTZ R0, R0, 1 ;  /* 0x3f80000000007820 */ /* 0x000fc80000410000 */
[----:B------:R0:W1:Y:S01]  /*3dc0*/  F2F.F64.F32 R4, R0 ;  /* 0x0000000000047310 */ /* 0x0000620000201800 */
[----:B------:R-:W-:Y:S05]  /*3dd0*/  BRA `(.L_x_19246) ;  /* 0x0000000400cc7947 */ /* 0x000fea0003800000 */
.L_x_19253:
        /* <DEDUP_REMOVED lines=12> */
.L_x_19260:
        /* <DEDUP_REMOVED lines=22> */
.L_x_19262:
[----:B------:R-:W-:Y:S05]  /*4000*/  BSYNC.RECONVERGENT B0 ;  /* 0x0000000000007941 */ /* 0x000fea0003800200 */
.L_x_19261:
[----:B------:R-:W-:Y:S01]  /*4010*/  IMAD.SHL.U32 R0, R0, 0x100000, RZ ;  /* 0x0010000000007824 */ /* 0x000fe200078e00ff */
[----:B------:R-:W-:-:S04]  /*4020*/  LEA R3, R3, 0x3b800000, 0x17 ;  /* 0x3b80000003037811 */ /* 0x000fc800078eb8ff */
[----:B------:R-:W-:-:S05]  /*4030*/  LOP3.LUT R0, R3, R0, R9, 0xfe, !PT ;  /* 0x0000000003007212 */ /* 0x000fca00078efe09 */
[----:B------:R-:W-:-:S04]  /*4040*/  FMUL.FTZ R0, R0, 1 ;  /* 0x3f80000000007820 */ /* 0x000fc80000410000 */
[----:B------:R0:W1:Y:S01]  /*4050*/  F2F.F64.F32 R4, R0 ;  /* 0x0000000000047310 */ /* 0x0000620000201800 */
[----:B------:R-:W-:Y:S05]  /*4060*/  BRA `(.L_x_19246) ;  /* 0x0000000400287947 */ /* 0x000fea0003800000 */
.L_x_19259:
        /* <DEDUP_REMOVED lines=22> */
.L_x_19264:
[----:B------:R-:W-:Y:S05]  /*41d0*/  BSYNC.RECONVERGENT B0 ;  /* 0x0000000000007941 */ /* 0x000fea0003800200 */
.L_x_19263:
[----:B------:R-:W-:Y:S01]  /*41e0*/  IMAD.SHL.U32 R0, R0, 0x200000, RZ ;  /* 0x0020000000007824 */ /* 0x000fe200078e00ff */
[----:B------:R-:W-:-:S04]  /*41f0*/  LEA R3, R3, 0x37800000, 0x17 ;  /* 0x3780000003037811 */ /* 0x000fc800078eb8ff */
[----:B------:R-:W-:-:S05]  /*4200*/  LOP3.LUT R0, R3, R0, R9, 0xfe, !PT ;  /* 0x0000000003007212 */ /* 0x000fca00078efe09 */
[----:B------:R-:W-:-:S04]  /*4210*/  FMUL.FTZ R0, R0, 1 ;  /* 0x3f80000000007820 */ /* 0x000fc80000410000 */
[----:B------:R0:W1:Y:S01]  /*4220*/  F2F.F64.F32 R4, R0 ;  /* 0x0000000000047310 */ /* 0x0000620000201800 */
[----:B------:R-:W-:Y:S05]  /*4230*/  BRA `(.L_x_19246) ;  /* 0x0000000000b47947 */ /* 0x000fea0003800000 */
.L_x_19258:
        /* <DEDUP_REMOVED lines=19> */
.L_x_19245:
        /* <DEDUP_REMOVED lines=16> */
.L_x_19267:
[----:B------:R-:W-:Y:S02]  /*4470*/  CS2R R4, SRZ ;  /* 0x0000000000047805 */ /* 0x000fe4000001ff00 */
[----:B------:R-:W-:Y:S01]  /*4480*/  CS2R R6, SRZ ;  /* 0x0000000000067805 */ /* 0x000fe2000001ff00 */
[----:B------:R-:W-:Y:S06]  /*4490*/  BRA `(.L_x_19246) ;  /* 0x00000000001c7947 */ /* 0x000fec0003800000 */
.L_x_19266:
[----:B------:R-:W2:Y:S01]  /*44a0*/  LDG.E.64 R4, desc[UR36][R8.64] ;  /* 0x0000002408047981 */ /* 0x000ea2000c1e1b00 */
[----:B------:R-:W-:Y:S01]  /*44b0*/  CS2R R6, SRZ ;  /* 0x0000000000067805 */ /* 0x000fe2000001ff00 */
[----:B--2---:R-:W0:Y:S01]  /*44c0*/  I2F.F64.U64 R4, R4 ;  /* 0x0000000400047312 */ /* 0x004e220000301800 */
[----:B------:R-:W-:Y:S05]  /*44d0*/  BRA `(.L_x_19246) ;  /* 0x00000000000c7947 */ /* 0x000fea0003800000 */
.L_x_19265:
[----:B------:R-:W2:Y:S01]  /*44e0*/  LDG.E R4, desc[UR36][R8.64] ;  /* 0x0000002408047981 */ /* 0x000ea2000c1e1900 */
[----:B------:R-:W-:Y:S01]  /*44f0*/  CS2R R6, SRZ ;  /* 0x0000000000067805 */ /* 0x000fe2000001ff00 */
[----:B--2---:R-:W0:Y:S06]  /*4500*/  I2F.F64.U32 R4, R4 ;  /* 0x0000000400047312 */ /* 0x004e2c0000201800 */
.L_x_19246:
[----:B------:R-:W-:Y:S05]  /*4510*/  BSYNC.RECONVERGENT B6 ;  /* 0x0000000000067941 */ /* 0x000fea0003800200 */
.L_x_19240:
[----:B01---5:R-:W-:-:S06]  /*4520*/  DSETP.NEU.AND P0, PT, R6, RZ, PT ;  /* 0x000000ff0600722a */ /* 0x023fcc0003f0d000 */
[----:B--2-4-:R-:W-:-:S14]  /*4530*/  DSETP.EQ.AND P0, PT, R4, RZ, !P0 ;  /* 0x000000ff0400722a */ /* 0x014fdc0004702000 */
.L_x_19239:
[----:B------:R-:W-:Y:S05]  /*4540*/  BSYNC.RECONVERGENT B7 ;  /* 0x0000000000077941 */ /* 0x000fea0003800200 */
.L_x_19238:
        /* <DEDUP_REMOVED lines=14> */
[----:B---3--:R-:W-:Y:S01]  /*4630*/  IMAD R0, R23, 0x200, R2 ;  /* 0x0000020017007824 */ /* 0x008fe200078e0202 */
        /* <DEDUP_REMOVED lines=19> */
.L_x_19275:
[----:B------:R0:W-:Y:S01]  /*4770*/  STG.E.U8 desc[UR36][R8.64], R11 ;  /* 0x0000000b08007986 */ /* 0x0001e2000c101124 */
[----:B------:R-:W-:Y:S05]  /*4780*/  BRA `(.L_x_19277) ;  /* 0x0000000c00087947 */ /* 0x000fea0003800000 */
.L_x_19274:
        /* <DEDUP_REMOVED lines=10> */
.L_x_19279:
[----:B------:R0:W-:Y:S01]  /*4830*/  STG.E desc[UR36][R8.64], R11 ;  /* 0x0000000b08007986 */ /* 0x0001e2000c101924 */
[----:B------:R-:W-:Y:S05]  /*4840*/  BRA `(.L_x_19277) ;  /* 0x0000000800d87947 */ /* 0x000fea0003800000 */
.L_x_19278:
[----:B------:R0:W-:Y:S01]  /*4850*/  STG.E.U16 desc[UR36][R8.64], R11 ;  /* 0x0000000b08007986 */ /* 0x0001e2000c101524 */
[----:B------:R-:W-:Y:S05]  /*4860*/  BRA `(.L_x_19277) ;  /* 0x0000000800d07947 */ /* 0x000fea0003800000 */
.L_x_19273:
        /* <DEDUP_REMOVED lines=9> */
.L_x_19281:
[----:B------:R-:W0:Y:S02]  /*4900*/  I2F.S16 R0, R11 ;  /* 0x0000000b00007306 */ /* 0x000e240000101400 */
[----:B0-----:R-:W-:-:S05]  /*4910*/  F2FP.F16.F32.PACK_AB R0, RZ, R0 ;  /* 0x00000000ff00723e */ /* 0x001fca00000000ff */
[----:B------:R0:W-:Y:S01]  /*4920*/  STG.E.U16 desc[UR36][R8.64], R0 ;  /* 0x0000000008007986 */ /* 0x0001e2000c101524 */
[----:B------:R-:W-:Y:S05]  /*4930*/  BRA `(.L_x_19277) ;  /* 0x00000008009c7947 */ /* 0x000fea0003800000 */
.L_x_19280:
        /* <DEDUP_REMOVED lines=10> */
.L_x_19283:
[----:B------:R-:W0:Y:S02]  /*49e0*/  I2F.S16 R11, R11 ;  /* 0x0000000b000b7306 */ /* 0x000e240000101400 */
[----:B0-----:R-:W-:-:S04]  /*49f0*/  F2FP.F16.F32.PACK_AB R3, RZ, R11 ;  /* 0x0000000bff03723e */ /* 0x001fc800000000ff */
[----:B------:R-:W-:-:S05]  /*4a00*/  PRMT R3, R3, 0x5410, RZ ;  /* 0x0000541003037816 */ /* 0x000fca00000000ff */
[----:B------:R0:W-:Y:S01]  /*4a10*/  STG.E desc[UR36][R8.64], R3 ;  /* 0x0000000308007986 */ /* 0x0001e2000c101924 */
[----:B------:R-:W-:Y:S05]  /*4a20*/  BRA `(.L_x_19277) ;  /* 0x0000000800607947 */ /* 0x000fea0003800000 */
.L_x_19282:
[----:B------:R-:W0:Y:S02]  /*4a30*/  I2F.F64.S16 R4, R11 ;  /* 0x0000000b00047312 */ /* 0x000e240000101c00 */
[----:B0-----:R0:W-:Y:S01]  /*4a40*/  STG.E.64 desc[UR36][R8.64], R4 ;  /* 0x0000000408007986 */ /* 0x0011e2000c101b24 */
[----:B------:R-:W-:Y:S05]  /*4a50*/  BRA `(.L_x_19277) ;  /* 0x0000000800547947 */ /* 0x000fea0003800000 */
.L_x_19272:
        /* <DEDUP_REMOVED lines=10> */
.L_x_19286:
[----:B------:R-:W0:Y:S01]  /*4b00*/  I2F.F64.S16 R4, R11 ;  /* 0x0000000b00047312 */ /* 0x000e220000101c00 */
[----:B------:R-:W-:-:S05]  /*4b10*/  CS2R R6, SRZ ;  /* 0x0000000000067805 */ /* 0x000fca000001ff00 */
[----:B0-----:R0:W-:Y:S01]  /*4b20*/  STG.E.128 desc[UR36][R8.64], R4 ;  /* 0x0000000408007986 */ /* 0x0011e2000c101d24 */
[----:B------:R-:W-:Y:S05]  /*4b30*/  BRA `(.L_x_19277) ;  /* 0x00000008001c7947 */ /* 0x000fea0003800000 */
.L_x_19285:
        /* <DEDUP_REMOVED lines=17> */
.L_x_19290:
[----:B------:R-:W-:Y:S05]  /*4c50*/  BSYNC.RECONVERGENT B0 ;  /* 0x0000000000007941 */ /* 0x000fea0003800200 */
.L_x_19289:
[----:B------:R0:W-:Y:S01]  /*4c60*/  STG.E.U8 desc[UR36][R8.64], R3 ;  /* 0x0000000308007986 */ /* 0x0001e2000c101124 */
[----:B------:R-:W-:Y:S05]  /*4c70*/  BRA `(.L_x_19277) ;  /* 0x0000000400cc7947 */ /* 0x000fea0003800000 */
.L_x_19288:
        /* <DEDUP_REMOVED lines=16> */
.L_x_19287:
[----:B------:R-:W0:Y:S02]  /*4d80*/  I2F.S16 R0, R11 ;  /* 0x0000000b00007306 */ /* 0x000e240000101400 */
[----:B0-----:R-:W-:-:S05]  /*4d90*/  F2FP.BF16.F32.PACK_AB R0, RZ, R0 ;  /* 0x00000000ff00723e */ /* 0x001fca00000010ff */
[----:B------:R0:W-:Y:S01]  /*4da0*/  STG.E.U16 desc[UR36][R8.64], R0 ;  /* 0x0000000008007986 */ /* 0x0001e2000c101524 */
[----:B------:R-:W-:Y:S05]  /*4db0*/  BRA `(.L_x_19277) ;  /* 0x00000004007c7947 */ /* 0x000fea0003800000 */
.L_x_19284:
        /* <DEDUP_REMOVED lines=10> */
.L_x_19293:
        /* <DEDUP_REMOVED lines=12> */
.L_x_19296:
[----:B------:R-:W-:-:S04]  /*4f20*/  SHF.R.U32.HI R0, RZ, 0x14, R11 ;  /* 0x00000014ff007819 */ /* 0x000fc8000001160b */
[----:B------:R-:W-:-:S04]  /*4f30*/  LOP3.LUT R0, R0, 0x1, RZ, 0xc0, !PT ;  /* 0x0000000100007812 */ /* 0x000fc800078ec0ff */
[----:B------:R-:W-:-:S04]  /*4f40*/  IADD3 R0, PT, PT, R11, 0x487ffff, R0 ;  /* 0x0487ffff0b007810 */ /* 0x000fc80007ffe000 */
[----:B------:R-:W-:-:S04]  /*4f50*/  SHF.R.U32.HI R0, RZ, 0x14, R0 ;  /* 0x00000014ff007819 */ /* 0x000fc80000011600 */
[----:B------:R-:W-:-:S07]  /*4f60*/  LOP3.LUT R0, R0, 0xff, RZ, 0xc0, !PT ;  /* 0x000000ff00007812 */ /* 0x000fce00078ec0ff */
.L_x_19297:
[----:B------:R-:W-:-:S07]  /*4f70*/  PRMT R4, R0, 0x7610, R4 ;  /* 0x0000761000047816 */ /* 0x000fce0000000004 */
.L_x_19295:
[----:B------:R-:W-:Y:S05]  /*4f80*/  BSYNC.RECONVERGENT B0 ;  /* 0x0000000000007941 */ /* 0x000fea0003800200 */
.L_x_19294:
[----:B------:R1:W-:Y:S01]  /*4f90*/  STG.E.U8 desc[UR36][R8.64], R4 ;  /* 0x0000000408007986 */ /* 0x0003e2000c101124 */
[----:B------:R-:W-:Y:S05]  /*4fa0*/  BRA `(.L_x_19277) ;  /* 0x0000000400007947 */ /* 0x000fea0003800000 */
.L_x_19292:
        /* <DEDUP_REMOVED lines=12> */
.L_x_19300:
[----:B------:R-:W-:-:S04]  /*5070*/  SHF.R.U32.HI R0, RZ, 0x15, R11 ;  /* 0x00000015ff007819 */ /* 0x000fc8000001160b */
[----:B------:R-:W-:-:S04]  /*5080*/  LOP3.LUT R0, R0, 0x1, RZ, 0xc0, !PT ;  /* 0x0000000100007812 */ /* 0x000fc800078ec0ff */
[----:B------:R-:W-:-:S04]  /*5090*/  IADD3 R0, PT, PT, R11, 0x88fffff, R0 ;  /* 0x088fffff0b007810 */ /* 0x000fc80007ffe000 */
[----:B------:R-:W-:-:S04]  /*50a0*/  SHF.R.U32.HI R0, RZ, 0x15, R0 ;  /* 0x00000015ff007819 */ /* 0x000fc80000011600 */
[----:B------:R-:W-:-:S07]  /*50b0*/  LOP3.LUT R0, R0, 0xff, RZ, 0xc0, !PT ;  /* 0x000000ff00007812 */ /* 0x000fce00078ec0ff */
.L_x_19301:
[----:B------:R-:W-:-:S07]  /*50c0*/  PRMT R4, R0, 0x7610, R4 ;  /* 0x0000761000047816 */ /* 0x000fce0000000004 */
.L_x_19299:
[----:B------:R-:W-:Y:S05]  /*50d0*/  BSYNC.RECONVERGENT B0 ;  /* 0x0000000000007941 */ /* 0x000fea0003800200 */
.L_x_19298:
[----:B------:R2:W-:Y:S01]  /*50e0*/  STG.E.U8 desc[UR36][R8.64], R4 ;  /* 0x0000000408007986 */ /* 0x0005e2000c101124 */
[----:B------:R-:W-:Y:S05]  /*50f0*/  BRA `(.L_x_19277) ;  /* 0x0000000000ac7947 */ /* 0x000fea0003800000 */
.L_x_19291:
[----:B------:R-:W-:-:S13]  /*5100*/  ISETP.NE.AND P0, PT, R0, 0x1c, PT ;  /* 0x0000001c0000780c */ /* 0x000fda0003f05270 */
[----:B------:R-:W-:Y:S05]  /*5110*/  @!P0 BRA `(.L_x_19302) ;  /* 0x0000000000a08947 */ /* 0x000fea0003800000 */
[----:B------:R-:W-:-:S13]  /*5120*/  ISETP.NE.AND P0, PT, R0, 0x1d, PT ;  /* 0x0000001d0000780c */ /* 0x000fda0003f05270 */
[----:B------:R-:W-:Y:S05]  /*5130*/  @!P0 BRA `(.L_x_19303) ;  /* 0x0000000000888947 */ /* 0x000fea0003800000 */
[----:B------:R-:W-:-:S13]  /*5140*/  ISETP.NE.AND P0, PT, R0, 0x2c, PT ;  /* 0x0000002c0000780c */ /* 0x000fda0003f05270 */
[----:B------:R-:W-:Y:S05]  /*5150*/  @!P0 BRA `(.L_x_19304) ;  /* 0x0000000000448947 */ /* 0x000fea0003800000 */
.L_x_19276:
        /* <DEDUP_REMOVED lines=16> */
.L_x_19305:
[----:B------:R-:W-:Y:S05]  /*5260*/  BRA `(.L_x_19277) ;  /* 0x0000000000507947 */ /* 0x000fea0003800000 */
.L_x_19304:
        /* <DEDUP_REMOVED lines=15> */
.L_x_19303:
[----:B------:R-:W-:Y:S02]  /*5360*/  IMAD.MOV.U32 R4, RZ, RZ, R11 ;  /* 0x000000ffff047224 */ /* 0x000fe400078e000b */
[----:B------:R-:W-:-:S05]  /*5370*/  IMAD.MOV.U32 R5, RZ, RZ, RZ ;  /* 0x000000ffff057224 */ /* 0x000fca00078e00ff */
[----:B------:R0:W-:Y:S01]  /*5380*/  STG.E.64 desc[UR36][R8.64], R4 ;  /* 0x0000000408007986 */ /* 0x0001e2000c101b24 */
[----:B------:R-:W-:Y:S05]  /*5390*/  BRA `(.L_x_19277) ;  /* 0x0000000000047947 */ /* 0x000fea0003800000 */
.L_x_19302:
[----:B------:R3:W-:Y:S02]  /*53a0*/  STG.E desc[UR36][R8.64], R11 ;  /* 0x0000000b08007986 */ /* 0x0007e4000c101924 */
.L_x_19277:
[----:B------:R-:W-:Y:S05]  /*53b0*/  BSYNC.RECONVERGENT B6 ;  /* 0x0000000000067941 */ /* 0x000fea0003800200 */
.L_x_19271:
        /* <DEDUP_REMOVED lines=24> */
.L_x_19311:
[----:B------:R0:W-:Y:S01]  /*5540*/  STG.E.U8 desc[UR36][R8.64], R22 ;  /* 0x0000001608007986 */ /* 0x0001e2000c101124 */
[----:B------:R-:W-:Y:S05]  /*5550*/  BRA `(.L_x_19313) ;  /* 0x0000000c00047947 */ /* 0x000fea0003800000 */
.L_x_19310:
        /* <DEDUP_REMOVED lines=10> */
.L_x_19315:
[----:B------:R0:W-:Y:S01]  /*5600*/  STG.E desc[UR36][R8.64], R22 ;  /* 0x0000001608007986 */ /* 0x0001e2000c101924 */
[----:B------:R-:W-:Y:S05]  /*5610*/  BRA `(.L_x_19313) ;  /* 0x0000000800d47947 */ /* 0x000fea0003800000 */
.L_x_19314:
[----:B------:R0:W-:Y:S01]  /*5620*/  STG.E.U16 desc[UR36][R8.64], R22 ;  /* 0x0000001608007986 */ /* 0x0001e2000c101524 */
[----:B------:R-:W-:Y:S05]  /*5630*/  BRA `(.L_x_19313) ;  /* 0x0000000800cc7947 */ /* 0x000fea0003800000 */
.L_x_19309:
        /* <DEDUP_REMOVED lines=9> */
.L_x_19317:
[----:B------:R-:W0:Y:S02]  /*56d0*/  I2F.S16 R0, R22 ;  /* 0x0000001600007306 */ /* 0x000e240000101400 */
[----:B0-----:R-:W-:-:S05]  /*56e0*/  F2FP.F16.F32.PACK_AB R0, RZ, R0 ;  /* 0x00000000ff00723e */ /* 0x001fca00000000ff */
[----:B------:R0:W-:Y:S01]  /*56f0*/  STG.E.U16 desc[UR36][R8.64], R0 ;  /* 0x0000000008007986 */ /* 0x0001e2000c101524 */
[----:B------:R-:W-:Y:S05]  /*5700*/  BRA `(.L_x_19313) ;  /* 0x0000000800987947 */ /* 0x000fea0003800000 */
.L_x_19316:
        /* <DEDUP_REMOVED lines=10> */
.L_x_19319:
[----:B------:R-:W0:Y:S02]  /*57b0*/  I2F.S16 R22, R22 ;  /* 0x0000001600167306 */ /* 0x000e240000101400 */
[----:B0-----:R-:W-:-:S04]  /*57c0*/  F2FP.F16.F32.PACK_AB R3, RZ, R22 ;  /* 0x00000016ff03723e */ /* 0x001fc800000000ff */
[----:B------:R-:W-:-:S05]  /*57d0*/  PRMT R3, R3, 0x5410, RZ ;  /* 0x0000541003037816 */ /* 0x000fca00000000ff */
[----:B------:R0:W-:Y:S01]  /*57e0*/  STG.E desc[UR36][R8.64], R3 ;  /* 0x0000000308007986 */ /* 0x0001e2000c101924 */
[----:B------:R-:W-:Y:S05]  /*57f0*/  BRA `(.L_x_19313) ;  /* 0x00000008005c7947 */ /* 0x000fea0003800000 */
.L_x_19318:
[----:B------:R-:W0:Y:S02]  /*5800*/  I2F.F64.S16 R4, R22 ;  /* 0x0000001600047312 */ /* 0x000e240000101c00 */
[----:B0-----:R0:W-:Y:S01]  /*5810*/  STG.E.64 desc[UR36][R8.64], R4 ;  /* 0x0000000408007986 */ /* 0x0011e2000c101b24 */
[----:B------:R-:W-:Y:S05]  /*5820*/  BRA `(.L_x_19313) ;  /* 0x0000000800507947 */ /* 0x000fea0003800000 */
.L_x_19308:
        /* <DEDUP_REMOVED lines=12> */
.L_x_19323:
        /* <DEDUP_REMOVED lines=16> */
.L_x_19326:
[----:B------:R-:W-:-:S07]  /*59f0*/  PRMT R4, R0, 0x7610, R4 ;  /* 0x0000761000047816 */ /* 0x000fce0000000004 */
.L_x_19325:
[----:B------:R-:W-:Y:S05]  /*5a00*/  BSYNC.RECONVERGENT B0 ;  /* 0x0000000000007941 */ /* 0x000fea0003800200 */
.L_x_19324:
[----:B------:R0:W-:Y:S01]  /*5a10*/  STG.E.U8 desc[UR36][R8.64], R4 ;  /* 0x0000000408007986 */ /* 0x0001e2000c101124 */
[----:B------:R-:W-:Y:S05]  /*5a20*/  BRA `(.L_x_19313) ;  /* 0x0000000400d07947 */ /* 0x000fea0003800000 */
.L_x_19322:
        /* <DEDUP_REMOVED lines=16> */
.L_x_19329:
[----:B------:R-:W-:-:S07]  /*5b30*/  PRMT R4, R0, 0x7610, R4 ;  /* 0x0000761000047816 */ /* 0x000fce0000000004 */
.L_x_19328:
[----:B------:R-:W-:Y:S05]  /*5b40*/  BSYNC.RECONVERGENT B0 ;  /* 0x0000000000007941 */ /* 0x000fea0003800200 */
.L_x_19327:
[----:B------:R0:W-:Y:S01]  /*5b50*/  STG.E.U8 desc[UR36][R8.64], R4 ;  /* 0x0000000408007986 */ /* 0x0001e2000c101124 */
[----:B------:R-:W-:Y:S05]  /*5b60*/  BRA `(.L_x_19313) ;  /* 0x0000000400807947 */ /* 0x000fea0003800000 */
.L_x_19321:
        /* <DEDUP_REMOVED lines=21> */
.L_x_19331:
[----:B------:R-:W-:Y:S02]  /*5cc0*/  IMAD.MOV.U32 R4, RZ, RZ, R22 ;  /* 0x000000ffff047224 */ /* 0x000fe400078e0016 */
[----:B------:R-:W-:-:S05]  /*5cd0*/  IMAD.MOV.U32 R5, RZ, RZ, RZ ;  /* 0x000000ffff057224 */ /* 0x000fca00078e00ff */
[----:B------:R0:W-:Y:S01]  /*5ce0*/  STG.E.64 desc[UR36][R8.64], R4 ;  /* 0x0000000408007986 */ /* 0x0001e2000c101b24 */
[----:B------:R-:W-:Y:S05]  /*5cf0*/  BRA `(.L_x_19313) ;  /* 0x00000004001c7947 */ /* 0x000fea0003800000 */
.L_x_19330:
[----:B------:R0:W-:Y:S01]  /*5d00*/  STG.E desc[UR36][R8.64], R22 ;  /* 0x0000001608007986 */ /* 0x0001e2000c101924 */
[----:B------:R-:W-:Y:S05]  /*5d10*/  BRA `(.L_x_19313) ;  /* 0x0000000400147947 */ /* 0x000fea0003800000 */
.L_x_19320:
        /* <DEDUP_REMOVED lines=8> */
.L_x_19333:
[----:B------:R-:W0:Y:S01]  /*5da0*/  I2F.F64.S16 R4, R22 ;  /* 0x0000001600047312 */ /* 0x000e220000101c00 */
[----:B------:R-:W-:-:S05]  /*5db0*/  CS2R R6, SRZ ;  /* 0x0000000000067805 */ /* 0x000fca000001ff00 */
[----:B0-----:R0:W-:Y:S01]  /*5dc0*/  STG.E.128 desc[UR36][R8.64], R4 ;  /* 0x0000000408007986 */ /* 0x0011e2000c101d24 */
[----:B------:R-:W-:Y:S05]  /*5dd0*/  BRA `(.L_x_19313) ;  /* 0x0000000000e47947 */ /* 0x000fea0003800000 */
.L_x_19332:
[----:B------:R-:W-:-:S13]  /*5de0*/  ISETP.NE.AND P0, PT, R0, 0xf, PT ;  /* 0x0000000f0000780c */ /* 0x000fda0003f05270 */
[----:B------:R-:W-:Y:S05]  /*5df0*/  @!P0 BRA `(.L_x_19334) ;  /* 0x0000000000d08947 */ /* 0x000fea0003800000 */
[----:B------:R-:W-:-:S13]  /*5e00*/  ISETP.NE.AND P0, PT, R0, 0x17, PT ;  /* 0x000000170000780c */ /* 0x000fda0003f05270 */
[----:B------:R-:W-:Y:S05]  /*5e10*/  @!P0 BRA `(.L_x_19335) ;  /* 0x0000000000848947 */ /* 0x000fea0003800000 */
[----:B------:R-:W-:-:S13]  /*5e20*/  ISETP.NE.AND P0, PT, R0, 0x18, PT ;  /* 0x000000180000780c */ /* 0x000fda0003f05270 */
[----:B------:R-:W-:Y:S05]  /*5e30*/  @!P0 BRA `(.L_x_19336) ;  /* 0x0000000000448947 */ /* 0x000fea0003800000 */
.L_x_19312:
        /* <DEDUP_REMOVED lines=16> */
.L_x_19337:
[----:B------:R-:W-:Y:S05]  /*5f40*/  BRA `(.L_x_19313) ;  /* 0x0000000000887947 */ /* 0x000fea0003800000 */
.L_x_19336:
        /* <DEDUP_REMOVED lines=11> */
.L_x_19339:
[----:B------:R-:W-:Y:S05]  /*6000*/  BSYNC.RECONVERGENT B0 ;  /* 0x0000000000007941 */ /* 0x000fea0003800200 */
.L_x_19338:
[----:B------:R1:W-:Y:S01]  /*6010*/  STG.E.U8 desc[UR36][R8.64], R3 ;  /* 0x0000000308007986 */ /* 0x0003e2000c101124 */
[----:B------:R-:W-:Y:S05]  /*6020*/  BRA `(.L_x_19313) ;  /* 0x0000000000507947 */ /* 0x000fea0003800000 */
.L_x_19335:
        /* <DEDUP_REMOVED lines=12> */
.L_x_19340:
[----:B------:R-:W-:Y:S01]  /*60f0*/  IMAD.MOV.U32 R3, RZ, RZ, 0x7f ;  /* 0x0000007fff037424 */ /* 0x000fe200078e00ff */
[----:B------:R-:W-:-:S04]  /*6100*/  ISETP.GT.U32.AND P0, PT, R5, 0x7f800000, PT ;  /* 0x7f8000000500780c */ /* 0x000fc80003f04070 */
[----:B------:R-:W-:-:S05]  /*6110*/  SEL R3, R3, 0x7c, P0 ;  /* 0x0000007c03037807 */ /* 0x000fca0000000000 */
[----:B------:R2:W-:Y:S01]  /*6120*/  STG.E.U8 desc[UR36][R8.64], R3 ;  /* 0x0000000308007986 */ /* 0x0005e2000c101124 */
[----:B------:R-:W-:Y:S05]  /*6130*/  BRA `(.L_x_19313) ;  /* 0x00000000000c7947 */ /* 0x000fea0003800000 */
.L_x_19334:
[----:B------:R-:W0:Y:S02]  /*6140*/  I2F.S16 R0, R22 ;  /* 0x0000001600007306 */ /* 0x000e240000101400 */
[----:B0-----:R-:W-:-:S05]  /*6150*/  F2FP.BF16.F32.PACK_AB R0, RZ, R0 ;  /* 0x00000000ff00723e */ /* 0x001fca00000010ff */
[----:B------:R0:W-:Y:S02]  /*6160*/  STG.E.U16 desc[UR36][R8.64], R0 ;  /* 0x0000000008007986 */ /* 0x0001e4000c101524 */
.L_x_19313:
[----:B------:R-:W-:Y:S05]  /*6170*/  BSYNC.RECONVERGENT B6 ;  /* 0x0000000000067941 */ /* 0x000fea0003800200 */
.L_x_19307:
[----:B------:R-:W-:-:S07]  /*6180*/  VIADD R2, R2, 0x80 ;  /* 0x0000008002027836 */ /* 0x000fce0000000000 */
.L_x_19270:
[----:B------:R-:W-:-:S13]  /*6190*/  ISETP.GE.AND P0, PT, R2, R19, PT ;  /* 0x000000130200720c */ /* 0x000fda0003f06270 */
[----:B------:R-:W-:Y:S05]  /*61a0*/  @P0 BREAK.RELIABLE B7 ;  /* 0x0000000000070942 */ /* 0x000fea0003800100 */
[----:B------:R-:W-:Y:S05]  /*61b0*/  @P0 BRA `(.L_x_19306) ;  /* 0x0000000c006c0947 */ /* 0x000fea0003800000 */
[----:B------:R-:W-:Y:S05]  /*61c0*/  BSYNC.RELIABLE B7 ;  /* 0x0000000000077941 */ /* 0x000fea0003800100 */
.L_x_19269:
        /* <DEDUP_REMOVED lines=21> */
.L_x_19345:
[----:B------:R0:W-:Y:S01]  /*6320*/  STG.E.U8 desc[UR36][R8.64], R18 ;  /* 0x0000001208007986 */ /* 0x0001e2000c101124 */
[----:B------:R-:W-:Y:S05]  /*6330*/  BRA `(.L_x_19347) ;  /* 0x0000000c00047947 */ /* 0x000fea0003800000 */
.L_x_19344:
        /* <DEDUP_REMOVED lines=10> */
.L_x_19349:
[----:B------:R0:W-:Y:S01]  /*63e0*/  STG.E desc[UR36][R8.64], R18 ;  /* 0x0000001208007986 */ /* 0x0001e2000c101924 */
[----:B------:R-:W-:Y:S05]  /*63f0*/  BRA `(.L_x_19347) ;  /* 0x0000000800d47947 */ /* 0x000fea0003800000 */
.L_x_19348:
[----:B------:R0:W-:Y:S01]  /*6400*/  STG.E.U16 desc[UR36][R8.64], R18 ;  /* 0x0000001208007986 */ /* 0x0001e2000c101524 */
[----:B------:R-:W-:Y:S05]  /*6410*/  BRA `(.L_x_19347) ;  /* 0x0000000800cc7947 */ /* 0x000fea0003800000 */
.L_x_19343:
        /* <DEDUP_REMOVED lines=9> */
.L_x_19351:
[----:B------:R-:W0:Y:S02]  /*64b0*/  I2F.S16 R0, R18 ;  /* 0x0000001200007306 */ /* 0x000e240000101400 */
[----:B0-----:R-:W-:-:S05]  /*64c0*/  F2FP.F16.F32.PACK_AB R0, RZ, R0 ;  /* 0x00000000ff00723e */ /* 0x001fca00000000ff */
[----:B------:R0:W-:Y:S01]  /*64d0*/  STG.E.U16 desc[UR36][R8.64], R0 ;  /* 0x0000000008007986 */ /* 0x0001e2000c101524 */
[----:B------:R-:W-:Y:S05]  /*64e0*/  BRA `(.L_x_19347) ;  /* 0x0000000800987947 */ /* 0x000fea0003800000 */
.L_x_19350:
        /* <DEDUP_REMOVED lines=10> */
.L_x_19353:
[----:B------:R-:W0:Y:S02]  /*6590*/  I2F.S16 R18, R18 ;  /* 0x0000001200127306 */ /* 0x000e240000101400 */
[----:B0-----:R-:W-:-:S04]  /*65a0*/  F2FP.F16.F32.PACK_AB R3, RZ, R18 ;  /* 0x00000012ff03723e */ /* 0x001fc800000000ff */
[----:B------:R-:W-:-:S05]  /*65b0*/  PRMT R3, R3, 0x5410, RZ ;  /* 0x0000541003037816 */ /* 0x000fca00000000ff */
[----:B------:R0:W-:Y:S01]  /*65c0*/  STG.E desc[UR36][R8.64], R3 ;  /* 0x0000000308007986 */ /* 0x0001e2000c101924 */
[----:B------:R-:W-:Y:S05]  /*65d0*/  BRA `(.L_x_19347) ;  /* 0x00000008005c7947 */ /* 0x000fea0003800000 */
.L_x_19352:
[----:B------:R-:W0:Y:S02]  /*65e0*/  I2F.F64.S16 R4, R18 ;  /* 0x0000001200047312 */ /* 0x000e240000101c00 */
[----:B0-----:R0:W-:Y:S01]  /*65f0*/  STG.E.64 desc[UR36][R8.64], R4 ;  /* 0x0000000408007986 */ /* 0x0011e2000c101b24 */
[----:B------:R-:W-:Y:S05]  /*6600*/  BRA `(.L_x_19347) ;  /* 0x0000000800507947 */ /* 0x000fea0003800000 */
.L_x_19342:
        /* <DEDUP_REMOVED lines=12> */
.L_x_19357:
        /* <DEDUP_REMOVED lines=16> */
.L_x_19360:
[----:B------:R-:W-:-:S07]  /*67d0*/  PRMT R4, R0, 0x7610, R4 ;  /* 0x0000761000047816 */ /* 0x000fce0000000004 */
.L_x_19359:
[----:B------:R-:W-:Y:S05]  /*67e0*/  BSYNC.RECONVERGENT B0 ;  /* 0x0000000000007941 */ /* 0x000fea0003800200 */
.L_x_19358:
[----:B------:R0:W-:Y:S01]  /*67f0*/  STG.E.U8 desc[UR36][R8.64], R4 ;  /* 0x0000000408007986 */ /* 0x0001e2000c101124 */
[----:B------:R-:W-:Y:S05]  /*6800*/  BRA `(.L_x_19347) ;  /* 0x0000000400d07947 */ /* 0x000fea0003800000 */
.L_x_19356:
        /* <DEDUP_REMOVED lines=16> */
.L_x_19363:
[----:B------:R-:W-:-:S07]  /*6910*/  PRMT R4, R0, 0x7610, R4 ;  /* 0x0000761000047816 */ /* 0x000fce0000000004 */
.L_x_19362:
[----:B------:R-:W-:Y:S05]  /*6920*/  BSYNC.RECONVERGENT B0 ;  /* 0x0000000000007941 */ /* 0x000fea0003800200 */
.L_x_19361:
[----:B------:R0:W-:Y:S01]  /*6930*/  STG.E.U8 desc[UR36][R8.64], R4 ;  /* 0x0000000408007986 */ /* 0x0001e2000c101124 */
[----:B------:R-:W-:Y:S05]  /*6940*/  BRA `(.L_x_19347) ;  /* 0x0000000400807947 */ /* 0x000fea0003800000 */
.L_x_19355:
        /* <DEDUP_REMOVED lines=21> */
.L_x_19365:
[----:B------:R-:W-:Y:S02]  /*6aa0*/  IMAD.MOV.U32 R4, RZ, RZ, R18 ;  /* 0x000000ffff047224 */ /* 0x000fe400078e0012 */
[----:B------:R-:W-:-:S05]  /*6ab0*/  IMAD.MOV.U32 R5, RZ, RZ, RZ ;  /* 0x000000ffff057224 */ /* 0x000fca00078e00ff */
[----:B------:R0:W-:Y:S01]  /*6ac0*/  STG.E.64 desc[UR36][R8.64], R4 ;  /* 0x0000000408007986 */ /* 0x0001e2000c101b24 */
[----:B------:R-:W-:Y:S05]  /*6ad0*/  BRA `(.L_x_19347) ;  /* 0x00000004001c7947 */ /* 0x000fea0003800000 */
.L_x_19364:
[----:B------:R0:W-:Y:S01]  /*6ae0*/  STG.E desc[UR36][R8.64], R18 ;  /* 0x0000001208007986 */ /* 0x0001e2000c101924 */
[----:B------:R-:W-:Y:S05]  /*6af0*/  BRA `(.L_x_19347) ;  /* 0x0000000400147947 */ /* 0x000fea0003800000 */
.L_x_19354:
        /* <DEDUP_REMOVED lines=8> */
.L_x_19367:
[----:B------:R-:W0:Y:S01]  /*6b80*/  I2F.F64.S16 R4, R18 ;  /* 0x0000001200047312 */ /* 0x000e220000101c00 */
[----:B------:R-:W-:-:S05]  /*6b90*/  CS2R R6, SRZ ;  /* 0x0000000000067805 */ /* 0x000fca000001ff00 */
[----:B0-----:R0:W-:Y:S01]  /*6ba0*/  STG.E.128 desc[UR36][R8.64], R4 ;  /* 0x0000000408007986 */ /* 0x0011e2000c101d24 */
[----:B------:R-:W-:Y:S05]  /*6bb0*/  BRA `(.L_x_19347) ;  /* 0x0000000000e47947 */ /* 0x000fea0003800000 */
.L_x_19366:
[----:B------:R-:W-:-:S13]  /*6bc0*/  ISETP.NE.AND P0, PT, R0, 0xf, PT ;  /* 0x0000000f0000780c */ /* 0x000fda0003f05270 */
[----:B------:R-:W-:Y:S05]  /*6bd0*/  @!P0 BRA `(.L_x_19368) ;  /* 0x0000000000d08947 */ /* 0x000fea0003800000 */
[----:B------:R-:W-:-:S13]  /*6be0*/  ISETP.NE.AND P0, PT, R0, 0x17, PT ;  /* 0x000000170000780c */ /* 0x000fda0003f05270 */
[----:B------:R-:W-:Y:S05]  /*6bf0*/  @!P0 BRA `(.L_x_19369) ;  /* 0x0000000000848947 */ /* 0x000fea0003800000 */
[----:B------:R-:W-:-:S13]  /*6c00*/  ISETP.NE.AND P0, PT, R0, 0x18, PT ;  /* 0x000000180000780c */ /* 0x000fda0003f05270 */
[----:B------:R-:W-:Y:S05]  /*6c10*/  @!P0 BRA `(.L_x_19370) ;  /* 0x0000000000448947 */ /* 0x000fea0003800000 */
.L_x_19346:
        /* <DEDUP_REMOVED lines=16> */
.L_x_19371:
[----:B------:R-:W-:Y:S05]  /*6d20*/  BRA `(.L_x_19347) ;  /* 0x0000000000887947 */ /* 0x000fea0003800000 */
.L_x_19370:
        /* <DEDUP_REMOVED lines=11> */
.L_x_19373:
[----:B------:R-:W-:Y:S05]  /*6de0*/  BSYNC.RECONVERGENT B0 ;  /* 0x0000000000007941 */ /* 0x000fea0003800200 */
.L_x_19372:
[----:B------:R1:W-:Y:S01]  /*6df0*/  STG.E.U8 desc[UR36][R8.64], R3 ;  /* 0x0000000308007986 */ /* 0x0003e2000c101124 */
[----:B------:R-:W-:Y:S05]  /*6e00*/  BRA `(.L_x_19347) ;  /* 0x0000000000507947 */ /* 0x000fea0003800000 */
.L_x_19369:
        /* <DEDUP_REMOVED lines=12> */
.L_x_19374:
[----:B------:R-:W-:Y:S01]  /*6ed0*/  IMAD.MOV.U32 R3, RZ, RZ, 0x7f ;  /* 0x0000007fff037424 */ /* 0x000fe200078e00ff */
[----:B------:R-:W-:-:S04]  /*6ee0*/  ISETP.GT.U32.AND P0, PT, R5, 0x7f800000, PT ;  /* 0x7f8000000500780c */ /* 0x000fc80003f04070 */
[----:B------:R-:W-:-:S05]  /*6ef0*/  SEL R3, R3, 0x7c, P0 ;  /* 0x0000007c03037807 */ /* 0x000fca0000000000 */
[----:B------:R2:W-:Y:S01]  /*6f00*/  STG.E.U8 desc[UR36][R8.64], R3 ;  /* 0x0000000308007986 */ /* 0x0005e2000c101124 */
[----:B------:R-:W-:Y:S05]  /*6f10*/  BRA `(.L_x_19347) ;  /* 0x00000000000c7947 */ /* 0x000fea0003800000 */
.L_x_19368:
[----:B------:R-:W0:Y:S02]  /*6f20*/  I2F.S16 R0, R18 ;  /* 0x0000001200007306 */ /* 0x000e240000101400 */
[----:B0-----:R-:W-:-:S05]  /*6f30*/  F2FP.BF16.F32.PACK_AB R0, RZ, R0 ;  /* 0x00000000ff00723e */ /* 0x001fca00000010ff */
[----:B------:R0:W-:Y:S02]  /*6f40*/  STG.E.U16 desc[UR36][R8.64], R0 ;  /* 0x0000000008007986 */ /* 0x0001e4000c101524 */
.L_x_19347:
[----:B------:R-:W-:Y:S05]  /*6f50*/  BSYNC.RECONVERGENT B6 ;  /* 0x0000000000067941 */ /* 0x000fea0003800200 */
.L_x_19341:
[----:B------:R-:W-:-:S07]  /*6f60*/  VIADD R2, R2, 0x80 ;  /* 0x0000008002027836 */ /* 0x000fce0000000000 */
.L_x_19306:
[----:B------:R-:W-:Y:S05]  /*6f70*/  BSYNC.RECONVERGENT B8 ;  /* 0x0000000000087941 */ /* 0x000fea0003800200 */
.L_x_19268:
        /* <DEDUP_REMOVED lines=21> */
.L_x_19378:
[----:B------:R-:W-:Y:S01]  /*70d0*/  STG.E.U8 desc[UR36][R2.64], R16 ;  /* 0x0000001002007986 */ /* 0x000fe2000c101124 */
[----:B------:R-:W-:Y:S05]  /*70e0*/  EXIT ;  /* 0x000000000000794d */ /* 0x000fea0003800000 */
.L_x_19377:
        /* <DEDUP_REMOVED lines=9> */
.L_x_19381:
[----:B------:R-:W-:Y:S01]  /*7180*/  STG.E desc[UR36][R2.64], R16 ;  /* 0x0000001002007986 */ /* 0x000fe2000c101924 */
[----:B------:R-:W-:Y:S05]  /*7190*/  EXIT ;  /* 0x000000000000794d */ /* 0x000fea0003800000 */
.L_x_19380:
[----:B------:R-:W-:Y:S01]  /*71a0*/  STG.E.U16 desc[UR36][R2.64], R16 ;  /* 0x0000001002007986 */ /* 0x000fe2000c101524 */
[----:B------:R-:W-:Y:S05]  /*71b0*/  EXIT ;  /* 0x000000000000794d */ /* 0x000fea0003800000 */
.L_x_19376:
        /* <DEDUP_REMOVED lines=9> */
.L_x_19383:
[----:B------:R-:W0:Y:S02]  /*7250*/  I2F.S16 R0, R16 ;  /* 0x0000001000007306 */ /* 0x000e240000101400 */
[----:B0-----:R-:W-:-:S05]  /*7260*/  F2FP.F16.F32.PACK_AB R0, RZ, R0 ;  /* 0x00000000ff00723e */ /* 0x001fca00000000ff */
[----:B------:R-:W-:Y:S01]  /*7270*/  STG.E.U16 desc[UR36][R2.64], R0 ;  /* 0x0000000002007986 */ /* 0x000fe2000c101524 */
[----:B------:R-:W-:Y:S05]  /*7280*/  EXIT ;  /* 0x000000000000794d */ /* 0x000fea0003800000 */
.L_x_19382:
        /* <DEDUP_REMOVED lines=10> */
.L_x_19385:
[----:B------:R-:W0:Y:S02]  /*7330*/  I2F.S16 R16, R16 ;  /* 0x0000001000107306 */ /* 0x000e240000101400 */
[----:B0-----:R-:W-:-:S04]  /*7340*/  F2FP.F16.F32.PACK_AB R5, RZ, R16 ;  /* 0x00000010ff05723e */ /* 0x001fc800000000ff */
[----:B------:R-:W-:-:S05]  /*7350*/  PRMT R5, R5, 0x5410, RZ ;  /* 0x0000541005057816 */ /* 0x000fca00000000ff */
[----:B------:R-:W-:Y:S01]  /*7360*/  STG.E desc[UR36][R2.64], R5 ;  /* 0x0000000502007986 */ /* 0x000fe2000c101924 */
[----:B------:R-:W-:Y:S05]  /*7370*/  EXIT ;  /* 0x000000000000794d */ /* 0x000fea0003800000 */
.L_x_19384:
[----:B------:R-:W0:Y:S02]  /*7380*/  I2F.F64.S16 R16, R16 ;  /* 0x0000001000107312 */ /* 0x000e240000101c00 */
[----:B0-----:R-:W-:Y:S01]  /*7390*/  STG.E.64 desc[UR36][R2.64], R16 ;  /* 0x0000001002007986 */ /* 0x001fe2000c101b24 */
[----:B------:R-:W-:Y:S05]  /*73a0*/  EXIT ;  /* 0x000000000000794d */ /* 0x000fea0003800000 */
.L_x_19375:
        /* <DEDUP_REMOVED lines=12> */
.L_x_19389:
        /* <DEDUP_REMOVED lines=17> */
.L_x_19391:
[----:B------:R-:W-:Y:S05]  /*7580*/  BSYNC.RECONVERGENT B0 ;  /* 0x0000000000007941 */ /* 0x000fea0003800200 */
.L_x_19390:
[----:B------:R-:W-:Y:S01]  /*7590*/  STG.E.U8 desc[UR36][R2.64], R0 ;  /* 0x0000000002007986 */ /* 0x000fe2000c101124 */
[----:B------:R-:W-:Y:S05]  /*75a0*/  EXIT ;  /* 0x000000000000794d */ /* 0x000fea0003800000 */
.L_x_19388:
        /* <DEDUP_REMOVED lines=17> */
.L_x_19393:
[----:B------:R-:W-:Y:S05]  /*76c0*/  BSYNC.RECONVERGENT B0 ;  /* 0x0000000000007941 */ /* 0x000fea0003800200 */
.L_x_19392:
[----:B------:R-:W-:Y:S01]  /*76d0*/  STG.E.U8 desc[UR36][R2.64], R0 ;  /* 0x0000000002007986 */ /* 0x000fe2000c101124 */
[----:B------:R-:W-:Y:S05]  /*76e0*/  EXIT ;  /* 0x000000000000794d */ /* 0x000fea0003800000 */
.L_x_19387:
        /* <DEDUP_REMOVED lines=21> */
.L_x_19395:
[----:B------:R-:W-:-:S05]  /*7840*/  IMAD.MOV.U32 R17, RZ, RZ, RZ ;  /* 0x000000ffff117224 */ /* 0x000fca00078e00ff */
[----:B------:R-:W-:Y:S01]  /*7850*/  STG.E.64 desc[UR36][R2.64], R16 ;  /* 0x0000001002007986 */ /* 0x000fe2000c101b24 */
[----:B------:R-:W-:Y:S05]  /*7860*/  EXIT ;  /* 0x000000000000794d */ /* 0x000fea0003800000 */
.L_x_19394:
[----:B------:R-:W-:Y:S01]  /*7870*/  STG.E desc[UR36][R2.64], R16 ;  /* 0x0000001002007986 */ /* 0x000fe2000c101924 */
[----:B------:R-:W-:Y:S05]  /*7880*/  EXIT ;  /* 0x000000000000794d */ /* 0x000fea0003800000 */
.L_x_19386:
        /* <DEDUP_REMOVED lines=8> */
.L_x_19397:
[----:B------:R-:W0:Y:S01]  /*7910*/  I2F.F64.S16 R16, R16 ;  /* 0x0000001000107312 */ /* 0x000e220000101c00 */
[----:B------:R-:W-:-:S05]  /*7920*/  CS2R R18, SRZ ;  /* 0x0000000000127805 */ /* 0x000fca000001ff00 */
[----:B0-----:R-:W-:Y:S01]  /*7930*/  STG.E.128 desc[UR36][R2.64], R16 ;  /* 0x0000001002007986 */ /* 0x001fe2000c101d24 */
[----:B------:R-:W-:Y:S05]  /*7940*/  EXIT ;  /* 0x000000000000794d */ /* 0x000fea0003800000 */
.L_x_19396:
[----:B------:R-:W-:-:S13]  /*7950*/  ISETP.NE.AND P0, PT, R0, 0xf, PT ;  /* 0x0000000f0000780c */ /* 0x000fda0003f05270 */
[----:B------:R-:W-:Y:S05]  /*7960*/  @!P0 BRA `(.L_x_19398) ;  /* 0x0000000000d48947 */ /* 0x000fea0003800000 */
[----:B------:R-:W-:-:S13]  /*7970*/  ISETP.NE.AND P0, PT, R0, 0x17, PT ;  /* 0x000000170000780c */ /* 0x000fda0003f05270 */
[----:B------:R-:W-:Y:S05]  /*7980*/  @!P0 BRA `(.L_x_19399) ;  /* 0x0000000000848947 */ /* 0x000fea0003800000 */
[----:B------:R-:W-:-:S13]  /*7990*/  ISETP.NE.AND P0, PT, R0, 0x18, PT ;  /* 0x000000180000780c */ /* 0x000fda0003f05270 */
[----:B------:R-:W-:Y:S05]  /*79a0*/  @!P0 BRA `(.L_x_19400) ;  /* 0x0000000000448947 */ /* 0x000fea0003800000 */
.L_x_19379:
        /* <DEDUP_REMOVED lines=16> */
.L_x_19401:
[----:B------:R-:W-:Y:S05]  /*7ab0*/  EXIT ;  /* 0x000000000000794d */ /* 0x000fea0003800000 */
.L_x_19400:
        /* <DEDUP_REMOVED lines=11> */
.L_x_19403:
[----:B------:R-:W-:Y:S05]  /*7b70*/  BSYNC.RECONVERGENT B0 ;  /* 0x0000000000007941 */ /* 0x000fea0003800200 */
.L_x_19402:
[----:B------:R-:W-:Y:S01]  /*7b80*/  STG.E.U8 desc[UR36][R2.64], R5 ;  /* 0x0000000502007986 */ /* 0x000fe2000c101124 */
[----:B------:R-:W-:Y:S05]  /*7b90*/  EXIT ;  /* 0x000000000000794d */ /* 0x000fea0003800000 */
.L_x_19399:
        /* <DEDUP_REMOVED lines=13> */
.L_x_19404:
[----:B------:R-:W-:Y:S01]  /*7c70*/  IMAD.MOV.U32 R5, RZ, RZ, 0x7f ;  /* 0x0000007fff057424 */ /* 0x000fe200078e00ff */
[----:B------:R-:W-:-:S04]  /*7c80*/  ISETP.GT.U32.AND P0, PT, R7, 0x7f800000, PT ;  /* 0x7f8000000700780c */ /* 0x000fc80003f04070 */
[----:B------:R-:W-:-:S05]  /*7c90*/  SEL R5, R5, 0x7c, P0 ;  /* 0x0000007c05057807 */ /* 0x000fca0000000000 */
[----:B------:R-:W-:Y:S01]  /*7ca0*/  STG.E.U8 desc[UR36][R2.64], R5 ;  /* 0x0000000502007986 */ /* 0x000fe2000c101124 */
[----:B------:R-:W-:Y:S05]  /*7cb0*/  EXIT ;  /* 0x000000000000794d */ /* 0x000fea0003800000 */
.L_x_19398:
[----:B------:R-:W0:Y:S02]  /*7cc0*/  I2F.S16 R0, R16 ;  /* 0x0000001000007306 */ /* 0x000e240000101400 */
[----:B0-----:R-:W-:-:S05]  /*7cd0*/  F2FP.BF16.F32.PACK_AB R0, RZ, R0 ;  /* 0x00000000ff00723e */ /* 0x001fca00000010ff */
[----:B------:R-:W-:Y:S01]  /*7ce0*/  STG.E.U16 desc[UR36][R2.64], R0 ;  /* 0x0000000002007986 */ /* 0x000fe2000c101524 */
[----:B------:R-:W-:Y:S05]  /*7cf0*/  EXIT ;  /* 0x000000000000794d */ /* 0x000fea0003800000 */
.L_x_19405:
        /* <DEDUP_REMOVED lines=16> */
.L_x_23821:


//--------------------- .text._ZN2at6native18elementwise_kernelILi128ELi4EZNS0_22gpu_kernel_impl_nocastIZZZNS0_23logical_not_kernel_cudaERNS_18TensorIteratorBaseEENKUlvE0_clEvENKUlvE6_clEvEUlN3c107complexIdEEE_EEvS4_RKT_EUliE_EEviT1_ --------------------------
	.section	.text._ZN2at6native18elementwise_kernelILi128ELi4EZNS0_22gpu_kernel_impl_nocastIZZZNS0_23logical_not_kernel_cudaERNS_18TensorIteratorBaseEENKUlvE0_clEvENKUlvE6_clEvEUlN3c107complexIdEEE_EEvS4_RKT_EUliE_EEviT1_,"ax",@progbits
	.align	128
        .global         _ZN2at6native18elementwise_kernelILi128ELi4EZNS0_22gpu_kernel_impl_nocastIZZZNS0_23logical_not_kernel_cudaERNS_18TensorIteratorBaseEENKUlvE0_clEvENKUlvE6_clEvEUlN3c107complexIdEEE_EEvS4_RKT_EUliE_EEviT1_
        .type           _ZN2at6native18elementwise_kernelILi128ELi4EZNS0_22gpu_kernel_impl_nocastIZZZNS0_23logical_not_kernel_cudaERNS_18TensorIteratorBaseEENKUlvE0_clEvENKUlvE6_clEvEUlN3c107complexIdEEE_EEvS4_RKT_EUliE_EEviT1_,@function
        .size           _ZN2at6native18elementwise_kernelILi128ELi4EZNS0_22gpu_kernel_impl_nocastIZZZNS0_23logical_not_kernel_cudaERNS_18TensorIteratorBaseEENKUlvE0_clEvENKUlvE6_clEvEUlN3c107complexIdEEE_EEvS4_RKT_EUliE_EEviT1_,(.L_x_23822 - _ZN2at6native18elementwise_kernelILi128ELi4EZNS0_22gpu_kernel_impl_nocastIZZZNS0_23logical_not_kernel_cudaERNS_18TensorIteratorBaseEENKUlvE0_clEvENKUlvE6_clEvEUlN3c107complexIdEEE_EEvS4_RKT_EUliE_EEviT1_)
        .other          _ZN2at6native18elementwise_kernelILi128ELi4EZNS0_22gpu_kernel_impl_nocastIZZZNS0_23logical_not_kernel_cudaERNS_18TensorIteratorBaseEENKUlvE0_clEvENKUlvE6_clEvEUlN3c107complexIdEEE_EEvS4_RKT_EUliE_EEviT1_,@"STO_CUDA_ENTRY STV_DEFAULT"
_ZN2at6native18elementwise_kernelILi128ELi4EZNS0_22gpu_kernel_impl_nocastIZZZNS0_23logical_not_kernel_cudaERNS_18TensorIteratorBaseEENKUlvE0_clEvENKUlvE6_clEvEUlN3c107complexIdEEE_EEvS4_RKT_EUliE_EEviT1_:
.text._ZN2at6native18elementwise_kernelILi128ELi4EZNS0_22gpu_kernel_impl_nocastIZZZNS0_23logical_not_kernel_cudaERNS_18TensorIteratorBaseEENKUlvE0_clEvENKUlvE6_clEvEUlN3c107complexIdEEE_EEvS4_RKT_EUliE_EEviT1_:
        /* <DEDUP_REMOVED lines=15> */
[----:B0-----:R-:W2:Y:S06]  /*00f0*/  LDG.E.128 R4, desc[UR6][R4.64] ;  /* 0x0000000604047981 */ /* 0x001eac000c1e1d00 */
[----:B------:R-:W0:Y:S01]  /*0100*/  LDC.64 R8, c[0x0][0x580] ;  /* 0x00016000ff087b82 */ /* 0x000e220000000a00 */
[----:B------:R-:W-:Y:S01]  /*0110*/  IADD3 R3, PT, PT, R3, 0x80, RZ ;  /* 0x0000008003037810 */ /* 0x000fe20007ffe0ff */
[----:B--2---:R-:W-:-:S06]  /*0120*/  DSETP.NEU.AND P0, PT, R6, RZ, PT ;  /* 0x000000ff0600722a */ /* 0x004fcc0003f0d000 */
[----:B------:R-:W-:-:S06]  /*0130*/  DSETP.EQ.AND P0, PT, R4, RZ, !P0 ;  /* 0x000000ff0400722a */ /* 0x000fcc0004702000 */
[----:B------:R-:W-:Y:S02]  /*0140*/  SEL R7, RZ, 0x1, !P0 ;  /* 0x00000001ff077807 */ /* 0x000fe40004000000 */
[----:B------:R-:W-:-:S03]  /*0150*/  ISETP.GE.AND P0, PT, R3, UR4, PT ;  /* 0x0000000403007c0c */ /* 0x000fc6000bf06270 */
[----:B0-----:R0:W-:Y:S10]  /*0160*/  STG.E.U8 desc[UR6][R8.64], R7 ;  /* 0x0000000708007986 */ /* 0x0011f4000c101106 */
[----:B------:R-:W-:Y:S05]  /*0170*/  @P0 BREAK.RELIABLE B1 ;  /* 0x0000000000010942 */ /* 0x000fea0003800100 */
[----:B------:R-:W-:Y:S05]  /*0180*/  @P0 BRA `(.L_x_19410) ;  /* 0x0000000000500947 */ /* 0x000fea0003800000 */
[----:B------:R-:W0:Y:S02]  /*0190*/  LDC.64 R4, c[0x0][0x588] ;  /* 0x00016200ff047b82 */ /* 0x000e240000000a00 */
[----:B0-----:R-:W2:Y:S06]  /*01a0*/  LDG.E.128 R4, desc[UR6][R4.64] ;  /* 0x0000000604047981 */ /* 0x001eac000c1e1d00 */
[----:B------:R-:W0:Y:S01]  /*01b0*/  LDC.64 R8, c[0x0][0x580] ;  /* 0x00016000ff087b82 */ /* 0x000e220000000a00 */
[----:B------:R-:W-:Y:S01]  /*01c0*/  IADD3 R3, PT, PT, R3, 0x80, RZ ;  /* 0x0000008003037810 */ /* 0x000fe20007ffe0ff */
[----:B--2---:R-:W-:-:S06]  /*01d0*/  DSETP.NEU.AND P0, PT, R6, RZ, PT ;  /* 0x000000ff0600722a */ /* 0x004fcc0003f0d000 */
[----:B------:R-:W-:-:S06]  /*01e0*/  DSETP.EQ.AND P0, PT, R4, RZ, !P0 ;  /* 0x000000ff0400722a */ /* 0x000fcc0004702000 */
[----:B------:R-:W-:-:S05]  /*01f0*/  SEL R7, RZ, 0x1, !P0 ;  /* 0x00000001ff077807 */ /* 0x000fca0004000000 */
[----:B0-----:R0:W-:Y:S03]  /*0200*/  STG.E.U8 desc[UR6][R8.64], R7 ;  /* 0x0000000708007986 */ /* 0x0011e6000c101106 */
.L_x_19409:
[----:B------:R-:W-:-:S13]  /*0210*/  ISETP.GE.AND P0, PT, R3, UR4, PT ;  /* 0x0000000403007c0c */ /* 0x000fda000bf06270 */
[----:B------:R-:W-:Y:S05]  /*0220*/  @P0 BREAK.RELIABLE B1 ;  /* 0x0000000000010942 */ /* 0x000fea0003800100 */
[----:B------:R-:W-:Y:S05]  /*0230*/  @P0 BRA `(.L_x_19410) ;  /* 0x0000000000240947 */ /* 0x000fea0003800000 */
[----:B------:R-:W-:Y:S05]  /*0240*/  BSYNC.RELIABLE B1 ;  /* 0x0000000000017941 */ /* 0x000fea0003800100 */
.L_x_19408:
        /* <DEDUP_REMOVED lines=8> */
.L_x_19410:
[----:B------:R-:W-:Y:S05]  /*02d0*/  BSYNC.RECONVERGENT B0 ;  /* 0x0000000000007941 */ /* 0x000fea0003800200 */
.L_x_19407:
[----:B------:R-:W-:Y:S05]  /*02e0*/  WARPSYNC.ALL ;  /* 0x0000000000007948 */ /* 0x000fea0003800000 */
[----:B------:R-:W-:-:S13]  /*02f0*/  ISETP.GE.AND P0, PT, R3, UR4, PT ;  /* 0x0000000403007c0c */ /* 0x000fda000bf06270 */
[----:B------:R-:W-:Y:S05]  /*0300*/  @P0 EXIT ;  /* 0x000000000000094d */ /* 0x000fea0003800000 */
[----:B------:R-:W0:Y:S02]  /*0310*/  LDC.64 R4, c[0x0][0x588] ;  /* 0x00016200ff047b82 */ /* 0x000e240000000a00 */
[----:B01----:R-:W2:Y:S06]  /*0320*/  LDG.E.128 R4, desc[UR6][R4.64] ;  /* 0x0000000604047981 */ /* 0x003eac000c1e1d00 */
[----:B------:R-:W0:Y:S01]  /*0330*/  LDC.64 R2, c[0x0][0x580] ;  /* 0x00016000ff027b82 */ /* 0x000e220000000a00 */
[----:B--2---:R-:W-:-:S06]  /*0340*/  DSETP.NEU.AND P0, PT, R6, RZ, PT ;  /* 0x000000ff0600722a */ /* 0x004fcc0003f0d000 */
[----:B------:R-:W-:-:S06]  /*0350*/  DSETP.EQ.AND P0, PT, R4, RZ, !P0 ;  /* 0x000000ff0400722a */ /* 0x000fcc0004702000 */
[----:B------:R-:W-:-:S05]  /*0360*/  SEL R7, RZ, 0x1, !P0 ;  /* 0x00000001ff077807 */ /* 0x000fca0004000000 */
[----:B0-----:R-:W-:Y:S01]  /*0370*/  STG.E.U8 desc[UR6][R2.64], R7 ;  /* 0x0000000702007986 */ /* 0x001fe2000c101106 */
[----:B------:R-:W-:Y:S05]  /*0380*/  EXIT ;  /* 0x000000000000794d */ /* 0x000fea0003800000 */
.L_x_19406:
        /* <DEDUP_REMOVED lines=306> */
.L_x_19414:
[----:B------:R-:W0:Y:S02]  /*16b0*/  LDCU.128 UR8, c[0x0][0x580] ;  /* 0x0000b000ff0877ac */ /* 0x000e240008000c00 */
[----:B0-----:R-:W-:-:S04]  /*16c0*/  IADD3 R8, P0, PT, R4, UR10, RZ ;  /* 0x0000000a04087c10 */ /* 0x001fc8000ff1e0ff */
[----:B------:R-:W-:-:S06]  /*16d0*/  IADD3.X R9, PT, PT, RZ, UR11, RZ, P0, !PT ;  /* 0x0000000bff097c10 */ /* 0x000fcc00087fe4ff */
[----:B------:R-:W2:Y:S01]  /*16e0*/  LDG.E.128 R8, desc[UR6][R8.64] ;  /* 0x0000000608087981 */ /* 0x000ea2000c1e1d00 */
[----:B------:R-:W-:Y:S02]  /*16f0*/  IADD3 R4, P1, PT, R5, UR8, RZ ;  /* 0x0000000805047c10 */ /* 0x000fe4000ff3e0ff */
[----:B------:R-:W-:Y:S02]  /*1700*/  IADD3 R3, PT, PT, R3, 0x80, RZ ;  /* 0x0000008003037810 */ /* 0x000fe40007ffe0ff */
[----:B------:R-:W-:Y:S01]  /*1710*/  IADD3.X R5, PT, PT, RZ, UR9, RZ, P1, !PT ;  /* 0x00000009ff057c10 */ /* 0x000fe20008ffe4ff */
[----:B--2---:R-:W-:-:S06]  /*1720*/  DSETP.NEU.AND P0, PT, R10, RZ, PT ;  /* 0x000000ff0a00722a */ /* 0x004fcc0003f0d000 */
[----:B------:R-:W-:-:S06]  /*1730*/  DSETP.EQ.AND P0, PT, R8, RZ, !P0 ;  /* 0x000000ff0800722a */ /* 0x000fcc0004702000 */
        /* <DEDUP_REMOVED lines=303> */
.L_x_19416:
        /* <DEDUP_REMOVED lines=9> */
[----:B------:R-:W-:-:S05]  /*2ac0*/  SEL R7, RZ, 0x1, !P0 ;  /* 0x00000001ff077807 */ /* 0x000fca0004000000 */
[----:B------:R0:W-:Y:S03]  /*2ad0*/  STG.E.U8 desc[UR6][R4.64], R7 ;  /* 0x0000000704007986 */ /* 0x0001e6000c101106 */
.L_x_19413:
[----:B------:R-:W-:-:S13]  /*2ae0*/  ISETP.GE.AND P0, PT, R3, UR4, PT ;  /* 0x0000000403007c0c */ /* 0x000fda000bf06270 */
[----:B------:R-:W-:Y:S05]  /*2af0*/  @P0 BREAK.RELIABLE B1 ;  /* 0x0000000000010942 */ /* 0x000fea0003800100 */
[----:B------:R-:W-:Y:S05]  /*2b00*/  @P0 BRA `(.L_x_19415) ;  /* 0x0000001000d80947 */ /* 0x000fea0003800000 */
[----:B------:R-:W-:Y:S05]  /*2b10*/  BSYNC.RELIABLE B1 ;  /* 0x0000000000017941 */ /* 0x000fea0003800100 */
.L_x_19412:
        /* <DEDUP_REMOVED lines=298> */
.L_x_19417:
        /* <DEDUP_REMOVED lines=11> */
.L_x_19415:
[----:B------:R-:W-:Y:S05]  /*3e70*/  BSYNC.RECONVERGENT B0 ;  /* 0x0000000000007941 */ /* 0x000fea0003800200 */
.L_x_19411:
        /* <DEDUP_REMOVED lines=301> */
.L_x_19418:
[----:B------:R-:W0:Y:S02]  /*5150*/  LDCU.128 UR8, c[0x0][0x580] ;  /* 0x0000b000ff0877ac */ /* 0x000e240008000c00 */
[----:B0-----:R-:W-:-:S04]  /*5160*/  IADD3 R4, P0, PT, R2, UR10, RZ ;  /* 0x0000000a02047c10 */ /* 0x001fc8000ff1e0ff */
[----:B------:R-:W-:-:S06]  /*5170*/  IADD3.X R5, PT, PT, RZ, UR11, RZ, P0, !PT ;  /* 0x0000000bff057c10 */ /* 0x000fcc00087fe4ff */
[----:B------:R-:W2:Y:S01]  /*5180*/  LDG.E.128 R4, desc[UR6][R4.64] ;  /* 0x0000000604047981 */ /* 0x000ea2000c1e1d00 */
[----:B------:R-:W-:-:S04]  /*5190*/  IADD3 R2, P1, PT, R3, UR8, RZ ;  /* 0x0000000803027c10 */ /* 0x000fc8000ff3e0ff */
[----:B------:R-:W-:Y:S01]  /*51a0*/  IADD3.X R3, PT, PT, RZ, UR9, RZ, P1, !PT ;  /* 0x00000009ff037c10 */ /* 0x000fe20008ffe4ff */
[----:B--2---:R-:W-:-:S06]  /*51b0*/  DSETP.NEU.AND P0, PT, R6, RZ, PT ;  /* 0x000000ff0600722a */ /* 0x004fcc0003f0d000 */
[----:B------:R-:W-:-:S06]  /*51c0*/  DSETP.EQ.AND P0, PT, R4, RZ, !P0 ;  /* 0x000000ff0400722a */ /* 0x000fcc0004702000 */
[----:B------:R-:W-:-:S05]  /*51d0*/  SEL R7, RZ, 0x1, !P0 ;  /* 0x00000001ff077807 */ /* 0x000fca0004000000 */
[----:B------:R-:W-:Y:S01]  /*51e0*/  STG.E.U8 desc[UR6][R2.64], R7 ;  /* 0x0000000702007986 */ /* 0x000fe2000c101106 */
[----:B------:R-:W-:Y:S05]  /*51f0*/  EXIT ;  /* 0x000000000000794d */ /* 0x000fea0003800000 */
.L_x_19419:
        /* <DEDUP_REMOVED lines=16> */
.L_x_23822:


//--------------------- .text._ZN2at6native27unrolled_elementwise_kernelIZZZNS0_23logical_not_kernel_cudaERNS_18TensorIteratorBaseEENKUlvE0_clEvENKUlvE6_clEvEUlN3c107complexIdEEE_St5arrayIPcLm2EELi4E23TrivialOffsetCalculatorILi1EjESE_NS0_6memory15LoadWithoutCastENSF_16StoreWithoutCastEEEviT_T0_T2_T3_T4_T5_ --------------------------
	.section	.text._ZN2at6native27unrolled_elementwise_kernelIZZZNS0_23logical_not_kernel_cudaERNS_18TensorIteratorBaseEENKUlvE0_clEvENKUlvE6_clEvEUlN3c107complexIdEEE_St5arrayIPcLm2EELi4E23TrivialOffsetCalculatorILi1EjESE_NS0_6memory15LoadWithoutCastENSF_16StoreWithoutCastEEEviT_T0_T2_T3_T4_T5_,"ax",@progbits
	.align	128
        .global         _ZN2at6native27unrolled_elementwise_kernelIZZZNS0_23logical_not_kernel_cudaERNS_18TensorIteratorBaseEENKUlvE0_clEvENKUlvE6_clEvEUlN3c107complexIdEEE_St5arrayIPcLm2EELi4E23TrivialOffsetCalculatorILi1EjESE_NS0_6memory15LoadWithoutCastENSF_16StoreWithoutCastEEEviT_T0_T2_T3_T4_T5_
        .type           _ZN2at6native27unrolled_elementwise_kernelIZZZNS0_23logical_not_kernel_cudaERNS_18TensorIteratorBaseEENKUlvE0_clEvENKUlvE6_clEvEUlN3c107complexIdEEE_St5arrayIPcLm2EELi4E23TrivialOffsetCalculatorILi1EjESE_NS0_6memory15LoadWithoutCastENSF_16StoreWithoutCastEEEviT_T0_T2_T3_T4_T5_,@function
        .size           _ZN2at6native27unrolled_elementwise_kernelIZZZNS0_23logical_not_kernel_cudaERNS_18TensorIteratorBaseEENKUlvE0_clEvENKUlvE6_clEvEUlN3c107complexIdEEE_St5arrayIPcLm2EELi4E23TrivialOffsetCalculatorILi1EjESE_NS0_6memory15LoadWithoutCastENSF_16StoreWithoutCastEEEviT_T0_T2_T3_T4_T5_,(.L_x_23823 - _ZN2at6native27unrolled_elementwise_kernelIZZZNS0_23logical_not_kernel_cudaERNS_18TensorIteratorBaseEENKUlvE0_clEvENKUlvE6_clEvEUlN3c107complexIdEEE_St5arrayIPcLm2EELi4E23TrivialOffsetCalculatorILi1EjESE_NS0_6memory15LoadWithoutCastENSF_16StoreWithoutCastEEEviT_T0_T2_T3_T4_T5_)
        .other          _ZN2at6native27unrolled_elementwise_kernelIZZZNS0_23logical_not_kernel_cudaERNS_18TensorIteratorBaseEENKUlvE0_clEvENKUlvE6_clEvEUlN3c107complexIdEEE_St5arrayIPcLm2EELi4E23TrivialOffsetCalculatorILi1EjESE_NS0_6memory15LoadWithoutCastENSF_16StoreWithoutCastEEEviT_T0_T2_T3_T4_T5_,@"STO_CUDA_ENTRY STV_DEFAULT"
_ZN2at6native27unrolled_elementwise_kernelIZZZNS0_23logical_not_kernel_cudaERNS_18TensorIteratorBaseEENKUlvE0_clEvENKUlvE6_clEvEUlN3c107complexIdEEE_St5arrayIPcLm2EELi4E23TrivialOffsetCalculatorILi1EjESE_NS0_6memory15LoadWithoutCastENSF_16StoreWithoutCastEEEviT_T0_T2_T3_T4_T5_:
.text._ZN2at6native27unrolled_elementwise_kernelIZZZNS0_23logical_not_kernel_cudaERNS_18TensorIteratorBaseEENKUlvE0_clEvENKUlvE6_clEvEUlN3c107complexIdEEE_St5arrayIPcLm2EELi4E23TrivialOffsetCalculatorILi1EjESE_NS0_6memory15LoadWithoutCastENSF_16StoreWithoutCastEEEviT_T0_T2_T3_T4_T5_:
        /* <DEDUP_REMOVED lines=16> */
[----:B0-----:R-:W-:-:S06]  /*0100*/  @!P1 IMAD.WIDE.U32 R4, R7, 0x10, R4 ;  /* 0x0000001007049825 */ /* 0x001fcc00078e0004 */
[----:B-1----:R-:W3:Y:S06]  /*0110*/  @!P1 LDG.E.128 R4, desc[UR4][R4.64] ;  /* 0x0000000404049981 */ /* 0x002eec000c1e1d00 */
[----:B------:R-:W-:Y:S01]  /*0120*/  @!P3 IMAD R19, R0, 0x200, R11 ;  /* 0x000002000013b824 */ /* 0x000fe200078e020b */
[----:B------:R-:W0:Y:S01]  /*0130*/  @!P3 LDC.64 R14, c[0x0][0x390] ;  /* 0x0000e400ff0ebb82 */ /* 0x000e220000000a00 */
[----:B------:R-:W-:Y:S02]  /*0140*/  @!P3 VIADD R11, R11, 0x80 ;  /* 0x000000800b0bb836 */ /* 0x000fe40000000000 */
[----:B--2---:R-:W-:-:S03]  /*0150*/  @!P2 IMAD.WIDE.U32 R8, R17, 0x10, R8 ;  /* 0x000000101108a825 */ /* 0x004fc600078e0008 */
[----:B------:R-:W-:-:S13]  /*0160*/  ISETP.GE.AND P4, PT, R11, R2, PT ;  /* 0x000000020b00720c */ /* 0x000fda0003f86270 */
[----:B------:R-:W1:Y:S01]  /*0170*/  @!P4 LDC.64 R12, c[0x0][0x390] ;  /* 0x0000e400ff0ccb82 */ /* 0x000e620000000a00 */
[----:B------:R-:W-:Y:S02]  /*0180*/  @!P4 IMAD R17, R0, 0x200, R11 ;  /* 0x000002000011c824 */ /* 0x000fe400078e020b */
[----:B------:R-:W2:Y:S01]  /*0190*/  @!P2 LDG.E.128 R8, desc[UR4][R8.64] ;  /* 0x000000040808a981 */ /* 0x000ea2000c1e1d00 */
[----:B0-----:R-:W-:-:S04]  /*01a0*/  @!P3 IMAD.WIDE.U32 R14, R19, 0x10, R14 ;  /* 0x00000010130eb825 */ /* 0x001fc800078e000e */
[----:B-1----:R-:W-:Y:S02]  /*01b0*/  @!P4 IMAD.WIDE.U32 R16, R17, 0x10, R12 ;  /* 0x000000101110c825 */ /* 0x002fe400078e000c */
[----:B------:R-:W4:Y:S04]  /*01c0*/  @!P3 LDG.E.128 R12, desc[UR4][R14.64] ;  /* 0x000000040e0cb981 */ /* 0x000f28000c1e1d00 */
[----:B------:R-:W5:Y:S01]  /*01d0*/  @!P4 LDG.E.128 R16, desc[UR4][R16.64] ;  /* 0x000000041010c981 */ /* 0x000f62000c1e1d00 */
[----:B------:R-:W-:Y:S01]  /*01e0*/  PLOP3.LUT P0, PT, PT, PT, PT, 0x80, 0x8 ;  /* 0x000000000008781c */ /* 0x000fe20003f0f070 */
[----:B------:R-:W-:Y:S04]  /*01f0*/  BSSY.RECONVERGENT B0, `(.L_x_19420) ;  /* 0x000002a000007945 */ /* 0x000fe80003800200 */
[----:B------:R-:W-:Y:S01]  /*0200*/  BSSY.RELIABLE B1, `(.L_x_19421) ;  /* 0x0000021000017945 */ /* 0x000fe20003800100 */
[----:B---3--:R-:W-:-:S06]  /*0210*/  @!P1 DSETP.NEU.AND P6, PT, R6, RZ, PT ;  /* 0x000000ff0600922a */ /* 0x008fcc0003fcd000 */
[----:B------:R-:W-:Y:S01]  /*0220*/  @!P1 DSETP.EQ.AND P0, PT, R4, RZ, !P6 ;  /* 0x000000ff0400922a */ /* 0x000fe20007702000 */
[----:B------:R-:W-:Y:S01]  /*0230*/  PLOP3.LUT P1, PT, PT, PT, PT, 0x80, 0x8 ;  /* 0x000000000008781c */ /* 0x000fe20003f2f070 */
[----:B--2---:R-:W-:-:S06]  /*0240*/  @!P2 DSETP.NEU.AND P5, PT, R10, RZ, PT ;  /* 0x000000ff0a00a22a */ /* 0x004fcc0003fad000 */
[----:B------:R-:W-:Y:S01]  /*0250*/  @!P2 DSETP.EQ.AND P1, PT, R8, RZ, !P5 ;  /* 0x000000ff0800a22a */ /* 0x000fe20006f22000 */
[----:B------:R-:W-:Y:S01]  /*0260*/  PLOP3.LUT P2, PT, PT, PT, PT, 0x80, 0x8 ;  /* 0x000000000008781c */ /* 0x000fe20003f4f070 */
[----:B----4-:R-:W-:Y:S02]  /*0270*/  @!P3 DSETP.NEU.AND P6, PT, R14, RZ, PT ;  /* 0x000000ff0e00b22a */ /* 0x010fe40003fcd000 */
[----:B-----5:R-:W-:-:S04]  /*0280*/  @!P4 DSETP.NEU.AND P5, PT, R18, RZ, PT ;  /* 0x000000ff1200c22a */ /* 0x020fc80003fad000 */
[----:B------:R-:W-:Y:S01]  /*0290*/  @!P3 DSETP.EQ.AND P2, PT, R12, RZ, !P6 ;  /* 0x000000ff0c00b22a */ /* 0x000fe20007742000 */
[----:B------:R-:W-:-:S07]  /*02a0*/  PLOP3.LUT P3, PT, PT, PT, PT, 0x80, 0x8 ;  /* 0x000000000008781c */ /* 0x000fce0003f6f070 */
[----:B------:R-:W-:Y:S01]  /*02b0*/  @!P4 DSETP.EQ.AND P3, PT, R16, RZ, !P5 ;  /* 0x000000ff1000c22a */ /* 0x000fe20006f62000 */
        /* <DEDUP_REMOVED lines=17> */
[----:B------:R-:W-:-:S03]  /*03d0*/  VIADD R3, R3, 0x80 ;  /* 0x0000008003037836 */ /* 0x000fc60000000000 */
[----:B-1----:R-:W-:-:S05]  /*03e0*/  IADD3 R4, P0, PT, R4, UR6, RZ ;  /* 0x0000000604047c10 */ /* 0x002fca000ff1e0ff */
[----:B------:R-:W-:-:S05]  /*03f0*/  IMAD.X R5, RZ, RZ, UR7, P0 ;  /* 0x00000007ff057e24 */ /* 0x000fca00080e06ff */
[----:B------:R0:W-:Y:S03]  /*0400*/  STG.E.U8 desc[UR4][R4.64], R9 ;  /* 0x0000000904007986 */ /* 0x0001e6000c101104 */
.L_x_19422:
[----:B------:R-:W-:Y:S05]  /*0410*/  BSYNC.RELIABLE B1 ;  /* 0x0000000000017941 */ /* 0x000fea0003800100 */
.L_x_19421:
[----:B------:R-:W-:-:S13]  /*0420*/  ISETP.GE.AND P0, PT, R3, R2, PT ;  /* 0x000000020300720c */ /* 0x000fda0003f06270 */
[----:B------:R-:W1:Y:S01]  /*0430*/  @!P0 LDC.64 R6, c[0x0][0x388] ;  /* 0x0000e200ff068b82 */ /* 0x000e620000000a00 */
[----:B0-----:R-:W-:Y:S01]  /*0440*/  @!P0 IMAD R5, R0, 0x200, R3 ;  /* 0x0000020000058824 */ /* 0x001fe200078e0203 */
[----:B------:R-:W-:-:S04]  /*0450*/  @!P0 IADD3 R3, PT, PT, R3, 0x80, RZ ;  /* 0x0000008003038810 */ /* 0x000fc80007ffe0ff */
[----:B-1----:R-:W-:-:S05]  /*0460*/  @!P0 IADD3 R4, P1, PT, R5, R6, RZ ;  /* 0x0000000605048210 */ /* 0x002fca0007f3e0ff */
[----:B------:R-:W-:-:S05]  /*0470*/  @!P0 IMAD.X R5, RZ, RZ, R7, P1 ;  /* 0x000000ffff058224 */ /* 0x000fca00008e0607 */
[----:B------:R1:W-:Y:S03]  /*0480*/  @!P0 STG.E.U8 desc[UR4][R4.64], R11 ;  /* 0x0000000b04008986 */ /* 0x0003e6000c101104 */
.L_x_19423:
[----:B------:R-:W-:Y:S05]  /*0490*/  BSYNC.RECONVERGENT B0 ;  /* 0x0000000000007941 */ /* 0x000fea0003800200 */
.L_x_19420:
        /* <DEDUP_REMOVED lines=9> */
.L_x_19424:
        /* <DEDUP_REMOVED lines=13> */
.L_x_23823:


//--------------------- .text._ZN2at6native29vectorized_elementwise_kernelILi2EZZZNS0_23logical_not_kernel_cudaERNS_18TensorIteratorBaseEENKUlvE0_clEvENKUlvE6_clEvEUlN3c107complexIdEEE_St5arrayIPcLm2EEEEviT0_T1_ --------------------------
	.section	.text._ZN2at6native29vectorized_elementwise_kernelILi2EZZZNS0_23logical_not_kernel_cudaERNS_18TensorIteratorBaseEENKUlvE0_clEvENKUlvE6_clEvEUlN3c107complexIdEEE_St5arrayIPcLm2EEEEviT0_T1_,"ax",@progbits
	.align	128
        .global         _ZN2at6native29vectorized_elementwise_kernelILi2EZZZNS0_23logical_not_kernel_cudaERNS_18TensorIteratorBaseEENKUlvE0_clEvENKUlvE6_clEvEUlN3c107complexIdEEE_St5arrayIPcLm2EEEEviT0_T1_
        .type           _ZN2at6native29vectorized_elementwise_kernelILi2EZZZNS0_23logical_not_kernel_cudaERNS_18TensorIteratorBaseEENKUlvE0_clEvENKUlvE6_clEvEUlN3c107complexIdEEE_St5arrayIPcLm2EEEEviT0_T1_,@function
        .size           _ZN2at6native29vectorized_elementwise_kernelILi2EZZZNS0_23logical_not_kernel_cudaERNS_18TensorIteratorBaseEENKUlvE0_clEvENKUlvE6_clEvEUlN3c107complexIdEEE_St5arrayIPcLm2EEEEviT0_T1_,(.L_x_23824 - _ZN2at6native29vectorized_elementwise_kernelILi2EZZZNS0_23logical_not_kernel_cudaERNS_18TensorIteratorBaseEENKUlvE0_clEvENKUlvE6_clEvEUlN3c107complexIdEEE_St5arrayIPcLm2EEEEviT0_T1_)
        .other          _ZN2at6native29vectorized_elementwise_kernelILi2EZZZNS0_23logical_not_kernel_cudaERNS_18TensorIteratorBaseEENKUlvE0_clEvENKUlvE6_clEvEUlN3c107complexIdEEE_St5arrayIPcLm2EEEEviT0_T1_,@"STO_CUDA_ENTRY STV_DEFAULT"
_ZN2at6native29vectorized_elementwise_kernelILi2EZZZNS0_23logical_not_kernel_cudaERNS_18TensorIteratorBaseEENKUlvE0_clEvENKUlvE6_clEvEUlN3c107complexIdEEE_St5arrayIPcLm2EEEEviT0_T1_:
.text._ZN2at6native29vectorized_elementwise_kernelILi2EZZZNS0_23logical_not_kernel_cudaERNS_18TensorIteratorBaseEENKUlvE0_clEvENKUlvE6_clEvEUlN3c107complexIdEEE_St5arrayIPcLm2EEEEviT0_T1_:
[----:B------:R-:W-:Y:S01]  /*0000*/  LDC R1, c[0x0][0x37c] ;  /* 0x0000df00ff017b82 */ /* 0x000fe20000000800 */
[----:B------:R-:W0:Y:S07]  /*0010*/  S2R R0, SR_CTAID.X ;  /* 0x0000000000007919 */ /* 0x000e2e0000002500 */
[----:B------:R-:W0:Y:S01]  /*0020*/  LDC R3, c[0x0][0x380] ;  /* 0x0000e000ff037b82 */ /* 0x000e220000000800 */
[----:B------:R-:W1:Y:S01]  /*0030*/  LDCU.64 UR4, c[0x0][0x358] ;  /* 0x00006b00ff0477ac */ /* 0x000e620008000a00 */
[----:B0-----:R-:W-:-:S05]  /*0040*/  IMAD R2, R0, -0x400, R3 ;  /* 0xfffffc0000027824 */ /* 0x001fca00078e0203 */
[----:B------:R-:W-:-:S13]  /*0050*/  ISETP.GT.U32.AND P0, PT, R2, 0x3ff, PT ;  /* 0x000003ff0200780c */ /* 0x000fda0003f04070 */
[----:B-1----:R-:W-:Y:S05]  /*0060*/  @P0 BRA `(.L_x_19425) ;  /* 0x0000000800780947 */ /* 0x002fea0003800000 */
[----:B------:R-:W0:Y:S02]  /*0070*/  S2R R25, SR_TID.X ;  /* 0x0000000000197919 */ /* 0x000e240000002100 */
[----:B0-----:R-:W-:Y:S01]  /*0080*/  ISETP.GE.U32.AND P4, PT, R25, R2, PT ;  /* 0x000000021900720c */ /* 0x001fe20003f86070 */
[----:B------:R-:W-:-:S12]  /*0090*/  IMAD.MOV.U32 R3, RZ, RZ, R25 ;  /* 0x000000ffff037224 */ /* 0x000fd800078e0019 */
[----:B------:R-:W-:Y:S01]  /*00a0*/  @!P4 VIADD R25, R3, 0x80 ;  /* 0x000000800319c836 */ /* 0x000fe20000000000 */
[----:B------:R-:W0:Y:S01]  /*00b0*/  @!P4 LDC.64 R4, c[0x0][0x390] ;  /* 0x0000e400ff04cb82 */ /* 0x000e220000000a00 */
[----:B------:R-:W-:-:S03]  /*00c0*/  @!P4 IMAD R7, R0, 0x400, R3 ;  /* 0x000004000007c824 */ /* 0x000fc600078e0203 */
[----:B------:R-:W-:-:S13]  /*00d0*/  ISETP.GE.U32.AND P0, PT, R25, R2, PT ;  /* 0x000000021900720c */ /* 0x000fda0003f06070 */
[----:B------:R-:W-:Y:S01]  /*00e0*/  @!P0 IMAD R11, R0, 0x400, R25 ;  /* 0x00000400000b8824 */ /* 0x000fe200078e0219 */
[----:B------:R-:W1:Y:S01]  /*00f0*/  @!P0 LDC.64 R8, c[0x0][0x390] ;  /* 0x0000e400ff088b82 */ /* 0x000e620000000a00 */
[----:B------:R-:W-:-:S05]  /*0100*/  @!P0 VIADD R25, R25, 0x80 ;  /* 0x0000008019198836 */ /* 0x000fca0000000000 */
[----:B------:R-:W-:Y:S01]  /*0110*/  ISETP.GE.U32.AND P1, PT, R25, R2, PT ;  /* 0x000000021900720c */ /* 0x000fe20003f26070 */
[----:B0-----:R-:W-:-:S06]  /*0120*/  @!P4 IMAD.WIDE.U32 R4, R7, 0x10, R4 ;  /* 0x000000100704c825 */ /* 0x001fcc00078e0004 */
[----:B------:R-:W2:Y:S06]  /*0130*/  @!P4 LDG.E.128 R4, desc[UR4][R4.64] ;  /* 0x000000040404c981 */ /* 0x000eac000c1e1d00 */
[----:B------:R-:W-:Y:S01]  /*0140*/  @!P1 IMAD R15, R0, 0x400, R25 ;  /* 0x00000400000f9824 */ /* 0x000fe200078e0219 */
[----:B------:R-:W0:Y:S01]  /*0150*/  @!P1 LDC.64 R12, c[0x0][0x390] ;  /* 0x0000e400ff0c9b82 */ /* 0x000e220000000a00 */
[----:B------:R-:W-:-:S05]  /*0160*/  @!P1 VIADD R25, R25, 0x80 ;  /* 0x0000008019199836 */ /* 0x000fca0000000000 */
[----:B------:R-:W-:-:S13]  /*0170*/  ISETP.GE.U32.AND P2, PT, R25, R2, PT ;  /* 0x000000021900720c */ /* 0x000fda0003f46070 */
[----:B------:R-:W-:Y:S01]  /*0180*/  @!P2 IMAD R19, R0, 0x400, R25 ;  /* 0x000004000013a824 */ /* 0x000fe200078e0219 */
[----:B------:R-:W3:Y:S01]  /*0190*/  @!P2 LDC.64 R16, c[0x0][0x390] ;  /* 0x0000e400ff10ab82 */ /* 0x000ee20000000a00 */
[----:B------:R-:W-:-:S05]  /*01a0*/  @!P2 VIADD R25, R25, 0x80 ;  /* 0x000000801919a836 */ /* 0x000fca0000000000 */
[----:B------:R-:W-:Y:S01]  /*01b0*/  ISETP.GE.U32.AND P3, PT, R25, R2, PT ;  /* 0x000000021900720c */ /* 0x000fe20003f66070 */
[----:B-1----:R-:W-:-:S04]  /*01c0*/  @!P0 IMAD.WIDE.U32 R8, R11, 0x10, R8 ;  /* 0x000000100b088825 */ /* 0x002fc800078e0008 */
[----:B0-----:R-:W-:Y:S02]  /*01d0*/  @!P1 IMAD.WIDE.U32 R12, R15, 0x10, R12 ;  /* 0x000000100f0c9825 */ /* 0x001fe400078e000c */
[----:B------:R-:W4:Y:S04]  /*01e0*/  @!P0 LDG.E.128 R8, desc[UR4][R8.64] ;  /* 0x0000000408088981 */ /* 0x000f28000c1e1d00 */
[----:B------:R-:W5:Y:S02]  /*01f0*/  @!P1 LDG.E.128 R12, desc[UR4][R12.64] ;  /* 0x000000040c0c9981 */ /* 0x000f64000c1e1d00 */
[----:B------:R-:W0:Y:S01]  /*0200*/  @!P3 LDC.64 R20, c[0x0][0x390] ;  /* 0x0000e400ff14bb82 */ /* 0x000e220000000a00 */
[----:B------:R-:W-:Y:S02]  /*0210*/  @!P3 IMAD R23, R0, 0x400, R25 ;  /* 0x000004000017b824 */ /* 0x000fe400078e0219 */
[----:B---3--:R-:W-:-:S06]  /*0220*/  @!P2 IMAD.WIDE.U32 R16, R19, 0x10, R16 ;  /* 0x000000101310a825 */ /* 0x008fcc00078e0010 */
[----:B------:R-:W3:Y:S01]  /*0230*/  @!P2 LDG.E.128 R16, desc[UR4][R16.64] ;  /* 0x000000041010a981 */ /* 0x000ee2000c1e1d00 */
[----:B0-----:R-:W-:-:S06]  /*0240*/  @!P3 IMAD.WIDE.U32 R20, R23, 0x10, R20 ;  /* 0x000000101714b825 */ /* 0x001fcc00078e0014 */
[----:B------:R-:W3:Y:S01]  /*0250*/  @!P3 LDG.E.128 R20, desc[UR4][R20.64] ;  /* 0x000000041414b981 */ /* 0x000ee2000c1e1d00 */
[----:B------:R-:W-:Y:S01]  /*0260*/  PLOP3.LUT P6, PT, PT, PT, PT, 0x80, 0x8 ;  /* 0x000000000008781c */ /* 0x000fe20003fcf070 */
[----:B------:R-:W-:Y:S01]  /*0270*/  @!P3 VIADD R25, R25, 0x80 ;  /* 0x000000801919b836 */ /* 0x000fe20000000000 */
[----:B--2---:R-:W-:-:S06]  /*0280*/  @!P4 DSETP.NEU.AND P5, PT, R6, RZ, PT ;  /* 0x000000ff0600c22a */ /* 0x004fcc0003fad000 */
[----:B------:R-:W-:-:S06]  /*0290*/  @!P4 DSETP.EQ.AND P6, PT, R4, RZ, !P5 ;  /* 0x000000ff0400c22a */ /* 0x000fcc0006fc2000 */
[----:B------:R-:W-:Y:S02]  /*02a0*/  P2R R4, PR, RZ, 0x40 ;  /* 0x00000040ff047803 */ /* 0x000fe40000000000 */
[----:B------:R-:W-:Y:S01]  /*02b0*/  PLOP3.LUT P6, PT, PT, PT, PT, 0x80, 0x8 ;  /* 0x000000000008781c */ /* 0x000fe20003fcf070 */
[----:B----4-:R-:W-:-:S06]  /*02c0*/  @!P0 DSETP.NEU.AND P4, PT, R10, RZ, PT ;  /* 0x000000ff0a00822a */ /* 0x010fcc0003f8d000 */
[----:B------:R-:W-:Y:S01]  /*02d0*/  @!P0 DSETP.EQ.AND P6, PT, R8, RZ, !P4 ;  /* 0x000000ff0800822a */ /* 0x000fe200067c2000 */
[----:B------:R-:W-:Y:S01]  /*02e0*/  PLOP3.LUT P0, PT, PT, PT, PT, 0x80, 0x8 ;  /* 0x000000000008781c */ /* 0x000fe20003f0f070 */
[----:B-----5:R-:W-:-:S06]  /*02f0*/  @!P1 DSETP.NEU.AND P4, PT, R14, RZ, PT ;  /* 0x000000ff0e00922a */ /* 0x020fcc0003f8d000 */
[----:B------:R-:W-:Y:S01]  /*0300*/  @!P1 DSETP.EQ.AND P0, PT, R12, RZ, !P4 ;  /* 0x000000ff0c00922a */ /* 0x000fe20006702000 */
[----:B------:R-:W-:Y:S01]  /*0310*/  PLOP3.LUT P1, PT, PT, PT, PT, 0x80, 0x8 ;  /* 0x000000000008781c */ /* 0x000fe20003f2f070 */
[----:B---3--:R-:W-:-:S06]  /*0320*/  @!P2 DSETP.NEU.AND P4, PT, R18, RZ, PT ;  /* 0x000000ff1200a22a */ /* 0x008fcc0003f8d000 */
[----:B------:R-:W-:Y:S01]  /*0330*/  @!P2 DSETP.EQ.AND P1, PT, R16, RZ, !P4 ;  /* 0x000000ff1000a22a */ /* 0x000fe20006722000 */
[----:B------:R-:W-:Y:S01]  /*0340*/  PLOP3.LUT P2, PT, PT, PT, PT, 0x80, 0x8 ;  /* 0x000000000008781c */ /* 0x000fe20003f4f070 */
[----:B------:R-:W-:-:S06]  /*0350*/  @!P3 DSETP.NEU.AND P4, PT, R22, RZ, PT ;  /* 0x000000ff1600b22a */ /* 0x000fcc0003f8d000 */
[----:B------:R-:W-:Y:S01]  /*0360*/  @!P3 DSETP.EQ.AND P2, PT, R20, RZ, !P4 ;  /* 0x000000ff1400b22a */ /* 0x000fe20006742000 */
[----:B------:R-:W-:Y:S02]  /*0370*/  ISETP.GE.U32.AND P4, PT, R25, R2, PT ;  /* 0x000000021900720c */ /* 0x000fe40003f86070 */
[----:B------:R-:W-:Y:S02]  /*0380*/  P2R R8, PR, RZ, 0x1 ;  /* 0x00000001ff087803 */ /* 0x000fe40000000000 */
[----:B------:R-:W-:-:S09]  /*0390*/  ISETP.NE.AND P0, PT, R4, RZ, PT ;  /* 0x000000ff0400720c */ /* 0x000fd20003f05270 */
[----:B------:R-:W0:Y:S01]  /*03a0*/  @!P4 LDC.64 R4, c[0x0][0x390] ;  /* 0x0000e400ff04cb82 */ /* 0x000e220000000a00 */
[----:B------:R-:W-:-:S04]  /*03b0*/  @!P4 IMAD R13, R0, 0x400, R25 ;  /* 0x00000400000dc824 */ /* 0x000fc800078e0219 */
[----:B0-----:R-:W-:-:S05]  /*03c0*/  @!P4 IMAD.WIDE.U32 R12, R13, 0x10, R4 ;  /* 0x000000100d0cc825 */ /* 0x001fca00078e0004 */
[----:B------:R-:W2:Y:S01]  /*03d0*/  @!P4 LDG.E.128 R4, desc[UR4][R12.64] ;  /* 0x000000040c04c981 */ /* 0x000ea2000c1e1d00 */
[----:B------:R-:W-:Y:S01]  /*03e0*/  PLOP3.LUT P3, PT, PT, PT, PT, 0x80, 0x8 ;  /* 0x000000000008781c */ /* 0x000fe20003f6f070 */
[----:B------:R-:W-:Y:S01]  /*03f0*/  @!P4 VIADD R25, R25, 0x80 ;  /* 0x000000801919c836 */ /* 0x000fe20000000000 */
[----:B--2---:R-:W-:-:S06]  /*0400*/  @!P4 DSETP.NEU.AND P5, PT, R6, RZ, PT ;  /* 0x000000ff0600c22a */ /* 0x004fcc0003fad000 */
[----:B------:R-:W-:Y:S01]  /*0410*/  @!P4 DSETP.EQ.AND P3, PT, R4, RZ, !P5 ;  /* 0x000000ff0400c22a */ /* 0x000fe20006f62000 */
[----:B------:R-:W-:-:S13]  /*0420*/  ISETP.GE.U32.AND P5, PT, R25, R2, PT ;  /* 0x000000021900720c */ /* 0x000fda0003fa6070 */
[----:B------:R-:W0:Y:S01]  /*0430*/  @!P5 LDC.64 R4, c[0x0][0x390] ;  /* 0x0000e400ff04db82 */ /* 0x000e220000000a00 */
[----:B------:R-:W-:-:S04]  /*0440*/  @!P5 IMAD R15, R0, 0x400, R25 ;  /* 0x00000400000fd824 */ /* 0x000fc800078e0219 */
[----:B0-----:R-:W-:-:S05]  /*0450*/  @!P5 IMAD.WIDE.U32 R14, R15, 0x10, R4 ;  /* 0x000000100f0ed825 */ /* 0x001fca00078e0004 */
[----:B------:R-:W2:Y:S01]  /*0460*/  @!P5 LDG.E.128 R4, desc[UR4][R14.64] ;  /* 0x000000040e04d981 */ /* 0x000ea2000c1e1d00 */
[----:B------:R-:W-:Y:S02]  /*0470*/  P2R R9, PR, RZ, 0x40 ;  /* 0x00000040ff097803 */ /* 0x000fe40000000000 */
[----:B------:R-:W-:Y:S01]  /*0480*/  PLOP3.LUT P4, PT, PT, PT, PT, 0x80, 0x8 ;  /* 0x000000000008781c */ /* 0x000fe20003f8f070 */
[----:B------:R-:W-:Y:S01]  /*0490*/  @!P5 VIADD R25, R25, 0x80 ;  /* 0x000000801919d836 */ /* 0x000fe20000000000 */
[----:B--2---:R-:W-:-:S06]  /*04a0*/  @!P5 DSETP.NEU.AND P6, PT, R6, RZ, PT ;  /* 0x000000ff0600d22a */ /* 0x004fcc0003fcd000 */
[----:B------:R-:W-:Y:S01]  /*04b0*/  @!P5 DSETP.EQ.AND P4, PT, R4, RZ, !P6 ;  /* 0x000000ff0400d22a */ /* 0x000fe20007782000 */
[----:B------:R-:W-:-:S13]  /*04c0*/  ISETP.GE.U32.AND P6, PT, R25, R2, PT ;  /* 0x000000021900720c */ /* 0x000fda0003fc6070 */
[----:B------:R-:W0:Y:S01]  /*04d0*/  @!P6 LDC.64 R4, c[0x0][0x390] ;  /* 0x0000e400ff04eb82 */ /* 0x000e220000000a00 */
[----:B------:R-:W-:-:S04]  /*04e0*/  @!P6 IMAD R7, R0, 0x400, R25 ;  /* 0x000004000007e824 */ /* 0x000fc800078e0219 */
[----:B0-----:R-:W-:-:S06]  /*04f0*/  @!P6 IMAD.WIDE.U32 R4, R7, 0x10, R4 ;  /* 0x000000100704e825 */ /* 0x001fcc00078e0004 */
[----:B------:R-:W2:Y:S01]  /*0500*/  @!P6 LDG.E.128 R4, desc[UR4][R4.64] ;  /* 0x000000040404e981 */ /* 0x000ea2000c1e1d00 */
[----:B------:R-:W-:Y:S02]  /*0510*/  P2R R10, PR, RZ, 0x1 ;  /* 0x00000001ff0a7803 */ /* 0x000fe40000000000 */
[----:B------:R-:W-:Y:S01]  /*0520*/  PLOP3.LUT P5, PT, PT, PT, PT, 0x80, 0x8 ;  /* 0x000000000008781c */ /* 0x000fe20003faf070 */
[----:B------:R-:W-:Y:S04]  /*0530*/  BSSY.RECONVERGENT B0, `(.L_x_19426) ;  /* 0x0000048000007945 */ /* 0x000fe80003800200 */
[----:B------:R-:W-:Y:S01]  /*0540*/  BSSY.RELIABLE B1, `(.L_x_19427) ;  /* 0x000003f000017945 */ /* 0x000fe20003800100 */
[----:B------:R-:W-:Y:S02]  /*0550*/  SEL R15, RZ, 0x1, !P1 ;  /* 0x00000001ff0f7807 */ /* 0x000fe40004800000 */
[----:B------:R-:W-:Y:S01]  /*0560*/  SEL R17, RZ, 0x1, !P2 ;  /* 0x00000001ff117807 */ /* 0x000fe20005000000 */
[----:B--2---:R-:W-:-:S06]  /*0570*/  @!P6 DSETP.NEU.AND P0, PT, R6, RZ, PT ;  /* 0x000000ff0600e22a */ /* 0x004fcc0003f0d000 */
[----:B------:R-:W-:Y:S01]  /*0580*/  @!P6 DSETP.EQ.AND P5, PT, R4, RZ, !P0 ;  /* 0x000000ff0400e22a */ /* 0x000fe200047a2000 */
[----:B------:R-:W-:-:S04]  /*0590*/  ISETP.NE.AND P6, PT, R9, RZ, PT ;  /* 0x000000ff0900720c */ /* 0x000fc80003fc5270 */
[----:B------:R-:W-:Y:S02]  /*05a0*/  SEL R11, RZ, 0x1, !P6 ;  /* 0x00000001ff0b7807 */ /* 0x000fe40007000000 */
[----:B------:R-:W-:Y:S02]  /*05b0*/  ISETP.GE.U32.AND P6, PT, R3, R2, PT ;  /* 0x000000020300720c */ /* 0x000fe40003fc6070 */
[----:B------:R-:W-:-:S04]  /*05c0*/  ISETP.NE.AND P0, PT, R10, RZ, PT ;  /* 0x000000ff0a00720c */ /* 0x000fc80003f05270 */
[----:B------:R-:W-:Y:S02]  /*05d0*/  SEL R7, RZ, 0x1, !P0 ;  /* 0x00000001ff077807 */ /* 0x000fe40004000000 */
[----:B------:R-:W-:Y:S02]  /*05e0*/  ISETP.NE.AND P0, PT, R8, RZ, PT ;  /* 0x000000ff0800720c */ /* 0x000fe40003f05270 */
[----:B------:R-:W-:Y:S02]  /*05f0*/  SEL R6, RZ, 0x1, !P3 ;  /* 0x00000001ff067807 */ /* 0x000fe40005800000 */
[----:B------:R-:W-:Y:S02]  /*0600*/  SEL R13, RZ, 0x1, !P0 ;  /* 0x00000001ff0d7807 */ /* 0x000fe40004000000 */
[----:B------:R-:W-:Y:S02]  /*0610*/  SEL R5, RZ, 0x1, !P4 ;  /* 0x00000001ff057807 */ /* 0x000fe40006000000 */
[----:B------:R-:W-:Y:S01]  /*0620*/  SEL R4, RZ, 0x1, !P5 ;  /* 0x00000001ff047807 */ /* 0x000fe20006800000 */
[----:B------:R-:W-:Y:S06]  /*0630*/  @P6 BRA `(.L_x_19428) ;  /* 0x0000000000386947 */ /* 0x000fec0003800000 */
[----:B------:R-:W0:Y:S01]  /*0640*/  LDCU.64 UR6, c[0x0][0x388] ;  /* 0x00007100ff0677ac */ /* 0x000e220008000a00 */
[----:B------:R-:W-:Y:S02]  /*0650*/  IMAD R8, R0, 0x400, R3 ;  /* 0x0000040000087824 */ /* 0x000fe400078e0203 */
[----:B------:R-:W-:-:S03]  /*0660*/  VIADD R3, R3, 0x80 ;  /* 0x0000008003037836 */ /* 0x000fc60000000000 */
[----:B0-----:R-:W-:-:S05]  /*0670*/  IADD3 R8, P0, PT, R8, UR6, RZ ;  /* 0x0000000608087c10 */ /* 0x001fca000ff1e0ff */
[----:B------:R-:W-:Y:S01]  /*0680*/  IMAD.X R9, RZ, RZ, UR7, P0 ;  /* 0x00000007ff097e24 */ /* 0x000fe200080e06ff */
[----:B------:R-:W-:-:S04]  /*0690*/  ISETP.GE.U32.AND P0, PT, R3, R2, PT ;  /* 0x000000020300720c */ /* 0x000fc80003f06070 */
[----:B------:R0:W-:Y:S09]  /*06a0*/  STG.E.U8 desc[UR4][R8.64], R7 ;  /* 0x0000000708007986 */ /* 0x0001f2000c101104 */
[----:B------:R-:W-:Y:S05]  /*06b0*/  @P0 BRA `(.L_x_19429) ;  /* 0x0000000000380947 */ /* 0x000fea0003800000 */
[----:B------:R-:W1:Y:S01]  /*06c0*/  LDCU.64 UR6, c[0x0][0x388] ;  /* 0x00007100ff0677ac */ /* 0x000e620008000a00 */
[----:B0-----:R-:W-:Y:S02]  /*06d0*/  IMAD R8, R0, 0x400, R3 ;  /* 0x0000040000087824 */ /* 0x001fe400078e0203 */
[----:B------:R-:W-:-:S03]  /*06e0*/  VIADD R3, R3, 0x80 ;  /* 0x0000008003037836 */ /* 0x000fc60000000000 */
[----:B-1----:R-:W-:-:S05]  /*06f0*/  IADD3 R8, P0, PT, R8, UR6, RZ ;  /* 0x0000000608087c10 */ /* 0x002fca000ff1e0ff */
[----:B------:R-:W-:-:S05]  /*0700*/  IMAD.X R9, RZ, RZ, UR7, P0 ;  /* 0x00000007ff097e24 */ /* 0x000fca00080e06ff */
[----:B------:R0:W-:Y:S03]  /*0710*/  STG.E.U8 desc[UR4][R8.64], R11 ;  /* 0x0000000b08007986 */ /* 0x0001e6000c101104 */
.L_x_19428:
[----:B------:R-:W-:-:S13]  /*0720*/  ISETP.GE.U32.AND P0, PT, R3, R2, PT ;  /* 0x000000020300720c */ /* 0x000fda0003f06070 */
[----:B------:R-:W-:Y:S05]  /*0730*/  @P0 BRA `(.L_x_19430) ;  /* 0x0000000000380947 */ /* 0x000fea0003800000 */
[----:B------:R-:W1:Y:S01]  /*0740*/  LDCU.64 UR6, c[0x0][0x388] ;  /* 0x00007100ff0677ac */ /* 0x000e620008000a00 */
[----:B0-----:R-:W-:Y:S02]  /*0750*/  IMAD R8, R0, 0x400, R3 ;  /* 0x0000040000087824 */ /* 0x001fe400078e0203 */
[----:B------:R-:W-:-:S03]  /*0760*/  VIADD R3, R3, 0x80 ;  /* 0x0000008003037836 */ /* 0x000fc60000000000 */
[----:B-1----:R-:W-:-:S05]  /*0770*/  IADD3 R8, P0, PT, R8, UR6, RZ ;  /* 0x0000000608087c10 */ /* 0x002fca000ff1e0ff */
[----:B------:R-:W-:-:S05]  /*0780*/  IMAD.X R9, RZ, RZ, UR7, P0 ;  /* 0x00000007ff097e24 */ /* 0x000fca00080e06ff */
[----:B------:R1:W-:Y:S03]  /*0790*/  STG.E.U8 desc[UR4][R8.64], R13 ;  /* 0x0000000d08007986 */ /* 0x0003e6000c101104 */
.L_x_19429:
[----:B------:R-:W-:-:S13]  /*07a0*/  ISETP.GE.U32.AND P0, PT, R3, R2, PT ;  /* 0x000000020300720c */ /* 0x000fda0003f06070 */
[----:B------:R-:W-:Y:S05]  /*07b0*/  @P0 BRA `(.L_x_19431) ;  /* 0x0000000000380947 */ /* 0x000fea0003800000 */
[----:B------:R-:W2:Y:S01]  /*07c0*/  LDCU.64 UR6, c[0x0][0x388] ;  /* 0x00007100ff0677ac */ /* 0x000ea20008000a00 */
[----:B01----:R-:W-:Y:S02]  /*07d0*/  IMAD R8, R0, 0x400, R3 ;  /* 0x0000040000087824 */ /* 0x003fe400078e0203 */
[----:B------:R-:W-:-:S03]  /*07e0*/  VIADD R3, R3, 0x80 ;  /* 0x0000008003037836 */ /* 0x000fc60000000000 */
[----:B--2---:R-:W-:-:S05]  /*07f0*/  IADD3 R8, P0, PT, R8, UR6, RZ ;  /* 0x0000000608087c10 */ /* 0x004fca000ff1e0ff */
[----:B------:R-:W-:-:S05]  /*0800*/  IMAD.X R9, RZ, RZ, UR7, P0 ;  /* 0x00000007ff097e24 */ /* 0x000fca00080e06ff */
[----:B------:R1:W-:Y:S03]  /*0810*/  STG.E.U8 desc[UR4][R8.64], R15 ;  /* 0x0000000f08007986 */ /* 0x0003e6000c101104 */
.L_x_19430:
        /* <DEDUP_REMOVED lines=8> */
.L_x_19431:
[----:B------:R-:W-:-:S13]  /*08a0*/  ISETP.GE.U32.AND P0, PT, R3, R2, PT ;  /* 0x000000020300720c */ /* 0x000fda0003f06070 */
[----:B------:R-:W-:Y:S05]  /*08b0*/  @P0 BREAK.RELIABLE B1 ;  /* 0x0000000000010942 */ /* 0x000fea0003800100 */
[----:B------:R-:W-:Y:S05]  /*08c0*/  @P0 BRA `(.L_x_19433) ;  /* 0x0000000000380947 */ /* 0x000fea0003800000 */
[----:B------:R-:W3:Y:S01]  /*08d0*/  LDCU.64 UR6, c[0x0][0x388] ;  /* 0x00007100ff0677ac */ /* 0x000ee20008000a00 */
[----:B012---:R-:W-:Y:S02]  /*08e0*/  IMAD R8, R0, 0x400, R3 ;  /* 0x0000040000087824 */ /* 0x007fe400078e0203 */
[----:B------:R-:W-:-:S03]  /*08f0*/  VIADD R3, R3, 0x80 ;  /* 0x0000008003037836 */ /* 0x000fc60000000000 */
[----:B---3--:R-:W-:-:S05]  /*0900*/  IADD3 R8, P0, PT, R8, UR6, RZ ;  /* 0x0000000608087c10 */ /* 0x008fca000ff1e0ff */
[----:B------:R-:W-:-:S05]  /*0910*/  IMAD.X R9, RZ, RZ, UR7, P0 ;  /* 0x00000007ff097e24 */ /* 0x000fca00080e06ff */
[----:B------:R2:W-:Y:S03]  /*0920*/  STG.E.U8 desc[UR4][R8.64], R6 ;  /* 0x0000000608007986 */ /* 0x0005e6000c101104 */
.L_x_19432:
[----:B------:R-:W-:Y:S05]  /*0930*/  BSYNC.RELIABLE B1 ;  /* 0x0000000000017941 */ /* 0x000fea0003800100 */
.L_x_19427:
[----:B------:R-:W-:-:S13]  /*0940*/  ISETP.GE.U32.AND P0, PT, R3, R2, PT ;  /* 0x000000020300720c */ /* 0x000fda0003f06070 */
[----:B012---:R-:W0:Y:S01]  /*0950*/  @!P0 LDC.64 R8, c[0x0][0x388] ;  /* 0x0000e200ff088b82 */ /* 0x007e220000000a00 */
[----:B------:R-:W-:Y:S02]  /*0960*/  @!P0 IMAD R7, R0, 0x400, R3 ;  /* 0x0000040000078824 */ /* 0x000fe400078e0203 */
[----:B------:R-:W-:-:S03]  /*0970*/  @!P0 VIADD R3, R3, 0x80 ;  /* 0x0000008003038836 */ /* 0x000fc60000000000 */
[----:B0-----:R-:W-:-:S05]  /*0980*/  @!P0 IADD3 R6, P1, PT, R7, R8, RZ ;  /* 0x0000000807068210 */ /* 0x001fca0007f3e0ff */
[----:B------:R-:W-:-:S05]  /*0990*/  @!P0 IMAD.X R7, RZ, RZ, R9, P1 ;  /* 0x000000ffff078224 */ /* 0x000fca00008e0609 */
[----:B------:R3:W-:Y:S03]  /*09a0*/  @!P0 STG.E.U8 desc[UR4][R6.64], R5 ;  /* 0x0000000506008986 */ /* 0x0007e6000c101104 */
.L_x_19433:
[----:B------:R-:W-:Y:S05]  /*09b0*/  BSYNC.RECONVERGENT B0 ;  /* 0x0000000000007941 */ /* 0x000fea0003800200 */
.L_x_19426:
[----:B------:R-:W-:Y:S05]  /*09c0*/  WARPSYNC.ALL ;  /* 0x0000000000007948 */ /* 0x000fea0003800000 */
[----:B------:R-:W-:-:S13]  /*09d0*/  ISETP.GE.U32.AND P0, PT, R3, R2, PT ;  /* 0x000000020300720c */ /* 0x000fda0003f06070 */
[----:B------:R-:W-:Y:S05]  /*09e0*/  @P0 EXIT ;  /* 0x000000000000094d */ /* 0x000fea0003800000 */
[----:B------:R-:W4:Y:S01]  /*09f0*/  LDCU.64 UR6, c[0x0][0x388] ;  /* 0x00007100ff0677ac */ /* 0x000f220008000a00 */
[----:B------:R-:W-:-:S05]  /*0a00*/  IMAD R3, R0, 0x400, R3 ;  /* 0x0000040000037824 */ /* 0x000fca00078e0203 */
[----:B----4-:R-:W-:-:S05]  /*0a10*/  IADD3 R2, P0, PT, R3, UR6, RZ ;  /* 0x0000000603027c10 */ /* 0x010fca000ff1e0ff */
[----:B------:R-:W-:-:S05]  /*0a20*/  IMAD.X R3, RZ, RZ, UR7, P0 ;  /* 0x00000007ff037e24 */ /* 0x000fca00080e06ff */
[----:B------:R-:W-:Y:S01]  /*0a30*/  STG.E.U8 desc[UR4][R2.64], R4 ;  /* 0x0000000402007986 */ /* 0x000fe2000c101104 */
[----:B------:R-:W-:Y:S05]  /*0a40*/  EXIT ;  /* 0x000000000000794d */ /* 0x000fea0003800000 */
.L_x_19425:
[----:B------:R-:W0:Y:S01]  /*0a50*/  S2R R5, SR_TID.X ;  /* 0x0000000000057919 */ /* 0x000e220000002100 */
[----:B------:R-:W1:Y:S01]  /*0a60*/  LDC.64 R2, c[0x0][0x390] ;  /* 0x0000e400ff027b82 */ /* 0x000e620000000a00 */
[----:B------:R-:W-:Y:S01]  /*0a70*/  IMAD.SHL.U32 R0, R0, 0x400, RZ ;  /* 0x0000040000007824 */ /* 0x000fe200078e00ff */
[----:B------:R-:W2:Y:S03]  /*0a80*/  LDCU.64 UR6, c[0x0][0x388] ;  /* 0x00007100ff0677ac */ /* 0x000ea60008000a00 */
[----:B-1----:R-:W-:-:S04]  /*0a90*/  IMAD.WIDE.U32 R2, R0, 0x10, R2 ;  /* 0x0000001000027825 */ /* 0x002fc800078e0002 */
[----:B0-----:R-:W-:-:S05]  /*0aa0*/  IMAD.WIDE.U32 R2, R5, 0x20, R2 ;  /* 0x0000002005027825 */ /* 0x001fca00078e0002 */
[----:B------:R-:W3:Y:S04]  /*0ab0*/  LDG.E.ENL2.256 R8, R4, desc[UR4][R2.64+0x1000] ;  /* 0xfe0080040204797e */ /* 0x000ee80008121908 */
[----:B------:R-:W4:Y:S04]  /*0ac0*/  LDG.E.ENL2.256 R28, R32, desc[UR4][R2.64] ;  /* 0xfe0000040220797e */ /* 0x000f28000812191c */
[----:B------:R-:W5:Y:S04]  /*0ad0*/  LDG.E.ENL2.256 R16, R12, desc[UR4][R2.64+0x2000] ;  /* 0xfe010004020c797e */ /* 0x000f680008121910 */
[----:B------:R2:W5:Y:S02]  /*0ae0*/  LDG.E.ENL2.256 R24, R20, desc[UR4][R2.64+0x3000] ;  /* 0xfe0180040214797e */ /* 0x0005640008121918 */
[----:B--2---:R-:W-:-:S05]  /*0af0*/  IADD3 R2, P1, PT, R0, UR6, RZ ;  /* 0x0000000600027c10 */ /* 0x004fca000ff3e0ff */
[----:B------:R-:W-:Y:S01]  /*0b00*/  IMAD.X R3, RZ, RZ, UR7, P1 ;  /* 0x00000007ff037e24 */ /* 0x000fe200088e06ff */
[----:B---3--:R-:W-:Y:S01]  /*0b10*/  DSETP.NEU.AND P4, PT, R6, RZ, PT ;  /* 0x000000ff0600722a */ /* 0x008fe20003f8d000 */
[----:B------:R-:W0:Y:S01]  /*0b20*/  S2R R7, SR_TID.X ;  /* 0x0000000000077919 */ /* 0x000e220000002100 */
[----:B----4-:R-:W-:-:S06]  /*0b30*/  DSETP.NEU.AND P5, PT, R34, RZ, PT ;  /* 0x000000ff2200722a */ /* 0x010fcc0003fad000 */
[----:B------:R-:W-:Y:S02]  /*0b40*/  DSETP.EQ.AND P5, PT, R32, RZ, !P5 ;  /* 0x000000ff2000722a */ /* 0x000fe40006fa2000 */
[----:B------:R-:W-:Y:S02]  /*0b50*/  DSETP.NEU.AND P0, PT, R30, RZ, PT ;  /* 0x000000ff1e00722a */ /* 0x000fe40003f0d000 */
[----:B------:R-:W-:Y:S02]  /*0b60*/  DSETP.NEU.AND P3, PT, R10, RZ, PT ;  /* 0x000000ff0a00722a */ /* 0x000fe40003f6d000 */
[----:B------:R-:W-:Y:S01]  /*0b70*/  SEL R0, RZ, 0x1, !P5 ;  /* 0x00000001ff007807 */ /* 0x000fe20006800000 */
[----:B-----5:R-:W-:Y:S02]  /*0b80*/  DSETP.NEU.AND P2, PT, R14, RZ, PT ;  /* 0x000000ff0e00722a */ /* 0x020fe40003f4d000 */
[----:B------:R-:W-:Y:S02]  /*0b90*/  DSETP.NEU.AND P6, PT, R18, RZ, PT ;  /* 0x000000ff1200722a */ /* 0x000fe40003fcd000 */
[----:B------:R-:W-:-:S02]  /*0ba0*/  DSETP.NEU.AND P5, PT, R22, RZ, PT ;  /* 0x000000ff1600722a */ /* 0x000fc40003fad000 */
[----:B------:R-:W-:Y:S02]  /*0bb0*/  DSETP.NEU.AND P1, PT, R26, RZ, PT ;  /* 0x000000ff1a00722a */ /* 0x000fe40003f2d000 */
[----:B------:R-:W-:Y:S02]  /*0bc0*/  DSETP.EQ.AND P0, PT, R28, RZ, !P0 ;  /* 0x000000ff1c00722a */ /* 0x000fe40004702000 */
[----:B------:R-:W-:Y:S02]  /*0bd0*/  DSETP.EQ.AND P4, PT, R4, RZ, !P4 ;  /* 0x000000ff0400722a */ /* 0x000fe40006782000 */
[----:B------:R-:W-:Y:S02]  /*0be0*/  DSETP.EQ.AND P3, PT, R8, RZ, !P3 ;  /* 0x000000ff0800722a */ /* 0x000fe40005f62000 */
[----:B------:R-:W-:Y:S02]  /*0bf0*/  DSETP.EQ.AND P2, PT, R12, RZ, !P2 ;  /* 0x000000ff0c00722a */ /* 0x000fe40005742000 */
[----:B------:R-:W-:-:S02]  /*0c00*/  DSETP.EQ.AND P6, PT, R16, RZ, !P6 ;  /* 0x000000ff1000722a */ /* 0x000fc400077c2000 */
[----:B------:R-:W-:Y:S02]  /*0c10*/  DSETP.EQ.AND P5, PT, R20, RZ, !P5 ;  /* 0x000000ff1400722a */ /* 0x000fe40006fa2000 */
[----:B------:R-:W-:Y:S01]  /*0c20*/  DSETP.EQ.AND P1, PT, R24, RZ, !P1 ;  /* 0x000000ff1800722a */ /* 0x000fe20004f22000 */
[----:B0-----:R-:W-:Y:S01]  /*0c30*/  IMAD.WIDE.U32 R2, R7, 0x2, R2 ;  /* 0x0000000207027825 */ /* 0x001fe200078e0002 */
[----:B------:R-:W-:Y:S02]  /*0c40*/  SEL R5, RZ, 0x1, !P0 ;  /* 0x00000001ff057807 */ /* 0x000fe40004000000 */
[----:B------:R-:W-:Y:S02]  /*0c50*/  SEL R4, RZ, 0x1, !P4 ;  /* 0x00000001ff047807 */ /* 0x000fe40006000000 */
[----:B------:R-:W-:Y:S02]  /*0c60*/  SEL R7, RZ, 0x1, !P3 ;  /* 0x00000001ff077807 */ /* 0x000fe40005800000 */
[----:B------:R-:W-:-:S02]  /*0c70*/  SEL R6, RZ, 0x1, !P2 ;  /* 0x00000001ff067807 */ /* 0x000fc40005000000 */
[----:B------:R-:W-:Y:S02]  /*0c80*/  SEL R9, RZ, 0x1, !P6 ;  /* 0x00000001ff097807 */ /* 0x000fe40007000000 */
[----:B------:R-:W-:Y:S02]  /*0c90*/  SEL R8, RZ, 0x1, !P5 ;  /* 0x00000001ff087807 */ /* 0x000fe40006800000 */
[----:B------:R-:W-:Y:S02]  /*0ca0*/  SEL R11, RZ, 0x1, !P1 ;  /* 0x00000001ff0b7807 */ /* 0x000fe40004800000 */
        /* <DEDUP_REMOVED lines=9> */
.L_x_19434:
        /* <DEDUP_REMOVED lines=12> */
.L_x_23824:


//--------------------- .text._ZN2at6native29vectorized_elementwise_kernelILi4EZZZNS0_23logical_not_kernel_cudaERNS_18TensorIteratorBaseEENKUlvE0_clEvENKUlvE6_clEvEUlN3c107complexIdEEE_St5arrayIPcLm2EEEEviT0_T1_ --------------------------
	.section	.text._ZN2at6native29vectorized_elementwise_kernelILi4EZZZNS0_23logical_not_kernel_cudaERNS_18TensorIteratorBaseEENKUlvE0_clEvENKUlvE6_clEvEUlN3c107complexIdEEE_St5arrayIPcLm2EEEEviT0_T1_,"ax",@progbits
	.align	128
        .global         _ZN2at6native29vectorized_elementwise_kernelILi4EZZZNS0_23logical_not_kernel_cudaERNS_18TensorIteratorBaseEENKUlvE0_clEvENKUlvE6_clEvEUlN3c107complexIdEEE_St5arrayIPcLm2EEEEviT0_T1_
        .type           _ZN2at6native29vectorized_elementwise_kernelILi4EZZZNS0_23logical_not_kernel_cudaERNS_18TensorIteratorBaseEENKUlvE0_clEvENKUlvE6_clEvEUlN3c107complexIdEEE_St5arrayIPcLm2EEEEviT0_T1_,@function
        .size           _ZN2at6native29vectorized_elementwise_kernelILi4EZZZNS0_23logical_not_kernel_cudaERNS_18TensorIteratorBaseEENKUlvE0_clEvENKUlvE6_clEvEUlN3c107complexIdEEE_St5arrayIPcLm2EEEEviT0_T1_,(.L_x_23825 - _ZN2at6native29vectorized_elementwise_kernelILi4EZZZNS0_23logical_not_kernel_cudaERNS_18TensorIteratorBaseEENKUlvE0_clEvENKUlvE6_clEvEUlN3c107complexIdEEE_St5arrayIPcLm2EEEEviT0_T1_)
        .other          _ZN2at6native29vectorized_elementwise_kernelILi4EZZZNS0_23logical_not_kernel_cudaERNS_18TensorIteratorBaseEENKUlvE0_clEvENKUlvE6_clEvEUlN3c107complexIdEEE_St5arrayIPcLm2EEEEviT0_T1_,@"STO_CUDA_ENTRY STV_DEFAULT"
_ZN2at6native29vectorized_elementwise_kernelILi4EZZZNS0_23logical_not_kernel_cudaERNS_18TensorIteratorBaseEENKUlvE0_clEvENKUlvE6_clEvEUlN3c107complexIdEEE_St5arrayIPcLm2EEEEviT0_T1_:
.text._ZN2at6native29vectorized_elementwise_kernelILi4EZZZNS0_23logical_not_kernel_cudaERNS_18TensorIteratorBaseEENKUlvE0_clEvENKUlvE6_clEvEUlN3c107complexIdEEE_St5arrayIPcLm2EEEEviT0_T1_:
        /* <DEDUP_REMOVED lines=114> */
.L_x_19438:
        /* <DEDUP_REMOVED lines=8> */
.L_x_19439:
        /* <DEDUP_REMOVED lines=8> */
.L_x_19440:
        /* <DEDUP_REMOVED lines=8> */
.L_x_19441:
        /* <DEDUP_REMOVED lines=9> */
.L_x_19442:
[----:B------:R-:W-:Y:S05]  /*0930*/  BSYNC.RELIABLE B1 ;  /* 0x0000000000017941 */ /* 0x000fea0003800100 */
.L_x_19437:
[----:B------:R-:W-:-:S13]  /*0940*/  ISETP.GE.U32.AND P0, PT, R3, R2, PT ;  /* 0x000000020300720c */ /* 0x000fda0003f06070 */
[----:B012---:R-:W0:Y:S01]  /*0950*/  @!P0 LDC.64 R8, c[0x0][0x388] ;  /* 0x0000e200ff088b82 */ /* 0x007e220000000a00 */
[----:B------:R-:W-:Y:S02]  /*0960*/  @!P0 IMAD R7, R0, 0x400, R3 ;  /* 0x0000040000078824 */ /* 0x000fe400078e0203 */
[----:B------:R-:W-:-:S03]  /*0970*/  @!P0 VIADD R3, R3, 0x80 ;  /* 0x0000008003038836 */ /* 0x000fc60000000000 */
[----:B0-----:R-:W-:-:S05]  /*0980*/  @!P0 IADD3 R6, P1, PT, R7, R8, RZ ;  /* 0x0000000807068210 */ /* 0x001fca0007f3e0ff */
[----:B------:R-:W-:-:S05]  /*0990*/  @!P0 IMAD.X R7, RZ, RZ, R9, P1 ;  /* 0x000000ffff078224 */ /* 0x000fca00008e0609 */
[----:B------:R3:W-:Y:S03]  /*09a0*/  @!P0 STG.E.U8 desc[UR4][R6.64], R5 ;  /* 0x0000000506008986 */ /* 0x0007e6000c101104 */
.L_x_19443:
[----:B------:R-:W-:Y:S05]  /*09b0*/  BSYNC.RECONVERGENT B0 ;  /* 0x0000000000007941 */ /* 0x000fea0003800200 */
.L_x_19436:
        /* <DEDUP_REMOVED lines=9> */
.L_x_19435:
        /* <DEDUP_REMOVED lines=9> */
[----:B------:R-:W2:Y:S01]  /*0ae0*/  LDG.E.ENL2.256 R24, R20, desc[UR4][R36.64+0x2020] ;  /* 0xfe0101042414797e */ /* 0x000ea20008121918 */
[----:B------:R-:W0:Y:S01]  /*0af0*/  S2R R2, SR_TID.X ;  /* 0x0000000000027919 */ /* 0x000e220000002100 */
[----:B---3--:R-:W-:-:S02]  /*0b00*/  DSETP.NEU.AND P0, PT, R30, RZ, PT ;  /* 0x000000ff1e00722a */ /* 0x008fc40003f0d000 */
[----:B------:R-:W-:-:S04]  /*0b10*/  DSETP.NEU.AND P5, PT, R34, RZ, PT ;  /* 0x000000ff2200722a */ /* 0x000fc80003fad000 */
[----:B------:R-:W-:Y:S02]  /*0b20*/  DSETP.EQ.AND P0, PT, R28, RZ, !P0 ;  /* 0x000000ff1c00722a */ /* 0x000fe40004702000 */
[----:B----4-:R-:W-:Y:S02]  /*0b30*/  DSETP.NEU.AND P3, PT, R6, RZ, PT ;  /* 0x000000ff0600722a */ /* 0x010fe40003f6d000 */
[----:B------:R-:W-:Y:S02]  /*0b40*/  DSETP.NEU.AND P4, PT, R10, RZ, PT ;  /* 0x000000ff0a00722a */ /* 0x000fe40003f8d000 */
[----:B------:R-:W-:Y:S01]  /*0b50*/  SEL R6, RZ, 0x1, !P0 ;  /* 0x00000001ff067807 */ /* 0x000fe20004000000 */
[----:B-----5:R-:W-:Y:S02]  /*0b60*/  DSETP.NEU.AND P2, PT, R14, RZ, PT ;  /* 0x000000ff0e00722a */ /* 0x020fe40003f4d000 */
[----:B------:R-:W-:Y:S02]  /*0b70*/  DSETP.NEU.AND P6, PT, R18, RZ, PT ;  /* 0x000000ff1200722a */ /* 0x000fe40003fcd000 */
[----:B--2---:R-:W-:-:S02]  /*0b80*/  DSETP.NEU.AND P1, PT, R22, RZ, PT ;  /* 0x000000ff1600722a */ /* 0x004fc40003f2d000 */
        /* <DEDUP_REMOVED lines=8> */
[----:B------:R-:W-:Y:S02]  /*0c10*/  SEL R7, RZ, 0x1, !P5 ;  /* 0x00000001ff077807 */ /* 0x000fe40006800000 */
[----:B------:R-:W-:Y:S02]  /*0c20*/  IADD3 R4, P5, PT, R0, UR6, RZ ;  /* 0x0000000600047c10 */ /* 0x000fe4000ffbe0ff */
[----:B------:R-:W-:Y:S02]  /*0c30*/  SEL R0, RZ, 0x1, !P4 ;  /* 0x00000001ff007807 */ /* 0x000fe40006000000 */
[----:B------:R-:W-:Y:S02]  /*0c40*/  SEL R3, RZ, 0x1, !P3 ;  /* 0x00000001ff037807 */ /* 0x000fe40005800000 */
[----:B------:R-:W-:-:S02]  /*0c50*/  SEL R10, RZ, 0x1, !P6 ;  /* 0x00000001ff0a7807 */ /* 0x000fc40007000000 */
[----:B------:R-:W-:Y:S02]  /*0c60*/  SEL R11, RZ, 0x1, !P2 ;  /* 0x00000001ff0b7807 */ /* 0x000fe40005000000 */
[----:B------:R-:W-:Y:S02]  /*0c70*/  SEL R8, RZ, 0x1, !P0 ;  /* 0x00000001ff087807 */ /* 0x000fe40004000000 */
[----:B------:R-:W-:Y:S01]  /*0c80*/  SEL R9, RZ, 0x1, !P1 ;  /* 0x00000001ff097807 */ /* 0x000fe20004800000 */
[----:B------:R-:W-:Y:S01]  /*0c90*/  IMAD.X R5, RZ, RZ, UR7, P5 ;  /* 0x00000007ff057e24 */ /* 0x000fe2000a8e06ff */
[----:B------:R-:W-:Y:S02]  /*0ca0*/  PRMT R7, R7, 0x3340, R6 ;  /* 0x0000334007077816 */ /* 0x000fe40000000006 */
[----:B------:R-:W-:Y:S02]  /*0cb0*/  PRMT R0, R3, 0x3340, R0 ;  /* 0x0000334003007816 */ /* 0x000fe40000000000 */
[----:B------:R-:W-:-:S02]  /*0cc0*/  PRMT R11, R11, 0x3340, R10 ;  /* 0x000033400b0b7816 */ /* 0x000fc4000000000a */
[----:B------:R-:W-:Y:S01]  /*0cd0*/  PRMT R8, R9, 0x3340, R8 ;  /* 0x0000334009087816 */ /* 0x000fe20000000008 */
[----:B0-----:R-:W-:Y:S01]  /*0ce0*/  IMAD.WIDE.U32 R2, R2, 0x4, R4 ;  /* 0x0000000402027825 */ /* 0x001fe200078e0004 */
[----:B------:R-:W-:Y:S02]  /*0cf0*/  PRMT R7, R7, 0x5410, R0 ;  /* 0x0000541007077816 */ /* 0x000fe40000000000 */
[----:B------:R-:W-:-:S03]  /*0d00*/  PRMT R11, R11, 0x5410, R8 ;  /* 0x000054100b0b7816 */ /* 0x000fc60000000008 */
[----:B------:R-:W-:Y:S04]  /*0d10*/  STG.E desc[UR4][R2.64], R7 ;  /* 0x0000000702007986 */ /* 0x000fe8000c101904 */
[----:B------:R-:W-:Y:S01]  /*0d20*/  STG.E desc[UR4][R2.64+0x200], R11 ;  /* 0x0002000b02007986 */ /* 0x000fe2000c101904 */
[----:B------:R-:W-:Y:S05]  /*0d30*/  EXIT ;  /* 0x000000000000794d */ /* 0x000fea0003800000 */
.L_x_19444:
        /* <DEDUP_REMOVED lines=12> */
.L_x_23825:


//--------------------- .text._ZN2at6native29vectorized_elementwise_kernelILi8EZZZNS0_23logical_not_kernel_cudaERNS_18TensorIteratorBaseEENKUlvE0_clEvENKUlvE6_clEvEUlN3c107complexIdEEE_St5arrayIPcLm2EEEEviT0_T1_ --------------------------
	.section	.text._ZN2at6native29vectorized_elementwise_kernelILi8EZZZNS0_23logical_not_kernel_cudaERNS_18TensorIteratorBaseEENKUlvE0_clEvENKUlvE6_clEvEUlN3c107complexIdEEE_St5arrayIPcLm2EEEEviT0_T1_,"ax",@progbits
	.align	128
        .global         _ZN2at6native29vectorized_elementwise_kernelILi8EZZZNS0_23logical_not_kernel_cudaERNS_18TensorIteratorBaseEENKUlvE0_clEvENKUlvE6_clEvEUlN3c107complexIdEEE_St5arrayIPcLm2EEEEviT0_T1_
        .type           _ZN2at6native29vectorized_elementwise_kernelILi8EZZZNS0_23logical_not_kernel_cudaERNS_18TensorIteratorBaseEENKUlvE0_clEvENKUlvE6_clEvEUlN3c107complexIdEEE_St5arrayIPcLm2EEEEviT0_T1_,@function
        .size           _ZN2at6native29vectorized_elementwise_kernelILi8EZZZNS0_23logical_not_kernel_cudaERNS_18TensorIteratorBaseEENKUlvE0_clEvENKUlvE6_clEvEUlN3c107complexIdEEE_St5arrayIPcLm2EEEEviT0_T1_,(.L_x_23826 - _ZN2at6native29vectorized_elementwise_kernelILi8EZZZNS0_23logical_not_kernel_cudaERNS_18TensorIteratorBaseEENKUlvE0_clEvENKUlvE6_clEvEUlN3c107complexIdEEE_St5arrayIPcLm2EEEEviT0_T1_)
        .other          _ZN2at6native29vectorized_elementwise_kernelILi8EZZZNS0_23logical_not_kernel_cudaERNS_18TensorIteratorBaseEENKUlvE0_clEvENKUlvE6_clEvEUlN3c107complexIdEEE_St5arrayIPcLm2EEEEviT0_T1_,@"STO_CUDA_ENTRY STV_DEFAULT"
_ZN2at6native29vectorized_elementwise_kernelILi8EZZZNS0_23logical_not_kernel_cudaERNS_18TensorIteratorBaseEENKUlvE0_clEvENKUlvE6_clEvEUlN3c107complexIdEEE_St5arrayIPcLm2EEEEviT0_T1_:
.text._ZN2at6native29vectorized_elementwise_kernelILi8EZZZNS0_23logical_not_kernel_cudaERNS_18TensorIteratorBaseEENKUlvE0_clEvENKUlvE6_clEvEUlN3c107complexIdEEE_St5arrayIPcLm2EEEEviT0_T1_:
        /* <DEDUP_REMOVED lines=114> */
.L_x_19448:
        /* <DEDUP_REMOVED lines=8> */
.L_x_19449:
        /* <DEDUP_REMOVED lines=8> */
.L_x_19450:
        /* <DEDUP_REMOVED lines=8> */
.L_x_19451:
        /* <DEDUP_REMOVED lines=9> */
.L_x_19452:
[----:B------:R-:W-:Y:S05]  /*0930*/  BSYNC.RELIABLE B1 ;  /* 0x0000000000017941 */ /* 0x000fea0003800100 */
.L_x_19447:
[----:B------:R-:W-:-:S13]  /*0940*/  ISETP.GE.U32.AND P0, PT, R3, R2, PT ;  /* 0x000000020300720c */ /* 0x000fda0003f06070 */
[----:B012---:R-:W0:Y:S01]  /*0950*/  @!P0 LDC.64 R8, c[0x0][0x388] ;  /* 0x0000e200ff088b82 */ /* 0x007e220000000a00 */
[----:B------:R-:W-:Y:S02]  /*0960*/  @!P0 IMAD R7, R0, 0x400, R3 ;  /* 0x0000040000078824 */ /* 0x000fe400078e0203 */
[----:B------:R-:W-:-:S03]  /*0970*/  @!P0 VIADD R3, R3, 0x80 ;  /* 0x0000008003038836 */ /* 0x000fc60000000000 */
[----:B0-----:R-:W-:-:S05]  /*0980*/  @!P0 IADD3 R6, P1, PT, R7, R8, RZ ;  /* 0x0000000807068210 */ /* 0x001fca0007f3e0ff */
[----:B------:R-:W-:-:S05]  /*0990*/  @!P0 IMAD.X R7, RZ, RZ, R9, P1 ;  /* 0x000000ffff078224 */ /* 0x000fca00008e0609 */
[----:B------:R3:W-:Y:S03]  /*09a0*/  @!P0 STG.E.U8 desc[UR4][R6.64], R5 ;  /* 0x0000000506008986 */ /* 0x0007e6000c101104 */
.L_x_19453:
[----:B------:R-:W-:Y:S05]  /*09b0*/  BSYNC.RECONVERGENT B0 ;  /* 0x0000000000007941 */ /* 0x000fea0003800200 */
.L_x_19446:
        /* <DEDUP_REMOVED lines=9> */
.L_x_19445:
        /* <DEDUP_REMOVED lines=43> */
[----:B------:R-:W-:-:S05]  /*0d00*/  PRMT R6, R11, 0x5410, R8 ;  /* 0x000054100b067816 */ /* 0x000fca0000000008 */
[----:B------:R-:W-:Y:S01]  /*0d10*/  STG.E.64 desc[UR4][R2.64], R6 ;  /* 0x0000000602007986 */ /* 0x000fe2000c101b04 */
[----:B------:R-:W-:Y:S05]  /*0d20*/  EXIT ;  /* 0x000000000000794d */ /* 0x000fea0003800000 */
.L_x_19454:
        /* <DEDUP_REMOVED lines=13> */
.L_x_23826:


//--------------------- .text._ZN2at6native18elementwise_kernelILi128ELi4EZNS0_15gpu_kernel_implIZZZNS0_23logical_not_kernel_cudaERNS_18TensorIteratorBaseEENKUlvE0_clEvENKUlvE5_clEvEUlfE_EEvS4_RKT_EUliE_EEviT1_ --------------------------
	.section	.text._ZN2at6native18elementwise_kernelILi128ELi4EZNS0_15gpu_kernel_implIZZZNS0_23logical_not_kernel_cudaERNS_18TensorIteratorBaseEENKUlvE0_clEvENKUlvE5_clEvEUlfE_EEvS4_RKT_EUliE_EEviT1_,"ax",@progbits
	.align	128
        .global         _ZN2at6native18elementwise_kernelILi128ELi4EZNS0_15gpu_kernel_implIZZZNS0_23logical_not_kernel_cudaERNS_18TensorIteratorBaseEENKUlvE0_clEvENKUlvE5_clEvEUlfE_EEvS4_RKT_EUliE_EEviT1_
        .type           _ZN2at6native18elementwise_kernelILi128ELi4EZNS0_15gpu_kernel_implIZZZNS0_23logical_not_kernel_cudaERNS_18TensorIteratorBaseEENKUlvE0_clEvENKUlvE5_clEvEUlfE_EEvS4_RKT_EUliE_EEviT1_,@function
        .size           _ZN2at6native18elementwise_kernelILi128ELi4EZNS0_15gpu_kernel_implIZZZNS0_23logical_not_kernel_cudaERNS_18TensorIteratorBaseEENKUlvE0_clEvENKUlvE5_clEvEUlfE_EEvS4_RKT_EUliE_EEviT1_,(.L_x_23827 - _ZN2at6native18elementwise_kernelILi128ELi4EZNS0_15gpu_kernel_implIZZZNS0_23logical_not_kernel_cudaERNS_18TensorIteratorBaseEENKUlvE0_clEvENKUlvE5_clEvEUlfE_EEvS4_RKT_EUliE_EEviT1_)
        .other          _ZN2at6native18elementwise_kernelILi128ELi4EZNS0_15gpu_kernel_implIZZZNS0_23logical_not_kernel_cudaERNS_18TensorIteratorBaseEENKUlvE0_clEvENKUlvE5_clEvEUlfE_EEvS4_RKT_EUliE_EEviT1_,@"STO_CUDA_ENTRY STV_DEFAULT"
_ZN2at6native18elementwise_kernelILi128ELi4EZNS0_15gpu_kernel_implIZZZNS0_23logical_not_kernel_cudaERNS_18TensorIteratorBaseEENKUlvE0_clEvENKUlvE5_clEvEUlfE_EEvS4_RKT_EUliE_EEviT1_:
.text._ZN2at6native18elementwise_kernelILi128ELi4EZNS0_15gpu_kernel_implIZZZNS0_23logical_not_kernel_cudaERNS_18TensorIteratorBaseEENKUlvE0_clEvENKUlvE5_clEvEUlfE_EEvS4_RKT_EUliE_EEviT1_:
        /* <DEDUP_REMOVED lines=319> */
.L_x_19457:
        /* <DEDUP_REMOVED lines=18> */
.L_x_19462:
[----:B------:R-:W2:Y:S02]  /*1510*/  LDG.E.U8 R0, desc[UR36][R2.64] ;  /* 0x0000002402007981 */ /* 0x000ea4000c1e1100 */
[----:B--2---:R-:W-:Y:S01]  /*1520*/  I2FP.F32.U32 R0, R0 ;  /* 0x0000000000007245 */ /* 0x004fe20000201000 */
[----:B------:R-:W-:Y:S06]  /*1530*/  BRA `(.L_x_19464) ;  /* 0x0000000c00247947 */ /* 0x000fec0003800000 */
.L_x_19461:
        /* <DEDUP_REMOVED lines=9> */
.L_x_19466:
[----:B------:R-:W2:Y:S02]  /*15d0*/  LDG.E R0, desc[UR36][R2.64] ;  /* 0x0000002402007981 */ /* 0x000ea4000c1e1900 */
[----:B--2---:R-:W-:Y:S01]  /*15e0*/  I2FP.F32.S32 R0, R0 ;  /* 0x0000000000007245 */ /* 0x004fe20000201400 */
[----:B------:R-:W-:Y:S06]  /*15f0*/  BRA `(.L_x_19464) ;  /* 0x0000000800f47947 */ /* 0x000fec0003800000 */
.L_x_19465:
[----:B------:R-:W2:Y:S02]  /*1600*/  LDG.E.U16 R0, desc[UR36][R2.64] ;  /* 0x0000002402007981 */ /* 0x000ea4000c1e1500 */
[----:B--2---:R-:W0:Y:S01]  /*1610*/  I2F.S16 R0, R0 ;  /* 0x0000000000007306 */ /* 0x004e220000101400 */
[----:B------:R-:W-:Y:S05]  /*1620*/  BRA `(.L_x_19464) ;  /* 0x0000000800e87947 */ /* 0x000fea0003800000 */
.L_x_19460:
        /* <DEDUP_REMOVED lines=8> */
.L_x_19468:
[----:B------:R-:W2:Y:S02]  /*16b0*/  LDG.E.U16 R0, desc[UR36][R2.64] ;  /* 0x0000002402007981 */ /* 0x000ea4000c1e1500 */
[----:B--2---:R-:W-:Y:S01]  /*16c0*/  HADD2.F32 R0, -RZ, R0.H0_H0 ;  /* 0x20000000ff007230 */ /* 0x004fe20000004100 */
[----:B------:R-:W-:Y:S06]  /*16d0*/  BRA `(.L_x_19464) ;  /* 0x0000000800bc7947 */ /* 0x000fec0003800000 */
.L_x_19467:
        /* <DEDUP_REMOVED lines=8> */
.L_x_19470:
[----:B------:R-:W2:Y:S02]  /*1760*/  LDG.E.U16 R0, desc[UR36][R2.64] ;  /* 0x0000002402007981 */ /* 0x000ea4000c1e1500 */
[----:B--2---:R-:W-:Y:S01]  /*1770*/  HADD2.F32 R0, -RZ, R0.H0_H0 ;  /* 0x20000000ff007230 */ /* 0x004fe20000004100 */
[----:B------:R-:W-:Y:S06]  /*1780*/  BRA `(.L_x_19464) ;  /* 0x0000000800907947 */ /* 0x000fec0003800000 */
.L_x_19469:
[----:B------:R-:W2:Y:S01]  /*1790*/  LDG.E.64 R2, desc[UR36][R2.64] ;  /* 0x0000002402027981 */ /* 0x000ea2000c1e1b00 */
[----:B------:R-:W-:Y:S01]  /*17a0*/  UMOV UR4, 0xf0000000 ;  /* 0xf000000000047882 */ /* 0x000fe20000000000 */
[----:B------:R-:W-:Y:S01]  /*17b0*/  UMOV UR5, 0x380fffff ;  /* 0x380fffff00057882 */ /* 0x000fe20000000000 */
[----:B--2---:R-:W0:Y:S01]  /*17c0*/  F2F.F32.F64 R0, R2 ;  /* 0x0000000200007310 */ /* 0x004e220000301000 */
[----:B------:R-:W-:-:S14]  /*17d0*/  DSETP.GEU.AND P0, PT, |R2|, UR4, PT ;  /* 0x0000000402007e2a */ /* 0x000fdc000bf0e200 */
[----:B0-----:R-:W-:Y:S01]  /*17e0*/  @!P0 FMUL R0, R0, 1.175494350822287508e-38 ;  /* 0x0080000000008820 */ /* 0x001fe20000400000 */
[----:B------:R-:W-:Y:S06]  /*17f0*/  BRA `(.L_x_19464) ;  /* 0x0000000800747947 */ /* 0x000fec0003800000 */
.L_x_19459:
        /* <DEDUP_REMOVED lines=12> */
.L_x_19473:
[----:B------:R-:W2:Y:S01]  /*18c0*/  LDG.E.64 R2, desc[UR36][R2.64] ;  /* 0x0000002402027981 */ /* 0x000ea2000c1e1b00 */
[----:B------:R-:W-:Y:S01]  /*18d0*/  UMOV UR4, 0xf0000000 ;  /* 0xf000000000047882 */ /* 0x000fe20000000000 */
[----:B------:R-:W-:Y:S01]  /*18e0*/  UMOV UR5, 0x380fffff ;  /* 0x380fffff00057882 */ /* 0x000fe20000000000 */
[----:B--2---:R-:W0:Y:S01]  /*18f0*/  F2F.F32.F64 R0, R2 ;  /* 0x0000000200007310 */ /* 0x004e220000301000 */
[----:B------:R-:W-:-:S14]  /*1900*/  DSETP.GEU.AND P0, PT, |R2|, UR4, PT ;  /* 0x0000000402007e2a */ /* 0x000fdc000bf0e200 */
[----:B0-----:R-:W-:Y:S01]  /*1910*/  @!P0 FMUL R0, R0, 1.175494350822287508e-38 ;  /* 0x0080000000008820 */ /* 0x001fe20000400000 */
[----:B------:R-:W-:Y:S06]  /*1920*/  BRA `(.L_x_19464) ;  /* 0x0000000800287947 */ /* 0x000fec0003800000 */
.L_x_19472:
        /* <DEDUP_REMOVED lines=25> */
.L_x_19475:
        /* <DEDUP_REMOVED lines=12> */
.L_x_19474:
[----:B------:R-:W2:Y:S02]  /*1b80*/  LDG.E.U16 R0, desc[UR36][R2.64] ;  /* 0x0000002402007981 */ /* 0x000ea4000c1e1500 */
[----:B--2---:R-:W-:Y:S01]  /*1b90*/  SHF.L.U32 R0, R0, 0x10, RZ ;  /* 0x0000001000007819 */ /* 0x004fe200000006ff */
[----:B------:R-:W-:Y:S06]  /*1ba0*/  BRA `(.L_x_19464) ;  /* 0x0000000400887947 */ /* 0x000fec0003800000 */
.L_x_19471:
        /* <DEDUP_REMOVED lines=11> */
.L_x_19478:
        /* <DEDUP_REMOVED lines=20> */
.L_x_19480:
[----:B------:R-:W-:Y:S05]  /*1da0*/  BSYNC.RECONVERGENT B0 ;  /* 0x0000000000007941 */ /* 0x000fea0003800200 */
.L_x_19479:
[----:B------:R-:W-:Y:S01]  /*1db0*/  IMAD.SHL.U32 R0, R0, 0x100000, RZ ;  /* 0x0010000000007824 */ /* 0x000fe200078e00ff */
[----:B------:R-:W-:-:S04]  /*1dc0*/  LEA R2, R2, 0x3b800000, 0x17 ;  /* 0x3b80000002027811 */ /* 0x000fc800078eb8ff */
[----:B------:R-:W-:Y:S01]  /*1dd0*/  LOP3.LUT R0, R2, R0, R7, 0xfe, !PT ;  /* 0x0000000002007212 */ /* 0x000fe200078efe07 */
[----:B------:R-:W-:Y:S06]  /*1de0*/  BRA `(.L_x_19464) ;  /* 0x0000000000f87947 */ /* 0x000fec0003800000 */
.L_x_19477:
        /* <DEDUP_REMOVED lines=20> */
.L_x_19482:
[----:B------:R-:W-:Y:S05]  /*1f30*/  BSYNC.RECONVERGENT B0 ;  /* 0x0000000000007941 */ /* 0x000fea0003800200 */
.L_x_19481:
[----:B------:R-:W-:Y:S01]  /*1f40*/  IMAD.SHL.U32 R0, R0, 0x200000, RZ ;  /* 0x0020000000007824 */ /* 0x000fe200078e00ff */
[----:B------:R-:W-:-:S04]  /*1f50*/  LEA R2, R2, 0x37800000, 0x17 ;  /* 0x3780000002027811 */ /* 0x000fc800078eb8ff */
[----:B------:R-:W-:Y:S01]  /*1f60*/  LOP3.LUT R0, R2, R0, R7, 0xfe, !PT ;  /* 0x0000000002007212 */ /* 0x000fe200078efe07 */
[----:B------:R-:W-:Y:S06]  /*1f70*/  BRA `(.L_x_19464) ;  /* 0x0000000000947947 */ /* 0x000fec0003800000 */
.L_x_19476:
[----:B------:R-:W-:-:S09]  /*1f80*/  UISETP.NE.AND UP0, UPT, UR4, 0x1c, UPT ;  /* 0x0000001c0400788c */ /* 0x000fd2000bf05270 */
[----:B------:R-:W-:Y:S05]  /*1f90*/  BRA.U !UP0, `(.L_x_19483) ;  /* 0x0000000108847547 */ /* 0x000fea000b800000 */
[----:B------:R-:W-:-:S09]  /*1fa0*/  UISETP.NE.AND UP0, UPT, UR4, 0x1d, UPT ;  /* 0x0000001d0400788c */ /* 0x000fd2000bf05270 */
[----:B------:R-:W-:Y:S05]  /*1fb0*/  BRA.U !UP0, `(.L_x_19484) ;  /* 0x0000000108707547 */ /* 0x000fea000b800000 */
[----:B------:R-:W-:-:S09]  /*1fc0*/  UISETP.NE.AND UP0, UPT, UR4, 0x2c, UPT ;  /* 0x0000002c0400788c */ /* 0x000fd2000bf05270 */
[----:B------:R-:W-:Y:S05]  /*1fd0*/  BRA.U !UP0, `(.L_x_19485) ;  /* 0x0000000108487547 */ /* 0x000fea000b800000 */
.L_x_19463:
        /* <DEDUP_REMOVED lines=16> */
.L_x_19486:
[----:B------:R-:W-:Y:S01]  /*20e0*/  IMAD.MOV.U32 R0, RZ, RZ, RZ ;  /* 0x000000ffff007224 */ /* 0x000fe200078e00ff */
[----:B------:R-:W-:Y:S06]  /*20f0*/  BRA `(.L_x_19464) ;  /* 0x0000000000347947 */ /* 0x000fec0003800000 */
.L_x_19485:
        /* <DEDUP_REMOVED lines=8> */
.L_x_19484:
[----:B------:R-:W2:Y:S02]  /*2180*/  LDG.E.64 R2, desc[UR36][R2.64] ;  /* 0x0000002402027981 */ /* 0x000ea4000c1e1b00 */
[----:B--2---:R0:W1:Y:S01]  /*2190*/  I2F.U64 R0, R2 ;  /* 0x0000000200007312 */ /* 0x0040620000301000 */
[----:B------:R-:W-:Y:S05]  /*21a0*/  BRA `(.L_x_19464) ;  /* 0x0000000000087947 */ /* 0x000fea0003800000 */
.L_x_19483:
[----:B------:R-:W2:Y:S02]  /*21b0*/  LDG.E R0, desc[UR36][R2.64] ;  /* 0x0000002402007981 */ /* 0x000ea4000c1e1900 */
[----:B--2---:R-:W-:-:S07]  /*21c0*/  I2FP.F32.U32 R0, R0 ;  /* 0x0000000000007245 */ /* 0x004fce0000201000 */
.L_x_19464:
[----:B------:R-:W-:Y:S05]  /*21d0*/  BSYNC.RECONVERGENT B6 ;  /* 0x0000000000067941 */ /* 0x000fea0003800200 */
.L_x_19458:
[----:B------:R-:W2:Y:S01]  /*21e0*/  LDCU.64 UR6, c[0x0][0x580] ;  /* 0x0000b000ff0677ac */ /* 0x000ea20008000a00 */
[----:B01---5:R-:W-:Y:S01]  /*21f0*/  FSETP.NEU.FTZ.AND P0, PT, R0, RZ, PT ;  /* 0x000000ff0000720b */ /* 0x023fe20003f1d000 */
[----:B------:R-:W-:Y:S01]  /*2200*/  BSSY.RECONVERGENT B6, `(.L_x_19487) ;  /* 0x00000d5000067945 */ /* 0x000fe20003800200 */
[----:B------:R-:W-:Y:S02]  /*2210*/  UPRMT UR4, UR42, 0x9910, URZ ;  /* 0x000099102a047896 */ /* 0x000fe400080000ff */
[----:B------:R-:W-:Y:S02]  /*2220*/  SEL R4, RZ, 0x1, P0 ;  /* 0x00000001ff047807 */ /* 0x000fe40000000000 */
        /* <DEDUP_REMOVED lines=14> */
.L_x_19491:
[----:B------:R0:W-:Y:S01]  /*2310*/  STG.E.U8 desc[UR36][R2.64], R4 ;  /* 0x0000000402007986 */ /* 0x0001e2000c101124 */
[----:B------:R-:W-:Y:S05]  /*2320*/  BRA `(.L_x_19493) ;  /* 0x0000000c00087947 */ /* 0x000fea0003800000 */
.L_x_19490:
        /* <DEDUP_REMOVED lines=9> */
.L_x_19495:
[----:B------:R0:W-:Y:S01]  /*23c0*/  STG.E desc[UR36][R2.64], R4 ;  /* 0x0000000402007986 */ /* 0x0001e2000c101924 */
[----:B------:R-:W-:Y:S05]  /*23d0*/  BRA `(.L_x_19493) ;  /* 0x0000000800dc7947 */ /* 0x000fea0003800000 */
.L_x_19494:
[----:B------:R0:W-:Y:S01]  /*23e0*/  STG.E.U16 desc[UR36][R2.64], R4 ;  /* 0x0000000402007986 */ /* 0x0001e2000c101524 */
[----:B------:R-:W-:Y:S05]  /*23f0*/  BRA `(.L_x_19493) ;  /* 0x0000000800d47947 */ /* 0x000fea0003800000 */
.L_x_19489:
        /* <DEDUP_REMOVED lines=9> */
.L_x_19497:
[----:B------:R-:W-:-:S04]  /*2490*/  FSET.BF.EQ.FTZ.AND R0, R0, RZ, PT ;  /* 0x000000ff0000720a */ /* 0x000fc80003812000 */
[----:B------:R-:W-:-:S05]  /*24a0*/  F2FP.F16.F32.PACK_AB R0, RZ, R0 ;  /* 0x00000000ff00723e */ /* 0x000fca00000000ff */
[----:B------:R0:W-:Y:S01]  /*24b0*/  STG.E.U16 desc[UR36][R2.64], R0 ;  /* 0x0000000002007986 */ /* 0x0001e2000c101524 */
[----:B------:R-:W-:Y:S05]  /*24c0*/  BRA `(.L_x_19493) ;  /* 0x0000000800a07947 */ /* 0x000fea0003800000 */
.L_x_19496:
        /* <DEDUP_REMOVED lines=10> */
.L_x_19499:
[----:B------:R-:W-:-:S04]  /*2570*/  FSET.BF.EQ.FTZ.AND R0, R0, RZ, PT ;  /* 0x000000ff0000720a */ /* 0x000fc80003812000 */
[----:B------:R-:W-:-:S04]  /*2580*/  F2FP.F16.F32.PACK_AB R5, RZ, R0 ;  /* 0x00000000ff05723e */ /* 0x000fc800000000ff */
[----:B------:R-:W-:-:S05]  /*2590*/  PRMT R5, R5, 0x5410, RZ ;  /* 0x0000541005057816 */ /* 0x000fca00000000ff */
[----:B------:R0:W-:Y:S01]  /*25a0*/  STG.E desc[UR36][R2.64], R5 ;  /* 0x0000000502007986 */ /* 0x0001e2000c101924 */
[----:B------:R-:W-:Y:S05]  /*25b0*/  BRA `(.L_x_19493) ;  /* 0x0000000800647947 */ /* 0x000fea0003800000 */
.L_x_19498:
[----:B------:R-:W-:Y:S01]  /*25c0*/  HFMA2 R4, -RZ, RZ, 0, 0 ;  /* 0x00000000ff047431 */ /* 0x000fe200000001ff */
[----:B------:R-:W-:-:S05]  /*25d0*/  FSEL R5, RZ, 1.875, P0 ;  /* 0x3ff00000ff057808 */ /* 0x000fca0000000000 */
[----:B------:R0:W-:Y:S01]  /*25e0*/  STG.E.64 desc[UR36][R2.64], R4 ;  /* 0x0000000402007986 */ /* 0x0001e2000c101b24 */
[----:B------:R-:W-:Y:S05]  /*25f0*/  BRA `(.L_x_19493) ;  /* 0x0000000800547947 */ /* 0x000fea0003800000 */
.L_x_19488:
        /* <DEDUP_REMOVED lines=10> */
.L_x_19502:
[----:B------:R-:W-:Y:S02]  /*26a0*/  FSEL R5, RZ, 1.875, P0 ;  /* 0x3ff00000ff057808 */ /* 0x000fe40000000000 */
[----:B------:R-:W-:Y:S01]  /*26b0*/  CS2R R6, SRZ ;  /* 0x0000000000067805 */ /* 0x000fe2000001ff00 */
[----:B------:R-:W-:-:S05]  /*26c0*/  IMAD.MOV.U32 R4, RZ, RZ, RZ ;  /* 0x000000ffff047224 */ /* 0x000fca00078e00ff */
[----:B------:R0:W-:Y:S01]  /*26d0*/  STG.E.128 desc[UR36][R2.64], R4 ;  /* 0x0000000402007986 */ /* 0x0001e2000c101d24 */
[----:B------:R-:W-:Y:S05]  /*26e0*/  BRA `(.L_x_19493) ;  /* 0x0000000800187947 */ /* 0x000fea0003800000 */
.L_x_19501:
        /* <DEDUP_REMOVED lines=17> */
.L_x_19506:
[----:B------:R-:W-:Y:S05]  /*2800*/  BSYNC.RECONVERGENT B0 ;  /* 0x0000000000007941 */ /* 0x000fea0003800200 */
.L_x_19505:
[----:B------:R0:W-:Y:S01]  /*2810*/  STG.E.U8 desc[UR36][R2.64], R5 ;  /* 0x0000000502007986 */ /* 0x0001e2000c101124 */
[----:B------:R-:W-:Y:S05]  /*2820*/  BRA `(.L_x_19493) ;  /* 0x0000000400c87947 */ /* 0x000fea0003800000 */
.L_x_19504:
        /* <DEDUP_REMOVED lines=16> */
.L_x_19503:
[----:B------:R-:W-:-:S04]  /*2930*/  FSET.BF.EQ.FTZ.AND R0, R0, RZ, PT ;  /* 0x000000ff0000720a */ /* 0x000fc80003812000 */
[----:B------:R-:W-:-:S05]  /*2940*/  F2FP.BF16.F32.PACK_AB R0, RZ, R0 ;  /* 0x00000000ff00723e */ /* 0x000fca00000010ff */
[----:B------:R0:W-:Y:S01]  /*2950*/  STG.E.U16 desc[UR36][R2.64], R0 ;  /* 0x0000000002007986 */ /* 0x0001e2000c101524 */
[----:B------:R-:W-:Y:S05]  /*2960*/  BRA `(.L_x_19493) ;  /* 0x0000000400787947 */ /* 0x000fea0003800000 */
.L_x_19500:
        /* <DEDUP_REMOVED lines=10> */
.L_x_19509:
        /* <DEDUP_REMOVED lines=12> */
.L_x_19512:
[----:B------:R-:W-:-:S04]  /*2ad0*/  SHF.R.U32.HI R0, RZ, 0x14, R5 ;  /* 0x00000014ff007819 */ /* 0x000fc80000011605 */
[----:B------:R-:W-:-:S04]  /*2ae0*/  LOP3.LUT R0, R0, 0x1, RZ, 0xc0, !PT ;  /* 0x0000000100007812 */ /* 0x000fc800078ec0ff */
[----:B------:R-:W-:-:S04]  /*2af0*/  IADD3 R0, PT, PT, R5, 0x487ffff, R0 ;  /* 0x0487ffff05007810 */ /* 0x000fc80007ffe000 */
[----:B------:R-:W-:-:S04]  /*2b00*/  SHF.R.U32.HI R0, RZ, 0x14, R0 ;  /* 0x00000014ff007819 */ /* 0x000fc80000011600 */
[----:B------:R-:W-:-:S07]  /*2b10*/  LOP3.LUT R4, R0, 0xff, RZ, 0xc0, !PT ;  /* 0x000000ff00047812 */ /* 0x000fce00078ec0ff */
.L_x_19513:
[----:B------:R-:W-:-:S07]  /*2b20*/  PRMT R0, R4, 0x7610, R0 ;  /* 0x0000761004007816 */ /* 0x000fce0000000000 */
.L_x_19511:
[----:B------:R-:W-:Y:S05]  /*2b30*/  BSYNC.RECONVERGENT B0 ;  /* 0x0000000000007941 */ /* 0x000fea0003800200 */
.L_x_19510:
[----:B------:R4:W-:Y:S01]  /*2b40*/  STG.E.U8 desc[UR36][R2.64], R0 ;  /* 0x0000000002007986 */ /* 0x0009e2000c101124 */
[----:B------:R-:W-:Y:S05]  /*2b50*/  BRA `(.L_x_19493) ;  /* 0x0000000000fc7947 */ /* 0x000fea0003800000 */
.L_x_19508:
        /* <DEDUP_REMOVED lines=12> */
.L_x_19516:
[----:B------:R-:W-:-:S04]  /*2c20*/  SHF.R.U32.HI R0, RZ, 0x15, R5 ;  /* 0x00000015ff007819 */ /* 0x000fc80000011605 */
[----:B------:R-:W-:-:S04]  /*2c30*/  LOP3.LUT R0, R0, 0x1, RZ, 0xc0, !PT ;  /* 0x0000000100007812 */ /* 0x000fc800078ec0ff */
[----:B------:R-:W-:-:S04]  /*2c40*/  IADD3 R0, PT, PT, R5, 0x88fffff, R0 ;  /* 0x088fffff05007810 */ /* 0x000fc80007ffe000 */
[----:B------:R-:W-:-:S04]  /*2c50*/  SHF.R.U32.HI R0, RZ, 0x15, R0 ;  /* 0x00000015ff007819 */ /* 0x000fc80000011600 */
[----:B------:R-:W-:-:S07]  /*2c60*/  LOP3.LUT R4, R0, 0xff, RZ, 0xc0, !PT ;  /* 0x000000ff00047812 */ /* 0x000fce00078ec0ff */
.L_x_19517:
[----:B------:R-:W-:-:S07]  /*2c70*/  PRMT R0, R4, 0x7610, R0 ;  /* 0x0000761004007816 */ /* 0x000fce0000000000 */
.L_x_19515:
[----:B------:R-:W-:Y:S05]  /*2c80*/  BSYNC.RECONVERGENT B0 ;  /* 0x0000000000007941 */ /* 0x000fea0003800200 */
.L_x_19514:
[----:B------:R3:W-:Y:S01]  /*2c90*/  STG.E.U8 desc[UR36][R2.64], R0 ;  /* 0x0000000002007986 */ /* 0x0007e2000c101124 */
[----:B------:R-:W-:Y:S05]  /*2ca0*/  BRA `(.L_x_19493) ;  /* 0x0000000000a87947 */ /* 0x000fea0003800000 */
.L_x_19507:
[----:B------:R-:W-:-:S09]  /*2cb0*/  UISETP.NE.AND UP0, UPT, UR4, 0x1c, UPT ;  /* 0x0000001c0400788c */ /* 0x000fd2000bf05270 */
[----:B------:R-:W-:Y:S05]  /*2cc0*/  BRA.U !UP0, `(.L_x_19518) ;  /* 0x00000001089c7547 */ /* 0x000fea000b800000 */
[----:B------:R-:W-:-:S09]  /*2cd0*/  UISETP.NE.AND UP0, UPT, UR4, 0x1d, UPT ;  /* 0x0000001d0400788c */ /* 0x000fd2000bf05270 */
[----:B------:R-:W-:Y:S05]  /*2ce0*/  BRA.U !UP0, `(.L_x_19519) ;  /* 0x0000000108887547 */ /* 0x000fea000b800000 */
[----:B------:R-:W-:-:S09]  /*2cf0*/  UISETP.NE.AND UP0, UPT, UR4, 0x2c, UPT ;  /* 0x0000002c0400788c */ /* 0x000fd2000bf05270 */
[----:B------:R-:W-:Y:S05]  /*2d00*/  BRA.U !UP0, `(.L_x_19520) ;  /* 0x0000000108447547 */ /* 0x000fea000b800000 */
.L_x_19492:
        /* <DEDUP_REMOVED lines=16> */
.L_x_19521:
[----:B------:R-:W-:Y:S05]  /*2e10*/  BRA `(.L_x_19493) ;  /* 0x00000000004c7947 */ /* 0x000fea0003800000 */
.L_x_19520:
        /* <DEDUP_REMOVED lines=15> */
.L_x_19519:
[----:B------:R-:W-:-:S05]  /*2f10*/  IMAD.MOV.U32 R5, RZ, RZ, RZ ;  /* 0x000000ffff057224 */ /* 0x000fca00078e00ff */
[----:B------:R2:W-:Y:S01]  /*2f20*/  STG.E.64 desc[UR36][R2.64], R4 ;  /* 0x0000000402007986 */ /* 0x0005e2000c101b24 */
[----:B------:R-:W-:Y:S05]  /*2f30*/  BRA `(.L_x_19493) ;  /* 0x0000000000047947 */ /* 0x000fea0003800000 */
.L_x_19518:
[----:B------:R0:W-:Y:S02]  /*2f40*/  STG.E desc[UR36][R2.64], R4 ;  /* 0x0000000402007986 */ /* 0x0001e4000c101924 */
.L_x_19493:
[----:B------:R-:W-:Y:S05]  /*2f50*/  BSYNC.RECONVERGENT B6 ;  /* 0x0000000000067941 */ /* 0x000fea0003800200 */
.L_x_19487:
[----:B------:R-:W-:-:S07]  /*2f60*/  VIADD R17, R17, 0x80 ;  /* 0x0000008011117836 */ /* 0x000fce0000000000 */
.L_x_19456:
[----:B------:R-:W-:Y:S05]  /*2f70*/  BSYNC.RECONVERGENT B7 ;  /* 0x0000000000077941 */ /* 0x000fea0003800200 */
.L_x_19455:
        /* <DEDUP_REMOVED lines=307> */
.L_x_19524:
        /* <DEDUP_REMOVED lines=18> */
.L_x_19529:
[----:B------:R-:W2:Y:S02]  /*43d0*/  LDG.E.U8 R0, desc[UR36][R2.64] ;  /* 0x0000002402007981 */ /* 0x000ea4000c1e1100 */
[----:B--2---:R-:W-:Y:S01]  /*43e0*/  I2FP.F32.U32 R0, R0 ;  /* 0x0000000000007245 */ /* 0x004fe20000201000 */
[----:B------:R-:W-:Y:S06]  /*43f0*/  BRA `(.L_x_19531) ;  /* 0x0000000c00247947 */ /* 0x000fec0003800000 */
.L_x_19528:
        /* <DEDUP_REMOVED lines=9> */
.L_x_19533:
[----:B------:R-:W2:Y:S02]  /*4490*/  LDG.E R0, desc[UR36][R2.64] ;  /* 0x0000002402007981 */ /* 0x000ea4000c1e1900 */
[----:B--2---:R-:W-:Y:S01]  /*44a0*/  I2FP.F32.S32 R0, R0 ;  /* 0x0000000000007245 */ /* 0x004fe20000201400 */
[----:B------:R-:W-:Y:S06]  /*44b0*/  BRA `(.L_x_19531) ;  /* 0x0000000800f47947 */ /* 0x000fec0003800000 */
.L_x_19532:
[----:B------:R-:W2:Y:S02]  /*44c0*/  LDG.E.U16 R0, desc[UR36][R2.64] ;  /* 0x0000002402007981 */ /* 0x000ea4000c1e1500 */
[----:B--2---:R-:W2:Y:S01]  /*44d0*/  I2F.S16 R0, R0 ;  /* 0x0000000000007306 */ /* 0x004ea20000101400 */
[----:B------:R-:W-:Y:S05]  /*44e0*/  BRA `(.L_x_19531) ;  /* 0x0000000800e87947 */ /* 0x000fea0003800000 */
.L_x_19527:
        /* <DEDUP_REMOVED lines=8> */
.L_x_19535:
[----:B------:R-:W2:Y:S02]  /*4570*/  LDG.E.U16 R0, desc[UR36][R2.64] ;  /* 0x0000002402007981 */ /* 0x000ea4000c1e1500 */
[----:B--2---:R-:W-:Y:S01]  /*4580*/  HADD2.F32 R0, -RZ, R0.H0_H0 ;  /* 0x20000000ff007230 */ /* 0x004fe20000004100 */
[----:B------:R-:W-:Y:S06]  /*4590*/  BRA `(.L_x_19531) ;  /* 0x0000000800bc7947 */ /* 0x000fec0003800000 */
.L_x_19534:
        /* <DEDUP_REMOVED lines=8> */
.L_x_19537:
[----:B------:R-:W2:Y:S02]  /*4620*/  LDG.E.U16 R0, desc[UR36][R2.64] ;  /* 0x0000002402007981 */ /* 0x000ea4000c1e1500 */
[----:B--2---:R-:W-:Y:S01]  /*4630*/  HADD2.F32 R0, -RZ, R0.H0_H0 ;  /* 0x20000000ff007230 */ /* 0x004fe20000004100 */
[----:B------:R-:W-:Y:S06]  /*4640*/  BRA `(.L_x_19531) ;  /* 0x0000000800907947 */ /* 0x000fec0003800000 */
.L_x_19536:
[----:B------:R-:W2:Y:S01]  /*4650*/  LDG.E.64 R2, desc[UR36][R2.64] ;  /* 0x0000002402027981 */ /* 0x000ea2000c1e1b00 */
[----:B------:R-:W-:Y:S01]  /*4660*/  UMOV UR4, 0xf0000000 ;  /* 0xf000000000047882 */ /* 0x000fe20000000000 */
[----:B------:R-:W-:Y:S01]  /*4670*/  UMOV UR5, 0x380fffff ;  /* 0x380fffff00057882 */ /* 0x000fe20000000000 */
[----:B--2---:R-:W0:Y:S01]  /*4680*/  F2F.F32.F64 R0, R2 ;  /* 0x0000000200007310 */ /* 0x004e220000301000 */
[----:B------:R-:W-:-:S14]  /*4690*/  DSETP.GEU.AND P0, PT, |R2|, UR4, PT ;  /* 0x0000000402007e2a */ /* 0x000fdc000bf0e200 */
[----:B0-----:R-:W-:Y:S01]  /*46a0*/  @!P0 FMUL R0, R0, 1.175494350822287508e-38 ;  /* 0x0080000000008820 */ /* 0x001fe20000400000 */
[----:B------:R-:W-:Y:S06]  /*46b0*/  BRA `(.L_x_19531) ;  /* 0x0000000800747947 */ /* 0x000fec0003800000 */
.L_x_19526:
        /* <DEDUP_REMOVED lines=12> */
.L_x_19540:
[----:B------:R-:W2:Y:S01]  /*4780*/  LDG.E.64 R2, desc[UR36][R2.64] ;  /* 0x0000002402027981 */ /* 0x000ea2000c1e1b00 */
[----:B------:R-:W-:Y:S01]  /*4790*/  UMOV UR4, 0xf0000000 ;  /* 0xf000000000047882 */ /* 0x000fe20000000000 */
[----:B------:R-:W-:Y:S01]  /*47a0*/  UMOV UR5, 0x380fffff ;  /* 0x380fffff00057882 */ /* 0x000fe20000000000 */
[----:B--2---:R-:W0:Y:S01]  /*47b0*/  F2F.F32.F64 R0, R2 ;  /* 0x0000000200007310 */ /* 0x004e220000301000 */
[----:B------:R-:W-:-:S14]  /*47c0*/  DSETP.GEU.AND P0, PT, |R2|, UR4, PT ;  /* 0x0000000402007e2a */ /* 0x000fdc000bf0e200 */
[----:B0-----:R-:W-:Y:S01]  /*47d0*/  @!P0 FMUL R0, R0, 1.175494350822287508e-38 ;  /* 0x0080000000008820 */ /* 0x001fe20000400000 */
[----:B------:R-:W-:Y:S06]  /*47e0*/  BRA `(.L_x_19531) ;  /* 0x0000000800287947 */ /* 0x000fec0003800000 */
.L_x_19539:
        /* <DEDUP_REMOVED lines=25> */
.L_x_19542:
        /* <DEDUP_REMOVED lines=12> */
.L_x_19541:
[----:B------:R-:W2:Y:S02]  /*4a40*/  LDG.E.U16 R0, desc[UR36][R2.64] ;  /* 0x0000002402007981 */ /* 0x000ea4000c1e1500 */
[----:B--2---:R-:W-:Y:S01]  /*4a50*/  IMAD.U32 R0, R0, 0x10000, RZ ;  /* 0x0001000000007824 */ /* 0x004fe200078e00ff */
[----:B------:R-:W-:Y:S06]  /*4a60*/  BRA `(.L_x_19531) ;  /* 0x0000000400887947 */ /* 0x000fec0003800000 */
.L_x_19538:
        /* <DEDUP_REMOVED lines=11> */
.L_x_19545:
        /* <DEDUP_REMOVED lines=20> */
.L_x_19547:
[----:B------:R-:W-:Y:S05]  /*4c60*/  BSYNC.RECONVERGENT B0 ;  /* 0x0000000000007941 */ /* 0x000fea0003800200 */
.L_x_19546:
[----:B------:R-:W-:Y:S01]  /*4c70*/  IMAD.SHL.U32 R0, R0, 0x100000, RZ ;  /* 0x0010000000007824 */ /* 0x000fe200078e00ff */
[----:B------:R-:W-:-:S04]  /*4c80*/  LEA R2, R2, 0x3b800000, 0x17 ;  /* 0x3b80000002027811 */ /* 0x000fc800078eb8ff */
[----:B------:R-:W-:Y:S01]  /*4c90*/  LOP3.LUT R0, R2, R0, R7, 0xfe, !PT ;  /* 0x0000000002007212 */ /* 0x000fe200078efe07 */
[----:B------:R-:W-:Y:S06]  /*4ca0*/  BRA `(.L_x_19531) ;  /* 0x0000000000f87947 */ /* 0x000fec0003800000 */
.L_x_19544:
        /* <DEDUP_REMOVED lines=20> */
.L_x_19549:
[----:B------:R-:W-:Y:S05]  /*4df0*/  BSYNC.RECONVERGENT B0 ;  /* 0x0000000000007941 */ /* 0x000fea0003800200 */
.L_x_19548:
[----:B------:R-:W-:Y:S02]  /*4e00*/  SHF.L.U32 R0, R0, 0x15, RZ ;  /* 0x0000001500007819 */ /* 0x000fe400000006ff */
[----:B------:R-:W-:-:S04]  /*4e10*/  LEA R2, R2, 0x37800000, 0x17 ;  /* 0x3780000002027811 */ /* 0x000fc800078eb8ff */
[----:B------:R-:W-:Y:S01]  /*4e20*/  LOP3.LUT R0, R2, R0, R7, 0xfe, !PT ;  /* 0x0000000002007212 */ /* 0x000fe200078efe07 */
[----:B------:R-:W-:Y:S06]  /*4e30*/  BRA `(.L_x_19531) ;  /* 0x0000000000947947 */ /* 0x000fec0003800000 */
.L_x_19543:
        /* <DEDUP_REMOVED lines=14> */
.L_x_19530:
        /* <DEDUP_REMOVED lines=16> */
.L_x_19552:
[----:B------:R-:W-:Y:S01]  /*5020*/  IMAD.MOV.U32 R0, RZ, RZ, RZ ;  /* 0x000000ffff007224 */ /* 0x000fe200078e00ff */
[----:B------:R-:W-:Y:S06]  /*5030*/  BRA `(.L_x_19531) ;  /* 0x0000000000147947 */ /* 0x000fec0003800000 */
.L_x_19551:
[----:B------:R-:W2:Y:S02]  /*5040*/  LDG.E.64 R2, desc[UR36][R2.64] ;  /* 0x0000002402027981 */ /* 0x000ea4000c1e1b00 */
[----:B--2---:R0:W1:Y:S01]  /*5050*/  I2F.U64 R0, R2 ;  /* 0x0000000200007312 */ /* 0x0040620000301000 */
[----:B------:R-:W-:Y:S05]  /*5060*/  BRA `(.L_x_19531) ;  /* 0x0000000000087947 */ /* 0x000fea0003800000 */
.L_x_19550:
[----:B------:R-:W2:Y:S02]  /*5070*/  LDG.E R0, desc[UR36][R2.64] ;  /* 0x0000002402007981 */ /* 0x000ea4000c1e1900 */
[----:B--2---:R-:W-:-:S07]  /*5080*/  I2FP.F32.U32 R0, R0 ;  /* 0x0000000000007245 */ /* 0x004fce0000201000 */
.L_x_19531:
[----:B------:R-:W-:Y:S05]  /*5090*/  BSYNC.RECONVERGENT B6 ;  /* 0x0000000000067941 */ /* 0x000fea0003800200 */
.L_x_19525:
[----:B------:R-:W0:Y:S01]  /*50a0*/  LDCU.64 UR6, c[0x0][0x580] ;  /* 0x0000b000ff0677ac */ /* 0x000e220008000a00 */
[----:B-12-45:R-:W-:Y:S01]  /*50b0*/  FSETP.NEU.FTZ.AND P0, PT, R0, RZ, PT ;  /* 0x000000ff0000720b */ /* 0x036fe20003f1d000 */
[----:B------:R-:W-:Y:S01]  /*50c0*/  BSSY.RECONVERGENT B6, `(.L_x_19553) ;  /* 0x00000d4000067945 */ /* 0x000fe20003800200 */
[----:B------:R-:W-:Y:S02]  /*50d0*/  UPRMT UR4, UR42, 0x9910, URZ ;  /* 0x000099102a047896 */ /* 0x000fe400080000ff */
[----:B------:R-:W-:Y:S02]  /*50e0*/  SEL R4, RZ, 0x1, P0 ;  /* 0x00000001ff047807 */ /* 0x000fe40000000000 */
        /* <DEDUP_REMOVED lines=14> */
.L_x_19557:
[----:B------:R0:W-:Y:S01]  /*51d0*/  STG.E.U8 desc[UR36][R2.64], R4 ;  /* 0x0000000402007986 */ /* 0x0001e2000c101124 */
[----:B------:R-:W-:Y:S05]  /*51e0*/  BRA `(.L_x_19559) ;  /* 0x0000000c00047947 */ /* 0x000fea0003800000 */
.L_x_19556:
        /* <DEDUP_REMOVED lines=9> */
.L_x_19561:
[----:B------:R0:W-:Y:S01]  /*5280*/  STG.E desc[UR36][R2.64], R4 ;  /* 0x0000000402007986 */ /* 0x0001e2000c101924 */
[----:B------:R-:W-:Y:S05]  /*5290*/  BRA `(.L_x_19559) ;  /* 0x0000000800d87947 */ /* 0x000fea0003800000 */
.L_x_19560:
[----:B------:R0:W-:Y:S01]  /*52a0*/  STG.E.U16 desc[UR36][R2.64], R4 ;  /* 0x0000000402007986 */ /* 0x0001e2000c101524 */
[----:B------:R-:W-:Y:S05]  /*52b0*/  BRA `(.L_x_19559) ;  /* 0x0000000800d07947 */ /* 0x000fea0003800000 */
.L_x_19555:
        /* <DEDUP_REMOVED lines=9> */
.L_x_19563:
[----:B------:R-:W-:-:S04]  /*5350*/  FSET.BF.EQ.FTZ.AND R0, R0, RZ, PT ;  /* 0x000000ff0000720a */ /* 0x000fc80003812000 */
[----:B------:R-:W-:-:S05]  /*5360*/  F2FP.F16.F32.PACK_AB R0, RZ, R0 ;  /* 0x00000000ff00723e */ /* 0x000fca00000000ff */
[----:B------:R0:W-:Y:S01]  /*5370*/  STG.E.U16 desc[UR36][R2.64], R0 ;  /* 0x0000000002007986 */ /* 0x0001e2000c101524 */
[----:B------:R-:W-:Y:S05]  /*5380*/  BRA `(.L_x_19559) ;  /* 0x00000008009c7947 */ /* 0x000fea0003800000 */
.L_x_19562:
        /* <DEDUP_REMOVED lines=10> */
.L_x_19565:
[----:B------:R-:W-:-:S04]  /*5430*/  FSET.BF.EQ.FTZ.AND R0, R0, RZ, PT ;  /* 0x000000ff0000720a */ /* 0x000fc80003812000 */
[----:B------:R-:W-:-:S04]  /*5440*/  F2FP.F16.F32.PACK_AB R5, RZ, R0 ;  /* 0x00000000ff05723e */ /* 0x000fc800000000ff */
[----:B------:R-:W-:-:S05]  /*5450*/  PRMT R5, R5, 0x5410, RZ ;  /* 0x0000541005057816 */ /* 0x000fca00000000ff */
[----:B------:R0:W-:Y:S01]  /*5460*/  STG.E desc[UR36][R2.64], R5 ;  /* 0x0000000502007986 */ /* 0x0001e2000c101924 */
[----:B------:R-:W-:Y:S05]  /*5470*/  BRA `(.L_x_19559) ;  /* 0x0000000800607947 */ /* 0x000fea0003800000 */
.L_x_19564:
[----:B------:R-:W-:Y:S01]  /*5480*/  FSEL R5, RZ, 1.875, P0 ;  /* 0x3ff00000ff057808 */ /* 0x000fe20000000000 */
[----:B------:R-:W-:-:S05]  /*5490*/  IMAD.MOV.U32 R4, RZ, RZ, RZ ;  /* 0x000000ffff047224 */ /* 0x000fca00078e00ff */
[----:B------:R0:W-:Y:S01]  /*54a0*/  STG.E.64 desc[UR36][R2.64], R4 ;  /* 0x0000000402007986 */ /* 0x0001e2000c101b24 */
[----:B------:R-:W-:Y:S05]  /*54b0*/  BRA `(.L_x_19559) ;  /* 0x0000000800507947 */ /* 0x000fea0003800000 */
.L_x_19554:
        /* <DEDUP_REMOVED lines=12> */
.L_x_19569:
        /* <DEDUP_REMOVED lines=17> */
.L_x_19571:
[----:B------:R-:W-:Y:S05]  /*5690*/  BSYNC.RECONVERGENT B0 ;  /* 0x0000000000007941 */ /* 0x000fea0003800200 */
.L_x_19570:
[----:B------:R0:W-:Y:S01]  /*56a0*/  STG.E.U8 desc[UR36][R2.64], R0 ;  /* 0x0000000002007986 */ /* 0x0001e2000c101124 */
[----:B------:R-:W-:Y:S05]  /*56b0*/  BRA `(.L_x_19559) ;  /* 0x0000000400d07947 */ /* 0x000fea0003800000 */
.L_x_19568:
        /* <DEDUP_REMOVED lines=17> */
.L_x_19573:
[----:B------:R-:W-:Y:S05]  /*57d0*/  BSYNC.RECONVERGENT B0 ;  /* 0x0000000000007941 */ /* 0x000fea0003800200 */
.L_x_19572:
[----:B------:R0:W-:Y:S01]  /*57e0*/  STG.E.U8 desc[UR36][R2.64], R0 ;  /* 0x0000000002007986 */ /* 0x0001e2000c101124 */
[----:B------:R-:W-:Y:S05]  /*57f0*/  BRA `(.L_x_19559) ;  /* 0x0000000400807947 */ /* 0x000fea0003800000 */
.L_x_19567:
        /* <DEDUP_REMOVED lines=21> */
.L_x_19575:
[----:B------:R-:W-:-:S05]  /*5950*/  IMAD.MOV.U32 R5, RZ, RZ, RZ ;  /* 0x000000ffff057224 */ /* 0x000fca00078e00ff */
[----:B------:R0:W-:Y:S01]  /*5960*/  STG.E.64 desc[UR36][R2.64], R4 ;  /* 0x0000000402007986 */ /* 0x0001e2000c101b24 */
[----:B------:R-:W-:Y:S05]  /*5970*/  BRA `(.L_x_19559) ;  /* 0x0000000400207947 */ /* 0x000fea0003800000 */
.L_x_19574:
[----:B------:R0:W-:Y:S01]  /*5980*/  STG.E desc[UR36][R2.64], R4 ;  /* 0x0000000402007986 */ /* 0x0001e2000c101924 */
[----:B------:R-:W-:Y:S05]  /*5990*/  BRA `(.L_x_19559) ;  /* 0x0000000400187947 */ /* 0x000fea0003800000 */
.L_x_19566:
        /* <DEDUP_REMOVED lines=8> */
.L_x_19577:
[----:B------:R-:W-:Y:S01]  /*5a20*/  HFMA2 R4, -RZ, RZ, 0, 0 ;  /* 0x00000000ff047431 */ /* 0x000fe200000001ff */
[----:B------:R-:W-:Y:S02]  /*5a30*/  FSEL R5, RZ, 1.875, P0 ;  /* 0x3ff00000ff057808 */ /* 0x000fe40000000000 */
[----:B------:R-:W-:-:S05]  /*5a40*/  CS2R R6, SRZ ;  /* 0x0000000000067805 */ /* 0x000fca000001ff00 */
[----:B------:R0:W-:Y:S01]  /*5a50*/  STG.E.128 desc[UR36][R2.64], R4 ;  /* 0x0000000402007986 */ /* 0x0001e2000c101d24 */
[----:B------:R-:W-:Y:S05]  /*5a60*/  BRA `(.L_x_19559) ;  /* 0x0000000000e47947 */ /* 0x000fea0003800000 */
.L_x_19576:
[----:B------:R-:W-:-:S09]  /*5a70*/  UISETP.NE.AND UP0, UPT, UR4, 0xf, UPT ;  /* 0x0000000f0400788c */ /* 0x000fd2000bf05270 */
[----:B------:R-:W-:Y:S05]  /*5a80*/  BRA.U !UP0, `(.L_x_19578) ;  /* 0x0000000108d07547 */ /* 0x000fea000b800000 */
[----:B------:R-:W-:-:S09]  /*5a90*/  UISETP.NE.AND UP0, UPT, UR4, 0x17, UPT ;  /* 0x000000170400788c */ /* 0x000fd2000bf05270 */
[----:B------:R-:W-:Y:S05]  /*5aa0*/  BRA.U !UP0, `(.L_x_19579) ;  /* 0x0000000108847547 */ /* 0x000fea000b800000 */
[----:B------:R-:W-:-:S09]  /*5ab0*/  UISETP.NE.AND UP0, UPT, UR4, 0x18, UPT ;  /* 0x000000180400788c */ /* 0x000fd2000bf05270 */
[----:B------:R-:W-:Y:S05]  /*5ac0*/  BRA.U !UP0, `(.L_x_19580) ;  /* 0x0000000108447547 */ /* 0x000fea000b800000 */
.L_x_19558:
        /* <DEDUP_REMOVED lines=16> */
.L_x_19581:
[----:B------:R-:W-:Y:S05]  /*5bd0*/  BRA `(.L_x_19559) ;  /* 0x0000000000887947 */ /* 0x000fea0003800000 */
.L_x_19580:
        /* <DEDUP_REMOVED lines=11> */
.L_x_19583:
[----:B------:R-:W-:Y:S05]  /*5c90*/  BSYNC.RECONVERGENT B0 ;  /* 0x0000000000007941 */ /* 0x000fea0003800200 */
.L_x_19582:
[----:B------:R1:W-:Y:S01]  /*5ca0*/  STG.E.U8 desc[UR36][R2.64], R5 ;  /* 0x0000000502007986 */ /* 0x0003e2000c101124 */
[----:B------:R-:W-:Y:S05]  /*5cb0*/  BRA `(.L_x_19559) ;  /* 0x0000000000507947 */ /* 0x000fea0003800000 */
.L_x_19579:
        /* <DEDUP_REMOVED lines=12> */
.L_x_19584:
[----:B------:R-:W-:Y:S01]  /*5d80*/  IMAD.MOV.U32 R5, RZ, RZ, 0x7f ;  /* 0x0000007fff057424 */ /* 0x000fe200078e00ff */
[----:B------:R-:W-:-:S04]  /*5d90*/  ISETP.GT.U32.AND P0, PT, R7, 0x7f800000, PT ;  /* 0x7f8000000700780c */ /* 0x000fc80003f04070 */
[----:B------:R-:W-:-:S05]  /*5da0*/  SEL R5, R5, 0x7c, P0 ;  /* 0x0000007c05057807 */ /* 0x000fca0000000000 */
[----:B------:R2:W-:Y:S01]  /*5db0*/  STG.E.U8 desc[UR36][R2.64], R5 ;  /* 0x0000000502007986 */ /* 0x0005e2000c101124 */
[----:B------:R-:W-:Y:S05]  /*5dc0*/  BRA `(.L_x_19559) ;  /* 0x00000000000c7947 */ /* 0x000fea0003800000 */
.L_x_19578:
[----:B------:R-:W-:-:S04]  /*5dd0*/  FSET.BF.EQ.FTZ.AND R0, R0, RZ, PT ;  /* 0x000000ff0000720a */ /* 0x000fc80003812000 */
[----:B------:R-:W-:-:S05]  /*5de0*/  F2FP.BF16.F32.PACK_AB R0, RZ, R0 ;  /* 0x00000000ff00723e */ /* 0x000fca00000010ff */
[----:B------:R0:W-:Y:S02]  /*5df0*/  STG.E.U16 desc[UR36][R2.64], R0 ;  /* 0x0000000002007986 */ /* 0x0001e4000c101524 */
.L_x_19559:
[----:B------:R-:W-:Y:S05]  /*5e00*/  BSYNC.RECONVERGENT B6 ;  /* 0x0000000000067941 */ /* 0x000fea0003800200 */
.L_x_19553:
[----:B------:R-:W-:-:S07]  /*5e10*/  IADD3 R17, PT, PT, R17, 0x80, RZ ;  /* 0x0000008011117810 */ /* 0x000fce0007ffe0ff */
.L_x_19523:
[----:B------:R-:W-:Y:S05]  /*5e20*/  BSYNC.RECONVERGENT B7 ;  /* 0x0000000000077941 */ /* 0x000fea0003800200 */
.L_x_19522:
        /* <DEDUP_REMOVED lines=307> */
.L_x_19587:
        /* <DEDUP_REMOVED lines=18> */
.L_x_19592:
[----:B------:R-:W2:Y:S02]  /*7280*/  LDG.E.U8 R0, desc[UR36][R2.64] ;  /* 0x0000002402007981 */ /* 0x000ea4000c1e1100 */
[----:B--2---:R-:W-:Y:S01]  /*7290*/  I2FP.F32.U32 R0, R0 ;  /* 0x0000000000007245 */ /* 0x004fe20000201000 */
[----:B------:R-:W-:Y:S06]  /*72a0*/  BRA `(.L_x_19594) ;  /* 0x0000000c00247947 */ /* 0x000fec0003800000 */
.L_x_19591:
        /* <DEDUP_REMOVED lines=9> */
.L_x_19596:
[----:B------:R-:W2:Y:S02]  /*7340*/  LDG.E R0, desc[UR36][R2.64] ;  /* 0x0000002402007981 */ /* 0x000ea4000c1e1900 */
[----:B--2---:R-:W-:Y:S01]  /*7350*/  I2FP.F32.S32 R0, R0 ;  /* 0x0000000000007245 */ /* 0x004fe20000201400 */
[----:B------:R-:W-:Y:S06]  /*7360*/  BRA `(.L_x_19594) ;  /* 0x0000000800f47947 */ /* 0x000fec0003800000 */
.L_x_19595:
[----:B------:R-:W2:Y:S02]  /*7370*/  LDG.E.U16 R0, desc[UR36][R2.64] ;  /* 0x0000002402007981 */ /* 0x000ea4000c1e1500 */
[----:B--2---:R-:W0:Y:S01]  /*7380*/  I2F.S16 R0, R0 ;  /* 0x0000000000007306 */ /* 0x004e220000101400 */
[----:B------:R-:W-:Y:S05]  /*7390*/  BRA `(.L_x_19594) ;  /* 0x0000000800e87947 */ /* 0x000fea0003800000 */
.L_x_19590:
        /* <DEDUP_REMOVED lines=8> */
.L_x_19598:
[----:B------:R-:W2:Y:S02]  /*7420*/  LDG.E.U16 R0, desc[UR36][R2.64] ;  /* 0x0000002402007981 */ /* 0x000ea4000c1e1500 */
[----:B--2---:R-:W-:Y:S01]  /*7430*/  HADD2.F32 R0, -RZ, R0.H0_H0 ;  /* 0x20000000ff007230 */ /* 0x004fe20000004100 */
[----:B------:R-:W-:Y:S06]  /*7440*/  BRA `(.L_x_19594) ;  /* 0x0000000800bc7947 */ /* 0x000fec0003800000 */
.L_x_19597:
        /* <DEDUP_REMOVED lines=8> */
.L_x_19600:
[----:B------:R-:W2:Y:S02]  /*74d0*/  LDG.E.U16 R0, desc[UR36][R2.64] ;  /* 0x0000002402007981 */ /* 0x000ea4000c1e1500 */
[----:B--2---:R-:W-:Y:S01]  /*74e0*/  HADD2.F32 R0, -RZ, R0.H0_H0 ;  /* 0x20000000ff007230 */ /* 0x004fe20000004100 */
[----:B------:R-:W-:Y:S06]  /*74f0*/  BRA `(.L_x_19594) ;  /* 0x0000000800907947 */ /* 0x000fec0003800000 */
.L_x_19599:
[----:B------:R-:W2:Y:S01]  /*7500*/  LDG.E.64 R2, desc[UR36][R2.64] ;  /* 0x0000002402027981 */ /* 0x000ea2000c1e1b00 */
[----:B------:R-:W-:Y:S01]  /*7510*/  UMOV UR4, 0xf0000000 ;  /* 0xf000000000047882 */ /* 0x000fe20000000000 */
[----:B------:R-:W-:Y:S01]  /*7520*/  UMOV UR5, 0x380fffff ;  /* 0x380fffff00057882 */ /* 0x000fe20000000000 */
[----:B--2---:R-:W0:Y:S01]  /*7530*/  F2F.F32.F64 R0, R2 ;  /* 0x0000000200007310 */ /* 0x004e220000301000 */
[----:B------:R-:W-:-:S14]  /*7540*/  DSETP.GEU.AND P0, PT, |R2|, UR4, PT ;  /* 0x0000000402007e2a */ /* 0x000fdc000bf0e200 */
[----:B0-----:R-:W-:Y:S01]  /*7550*/  @!P0 FMUL R0, R0, 1.175494350822287508e-38 ;  /* 0x0080000000008820 */ /* 0x001fe20000400000 */
[----:B------:R-:W-:Y:S06]  /*7560*/  BRA `(.L_x_19594) ;  /* 0x0000000800747947 */ /* 0x000fec0003800000 */
.L_x_19589:
        /* <DEDUP_REMOVED lines=12> */
.L_x_19603:
[----:B------:R-:W2:Y:S01]  /*7630*/  LDG.E.64 R2, desc[UR36][R2.64] ;  /* 0x0000002402027981 */ /* 0x000ea2000c1e1b00 */
[----:B------:R-:W-:Y:S01]  /*7640*/  UMOV UR4, 0xf0000000 ;  /* 0xf000000000047882 */ /* 0x000fe20000000000 */
[----:B------:R-:W-:Y:S01]  /*7650*/  UMOV UR5, 0x380fffff ;  /* 0x380fffff00057882 */ /* 0x000fe20000000000 */
[----:B--2---:R-:W0:Y:S01]  /*7660*/  F2F.F32.F64 R0, R2 ;  /* 0x0000000200007310 */ /* 0x004e220000301000 */
[----:B------:R-:W-:-:S14]  /*7670*/  DSETP.GEU.AND P0, PT, |R2|, UR4, PT ;  /* 0x0000000402007e2a */ /* 0x000fdc000bf0e200 */
[----:B0-----:R-:W-:Y:S01]  /*7680*/  @!P0 FMUL R0, R0, 1.175494350822287508e-38 ;  /* 0x0080000000008820 */ /* 0x001fe20000400000 */
[----:B------:R-:W-:Y:S06]  /*7690*/  BRA `(.L_x_19594) ;  /* 0x0000000800287947 */ /* 0x000fec0003800000 */
.L_x_19602:
        /* <DEDUP_REMOVED lines=25> */
.L_x_19605:
        /* <DEDUP_REMOVED lines=12> */
.L_x_19604:
[----:B------:R-:W2:Y:S02]  /*78f0*/  LDG.E.U16 R0, desc[UR36][R2.64] ;  /* 0x0000002402007981 */ /* 0x000ea4000c1e1500 */
[----:B--2---:R-:W-:Y:S01]  /*7900*/  SHF.L.U32 R0, R0, 0x10, RZ ;  /* 0x0000001000007819 */ /* 0x004fe200000006ff */
[----:B------:R-:W-:Y:S06]  /*7910*/  BRA `(.L_x_19594) ;  /* 0x0000000400887947 */ /* 0x000fec0003800000 */
.L_x_19601:
        /* <DEDUP_REMOVED lines=11> */
.L_x_19608:
        /* <DEDUP_REMOVED lines=20> */
.L_x_19610:
[----:B------:R-:W-:Y:S05]  /*7b10*/  BSYNC.RECONVERGENT B0 ;  /* 0x0000000000007941 */ /* 0x000fea0003800200 */
.L_x_19609:
[----:B------:R-:W-:Y:S01]  /*7b20*/  IMAD.SHL.U32 R0, R0, 0x100000, RZ ;  /* 0x0010000000007824 */ /* 0x000fe200078e00ff */
[----:B------:R-:W-:-:S04]  /*7b30*/  LEA R2, R2, 0x3b800000, 0x17 ;  /* 0x3b80000002027811 */ /* 0x000fc800078eb8ff */
[----:B------:R-:W-:Y:S01]  /*7b40*/  LOP3.LUT R0, R2, R0, R7, 0xfe, !PT ;  /* 0x0000000002007212 */ /* 0x000fe200078efe07 */
[----:B------:R-:W-:Y:S06]  /*7b50*/  BRA `(.L_x_19594) ;  /* 0x0000000000f87947 */ /* 0x000fec0003800000 */
.L_x_19607:
        /* <DEDUP_REMOVED lines=20> */
.L_x_19612:
[----:B------:R-:W-:Y:S05]  /*7ca0*/  BSYNC.RECONVERGENT B0 ;  /* 0x0000000000007941 */ /* 0x000fea0003800200 */
.L_x_19611:
[----:B------:R-:W-:Y:S01]  /*7cb0*/  IMAD.SHL.U32 R0, R0, 0x200000, RZ ;  /* 0x0020000000007824 */ /* 0x000fe200078e00ff */
[----:B------:R-:W-:-:S04]  /*7cc0*/  LEA R2, R2, 0x37800000, 0x17 ;  /* 0x3780000002027811 */ /* 0x000fc800078eb8ff */
[----:B------:R-:W-:Y:S01]  /*7cd0*/  LOP3.LUT R0, R2, R0, R7, 0xfe, !PT ;  /* 0x0000000002007212 */ /* 0x000fe200078efe07 */
[----:B------:R-:W-:Y:S06]  /*7ce0*/  BRA `(.L_x_19594) ;  /* 0x0000000000947947 */ /* 0x000fec0003800000 */
.L_x_19606:
        /* <DEDUP_REMOVED lines=14> */
.L_x_19593:
        /* <DEDUP_REMOVED lines=16> */
.L_x_19615:
[----:B------:R-:W-:Y:S01]  /*7ed0*/  IMAD.MOV.U32 R0, RZ, RZ, RZ ;  /* 0x000000ffff007224 */ /* 0x000fe200078e00ff */
[----:B------:R-:W-:Y:S06]  /*7ee0*/  BRA `(.L_x_19594) ;  /* 0x0000000000147947 */ /* 0x000fec0003800000 */
.L_x_19614:
[----:B------:R-:W2:Y:S02]  /*7ef0*/  LDG.E.64 R2, desc[UR36][R2.64] ;  /* 0x0000002402027981 */ /* 0x000ea4000c1e1b00 */
[----:B--2---:R0:W1:Y:S01]  /*7f00*/  I2F.U64 R0, R2 ;  /* 0x0000000200007312 */ /* 0x0040620000301000 */
[----:B------:R-:W-:Y:S05]  /*7f10*/  BRA `(.L_x_19594) ;  /* 0x0000000000087947 */ /* 0x000fea0003800000 */
.L_x_19613:
[----:B------:R-:W2:Y:S02]  /*7f20*/  LDG.E R0, desc[UR36][R2.64] ;  /* 0x0000002402007981 */ /* 0x000ea4000c1e1900 */
[----:B--2---:R-:W-:-:S07]  /*7f30*/  I2FP.F32.U32 R0, R0 ;  /* 0x0000000000007245 */ /* 0x004fce0000201000 */
.L_x_19594:
[----:B------:R-:W-:Y:S05]  /*7f40*/  BSYNC.RECONVERGENT B6 ;  /* 0x0000000000067941 */ /* 0x000fea0003800200 */
.L_x_19588:
        /* <DEDUP_REMOVED lines=19> */
.L_x_19620:
[----:B------:R0:W-:Y:S01]  /*8080*/  STG.E.U8 desc[UR36][R2.64], R4 ;  /* 0x0000000402007986 */ /* 0x0001e2000c101124 */
[----:B------:R-:W-:Y:S05]  /*8090*/  BRA `(.L_x_19622) ;  /* 0x0000000c00047947 */ /* 0x000fea0003800000 */
.L_x_19619:
        /* <DEDUP_REMOVED lines=9> */
.L_x_19624:
[----:B------:R0:W-:Y:S01]  /*8130*/  STG.E desc[UR36][R2.64], R4 ;  /* 0x0000000402007986 */ /* 0x0001e2000c101924 */
[----:B------:R-:W-:Y:S05]  /*8140*/  BRA `(.L_x_19622) ;  /* 0x0000000800d87947 */ /* 0x000fea0003800000 */
.L_x_19623:
[----:B------:R0:W-:Y:S01]  /*8150*/  STG.E.U16 desc[UR36][R2.64], R4 ;  /* 0x0000000402007986 */ /* 0x0001e2000c101524 */
[----:B------:R-:W-:Y:S05]  /*8160*/  BRA `(.L_x_19622) ;  /* 0x0000000800d07947 */ /* 0x000fea0003800000 */
.L_x_19618:
        /* <DEDUP_REMOVED lines=9> */
.L_x_19626:
[----:B------:R-:W-:-:S04]  /*8200*/  FSET.BF.EQ.FTZ.AND R0, R0, RZ, PT ;  /* 0x000000ff0000720a */ /* 0x000fc80003812000 */
[----:B------:R-:W-:-:S05]  /*8210*/  F2FP.F16.F32.PACK_AB R0, RZ, R0 ;  /* 0x00000000ff00723e */ /* 0x000fca00000000ff */
[----:B------:R0:W-:Y:S01]  /*8220*/  STG.E.U16 desc[UR36][R2.64], R0 ;  /* 0x0000000002007986 */ /* 0x0001e2000c101524 */
[----:B------:R-:W-:Y:S05]  /*8230*/  BRA `(.L_x_19622) ;  /* 0x00000008009c7947 */ /* 0x000fea0003800000 */
.L_x_19625:
        /* <DEDUP_REMOVED lines=10> */
.L_x_19628:
[----:B------:R-:W-:-:S04]  /*82e0*/  FSET.BF.EQ.FTZ.AND R0, R0, RZ, PT ;  /* 0x000000ff0000720a */ /* 0x000fc80003812000 */
[----:B------:R-:W-:-:S04]  /*82f0*/  F2FP.F16.F32.PACK_AB R5, RZ, R0 ;  /* 0x00000000ff05723e */ /* 0x000fc800000000ff */
[----:B------:R-:W-:-:S05]  /*8300*/  PRMT R5, R5, 0x5410, RZ ;  /* 0x0000541005057816 */ /* 0x000fca00000000ff */
[----:B------:R0:W-:Y:S01]  /*8310*/  STG.E desc[UR36][R2.64], R5 ;  /* 0x0000000502007986 */ /* 0x0001e2000c101924 */
[----:B------:R-:W-:Y:S05]  /*8320*/  BRA `(.L_x_19622) ;  /* 0x0000000800607947 */ /* 0x000fea0003800000 */
.L_x_19627:
[----:B------:R-:W-:Y:S02]  /*8330*/  FSEL R5, RZ, 1.875, P0 ;  /* 0x3ff00000ff057808 */ /* 0x000fe40000000000 */
[----:B------:R-:W-:-:S05]  /*8340*/  MOV R4, RZ ;  /* 0x000000ff00047202 */ /* 0x000fca0000000f00 */
[----:B------:R0:W-:Y:S01]  /*8350*/  STG.E.64 desc[UR36][R2.64], R4 ;  /* 0x0000000402007986 */ /* 0x0001e2000c101b24 */
[----:B------:R-:W-:Y:S05]  /*8360*/  BRA `(.L_x_19622) ;  /* 0x0000000800507947 */ /* 0x000fea0003800000 */
.L_x_19617:
        /* <DEDUP_REMOVED lines=12> */
.L_x_19632:
        /* <DEDUP_REMOVED lines=17> */
.L_x_19634:
[----:B------:R-:W-:Y:S05]  /*8540*/  BSYNC.RECONVERGENT B0 ;  /* 0x0000000000007941 */ /* 0x000fea0003800200 */
.L_x_19633:
[----:B------:R0:W-:Y:S01]  /*8550*/  STG.E.U8 desc[UR36][R2.64], R0 ;  /* 0x0000000002007986 */ /* 0x0001e2000c101124 */
[----:B------:R-:W-:Y:S05]  /*8560*/  BRA `(.L_x_19622) ;  /* 0x0000000400d07947 */ /* 0x000fea0003800000 */
.L_x_19631:
        /* <DEDUP_REMOVED lines=17> */
.L_x_19636:
[----:B------:R-:W-:Y:S05]  /*8680*/  BSYNC.RECONVERGENT B0 ;  /* 0x0000000000007941 */ /* 0x000fea0003800200 */
.L_x_19635:
[----:B------:R0:W-:Y:S01]  /*8690*/  STG.E.U8 desc[UR36][R2.64], R0 ;  /* 0x0000000002007986 */ /* 0x0001e2000c101124 */
[----:B------:R-:W-:Y:S05]  /*86a0*/  BRA `(.L_x_19622) ;  /* 0x0000000400807947 */ /* 0x000fea0003800000 */
.L_x_19630:
        /* <DEDUP_REMOVED lines=21> */
.L_x_19638:
[----:B------:R-:W-:-:S05]  /*8800*/  HFMA2 R5, -RZ, RZ, 0, 0 ;  /* 0x00000000ff057431 */ /* 0x000fca00000001ff */
[----:B------:R0:W-:Y:S01]  /*8810*/  STG.E.64 desc[UR36][R2.64], R4 ;  /* 0x0000000402007986 */ /* 0x0001e2000c101b24 */
[----:B------:R-:W-:Y:S05]  /*8820*/  BRA `(.L_x_19622) ;  /* 0x0000000400207947 */ /* 0x000fea0003800000 */
.L_x_19637:
[----:B------:R0:W-:Y:S01]  /*8830*/  STG.E desc[UR36][R2.64], R4 ;  /* 0x0000000402007986 */ /* 0x0001e2000c101924 */
[----:B------:R-:W-:Y:S05]  /*8840*/  BRA `(.L_x_19622) ;  /* 0x0000000400187947 */ /* 0x000fea0003800000 */
.L_x_19629:
        /* <DEDUP_REMOVED lines=8> */
.L_x_19640:
[----:B------:R-:W-:Y:S02]  /*88d0*/  FSEL R5, RZ, 1.875, P0 ;  /* 0x3ff00000ff057808 */ /* 0x000fe40000000000 */
[----:B------:R-:W-:Y:S01]  /*88e0*/  CS2R R6, SRZ ;  /* 0x0000000000067805 */ /* 0x000fe2000001ff00 */
[----:B------:R-:W-:-:S05]  /*88f0*/  IMAD.MOV.U32 R4, RZ, RZ, RZ ;  /* 0x000000ffff047224 */ /* 0x000fca00078e00ff */
[----:B------:R4:W-:Y:S01]  /*8900*/  STG.E.128 desc[UR36][R2.64], R4 ;  /* 0x0000000402007986 */ /* 0x0009e2000c101d24 */
[----:B------:R-:W-:Y:S05]  /*8910*/  BRA `(.L_x_19622) ;  /* 0x0000000000e47947 */ /* 0x000fea0003800000 */
.L_x_19639:
[----:B------:R-:W-:-:S09]  /*8920*/  UISETP.NE.AND UP0, UPT, UR4, 0xf, UPT ;  /* 0x0000000f0400788c */ /* 0x000fd2000bf05270 */
[----:B------:R-:W-:Y:S05]  /*8930*/  BRA.U !UP0, `(.L_x_19641) ;  /* 0x0000000108d07547 */ /* 0x000fea000b800000 */
[----:B------:R-:W-:-:S09]  /*8940*/  UISETP.NE.AND UP0, UPT, UR4, 0x17, UPT ;  /* 0x000000170400788c */ /* 0x000fd2000bf05270 */
[----:B------:R-:W-:Y:S05]  /*8950*/  BRA.U !UP0, `(.L_x_19642) ;  /* 0x0000000108847547 */ /* 0x000fea000b800000 */
[----:B------:R-:W-:-:S09]  /*8960*/  UISETP.NE.AND UP0, UPT, UR4, 0x18, UPT ;  /* 0x000000180400788c */ /* 0x000fd2000bf05270 */
[----:B------:R-:W-:Y:S05]  /*8970*/  BRA.U !UP0, `(.L_x_19643) ;  /* 0x0000000108447547 */ /* 0x000fea000b800000 */
.L_x_19621:
        /* <DEDUP_REMOVED lines=16> */
.L_x_19644:
[----:B------:R-:W-:Y:S05]  /*8a80*/  BRA `(.L_x_19622) ;  /* 0x0000000000887947 */ /* 0x000fea0003800000 */
.L_x_19643:
        /* <DEDUP_REMOVED lines=11> */
.L_x_19646:
[----:B------:R-:W-:Y:S05]  /*8b40*/  BSYNC.RECONVERGENT B0 ;  /* 0x0000000000007941 */ /* 0x000fea0003800200 */
.L_x_19645:
[----:B------:R1:W-:Y:S01]  /*8b50*/  STG.E.U8 desc[UR36][R2.64], R5 ;  /* 0x0000000502007986 */ /* 0x0003e2000c101124 */
[----:B------:R-:W-:Y:S05]  /*8b60*/  BRA `(.L_x_19622) ;  /* 0x0000000000507947 */ /* 0x000fea0003800000 */
.L_x_19642:
        /* <DEDUP_REMOVED lines=12> */
.L_x_19647:
[----:B------:R-:W-:Y:S02]  /*8c30*/  ISETP.GT.U32.AND P0, PT, R7, 0x7f800000, PT ;  /* 0x7f8000000700780c */ /* 0x000fe40003f04070 */
[----:B------:R-:W-:-:S04]  /*8c40*/  MOV R5, 0x7f ;  /* 0x0000007f00057802 */ /* 0x000fc80000000f00 */
[----:B------:R-:W-:-:S05]  /*8c50*/  SEL R5, R5, 0x7c, P0 ;  /* 0x0000007c05057807 */ /* 0x000fca0000000000 */
[----:B------:R2:W-:Y:S01]  /*8c60*/  STG.E.U8 desc[UR36][R2.64], R5 ;  /* 0x0000000502007986 */ /* 0x0005e2000c101124 */
[----:B------:R-:W-:Y:S05]  /*8c70*/  BRA `(.L_x_19622) ;  /* 0x00000000000c7947 */ /* 0x000fea0003800000 */
.L_x_19641:
[----:B------:R-:W-:-:S04]  /*8c80*/  FSET.BF.EQ.FTZ.AND R0, R0, RZ, PT ;  /* 0x000000ff0000720a */ /* 0x000fc80003812000 */
[----:B------:R-:W-:-:S05]  /*8c90*/  F2FP.BF16.F32.PACK_AB R0, RZ, R0 ;  /* 0x00000000ff00723e */ /* 0x000fca00000010ff */
[----:B------:R0:W-:Y:S02]  /*8ca0*/  STG.E.U16 desc[UR36][R2.64], R0 ;  /* 0x0000000002007986 */ /* 0x0001e4000c101524 */
.L_x_19622:
[----:B------:R-:W-:Y:S05]  /*8cb0*/  BSYNC.RECONVERGENT B6 ;  /* 0x0000000000067941 */ /* 0x000fea0003800200 */
.L_x_19616:
[----:B------:R-:W-:-:S07]  /*8cc0*/  VIADD R17, R17, 0x80 ;  /* 0x0000008011117836 */ /* 0x000fce0000000000 */
.L_x_19586:
[----:B------:R-:W-:Y:S05]  /*8cd0*/  BSYNC.RECONVERGENT B7 ;  /* 0x0000000000077941 */ /* 0x000fea0003800200 */
.L_x_19585:
        /* <DEDUP_REMOVED lines=306> */
.L_x_19648:
        /* <DEDUP_REMOVED lines=20> */
.L_x_19653:
[----:B------:R-:W2:Y:S02]  /*a140*/  LDG.E.U8 R0, desc[UR36][R2.64] ;  /* 0x0000002402007981 */ /* 0x000ea4000c1e1100 */
[----:B--2---:R-:W-:Y:S01]  /*a150*/  I2FP.F32.U32 R0, R0 ;  /* 0x0000000000007245 */ /* 0x004fe20000201000 */
[----:B------:R-:W-:Y:S06]  /*a160*/  BRA `(.L_x_19655) ;  /* 0x0000000c00247947 */ /* 0x000fec0003800000 */
.L_x_19652:
        /* <DEDUP_REMOVED lines=9> */
.L_x_19657:
[----:B------:R-:W2:Y:S02]  /*a200*/  LDG.E R0, desc[UR36][R2.64] ;  /* 0x0000002402007981 */ /* 0x000ea4000c1e1900 */
[----:B--2---:R-:W-:Y:S01]  /*a210*/  I2FP.F32.S32 R0, R0 ;  /* 0x0000000000007245 */ /* 0x004fe20000201400 */
[----:B------:R-:W-:Y:S06]  /*a220*/  BRA `(.L_x_19655) ;  /* 0x0000000800f47947 */ /* 0x000fec0003800000 */
.L_x_19656:
[----:B------:R-:W2:Y:S02]  /*a230*/  LDG.E.U16 R0, desc[UR36][R2.64] ;  /* 0x0000002402007981 */ /* 0x000ea4000c1e1500 */
[----:B--2---:R-:W0:Y:S01]  /*a240*/  I2F.S16 R0, R0 ;  /* 0x0000000000007306 */ /* 0x004e220000101400 */
[----:B------:R-:W-:Y:S05]  /*a250*/  BRA `(.L_x_19655) ;  /* 0x0000000800e87947 */ /* 0x000fea0003800000 */
.L_x_19651:
        /* <DEDUP_REMOVED lines=8> */
.L_x_19659:
[----:B------:R-:W2:Y:S02]  /*a2e0*/  LDG.E.U16 R0, desc[UR36][R2.64] ;  /* 0x0000002402007981 */ /* 0x000ea4000c1e1500 */
[----:B--2---:R-:W-:Y:S01]  /*a2f0*/  HADD2.F32 R0, -RZ, R0.H0_H0 ;  /* 0x20000000ff007230 */ /* 0x004fe20000004100 */
[----:B------:R-:W-:Y:S06]  /*a300*/  BRA `(.L_x_19655) ;  /* 0x0000000800bc7947 */ /* 0x000fec0003800000 */
.L_x_19658:
        /* <DEDUP_REMOVED lines=8> */
.L_x_19661:
[----:B------:R-:W2:Y:S02]  /*a390*/  LDG.E.U16 R0, desc[UR36][R2.64] ;  /* 0x0000002402007981 */ /* 0x000ea4000c1e1500 */
[----:B--2---:R-:W-:Y:S01]  /*a3a0*/  HADD2.F32 R0, -RZ, R0.H0_H0 ;  /* 0x20000000ff007230 */ /* 0x004fe20000004100 */
[----:B------:R-:W-:Y:S06]  /*a3b0*/  BRA `(.L_x_19655) ;  /* 0x0000000800907947 */ /* 0x000fec0003800000 */
.L_x_19660:
[----:B------:R-:W2:Y:S01]  /*a3c0*/  LDG.E.64 R2, desc[UR36][R2.64] ;  /* 0x0000002402027981 */ /* 0x000ea2000c1e1b00 */
[----:B------:R-:W-:Y:S01]  /*a3d0*/  UMOV UR4, 0xf0000000 ;  /* 0xf000000000047882 */ /* 0x000fe20000000000 */
[----:B------:R-:W-:Y:S01]  /*a3e0*/  UMOV UR5, 0x380fffff ;  /* 0x380fffff00057882 */ /* 0x000fe20000000000 */
[----:B--2---:R-:W0:Y:S01]  /*a3f0*/  F2F.F32.F64 R0, R2 ;  /* 0x0000000200007310 */ /* 0x004e220000301000 */
[----:B------:R-:W-:-:S14]  /*a400*/  DSETP.GEU.AND P0, PT, |R2|, UR4, PT ;  /* 0x0000000402007e2a */ /* 0x000fdc000bf0e200 */
[----:B0-----:R-:W-:Y:S01]  /*a410*/  @!P0 FMUL R0, R0, 1.175494350822287508e-38 ;  /* 0x0080000000008820 */ /* 0x001fe20000400000 */
[----:B------:R-:W-:Y:S06]  /*a420*/  BRA `(.L_x_19655) ;  /* 0x0000000800747947 */ /* 0x000fec0003800000 */
.L_x_19650:
        /* <DEDUP_REMOVED lines=12> */
.L_x_19664:
[----:B------:R-:W2:Y:S01]  /*a4f0*/  LDG.E.64 R2, desc[UR36][R2.64] ;  /* 0x0000002402027981 */ /* 0x000ea2000c1e1b00 */
[----:B------:R-:W-:Y:S01]  /*a500*/  UMOV UR4, 0xf0000000 ;  /* 0xf000000000047882 */ /* 0x000fe20000000000 */
[----:B------:R-:W-:Y:S01]  /*a510*/  UMOV UR5, 0x380fffff ;  /* 0x380fffff00057882 */ /* 0x000fe20000000000 */
[----:B--2---:R-:W0:Y:S01]  /*a520*/  F2F.F32.F64 R0, R2 ;  /* 0x0000000200007310 */ /* 0x004e220000301000 */
[----:B------:R-:W-:-:S14]  /*a530*/  DSETP.GEU.AND P0, PT, |R2|, UR4, PT ;  /* 0x0000000402007e2a */ /* 0x000fdc000bf0e200 */
[----:B0-----:R-:W-:Y:S01]  /*a540*/  @!P0 FMUL R0, R0, 1.175494350822287508e-38 ;  /* 0x0080000000008820 */ /* 0x001fe20000400000 */
[----:B------:R-:W-:Y:S06]  /*a550*/  BRA `(.L_x_19655) ;  /* 0x0000000800287947 */ /* 0x000fec0003800000 */
.L_x_19663:
        /* <DEDUP_REMOVED lines=25> */
.L_x_19666:
        /* <DEDUP_REMOVED lines=12> */
.L_x_19665:
[----:B------:R-:W2:Y:S02]  /*a7b0*/  LDG.E.U16 R0, desc[UR36][R2.64] ;  /* 0x0000002402007981 */ /* 0x000ea4000c1e1500 */
[----:B--2---:R-:W-:Y:S01]  /*a7c0*/  IMAD.U32 R0, R0, 0x10000, RZ ;  /* 0x0001000000007824 */ /* 0x004fe200078e00ff */
[----:B------:R-:W-:Y:S06]  /*a7d0*/  BRA `(.L_x_19655) ;  /* 0x0000000400887947 */ /* 0x000fec0003800000 */
.L_x_19662:
        /* <DEDUP_REMOVED lines=11> */
.L_x_19669:
        /* <DEDUP_REMOVED lines=20> */
.L_x_19671:
[----:B------:R-:W-:Y:S05]  /*a9d0*/  BSYNC.RECONVERGENT B0 ;  /* 0x0000000000007941 */ /* 0x000fea0003800200 */
.L_x_19670:
[----:B------:R-:W-:Y:S02]  /*a9e0*/  SHF.L.U32 R0, R0, 0x14, RZ ;  /* 0x0000001400007819 */ /* 0x000fe400000006ff */
[----:B------:R-:W-:-:S04]  /*a9f0*/  LEA R2, R2, 0x3b800000, 0x17 ;  /* 0x3b80000002027811 */ /* 0x000fc800078eb8ff */
[----:B------:R-:W-:Y:S01]  /*aa00*/  LOP3.LUT R0, R2, R0, R7, 0xfe, !PT ;  /* 0x0000000002007212 */ /* 0x000fe200078efe07 */
[----:B------:R-:W-:Y:S06]  /*aa10*/  BRA `(.L_x_19655) ;  /* 0x0000000000f87947 */ /* 0x000fec0003800000 */
.L_x_19668:
        /* <DEDUP_REMOVED lines=20> */
.L_x_19673:
[----:B------:R-:W-:Y:S05]  /*ab60*/  BSYNC.RECONVERGENT B0 ;  /* 0x0000000000007941 */ /* 0x000fea0003800200 */
.L_x_19672:
[----:B------:R-:W-:Y:S01]  /*ab70*/  IMAD.SHL.U32 R0, R0, 0x200000, RZ ;  /* 0x0020000000007824 */ /* 0x000fe200078e00ff */
[----:B------:R-:W-:-:S04]  /*ab80*/  LEA R2, R2, 0x37800000, 0x17 ;  /* 0x3780000002027811 */ /* 0x000fc800078eb8ff */
[----:B------:R-:W-:Y:S01]  /*ab90*/  LOP3.LUT R0, R2, R0, R7, 0xfe, !PT ;  /* 0x0000000002007212 */ /* 0x000fe200078efe07 */
[----:B------:R-:W-:Y:S06]  /*aba0*/  BRA `(.L_x_19655) ;  /* 0x0000000000947947 */ /* 0x000fec0003800000 */
.L_x_19667:
        /* <DEDUP_REMOVED lines=14> */
.L_x_19654:
        /* <DEDUP_REMOVED lines=16> */
.L_x_19676:
[----:B------:R-:W-:Y:S01]  /*ad90*/  MOV R0, RZ ;  /* 0x000000ff00007202 */ /* 0x000fe20000000f00 */
[----:B------:R-:W-:Y:S06]  /*ada0*/  BRA `(.L_x_19655) ;  /* 0x0000000000147947 */ /* 0x000fec0003800000 */
.L_x_19675:
[----:B------:R-:W2:Y:S02]  /*adb0*/  LDG.E.64 R2, desc[UR36][R2.64] ;  /* 0x0000002402027981 */ /* 0x000ea4000c1e1b00 */
[----:B--2---:R0:W1:Y:S01]  /*adc0*/  I2F.U64 R0, R2 ;  /* 0x0000000200007312 */ /* 0x0040620000301000 */
[----:B------:R-:W-:Y:S05]  /*add0*/  BRA `(.L_x_19655) ;  /* 0x0000000000087947 */ /* 0x000fea0003800000 */
.L_x_19674:
[----:B------:R-:W2:Y:S02]  /*ade0*/  LDG.E R0, desc[UR36][R2.64] ;  /* 0x0000002402007981 */ /* 0x000ea4000c1e1900 */
[----:B--2---:R-:W-:-:S07]  /*adf0*/  I2FP.F32.U32 R0, R0 ;  /* 0x0000000000007245 */ /* 0x004fce0000201000 */
.L_x_19655:
[----:B------:R-:W-:Y:S05]  /*ae00*/  BSYNC.RECONVERGENT B6 ;  /* 0x0000000000067941 */ /* 0x000fea0003800200 */
.L_x_19649:
[----:B------:R-:W-:Y:S01]  /*ae10*/  UPRMT UR4, UR42, 0x9910, URZ ;  /* 0x000099102a047896 */ /* 0x000fe200080000ff */
[----:B01-3-5:R-:W-:-:S03]  /*ae20*/  FSETP.NEU.FTZ.AND P0, PT, R0, RZ, PT ;  /* 0x000000ff0000720b */ /* 0x02bfc60003f1d000 */
[----:B------:R-:W-:Y:S01]  /*ae30*/  UISETP.GT.AND UP0, UPT, UR4, 0x9, UPT ;  /* 0x000000090400788c */ /* 0x000fe2000bf04270 */
[----:B--2-4-:R-:W-:-:S08]  /*ae40*/  SEL R2, RZ, 0x1, P0 ;  /* 0x00000001ff027807 */ /* 0x014fd00000000000 */
        /* <DEDUP_REMOVED lines=11> */
.L_x_19680:
[----:B------:R-:W-:Y:S01]  /*af00*/  STG.E.U8 desc[UR36][R16.64], R2 ;  /* 0x0000000210007986 */ /* 0x000fe2000c101124 */
[----:B------:R-:W-:Y:S05]  /*af10*/  EXIT ;  /* 0x000000000000794d */ /* 0x000fea0003800000 */
.L_x_19679:
        /* <DEDUP_REMOVED lines=9> */
.L_x_19683:
[----:B------:R-:W-:Y:S01]  /*afb0*/  STG.E desc[UR36][R16.64], R2 ;  /* 0x0000000210007986 */ /* 0x000fe2000c101924 */
[----:B------:R-:W-:Y:S05]  /*afc0*/  EXIT ;  /* 0x000000000000794d */ /* 0x000fea0003800000 */
.L_x_19682:
[----:B------:R-:W-:Y:S01]  /*afd0*/  STG.E.U16 desc[UR36][R16.64], R2 ;  /* 0x0000000210007986 */ /* 0x000fe2000c101524 */
[----:B------:R-:W-:Y:S05]  /*afe0*/  EXIT ;  /* 0x000000000000794d */ /* 0x000fea0003800000 */
.L_x_19678:
        /* <DEDUP_REMOVED lines=9> */
.L_x_19685:
[----:B------:R-:W-:-:S04]  /*b080*/  FSET.BF.EQ.FTZ.AND R0, R0, RZ, PT ;  /* 0x000000ff0000720a */ /* 0x000fc80003812000 */
[----:B------:R-:W-:-:S05]  /*b090*/  F2FP.F16.F32.PACK_AB R0, RZ, R0 ;  /* 0x00000000ff00723e */ /* 0x000fca00000000ff */
[----:B------:R-:W-:Y:S01]  /*b0a0*/  STG.E.U16 desc[UR36][R16.64], R0 ;  /* 0x0000000010007986 */ /* 0x000fe2000c101524 */
[----:B------:R-:W-:Y:S05]  /*b0b0*/  EXIT ;  /* 0x000000000000794d */ /* 0x000fea0003800000 */
.L_x_19684:
        /* <DEDUP_REMOVED lines=8> */
[----:B------:R-:W-:Y:S01]  /*b140*/  STG.E.64 desc[UR36][R16.64], R2 ;  /* 0x0000000210007986 */ /* 0x000fe2000c101b24 */
[----:B------:R-:W-:Y:S05]  /*b150*/  EXIT ;  /* 0x000000000000794d */ /* 0x000fea0003800000 */
.L_x_19687:
[----:B------:R-:W-:-:S04]  /*b160*/  FSET.BF.EQ.FTZ.AND R0, R0, RZ, PT ;  /* 0x000000ff0000720a */ /* 0x000fc80003812000 */
[----:B------:R-:W-:-:S04]  /*b170*/  F2FP.F16.F32.PACK_AB R3, RZ, R0 ;  /* 0x00000000ff03723e */ /* 0x000fc800000000ff */
[----:B------:R-:W-:-:S05]  /*b180*/  PRMT R3, R3, 0x5410, RZ ;  /* 0x0000541003037816 */ /* 0x000fca00000000ff */
[----:B------:R-:W-:Y:S01]  /*b190*/  STG.E desc[UR36][R16.64], R3 ;  /* 0x0000000310007986 */ /* 0x000fe2000c101924 */
[----:B------:R-:W-:Y:S05]  /*b1a0*/  EXIT ;  /* 0x000000000000794d */ /* 0x000fea0003800000 */
.L_x_19686:
[----:B------:R-:W-:Y:S01]  /*b1b0*/  FSEL R3, RZ, 1.875, P0 ;  /* 0x3ff00000ff037808 */ /* 0x000fe20000000000 */
[----:B------:R-:W-:-:S05]  /*b1c0*/  IMAD.MOV.U32 R2, RZ, RZ, RZ ;  /* 0x000000ffff027224 */ /* 0x000fca00078e00ff */
[----:B------:R-:W-:Y:S01]  /*b1d0*/  STG.E.64 desc[UR36][R16.64], R2 ;  /* 0x0000000210007986 */ /* 0x000fe2000c101b24 */
[----:B------:R-:W-:Y:S05]  /*b1e0*/  EXIT ;  /* 0x000000000000794d */ /* 0x000fea0003800000 */
.L_x_19677:
        /* <DEDUP_REMOVED lines=12> */
.L_x_19691:
        /* <DEDUP_REMOVED lines=16> */
.L_x_19694:
[----:B------:R-:W-:-:S07]  /*b3b0*/  PRMT R8, R0, 0x7610, R8 ;  /* 0x0000761000087816 */ /* 0x000fce0000000008 */
.L_x_19693:
[----:B------:R-:W-:Y:S05]  /*b3c0*/  BSYNC.RECONVERGENT B0 ;  /* 0x0000000000007941 */ /* 0x000fea0003800200 */
.L_x_19692:
[----:B------:R-:W-:Y:S01]  /*b3d0*/  STG.E.U8 desc[UR36][R16.64], R8 ;  /* 0x0000000810007986 */ /* 0x000fe2000c101124 */
[----:B------:R-:W-:Y:S05]  /*b3e0*/  EXIT ;  /* 0x000000000000794d */ /* 0x000fea0003800000 */
.L_x_19690:
        /* <DEDUP_REMOVED lines=16> */
.L_x_19697:
[----:B------:R-:W-:-:S07]  /*b4f0*/  PRMT R8, R0, 0x7610, R8 ;  /* 0x0000761000087816 */ /* 0x000fce0000000008 */
.L_x_19696:
[----:B------:R-:W-:Y:S05]  /*b500*/  BSYNC.RECONVERGENT B0 ;  /* 0x0000000000007941 */ /* 0x000fea0003800200 */
.L_x_19695:
[----:B------:R-:W-:Y:S01]  /*b510*/  STG.E.U8 desc[UR36][R16.64], R8 ;  /* 0x0000000810007986 */ /* 0x000fe2000c101124 */
[----:B------:R-:W-:Y:S05]  /*b520*/  EXIT ;  /* 0x000000000000794d */ /* 0x000fea0003800000 */
.L_x_19689:
        /* <DEDUP_REMOVED lines=21> */
.L_x_19699:
[----:B------:R-:W-:-:S05]  /*b680*/  MOV R3, RZ ;  /* 0x000000ff00037202 */ /* 0x000fca0000000f00 */
[----:B------:R-:W-:Y:S01]  /*b690*/  STG.E.64 desc[UR36][R16.64], R2 ;  /* 0x0000000210007986 */ /* 0x000fe2000c101b24 */
[----:B------:R-:W-:Y:S05]  /*b6a0*/  EXIT ;  /* 0x000000000000794d */ /* 0x000fea0003800000 */
.L_x_19698:
[----:B------:R-:W-:Y:S01]  /*b6b0*/  STG.E desc[UR36][R16.64], R2 ;  /* 0x0000000210007986 */ /* 0x000fe2000c101924 */
[----:B------:R-:W-:Y:S05]  /*b6c0*/  EXIT ;  /* 0x000000000000794d */ /* 0x000fea0003800000 */
.L_x_19688:
        /* <DEDUP_REMOVED lines=8> */
.L_x_19701:
[----:B------:R-:W-:Y:S02]  /*b750*/  FSEL R5, RZ, 1.875, P0 ;  /* 0x3ff00000ff057808 */ /* 0x000fe40000000000 */
[----:B------:R-:W-:Y:S01]  /*b760*/  CS2R R6, SRZ ;  /* 0x0000000000067805 */ /* 0x000fe2000001ff00 */
[----:B------:R-:W-:-:S05]  /*b770*/  IMAD.MOV.U32 R4, RZ, RZ, RZ ;  /* 0x000000ffff047224 */ /* 0x000fca00078e00ff */
[----:B------:R-:W-:Y:S01]  /*b780*/  STG.E.128 desc[UR36][R16.64], R4 ;  /* 0x0000000410007986 */ /* 0x000fe2000c101d24 */
[----:B------:R-:W-:Y:S05]  /*b790*/  EXIT ;  /* 0x000000000000794d */ /* 0x000fea0003800000 */
.L_x_19700:
[----:B------:R-:W-:-:S09]  /*b7a0*/  UISETP.NE.AND UP0, UPT, UR4, 0xf, UPT ;  /* 0x0000000f0400788c */ /* 0x000fd2000bf05270 */
[----:B------:R-:W-:Y:S05]  /*b7b0*/  BRA.U !UP0, `(.L_x_19702) ;  /* 0x0000000108d47547 */ /* 0x000fea000b800000 */
[----:B------:R-:W-:-:S09]  /*b7c0*/  UISETP.NE.AND UP0, UPT, UR4, 0x17, UPT ;  /* 0x000000170400788c */ /* 0x000fd2000bf05270 */
[----:B------:R-:W-:Y:S05]  /*b7d0*/  BRA.U !UP0, `(.L_x_19703) ;  /* 0x0000000108847547 */ /* 0x000fea000b800000 */
[----:B------:R-:W-:-:S09]  /*b7e0*/  UISETP.NE.AND UP0, UPT, UR4, 0x18, UPT ;  /* 0x000000180400788c */ /* 0x000fd2000bf05270 */
[----:B------:R-:W-:Y:S05]  /*b7f0*/  BRA.U !UP0, `(.L_x_19704) ;  /* 0x0000000108447547 */ /* 0x000fea000b800000 */
.L_x_19681:
        /* <DEDUP_REMOVED lines=16> */
.L_x_19705:
[----:B------:R-:W-:Y:S05]  /*b900*/  EXIT ;  /* 0x000000000000794d */ /* 0x000fea0003800000 */
.L_x_19704:
        /* <DEDUP_REMOVED lines=11> */
.L_x_19707:
[----:B------:R-:W-:Y:S05]  /*b9c0*/  BSYNC.RECONVERGENT B0 ;  /* 0x0000000000007941 */ /* 0x000fea0003800200 */
.L_x_19706:
[----:B------:R-:W-:Y:S01]  /*b9d0*/  STG.E.U8 desc[UR36][R16.64], R3 ;  /* 0x0000000310007986 */ /* 0x000fe2000c101124 */
[----:B------:R-:W-:Y:S05]  /*b9e0*/  EXIT ;  /* 0x000000000000794d */ /* 0x000fea0003800000 */
.L_x_19703:
        /* <DEDUP_REMOVED lines=13> */
.L_x_19708:
[----:B------:R-:W-:Y:S01]  /*bac0*/  HFMA2 R3, -RZ, RZ, 0, 7.569789886474609375e-06 ;  /* 0x0000007fff037431 */ /* 0x000fe200000001ff */
[----:B------:R-:W-:-:S04]  /*bad0*/  ISETP.GT.U32.AND P0, PT, R5, 0x7f800000, PT ;  /* 0x7f8000000500780c */ /* 0x000fc80003f04070 */
[----:B------:R-:W-:-:S05]  /*bae0*/  SEL R3, R3, 0x7c, P0 ;  /* 0x0000007c03037807 */ /* 0x000fca0000000000 */
[----:B------:R-:W-:Y:S01]  /*baf0*/  STG.E.U8 desc[UR36][R16.64], R3 ;  /* 0x0000000310007986 */ /* 0x000fe2000c101124 */
[----:B------:R-:W-:Y:S05]  /*bb00*/  EXIT ;  /* 0x000000000000794d */ /* 0x000fea0003800000 */
.L_x_19702:
[----:B------:R-:W-:-:S04]  /*bb10*/  FSET.BF.EQ.FTZ.AND R0, R0, RZ, PT ;  /* 0x000000ff0000720a */ /* 0x000fc80003812000 */
[----:B------:R-:W-:-:S05]  /*bb20*/  F2FP.BF16.F32.PACK_AB R0, RZ, R0 ;  /* 0x00000000ff00723e */ /* 0x000fca00000010ff */
[----:B------:R-:W-:Y:S01]  /*bb30*/  STG.E.U16 desc[UR36][R16.64], R0 ;  /* 0x0000000010007986 */ /* 0x000fe2000c101524 */
[----:B------:R-:W-:Y:S05]  /*bb40*/  EXIT ;  /* 0x000000000000794d */ /* 0x000fea0003800000 */
.L_x_19709:
        /* <DEDUP_REMOVED lines=11> */
.L_x_23827:


//--------------------- .text._ZN2at6native27unrolled_elementwise_kernelIZZZNS0_23logical_not_kernel_cudaERNS_18TensorIteratorBaseEENKUlvE0_clEvENKUlvE5_clEvEUlfE_St5arrayIPcLm2EELi4E23TrivialOffsetCalculatorILi1EjESB_NS0_6memory12LoadWithCastILi1EEENSC_13StoreWithCastILi1EEEEEviT_T0_T2_T3_T4_T5_ --------------------------
	.section	.text._ZN2at6native27unrolled_elementwise_kernelIZZZNS0_23logical_not_kernel_cudaERNS_18TensorIteratorBaseEENKUlvE0_clEvENKUlvE5_clEvEUlfE_St5arrayIPcLm2EELi4E23TrivialOffsetCalculatorILi1EjESB_NS0_6memory12LoadWithCastILi1EEENSC_13StoreWithCastILi1EEEEEviT_T0_T2_T3_T4_T5_,"ax",@progbits
	.align	128
        .global         _ZN2at6native27unrolled_elementwise_kernelIZZZNS0_23logical_not_kernel_cudaERNS_18TensorIteratorBaseEENKUlvE0_clEvENKUlvE5_clEvEUlfE_St5arrayIPcLm2EELi4E23TrivialOffsetCalculatorILi1EjESB_NS0_6memory12LoadWithCastILi1EEENSC_13StoreWithCastILi1EEEEEviT_T0_T2_T3_T4_T5_
        .type           _ZN2at6native27unrolled_elementwise_kernelIZZZNS0_23logical_not_kernel_cudaERNS_18TensorIteratorBaseEENKUlvE0_clEvENKUlvE5_clEvEUlfE_St5arrayIPcLm2EELi4E23TrivialOffsetCalculatorILi1EjESB_NS0_6memory12LoadWithCastILi1EEENSC_13StoreWithCastILi1EEEEEviT_T0_T2_T3_T4_T5_,@function
        .size           _ZN2at6native27unrolled_elementwise_kernelIZZZNS0_23logical_not_kernel_cudaERNS_18TensorIteratorBaseEENKUlvE0_clEvENKUlvE5_clEvEUlfE_St5arrayIPcLm2EELi4E23TrivialOffsetCalculatorILi1EjESB_NS0_6memory12LoadWithCastILi1EEENSC_13StoreWithCastILi1EEEEEviT_T0_T2_T3_T4_T5_,(.L_x_23828 - _ZN2at6native27unrolled_elementwise_kernelIZZZNS0_23logical_not_kernel_cudaERNS_18TensorIteratorBaseEENKUlvE0_clEvENKUlvE5_clEvEUlfE_St5arrayIPcLm2EELi4E23TrivialOffsetCalculatorILi1EjESB_NS0_6memory12LoadWithCastILi1EEENSC_13StoreWithCastILi1EEEEEviT_T0_T2_T3_T4_T5_)
        .other          _ZN2at6native27unrolled_elementwise_kernelIZZZNS0_23logical_not_kernel_cudaERNS_18TensorIteratorBaseEENKUlvE0_clEvENKUlvE5_clEvEUlfE_St5arrayIPcLm2EELi4E23TrivialOffsetCalculatorILi1EjESB_NS0_6memory12LoadWithCastILi1EEENSC_13StoreWithCastILi1EEEEEviT_T0_T2_T3_T4_T5_,@"STO_CUDA_ENTRY STV_DEFAULT"
_ZN2at6native27unrolled_elementwise_kernelIZZZNS0_23logical_not_kernel_cudaERNS_18TensorIteratorBaseEENKUlvE0_clEvENKUlvE5_clEvEUlfE_St5arrayIPcLm2EELi4E23TrivialOffsetCalculatorILi1EjESB_NS0_6memory12LoadWithCastILi1EEENSC_13StoreWithCastILi1EEEEEviT_T0_T2_T3_T4_T5_:
.text._ZN2at6native27unrolled_elementwise_kernelIZZZNS0_23logical_not_kernel_cudaERNS_18TensorIteratorBaseEENKUlvE0_clEvENKUlvE5_clEvEUlfE_St5arrayIPcLm2EELi4E23TrivialOffsetCalculatorILi1EjESB_NS0_6memory12LoadWithCastILi1EEENSC_13StoreWithCastILi1EEEEEviT_T0_T2_T3_T4_T5_:
        /* <DEDUP_REMOVED lines=34> */
.L_x_19716:
[----:B------:R-:W2:Y:S02]  /*0220*/  LDG.E.U8 R0, desc[UR36][R4.64] ;  /* 0x0000002404007981 */ /* 0x000ea4000c1e1100 */
[----:B--2---:R-:W-:Y:S01]  /*0230*/  I2FP.F32.U32 R0, R0 ;  /* 0x0000000000007245 */ /* 0x004fe20000201000 */
[----:B------:R-:W-:Y:S06]  /*0240*/  BRA `(.L_x_19718) ;  /* 0x0000000c00287947 */ /* 0x000fec0003800000 */
.L_x_19715:
        /* <DEDUP_REMOVED lines=9> */
.L_x_19720:
[----:B------:R-:W2:Y:S02]  /*02e0*/  LDG.E R0, desc[UR36][R4.64] ;  /* 0x0000002404007981 */ /* 0x000ea4000c1e1900 */
[----:B--2---:R-:W-:Y:S01]  /*02f0*/  I2FP.F32.S32 R0, R0 ;  /* 0x0000000000007245 */ /* 0x004fe20000201400 */
[----:B------:R-:W-:Y:S06]  /*0300*/  BRA `(.L_x_19718) ;  /* 0x0000000800f87947 */ /* 0x000fec0003800000 */
.L_x_19719:
[----:B------:R-:W2:Y:S02]  /*0310*/  LDG.E.U16 R0, desc[UR36][R4.64] ;  /* 0x0000002404007981 */ /* 0x000ea4000c1e1500 */
[----:B--2---:R-:W2:Y:S01]  /*0320*/  I2F.S16 R0, R0 ;  /* 0x0000000000007306 */ /* 0x004ea20000101400 */
[----:B------:R-:W-:Y:S05]  /*0330*/  BRA `(.L_x_19718) ;  /* 0x0000000800ec7947 */ /* 0x000fea0003800000 */
.L_x_19714:
        /* <DEDUP_REMOVED lines=8> */
.L_x_19722:
[----:B------:R-:W2:Y:S02]  /*03c0*/  LDG.E.U16 R0, desc[UR36][R4.64] ;  /* 0x0000002404007981 */ /* 0x000ea4000c1e1500 */
[----:B--2---:R-:W-:Y:S01]  /*03d0*/  HADD2.F32 R0, -RZ, R0.H0_H0 ;  /* 0x20000000ff007230 */ /* 0x004fe20000004100 */
[----:B------:R-:W-:Y:S06]  /*03e0*/  BRA `(.L_x_19718) ;  /* 0x0000000800c07947 */ /* 0x000fec0003800000 */
.L_x_19721:
        /* <DEDUP_REMOVED lines=8> */
.L_x_19724:
[----:B------:R-:W2:Y:S02]  /*0470*/  LDG.E.U16 R0, desc[UR36][R4.64] ;  /* 0x0000002404007981 */ /* 0x000ea4000c1e1500 */
[----:B--2---:R-:W-:Y:S01]  /*0480*/  HADD2.F32 R0, -RZ, R0.H0_H0 ;  /* 0x20000000ff007230 */ /* 0x004fe20000004100 */
[----:B------:R-:W-:Y:S06]  /*0490*/  BRA `(.L_x_19718) ;  /* 0x0000000800947947 */ /* 0x000fec0003800000 */
.L_x_19723:
[----:B------:R-:W2:Y:S01]  /*04a0*/  LDG.E.64 R4, desc[UR36][R4.64] ;  /* 0x0000002404047981 */ /* 0x000ea2000c1e1b00 */
[----:B------:R-:W-:Y:S01]  /*04b0*/  UMOV UR4, 0xf0000000 ;  /* 0xf000000000047882 */ /* 0x000fe20000000000 */
[----:B------:R-:W-:Y:S01]  /*04c0*/  UMOV UR5, 0x380fffff ;  /* 0x380fffff00057882 */ /* 0x000fe20000000000 */
[----:B--2---:R-:W0:Y:S01]  /*04d0*/  F2F.F32.F64 R0, R4 ;  /* 0x0000000400007310 */ /* 0x004e220000301000 */
[----:B------:R-:W-:-:S14]  /*04e0*/  DSETP.GEU.AND P0, PT, |R4|, UR4, PT ;  /* 0x0000000404007e2a */ /* 0x000fdc000bf0e200 */
[----:B0-----:R-:W-:Y:S01]  /*04f0*/  @!P0 FMUL R0, R0, 1.175494350822287508e-38 ;  /* 0x0080000000008820 */ /* 0x001fe20000400000 */
[----:B------:R-:W-:Y:S06]  /*0500*/  BRA `(.L_x_19718) ;  /* 0x0000000800787947 */ /* 0x000fec0003800000 */
.L_x_19713:
        /* <DEDUP_REMOVED lines=12> */
.L_x_19727:
[----:B------:R-:W2:Y:S01]  /*05d0*/  LDG.E.64 R4, desc[UR36][R4.64] ;  /* 0x0000002404047981 */ /* 0x000ea2000c1e1b00 */
[----:B------:R-:W-:Y:S01]  /*05e0*/  UMOV UR4, 0xf0000000 ;  /* 0xf000000000047882 */ /* 0x000fe20000000000 */
[----:B------:R-:W-:Y:S01]  /*05f0*/  UMOV UR5, 0x380fffff ;  /* 0x380fffff00057882 */ /* 0x000fe20000000000 */
[----:B--2---:R-:W0:Y:S01]  /*0600*/  F2F.F32.F64 R0, R4 ;  /* 0x0000000400007310 */ /* 0x004e220000301000 */
[----:B------:R-:W-:-:S14]  /*0610*/  DSETP.GEU.AND P0, PT, |R4|, UR4, PT ;  /* 0x0000000404007e2a */ /* 0x000fdc000bf0e200 */
[----:B0-----:R-:W-:Y:S01]  /*0620*/  @!P0 FMUL R0, R0, 1.175494350822287508e-38 ;  /* 0x0080000000008820 */ /* 0x001fe20000400000 */
[----:B------:R-:W-:Y:S06]  /*0630*/  BRA `(.L_x_19718) ;  /* 0x00000008002c7947 */ /* 0x000fec0003800000 */
.L_x_19726:
        /* <DEDUP_REMOVED lines=25> */
.L_x_19729:
        /* <DEDUP_REMOVED lines=13> */
.L_x_19728:
[----:B------:R-:W2:Y:S02]  /*08a0*/  LDG.E.U16 R0, desc[UR36][R4.64] ;  /* 0x0000002404007981 */ /* 0x000ea4000c1e1500 */
[----:B--2---:R-:W-:Y:S01]  /*08b0*/  IMAD.U32 R0, R0, 0x10000, RZ ;  /* 0x0001000000007824 */ /* 0x004fe200078e00ff */
[----:B------:R-:W-:Y:S06]  /*08c0*/  BRA `(.L_x_19718) ;  /* 0x0000000400887947 */ /* 0x000fec0003800000 */
.L_x_19725:
        /* <DEDUP_REMOVED lines=11> */
.L_x_19732:
        /* <DEDUP_REMOVED lines=20> */
.L_x_19734:
[----:B------:R-:W-:Y:S05]  /*0ac0*/  BSYNC.RECONVERGENT B0 ;  /* 0x0000000000007941 */ /* 0x000fea0003800200 */
.L_x_19733:
[----:B------:R-:W-:Y:S01]  /*0ad0*/  IMAD.SHL.U32 R0, R0, 0x100000, RZ ;  /* 0x0010000000007824 */ /* 0x000fe200078e00ff */
[----:B------:R-:W-:-:S04]  /*0ae0*/  LEA R3, R3, 0x3b800000, 0x17 ;  /* 0x3b80000003037811 */ /* 0x000fc800078eb8ff */
[----:B------:R-:W-:Y:S01]  /*0af0*/  LOP3.LUT R0, R3, R0, R7, 0xfe, !PT ;  /* 0x0000000003007212 */ /* 0x000fe200078efe07 */
[----:B------:R-:W-:Y:S06]  /*0b00*/  BRA `(.L_x_19718) ;  /* 0x0000000000f87947 */ /* 0x000fec0003800000 */
.L_x_19731:
        /* <DEDUP_REMOVED lines=20> */
.L_x_19736:
[----:B------:R-:W-:Y:S05]  /*0c50*/  BSYNC.RECONVERGENT B0 ;  /* 0x0000000000007941 */ /* 0x000fea0003800200 */
.L_x_19735:
[----:B------:R-:W-:Y:S01]  /*0c60*/  IMAD.SHL.U32 R0, R0, 0x200000, RZ ;  /* 0x0020000000007824 */ /* 0x000fe200078e00ff */
[----:B------:R-:W-:-:S04]  /*0c70*/  LEA R3, R3, 0x37800000, 0x17 ;  /* 0x3780000003037811 */ /* 0x000fc800078eb8ff */
[----:B------:R-:W-:Y:S01]  /*0c80*/  LOP3.LUT R0, R3, R0, R7, 0xfe, !PT ;  /* 0x0000000003007212 */ /* 0x000fe200078efe07 */
[----:B------:R-:W-:Y:S06]  /*0c90*/  BRA `(.L_x_19718) ;  /* 0x0000000000947947 */ /* 0x000fec0003800000 */
.L_x_19730:
[----:B------:R-:W-:-:S09]  /*0ca0*/  UISETP.NE.AND UP0, UPT, UR4, 0x1c, UPT ;  /* 0x0000001c0400788c */ /* 0x000fd2000bf05270 */
[----:B------:R-:W-:Y:S05]  /*0cb0*/  BRA.U !UP0, `(.L_x_19737) ;  /* 0x0000000108847547 */ /* 0x000fea000b800000 */
[----:B------:R-:W-:-:S09]  /*0cc0*/  UISETP.NE.AND UP0, UPT, UR4, 0x1d, UPT ;  /* 0x0000001d0400788c */ /* 0x000fd2000bf05270 */
[----:B------:R-:W-:Y:S05]  /*0cd0*/  BRA.U !UP0, `(.L_x_19738) ;  /* 0x0000000108707547 */ /* 0x000fea000b800000 */
[----:B------:R-:W-:-:S09]  /*0ce0*/  UISETP.NE.AND UP0, UPT, UR4, 0x2c, UPT ;  /* 0x0000002c0400788c */ /* 0x000fd2000bf05270 */
[----:B------:R-:W-:Y:S05]  /*0cf0*/  BRA.U !UP0, `(.L_x_19739) ;  /* 0x0000000108487547 */ /* 0x000fea000b800000 */
.L_x_19717:
        /* <DEDUP_REMOVED lines=16> */
.L_x_19740:
[----:B------:R-:W-:Y:S01]  /*0e00*/  IMAD.MOV.U32 R0, RZ, RZ, RZ ;  /* 0x000000ffff007224 */ /* 0x000fe200078e00ff */
[----:B------:R-:W-:Y:S06]  /*0e10*/  BRA `(.L_x_19718) ;  /* 0x0000000000347947 */ /* 0x000fec0003800000 */
.L_x_19739:
        /* <DEDUP_REMOVED lines=8> */
.L_x_19738:
[----:B------:R-:W2:Y:S02]  /*0ea0*/  LDG.E.64 R4, desc[UR36][R4.64] ;  /* 0x0000002404047981 */ /* 0x000ea4000c1e1b00 */
[----:B--2---:R0:W1:Y:S01]  /*0eb0*/  I2F.U64 R0, R4 ;  /* 0x0000000400007312 */ /* 0x0040620000301000 */
[----:B------:R-:W-:Y:S05]  /*0ec0*/  BRA `(.L_x_19718) ;  /* 0x0000000000087947 */ /* 0x000fea0003800000 */
.L_x_19737:
[----:B------:R-:W2:Y:S02]  /*0ed0*/  LDG.E R0, desc[UR36][R4.64] ;  /* 0x0000002404007981 */ /* 0x000ea4000c1e1900 */
[----:B--2---:R-:W-:-:S07]  /*0ee0*/  I2FP.F32.U32 R0, R0 ;  /* 0x0000000000007245 */ /* 0x004fce0000201000 */
.L_x_19718:
[----:B------:R-:W-:Y:S05]  /*0ef0*/  BSYNC.RECONVERGENT B6 ;  /* 0x0000000000067941 */ /* 0x000fea0003800200 */
.L_x_19712:
[----:B-12-45:R-:W-:Y:S01]  /*0f00*/  FSETP.EQ.FTZ.AND P0, PT, R0, RZ, PT ;  /* 0x000000ff0000720b */ /* 0x036fe20003f12000 */
[----:B------:R-:W-:-:S03]  /*0f10*/  VIADD R18, R2, 0x80 ;  /* 0x0000008002127836 */ /* 0x000fc60000000000 */
[----:B------:R-:W-:-:S09]  /*0f20*/  P2R R16, PR, RZ, 0x1 ;  /* 0x00000001ff107803 */ /* 0x000fd20000000000 */
.L_x_19711:
[----:B------:R-:W-:Y:S05]  /*0f30*/  BSYNC.RECONVERGENT B7 ;  /* 0x0000000000077941 */ /* 0x000fea0003800200 */
.L_x_19710:
[----:B------:R-:W-:Y:S01]  /*0f40*/  ISETP.GE.AND P0, PT, R18, R19, PT ;  /* 0x000000131200720c */ /* 0x000fe20003f06270 */
[----:B------:R-:W-:Y:S01]  /*0f50*/  BSSY.RECONVERGENT B7, `(.L_x_19741) ;  /* 0x00000ea000077945 */ /* 0x000fe20003800200 */
[----:B------:R-:W-:-:S04]  /*0f60*/  PLOP3.LUT P1, PT, PT, PT, PT, 0x80, 0x8 ;  /* 0x000000000008781c */ /* 0x000fc80003f2f070 */
[----:B------:R-:W-:-:S07]  /*0f70*/  P2R R17, PR, RZ, 0x2 ;  /* 0x00000002ff117803 */ /* 0x000fce0000000000 */
[----:B------:R-:W-:Y:S05]  /*0f80*/  @P0 BRA `(.L_x_19742) ;  /* 0x0000000c00980947 */ /* 0x000fea0003800000 */
[----:B0--3--:R-:W0:Y:S01]  /*0f90*/  LDC.64 R4, c[0x0][0x390] ;  /* 0x0000e400ff047b82 */ /* 0x009e220000000a00 */
        /* <DEDUP_REMOVED lines=20> */
.L_x_19747:
[----:B------:R-:W2:Y:S02]  /*10e0*/  LDG.E.U8 R0, desc[UR36][R4.64] ;  /* 0x0000002404007981 */ /* 0x000ea4000c1e1100 */
[----:B--2---:R-:W-:Y:S01]  /*10f0*/  I2FP.F32.U32 R0, R0 ;  /* 0x0000000000007245 */ /* 0x004fe20000201000 */
[----:B------:R-:W-:Y:S06]  /*1100*/  BRA `(.L_x_19749) ;  /* 0x0000000c00287947 */ /* 0x000fec0003800000 */
.L_x_19746:
        /* <DEDUP_REMOVED lines=9> */
.L_x_19751:
[----:B------:R-:W2:Y:S02]  /*11a0*/  LDG.E R0, desc[UR36][R4.64] ;  /* 0x0000002404007981 */ /* 0x000ea4000c1e1900 */
[----:B--2---:R-:W-:Y:S01]  /*11b0*/  I2FP.F32.S32 R0, R0 ;  /* 0x0000000000007245 */ /* 0x004fe20000201400 */
[----:B------:R-:W-:Y:S06]  /*11c0*/  BRA `(.L_x_19749) ;  /* 0x0000000800f87947 */ /* 0x000fec0003800000 */
.L_x_19750:
[----:B------:R-:W2:Y:S02]  /*11d0*/  LDG.E.U16 R0, desc[UR36][R4.64] ;  /* 0x0000002404007981 */ /* 0x000ea4000c1e1500 */
[----:B--2---:R-:W4:Y:S01]  /*11e0*/  I2F.S16 R0, R0 ;  /* 0x0000000000007306 */ /* 0x004f220000101400 */
[----:B------:R-:W-:Y:S05]  /*11f0*/  BRA `(.L_x_19749) ;  /* 0x0000000800ec7947 */ /* 0x000fea0003800000 */
.L_x_19745:
        /* <DEDUP_REMOVED lines=8> */
.L_x_19753:
[----:B------:R-:W2:Y:S02]  /*1280*/  LDG.E.U16 R0, desc[UR36][R4.64] ;  /* 0x0000002404007981 */ /* 0x000ea4000c1e1500 */
[----:B--2---:R-:W-:Y:S01]  /*1290*/  HADD2.F32 R0, -RZ, R0.H0_H0 ;  /* 0x20000000ff007230 */ /* 0x004fe20000004100 */
[----:B------:R-:W-:Y:S06]  /*12a0*/  BRA `(.L_x_19749) ;  /* 0x0000000800c07947 */ /* 0x000fec0003800000 */
.L_x_19752:
        /* <DEDUP_REMOVED lines=8> */
.L_x_19755:
[----:B------:R-:W2:Y:S02]  /*1330*/  LDG.E.U16 R0, desc[UR36][R4.64] ;  /* 0x0000002404007981 */ /* 0x000ea4000c1e1500 */
[----:B--2---:R-:W-:Y:S01]  /*1340*/  HADD2.F32 R0, -RZ, R0.H0_H0 ;  /* 0x20000000ff007230 */ /* 0x004fe20000004100 */
[----:B------:R-:W-:Y:S06]  /*1350*/  BRA `(.L_x_19749) ;  /* 0x0000000800947947 */ /* 0x000fec0003800000 */
.L_x_19754:
[----:B------:R-:W2:Y:S01]  /*1360*/  LDG.E.64 R4, desc[UR36][R4.64] ;  /* 0x0000002404047981 */ /* 0x000ea2000c1e1b00 */
[----:B------:R-:W-:Y:S01]  /*1370*/  UMOV UR4, 0xf0000000 ;  /* 0xf000000000047882 */ /* 0x000fe20000000000 */
[----:B------:R-:W-:Y:S01]  /*1380*/  UMOV UR5, 0x380fffff ;  /* 0x380fffff00057882 */ /* 0x000fe20000000000 */
[----:B--2---:R-:W0:Y:S01]  /*1390*/  F2F.F32.F64 R0, R4 ;  /* 0x0000000400007310 */ /* 0x004e220000301000 */
[----:B------:R-:W-:-:S14]  /*13a0*/  DSETP.GEU.AND P0, PT, |R4|, UR4, PT ;  /* 0x0000000404007e2a */ /* 0x000fdc000bf0e200 */
[----:B0-----:R-:W-:Y:S01]  /*13b0*/  @!P0 FMUL R0, R0, 1.175494350822287508e-38 ;  /* 0x0080000000008820 */ /* 0x001fe20000400000 */
[----:B------:R-:W-:Y:S06]  /*13c0*/  BRA `(.L_x_19749) ;  /* 0x0000000800787947 */ /* 0x000fec0003800000 */
.L_x_19744:
        /* <DEDUP_REMOVED lines=12> */
.L_x_19758:
[----:B------:R-:W2:Y:S01]  /*1490*/  LDG.E.64 R4, desc[UR36][R4.64] ;  /* 0x0000002404047981 */ /* 0x000ea2000c1e1b00 */
[----:B------:R-:W-:Y:S01]  /*14a0*/  UMOV UR4, 0xf0000000 ;  /* 0xf000000000047882 */ /* 0x000fe20000000000 */
[----:B------:R-:W-:Y:S01]  /*14b0*/  UMOV UR5, 0x380fffff ;  /* 0x380fffff00057882 */ /* 0x000fe20000000000 */
[----:B--2---:R-:W0:Y:S01]  /*14c0*/  F2F.F32.F64 R0, R4 ;  /* 0x0000000400007310 */ /* 0x004e220000301000 */
[----:B------:R-:W-:-:S14]  /*14d0*/  DSETP.GEU.AND P0, PT, |R4|, UR4, PT ;  /* 0x0000000404007e2a */ /* 0x000fdc000bf0e200 */
[----:B0-----:R-:W-:Y:S01]  /*14e0*/  @!P0 FMUL R0, R0, 1.175494350822287508e-38 ;  /* 0x0080000000008820 */ /* 0x001fe20000400000 */
[----:B------:R-:W-:Y:S06]  /*14f0*/  BRA `(.L_x_19749) ;  /* 0x00000008002c7947 */ /* 0x000fec0003800000 */
.L_x_19757:
        /* <DEDUP_REMOVED lines=25> */
.L_x_19760:
        /* <DEDUP_REMOVED lines=13> */
.L_x_19759:
[----:B------:R-:W2:Y:S02]  /*1760*/  LDG.E.U16 R0, desc[UR36][R4.64] ;  /* 0x0000002404007981 */ /* 0x000ea4000c1e1500 */
[----:B--2---:R-:W-:Y:S01]  /*1770*/  IMAD.U32 R0, R0, 0x10000, RZ ;  /* 0x0001000000007824 */ /* 0x004fe200078e00ff */
[----:B------:R-:W-:Y:S06]  /*1780*/  BRA `(.L_x_19749) ;  /* 0x0000000400887947 */ /* 0x000fec0003800000 */
.L_x_19756:
        /* <DEDUP_REMOVED lines=11> */
.L_x_19763:
        /* <DEDUP_REMOVED lines=20> */
.L_x_19765:
[----:B------:R-:W-:Y:S05]  /*1980*/  BSYNC.RECONVERGENT B0 ;  /* 0x0000000000007941 */ /* 0x000fea0003800200 */
.L_x_19764:
[----:B------:R-:W-:Y:S01]  /*1990*/  IMAD.SHL.U32 R0, R0, 0x100000, RZ ;  /* 0x0010000000007824 */ /* 0x000fe200078e00ff */
[----:B------:R-:W-:-:S04]  /*19a0*/  LEA R3, R3, 0x3b800000, 0x17 ;  /* 0x3b80000003037811 */ /* 0x000fc800078eb8ff */
[----:B------:R-:W-:Y:S01]  /*19b0*/  LOP3.LUT R0, R3, R0, R7, 0xfe, !PT ;  /* 0x0000000003007212 */ /* 0x000fe200078efe07 */
[----:B------:R-:W-:Y:S06]  /*19c0*/  BRA `(.L_x_19749) ;  /* 0x0000000000f87947 */ /* 0x000fec0003800000 */
.L_x_19762:
        /* <DEDUP_REMOVED lines=20> */
.L_x_19767:
[----:B------:R-:W-:Y:S05]  /*1b10*/  BSYNC.RECONVERGENT B0 ;  /* 0x0000000000007941 */ /* 0x000fea0003800200 */
.L_x_19766:
[----:B------:R-:W-:Y:S01]  /*1b20*/  IMAD.SHL.U32 R0, R0, 0x200000, RZ ;  /* 0x0020000000007824 */ /* 0x000fe200078e00ff */
[----:B------:R-:W-:-:S04]  /*1b30*/  LEA R3, R3, 0x37800000, 0x17 ;  /* 0x3780000003037811 */ /* 0x000fc800078eb8ff */
[----:B------:R-:W-:Y:S01]  /*1b40*/  LOP3.LUT R0, R3, R0, R7, 0xfe, !PT ;  /* 0x0000000003007212 */ /* 0x000fe200078efe07 */
[----:B------:R-:W-:Y:S06]  /*1b50*/  BRA `(.L_x_19749) ;  /* 0x0000000000947947 */ /* 0x000fec0003800000 */
.L_x_19761:
        /* <DEDUP_REMOVED lines=14> */
.L_x_19748:
        /* <DEDUP_REMOVED lines=16> */
.L_x_19770:
[----:B------:R-:W-:Y:S01]  /*1d40*/  IMAD.MOV.U32 R0, RZ, RZ, RZ ;  /* 0x000000ffff007224 */ /* 0x000fe200078e00ff */
[----:B------:R-:W-:Y:S06]  /*1d50*/  BRA `(.L_x_19749) ;  /* 0x0000000000147947 */ /* 0x000fec0003800000 */
.L_x_19769:
[----:B------:R-:W2:Y:S02]  /*1d60*/  LDG.E.64 R4, desc[UR36][R4.64] ;  /* 0x0000002404047981 */ /* 0x000ea4000c1e1b00 */
[----:B--2---:R0:W1:Y:S01]  /*1d70*/  I2F.U64 R0, R4 ;  /* 0x0000000400007312 */ /* 0x0040620000301000 */
[----:B------:R-:W-:Y:S05]  /*1d80*/  BRA `(.L_x_19749) ;  /* 0x0000000000087947 */ /* 0x000fea0003800000 */
.L_x_19768:
[----:B------:R-:W2:Y:S02]  /*1d90*/  LDG.E R0, desc[UR36][R4.64] ;  /* 0x0000002404007981 */ /* 0x000ea4000c1e1900 */
[----:B--2---:R-:W-:-:S07]  /*1da0*/  I2FP.F32.U32 R0, R0 ;  /* 0x0000000000007245 */ /* 0x004fce0000201000 */
.L_x_19749:
[----:B------:R-:W-:Y:S05]  /*1db0*/  BSYNC.RECONVERGENT B6 ;  /* 0x0000000000067941 */ /* 0x000fea0003800200 */
.L_x_19743:
[----:B-1-345:R-:W-:Y:S01]  /*1dc0*/  FSETP.EQ.FTZ.AND P0, PT, R0, RZ, PT ;  /* 0x000000ff0000720b */ /* 0x03afe20003f12000 */
[----:B------:R-:W-:-:S03]  /*1dd0*/  VIADD R18, R18, 0x80 ;  /* 0x0000008012127836 */ /* 0x000fc60000000000 */
[----:B------:R-:W-:-:S09]  /*1de0*/  P2R R17, PR, RZ, 0x1 ;  /* 0x00000001ff117803 */ /* 0x000fd20000000000 */
.L_x_19742:
[----:B------:R-:W-:Y:S05]  /*1df0*/  BSYNC.RECONVERGENT B7 ;  /* 0x0000000000077941 */ /* 0x000fea0003800200 */
.L_x_19741:
[----:B------:R-:W-:Y:S01]  /*1e00*/  ISETP.GE.AND P0, PT, R18, R19, PT ;  /* 0x000000131200720c */ /* 0x000fe20003f06270 */
[----:B------:R-:W-:Y:S01]  /*1e10*/  BSSY.RECONVERGENT B7, `(.L_x_19771) ;  /* 0x00000ea000077945 */ /* 0x000fe20003800200 */
[----:B------:R-:W-:-:S04]  /*1e20*/  PLOP3.LUT P1, PT, PT, PT, PT, 0x80, 0x8 ;  /* 0x000000000008781c */ /* 0x000fc80003f2f070 */
[----:B------:R-:W-:-:S07]  /*1e30*/  P2R R22, PR, RZ, 0x2 ;  /* 0x00000002ff167803 */ /* 0x000fce0000000000 */
        /* <DEDUP_REMOVED lines=22> */
.L_x_19777:
[----:B------:R-:W2:Y:S02]  /*1fa0*/  LDG.E.U8 R0, desc[UR36][R4.64] ;  /* 0x0000002404007981 */ /* 0x000ea4000c1e1100 */
[----:B--2---:R-:W-:Y:S01]  /*1fb0*/  I2FP.F32.U32 R0, R0 ;  /* 0x0000000000007245 */ /* 0x004fe20000201000 */
[----:B------:R-:W-:Y:S06]  /*1fc0*/  BRA `(.L_x_19779) ;  /* 0x0000000c00287947 */ /* 0x000fec0003800000 */
.L_x_19776:
        /* <DEDUP_REMOVED lines=9> */
.L_x_19781:
[----:B------:R-:W2:Y:S02]  /*2060*/  LDG.E R0, desc[UR36][R4.64] ;  /* 0x0000002404007981 */ /* 0x000ea4000c1e1900 */
[----:B--2---:R-:W-:Y:S01]  /*2070*/  I2FP.F32.S32 R0, R0 ;  /* 0x0000000000007245 */ /* 0x004fe20000201400 */
[----:B------:R-:W-:Y:S06]  /*2080*/  BRA `(.L_x_19779) ;  /* 0x0000000800f87947 */ /* 0x000fec0003800000 */
.L_x_19780:
[----:B------:R-:W2:Y:S02]  /*2090*/  LDG.E.U16 R0, desc[UR36][R4.64] ;  /* 0x0000002404007981 */ /* 0x000ea4000c1e1500 */
[----:B--2---:R-:W2:Y:S01]  /*20a0*/  I2F.S16 R0, R0 ;  /* 0x0000000000007306 */ /* 0x004ea20000101400 */
[----:B------:R-:W-:Y:S05]  /*20b0*/  BRA `(.L_x_19779) ;  /* 0x0000000800ec7947 */ /* 0x000fea0003800000 */
.L_x_19775:
        /* <DEDUP_REMOVED lines=8> */
.L_x_19783:
[----:B------:R-:W2:Y:S02]  /*2140*/  LDG.E.U16 R0, desc[UR36][R4.64] ;  /* 0x0000002404007981 */ /* 0x000ea4000c1e1500 */
[----:B--2---:R-:W-:Y:S01]  /*2150*/  HADD2.F32 R0, -RZ, R0.H0_H0 ;  /* 0x20000000ff007230 */ /* 0x004fe20000004100 */
[----:B------:R-:W-:Y:S06]  /*2160*/  BRA `(.L_x_19779) ;  /* 0x0000000800c07947 */ /* 0x000fec0003800000 */
.L_x_19782:
        /* <DEDUP_REMOVED lines=8> */
.L_x_19785:
[----:B------:R-:W2:Y:S02]  /*21f0*/  LDG.E.U16 R0, desc[UR36][R4.64] ;  /* 0x0000002404007981 */ /* 0x000ea4000c1e1500 */
[----:B--2---:R-:W-:Y:S01]  /*2200*/  HADD2.F32 R0, -RZ, R0.H0_H0 ;  /* 0x20000000ff007230 */ /* 0x004fe20000004100 */
[----:B------:R-:W-:Y:S06]  /*2210*/  BRA `(.L_x_19779) ;  /* 0x0000000800947947 */ /* 0x000fec0003800000 */
.L_x_19784:
[----:B------:R-:W2:Y:S01]  /*2220*/  LDG.E.64 R4, desc[UR36][R4.64] ;  /* 0x0000002404047981 */ /* 0x000ea2000c1e1b00 */
[----:B------:R-:W-:Y:S01]  /*2230*/  UMOV UR4, 0xf0000000 ;  /* 0xf000000000047882 */ /* 0x000fe20000000000 */
[----:B------:R-:W-:Y:S01]  /*2240*/  UMOV UR5, 0x380fffff ;  /* 0x380fffff00057882 */ /* 0x000fe20000000000 */
[----:B--2---:R-:W0:Y:S01]  /*2250*/  F2F.F32.F64 R0, R4 ;  /* 0x0000000400007310 */ /* 0x004e220000301000 */
[----:B------:R-:W-:-:S14]  /*2260*/  DSETP.GEU.AND P0, PT, |R4|, UR4, PT ;  /* 0x0000000404007e2a */ /* 0x000fdc000bf0e200 */
[----:B0-----:R-:W-:Y:S01]  /*2270*/  @!P0 FMUL R0, R0, 1.175494350822287508e-38 ;  /* 0x0080000000008820 */ /* 0x001fe20000400000 */
[----:B------:R-:W-:Y:S06]  /*2280*/  BRA `(.L_x_19779) ;  /* 0x0000000800787947 */ /* 0x000fec0003800000 */
.L_x_19774:
        /* <DEDUP_REMOVED lines=12> */
.L_x_19788:
[----:B------:R-:W2:Y:S01]  /*2350*/  LDG.E.64 R4, desc[UR36][R4.64] ;  /* 0x0000002404047981 */ /* 0x000ea2000c1e1b00 */
[----:B------:R-:W-:Y:S01]  /*2360*/  UMOV UR4, 0xf0000000 ;  /* 0xf000000000047882 */ /* 0x000fe20000000000 */
[----:B------:R-:W-:Y:S01]  /*2370*/  UMOV UR5, 0x380fffff ;  /* 0x380fffff00057882 */ /* 0x000fe20000000000 */
[----:B--2---:R-:W0:Y:S01]  /*2380*/  F2F.F32.F64 R0, R4 ;  /* 0x0000000400007310 */ /* 0x004e220000301000 */
[----:B------:R-:W-:-:S14]  /*2390*/  DSETP.GEU.AND P0, PT, |R4|, UR4, PT ;  /* 0x0000000404007e2a */ /* 0x000fdc000bf0e200 */
[----:B0-----:R-:W-:Y:S01]  /*23a0*/  @!P0 FMUL R0, R0, 1.175494350822287508e-38 ;  /* 0x0080000000008820 */ /* 0x001fe20000400000 */
[----:B------:R-:W-:Y:S06]  /*23b0*/  BRA `(.L_x_19779) ;  /* 0x00000008002c7947 */ /* 0x000fec0003800000 */
.L_x_19787:
        /* <DEDUP_REMOVED lines=25> */
.L_x_19790:
        /* <DEDUP_REMOVED lines=13> */
.L_x_19789:
[----:B------:R-:W2:Y:S02]  /*2620*/  LDG.E.U16 R0, desc[UR36][R4.64] ;  /* 0x0000002404007981 */ /* 0x000ea4000c1e1500 */
[----:B--2---:R-:W-:Y:S01]  /*2630*/  IMAD.U32 R0, R0, 0x10000, RZ ;  /* 0x0001000000007824 */ /* 0x004fe200078e00ff */
[----:B------:R-:W-:Y:S06]  /*2640*/  BRA `(.L_x_19779) ;  /* 0x0000000400887947 */ /* 0x000fec0003800000 */
.L_x_19786:
        /* <DEDUP_REMOVED lines=11> */
.L_x_19793:
        /* <DEDUP_REMOVED lines=20> */
.L_x_19795:
[----:B------:R-:W-:Y:S05]  /*2840*/  BSYNC.RECONVERGENT B0 ;  /* 0x0000000000007941 */ /* 0x000fea0003800200 */
.L_x_19794:
[----:B------:R-:W-:Y:S01]  /*2850*/  IMAD.SHL.U32 R0, R0, 0x100000, RZ ;  /* 0x0010000000007824 */ /* 0x000fe200078e00ff */
[----:B------:R-:W-:-:S04]  /*2860*/  LEA R3, R3, 0x3b800000, 0x17 ;  /* 0x3b80000003037811 */ /* 0x000fc800078eb8ff */
[----:B------:R-:W-:Y:S01]  /*2870*/  LOP3.LUT R0, R3, R0, R7, 0xfe, !PT ;  /* 0x0000000003007212 */ /* 0x000fe200078efe07 */
[----:B------:R-:W-:Y:S06]  /*2880*/  BRA `(.L_x_19779) ;  /* 0x0000000000f87947 */ /* 0x000fec0003800000 */
.L_x_19792:
        /* <DEDUP_REMOVED lines=20> */
.L_x_19797:
[----:B------:R-:W-:Y:S05]  /*29d0*/  BSYNC.RECONVERGENT B0 ;  /* 0x0000000000007941 */ /* 0x000fea0003800200 */
.L_x_19796:
[----:B------:R-:W-:Y:S01]  /*29e0*/  IMAD.SHL.U32 R0, R0, 0x200000, RZ ;  /* 0x0020000000007824 */ /* 0x000fe200078e00ff */
[----:B------:R-:W-:-:S04]  /*29f0*/  LEA R3, R3, 0x37800000, 0x17 ;  /* 0x3780000003037811 */ /* 0x000fc800078eb8ff */
[----:B------:R-:W-:Y:S01]  /*2a00*/  LOP3.LUT R0, R3, R0, R7, 0xfe, !PT ;  /* 0x0000000003007212 */ /* 0x000fe200078efe07 */
[----:B------:R-:W-:Y:S06]  /*2a10*/  BRA `(.L_x_19779) ;  /* 0x0000000000947947 */ /* 0x000fec0003800000 */
.L_x_19791:
        /* <DEDUP_REMOVED lines=14> */
.L_x_19778:
        /* <DEDUP_REMOVED lines=16> */
.L_x_19800:
[----:B------:R-:W-:Y:S01]  /*2c00*/  IMAD.MOV.U32 R0, RZ, RZ, RZ ;  /* 0x000000ffff007224 */ /* 0x000fe200078e00ff */
[----:B------:R-:W-:Y:S06]  /*2c10*/  BRA `(.L_x_19779) ;  /* 0x0000000000147947 */ /* 0x000fec0003800000 */
.L_x_19799:
[----:B------:R-:W2:Y:S02]  /*2c20*/  LDG.E.64 R4, desc[UR36][R4.64] ;  /* 0x0000002404047981 */ /* 0x000ea4000c1e1b00 */
[----:B--2---:R0:W1:Y:S01]  /*2c30*/  I2F.U64 R0, R4 ;  /* 0x0000000400007312 */ /* 0x0040620000301000 */
[----:B------:R-:W-:Y:S05]  /*2c40*/  BRA `(.L_x_19779) ;  /* 0x0000000000087947 */ /* 0x000fea0003800000 */
.L_x_19798:
[----:B------:R-:W2:Y:S02]  /*2c50*/  LDG.E R0, desc[UR36][R4.64] ;  /* 0x0000002404007981 */ /* 0x000ea4000c1e1900 */
[----:B--2---:R-:W-:-:S07]  /*2c60*/  I2FP.F32.U32 R0, R0 ;  /* 0x0000000000007245 */ /* 0x004fce0000201000 */
.L_x_19779:
[----:B------:R-:W-:Y:S05]  /*2c70*/  BSYNC.RECONVERGENT B6 ;  /* 0x0000000000067941 */ /* 0x000fea0003800200 */
.L_x_19773:
[----:B-12-45:R-:W-:Y:S01]  /*2c80*/  FSETP.EQ.FTZ.AND P0, PT, R0, RZ, PT ;  /* 0x000000ff0000720b */ /* 0x036fe20003f12000 */
[----:B------:R-:W-:-:S03]  /*2c90*/  VIADD R18, R18, 0x80 ;  /* 0x0000008012127836 */ /* 0x000fc60000000000 */
[----:B------:R-:W-:-:S09]  /*2ca0*/  P2R R22, PR, RZ, 0x1 ;  /* 0x00000001ff167803 */ /* 0x000fd20000000000 */
.L_x_19772:
[----:B------:R-:W-:Y:S05]  /*2cb0*/  BSYNC.RECONVERGENT B7 ;  /* 0x0000000000077941 */ /* 0x000fea0003800200 */
.L_x_19771:
[----:B------:R-:W-:Y:S01]  /*2cc0*/  ISETP.GE.AND P1, PT, R18, R19, PT ;  /* 0x000000131200720c */ /* 0x000fe20003f26270 */
[----:B------:R-:W-:Y:S01]  /*2cd0*/  BSSY.RECONVERGENT B7, `(.L_x_19801) ;  /* 0x00000e7000077945 */ /* 0x000fe20003800200 */
[----:B------:R-:W-:-:S11]  /*2ce0*/  PLOP3.LUT P0, PT, PT, PT, PT, 0x80, 0x8 ;  /* 0x000000000008781c */ /* 0x000fd60003f0f070 */
        /* <DEDUP_REMOVED lines=22> */
.L_x_19807:
[----:B------:R-:W2:Y:S02]  /*2e50*/  LDG.E.U8 R0, desc[UR36][R4.64] ;  /* 0x0000002404007981 */ /* 0x000ea4000c1e1100 */
[----:B--2---:R-:W-:Y:S01]  /*2e60*/  I2FP.F32.U32 R0, R0 ;  /* 0x0000000000007245 */ /* 0x004fe20000201000 */
[----:B------:R-:W-:Y:S06]  /*2e70*/  BRA `(.L_x_19809) ;  /* 0x0000000c00287947 */ /* 0x000fec0003800000 */
.L_x_19806:
        /* <DEDUP_REMOVED lines=9> */
.L_x_19811:
[----:B------:R-:W2:Y:S02]  /*2f10*/  LDG.E R0, desc[UR36][R4.64] ;  /* 0x0000002404007981 */ /* 0x000ea4000c1e1900 */
[----:B--2---:R-:W-:Y:S01]  /*2f20*/  I2FP.F32.S32 R0, R0 ;  /* 0x0000000000007245 */ /* 0x004fe20000201400 */
[----:B------:R-:W-:Y:S06]  /*2f30*/  BRA `(.L_x_19809) ;  /* 0x0000000800f87947 */ /* 0x000fec0003800000 */
.L_x_19810:
[----:B------:R-:W2:Y:S02]  /*2f40*/  LDG.E.U16 R0, desc[UR36][R4.64] ;  /* 0x0000002404007981 */ /* 0x000ea4000c1e1500 */
[----:B--2---:R-:W4:Y:S01]  /*2f50*/  I2F.S16 R0, R0 ;  /* 0x0000000000007306 */ /* 0x004f220000101400 */
[----:B------:R-:W-:Y:S05]  /*2f60*/  BRA `(.L_x_19809) ;  /* 0x0000000800ec7947 */ /* 0x000fea0003800000 */
.L_x_19805:
        /* <DEDUP_REMOVED lines=8> */
.L_x_19813:
[----:B------:R-:W2:Y:S02]  /*2ff0*/  LDG.E.U16 R0, desc[UR36][R4.64] ;  /* 0x0000002404007981 */ /* 0x000ea4000c1e1500 */
[----:B--2---:R-:W-:Y:S01]  /*3000*/  HADD2.F32 R0, -RZ, R0.H0_H0 ;  /* 0x20000000ff007230 */ /* 0x004fe20000004100 */
[----:B------:R-:W-:Y:S06]  /*3010*/  BRA `(.L_x_19809) ;  /* 0x0000000800c07947 */ /* 0x000fec0003800000 */
.L_x_19812:
        /* <DEDUP_REMOVED lines=8> */
.L_x_19815:
[----:B------:R-:W2:Y:S02]  /*30a0*/  LDG.E.U16 R0, desc[UR36][R4.64] ;  /* 0x0000002404007981 */ /* 0x000ea4000c1e1500 */
[----:B--2---:R-:W-:Y:S01]  /*30b0*/  HADD2.F32 R0, -RZ, R0.H0_H0 ;  /* 0x20000000ff007230 */ /* 0x004fe20000004100 */
[----:B------:R-:W-:Y:S06]  /*30c0*/  BRA `(.L_x_19809) ;  /* 0x0000000800947947 */ /* 0x000fec0003800000 */
.L_x_19814:
[----:B------:R-:W2:Y:S01]  /*30d0*/  LDG.E.64 R4, desc[UR36][R4.64] ;  /* 0x0000002404047981 */ /* 0x000ea2000c1e1b00 */
[----:B------:R-:W-:Y:S01]  /*30e0*/  UMOV UR4, 0xf0000000 ;  /* 0xf000000000047882 */ /* 0x000fe20000000000 */
[----:B------:R-:W-:Y:S01]  /*30f0*/  UMOV UR5, 0x380fffff ;  /* 0x380fffff00057882 */ /* 0x000fe20000000000 */
[----:B--2---:R-:W0:Y:S01]  /*3100*/  F2F.F32.F64 R0, R4 ;  /* 0x0000000400007310 */ /* 0x004e220000301000 */
[----:B------:R-:W-:-:S14]  /*3110*/  DSETP.GEU.AND P0, PT, |R4|, UR4, PT ;  /* 0x0000000404007e2a */ /* 0x000fdc000bf0e200 */
[----:B0-----:R-:W-:Y:S01]  /*3120*/  @!P0 FMUL R0, R0, 1.175494350822287508e-38 ;  /* 0x0080000000008820 */ /* 0x001fe20000400000 */
[----:B------:R-:W-:Y:S06]  /*3130*/  BRA `(.L_x_19809) ;  /* 0x0000000800787947 */ /* 0x000fec0003800000 */
.L_x_19804:
        /* <DEDUP_REMOVED lines=12> */
.L_x_19818:
[----:B------:R-:W2:Y:S01]  /*3200*/  LDG.E.64 R4, desc[UR36][R4.64] ;  /* 0x0000002404047981 */ /* 0x000ea2000c1e1b00 */
[----:B------:R-:W-:Y:S01]  /*3210*/  UMOV UR4, 0xf0000000 ;  /* 0xf000000000047882 */ /* 0x000fe20000000000 */
[----:B------:R-:W-:Y:S01]  /*3220*/  UMOV UR5, 0x380fffff ;  /* 0x380fffff00057882 */ /* 0x000fe20000000000 */
[----:B--2---:R-:W0:Y:S01]  /*3230*/  F2F.F32.F64 R0, R4 ;  /* 0x0000000400007310 */ /* 0x004e220000301000 */
[----:B------:R-:W-:-:S14]  /*3240*/  DSETP.GEU.AND P0, PT, |R4|, UR4, PT ;  /* 0x0000000404007e2a */ /* 0x000fdc000bf0e200 */
[----:B0-----:R-:W-:Y:S01]  /*3250*/  @!P0 FMUL R0, R0, 1.175494350822287508e-38 ;  /* 0x0080000000008820 */ /* 0x001fe20000400000 */
[----:B------:R-:W-:Y:S06]  /*3260*/  BRA `(.L_x_19809) ;  /* 0x00000008002c7947 */ /* 0x000fec0003800000 */
.L_x_19817:
        /* <DEDUP_REMOVED lines=25> */
.L_x_19820:
        /* <DEDUP_REMOVED lines=13> */
.L_x_19819:
[----:B------:R-:W2:Y:S02]  /*34d0*/  LDG.E.U16 R0, desc[UR36][R4.64] ;  /* 0x0000002404007981 */ /* 0x000ea4000c1e1500 */
[----:B--2---:R-:W-:Y:S01]  /*34e0*/  IMAD.U32 R0, R0, 0x10000, RZ ;  /* 0x0001000000007824 */ /* 0x004fe200078e00ff */
[----:B------:R-:W-:Y:S06]  /*34f0*/  BRA `(.L_x_19809) ;  /* 0x0000000400887947 */ /* 0x000fec0003800000 */
.L_x_19816:
        /* <DEDUP_REMOVED lines=11> */
.L_x_19823:
        /* <DEDUP_REMOVED lines=20> */
.L_x_19825:
[----:B------:R-:W-:Y:S05]  /*36f0*/  BSYNC.RECONVERGENT B0 ;  /* 0x0000000000007941 */ /* 0x000fea0003800200 */
.L_x_19824:
[----:B------:R-:W-:Y:S01]  /*3700*/  IMAD.SHL.U32 R0, R0, 0x100000, RZ ;  /* 0x0010000000007824 */ /* 0x000fe200078e00ff */
[----:B------:R-:W-:-:S04]  /*3710*/  LEA R3, R3, 0x3b800000, 0x17 ;  /* 0x3b80000003037811 */ /* 0x000fc800078eb8ff */
[----:B------:R-:W-:Y:S01]  /*3720*/  LOP3.LUT R0, R3, R0, R7, 0xfe, !PT ;  /* 0x0000000003007212 */ /* 0x000fe200078efe07 */
[----:B------:R-:W-:Y:S06]  /*3730*/  BRA `(.L_x_19809) ;  /* 0x0000000000f87947 */ /* 0x000fec0003800000 */
.L_x_19822:
        /* <DEDUP_REMOVED lines=20> */
.L_x_19827:
[----:B------:R-:W-:Y:S05]  /*3880*/  BSYNC.RECONVERGENT B0 ;  /* 0x0000000000007941 */ /* 0x000fea0003800200 */
.L_x_19826:
[----:B------:R-:W-:Y:S01]  /*3890*/  IMAD.SHL.U32 R0, R0, 0x200000, RZ ;  /* 0x0020000000007824 */ /* 0x000fe200078e00ff */
[----:B------:R-:W-:-:S04]  /*38a0*/  LEA R3, R3, 0x37800000, 0x17 ;  /* 0x3780000003037811 */ /* 0x000fc800078eb8ff */
[----:B------:R-:W-:Y:S01]  /*38b0*/  LOP3.LUT R0, R3, R0, R7, 0xfe, !PT ;  /* 0x0000000003007212 */ /* 0x000fe200078efe07 */
[----:B------:R-:W-:Y:S06]  /*38c0*/  BRA `(.L_x_19809) ;  /* 0x0000000000947947 */ /* 0x000fec0003800000 */
.L_x_19821:
        /* <DEDUP_REMOVED lines=14> */
.L_x_19808:
        /* <DEDUP_REMOVED lines=16> */
.L_x_19830:
[----:B------:R-:W-:Y:S01]  /*3ab0*/  IMAD.MOV.U32 R0, RZ, RZ, RZ ;  /* 0x000000ffff007224 */ /* 0x000fe200078e00ff */
[----:B------:R-:W-:Y:S06]  /*3ac0*/  BRA `(.L_x_19809) ;  /* 0x0000000000147947 */ /* 0x000fec0003800000 */
.L_x_19829:
[----:B------:R-:W2:Y:S02]  /*3ad0*/  LDG.E.64 R4, desc[UR36][R4.64] ;  /* 0x0000002404047981 */ /* 0x000ea4000c1e1b00 */
[----:B--2---:R0:W1:Y:S01]  /*3ae0*/  I2F.U64 R0, R4 ;  /* 0x0000000400007312 */ /* 0x0040620000301000 */
[----:B------:R-:W-:Y:S05]  /*3af0*/  BRA `(.L_x_19809) ;  /* 0x0000000000087947 */ /* 0x000fea0003800000 */
.L_x_19828:
[----:B------:R-:W2:Y:S02]  /*3b00*/  LDG.E R0, desc[UR36][R4.64] ;  /* 0x0000002404007981 */ /* 0x000ea4000c1e1900 */
[----:B--2---:R-:W-:-:S07]  /*3b10*/  I2FP.F32.U32 R0, R0 ;  /* 0x0000000000007245 */ /* 0x004fce0000201000 */
.L_x_19809:
[----:B------:R-:W-:Y:S05]  /*3b20*/  BSYNC.RECONVERGENT B6 ;  /* 0x0000000000067941 */ /* 0x000fea0003800200 */
.L_x_19803:
[----:B-1-345:R-:W-:-:S13]  /*3b30*/  FSETP.EQ.FTZ.AND P0, PT, R0, RZ, PT ;  /* 0x000000ff0000720b */ /* 0x03afda0003f12000 */
.L_x_19802:
[----:B------:R-:W-:Y:S05]  /*3b40*/  BSYNC.RECONVERGENT B7 ;  /* 0x0000000000077941 */ /* 0x000fea0003800200 */
.L_x_19801:
        /* <DEDUP_REMOVED lines=12> */
[----:B------:R-:W4:Y:S01]  /*3c10*/  LDCU UR4, c[0x0][0x3a8] ;  /* 0x00007500ff0477ac */ /* 0x000f220008000800 */
[----:B------:R-:W5:Y:S01]  /*3c20*/  LDC.64 R8, c[0x0][0x388] ;  /* 0x0000e200ff087b82 */ /* 0x000f620000000a00 */
[----:B------:R-:W-:Y:S01]  /*3c30*/  IMAD R0, R23, 0x200, R2 ;  /* 0x0000020017007824 */ /* 0x000fe200078e0202 */
[----:B0123--:R-:W-:Y:S01]  /*3c40*/  PRMT R4, R17, 0x9910, RZ ;  /* 0x0000991011047816 */ /* 0x00ffe200000000ff */
[----:B------:R-:W-:Y:S01]  /*3c50*/  BSSY.RECONVERGENT B6, `(.L_x_19834) ;  /* 0x00000d6000067945 */ /* 0x000fe20003800200 */
[----:B------:R-:W-:Y:S02]  /*3c60*/  VIADD R2, R2, 0x80 ;  /* 0x0000008002027836 */ /* 0x000fe40000000000 */
[----:B----4-:R-:W-:Y:S02]  /*3c70*/  IMAD R3, R0, UR4, RZ ;  /* 0x0000000400037c24 */ /* 0x010fe4000f8e02ff */
        /* <DEDUP_REMOVED lines=15> */
.L_x_19838:
[----:B------:R0:W-:Y:S01]  /*3d70*/  STG.E.U8 desc[UR36][R8.64], R11 ;  /* 0x0000000b08007986 */ /* 0x0001e2000c101124 */
[----:B------:R-:W-:Y:S05]  /*3d80*/  BRA `(.L_x_19840) ;  /* 0x0000000c00087947 */ /* 0x000fea0003800000 */
.L_x_19837:
        /* <DEDUP_REMOVED lines=10> */
.L_x_19842:
[----:B------:R0:W-:Y:S01]  /*3e30*/  STG.E desc[UR36][R8.64], R11 ;  /* 0x0000000b08007986 */ /* 0x0001e2000c101924 */
[----:B------:R-:W-:Y:S05]  /*3e40*/  BRA `(.L_x_19840) ;  /* 0x0000000800d87947 */ /* 0x000fea0003800000 */
.L_x_19841:
[----:B------:R0:W-:Y:S01]  /*3e50*/  STG.E.U16 desc[UR36][R8.64], R11 ;  /* 0x0000000b08007986 */ /* 0x0001e2000c101524 */
[----:B------:R-:W-:Y:S05]  /*3e60*/  BRA `(.L_x_19840) ;  /* 0x0000000800d07947 */ /* 0x000fea0003800000 */
.L_x_19836:
        /* <DEDUP_REMOVED lines=9> */
.L_x_19844:
[----:B------:R-:W0:Y:S02]  /*3f00*/  I2F.S16 R0, R11 ;  /* 0x0000000b00007306 */ /* 0x000e240000101400 */
[----:B0-----:R-:W-:-:S05]  /*3f10*/  F2FP.F16.F32.PACK_AB R0, RZ, R0 ;  /* 0x00000000ff00723e */ /* 0x001fca00000000ff */
[----:B------:R0:W-:Y:S01]  /*3f20*/  STG.E.U16 desc[UR36][R8.64], R0 ;  /* 0x0000000008007986 */ /* 0x0001e2000c101524 */
[----:B------:R-:W-:Y:S05]  /*3f30*/  BRA `(.L_x_19840) ;  /* 0x00000008009c7947 */ /* 0x000fea0003800000 */
.L_x_19843:
        /* <DEDUP_REMOVED lines=10> */
.L_x_19846:
[----:B------:R-:W0:Y:S02]  /*3fe0*/  I2F.S16 R11, R11 ;  /* 0x0000000b000b7306 */ /* 0x000e240000101400 */
[----:B0-----:R-:W-:-:S04]  /*3ff0*/  F2FP.F16.F32.PACK_AB R3, RZ, R11 ;  /* 0x0000000bff03723e */ /* 0x001fc800000000ff */
[----:B------:R-:W-:-:S05]  /*4000*/  PRMT R3, R3, 0x5410, RZ ;  /* 0x0000541003037816 */ /* 0x000fca00000000ff */
[----:B------:R0:W-:Y:S01]  /*4010*/  STG.E desc[UR36][R8.64], R3 ;  /* 0x0000000308007986 */ /* 0x0001e2000c101924 */
[----:B------:R-:W-:Y:S05]  /*4020*/  BRA `(.L_x_19840) ;  /* 0x0000000800607947 */ /* 0x000fea0003800000 */
.L_x_19845:
[----:B------:R-:W0:Y:S02]  /*4030*/  I2F.F64.S16 R4, R11 ;  /* 0x0000000b00047312 */ /* 0x000e240000101c00 */
[----:B0-----:R0:W-:Y:S01]  /*4040*/  STG.E.64 desc[UR36][R8.64], R4 ;  /* 0x0000000408007986 */ /* 0x0011e2000c101b24 */
[----:B------:R-:W-:Y:S05]  /*4050*/  BRA `(.L_x_19840) ;  /* 0x0000000800547947 */ /* 0x000fea0003800000 */
.L_x_19835:
        /* <DEDUP_REMOVED lines=10> */
.L_x_19849:
[----:B------:R-:W0:Y:S01]  /*4100*/  I2F.F64.S16 R4, R11 ;  /* 0x0000000b00047312 */ /* 0x000e220000101c00 */
[----:B------:R-:W-:-:S05]  /*4110*/  CS2R R6, SRZ ;  /* 0x0000000000067805 */ /* 0x000fca000001ff00 */
[----:B0-----:R0:W-:Y:S01]  /*4120*/  STG.E.128 desc[UR36][R8.64], R4 ;  /* 0x0000000408007986 */ /* 0x0011e2000c101d24 */
[----:B------:R-:W-:Y:S05]  /*4130*/  BRA `(.L_x_19840) ;  /* 0x00000008001c7947 */ /* 0x000fea0003800000 */
.L_x_19848:
        /* <DEDUP_REMOVED lines=17> */
.L_x_19853:
[----:B------:R-:W-:Y:S05]  /*4250*/  BSYNC.RECONVERGENT B0 ;  /* 0x0000000000007941 */ /* 0x000fea0003800200 */
.L_x_19852:
[----:B------:R0:W-:Y:S01]  /*4260*/  STG.E.U8 desc[UR36][R8.64], R3 ;  /* 0x0000000308007986 */ /* 0x0001e2000c101124 */
[----:B------:R-:W-:Y:S05]  /*4270*/  BRA `(.L_x_19840) ;  /* 0x0000000400cc7947 */ /* 0x000fea0003800000 */
.L_x_19851:
        /* <DEDUP_REMOVED lines=16> */
.L_x_19850:
[----:B------:R-:W0:Y:S02]  /*4380*/  I2F.S16 R0, R11 ;  /* 0x0000000b00007306 */ /* 0x000e240000101400 */
[----:B0-----:R-:W-:-:S05]  /*4390*/  F2FP.BF16.F32.PACK_AB R0, RZ, R0 ;  /* 0x00000000ff00723e */ /* 0x001fca00000010ff */
[----:B------:R0:W-:Y:S01]  /*43a0*/  STG.E.U16 desc[UR36][R8.64], R0 ;  /* 0x0000000008007986 */ /* 0x0001e2000c101524 */
[----:B------:R-:W-:Y:S05]  /*43b0*/  BRA `(.L_x_19840) ;  /* 0x00000004007c7947 */ /* 0x000fea0003800000 */
.L_x_19847:
        /* <DEDUP_REMOVED lines=10> */
.L_x_19856:
        /* <DEDUP_REMOVED lines=12> */
.L_x_19859:
[----:B------:R-:W-:-:S04]  /*4520*/  SHF.R.U32.HI R0, RZ, 0x14, R11 ;  /* 0x00000014ff007819 */ /* 0x000fc8000001160b */
[----:B------:R-:W-:-:S04]  /*4530*/  LOP3.LUT R0, R0, 0x1, RZ, 0xc0, !PT ;  /* 0x0000000100007812 */ /* 0x000fc800078ec0ff */
[----:B------:R-:W-:-:S04]  /*4540*/  IADD3 R0, PT, PT, R11, 0x487ffff, R0 ;  /* 0x0487ffff0b007810 */ /* 0x000fc80007ffe000 */
[----:B------:R-:W-:-:S04]  /*4550*/  SHF.R.U32.HI R0, RZ, 0x14, R0 ;  /* 0x00000014ff007819 */ /* 0x000fc80000011600 */
[----:B------:R-:W-:-:S07]  /*4560*/  LOP3.LUT R0, R0, 0xff, RZ, 0xc0, !PT ;  /* 0x000000ff00007812 */ /* 0x000fce00078ec0ff */
.L_x_19860:
[----:B------:R-:W-:-:S07]  /*4570*/  PRMT R4, R0, 0x7610, R4 ;  /* 0x0000761000047816 */ /* 0x000fce0000000004 */
.L_x_19858:
[----:B------:R-:W-:Y:S05]  /*4580*/  BSYNC.RECONVERGENT B0 ;  /* 0x0000000000007941 */ /* 0x000fea0003800200 */
.L_x_19857:
[----:B------:R1:W-:Y:S01]  /*4590*/  STG.E.U8 desc[UR36][R8.64], R4 ;  /* 0x0000000408007986 */ /* 0x0003e2000c101124 */
[----:B------:R-:W-:Y:S05]  /*45a0*/  BRA `(.L_x_19840) ;  /* 0x0000000400007947 */ /* 0x000fea0003800000 */
.L_x_19855:
        /* <DEDUP_REMOVED lines=12> */
.L_x_19863:
[----:B------:R-:W-:-:S04]  /*4670*/  SHF.R.U32.HI R0, RZ, 0x15, R11 ;  /* 0x00000015ff007819 */ /* 0x000fc8000001160b */
[----:B------:R-:W-:-:S04]  /*4680*/  LOP3.LUT R0, R0, 0x1, RZ, 0xc0, !PT ;  /* 0x0000000100007812 */ /* 0x000fc800078ec0ff */
[----:B------:R-:W-:-:S04]  /*4690*/  IADD3 R0, PT, PT, R11, 0x88fffff, R0 ;  /* 0x088fffff0b007810 */ /* 0x000fc80007ffe000 */
[----:B------:R-:W-:-:S04]  /*46a0*/  SHF.R.U32.HI R0, RZ, 0x15, R0 ;  /* 0x00000015ff007819 */ /* 0x000fc80000011600 */
[----:B------:R-:W-:-:S07]  /*46b0*/  LOP3.LUT R0, R0, 0xff, RZ, 0xc0, !PT ;  /* 0x000000ff00007812 */ /* 0x000fce00078ec0ff */
.L_x_19864:
[----:B------:R-:W-:-:S07]  /*46c0*/  PRMT R4, R0, 0x7610, R4 ;  /* 0x0000761000047816 */ /* 0x000fce0000000004 */
.L_x_19862:
[----:B------:R-:W-:Y:S05]  /*46d0*/  BSYNC.RECONVERGENT B0 ;  /* 0x0000000000007941 */ /* 0x000fea0003800200 */
.L_x_19861:
[----:B------:R2:W-:Y:S01]  /*46e0*/  STG.E.U8 desc[UR36][R8.64], R4 ;  /* 0x0000000408007986 */ /* 0x0005e2000c101124 */
[----:B------:R-:W-:Y:S05]  /*46f0*/  BRA `(.L_x_19840) ;  /* 0x0000000000ac7947 */ /* 0x000fea0003800000 */
.L_x_19854:
[----:B------:R-:W-:-:S13]  /*4700*/  ISETP.NE.AND P0, PT, R0, 0x1c, PT ;  /* 0x0000001c0000780c */ /* 0x000fda0003f05270 */
[----:B------:R-:W-:Y:S05]  /*4710*/  @!P0 BRA `(.L_x_19865) ;  /* 0x0000000000a08947 */ /* 0x000fea0003800000 */
[----:B------:R-:W-:-:S13]  /*4720*/  ISETP.NE.AND P0, PT, R0, 0x1d, PT ;  /* 0x0000001d0000780c */ /* 0x000fda0003f05270 */
[----:B------:R-:W-:Y:S05]  /*4730*/  @!P0 BRA `(.L_x_19866) ;  /* 0x0000000000888947 */ /* 0x000fea0003800000 */
[----:B------:R-:W-:-:S13]  /*4740*/  ISETP.NE.AND P0, PT, R0, 0x2c, PT ;  /* 0x0000002c0000780c */ /* 0x000fda0003f05270 */
[----:B------:R-:W-:Y:S05]  /*4750*/  @!P0 BRA `(.L_x_19867) ;  /* 0x0000000000448947 */ /* 0x000fea0003800000 */
.L_x_19839:
        /* <DEDUP_REMOVED lines=16> */
.L_x_19868:
[----:B------:R-:W-:Y:S05]  /*4860*/  BRA `(.L_x_19840) ;  /* 0x0000000000507947 */ /* 0x000fea0003800000 */
.L_x_19867:
        /* <DEDUP_REMOVED lines=15> */
.L_x_19866:
[----:B------:R-:W-:Y:S02]  /*4960*/  IMAD.MOV.U32 R4, RZ, RZ, R11 ;  /* 0x000000ffff047224 */ /* 0x000fe400078e000b */
[----:B------:R-:W-:-:S05]  /*4970*/  IMAD.MOV.U32 R5, RZ, RZ, RZ ;  /* 0x000000ffff057224 */ /* 0x000fca00078e00ff */
[----:B------:R0:W-:Y:S01]  /*4980*/  STG.E.64 desc[UR36][R8.64], R4 ;  /* 0x0000000408007986 */ /* 0x0001e2000c101b24 */
[----:B------:R-:W-:Y:S05]  /*4990*/  BRA `(.L_x_19840) ;  /* 0x0000000000047947 */ /* 0x000fea0003800000 */
.L_x_19865:
[----:B------:R3:W-:Y:S02]  /*49a0*/  STG.E desc[UR36][R8.64], R11 ;  /* 0x0000000b08007986 */ /* 0x0007e4000c101924 */
.L_x_19840:
[----:B------:R-:W-:Y:S05]  /*49b0*/  BSYNC.RECONVERGENT B6 ;  /* 0x0000000000067941 */ /* 0x000fea0003800200 */
.L_x_19834:
        /* <DEDUP_REMOVED lines=24> */
.L_x_19874:
[----:B------:R0:W-:Y:S01]  /*4b40*/  STG.E.U8 desc[UR36][R8.64], R22 ;  /* 0x0000001608007986 */ /* 0x0001e2000c101124 */
[----:B------:R-:W-:Y:S05]  /*4b50*/  BRA `(.L_x_19876) ;  /* 0x0000000c00047947 */ /* 0x000fea0003800000 */
.L_x_19873:
        /* <DEDUP_REMOVED lines=10> */
.L_x_19878:
[----:B------:R0:W-:Y:S01]  /*4c00*/  STG.E desc[UR36][R8.64], R22 ;  /* 0x0000001608007986 */ /* 0x0001e2000c101924 */
[----:B------:R-:W-:Y:S05]  /*4c10*/  BRA `(.L_x_19876) ;  /* 0x0000000800d47947 */ /* 0x000fea0003800000 */
.L_x_19877:
[----:B------:R0:W-:Y:S01]  /*4c20*/  STG.E.U16 desc[UR36][R8.64], R22 ;  /* 0x0000001608007986 */ /* 0x0001e2000c101524 */
[----:B------:R-:W-:Y:S05]  /*4c30*/  BRA `(.L_x_19876) ;  /* 0x0000000800cc7947 */ /* 0x000fea0003800000 */
.L_x_19872:
        /* <DEDUP_REMOVED lines=9> */
.L_x_19880:
[----:B------:R-:W0:Y:S02]  /*4cd0*/  I2F.S16 R0, R22 ;  /* 0x0000001600007306 */ /* 0x000e240000101400 */
[----:B0-----:R-:W-:-:S05]  /*4ce0*/  F2FP.F16.F32.PACK_AB R0, RZ, R0 ;  /* 0x00000000ff00723e */ /* 0x001fca00000000ff */
[----:B------:R0:W-:Y:S01]  /*4cf0*/  STG.E.U16 desc[UR36][R8.64], R0 ;  /* 0x0000000008007986 */ /* 0x0001e2000c101524 */
[----:B------:R-:W-:Y:S05]  /*4d00*/  BRA `(.L_x_19876) ;  /* 0x0000000800987947 */ /* 0x000fea0003800000 */
.L_x_19879:
        /* <DEDUP_REMOVED lines=10> */
.L_x_19882:
[----:B------:R-:W0:Y:S02]  /*4db0*/  I2F.S16 R22, R22 ;  /* 0x0000001600167306 */ /* 0x000e240000101400 */
[----:B0-----:R-:W-:-:S04]  /*4dc0*/  F2FP.F16.F32.PACK_AB R3, RZ, R22 ;  /* 0x00000016ff03723e */ /* 0x001fc800000000ff */
[----:B------:R-:W-:-:S05]  /*4dd0*/  PRMT R3, R3, 0x5410, RZ ;  /* 0x0000541003037816 */ /* 0x000fca00000000ff */
[----:B------:R0:W-:Y:S01]  /*4de0*/  STG.E desc[UR36][R8.64], R3 ;  /* 0x0000000308007986 */ /* 0x0001e2000c101924 */
[----:B------:R-:W-:Y:S05]  /*4df0*/  BRA `(.L_x_19876) ;  /* 0x00000008005c7947 */ /* 0x000fea0003800000 */
.L_x_19881:
[----:B------:R-:W0:Y:S02]  /*4e00*/  I2F.F64.S16 R4, R22 ;  /* 0x0000001600047312 */ /* 0x000e240000101c00 */
[----:B0-----:R0:W-:Y:S01]  /*4e10*/  STG.E.64 desc[UR36][R8.64], R4 ;  /* 0x0000000408007986 */ /* 0x0011e2000c101b24 */
[----:B------:R-:W-:Y:S05]  /*4e20*/  BRA `(.L_x_19876) ;  /* 0x0000000800507947 */ /* 0x000fea0003800000 */
.L_x_19871:
        /* <DEDUP_REMOVED lines=12> */
.L_x_19886:
        /* <DEDUP_REMOVED lines=16> */
.L_x_19889:
[----:B------:R-:W-:-:S07]  /*4ff0*/  PRMT R4, R0, 0x7610, R4 ;  /* 0x0000761000047816 */ /* 0x000fce0000000004 */
.L_x_19888:
[----:B------:R-:W-:Y:S05]  /*5000*/  BSYNC.RECONVERGENT B0 ;  /* 0x0000000000007941 */ /* 0x000fea0003800200 */
.L_x_19887:
[----:B------:R0:W-:Y:S01]  /*5010*/  STG.E.U8 desc[UR36][R8.64], R4 ;  /* 0x0000000408007986 */ /* 0x0001e2000c101124 */
[----:B------:R-:W-:Y:S05]  /*5020*/  BRA `(.L_x_19876) ;  /* 0x0000000400d07947 */ /* 0x000fea0003800000 */
.L_x_19885:
        /* <DEDUP_REMOVED lines=16> */
.L_x_19892:
[----:B------:R-:W-:-:S07]  /*5130*/  PRMT R4, R0, 0x7610, R4 ;  /* 0x0000761000047816 */ /* 0x000fce0000000004 */
.L_x_19891:
[----:B------:R-:W-:Y:S05]  /*5140*/  BSYNC.RECONVERGENT B0 ;  /* 0x0000000000007941 */ /* 0x000fea0003800200 */
.L_x_19890:
[----:B------:R0:W-:Y:S01]  /*5150*/  STG.E.U8 desc[UR36][R8.64], R4 ;  /* 0x0000000408007986 */ /* 0x0001e2000c101124 */
[----:B------:R-:W-:Y:S05]  /*5160*/  BRA `(.L_x_19876) ;  /* 0x0000000400807947 */ /* 0x000fea0003800000 */
.L_x_19884:
        /* <DEDUP_REMOVED lines=21> */
.L_x_19894:
[----:B------:R-:W-:Y:S02]  /*52c0*/  IMAD.MOV.U32 R4, RZ, RZ, R22 ;  /* 0x000000ffff047224 */ /* 0x000fe400078e0016 */
[----:B------:R-:W-:-:S05]  /*52d0*/  IMAD.MOV.U32 R5, RZ, RZ, RZ ;  /* 0x000000ffff057224 */ /* 0x000fca00078e00ff */
[----:B------:R0:W-:Y:S01]  /*52e0*/  STG.E.64 desc[UR36][R8.64], R4 ;  /* 0x0000000408007986 */ /* 0x0001e2000c101b24 */
[----:B------:R-:W-:Y:S05]  /*52f0*/  BRA `(.L_x_19876) ;  /* 0x00000004001c7947 */ /* 0x000fea0003800000 */
.L_x_19893:
[----:B------:R0:W-:Y:S01]  /*5300*/  STG.E desc[UR36][R8.64], R22 ;  /* 0x0000001608007986 */ /* 0x0001e2000c101924 */
[----:B------:R-:W-:Y:S05]  /*5310*/  BRA `(.L_x_19876) ;  /* 0x0000000400147947 */ /* 0x000fea0003800000 */
.L_x_19883:
        /* <DEDUP_REMOVED lines=8> */
.L_x_19896:
[----:B------:R-:W0:Y:S01]  /*53a0*/  I2F.F64.S16 R4, R22 ;  /* 0x0000001600047312 */ /* 0x000e220000101c00 */
[----:B------:R-:W-:-:S05]  /*53b0*/  CS2R R6, SRZ ;  /* 0x0000000000067805 */ /* 0x000fca000001ff00 */
[----:B0-----:R0:W-:Y:S01]  /*53c0*/  STG.E.128 desc[UR36][R8.64], R4 ;  /* 0x0000000408007986 */ /* 0x0011e2000c101d24 */
[----:B------:R-:W-:Y:S05]  /*53d0*/  BRA `(.L_x_19876) ;  /* 0x0000000000e47947 */ /* 0x000fea0003800000 */
.L_x_19895:
[----:B------:R-:W-:-:S13]  /*53e0*/  ISETP.NE.AND P0, PT, R0, 0xf, PT ;  /* 0x0000000f0000780c */ /* 0x000fda0003f05270 */
[----:B------:R-:W-:Y:S05]  /*53f0*/  @!P0 BRA `(.L_x_19897) ;  /* 0x0000000000d08947 */ /* 0x000fea0003800000 */
[----:B------:R-:W-:-:S13]  /*5400*/  ISETP.NE.AND P0, PT, R0, 0x17, PT ;  /* 0x000000170000780c */ /* 0x000fda0003f05270 */
[----:B------:R-:W-:Y:S05]  /*5410*/  @!P0 BRA `(.L_x_19898) ;  /* 0x0000000000848947 */ /* 0x000fea0003800000 */
[----:B------:R-:W-:-:S13]  /*5420*/  ISETP.NE.AND P0, PT, R0, 0x18, PT ;  /* 0x000000180000780c */ /* 0x000fda0003f05270 */
[----:B------:R-:W-:Y:S05]  /*5430*/  @!P0 BRA `(.L_x_19899) ;  /* 0x0000000000448947 */ /* 0x000fea0003800000 */
.L_x_19875:
        /* <DEDUP_REMOVED lines=16> */
.L_x_19900:
[----:B------:R-:W-:Y:S05]  /*5540*/  BRA `(.L_x_19876) ;  /* 0x0000000000887947 */ /* 0x000fea0003800000 */
.L_x_19899:
        /* <DEDUP_REMOVED lines=11> */
.L_x_19902:
[----:B------:R-:W-:Y:S05]  /*5600*/  BSYNC.RECONVERGENT B0 ;  /* 0x0000000000007941 */ /* 0x000fea0003800200 */
.L_x_19901:
[----:B------:R1:W-:Y:S01]  /*5610*/  STG.E.U8 desc[UR36][R8.64], R3 ;  /* 0x0000000308007986 */ /* 0x0003e2000c101124 */
[----:B------:R-:W-:Y:S05]  /*5620*/  BRA `(.L_x_19876) ;  /* 0x0000000000507947 */ /* 0x000fea0003800000 */
.L_x_19898:
        /* <DEDUP_REMOVED lines=12> */
.L_x_19903:
[----:B------:R-:W-:Y:S01]  /*56f0*/  IMAD.MOV.U32 R3, RZ, RZ, 0x7f ;  /* 0x0000007fff037424 */ /* 0x000fe200078e00ff */
[----:B------:R-:W-:-:S04]  /*5700*/  ISETP.GT.U32.AND P0, PT, R5, 0x7f800000, PT ;  /* 0x7f8000000500780c */ /* 0x000fc80003f04070 */
[----:B------:R-:W-:-:S05]  /*5710*/  SEL R3, R3, 0x7c, P0 ;  /* 0x0000007c03037807 */ /* 0x000fca0000000000 */
[----:B------:R2:W-:Y:S01]  /*5720*/  STG.E.U8 desc[UR36][R8.64], R3 ;  /* 0x0000000308007986 */ /* 0x0005e2000c101124 */
[----:B------:R-:W-:Y:S05]  /*5730*/  BRA `(.L_x_19876) ;  /* 0x00000000000c7947 */ /* 0x000fea0003800000 */
.L_x_19897:
[----:B------:R-:W0:Y:S02]  /*5740*/  I2F.S16 R0, R22 ;  /* 0x0000001600007306 */ /* 0x000e240000101400 */
[----:B0-----:R-:W-:-:S05]  /*5750*/  F2FP.BF16.F32.PACK_AB R0, RZ, R0 ;  /* 0x00000000ff00723e */ /* 0x001fca00000010ff */
[----:B------:R0:W-:Y:S02]  /*5760*/  STG.E.U16 desc[UR36][R8.64], R0 ;  /* 0x0000000008007986 */ /* 0x0001e4000c101524 */
.L_x_19876:
[----:B------:R-:W-:Y:S05]  /*5770*/  BSYNC.RECONVERGENT B6 ;  /* 0x0000000000067941 */ /* 0x000fea0003800200 */
.L_x_19870:
[----:B------:R-:W-:-:S07]  /*5780*/  VIADD R2, R2, 0x80 ;  /* 0x0000008002027836 */ /* 0x000fce0000000000 */
.L_x_19833:
[----:B------:R-:W-:-:S13]  /*5790*/  ISETP.GE.AND P0, PT, R2, R19, PT ;  /* 0x000000130200720c */ /* 0x000fda0003f06270 */
[----:B------:R-:W-:Y:S05]  /*57a0*/  @P0 BREAK.RELIABLE B7 ;  /* 0x0000000000070942 */ /* 0x000fea0003800100 */
[----:B------:R-:W-:Y:S05]  /*57b0*/  @P0 BRA `(.L_x_19869) ;  /* 0x0000000c006c0947 */ /* 0x000fea0003800000 */
[----:B------:R-:W-:Y:S05]  /*57c0*/  BSYNC.RELIABLE B7 ;  /* 0x0000000000077941 */ /* 0x000fea0003800100 */
.L_x_19832:
        /* <DEDUP_REMOVED lines=21> */
.L_x_19908:
[----:B------:R0:W-:Y:S01]  /*5920*/  STG.E.U8 desc[UR36][R8.64], R18 ;  /* 0x0000001208007986 */ /* 0x0001e2000c101124 */
[----:B------:R-:W-:Y:S05]  /*5930*/  BRA `(.L_x_19910) ;  /* 0x0000000c00047947 */ /* 0x000fea0003800000 */
.L_x_19907:
        /* <DEDUP_REMOVED lines=10> */
.L_x_19912:
[----:B------:R0:W-:Y:S01]  /*59e0*/  STG.E desc[UR36][R8.64], R18 ;  /* 0x0000001208007986 */ /* 0x0001e2000c101924 */
[----:B------:R-:W-:Y:S05]  /*59f0*/  BRA `(.L_x_19910) ;  /* 0x0000000800d47947 */ /* 0x000fea0003800000 */
.L_x_19911:
[----:B------:R0:W-:Y:S01]  /*5a00*/  STG.E.U16 desc[UR36][R8.64], R18 ;  /* 0x0000001208007986 */ /* 0x0001e2000c101524 */
[----:B------:R-:W-:Y:S05]  /*5a10*/  BRA `(.L_x_19910) ;  /* 0x0000000800cc7947 */ /* 0x000fea0003800000 */
.L_x_19906:
        /* <DEDUP_REMOVED lines=9> */
.L_x_19914:
[----:B------:R-:W0:Y:S02]  /*5ab0*/  I2F.S16 R0, R18 ;  /* 0x0000001200007306 */ /* 0x000e240000101400 */
[----:B0-----:R-:W-:-:S05]  /*5ac0*/  F2FP.F16.F32.PACK_AB R0, RZ, R0 ;  /* 0x00000000ff00723e */ /* 0x001fca00000000ff */
[----:B------:R0:W-:Y:S01]  /*5ad0*/  STG.E.U16 desc[UR36][R8.64], R0 ;  /* 0x0000000008007986 */ /* 0x0001e2000c101524 */
[----:B------:R-:W-:Y:S05]  /*5ae0*/  BRA `(.L_x_19910) ;  /* 0x0000000800987947 */ /* 0x000fea0003800000 */
.L_x_19913:
        /* <DEDUP_REMOVED lines=10> */
.L_x_19916:
[----:B------:R-:W0:Y:S02]  /*5b90*/  I2F.S16 R18, R18 ;  /* 0x0000001200127306 */ /* 0x000e240000101400 */
[----:B0-----:R-:W-:-:S04]  /*5ba0*/  F2FP.F16.F32.PACK_AB R3, RZ, R18 ;  /* 0x00000012ff03723e */ /* 0x001fc800000000ff */
[----:B------:R-:W-:-:S05]  /*5bb0*/  PRMT R3, R3, 0x5410, RZ ;  /* 0x0000541003037816 */ /* 0x000fca00000000ff */
[----:B------:R0:W-:Y:S01]  /*5bc0*/  STG.E desc[UR36][R8.64], R3 ;  /* 0x0000000308007986 */ /* 0x0001e2000c101924 */
[----:B------:R-:W-:Y:S05]  /*5bd0*/  BRA `(.L_x_19910) ;  /* 0x00000008005c7947 */ /* 0x000fea0003800000 */
.L_x_19915:
[----:B------:R-:W0:Y:S02]  /*5be0*/  I2F.F64.S16 R4, R18 ;  /* 0x0000001200047312 */ /* 0x000e240000101c00 */
[----:B0-----:R0:W-:Y:S01]  /*5bf0*/  STG.E.64 desc[UR36][R8.64], R4 ;  /* 0x0000000408007986 */ /* 0x0011e2000c101b24 */
[----:B------:R-:W-:Y:S05]  /*5c00*/  BRA `(.L_x_19910) ;  /* 0x0000000800507947 */ /* 0x000fea0003800000 */
.L_x_19905:
        /* <DEDUP_REMOVED lines=12> */
.L_x_19920:
        /* <DEDUP_REMOVED lines=16> */
.L_x_19923:
[----:B------:R-:W-:-:S07]  /*5dd0*/  PRMT R4, R0, 0x7610, R4 ;  /* 0x0000761000047816 */ /* 0x000fce0000000004 */
.L_x_19922:
[----:B------:R-:W-:Y:S05]  /*5de0*/  BSYNC.RECONVERGENT B0 ;  /* 0x0000000000007941 */ /* 0x000fea0003800200 */
.L_x_19921:
[----:B------:R0:W-:Y:S01]  /*5df0*/  STG.E.U8 desc[UR36][R8.64], R4 ;  /* 0x0000000408007986 */ /* 0x0001e2000c101124 */
[----:B------:R-:W-:Y:S05]  /*5e00*/  BRA `(.L_x_19910) ;  /* 0x0000000400d07947 */ /* 0x000fea0003800000 */
.L_x_19919:
        /* <DEDUP_REMOVED lines=16> */
.L_x_19926:
[----:B------:R-:W-:-:S07]  /*5f10*/  PRMT R4, R0, 0x7610, R4 ;  /* 0x0000761000047816 */ /* 0x000fce0000000004 */
.L_x_19925:
[----:B------:R-:W-:Y:S05]  /*5f20*/  BSYNC.RECONVERGENT B0 ;  /* 0x0000000000007941 */ /* 0x000fea0003800200 */
.L_x_19924:
[----:B------:R0:W-:Y:S01]  /*5f30*/  STG.E.U8 desc[UR36][R8.64], R4 ;  /* 0x0000000408007986 */ /* 0x0001e2000c101124 */
[----:B------:R-:W-:Y:S05]  /*5f40*/  BRA `(.L_x_19910) ;  /* 0x0000000400807947 */ /* 0x000fea0003800000 */
.L_x_19918:
        /* <DEDUP_REMOVED lines=21> */
.L_x_19928:
[----:B------:R-:W-:Y:S02]  /*60a0*/  IMAD.MOV.U32 R4, RZ, RZ, R18 ;  /* 0x000000ffff047224 */ /* 0x000fe400078e0012 */
[----:B------:R-:W-:-:S05]  /*60b0*/  IMAD.MOV.U32 R5, RZ, RZ, RZ ;  /* 0x000000ffff057224 */ /* 0x000fca00078e00ff */
[----:B------:R0:W-:Y:S01]  /*60c0*/  STG.E.64 desc[UR36][R8.64], R4 ;  /* 0x0000000408007986 */ /* 0x0001e2000c101b24 */
[----:B------:R-:W-:Y:S05]  /*60d0*/  BRA `(.L_x_19910) ;  /* 0x00000004001c7947 */ /* 0x000fea0003800000 */
.L_x_19927:
[----:B------:R0:W-:Y:S01]  /*60e0*/  STG.E desc[UR36][R8.64], R18 ;  /* 0x0000001208007986 */ /* 0x0001e2000c101924 */
[----:B------:R-:W-:Y:S05]  /*60f0*/  BRA `(.L_x_19910) ;  /* 0x0000000400147947 */ /* 0x000fea0003800000 */
.L_x_19917:
        /* <DEDUP_REMOVED lines=8> */
.L_x_19930:
[----:B------:R-:W0:Y:S01]  /*6180*/  I2F.F64.S16 R4, R18 ;  /* 0x0000001200047312 */ /* 0x000e220000101c00 */
[----:B------:R-:W-:-:S05]  /*6190*/  CS2R R6, SRZ ;  /* 0x0000000000067805 */ /* 0x000fca000001ff00 */
[----:B0-----:R0:W-:Y:S01]  /*61a0*/  STG.E.128 desc[UR36][R8.64], R4 ;  /* 0x0000000408007986 */ /* 0x0011e2000c101d24 */
[----:B------:R-:W-:Y:S05]  /*61b0*/  BRA `(.L_x_19910) ;  /* 0x0000000000e47947 */ /* 0x000fea0003800000 */
.L_x_19929:
[----:B------:R-:W-:-:S13]  /*61c0*/  ISETP.NE.AND P0, PT, R0, 0xf, PT ;  /* 0x0000000f0000780c */ /* 0x000fda0003f05270 */
[----:B------:R-:W-:Y:S05]  /*61d0*/  @!P0 BRA `(.L_x_19931) ;  /* 0x0000000000d08947 */ /* 0x000fea0003800000 */
[----:B------:R-:W-:-:S13]  /*61e0*/  ISETP.NE.AND P0, PT, R0, 0x17, PT ;  /* 0x000000170000780c */ /* 0x000fda0003f05270 */
[----:B------:R-:W-:Y:S05]  /*61f0*/  @!P0 BRA `(.L_x_19932) ;  /* 0x0000000000848947 */ /* 0x000fea0003800000 */
[----:B------:R-:W-:-:S13]  /*6200*/  ISETP.NE.AND P0, PT, R0, 0x18, PT ;  /* 0x000000180000780c */ /* 0x000fda0003f05270 */
[----:B------:R-:W-:Y:S05]  /*6210*/  @!P0 BRA `(.L_x_19933) ;  /* 0x0000000000448947 */ /* 0x000fea0003800000 */
.L_x_19909:
        /* <DEDUP_REMOVED lines=16> */
.L_x_19934:
[----:B------:R-:W-:Y:S05]  /*6320*/  BRA `(.L_x_19910) ;  /* 0x0000000000887947 */ /* 0x000fea0003800000 */
.L_x_19933:
        /* <DEDUP_REMOVED lines=11> */
.L_x_19936:
[----:B------:R-:W-:Y:S05]  /*63e0*/  BSYNC.RECONVERGENT B0 ;  /* 0x0000000000007941 */ /* 0x000fea0003800200 */
.L_x_19935:
[----:B------:R1:W-:Y:S01]  /*63f0*/  STG.E.U8 desc[UR36][R8.64], R3 ;  /* 0x0000000308007986 */ /* 0x0003e2000c101124 */
[----:B------:R-:W-:Y:S05]  /*6400*/  BRA `(.L_x_19910) ;  /* 0x0000000000507947 */ /* 0x000fea0003800000 */
.L_x_19932:
        /* <DEDUP_REMOVED lines=12> */
.L_x_19937:
[----:B------:R-:W-:Y:S01]  /*64d0*/  IMAD.MOV.U32 R3, RZ, RZ, 0x7f ;  /* 0x0000007fff037424 */ /* 0x000fe200078e00ff */
[----:B------:R-:W-:-:S04]  /*64e0*/  ISETP.GT.U32.AND P0, PT, R5, 0x7f800000, PT ;  /* 0x7f8000000500780c */ /* 0x000fc80003f04070 */
[----:B------:R-:W-:-:S05]  /*64f0*/  SEL R3, R3, 0x7c, P0 ;  /* 0x0000007c03037807 */ /* 0x000fca0000000000 */
[----:B------:R2:W-:Y:S01]  /*6500*/  STG.E.U8 desc[UR36][R8.64], R3 ;  /* 0x0000000308007986 */ /* 0x0005e2000c101124 */
[----:B------:R-:W-:Y:S05]  /*6510*/  BRA `(.L_x_19910) ;  /* 0x00000000000c7947 */ /* 0x000fea0003800000 */
.L_x_19931:
[----:B------:R-:W0:Y:S02]  /*6520*/  I2F.S16 R0, R18 ;  /* 0x0000001200007306 */ /* 0x000e240000101400 */
[----:B0-----:R-:W-:-:S05]  /*6530*/  F2FP.BF16.F32.PACK_AB R0, RZ, R0 ;  /* 0x00000000ff00723e */ /* 0x001fca00000010ff */
[----:B------:R0:W-:Y:S02]  /*6540*/  STG.E.U16 desc[UR36][R8.64], R0 ;  /* 0x0000000008007986 */ /* 0x0001e4000c101524 */
.L_x_19910:
[----:B------:R-:W-:Y:S05]  /*6550*/  BSYNC.RECONVERGENT B6 ;  /* 0x0000000000067941 */ /* 0x000fea0003800200 */
.L_x_19904:
[----:B------:R-:W-:-:S07]  /*6560*/  VIADD R2, R2, 0x80 ;  /* 0x0000008002027836 */ /* 0x000fce0000000000 */
.L_x_19869:
[----:B------:R-:W-:Y:S05]  /*6570*/  BSYNC.RECONVERGENT B8 ;  /* 0x0000000000087941 */ /* 0x000fea0003800200 */
.L_x_19831:
        /* <DEDUP_REMOVED lines=21> */
.L_x_19941:
[----:B------:R-:W-:Y:S01]  /*66d0*/  STG.E.U8 desc[UR36][R2.64], R16 ;  /* 0x0000001002007986 */ /* 0x000fe2000c101124 */
[----:B------:R-:W-:Y:S05]  /*66e0*/  EXIT ;  /* 0x000000000000794d */ /* 0x000fea0003800000 */
.L_x_19940:
        /* <DEDUP_REMOVED lines=9> */
.L_x_19944:
[----:B------:R-:W-:Y:S01]  /*6780*/  STG.E desc[UR36][R2.64], R16 ;  /* 0x0000001002007986 */ /* 0x000fe2000c101924 */
[----:B------:R-:W-:Y:S05]  /*6790*/  EXIT ;  /* 0x000000000000794d */ /* 0x000fea0003800000 */
.L_x_19943:
[----:B------:R-:W-:Y:S01]  /*67a0*/  STG.E.U16 desc[UR36][R2.64], R16 ;  /* 0x0000001002007986 */ /* 0x000fe2000c101524 */
[----:B------:R-:W-:Y:S05]  /*67b0*/  EXIT ;  /* 0x000000000000794d */ /* 0x000fea0003800000 */
.L_x_19939:
        /* <DEDUP_REMOVED lines=9> */
.L_x_19946:
[----:B------:R-:W0:Y:S02]  /*6850*/  I2F.S16 R0, R16 ;  /* 0x0000001000007306 */ /* 0x000e240000101400 */
[----:B0-----:R-:W-:-:S05]  /*6860*/  F2FP.F16.F32.PACK_AB R0, RZ, R0 ;  /* 0x00000000ff00723e */ /* 0x001fca00000000ff */
[----:B------:R-:W-:Y:S01]  /*6870*/  STG.E.U16 desc[UR36][R2.64], R0 ;  /* 0x0000000002007986 */ /* 0x000fe2000c101524 */
[----:B------:R-:W-:Y:S05]  /*6880*/  EXIT ;  /* 0x000000000000794d */ /* 0x000fea0003800000 */
.L_x_19945:
        /* <DEDUP_REMOVED lines=10> */
.L_x_19948:
[----:B------:R-:W0:Y:S02]  /*6930*/  I2F.S16 R16, R16 ;  /* 0x0000001000107306 */ /* 0x000e240000101400 */
[----:B0-----:R-:W-:-:S04]  /*6940*/  F2FP.F16.F32.PACK_AB R5, RZ, R16 ;  /* 0x00000010ff05723e */ /* 0x001fc800000000ff */
[----:B------:R-:W-:-:S05]  /*6950*/  PRMT R5, R5, 0x5410, RZ ;  /* 0x0000541005057816 */ /* 0x000fca00000000ff */
[----:B------:R-:W-:Y:S01]  /*6960*/  STG.E desc[UR36][R2.64], R5 ;  /* 0x0000000502007986 */ /* 0x000fe2000c101924 */
[----:B------:R-:W-:Y:S05]  /*6970*/  EXIT ;  /* 0x000000000000794d */ /* 0x000fea0003800000 */
.L_x_19947:
[----:B------:R-:W0:Y:S02]  /*6980*/  I2F.F64.S16 R16, R16 ;  /* 0x0000001000107312 */ /* 0x000e240000101c00 */
[----:B0-----:R-:W-:Y:S01]  /*6990*/  STG.E.64 desc[UR36][R2.64], R16 ;  /* 0x0000001002007986 */ /* 0x001fe2000c101b24 */
[----:B------:R-:W-:Y:S05]  /*69a0*/  EXIT ;  /* 0x000000000000794d */ /* 0x000fea0003800000 */
.L_x_19938:
        /* <DEDUP_REMOVED lines=12> */
.L_x_19952:
        /* <DEDUP_REMOVED lines=17> */
.L_x_19954:
[----:B------:R-:W-:Y:S05]  /*6b80*/  BSYNC.RECONVERGENT B0 ;  /* 0x0000000000007941 */ /* 0x000fea0003800200 */
.L_x_19953:
[----:B------:R-:W-:Y:S01]  /*6b90*/  STG.E.U8 desc[UR36][R2.64], R0 ;  /* 0x0000000002007986 */ /* 0x000fe2000c101124 */
[----:B------:R-:W-:Y:S05]  /*6ba0*/  EXIT ;  /* 0x000000000000794d */ /* 0x000fea0003800000 */
.L_x_19951:
        /* <DEDUP_REMOVED lines=17> */
.L_x_19956:
[----:B------:R-:W-:Y:S05]  /*6cc0*/  BSYNC.RECONVERGENT B0 ;  /* 0x0000000000007941 */ /* 0x000fea0003800200 */
.L_x_19955:
[----:B------:R-:W-:Y:S01]  /*6cd0*/  STG.E.U8 desc[UR36][R2.64], R0 ;  /* 0x0000000002007986 */ /* 0x000fe2000c101124 */
[----:B------:R-:W-:Y:S05]  /*6ce0*/  EXIT ;  /* 0x000000000000794d */ /* 0x000fea0003800000 */
.L_x_19950:
        /* <DEDUP_REMOVED lines=21> */
.L_x_19958:
[----:B------:R-:W-:-:S05]  /*6e40*/  IMAD.MOV.U32 R17, RZ, RZ, RZ ;  /* 0x000000ffff117224 */ /* 0x000fca00078e00ff */
[----:B------:R-:W-:Y:S01]  /*6e50*/  STG.E.64 desc[UR36][R2.64], R16 ;  /* 0x0000001002007986 */ /* 0x000fe2000c101b24 */
[----:B------:R-:W-:Y:S05]  /*6e60*/  EXIT ;  /* 0x000000000000794d */ /* 0x000fea0003800000 */
.L_x_19957:
[----:B------:R-:W-:Y:S01]  /*6e70*/  STG.E desc[UR36][R2.64], R16 ;  /* 0x0000001002007986 */ /* 0x000fe2000c101924 */
[----:B------:R-:W-:Y:S05]  /*6e80*/  EXIT ;  /* 0x000000000000794d */ /* 0x000fea0003800000 */
.L_x_19949:
        /* <DEDUP_REMOVED lines=8> */
.L_x_19960:
[----:B------:R-:W0:Y:S01]  /*6f10*/  I2F.F64.S16 R16, R16 ;  /* 0x0000001000107312 */ /* 0x000e220000101c00 */
[----:B------:R-:W-:-:S05]  /*6f20*/  CS2R R18, SRZ ;  /* 0x0000000000127805 */ /* 0x000fca000001ff00 */
[----:B0-----:R-:W-:Y:S01]  /*6f30*/  STG.E.128 desc[UR36][R2.64], R16 ;  /* 0x0000001002007986 */ /* 0x001fe2000c101d24 */
[----:B------:R-:W-:Y:S05]  /*6f40*/  EXIT ;  /* 0x000000000000794d */ /* 0x000fea0003800000 */
.L_x_19959:
[----:B------:R-:W-:-:S13]  /*6f50*/  ISETP.NE.AND P0, PT, R0, 0xf, PT ;  /* 0x0000000f0000780c */ /* 0x000fda0003f05270 */
[----:B------:R-:W-:Y:S05]  /*6f60*/  @!P0 BRA `(.L_x_19961) ;  /* 0x0000000000d48947 */ /* 0x000fea0003800000 */
[----:B------:R-:W-:-:S13]  /*6f70*/  ISETP.NE.AND P0, PT, R0, 0x17, PT ;  /* 0x000000170000780c */ /* 0x000fda0003f05270 */
[----:B------:R-:W-:Y:S05]  /*6f80*/  @!P0 BRA `(.L_x_19962) ;  /* 0x0000000000848947 */ /* 0x000fea0003800000 */
[----:B------:R-:W-:-:S13]  /*6f90*/  ISETP.NE.AND P0, PT, R0, 0x18, PT ;  /* 0x000000180000780c */ /* 0x000fda0003f05270 */
[----:B------:R-:W-:Y:S05]  /*6fa0*/  @!P0 BRA `(.L_x_19963) ;  /* 0x0000000000448947 */ /* 0x000fea0003800000 */
.L_x_19942:
        /* <DEDUP_REMOVED lines=16> */
.L_x_19964:
[----:B------:R-:W-:Y:S05]  /*70b0*/  EXIT ;  /* 0x000000000000794d */ /* 0x000fea0003800000 */
.L_x_19963:
        /* <DEDUP_REMOVED lines=11> */
.L_x_19966:
[----:B------:R-:W-:Y:S05]  /*7170*/  BSYNC.RECONVERGENT B0 ;  /* 0x0000000000007941 */ /* 0x000fea0003800200 */
.L_x_19965:
[----:B------:R-:W-:Y:S01]  /*7180*/  STG.E.U8 desc[UR36][R2.64], R5 ;  /* 0x0000000502007986 */ /* 0x000fe2000c101124 */
[----:B------:R-:W-:Y:S05]  /*7190*/  EXIT ;  /* 0x000000000000794d */ /* 0x000fea0003800000 */
.L_x_19962:
        /* <DEDUP_REMOVED lines=13> */
.L_x_19967:
[----:B------:R-:W-:Y:S01]  /*7270*/  IMAD.MOV.U32 R5, RZ, RZ, 0x7f ;  /* 0x0000007fff057424 */ /* 0x000fe200078e00ff */
[----:B------:R-:W-:-:S04]  /*7280*/  ISETP.GT.U32.AND P0, PT, R7, 0x7f800000, PT ;  /* 0x7f8000000700780c */ /* 0x000fc80003f04070 */
[----:B------:R-:W-:-:S05]  /*7290*/  SEL R5, R5, 0x7c, P0 ;  /* 0x0000007c05057807 */ /* 0x000fca0000000000 */
[----:B------:R-:W-:Y:S01]  /*72a0*/  STG.E.U8 desc[UR36][R2.64], R5 ;  /* 0x0000000502007986 */ /* 0x000fe2000c101124 */
[----:B------:R-:W-:Y:S05]  /*72b0*/  EXIT ;  /* 0x000000000000794d */ /* 0x000fea0003800000 */
.L_x_19961:
[----:B------:R-:W0:Y:S02]  /*72c0*/  I2F.S16 R0, R16 ;  /* 0x0000001000007306 */ /* 0x000e240000101400 */
[----:B0-----:R-:W-:-:S05]  /*72d0*/  F2FP.BF16.F32.PACK_AB R0, RZ, R0 ;  /* 0x00000000ff00723e */ /* 0x001fca00000010ff */
[----:B------:R-:W-:Y:S01]  /*72e0*/  STG.E.U16 desc[UR36][R2.64], R0 ;  /* 0x0000000002007986 */ /* 0x000fe2000c101524 */
[----:B------:R-:W-:Y:S05]  /*72f0*/  EXIT ;  /* 0x000000000000794d */ /* 0x000fea0003800000 */
.L_x_19968:
        /* <DEDUP_REMOVED lines=16> */
.L_x_23828:


//--------------------- .text._ZN2at6native18elementwise_kernelILi128ELi4EZNS0_22gpu_kernel_impl_nocastIZZZNS0_23logical_not_kernel_cudaERNS_18TensorIteratorBaseEENKUlvE0_clEvENKUlvE5_clEvEUlfE_EEvS4_RKT_EUliE_EEviT1_ --------------------------
	.section	.text._ZN2at6native18elementwise_kernelILi128ELi4EZNS0_22gpu_kernel_impl_nocastIZZZNS0_23logical_not_kernel_cudaERNS_18TensorIteratorBaseEENKUlvE0_clEvENKUlvE5_clEvEUlfE_EEvS4_RKT_EUliE_EEviT1_,"ax",@progbits
	.align	128
        .global         _ZN2at6native18elementwise_kernelILi128ELi4EZNS0_22gpu_kernel_impl_nocastIZZZNS0_23logical_not_kernel_cudaERNS_18TensorIteratorBaseEENKUlvE0_clEvENKUlvE5_clEvEUlfE_EEvS4_RKT_EUliE_EEviT1_
        .type           _ZN2at6native18elementwise_kernelILi128ELi4EZNS0_22gpu_kernel_impl_nocastIZZZNS0_23logical_not_kernel_cudaERNS_18TensorIteratorBaseEENKUlvE0_clEvENKUlvE5_clEvEUlfE_EEvS4_RKT_EUliE_EEviT1_,@function
        .size           _ZN2at6native18elementwise_kernelILi128ELi4EZNS0_22gpu_kernel_impl_nocastIZZZNS0_23logical_not_kernel_cudaERNS_18TensorIteratorBaseEENKUlvE0_clEvENKUlvE5_clEvEUlfE_EEvS4_RKT_EUliE_EEviT1_,(.L_x_23829 - _ZN2at6native18elementwise_kernelILi128ELi4EZNS0_22gpu_kernel_impl_nocastIZZZNS0_23logical_not_kernel_cudaERNS_18TensorIteratorBaseEENKUlvE0_clEvENKUlvE5_clEvEUlfE_EEvS4_RKT_EUliE_EEviT1_)
        .other          _ZN2at6native18elementwise_kernelILi128ELi4EZNS0_22gpu_kernel_impl_nocastIZZZNS0_23logical_not_kernel_cudaERNS_18TensorIteratorBaseEENKUlvE0_clEvENKUlvE5_clEvEUlfE_EEvS4_RKT_EUliE_EEviT1_,@"STO_CUDA_ENTRY STV_DEFAULT"
_ZN2at6native18elementwise_kernelILi128ELi4EZNS0_22gpu_kernel_impl_nocastIZZZNS0_23logical_not_kernel_cudaERNS_18TensorIteratorBaseEENKUlvE0_clEvENKUlvE5_clEvEUlfE_EEvS4_RKT_EUliE_EEviT1_:
.text._ZN2at6native18elementwise_kernelILi128ELi4EZNS0_22gpu_kernel_impl_nocastIZZZNS0_23logical_not_kernel_cudaERNS_18TensorIteratorBaseEENKUlvE0_clEvENKUlvE5_clEvEUlfE_EEvS4_RKT_EUliE_EEviT1_:
        /* <DEDUP_REMOVED lines=17> */
[----:B------:R-:W-:Y:S02]  /*0110*/  IADD3 R3, PT, PT, R3, 0x80, RZ ;  /* 0x0000008003037810 */ /* 0x000fe40007ffe0ff */
[----:B--2---:R-:W-:-:S04]  /*0120*/  FSETP.NEU.FTZ.AND P0, PT, R4, RZ, PT ;  /* 0x000000ff0400720b */ /* 0x004fc80003f1d000 */
[----:B------:R-:W-:Y:S02]  /*0130*/  SEL R9, RZ, 0x1, P0 ;  /* 0x00000001ff097807 */ /* 0x000fe40000000000 */
[----:B------:R-:W-:-:S03]  /*0140*/  ISETP.GE.AND P0, PT, R3, UR4, PT ;  /* 0x0000000403007c0c */ /* 0x000fc6000bf06270 */
[----:B0-----:R0:W-:Y:S10]  /*0150*/  STG.E.U8 desc[UR6][R6.64], R9 ;  /* 0x0000000906007986 */ /* 0x0011f4000c101106 */
[----:B------:R-:W-:Y:S05]  /*0160*/  @P0 BREAK.RELIABLE B1 ;  /* 0x0000000000010942 */ /* 0x000fea0003800100 */
[----:B------:R-:W-:Y:S05]  /*0170*/  @P0 BRA `(.L_x_19973) ;  /* 0x0000000000480947 */ /* 0x000fea0003800000 */
[----:B------:R-:W1:Y:S02]  /*0180*/  LDC.64 R4, c[0x0][0x588] ;  /* 0x00016200ff047b82 */ /* 0x000e640000000a00 */
[----:B-1----:R-:W2:Y:S06]  /*0190*/  LDG.E R4, desc[UR6][R4.64] ;  /* 0x0000000604047981 */ /* 0x002eac000c1e1900 */
[----:B0-----:R-:W0:Y:S01]  /*01a0*/  LDC.64 R6, c[0x0][0x580] ;  /* 0x00016000ff067b82 */ /* 0x001e220000000a00 */
[----:B------:R-:W-:Y:S02]  /*01b0*/  IADD3 R3, PT, PT, R3, 0x80, RZ ;  /* 0x0000008003037810 */ /* 0x000fe40007ffe0ff */
[----:B--2---:R-:W-:-:S04]  /*01c0*/  FSETP.NEU.FTZ.AND P0, PT, R4, RZ, PT ;  /* 0x000000ff0400720b */ /* 0x004fc80003f1d000 */
[----:B------:R-:W-:-:S05]  /*01d0*/  SEL R9, RZ, 0x1, P0 ;  /* 0x00000001ff097807 */ /* 0x000fca0000000000 */
[----:B0-----:R0:W-:Y:S04]  /*01e0*/  STG.E.U8 desc[UR6][R6.64], R9 ;  /* 0x0000000906007986 */ /* 0x0011e8000c101106 */
.L_x_19972:
[----:B------:R-:W-:-:S13]  /*01f0*/  ISETP.GE.AND P0, PT, R3, UR4, PT ;  /* 0x0000000403007c0c */ /* 0x000fda000bf06270 */
[----:B------:R-:W-:Y:S05]  /*0200*/  @P0 BREAK.RELIABLE B1 ;  /* 0x0000000000010942 */ /* 0x000fea0003800100 */
[----:B------:R-:W-:Y:S05]  /*0210*/  @P0 BRA `(.L_x_19973) ;  /* 0x0000000000200947 */ /* 0x000fea0003800000 */
[----:B------:R-:W-:Y:S05]  /*0220*/  BSYNC.RELIABLE B1 ;  /* 0x0000000000017941 */ /* 0x000fea0003800100 */
.L_x_19971:
[----:B------:R-:W1:Y:S02]  /*0230*/  LDC.64 R4, c[0x0][0x588] ;  /* 0x00016200ff047b82 */ /* 0x000e640000000a00 */
[----:B-1----:R-:W2:Y:S06]  /*0240*/  LDG.E R4, desc[UR6][R4.64] ;  /* 0x0000000604047981 */ /* 0x002eac000c1e1900 */
[----:B0-----:R-:W0:Y:S01]  /*0250*/  LDC.64 R6, c[0x0][0x580] ;  /* 0x00016000ff067b82 */ /* 0x001e220000000a00 */
[----:B------:R-:W-:Y:S02]  /*0260*/  IADD3 R3, PT, PT, R3, 0x80, RZ ;  /* 0x0000008003037810 */ /* 0x000fe40007ffe0ff */
[----:B--2---:R-:W-:-:S04]  /*0270*/  FSETP.NEU.FTZ.AND P0, PT, R4, RZ, PT ;  /* 0x000000ff0400720b */ /* 0x004fc80003f1d000 */
[----:B------:R-:W-:-:S05]  /*0280*/  SEL R9, RZ, 0x1, P0 ;  /* 0x00000001ff097807 */ /* 0x000fca0000000000 */
[----:B0-----:R1:W-:Y:S04]  /*0290*/  STG.E.U8 desc[UR6][R6.64], R9 ;  /* 0x0000000906007986 */ /* 0x0013e8000c101106 */
.L_x_19973:
[----:B------:R-:W-:Y:S05]  /*02a0*/  BSYNC.RECONVERGENT B0 ;  /* 0x0000000000007941 */ /* 0x000fea0003800200 */
.L_x_19970:
[----:B------:R-:W-:Y:S05]  /*02b0*/  WARPSYNC.ALL ;  /* 0x0000000000007948 */ /* 0x000fea0003800000 */
[----:B------:R-:W-:-:S13]  /*02c0*/  ISETP.GE.AND P0, PT, R3, UR4, PT ;  /* 0x0000000403007c0c */ /* 0x000fda000bf06270 */
[----:B------:R-:W-:Y:S05]  /*02d0*/  @P0 EXIT ;  /* 0x000000000000094d */ /* 0x000fea0003800000 */
[----:B------:R-:W2:Y:S02]  /*02e0*/  LDC.64 R2, c[0x0][0x588] ;  /* 0x00016200ff027b82 */ /* 0x000ea40000000a00 */
[----:B--2---:R-:W2:Y:S06]  /*02f0*/  LDG.E R2, desc[UR6][R2.64] ;  /* 0x0000000602027981 */ /* 0x004eac000c1e1900 */
[----:B------:R-:W3:Y:S01]  /*0300*/  LDC.64 R4, c[0x0][0x580] ;  /* 0x00016000ff047b82 */ /* 0x000ee20000000a00 */
[----:B--2---:R-:W-:-:S04]  /*0310*/  FSETP.NEU.FTZ.AND P0, PT, R2, RZ, PT ;  /* 0x000000ff0200720b */ /* 0x004fc80003f1d000 */
[----:B01----:R-:W-:-:S05]  /*0320*/  SEL R7, RZ, 0x1, P0 ;  /* 0x00000001ff077807 */ /* 0x003fca0000000000 */
[----:B---3--:R-:W-:Y:S01]  /*0330*/  STG.E.U8 desc[UR6][R4.64], R7 ;  /* 0x0000000704007986 */ /* 0x008fe2000c101106 */
[----:B------:R-:W-:Y:S05]  /*0340*/  EXIT ;  /* 0x000000000000794d */ /* 0x000fea0003800000 */
.L_x_19969:
        /* <DEDUP_REMOVED lines=306> */
.L_x_19977:
[----:B------:R-:W0:Y:S02]  /*1670*/  LDCU.128 UR8, c[0x0][0x580] ;  /* 0x0000b000ff0877ac */ /* 0x000e240008000c00 */
[----:B0-----:R-:W-:-:S04]  /*1680*/  IADD3 R6, P0, PT, R4, UR10, RZ ;  /* 0x0000000a04067c10 */ /* 0x001fc8000ff1e0ff */
[----:B------:R-:W-:-:S05]  /*1690*/  IADD3.X R7, PT, PT, RZ, UR11, RZ, P0, !PT ;  /* 0x0000000bff077c10 */ /* 0x000fca00087fe4ff */
[----:B------:R-:W2:Y:S01]  /*16a0*/  LDG.E R6, desc[UR6][R6.64] ;  /* 0x0000000606067981 */ /* 0x000ea2000c1e1900 */
[----:B------:R-:W-:Y:S02]  /*16b0*/  IADD3 R4, P1, PT, R5, UR8, RZ ;  /* 0x0000000805047c10 */ /* 0x000fe4000ff3e0ff */
[----:B------:R-:W-:Y:S02]  /*16c0*/  IADD3 R3, PT, PT, R3, 0x80, RZ ;  /* 0x0000008003037810 */ /* 0x000fe40007ffe0ff */
[----:B------:R-:W-:Y:S02]  /*16d0*/  IADD3.X R5, PT, PT, RZ, UR9, RZ, P1, !PT ;  /* 0x00000009ff057c10 */ /* 0x000fe40008ffe4ff */
[----:B--2---:R-:W-:-:S04]  /*16e0*/  FSETP.NEU.FTZ.AND P0, PT, R6, RZ, PT ;  /* 0x000000ff0600720b */ /* 0x004fc80003f1d000 */
        /* <DEDUP_REMOVED lines=303> */
.L_x_19979:
[----:B------:R-:W0:Y:S02]  /*29e0*/  LDCU.128 UR8, c[0x0][0x580] ;  /* 0x0000b000ff0877ac */ /* 0x000e240008000c00 */
[----:B0-----:R-:W-:-:S04]  /*29f0*/  IADD3 R6, P0, PT, R4, UR10, RZ ;  /* 0x0000000a04067c10 */ /* 0x001fc8000ff1e0ff */
[----:B------:R-:W-:-:S05]  /*2a00*/  IADD3.X R7, PT, PT, RZ, UR11, RZ, P0, !PT ;  /* 0x0000000bff077c10 */ /* 0x000fca00087fe4ff */
[----:B------:R-:W2:Y:S01]  /*2a10*/  LDG.E R6, desc[UR6][R6.64] ;  /* 0x0000000606067981 */ /* 0x000ea2000c1e1900 */
[----:B------:R-:W-:Y:S01]  /*2a20*/  IADD3 R4, P1, PT, R5, UR8, RZ ;  /* 0x0000000805047c10 */ /* 0x000fe2000ff3e0ff */
[----:B------:R-:W-:-:S03]  /*2a30*/  VIADD R3, R3, 0x80 ;  /* 0x0000008003037836 */ /* 0x000fc60000000000 */
[----:B------:R-:W-:Y:S02]  /*2a40*/  IADD3.X R5, PT, PT, RZ, UR9, RZ, P1, !PT ;  /* 0x00000009ff057c10 */ /* 0x000fe40008ffe4ff */
[----:B--2---:R-:W-:-:S04]  /*2a50*/  FSETP.NEU.FTZ.AND P0, PT, R6, RZ, PT ;  /* 0x000000ff0600720b */ /* 0x004fc80003f1d000 */
[----:B------:R-:W-:-:S05]  /*2a60*/  SEL R9, RZ, 0x1, P0 ;  /* 0x00000001ff097807 */ /* 0x000fca0000000000 */
[----:B------:R0:W-:Y:S04]  /*2a70*/  STG.E.U8 desc[UR6][R4.64], R9 ;  /* 0x0000000904007986 */ /* 0x0001e8000c101106 */
.L_x_19976:
[----:B------:R-:W-:-:S13]  /*2a80*/  ISETP.GE.AND P0, PT, R3, UR4, PT ;  /* 0x0000000403007c0c */ /* 0x000fda000bf06270 */
[----:B------:R-:W-:Y:S05]  /*2a90*/  @P0 BREAK.RELIABLE B1 ;  /* 0x0000000000010942 */ /* 0x000fea0003800100 */
[----:B------:R-:W-:Y:S05]  /*2aa0*/  @P0 BRA `(.L_x_19978) ;  /* 0x0000001000d40947 */ /* 0x000fea0003800000 */
[----:B------:R-:W-:Y:S05]  /*2ab0*/  BSYNC.RELIABLE B1 ;  /* 0x0000000000017941 */ /* 0x000fea0003800100 */
.L_x_19975:
        /* <DEDUP_REMOVED lines=298> */
.L_x_19980:
        /* <DEDUP_REMOVED lines=10> */
.L_x_19978:
[----:B------:R-:W-:Y:S05]  /*3e00*/  BSYNC.RECONVERGENT B0 ;  /* 0x0000000000007941 */ /* 0x000fea0003800200 */
.L_x_19974:
        /* <DEDUP_REMOVED lines=301> */
.L_x_19981:
[----:B------:R-:W0:Y:S02]  /*50e0*/  LDCU.128 UR8, c[0x0][0x580] ;  /* 0x0000b000ff0877ac */ /* 0x000e240008000c00 */
[----:B0-----:R-:W-:-:S04]  /*50f0*/  IADD3 R4, P0, PT, R2, UR10, RZ ;  /* 0x0000000a02047c10 */ /* 0x001fc8000ff1e0ff */
[----:B------:R-:W-:-:S05]  /*5100*/  IADD3.X R5, PT, PT, RZ, UR11, RZ, P0, !PT ;  /* 0x0000000bff057c10 */ /* 0x000fca00087fe4ff */
[----:B------:R-:W2:Y:S01]  /*5110*/  LDG.E R4, desc[UR6][R4.64] ;  /* 0x0000000604047981 */ /* 0x000ea2000c1e1900 */
[----:B------:R-:W-:-:S04]  /*5120*/  IADD3 R2, P1, PT, R3, UR8, RZ ;  /* 0x0000000803027c10 */ /* 0x000fc8000ff3e0ff */
[----:B------:R-:W-:Y:S02]  /*5130*/  IADD3.X R3, PT, PT, RZ, UR9, RZ, P1, !PT ;  /* 0x00000009ff037c10 */ /* 0x000fe40008ffe4ff */
[----:B--2---:R-:W-:-:S04]  /*5140*/  FSETP.NEU.FTZ.AND P0, PT, R4, RZ, PT ;  /* 0x000000ff0400720b */ /* 0x004fc80003f1d000 */
[----:B------:R-:W-:-:S05]  /*5150*/  SEL R7, RZ, 0x1, P0 ;  /* 0x00000001ff077807 */ /* 0x000fca0000000000 */
[----:B------:R-:W-:Y:S01]  /*5160*/  STG.E.U8 desc[UR6][R2.64], R7 ;  /* 0x0000000702007986 */ /* 0x000fe2000c101106 */
[----:B------:R-:W-:Y:S05]  /*5170*/  EXIT ;  /* 0x000000000000794d */ /* 0x000fea0003800000 */
.L_x_19982:
        /* <DEDUP_REMOVED lines=16> */
.L_x_23829:


//--------------------- .text._ZN2at6native27unrolled_elementwise_kernelIZZZNS0_23logical_not_kernel_cudaERNS_18TensorIteratorBaseEENKUlvE0_clEvENKUlvE5_clEvEUlfE_St5arrayIPcLm2EELi4E23TrivialOffsetCalculatorILi1EjESB_NS0_6memory15LoadWithoutCastENSC_16StoreWithoutCastEEEviT_T0_T2_T3_T4_T5_ --------------------------
	.section	.text._ZN2at6native27unrolled_elementwise_kernelIZZZNS0_23logical_not_kernel_cudaERNS_18TensorIteratorBaseEENKUlvE0_clEvENKUlvE5_clEvEUlfE_St5arrayIPcLm2EELi4E23TrivialOffsetCalculatorILi1EjESB_NS0_6memory15LoadWithoutCastENSC_16StoreWithoutCastEEEviT_T0_T2_T3_T4_T5_,"ax",@progbits
	.align	128
        .global         _ZN2at6native27unrolled_elementwise_kernelIZZZNS0_23logical_not_kernel_cudaERNS_18TensorIteratorBaseEENKUlvE0_clEvENKUlvE5_clEvEUlfE_St5arrayIPcLm2EELi4E23TrivialOffsetCalculatorILi1EjESB_NS0_6memory15LoadWithoutCastENSC_16StoreWithoutCastEEEviT_T0_T2_T3_T4_T5_
        .type           _ZN2at6native27unrolled_elementwise_kernelIZZZNS0_23logical_not_kernel_cudaERNS_18TensorIteratorBaseEENKUlvE0_clEvENKUlvE5_clEvEUlfE_St5arrayIPcLm2EELi4E23TrivialOffsetCalculatorILi1EjESB_NS0_6memory15LoadWithoutCastENSC_16StoreWithoutCastEEEviT_T0_T2_T3_T4_T5_,@function
        .size           _ZN2at6native27unrolled_elementwise_kernelIZZZNS0_23logical_not_kernel_cudaERNS_18TensorIteratorBaseEENKUlvE0_clEvENKUlvE5_clEvEUlfE_St5arrayIPcLm2EELi4E23TrivialOffsetCalculatorILi1EjESB_NS0_6memory15LoadWithoutCastENSC_16StoreWithoutCastEEEviT_T0_T2_T3_T4_T5_,(.L_x_23830 - _ZN2at6native27unrolled_elementwise_kernelIZZZNS0_23logical_not_kernel_cudaERNS_18TensorIteratorBaseEENKUlvE0_clEvENKUlvE5_clEvEUlfE_St5arrayIPcLm2EELi4E23TrivialOffsetCalculatorILi1EjESB_NS0_6memory15LoadWithoutCastENSC_16StoreWithoutCastEEEviT_T0_T2_T3_T4_T5_)
        .other          _ZN2at6native27unrolled_elementwise_kernelIZZZNS0_23logical_not_kernel_cudaERNS_18TensorIteratorBaseEENKUlvE0_clEvENKUlvE5_clEvEUlfE_St5arrayIPcLm2EELi4E23TrivialOffsetCalculatorILi1EjESB_NS0_6memory15LoadWithoutCastENSC_16StoreWithoutCastEEEviT_T0_T2_T3_T4_T5_,@"STO_CUDA_ENTRY STV_DEFAULT"
_ZN2at6native27unrolled_elementwise_kernelIZZZNS0_23logical_not_kernel_cudaERNS_18TensorIteratorBaseEENKUlvE0_clEvENKUlvE5_clEvEUlfE_St5arrayIPcLm2EELi4E23TrivialOffsetCalculatorILi1EjESB_NS0_6memory15LoadWithoutCastENSC_16StoreWithoutCastEEEviT_T0_T2_T3_T4_T5_:
.text._ZN2at6native27unrolled_elementwise_kernelIZZZNS0_23logical_not_kernel_cudaERNS_18TensorIteratorBaseEENKUlvE0_clEvENKUlvE5_clEvEUlfE_St5arrayIPcLm2EELi4E23TrivialOffsetCalculatorILi1EjESB_NS0_6memory15LoadWithoutCastENSC_16StoreWithoutCastEEEviT_T0_T2_T3_T4_T5_:
        /* <DEDUP_REMOVED lines=23> */
[----:B------:R-:W2:Y:S10]  /*0170*/  @!P1 LDG.E R8, desc[UR4][R8.64] ;  /* 0x0000000408089981 */ /* 0x000eb4000c1e1900 */
[----:B------:R-:W1:Y:S01]  /*0180*/  @!P2 LDC.64 R4, c[0x0][0x390] ;  /* 0x0000e400ff04ab82 */ /* 0x000e620000000a00 */
[----:B------:R-:W-:-:S02]  /*0190*/  @!P2 IMAD R13, R0, 0x200, R13 ;  /* 0x00000200000da824 */ /* 0x000fc400078e020d */
[----:B0-----:R-:W-:-:S06]  /*01a0*/  @!P3 IMAD.WIDE.U32 R10, R19, 0x4, R10 ;  /* 0x00000004130ab825 */ /* 0x001fcc00078e000a */
[----:B------:R-:W4:Y:S01]  /*01b0*/  @!P3 LDG.E R10, desc[UR4][R10.64] ;  /* 0x000000040a0ab981 */ /* 0x000f22000c1e1900 */
[----:B-1----:R-:W-:-:S06]  /*01c0*/  @!P2 IMAD.WIDE.U32 R4, R13, 0x4, R4 ;  /* 0x000000040d04a825 */ /* 0x002fcc00078e0004 */
[----:B------:R-:W5:Y:S01]  /*01d0*/  @!P2 LDG.E R4, desc[UR4][R4.64] ;  /* 0x000000040404a981 */ /* 0x000f62000c1e1900 */
[----:B------:R-:W-:Y:S01]  /*01e0*/  ISETP.GE.AND P4, PT, R3, R2, PT ;  /* 0x000000020300720c */ /* 0x000fe20003f86270 */
[----:B------:R-:W-:Y:S04]  /*01f0*/  BSSY.RECONVERGENT B0, `(.L_x_19983) ;  /* 0x0000022000007945 */ /* 0x000fe80003800200 */
[----:B------:R-:W-:Y:S01]  /*0200*/  BSSY.RELIABLE B1, `(.L_x_19984) ;  /* 0x0000019000017945 */ /* 0x000fe20003800100 */
[----:B---3--:R-:W-:-:S04]  /*0210*/  FSETP.EQ.OR P0, PT, R6, RZ, P0 ;  /* 0x000000ff0600720b */ /* 0x008fc80000702400 */
[----:B------:R-:W-:Y:S02]  /*0220*/  SEL R13, RZ, 0x1, !P0 ;  /* 0x00000001ff0d7807 */ /* 0x000fe40004000000 */
[----:B--2---:R-:W-:-:S04]  /*0230*/  FSETP.EQ.OR P1, PT, R8, RZ, P1 ;  /* 0x000000ff0800720b */ /* 0x004fc80000f22400 */
[----:B------:R-:W-:Y:S02]  /*0240*/  SEL R15, RZ, 0x1, !P1 ;  /* 0x00000001ff0f7807 */ /* 0x000fe40004800000 */
[----:B----4-:R-:W-:-:S04]  /*0250*/  FSETP.EQ.OR P3, PT, R10, RZ, P3 ;  /* 0x000000ff0a00720b */ /* 0x010fc80001f62400 */
[----:B------:R-:W-:Y:S02]  /*0260*/  SEL R7, RZ, 0x1, !P3 ;  /* 0x00000001ff077807 */ /* 0x000fe40005800000 */
[----:B-----5:R-:W-:-:S04]  /*0270*/  FSETP.EQ.OR P2, PT, R4, RZ, P2 ;  /* 0x000000ff0400720b */ /* 0x020fc80001742400 */
        /* <DEDUP_REMOVED lines=17> */
.L_x_19985:
[----:B------:R-:W-:Y:S05]  /*0390*/  BSYNC.RELIABLE B1 ;  /* 0x0000000000017941 */ /* 0x000fea0003800100 */
.L_x_19984:
[----:B------:R-:W-:-:S13]  /*03a0*/  ISETP.GE.AND P0, PT, R3, R2, PT ;  /* 0x000000020300720c */ /* 0x000fda0003f06270 */
[----:B------:R-:W1:Y:S01]  /*03b0*/  @!P0 LDC.64 R10, c[0x0][0x388] ;  /* 0x0000e200ff0a8b82 */ /* 0x000e620000000a00 */
[----:B0-----:R-:W-:Y:S01]  /*03c0*/  @!P0 IMAD R5, R0, 0x200, R3 ;  /* 0x0000020000058824 */ /* 0x001fe200078e0203 */
[----:B------:R-:W-:-:S04]  /*03d0*/  @!P0 IADD3 R3, PT, PT, R3, 0x80, RZ ;  /* 0x0000008003038810 */ /* 0x000fc80007ffe0ff */
[----:B-1----:R-:W-:-:S05]  /*03e0*/  @!P0 IADD3 R4, P1, PT, R5, R10, RZ ;  /* 0x0000000a05048210 */ /* 0x002fca0007f3e0ff */
[----:B------:R-:W-:-:S05]  /*03f0*/  @!P0 IMAD.X R5, RZ, RZ, R11, P1 ;  /* 0x000000ffff058224 */ /* 0x000fca00008e060b */
[----:B------:R1:W-:Y:S03]  /*0400*/  @!P0 STG.E.U8 desc[UR4][R4.64], R7 ;  /* 0x0000000704008986 */ /* 0x0003e6000c101104 */
.L_x_19986:
[----:B------:R-:W-:Y:S05]  /*0410*/  BSYNC.RECONVERGENT B0 ;  /* 0x0000000000007941 */ /* 0x000fea0003800200 */
.L_x_19983:
        /* <DEDUP_REMOVED lines=9> */
.L_x_19987:
        /* <DEDUP_REMOVED lines=13> */
.L_x_23830:


//--------------------- .text._ZN2at6native29vectorized_elementwise_kernelILi2EZZZNS0_23logical_not_kernel_cudaERNS_18TensorIteratorBaseEENKUlvE0_clEvENKUlvE5_clEvEUlfE_St5arrayIPcLm2EEEEviT0_T1_ --------------------------
	.section	.text._ZN2at6native29vectorized_elementwise_kernelILi2EZZZNS0_23logical_not_kernel_cudaERNS_18TensorIteratorBaseEENKUlvE0_clEvENKUlvE5_clEvEUlfE_St5arrayIPcLm2EEEEviT0_T1_,"ax",@progbits
	.align	128
        .global         _ZN2at6native29vectorized_elementwise_kernelILi2EZZZNS0_23logical_not_kernel_cudaERNS_18TensorIteratorBaseEENKUlvE0_clEvENKUlvE5_clEvEUlfE_St5arrayIPcLm2EEEEviT0_T1_
        .type           _ZN2at6native29vectorized_elementwise_kernelILi2EZZZNS0_23logical_not_kernel_cudaERNS_18TensorIteratorBaseEENKUlvE0_clEvENKUlvE5_clEvEUlfE_St5arrayIPcLm2EEEEviT0_T1_,@function
        .size           _ZN2at6native29vectorized_elementwise_kernelILi2EZZZNS0_23logical_not_kernel_cudaERNS_18TensorIteratorBaseEENKUlvE0_clEvENKUlvE5_clEvEUlfE_St5arrayIPcLm2EEEEviT0_T1_,(.L_x_23831 - _ZN2at6native29vectorized_elementwise_kernelILi2EZZZNS0_23logical_not_kernel_cudaERNS_18TensorIteratorBaseEENKUlvE0_clEvENKUlvE5_clEvEUlfE_St5arrayIPcLm2EEEEviT0_T1_)
        .other          _ZN2at6native29vectorized_elementwise_kernelILi2EZZZNS0_23logical_not_kernel_cudaERNS_18TensorIteratorBaseEENKUlvE0_clEvENKUlvE5_clEvEUlfE_St5arrayIPcLm2EEEEviT0_T1_,@"STO_CUDA_ENTRY STV_DEFAULT"
_ZN2at6native29vectorized_elementwise_kernelILi2EZZZNS0_23logical_not_kernel_cudaERNS_18TensorIteratorBaseEENKUlvE0_clEvENKUlvE5_clEvEUlfE_St5arrayIPcLm2EEEEviT0_T1_:
.text._ZN2at6native29vectorized_elementwise_kernelILi2EZZZNS0_23logical_not_kernel_cudaERNS_18TensorIteratorBaseEENKUlvE0_clEvENKUlvE5_clEvEUlfE_St5arrayIPcLm2EEEEviT0_T1_:
        /* <DEDUP_REMOVED lines=33> */
[----:B------:R-:W-:Y:S01]  /*0210*/  @!P6 IMAD.IADD R23, R0, 0x1, R25 ;  /* 0x000000010017e824 */ /* 0x000fe200078e0219 */
[----:B------:R-:W1:Y:S01]  /*0220*/  @!P6 LDC.64 R8, c[0x0][0x390] ;  /* 0x0000e400ff08eb82 */ /* 0x000e620000000a00 */
[----:B------:R-:W-:-:S05]  /*0230*/  @!P6 VIADD R25, R25, 0x80 ;  /* 0x000000801919e836 */ /* 0x000fca0000000000 */
[----:B------:R-:W-:-:S13]  /*0240*/  ISETP.GE.U32.AND P5, PT, R25, R16, PT ;  /* 0x000000101900720c */ /* 0x000fda0003fa6070 */
[----:B------:R-:W-:Y:S01]  /*0250*/  @!P5 IMAD.IADD R21, R0, 0x1, R25 ;  /* 0x000000010015d824 */ /* 0x000fe200078e0219 */
[----:B------:R-:W5:Y:S01]  /*0260*/  @!P5 LDC.64 R6, c[0x0][0x390] ;  /* 0x0000e400ff06db82 */ /* 0x000f620000000a00 */
[----:B------:R-:W-:-:S05]  /*0270*/  @!P5 VIADD R25, R25, 0x80 ;  /* 0x000000801919d836 */ /* 0x000fca0000000000 */
[----:B------:R-:W-:-:S13]  /*0280*/  ISETP.GE.U32.AND P3, PT, R25, R16, PT ;  /* 0x000000101900720c */ /* 0x000fda0003f66070 */
[----:B------:R-:W-:Y:S01]  /*0290*/  @!P3 IMAD.IADD R19, R0, 0x1, R25 ;  /* 0x000000010013b824 */ /* 0x000fe200078e0219 */
[----:B------:R-:W5:Y:S01]  /*02a0*/  @!P3 LDC.64 R4, c[0x0][0x390] ;  /* 0x0000e400ff04bb82 */ /* 0x000f620000000a00 */
[----:B------:R-:W-:Y:S02]  /*02b0*/  @!P3 VIADD R25, R25, 0x80 ;  /* 0x000000801919b836 */ /* 0x000fe40000000000 */
[----:B0-----:R-:W-:-:S04]  /*02c0*/  @!P4 IMAD.WIDE.U32 R10, R27, 0x4, R10 ;  /* 0x000000041b0ac825 */ /* 0x001fc800078e000a */
[----:B-1----:R-:W-:Y:S02]  /*02d0*/  @!P6 IMAD.WIDE.U32 R8, R23, 0x4, R8 ;  /* 0x000000041708e825 */ /* 0x002fe400078e0008 */
[----:B------:R-:W4:Y:S02]  /*02e0*/  @!P4 LDG.E R10, desc[UR4][R10.64] ;  /* 0x000000040a0ac981 */ /* 0x000f24000c1e1900 */
[----:B-----5:R-:W-:Y:S02]  /*02f0*/  @!P5 IMAD.WIDE.U32 R6, R21, 0x4, R6 ;  /* 0x000000041506d825 */ /* 0x020fe400078e0006 */
[----:B------:R0:W5:Y:S04]  /*0300*/  @!P6 LDG.E R8, desc[UR4][R8.64] ;  /* 0x000000040808e981 */ /* 0x000168000c1e1900 */
[----:B------:R-:W5:Y:S01]  /*0310*/  @!P5 LDG.E R6, desc[UR4][R6.64] ;  /* 0x000000040606d981 */ /* 0x000f62000c1e1900 */
[----:B------:R-:W-:-:S06]  /*0320*/  @!P3 IMAD.WIDE.U32 R4, R19, 0x4, R4 ;  /* 0x000000041304b825 */ /* 0x000fcc00078e0004 */
[----:B------:R1:W5:Y:S01]  /*0330*/  @!P3 LDG.E R4, desc[UR4][R4.64] ;  /* 0x000000040404b981 */ /* 0x000362000c1e1900 */
[----:B--2---:R-:W-:-:S04]  /*0340*/  FSETP.EQ.OR P2, PT, R2, RZ, P2 ;  /* 0x000000ff0200720b */ /* 0x004fc80001742400 */
[----:B------:R-:W-:Y:S02]  /*0350*/  SEL R18, RZ, 0x1, !P2 ;  /* 0x00000001ff127807 */ /* 0x000fe40005000000 */
[----:B------:R-:W-:-:S13]  /*0360*/  ISETP.GE.U32.AND P2, PT, R25, R16, PT ;  /* 0x000000101900720c */ /* 0x000fda0003f46070 */
[----:B------:R-:W2:Y:S01]  /*0370*/  @!P2 LDC.64 R2, c[0x0][0x390] ;  /* 0x0000e400ff02ab82 */ /* 0x000ea20000000a00 */
[----:B------:R-:W-:-:S04]  /*0380*/  @!P2 IMAD.IADD R25, R0, 0x1, R25 ;  /* 0x000000010019a824 */ /* 0x000fc800078e0219 */
[----:B--2---:R-:W-:-:S06]  /*0390*/  @!P2 IMAD.WIDE.U32 R2, R25, 0x4, R2 ;  /* 0x000000041902a825 */ /* 0x004fcc00078e0002 */
[----:B------:R2:W2:Y:S01]  /*03a0*/  @!P2 LDG.E R2, desc[UR4][R2.64] ;  /* 0x000000040202a981 */ /* 0x0004a2000c1e1900 */
[----:B---3--:R-:W-:-:S04]  /*03b0*/  FSETP.EQ.OR P1, PT, R12, RZ, P1 ;  /* 0x000000ff0c00720b */ /* 0x008fc80000f22400 */
[----:B0-----:R-:W-:Y:S02]  /*03c0*/  SEL R9, RZ, 0x1, !P1 ;  /* 0x00000001ff097807 */ /* 0x001fe40004800000 */
[----:B------:R-:W-:Y:S01]  /*03d0*/  ISETP.GE.U32.AND P1, PT, R17, R16, PT ;  /* 0x000000101100720c */ /* 0x000fe20003f26070 */
[----:B------:R-:W-:Y:S04]  /*03e0*/  BSSY.RECONVERGENT B0, `(.L_x_19989) ;  /* 0x0000046000007945 */ /* 0x000fe80003800200 */
[----:B------:R-:W-:Y:S01]  /*03f0*/  BSSY.RELIABLE B1, `(.L_x_19990) ;  /* 0x000003d000017945 */ /* 0x000fe20003800100 */
[----:B----4-:R-:W-:-:S04]  /*0400*/  FSETP.EQ.OR P0, PT, R14, RZ, P0 ;  /* 0x000000ff0e00720b */ /* 0x010fc80000702400 */
[----:B-1----:R-:W-:Y:S02]  /*0410*/  SEL R5, RZ, 0x1, !P0 ;  /* 0x00000001ff057807 */ /* 0x002fe40004000000 */
[----:B------:R-:W-:Y:S02]  /*0420*/  FSETP.EQ.OR P4, PT, R10, RZ, P4 ;  /* 0x000000ff0a00720b */ /* 0x000fe40002782400 */
[----:B-----5:R-:W-:Y:S02]  /*0430*/  FSETP.EQ.OR P6, PT, R8, RZ, P6 ;  /* 0x000000ff0800720b */ /* 0x020fe400037c2400 */
[----:B------:R-:W-:Y:S02]  /*0440*/  FSETP.EQ.OR P5, PT, R6, RZ, P5 ;  /* 0x000000ff0600720b */ /* 0x000fe40002fa2400 */
[----:B------:R-:W-:Y:S02]  /*0450*/  SEL R11, RZ, 0x1, !P4 ;  /* 0x00000001ff0b7807 */ /* 0x000fe40006000000 */
[----:B------:R-:W-:-:S02]  /*0460*/  SEL R13, RZ, 0x1, !P6 ;  /* 0x00000001ff0d7807 */ /* 0x000fc40007000000 */
[----:B------:R-:W-:Y:S02]  /*0470*/  FSETP.EQ.OR P3, PT, R4, RZ, P3 ;  /* 0x000000ff0400720b */ /* 0x000fe40001f62400 */
[----:B------:R-:W-:Y:S02]  /*0480*/  SEL R4, RZ, 0x1, !P5 ;  /* 0x00000001ff047807 */ /* 0x000fe40006800000 */
[----:B--2---:R-:W-:Y:S02]  /*0490*/  SEL R3, RZ, 0x1, !P3 ;  /* 0x00000001ff037807 */ /* 0x004fe40005800000 */
[----:B------:R-:W-:-:S04]  /*04a0*/  FSETP.EQ.OR P2, PT, R2, RZ, P2 ;  /* 0x000000ff0200720b */ /* 0x000fc80001742400 */
[----:B------:R-:W-:Y:S01]  /*04b0*/  SEL R2, RZ, 0x1, !P2 ;  /* 0x00000001ff027807 */ /* 0x000fe20005000000 */
[----:B------:R-:W-:Y:S08]  /*04c0*/  @P1 BRA `(.L_x_19991) ;  /* 0x0000000000381947 */ /* 0x000ff00003800000 */
        /* <DEDUP_REMOVED lines=14> */
.L_x_19991:
        /* <DEDUP_REMOVED lines=8> */
.L_x_19992:
        /* <DEDUP_REMOVED lines=8> */
.L_x_19993:
        /* <DEDUP_REMOVED lines=8> */
.L_x_19994:
        /* <DEDUP_REMOVED lines=9> */
.L_x_19995:
[----:B------:R-:W-:Y:S05]  /*07c0*/  BSYNC.RELIABLE B1 ;  /* 0x0000000000017941 */ /* 0x000fea0003800100 */
.L_x_19990:
[----:B------:R-:W-:-:S13]  /*07d0*/  ISETP.GE.U32.AND P0, PT, R17, R16, PT ;  /* 0x000000101100720c */ /* 0x000fda0003f06070 */
[----:B012---:R-:W0:Y:S01]  /*07e0*/  @!P0 LDC.64 R6, c[0x0][0x388] ;  /* 0x0000e200ff068b82 */ /* 0x007e220000000a00 */
[----:B------:R-:W-:Y:S02]  /*07f0*/  @!P0 IMAD.IADD R5, R0, 0x1, R17 ;  /* 0x0000000100058824 */ /* 0x000fe400078e0211 */
[----:B------:R-:W-:-:S03]  /*0800*/  @!P0 VIADD R17, R17, 0x80 ;  /* 0x0000008011118836 */ /* 0x000fc60000000000 */
[----:B0-----:R-:W-:-:S05]  /*0810*/  @!P0 IADD3 R4, P1, PT, R5, R6, RZ ;  /* 0x0000000605048210 */ /* 0x001fca0007f3e0ff */
[----:B------:R-:W-:-:S05]  /*0820*/  @!P0 IMAD.X R5, RZ, RZ, R7, P1 ;  /* 0x000000ffff058224 */ /* 0x000fca00008e0607 */
[----:B------:R3:W-:Y:S03]  /*0830*/  @!P0 STG.E.U8 desc[UR4][R4.64], R3 ;  /* 0x0000000304008986 */ /* 0x0007e6000c101104 */
.L_x_19996:
[----:B------:R-:W-:Y:S05]  /*0840*/  BSYNC.RECONVERGENT B0 ;  /* 0x0000000000007941 */ /* 0x000fea0003800200 */
.L_x_19989:
[----:B------:R-:W-:Y:S05]  /*0850*/  WARPSYNC.ALL ;  /* 0x0000000000007948 */ /* 0x000fea0003800000 */
[----:B------:R-:W-:-:S13]  /*0860*/  ISETP.GE.U32.AND P0, PT, R17, R16, PT ;  /* 0x000000101100720c */ /* 0x000fda0003f06070 */
[----:B------:R-:W-:Y:S05]  /*0870*/  @P0 EXIT ;  /* 0x000000000000094d */ /* 0x000fea0003800000 */
[----:B------:R-:W3:Y:S01]  /*0880*/  LDCU.64 UR6, c[0x0][0x388] ;  /* 0x00007100ff0677ac */ /* 0x000ee20008000a00 */
[----:B------:R-:W-:-:S05]  /*0890*/  IMAD.IADD R0, R0, 0x1, R17 ;  /* 0x0000000100007824 */ /* 0x000fca00078e0211 */
[----:B---3--:R-:W-:-:S05]  /*08a0*/  IADD3 R4, P0, PT, R0, UR6, RZ ;  /* 0x0000000600047c10 */ /* 0x008fca000ff1e0ff */
[----:B-1----:R-:W-:-:S05]  /*08b0*/  IMAD.X R5, RZ, RZ, UR7, P0 ;  /* 0x00000007ff057e24 */ /* 0x002fca00080e06ff */
[----:B------:R-:W-:Y:S01]  /*08c0*/  STG.E.U8 desc[UR4][R4.64], R2 ;  /* 0x0000000204007986 */ /* 0x000fe2000c101104 */
[----:B------:R-:W-:Y:S05]  /*08d0*/  EXIT ;  /* 0x000000000000794d */ /* 0x000fea0003800000 */
.L_x_19988:
        /* <DEDUP_REMOVED lines=12> */
[----:B---3--:R-:W-:Y:S02]  /*09a0*/  FSETP.NEU.FTZ.AND P6, PT, R14, RZ, PT ;  /* 0x000000ff0e00720b */ /* 0x008fe40003fdd000 */
[----:B------:R-:W-:Y:S02]  /*09b0*/  FSETP.NEU.FTZ.AND P5, PT, R15, RZ, PT ;  /* 0x000000ff0f00720b */ /* 0x000fe40003fbd000 */
[----:B------:R-:W-:Y:S02]  /*09c0*/  SEL R0, RZ, 0x1, P6 ;  /* 0x00000001ff007807 */ /* 0x000fe40003000000 */
[----:B----4-:R-:W-:Y:S02]  /*09d0*/  FSETP.NEU.FTZ.AND P4, PT, R6, RZ, PT ;  /* 0x000000ff0600720b */ /* 0x010fe40003f9d000 */
[----:B------:R-:W-:-:S02]  /*09e0*/  FSETP.NEU.FTZ.AND P3, PT, R7, RZ, PT ;  /* 0x000000ff0700720b */ /* 0x000fc40003f7d000 */
[----:B-----5:R-:W-:Y:S02]  /*09f0*/  FSETP.NEU.FTZ.AND P2, PT, R8, RZ, PT ;  /* 0x000000ff0800720b */ /* 0x020fe40003f5d000 */
[----:B------:R-:W-:Y:S02]  /*0a00*/  FSETP.NEU.FTZ.AND P1, PT, R9, RZ, PT ;  /* 0x000000ff0900720b */ /* 0x000fe40003f3d000 */
[----:B------:R-:W-:Y:S02]  /*0a10*/  FSETP.NEU.FTZ.AND P0, PT, R10, RZ, PT ;  /* 0x000000ff0a00720b */ /* 0x000fe40003f1d000 */
[----:B------:R-:W-:Y:S02]  /*0a20*/  FSETP.NEU.FTZ.AND P6, PT, R11, RZ, PT ;  /* 0x000000ff0b00720b */ /* 0x000fe40003fdd000 */
[----:B------:R-:W-:Y:S02]  /*0a30*/  SEL R5, RZ, 0x1, P5 ;  /* 0x00000001ff057807 */ /* 0x000fe40002800000 */
        /* <DEDUP_REMOVED lines=15> */
.L_x_19997:
        /* <DEDUP_REMOVED lines=13> */
.L_x_23831:


//--------------------- .text._ZN2at6native29vectorized_elementwise_kernelILi4EZZZNS0_23logical_not_kernel_cudaERNS_18TensorIteratorBaseEENKUlvE0_clEvENKUlvE5_clEvEUlfE_St5arrayIPcLm2EEEEviT0_T1_ --------------------------
	.section	.text._ZN2at6native29vectorized_elementwise_kernelILi4EZZZNS0_23logical_not_kernel_cudaERNS_18TensorIteratorBaseEENKUlvE0_clEvENKUlvE5_clEvEUlfE_St5arrayIPcLm2EEEEviT0_T1_,"ax",@progbits
	.align	128
        .global         _ZN2at6native29vectorized_elementwise_kernelILi4EZZZNS0_23logical_not_kernel_cudaERNS_18TensorIteratorBaseEENKUlvE0_clEvENKUlvE5_clEvEUlfE_St5arrayIPcLm2EEEEviT0_T1_
        .type           _ZN2at6native29vectorized_elementwise_kernelILi4EZZZNS0_23logical_not_kernel_cudaERNS_18TensorIteratorBaseEENKUlvE0_clEvENKUlvE5_clEvEUlfE_St5arrayIPcLm2EEEEviT0_T1_,@function
        .size           _ZN2at6native29vectorized_elementwise_kernelILi4EZZZNS0_23logical_not_kernel_cudaERNS_18TensorIteratorBaseEENKUlvE0_clEvENKUlvE5_clEvEUlfE_St5arrayIPcLm2EEEEviT0_T1_,(.L_x_23832 - _ZN2at6native29vectorized_elementwise_kernelILi4EZZZNS0_23logical_not_kernel_cudaERNS_18TensorIteratorBaseEENKUlvE0_clEvENKUlvE5_clEvEUlfE_St5arrayIPcLm2EEEEviT0_T1_)
        .other          _ZN2at6native29vectorized_elementwise_kernelILi4EZZZNS0_23logical_not_kernel_cudaERNS_18TensorIteratorBaseEENKUlvE0_clEvENKUlvE5_clEvEUlfE_St5arrayIPcLm2EEEEviT0_T1_,@"STO_CUDA_ENTRY STV_DEFAULT"
_ZN2at6native29vectorized_elementwise_kernelILi4EZZZNS0_23logical_not_kernel_cudaERNS_18TensorIteratorBaseEENKUlvE0_clEvENKUlvE5_clEvEUlfE_St5arrayIPcLm2EEEEviT0_T1_:
.text._ZN2at6native29vectorized_elementwise_kernelILi4EZZZNS0_23logical_not_kernel_cudaERNS_18TensorIteratorBaseEENKUlvE0_clEvENKUlvE5_clEvEUlfE_St5arrayIPcLm2EEEEviT0_T1_:
        /* <DEDUP_REMOVED lines=91> */
.L_x_20001:
        /* <DEDUP_REMOVED lines=8> */
.L_x_20002:
        /* <DEDUP_REMOVED lines=8> */
.L_x_20003:
        /* <DEDUP_REMOVED lines=8> */
.L_x_20004:
        /* <DEDUP_REMOVED lines=9> */
.L_x_20005:
[----:B------:R-:W-:Y:S05]  /*07c0*/  BSYNC.RELIABLE B1 ;  /* 0x0000000000017941 */ /* 0x000fea0003800100 */
.L_x_20000:
[----:B------:R-:W-:-:S13]  /*07d0*/  ISETP.GE.U32.AND P0, PT, R17, R16, PT ;  /* 0x000000101100720c */ /* 0x000fda0003f06070 */
[----:B012---:R-:W0:Y:S01]  /*07e0*/  @!P0 LDC.64 R6, c[0x0][0x388] ;  /* 0x0000e200ff068b82 */ /* 0x007e220000000a00 */
[----:B------:R-:W-:Y:S02]  /*07f0*/  @!P0 IMAD.IADD R5, R0, 0x1, R17 ;  /* 0x0000000100058824 */ /* 0x000fe400078e0211 */
[----:B------:R-:W-:-:S03]  /*0800*/  @!P0 VIADD R17, R17, 0x80 ;  /* 0x0000008011118836 */ /* 0x000fc60000000000 */
[----:B0-----:R-:W-:-:S05]  /*0810*/  @!P0 IADD3 R4, P1, PT, R5, R6, RZ ;  /* 0x0000000605048210 */ /* 0x001fca0007f3e0ff */
[----:B------:R-:W-:-:S05]  /*0820*/  @!P0 IMAD.X R5, RZ, RZ, R7, P1 ;  /* 0x000000ffff058224 */ /* 0x000fca00008e0607 */
[----:B------:R3:W-:Y:S03]  /*0830*/  @!P0 STG.E.U8 desc[UR4][R4.64], R3 ;  /* 0x0000000304008986 */ /* 0x0007e6000c101104 */
.L_x_20006:
[----:B------:R-:W-:Y:S05]  /*0840*/  BSYNC.RECONVERGENT B0 ;  /* 0x0000000000007941 */ /* 0x000fea0003800200 */
.L_x_19999:
        /* <DEDUP_REMOVED lines=9> */
.L_x_19998:
[----:B------:R-:W0:Y:S01]  /*08e0*/  S2R R5, SR_TID.X ;  /* 0x0000000000057919 */ /* 0x000e220000002100 */
[----:B------:R-:W1:Y:S01]  /*08f0*/  LDC.64 R2, c[0x0][0x390] ;  /* 0x0000e400ff027b82 */ /* 0x000e620000000a00 */
[----:B------:R-:W2:Y:S01]  /*0900*/  LDCU.64 UR6, c[0x0][0x388] ;  /* 0x00007100ff0677ac */ /* 0x000ea20008000a00 */
[----:B-1----:R-:W-:-:S04]  /*0910*/  IMAD.WIDE.U32 R2, R0, 0x4, R2 ;  /* 0x0000000400027825 */ /* 0x002fc800078e0002 */
[----:B0-----:R-:W-:-:S05]  /*0920*/  IMAD.WIDE.U32 R6, R5, 0x10, R2 ;  /* 0x0000001005067825 */ /* 0x001fca00078e0002 */
[----:B------:R-:W3:Y:S04]  /*0930*/  LDG.E.128 R12, desc[UR4][R6.64] ;  /* 0x00000004060c7981 */ /* 0x000ee8000c1e1d00 */
[----:B------:R0:W4:Y:S01]  /*0940*/  LDG.E.128 R8, desc[UR4][R6.64+0x800] ;  /* 0x0008000406087981 */ /* 0x000122000c1e1d00 */
[----:B--2---:R-:W-:-:S05]  /*0950*/  IADD3 R2, P5, PT, R0, UR6, RZ ;  /* 0x0000000600027c10 */ /* 0x004fca000ffbe0ff */
[----:B------:R-:W-:Y:S02]  /*0960*/  IMAD.X R3, RZ, RZ, UR7, P5 ;  /* 0x00000007ff037e24 */ /* 0x000fe4000a8e06ff */
[----:B------:R-:W-:Y:S01]  /*0970*/  IMAD.WIDE.U32 R2, R5, 0x4, R2 ;  /* 0x0000000405027825 */ /* 0x000fe200078e0002 */
[----:B---3--:R-:W-:Y:S02]  /*0980*/  FSETP.NEU.FTZ.AND P0, PT, R14, RZ, PT ;  /* 0x000000ff0e00720b */ /* 0x008fe40003f1d000 */
[----:B------:R-:W-:Y:S02]  /*0990*/  FSETP.NEU.FTZ.AND P6, PT, R15, RZ, PT ;  /* 0x000000ff0f00720b */ /* 0x000fe40003fdd000 */
[----:B0-----:R-:W-:Y:S02]  /*09a0*/  SEL R7, RZ, 0x1, P0 ;  /* 0x00000001ff077807 */ /* 0x001fe40000000000 */
[----:B------:R-:W-:Y:S02]  /*09b0*/  SEL R0, RZ, 0x1, P6 ;  /* 0x00000001ff007807 */ /* 0x000fe40003000000 */
[----:B------:R-:W-:-:S02]  /*09c0*/  FSETP.NEU.FTZ.AND P1, PT, R12, RZ, PT ;  /* 0x000000ff0c00720b */ /* 0x000fc40003f3d000 */
[----:B------:R-:W-:Y:S02]  /*09d0*/  FSETP.NEU.FTZ.AND P2, PT, R13, RZ, PT ;  /* 0x000000ff0d00720b */ /* 0x000fe40003f5d000 */
[----:B----4-:R-:W-:Y:S02]  /*09e0*/  FSETP.NEU.FTZ.AND P3, PT, R10, RZ, PT ;  /* 0x000000ff0a00720b */ /* 0x010fe40003f7d000 */
[----:B------:R-:W-:Y:S02]  /*09f0*/  FSETP.NEU.FTZ.AND P4, PT, R11, RZ, PT ;  /* 0x000000ff0b00720b */ /* 0x000fe40003f9d000 */
[----:B------:R-:W-:Y:S02]  /*0a00*/  FSETP.NEU.FTZ.AND P6, PT, R8, RZ, PT ;  /* 0x000000ff0800720b */ /* 0x000fe40003fdd000 */
[----:B------:R-:W-:Y:S02]  /*0a10*/  FSETP.NEU.FTZ.AND P0, PT, R9, RZ, PT ;  /* 0x000000ff0900720b */ /* 0x000fe40003f1d000 */
        /* <DEDUP_REMOVED lines=15> */
.L_x_20007:
        /* <DEDUP_REMOVED lines=15> */
.L_x_23832:


//--------------------- .text._ZN2at6native29vectorized_elementwise_kernelILi8EZZZNS0_23logical_not_kernel_cudaERNS_18TensorIteratorBaseEENKUlvE0_clEvENKUlvE5_clEvEUlfE_St5arrayIPcLm2EEEEviT0_T1_ --------------------------
	.section	.text._ZN2at6native29vectorized_elementwise_kernelILi8EZZZNS0_23logical_not_kernel_cudaERNS_18TensorIteratorBaseEENKUlvE0_clEvENKUlvE5_clEvEUlfE_St5arrayIPcLm2EEEEviT0_T1_,"ax",@progbits
	.align	128
        .global         _ZN2at6native29vectorized_elementwise_kernelILi8EZZZNS0_23logical_not_kernel_cudaERNS_18TensorIteratorBaseEENKUlvE0_clEvENKUlvE5_clEvEUlfE_St5arrayIPcLm2EEEEviT0_T1_
        .type           _ZN2at6native29vectorized_elementwise_kernelILi8EZZZNS0_23logical_not_kernel_cudaERNS_18TensorIteratorBaseEENKUlvE0_clEvENKUlvE5_clEvEUlfE_St5arrayIPcLm2EEEEviT0_T1_,@function
        .size           _ZN2at6native29vectorized_elementwise_kernelILi8EZZZNS0_23logical_not_kernel_cudaERNS_18TensorIteratorBaseEENKUlvE0_clEvENKUlvE5_clEvEUlfE_St5arrayIPcLm2EEEEviT0_T1_,(.L_x_23833 - _ZN2at6native29vectorized_elementwise_kernelILi8EZZZNS0_23logical_not_kernel_cudaERNS_18TensorIteratorBaseEENKUlvE0_clEvENKUlvE5_clEvEUlfE_St5arrayIPcLm2EEEEviT0_T1_)
        .other          _ZN2at6native29vectorized_elementwise_kernelILi8EZZZNS0_23logical_not_kernel_cudaERNS_18TensorIteratorBaseEENKUlvE0_clEvENKUlvE5_clEvEUlfE_St5arrayIPcLm2EEEEviT0_T1_,@"STO_CUDA_ENTRY STV_DEFAULT"
_ZN2at6native29vectorized_elementwise_kernelILi8EZZZNS0_23logical_not_kernel_cudaERNS_18TensorIteratorBaseEENKUlvE0_clEvENKUlvE5_clEvEUlfE_St5arrayIPcLm2EEEEviT0_T1_:
.text._ZN2at6native29vectorized_elementwise_kernelILi8EZZZNS0_23logical_not_kernel_cudaERNS_18TensorIteratorBaseEENKUlvE0_clEvENKUlvE5_clEvEUlfE_St5arrayIPcLm2EEEEviT0_T1_:
        /* <DEDUP_REMOVED lines=91> */
.L_x_20011:
        /* <DEDUP_REMOVED lines=8> */
.L_x_20012:
        /* <DEDUP_REMOVED lines=8> */
.L_x_20013:
        /* <DEDUP_REMOVED lines=8> */
.L_x_20014:
        /* <DEDUP_REMOVED lines=9> */
.L_x_20015:
[----:B------:R-:W-:Y:S05]  /*07c0*/  BSYNC.RELIABLE B1 ;  /* 0x0000000000017941 */ /* 0x000fea0003800100 */
.L_x_20010:
[----:B------:R-:W-:-:S13]  /*07d0*/  ISETP.GE.U32.AND P0, PT, R17, R16, PT ;  /* 0x000000101100720c */ /* 0x000fda0003f06070 */
[----:B012---:R-:W0:Y:S01]  /*07e0*/  @!P0 LDC.64 R6, c[0x0][0x388] ;  /* 0x0000e200ff068b82 */ /* 0x007e220000000a00 */
[----:B------:R-:W-:Y:S02]  /*07f0*/  @!P0 IMAD.IADD R5, R0, 0x1, R17 ;  /* 0x0000000100058824 */ /* 0x000fe400078e0211 */
[----:B------:R-:W-:-:S03]  /*0800*/  @!P0 VIADD R17, R17, 0x80 ;  /* 0x0000008011118836 */ /* 0x000fc60000000000 */
[----:B0-----:R-:W-:-:S05]  /*0810*/  @!P0 IADD3 R4, P1, PT, R5, R6, RZ ;  /* 0x0000000605048210 */ /* 0x001fca0007f3e0ff */
[----:B------:R-:W-:-:S05]  /*0820*/  @!P0 IMAD.X R5, RZ, RZ, R7, P1 ;  /* 0x000000ffff058224 */ /* 0x000fca00008e0607 */
[----:B------:R3:W-:Y:S03]  /*0830*/  @!P0 STG.E.U8 desc[UR4][R4.64], R3 ;  /* 0x0000000304008986 */ /* 0x0007e6000c101104 */
.L_x_20016:
[----:B------:R-:W-:Y:S05]  /*0840*/  BSYNC.RECONVERGENT B0 ;  /* 0x0000000000007941 */ /* 0x000fea0003800200 */
.L_x_20009:
        /* <DEDUP_REMOVED lines=9> */
.L_x_20008:
[----:B------:R-:W0:Y:S01]  /*08e0*/  S2R R2, SR_TID.X ;  /* 0x0000000000027919 */ /* 0x000e220000002100 */
[----:B------:R-:W1:Y:S01]  /*08f0*/  LDC.64 R4, c[0x0][0x390] ;  /* 0x0000e400ff047b82 */ /* 0x000e620000000a00 */
[----:B------:R-:W2:Y:S01]  /*0900*/  LDCU.64 UR6, c[0x0][0x388] ;  /* 0x00007100ff0677ac */ /* 0x000ea20008000a00 */
[----:B-1----:R-:W-:-:S04]  /*0910*/  IMAD.WIDE.U32 R4, R0, 0x4, R4 ;  /* 0x0000000400047825 */ /* 0x002fc800078e0004 */
[----:B0-----:R-:W-:-:S06]  /*0920*/  IMAD.WIDE.U32 R4, R2, 0x20, R4 ;  /* 0x0000002002047825 */ /* 0x001fcc00078e0004 */
[----:B------:R-:W3:Y:S02]  /*0930*/  LDG.E.ENL2.256 R8, R4, desc[UR4][R4.64] ;  /* 0xfe0000040404797e */ /* 0x000ee40008121908 */
[----:B---3--:R-:W-:Y:S02]  /*0940*/  FSETP.NEU.FTZ.AND P6, PT, R10, RZ, PT ;  /* 0x000000ff0a00720b */ /* 0x008fe40003fdd000 */
[----:B------:R-:W-:Y:S02]  /*0950*/  FSETP.NEU.FTZ.AND P0, PT, R11, RZ, PT ;  /* 0x000000ff0b00720b */ /* 0x000fe40003f1d000 */
[----:B------:R-:W-:Y:S02]  /*0960*/  FSETP.NEU.FTZ.AND P1, PT, R6, RZ, PT ;  /* 0x000000ff0600720b */ /* 0x000fe40003f3d000 */
[----:B--2---:R-:W-:Y:S02]  /*0970*/  IADD3 R6, P5, PT, R0, UR6, RZ ;  /* 0x0000000600067c10 */ /* 0x004fe4000ffbe0ff */
[----:B------:R-:W-:-:S02]  /*0980*/  SEL R0, RZ, 0x1, P0 ;  /* 0x00000001ff007807 */ /* 0x000fc40000000000 */
[----:B------:R-:W-:Y:S02]  /*0990*/  SEL R3, RZ, 0x1, P6 ;  /* 0x00000001ff037807 */ /* 0x000fe40003000000 */
[----:B------:R-:W-:Y:S02]  /*09a0*/  FSETP.NEU.FTZ.AND P3, PT, R8, RZ, PT ;  /* 0x000000ff0800720b */ /* 0x000fe40003f7d000 */
[----:B------:R-:W-:Y:S02]  /*09b0*/  FSETP.NEU.FTZ.AND P4, PT, R9, RZ, PT ;  /* 0x000000ff0900720b */ /* 0x000fe40003f9d000 */
[----:B------:R-:W-:Y:S01]  /*09c0*/  FSETP.NEU.FTZ.AND P2, PT, R7, RZ, PT ;  /* 0x000000ff0700720b */ /* 0x000fe20003f5d000 */
[----:B------:R-:W-:Y:S01]  /*09d0*/  IMAD.X R7, RZ, RZ, UR7, P5 ;  /* 0x00000007ff077e24 */ /* 0x000fe2000a8e06ff */
[----:B------:R-:W-:Y:S02]  /*09e0*/  FSETP.NEU.FTZ.AND P0, PT, R4, RZ, PT ;  /* 0x000000ff0400720b */ /* 0x000fe40003f1d000 */
[----:B------:R-:W-:Y:S01]  /*09f0*/  FSETP.NEU.FTZ.AND P6, PT, R5, RZ, PT ;  /* 0x000000ff0500720b */ /* 0x000fe20003fdd000 */
        /* <DEDUP_REMOVED lines=15> */
.L_x_20017:
        /* <DEDUP_REMOVED lines=9> */
.L_x_23833:


//--------------------- .text._ZN2at6native18elementwise_kernelILi128ELi4EZNS0_15gpu_kernel_implIZZZNS0_23logical_not_kernel_cudaERNS_18TensorIteratorBaseEENKUlvE0_clEvENKUlvE4_clEvEUldE_EEvS4_RKT_EUliE_EEviT1_ --------------------------
	.section	.text._ZN2at6native18elementwise_kernelILi128ELi4EZNS0_15gpu_kernel_implIZZZNS0_23logical_not_kernel_cudaERNS_18TensorIteratorBaseEENKUlvE0_clEvENKUlvE4_clEvEUldE_EEvS4_RKT_EUliE_EEviT1_,"ax",@progbits
	.align	128
        .global         _ZN2at6native18elementwise_kernelILi128ELi4EZNS0_15gpu_kernel_implIZZZNS0_23logical_not_kernel_cudaERNS_18TensorIteratorBaseEENKUlvE0_clEvENKUlvE4_clEvEUldE_EEvS4_RKT_EUliE_EEviT1_
        .type           _ZN2at6native18elementwise_kernelILi128ELi4EZNS0_15gpu_kernel_implIZZZNS0_23logical_not_kernel_cudaERNS_18TensorIteratorBaseEENKUlvE0_clEvENKUlvE4_clEvEUldE_EEvS4_RKT_EUliE_EEviT1_,@function
        .size           _ZN2at6native18elementwise_kernelILi128ELi4EZNS0_15gpu_kernel_implIZZZNS0_23logical_not_kernel_cudaERNS_18TensorIteratorBaseEENKUlvE0_clEvENKUlvE4_clEvEUldE_EEvS4_RKT_EUliE_EEviT1_,(.L_x_23834 - _ZN2at6native18elementwise_kernelILi128ELi4EZNS0_15gpu_kernel_implIZZZNS0_23logical_not_kernel_cudaERNS_18TensorIteratorBaseEENKUlvE0_clEvENKUlvE4_clEvEUldE_EEvS4_RKT_EUliE_EEviT1_)
        .other          _ZN2at6native18elementwise_kernelILi128ELi4EZNS0_15gpu_kernel_implIZZZNS0_23logical_not_kernel_cudaERNS_18TensorIteratorBaseEENKUlvE0_clEvENKUlvE4_clEvEUldE_EEvS4_RKT_EUliE_EEviT1_,@"STO_CUDA_ENTRY STV_DEFAULT"
_ZN2at6native18elementwise_kernelILi128ELi4EZNS0_15gpu_kernel_implIZZZNS0_23logical_not_kernel_cudaERNS_18TensorIteratorBaseEENKUlvE0_clEvENKUlvE4_clEvEUldE_EEvS4_RKT_EUliE_EEviT1_:
.text._ZN2at6native18elementwise_kernelILi128ELi4EZNS0_15gpu_kernel_implIZZZNS0_23logical_not_kernel_cudaERNS_18TensorIteratorBaseEENKUlvE0_clEvENKUlvE4_clEvEUldE_EEvS4_RKT_EUliE_EEviT1_:
        /* <DEDUP_REMOVED lines=319> */
.L_x_20020:
        /* <DEDUP_REMOVED lines=18> */
.L_x_20025:
[----:B------:R-:W2:Y:S02]  /*1510*/  LDG.E.U8 R2, desc[UR36][R4.64] ;  /* 0x0000002404027981 */ /* 0x000ea4000c1e1100 */
[----:B--2---:R-:W0:Y:S01]  /*1520*/  I2F.F64.U16 R2, R2 ;  /* 0x0000000200027312 */ /* 0x004e220000101800 */
[----:B------:R-:W-:Y:S05]  /*1530*/  BRA `(.L_x_20027) ;  /* 0x0000000c00607947 */ /* 0x000fea0003800000 */
.L_x_20024:
        /* <DEDUP_REMOVED lines=9> */
.L_x_20029:
[----:B------:R-:W2:Y:S02]  /*15d0*/  LDG.E R2, desc[UR36][R4.64] ;  /* 0x0000002404027981 */ /* 0x000ea4000c1e1900 */
[----:B--2---:R-:W0:Y:S01]  /*15e0*/  I2F.F64 R2, R2 ;  /* 0x0000000200027312 */ /* 0x004e220000201c00 */
[----:B------:R-:W-:Y:S05]  /*15f0*/  BRA `(.L_x_20027) ;  /* 0x0000000c00307947 */ /* 0x000fea0003800000 */
.L_x_20028:
[----:B------:R-:W2:Y:S02]  /*1600*/  LDG.E.U16 R2, desc[UR36][R4.64] ;  /* 0x0000002404027981 */ /* 0x000ea4000c1e1500 */
[----:B--2---:R-:W0:Y:S01]  /*1610*/  I2F.F64.S16 R2, R2 ;  /* 0x0000000200027312 */ /* 0x004e220000101c00 */
[----:B------:R-:W-:Y:S05]  /*1620*/  BRA `(.L_x_20027) ;  /* 0x0000000c00247947 */ /* 0x000fea0003800000 */
.L_x_20023:
        /* <DEDUP_REMOVED lines=10> */
.L_x_20031:
[----:B------:R-:W2:Y:S02]  /*16d0*/  LDG.E.U16 R0, desc[UR36][R4.64] ;  /* 0x0000002404007981 */ /* 0x000ea4000c1e1500 */
[----:B--2---:R-:W-:-:S05]  /*16e0*/  HADD2.F32 R0, -RZ, R0.H0_H0 ;  /* 0x20000000ff007230 */ /* 0x004fca0000004100 */
[----:B------:R-:W-:-:S04]  /*16f0*/  FMUL.FTZ R0, R0, 1 ;  /* 0x3f80000000007820 */ /* 0x000fc80000410000 */
[----:B------:R0:W1:Y:S01]  /*1700*/  F2F.F64.F32 R2, R0 ;  /* 0x0000000000027310 */ /* 0x0000620000201800 */
[----:B------:R-:W-:Y:S05]  /*1710*/  BRA `(.L_x_20027) ;  /* 0x0000000800e87947 */ /* 0x000fea0003800000 */
.L_x_20030:
        /* <DEDUP_REMOVED lines=10> */
.L_x_20033:
[----:B------:R-:W2:Y:S02]  /*17c0*/  LDG.E.U16 R4, desc[UR36][R4.64] ;  /* 0x0000002404047981 */ /* 0x000ea4000c1e1500 */
[----:B--2---:R-:W-:-:S05]  /*17d0*/  HADD2.F32 R0, -RZ, R4.H0_H0 ;  /* 0x20000004ff007230 */ /* 0x004fca0000004100 */
[----:B------:R-:W-:-:S04]  /*17e0*/  FMUL.FTZ R0, R0, 1 ;  /* 0x3f80000000007820 */ /* 0x000fc80000410000 */
[----:B------:R0:W1:Y:S01]  /*17f0*/  F2F.F64.F32 R2, R0 ;  /* 0x0000000000027310 */ /* 0x0000620000201800 */
[----:B------:R-:W-:Y:S05]  /*1800*/  BRA `(.L_x_20027) ;  /* 0x0000000800ac7947 */ /* 0x000fea0003800000 */
.L_x_20032:
[----:B------:R0:W5:Y:S01]  /*1810*/  LDG.E.64 R2, desc[UR36][R4.64] ;  /* 0x0000002404027981 */ /* 0x000162000c1e1b00 */
[----:B------:R-:W-:Y:S05]  /*1820*/  BRA `(.L_x_20027) ;  /* 0x0000000800a47947 */ /* 0x000fea0003800000 */
.L_x_20022:
        /* <DEDUP_REMOVED lines=13> */
.L_x_20036:
[----:B------:R0:W5:Y:S01]  /*1900*/  LDG.E.64 R2, desc[UR36][R4.64] ;  /* 0x0000002404027981 */ /* 0x000162000c1e1b00 */
[----:B------:R-:W-:Y:S05]  /*1910*/  BRA `(.L_x_20027) ;  /* 0x0000000800687947 */ /* 0x000fea0003800000 */
.L_x_20035:
        /* <DEDUP_REMOVED lines=27> */
.L_x_20038:
        /* <DEDUP_REMOVED lines=14> */
.L_x_20037:
[----:B------:R-:W2:Y:S02]  /*1bb0*/  LDG.E.U16 R0, desc[UR36][R4.64] ;  /* 0x0000002404007981 */ /* 0x000ea4000c1e1500 */
[----:B--2---:R-:W-:-:S04]  /*1bc0*/  IMAD.U32 R0, R0, 0x10000, RZ ;  /* 0x0001000000007824 */ /* 0x004fc800078e00ff */
[----:B------:R-:W-:-:S04]  /*1bd0*/  FMUL.FTZ R0, R0, 1 ;  /* 0x3f80000000007820 */ /* 0x000fc80000410000 */
[----:B------:R0:W1:Y:S01]  /*1be0*/  F2F.F64.F32 R2, R0 ;  /* 0x0000000000027310 */ /* 0x0000620000201800 */
[----:B------:R-:W-:Y:S05]  /*1bf0*/  BRA `(.L_x_20027) ;  /* 0x0000000400b07947 */ /* 0x000fea0003800000 */
.L_x_20034:
        /* <DEDUP_REMOVED lines=11> */
.L_x_20041:
        /* <DEDUP_REMOVED lines=21> */
.L_x_20043:
[----:B------:R-:W-:Y:S05]  /*1e00*/  BSYNC.RECONVERGENT B0 ;  /* 0x0000000000007941 */ /* 0x000fea0003800200 */
.L_x_20042:
[----:B------:R-:W-:Y:S02]  /*1e10*/  SHF.L.U32 R0, R0, 0x14, RZ ;  /* 0x0000001400007819 */ /* 0x000fe400000006ff */
[----:B------:R-:W-:-:S04]  /*1e20*/  LEA R2, R2, 0x3b800000, 0x17 ;  /* 0x3b80000002027811 */ /* 0x000fc800078eb8ff */
[----:B------:R-:W-:-:S05]  /*1e30*/  LOP3.LUT R0, R2, R0, R7, 0xfe, !PT ;  /* 0x0000000002007212 */ /* 0x000fca00078efe07 */
[----:B------:R-:W-:-:S04]  /*1e40*/  FMUL.FTZ R0, R0, 1 ;  /* 0x3f80000000007820 */ /* 0x000fc80000410000 */
[----:B------:R0:W1:Y:S01]  /*1e50*/  F2F.F64.F32 R2, R0 ;  /* 0x0000000000027310 */ /* 0x0000620000201800 */
[----:B------:R-:W-:Y:S05]  /*1e60*/  BRA `(.L_x_20027) ;  /* 0x0000000400147947 */ /* 0x000fea0003800000 */
.L_x_20040:
        /* <DEDUP_REMOVED lines=21> */
.L_x_20045:
[----:B------:R-:W-:Y:S05]  /*1fc0*/  BSYNC.RECONVERGENT B0 ;  /* 0x0000000000007941 */ /* 0x000fea0003800200 */
.L_x_20044:
[----:B------:R-:W-:Y:S01]  /*1fd0*/  IMAD.SHL.U32 R0, R0, 0x200000, RZ ;  /* 0x0020000000007824 */ /* 0x000fe200078e00ff */
[----:B------:R-:W-:-:S04]  /*1fe0*/  LEA R2, R2, 0x37800000, 0x17 ;  /* 0x3780000002027811 */ /* 0x000fc800078eb8ff */
[----:B------:R-:W-:-:S05]  /*1ff0*/  LOP3.LUT R0, R2, R0, R7, 0xfe, !PT ;  /* 0x0000000002007212 */ /* 0x000fca00078efe07 */
[----:B------:R-:W-:-:S04]  /*2000*/  FMUL.FTZ R0, R0, 1 ;  /* 0x3f80000000007820 */ /* 0x000fc80000410000 */
[----:B------:R4:W0:Y:S01]  /*2010*/  F2F.F64.F32 R2, R0 ;  /* 0x0000000000027310 */ /* 0x0008220000201800 */
[----:B------:R-:W-:Y:S05]  /*2020*/  BRA `(.L_x_20027) ;  /* 0x0000000000a47947 */ /* 0x000fea0003800000 */
.L_x_20039:
[----:B------:R-:W-:-:S09]  /*2030*/  UISETP.NE.AND UP0, UPT, UR4, 0x1c, UPT ;  /* 0x0000001c0400788c */ /* 0x000fd2000bf05270 */
[----:B------:R-:W-:Y:S05]  /*2040*/  BRA.U !UP0, `(.L_x_20046) ;  /* 0x0000000108947547 */ /* 0x000fea000b800000 */
[----:B------:R-:W-:-:S09]  /*2050*/  UISETP.NE.AND UP0, UPT, UR4, 0x1d, UPT ;  /* 0x0000001d0400788c */ /* 0x000fd2000bf05270 */
[----:B------:R-:W-:Y:S05]  /*2060*/  BRA.U !UP0, `(.L_x_20047) ;  /* 0x0000000108807547 */ /* 0x000fea000b800000 */
[----:B------:R-:W-:-:S09]  /*2070*/  UISETP.NE.AND UP0, UPT, UR4, 0x2c, UPT ;  /* 0x0000002c0400788c */ /* 0x000fd2000bf05270 */
[----:B------:R-:W-:Y:S05]  /*2080*/  BRA.U !UP0, `(.L_x_20048) ;  /* 0x0000000108487547 */ /* 0x000fea000b800000 */
.L_x_20026:
        /* <DEDUP_REMOVED lines=16> */
.L_x_20049:
[----:B------:R-:W-:Y:S01]  /*2190*/  CS2R R2, SRZ ;  /* 0x0000000000027805 */ /* 0x000fe2000001ff00 */
[----:B------:R-:W-:Y:S06]  /*21a0*/  BRA `(.L_x_20027) ;  /* 0x0000000000447947 */ /* 0x000fec0003800000 */
.L_x_20048:
        /* <DEDUP_REMOVED lines=10> */
[----:B------:R1:W2:Y:S01]  /*2250*/  @P0 F2F.F64.F32 R2, R0 ;  /* 0x0000000000020310 */ /* 0x0002a20000201800 */
[----:B------:R-:W-:Y:S05]  /*2260*/  BRA `(.L_x_20027) ;  /* 0x0000000000147947 */ /* 0x000fea0003800000 */
.L_x_20047:
[----:B------:R-:W2:Y:S02]  /*2270*/  LDG.E.64 R2, desc[UR36][R4.64] ;  /* 0x0000002404027981 */ /* 0x000ea4000c1e1b00 */
[----:B--2---:R-:W3:Y:S01]  /*2280*/  I2F.F64.U64 R2, R2 ;  /* 0x0000000200027312 */ /* 0x004ee20000301800 */
[----:B------:R-:W-:Y:S05]  /*2290*/  BRA `(.L_x_20027) ;  /* 0x0000000000087947 */ /* 0x000fea0003800000 */
.L_x_20046:
[----:B------:R-:W2:Y:S02]  /*22a0*/  LDG.E R2, desc[UR36][R4.64] ;  /* 0x0000002404027981 */ /* 0x000ea4000c1e1900 */
[----:B--2---:R-:W0:Y:S02]  /*22b0*/  I2F.F64.U32 R2, R2 ;  /* 0x0000000200027312 */ /* 0x004e240000201800 */
.L_x_20027:
[----:B------:R-:W-:Y:S05]  /*22c0*/  BSYNC.RECONVERGENT B6 ;  /* 0x0000000000067941 */ /* 0x000fea0003800200 */
.L_x_20021:
[----:B------:R-:W4:Y:S01]  /*22d0*/  LDCU.64 UR6, c[0x0][0x580] ;  /* 0x0000b000ff0677ac */ /* 0x000f220008000a00 */
[----:B0123-5:R-:W-:Y:S01]  /*22e0*/  DSETP.NEU.AND P0, PT, R2, RZ, PT ;  /* 0x000000ff0200722a */ /* 0x02ffe20003f0d000 */
[----:B------:R-:W-:Y:S01]  /*22f0*/  BSSY.RECONVERGENT B6, `(.L_x_20050) ;  /* 0x00000d5000067945 */ /* 0x000fe20003800200 */
[----:B------:R-:W-:-:S04]  /*2300*/  UPRMT UR4, UR42, 0x9910, URZ ;  /* 0x000099102a047896 */ /* 0x000fc800080000ff */
[----:B------:R-:W-:Y:S01]  /*2310*/  SEL R4, RZ, 0x1, P0 ;  /* 0x00000001ff047807 */ /* 0x000fe20000000000 */
[----:B------:R-:W-:Y:S01]  /*2320*/  UISETP.GT.AND UP0, UPT, UR4, 0x9, UPT ;  /* 0x000000090400788c */ /* 0x000fe2000bf04270 */
[----:B----4-:R-:W-:-:S05]  /*2330*/  IADD3 R2, P1, PT, R16, UR6, RZ ;  /* 0x0000000610027c10 */ /* 0x010fca000ff3e0ff */
        /* <DEDUP_REMOVED lines=12> */
.L_x_20054:
[----:B------:R0:W-:Y:S01]  /*2400*/  STG.E.U8 desc[UR36][R2.64], R4 ;  /* 0x0000000402007986 */ /* 0x0001e2000c101124 */
[----:B------:R-:W-:Y:S05]  /*2410*/  BRA `(.L_x_20056) ;  /* 0x0000000c00087947 */ /* 0x000fea0003800000 */
.L_x_20053:
        /* <DEDUP_REMOVED lines=9> */
.L_x_20058:
[----:B------:R0:W-:Y:S01]  /*24b0*/  STG.E desc[UR36][R2.64], R4 ;  /* 0x0000000402007986 */ /* 0x0001e2000c101924 */
[----:B------:R-:W-:Y:S05]  /*24c0*/  BRA `(.L_x_20056) ;  /* 0x0000000800dc7947 */ /* 0x000fea0003800000 */
.L_x_20057:
[----:B------:R0:W-:Y:S01]  /*24d0*/  STG.E.U16 desc[UR36][R2.64], R4 ;  /* 0x0000000402007986 */ /* 0x0001e2000c101524 */
[----:B------:R-:W-:Y:S05]  /*24e0*/  BRA `(.L_x_20056) ;  /* 0x0000000800d47947 */ /* 0x000fea0003800000 */
.L_x_20052:
[----:B------:R-:W-:-:S09]  /*24f0*/  UISETP.GT.AND UP0, UPT, UR4, 0x6, UPT ;  /* 0x000000060400788c */ /* 0x000fd2000bf04270 */
[----:B------:R-:W-:Y:S05]  /*2500*/  BRA.U UP0, `(.L_x_20059) ;  /* 0x00000001002c7547 */ /* 0x000fea000b800000 */
[----:B------:R-:W-:-:S09]  /*2510*/  UISETP.NE.AND UP0, UPT, UR4, 0x5, UPT ;  /* 0x000000050400788c */ /* 0x000fd2000bf05270 */
[----:B------:R-:W-:Y:S05]  /*2520*/  BRA.U !UP0, `(.L_x_20060) ;  /* 0x0000000108147547 */ /* 0x000fea000b800000 */
[----:B------:R-:W-:-:S09]  /*2530*/  UISETP.NE.AND UP0, UPT, UR4, 0x6, UPT ;  /* 0x000000060400788c */ /* 0x000fd2000bf05270 */
[----:B------:R-:W-:Y:S05]  /*2540*/  BRA.U UP0, `(.L_x_20055) ;  /* 0x00000009002c7547 */ /* 0x000fea000b800000 */
[----:B------:R-:W-:-:S05]  /*2550*/  FSEL R5, RZ, 1, P0 ;  /* 0x3f800000ff057808 */ /* 0x000fca0000000000 */
[----:B------:R0:W-:Y:S01]  /*2560*/  STG.E desc[UR36][R2.64], R5 ;  /* 0x0000000502007986 */ /* 0x0001e2000c101924 */
[----:B------:R-:W-:Y:S05]  /*2570*/  BRA `(.L_x_20056) ;  /* 0x0000000800b07947 */ /* 0x000fea0003800000 */
.L_x_20060:
[----:B------:R-:W-:-:S04]  /*2580*/  FSEL R0, RZ, 1, P0 ;  /* 0x3f800000ff007808 */ /* 0x000fc80000000000 */
[----:B------:R-:W-:-:S05]  /*2590*/  F2FP.F16.F32.PACK_AB R0, RZ, R0 ;  /* 0x00000000ff00723e */ /* 0x000fca00000000ff */
[----:B------:R0:W-:Y:S01]  /*25a0*/  STG.E.U16 desc[UR36][R2.64], R0 ;  /* 0x0000000002007986 */ /* 0x0001e2000c101524 */
[----:B------:R-:W-:Y:S05]  /*25b0*/  BRA `(.L_x_20056) ;  /* 0x0000000800a07947 */ /* 0x000fea0003800000 */
.L_x_20059:
[----:B------:R-:W-:-:S09]  /*25c0*/  UISETP.NE.AND UP0, UPT, UR4, 0x7, UPT ;  /* 0x000000070400788c */ /* 0x000fd2000bf05270 */
[----:B------:R-:W-:Y:S05]  /*25d0*/  BRA.U !UP0, `(.L_x_20061) ;  /* 0x0000000108347547 */ /* 0x000fea000b800000 */
[----:B------:R-:W-:-:S09]  /*25e0*/  UISETP.NE.AND UP0, UPT, UR4, 0x8, UPT ;  /* 0x000000080400788c */ /* 0x000fd2000bf05270 */
[----:B------:R-:W-:Y:S05]  /*25f0*/  BRA.U !UP0, `(.L_x_20062) ;  /* 0x0000000108187547 */ /* 0x000fea000b800000 */
[----:B------:R-:W-:-:S09]  /*2600*/  UISETP.NE.AND UP0, UPT, UR4, 0x9, UPT ;  /* 0x000000090400788c */ /* 0x000fd2000bf05270 */
[----:B------:R-:W-:Y:S05]  /*2610*/  BRA.U UP0, `(.L_x_20055) ;  /* 0x0000000500f87547 */ /* 0x000fea000b800000 */
[----:B------:R-:W-:Y:S01]  /*2620*/  FSEL R4, RZ, 1, P0 ;  /* 0x3f800000ff047808 */ /* 0x000fe20000000000 */
[----:B------:R-:W-:-:S05]  /*2630*/  IMAD.MOV.U32 R5, RZ, RZ, RZ ;  /* 0x000000ffff057224 */ /* 0x000fca00078e00ff */
[----:B------:R0:W-:Y:S01]  /*2640*/  STG.E.64 desc[UR36][R2.64], R4 ;  /* 0x0000000402007986 */ /* 0x0001e2000c101b24 */
[----:B------:R-:W-:Y:S05]  /*2650*/  BRA `(.L_x_20056) ;  /* 0x0000000800787947 */ /* 0x000fea0003800000 */
.L_x_20062:
[----:B------:R-:W-:-:S04]  /*2660*/  FSEL R0, RZ, 1, P0 ;  /* 0x3f800000ff007808 */ /* 0x000fc80000000000 */
[----:B------:R-:W-:-:S04]  /*2670*/  F2FP.F16.F32.PACK_AB R5, RZ, R0 ;  /* 0x00000000ff05723e */ /* 0x000fc800000000ff */
[----:B------:R-:W-:-:S05]  /*2680*/  PRMT R5, R5, 0x5410, RZ ;  /* 0x0000541005057816 */ /* 0x000fca00000000ff */
[----:B------:R0:W-:Y:S01]  /*2690*/  STG.E desc[UR36][R2.64], R5 ;  /* 0x0000000502007986 */ /* 0x0001e2000c101924 */
[----:B------:R-:W-:Y:S05]  /*26a0*/  BRA `(.L_x_20056) ;  /* 0x0000000800647947 */ /* 0x000fea0003800000 */
.L_x_20061:
[----:B------:R-:W-:Y:S01]  /*26b0*/  FSEL R5, RZ, 1.875, P0 ;  /* 0x3ff00000ff057808 */ /* 0x000fe20000000000 */
[----:B------:R-:W-:-:S05]  /*26c0*/  IMAD.MOV.U32 R4, RZ, RZ, RZ ;  /* 0x000000ffff047224 */ /* 0x000fca00078e00ff */
[----:B------:R0:W-:Y:S01]  /*26d0*/  STG.E.64 desc[UR36][R2.64], R4 ;  /* 0x0000000402007986 */ /* 0x0001e2000c101b24 */
[----:B------:R-:W-:Y:S05]  /*26e0*/  BRA `(.L_x_20056) ;  /* 0x0000000800547947 */ /* 0x000fea0003800000 */
.L_x_20051:
        /* <DEDUP_REMOVED lines=10> */
.L_x_20065:
[----:B------:R-:W-:Y:S01]  /*2790*/  HFMA2 R4, -RZ, RZ, 0, 0 ;  /* 0x00000000ff047431 */ /* 0x000fe200000001ff */
[----:B------:R-:W-:Y:S02]  /*27a0*/  FSEL R5, RZ, 1.875, P0 ;  /* 0x3ff00000ff057808 */ /* 0x000fe40000000000 */
[----:B------:R-:W-:-:S05]  /*27b0*/  CS2R R6, SRZ ;  /* 0x0000000000067805 */ /* 0x000fca000001ff00 */
[----:B------:R0:W-:Y:S01]  /*27c0*/  STG.E.128 desc[UR36][R2.64], R4 ;  /* 0x0000000402007986 */ /* 0x0001e2000c101d24 */
[----:B------:R-:W-:Y:S05]  /*27d0*/  BRA `(.L_x_20056) ;  /* 0x0000000800187947 */ /* 0x000fea0003800000 */
.L_x_20064:
[----:B------:R-:W-:-:S09]  /*27e0*/  UISETP.NE.AND UP0, UPT, UR4, 0xf, UPT ;  /* 0x0000000f0400788c */ /* 0x000fd2000bf05270 */
[----:B------:R-:W-:Y:S05]  /*27f0*/  BRA.U !UP0, `(.L_x_20066) ;  /* 0x0000000108887547 */ /* 0x000fea000b800000 */
[----:B------:R-:W-:-:S09]  /*2800*/  UISETP.NE.AND UP0, UPT, UR4, 0x17, UPT ;  /* 0x000000170400788c */ /* 0x000fd2000bf05270 */
[----:B------:R-:W-:Y:S05]  /*2810*/  BRA.U !UP0, `(.L_x_20067) ;  /* 0x0000000108407547 */ /* 0x000fea000b800000 */
[----:B------:R-:W-:-:S09]  /*2820*/  UISETP.NE.AND UP0, UPT, UR4, 0x18, UPT ;  /* 0x000000180400788c */ /* 0x000fd2000bf05270 */
[----:B------:R-:W-:Y:S05]  /*2830*/  BRA.U UP0, `(.L_x_20055) ;  /* 0x0000000500707547 */ /* 0x000fea000b800000 */
[----:B------:R-:W-:Y:S01]  /*2840*/  FSEL R7, RZ, 1, P0 ;  /* 0x3f800000ff077808 */ /* 0x000fe20000000000 */
        /* <DEDUP_REMOVED lines=10> */
.L_x_20069:
[----:B------:R-:W-:Y:S05]  /*28f0*/  BSYNC.RECONVERGENT B0 ;  /* 0x0000000000007941 */ /* 0x000fea0003800200 */
.L_x_20068:
[----:B------:R0:W-:Y:S01]  /*2900*/  STG.E.U8 desc[UR36][R2.64], R5 ;  /* 0x0000000502007986 */ /* 0x0001e2000c101124 */
[----:B------:R-:W-:Y:S05]  /*2910*/  BRA `(.L_x_20056) ;  /* 0x0000000400c87947 */ /* 0x000fea0003800000 */
.L_x_20067:
[----:B------:R-:W-:-:S04]  /*2920*/  FSEL R7, RZ, 1, P0 ;  /* 0x3f800000ff077808 */ /* 0x000fc80000000000 */
        /* <DEDUP_REMOVED lines=15> */
.L_x_20066:
[----:B------:R-:W-:-:S04]  /*2a20*/  FSEL R0, RZ, 1, P0 ;  /* 0x3f800000ff007808 */ /* 0x000fc80000000000 */
[----:B------:R-:W-:-:S05]  /*2a30*/  F2FP.BF16.F32.PACK_AB R0, RZ, R0 ;  /* 0x00000000ff00723e */ /* 0x000fca00000010ff */
[----:B------:R0:W-:Y:S01]  /*2a40*/  STG.E.U16 desc[UR36][R2.64], R0 ;  /* 0x0000000002007986 */ /* 0x0001e2000c101524 */
[----:B------:R-:W-:Y:S05]  /*2a50*/  BRA `(.L_x_20056) ;  /* 0x0000000400787947 */ /* 0x000fea0003800000 */
.L_x_20063:
        /* <DEDUP_REMOVED lines=10> */
.L_x_20072:
[----:B------:R-:W-:Y:S01]  /*2b00*/  FSEL R5, RZ, 1, P0 ;  /* 0x3f800000ff057808 */ /* 0x000fe20000000000 */
        /* <DEDUP_REMOVED lines=11> */
.L_x_20075:
[----:B------:R-:W-:-:S04]  /*2bc0*/  SHF.R.U32.HI R0, RZ, 0x14, R5 ;  /* 0x00000014ff007819 */ /* 0x000fc80000011605 */
[----:B------:R-:W-:-:S04]  /*2bd0*/  LOP3.LUT R0, R0, 0x1, RZ, 0xc0, !PT ;  /* 0x0000000100007812 */ /* 0x000fc800078ec0ff */
[----:B------:R-:W-:-:S04]  /*2be0*/  IADD3 R0, PT, PT, R5, 0x487ffff, R0 ;  /* 0x0487ffff05007810 */ /* 0x000fc80007ffe000 */
[----:B------:R-:W-:-:S04]  /*2bf0*/  SHF.R.U32.HI R0, RZ, 0x14, R0 ;  /* 0x00000014ff007819 */ /* 0x000fc80000011600 */
[----:B------:R-:W-:-:S07]  /*2c00*/  LOP3.LUT R4, R0, 0xff, RZ, 0xc0, !PT ;  /* 0x000000ff00047812 */ /* 0x000fce00078ec0ff */
.L_x_20076:
[----:B------:R-:W-:-:S07]  /*2c10*/  PRMT R0, R4, 0x7610, R0 ;  /* 0x0000761004007816 */ /* 0x000fce0000000000 */
.L_x_20074:
[----:B------:R-:W-:Y:S05]  /*2c20*/  BSYNC.RECONVERGENT B0 ;  /* 0x0000000000007941 */ /* 0x000fea0003800200 */
.L_x_20073:
[----:B------:R4:W-:Y:S01]  /*2c30*/  STG.E.U8 desc[UR36][R2.64], R0 ;  /* 0x0000000002007986 */ /* 0x0009e2000c101124 */
[----:B------:R-:W-:Y:S05]  /*2c40*/  BRA `(.L_x_20056) ;  /* 0x0000000000fc7947 */ /* 0x000fea0003800000 */
.L_x_20071:
[----:B------:R-:W-:Y:S01]  /*2c50*/  FSEL R5, RZ, 1, P0 ;  /* 0x3f800000ff057808 */ /* 0x000fe20000000000 */
        /* <DEDUP_REMOVED lines=11> */
.L_x_20079:
[----:B------:R-:W-:-:S04]  /*2d10*/  SHF.R.U32.HI R0, RZ, 0x15, R5 ;  /* 0x00000015ff007819 */ /* 0x000fc80000011605 */
[----:B------:R-:W-:-:S04]  /*2d20*/  LOP3.LUT R0, R0, 0x1, RZ, 0xc0, !PT ;  /* 0x0000000100007812 */ /* 0x000fc800078ec0ff */
[----:B------:R-:W-:-:S04]  /*2d30*/  IADD3 R0, PT, PT, R5, 0x88fffff, R0 ;  /* 0x088fffff05007810 */ /* 0x000fc80007ffe000 */
[----:B------:R-:W-:-:S04]  /*2d40*/  SHF.R.U32.HI R0, RZ, 0x15, R0 ;  /* 0x00000015ff007819 */ /* 0x000fc80000011600 */
[----:B------:R-:W-:-:S07]  /*2d50*/  LOP3.LUT R4, R0, 0xff, RZ, 0xc0, !PT ;  /* 0x000000ff00047812 */ /* 0x000fce00078ec0ff */
.L_x_20080:
[----:B------:R-:W-:-:S07]  /*2d60*/  PRMT R0, R4, 0x7610, R0 ;  /* 0x0000761004007816 */ /* 0x000fce0000000000 */
.L_x_20078:
[----:B------:R-:W-:Y:S05]  /*2d70*/  BSYNC.RECONVERGENT B0 ;  /* 0x0000000000007941 */ /* 0x000fea0003800200 */
.L_x_20077:
[----:B------:R3:W-:Y:S01]  /*2d80*/  STG.E.U8 desc[UR36][R2.64], R0 ;  /* 0x0000000002007986 */ /* 0x0007e2000c101124 */
[----:B------:R-:W-:Y:S05]  /*2d90*/  BRA `(.L_x_20056) ;  /* 0x0000000000a87947 */ /* 0x000fea0003800000 */
.L_x_20070:
[----:B------:R-:W-:-:S09]  /*2da0*/  UISETP.NE.AND UP0, UPT, UR4, 0x1c, UPT ;  /* 0x0000001c0400788c */ /* 0x000fd2000bf05270 */
[----:B------:R-:W-:Y:S05]  /*2db0*/  BRA.U !UP0, `(.L_x_20081) ;  /* 0x00000001089c7547 */ /* 0x000fea000b800000 */
[----:B------:R-:W-:-:S09]  /*2dc0*/  UISETP.NE.AND UP0, UPT, UR4, 0x1d, UPT ;  /* 0x0000001d0400788c */ /* 0x000fd2000bf05270 */
[----:B------:R-:W-:Y:S05]  /*2dd0*/  BRA.U !UP0, `(.L_x_20082) ;  /* 0x0000000108887547 */ /* 0x000fea000b800000 */
[----:B------:R-:W-:-:S09]  /*2de0*/  UISETP.NE.AND UP0, UPT, UR4, 0x2c, UPT ;  /* 0x0000002c0400788c */ /* 0x000fd2000bf05270 */
[----:B------:R-:W-:Y:S05]  /*2df0*/  BRA.U !UP0, `(.L_x_20083) ;  /* 0x0000000108447547 */ /* 0x000fea000b800000 */
.L_x_20055:
        /* <DEDUP_REMOVED lines=16> */
.L_x_20084:
[----:B------:R-:W-:Y:S05]  /*2f00*/  BRA `(.L_x_20056) ;  /* 0x00000000004c7947 */ /* 0x000fea0003800000 */
.L_x_20083:
[----:B------:R-:W-:-:S04]  /*2f10*/  FSEL R5, RZ, 1, P0 ;  /* 0x3f800000ff057808 */ /* 0x000fc80000000000 */
        /* <DEDUP_REMOVED lines=14> */
.L_x_20082:
[----:B------:R-:W-:-:S05]  /*3000*/  HFMA2 R5, -RZ, RZ, 0, 0 ;  /* 0x00000000ff057431 */ /* 0x000fca00000001ff */
[----:B------:R2:W-:Y:S01]  /*3010*/  STG.E.64 desc[UR36][R2.64], R4 ;  /* 0x0000000402007986 */ /* 0x0005e2000c101b24 */
[----:B------:R-:W-:Y:S05]  /*3020*/  BRA `(.L_x_20056) ;  /* 0x0000000000047947 */ /* 0x000fea0003800000 */
.L_x_20081:
[----:B------:R0:W-:Y:S02]  /*3030*/  STG.E desc[UR36][R2.64], R4 ;  /* 0x0000000402007986 */ /* 0x0001e4000c101924 */
.L_x_20056:
[----:B------:R-:W-:Y:S05]  /*3040*/  BSYNC.RECONVERGENT B6 ;  /* 0x0000000000067941 */ /* 0x000fea0003800200 */
.L_x_20050:
[----:B------:R-:W-:-:S07]  /*3050*/  VIADD R17, R17, 0x80 ;  /* 0x0000008011117836 */ /* 0x000fce0000000000 */
.L_x_20019:
[----:B------:R-:W-:Y:S05]  /*3060*/  BSYNC.RECONVERGENT B7 ;  /* 0x0000000000077941 */ /* 0x000fea0003800200 */
.L_x_20018:
        /* <DEDUP_REMOVED lines=307> */
.L_x_20087:
        /* <DEDUP_REMOVED lines=16> */
[----:B--2---:R-:W4:Y:S01]  /*44a0*/  I2F.F64.S16 R2, R2 ;  /* 0x0000000200027312 */ /* 0x004f220000101c00 */
[----:B------:R-:W-:Y:S05]  /*44b0*/  BRA `(.L_x_20094) ;  /* 0x0000000c006c7947 */ /* 0x000fea0003800000 */
.L_x_20092:
[----:B------:R-:W2:Y:S02]  /*44c0*/  LDG.E.U8 R2, desc[UR36][R4.64] ;  /* 0x0000002404027981 */ /* 0x000ea4000c1e1100 */
[----:B--2---:R-:W3:Y:S01]  /*44d0*/  I2F.F64.U16 R2, R2 ;  /* 0x0000000200027312 */ /* 0x004ee20000101800 */
[----:B------:R-:W-:Y:S05]  /*44e0*/  BRA `(.L_x_20094) ;  /* 0x0000000c00607947 */ /* 0x000fea0003800000 */
.L_x_20091:
        /* <DEDUP_REMOVED lines=9> */
.L_x_20096:
[----:B------:R-:W2:Y:S02]  /*4580*/  LDG.E R2, desc[UR36][R4.64] ;  /* 0x0000002404027981 */ /* 0x000ea4000c1e1900 */
[----:B--2---:R-:W1:Y:S01]  /*4590*/  I2F.F64 R2, R2 ;  /* 0x0000000200027312 */ /* 0x004e620000201c00 */
[----:B------:R-:W-:Y:S05]  /*45a0*/  BRA `(.L_x_20094) ;  /* 0x0000000c00307947 */ /* 0x000fea0003800000 */
.L_x_20095:
[----:B------:R-:W2:Y:S02]  /*45b0*/  LDG.E.U16 R2, desc[UR36][R4.64] ;  /* 0x0000002404027981 */ /* 0x000ea4000c1e1500 */
[----:B--2---:R-:W2:Y:S01]  /*45c0*/  I2F.F64.S16 R2, R2 ;  /* 0x0000000200027312 */ /* 0x004ea20000101c00 */
[----:B------:R-:W-:Y:S05]  /*45d0*/  BRA `(.L_x_20094) ;  /* 0x0000000c00247947 */ /* 0x000fea0003800000 */
.L_x_20090:
        /* <DEDUP_REMOVED lines=10> */
.L_x_20098:
[----:B------:R-:W2:Y:S02]  /*4680*/  LDG.E.U16 R0, desc[UR36][R4.64] ;  /* 0x0000002404007981 */ /* 0x000ea4000c1e1500 */
[----:B--2---:R-:W-:-:S05]  /*4690*/  HADD2.F32 R0, -RZ, R0.H0_H0 ;  /* 0x20000000ff007230 */ /* 0x004fca0000004100 */
[----:B------:R-:W-:-:S04]  /*46a0*/  FMUL.FTZ R0, R0, 1 ;  /* 0x3f80000000007820 */ /* 0x000fc80000410000 */
[----:B------:R0:W1:Y:S01]  /*46b0*/  F2F.F64.F32 R2, R0 ;  /* 0x0000000000027310 */ /* 0x0000620000201800 */
[----:B------:R-:W-:Y:S05]  /*46c0*/  BRA `(.L_x_20094) ;  /* 0x0000000800e87947 */ /* 0x000fea0003800000 */
.L_x_20097:
        /* <DEDUP_REMOVED lines=10> */
.L_x_20100:
[----:B------:R-:W2:Y:S02]  /*4770*/  LDG.E.U16 R4, desc[UR36][R4.64] ;  /* 0x0000002404047981 */ /* 0x000ea4000c1e1500 */
[----:B--2---:R-:W-:-:S05]  /*4780*/  HADD2.F32 R0, -RZ, R4.H0_H0 ;  /* 0x20000004ff007230 */ /* 0x004fca0000004100 */
[----:B------:R-:W-:-:S04]  /*4790*/  FMUL.FTZ R0, R0, 1 ;  /* 0x3f80000000007820 */ /* 0x000fc80000410000 */
[----:B------:R0:W1:Y:S01]  /*47a0*/  F2F.F64.F32 R2, R0 ;  /* 0x0000000000027310 */ /* 0x0000620000201800 */
[----:B------:R-:W-:Y:S05]  /*47b0*/  BRA `(.L_x_20094) ;  /* 0x0000000800ac7947 */ /* 0x000fea0003800000 */
.L_x_20099:
[----:B------:R0:W5:Y:S01]  /*47c0*/  LDG.E.64 R2, desc[UR36][R4.64] ;  /* 0x0000002404027981 */ /* 0x000162000c1e1b00 */
[----:B------:R-:W-:Y:S05]  /*47d0*/  BRA `(.L_x_20094) ;  /* 0x0000000800a47947 */ /* 0x000fea0003800000 */
.L_x_20089:
        /* <DEDUP_REMOVED lines=13> */
.L_x_20103:
[----:B------:R0:W5:Y:S01]  /*48b0*/  LDG.E.64 R2, desc[UR36][R4.64] ;  /* 0x0000002404027981 */ /* 0x000162000c1e1b00 */
[----:B------:R-:W-:Y:S05]  /*48c0*/  BRA `(.L_x_20094) ;  /* 0x0000000800687947 */ /* 0x000fea0003800000 */
.L_x_20102:
        /* <DEDUP_REMOVED lines=27> */
.L_x_20105:
        /* <DEDUP_REMOVED lines=14> */
.L_x_20104:
[----:B------:R-:W2:Y:S02]  /*4b60*/  LDG.E.U16 R0, desc[UR36][R4.64] ;  /* 0x0000002404007981 */ /* 0x000ea4000c1e1500 */
[----:B--2---:R-:W-:-:S04]  /*4b70*/  IMAD.U32 R0, R0, 0x10000, RZ ;  /* 0x0001000000007824 */ /* 0x004fc800078e00ff */
[----:B------:R-:W-:-:S04]  /*4b80*/  FMUL.FTZ R0, R0, 1 ;  /* 0x3f80000000007820 */ /* 0x000fc80000410000 */
[----:B------:R0:W1:Y:S01]  /*4b90*/  F2F.F64.F32 R2, R0 ;  /* 0x0000000000027310 */ /* 0x0000620000201800 */
[----:B------:R-:W-:Y:S05]  /*4ba0*/  BRA `(.L_x_20094) ;  /* 0x0000000400b07947 */ /* 0x000fea0003800000 */
.L_x_20101:
        /* <DEDUP_REMOVED lines=11> */
.L_x_20108:
        /* <DEDUP_REMOVED lines=21> */
.L_x_20110:
[----:B------:R-:W-:Y:S05]  /*4db0*/  BSYNC.RECONVERGENT B0 ;  /* 0x0000000000007941 */ /* 0x000fea0003800200 */
.L_x_20109:
[----:B------:R-:W-:Y:S01]  /*4dc0*/  IMAD.SHL.U32 R0, R0, 0x100000, RZ ;  /* 0x0010000000007824 */ /* 0x000fe200078e00ff */
[----:B------:R-:W-:-:S04]  /*4dd0*/  LEA R2, R2, 0x3b800000, 0x17 ;  /* 0x3b80000002027811 */ /* 0x000fc800078eb8ff */
[----:B------:R-:W-:-:S05]  /*4de0*/  LOP3.LUT R0, R2, R0, R7, 0xfe, !PT ;  /* 0x0000000002007212 */ /* 0x000fca00078efe07 */
[----:B------:R-:W-:-:S04]  /*4df0*/  FMUL.FTZ R0, R0, 1 ;  /* 0x3f80000000007820 */ /* 0x000fc80000410000 */
[----:B------:R0:W1:Y:S01]  /*4e00*/  F2F.F64.F32 R2, R0 ;  /* 0x0000000000027310 */ /* 0x0000620000201800 */
[----:B------:R-:W-:Y:S05]  /*4e10*/  BRA `(.L_x_20094) ;  /* 0x0000000400147947 */ /* 0x000fea0003800000 */
.L_x_20107:
        /* <DEDUP_REMOVED lines=21> */
.L_x_20112:
[----:B------:R-:W-:Y:S05]  /*4f70*/  BSYNC.RECONVERGENT B0 ;  /* 0x0000000000007941 */ /* 0x000fea0003800200 */
.L_x_20111:
[----:B------:R-:W-:Y:S02]  /*4f80*/  SHF.L.U32 R0, R0, 0x15, RZ ;  /* 0x0000001500007819 */ /* 0x000fe400000006ff */
[----:B------:R-:W-:-:S04]  /*4f90*/  LEA R2, R2, 0x37800000, 0x17 ;  /* 0x3780000002027811 */ /* 0x000fc800078eb8ff */
[----:B------:R-:W-:-:S05]  /*4fa0*/  LOP3.LUT R0, R2, R0, R7, 0xfe, !PT ;  /* 0x0000000002007212 */ /* 0x000fca00078efe07 */
[----:B------:R-:W-:-:S04]  /*4fb0*/  FMUL.FTZ R0, R0, 1 ;  /* 0x3f80000000007820 */ /* 0x000fc80000410000 */
[----:B------:R0:W1:Y:S01]  /*4fc0*/  F2F.F64.F32 R2, R0 ;  /* 0x0000000000027310 */ /* 0x0000620000201800 */
[----:B------:R-:W-:Y:S05]  /*4fd0*/  BRA `(.L_x_20094) ;  /* 0x0000000000a47947 */ /* 0x000fea0003800000 */
.L_x_20106:
        /* <DEDUP_REMOVED lines=12> */
[----:B------:R-:W-:Y:S01]  /*50a0*/  @P0 SHF.L.U32 R0, R0, 0x17, RZ ;  /* 0x0000001700000819 */ /* 0x000fe200000006ff */
[----:B------:R-:W-:Y:S02]  /*50b0*/  @!P0 IMAD.MOV.U32 R2, RZ, RZ, 0x20000000 ;  /* 0x20000000ff028424 */ /* 0x000fe400078e00ff */
[----:B------:R-:W-:Y:S02]  /*50c0*/  @!P0 IMAD.MOV.U32 R3, RZ, RZ, 0x7ff80000 ;  /* 0x7ff80000ff038424 */ /* 0x000fe400078e00ff */
[----:B------:R-:W-:-:S04]  /*50d0*/  @P0 FMUL.FTZ R0, R0, 1 ;  /* 0x3f80000000000820 */ /* 0x000fc80000410000 */
[----:B------:R0:W1:Y:S01]  /*50e0*/  @P0 F2F.F64.F32 R2, R0 ;  /* 0x0000000000020310 */ /* 0x0000620000201800 */
[----:B------:R-:W-:Y:S05]  /*50f0*/  BRA `(.L_x_20094) ;  /* 0x00000000005c7947 */ /* 0x000fea0003800000 */
.L_x_20093:
        /* <DEDUP_REMOVED lines=16> */
.L_x_20115:
[----:B------:R-:W-:Y:S01]  /*5200*/  CS2R R2, SRZ ;  /* 0x0000000000027805 */ /* 0x000fe2000001ff00 */
[----:B------:R-:W-:Y:S06]  /*5210*/  BRA `(.L_x_20094) ;  /* 0x0000000000147947 */ /* 0x000fec0003800000 */
.L_x_20114:
[----:B------:R-:W2:Y:S02]  /*5220*/  LDG.E.64 R2, desc[UR36][R4.64] ;  /* 0x0000002404027981 */ /* 0x000ea4000c1e1b00 */
[----:B--2---:R-:W0:Y:S01]  /*5230*/  I2F.F64.U64 R2, R2 ;  /* 0x0000000200027312 */ /* 0x004e220000301800 */
[----:B------:R-:W-:Y:S05]  /*5240*/  BRA `(.L_x_20094) ;  /* 0x0000000000087947 */ /* 0x000fea0003800000 */
.L_x_20113:
[----:B------:R-:W2:Y:S02]  /*5250*/  LDG.E R2, desc[UR36][R4.64] ;  /* 0x0000002404027981 */ /* 0x000ea4000c1e1900 */
[----:B--2---:R-:W0:Y:S02]  /*5260*/  I2F.F64.U32 R2, R2 ;  /* 0x0000000200027312 */ /* 0x004e240000201800 */
.L_x_20094:
[----:B------:R-:W-:Y:S05]  /*5270*/  BSYNC.RECONVERGENT B6 ;  /* 0x0000000000067941 */ /* 0x000fea0003800200 */
.L_x_20088:
[----:B------:R-:W0:Y:S02]  /*5280*/  LDCU.64 UR6, c[0x0][0x580] ;  /* 0x0000b000ff0677ac */ /* 0x000e240008000a00 */
[----:B012345:R-:W-:Y:S01]  /*5290*/  DSETP.NEU.AND P0, PT, R2, RZ, PT ;  /* 0x000000ff0200722a */ /* 0x03ffe20003f0d000 */
[----:B------:R-:W-:Y:S01]  /*52a0*/  BSSY.RECONVERGENT B6, `(.L_x_20116) ;  /* 0x00000d4000067945 */ /* 0x000fe20003800200 */
[----:B------:R-:W-:-:S04]  /*52b0*/  UPRMT UR4, UR42, 0x9910, URZ ;  /* 0x000099102a047896 */ /* 0x000fc800080000ff */
[----:B------:R-:W-:Y:S01]  /*52c0*/  SEL R4, RZ, 0x1, P0 ;  /* 0x00000001ff047807 */ /* 0x000fe20000000000 */
        /* <DEDUP_REMOVED lines=14> */
.L_x_20120:
[----:B------:R0:W-:Y:S01]  /*53b0*/  STG.E.U8 desc[UR36][R2.64], R4 ;  /* 0x0000000402007986 */ /* 0x0001e2000c101124 */
[----:B------:R-:W-:Y:S05]  /*53c0*/  BRA `(.L_x_20122) ;  /* 0x0000000c00047947 */ /* 0x000fea0003800000 */
.L_x_20119:
        /* <DEDUP_REMOVED lines=9> */
.L_x_20124:
[----:B------:R0:W-:Y:S01]  /*5460*/  STG.E desc[UR36][R2.64], R4 ;  /* 0x0000000402007986 */ /* 0x0001e2000c101924 */
[----:B------:R-:W-:Y:S05]  /*5470*/  BRA `(.L_x_20122) ;  /* 0x0000000800d87947 */ /* 0x000fea0003800000 */
.L_x_20123:
[----:B------:R0:W-:Y:S01]  /*5480*/  STG.E.U16 desc[UR36][R2.64], R4 ;  /* 0x0000000402007986 */ /* 0x0001e2000c101524 */
[----:B------:R-:W-:Y:S05]  /*5490*/  BRA `(.L_x_20122) ;  /* 0x0000000800d07947 */ /* 0x000fea0003800000 */
.L_x_20118:
        /* <DEDUP_REMOVED lines=9> */
.L_x_20126:
[----:B------:R-:W-:-:S04]  /*5530*/  FSEL R0, RZ, 1, P0 ;  /* 0x3f800000ff007808 */ /* 0x000fc80000000000 */
[----:B------:R-:W-:-:S05]  /*5540*/  F2FP.F16.F32.PACK_AB R0, RZ, R0 ;  /* 0x00000000ff00723e */ /* 0x000fca00000000ff */
[----:B------:R0:W-:Y:S01]  /*5550*/  STG.E.U16 desc[UR36][R2.64], R0 ;  /* 0x0000000002007986 */ /* 0x0001e2000c101524 */
[----:B------:R-:W-:Y:S05]  /*5560*/  BRA `(.L_x_20122) ;  /* 0x00000008009c7947 */ /* 0x000fea0003800000 */
.L_x_20125:
        /* <DEDUP_REMOVED lines=10> */
.L_x_20128:
[----:B------:R-:W-:-:S04]  /*5610*/  FSEL R0, RZ, 1, P0 ;  /* 0x3f800000ff007808 */ /* 0x000fc80000000000 */
[----:B------:R-:W-:-:S04]  /*5620*/  F2FP.F16.F32.PACK_AB R5, RZ, R0 ;  /* 0x00000000ff05723e */ /* 0x000fc800000000ff */
[----:B------:R-:W-:-:S05]  /*5630*/  PRMT R5, R5, 0x5410, RZ ;  /* 0x0000541005057816 */ /* 0x000fca00000000ff */
[----:B------:R0:W-:Y:S01]  /*5640*/  STG.E desc[UR36][R2.64], R5 ;  /* 0x0000000502007986 */ /* 0x0001e2000c101924 */
[----:B------:R-:W-:Y:S05]  /*5650*/  BRA `(.L_x_20122) ;  /* 0x0000000800607947 */ /* 0x000fea0003800000 */
.L_x_20127:
[----:B------:R-:W-:Y:S02]  /*5660*/  FSEL R5, RZ, 1.875, P0 ;  /* 0x3ff00000ff057808 */ /* 0x000fe40000000000 */
[----:B------:R-:W-:-:S05]  /*5670*/  MOV R4, RZ ;  /* 0x000000ff00047202 */ /* 0x000fca0000000f00 */
[----:B------:R0:W-:Y:S01]  /*5680*/  STG.E.64 desc[UR36][R2.64], R4 ;  /* 0x0000000402007986 */ /* 0x0001e2000c101b24 */
[----:B------:R-:W-:Y:S05]  /*5690*/  BRA `(.L_x_20122) ;  /* 0x0000000800507947 */ /* 0x000fea0003800000 */
.L_x_20117:
        /* <DEDUP_REMOVED lines=12> */
.L_x_20132:
[----:B------:R-:W-:Y:S01]  /*5760*/  FSEL R5, RZ, 1, P0 ;  /* 0x3f800000ff057808 */ /* 0x000fe20000000000 */
        /* <DEDUP_REMOVED lines=16> */
.L_x_20134:
[----:B------:R-:W-:Y:S05]  /*5870*/  BSYNC.RECONVERGENT B0 ;  /* 0x0000000000007941 */ /* 0x000fea0003800200 */
.L_x_20133:
[----:B------:R0:W-:Y:S01]  /*5880*/  STG.E.U8 desc[UR36][R2.64], R0 ;  /* 0x0000000002007986 */ /* 0x0001e2000c101124 */
[----:B------:R-:W-:Y:S05]  /*5890*/  BRA `(.L_x_20122) ;  /* 0x0000000400d07947 */ /* 0x000fea0003800000 */
.L_x_20131:
[----:B------:R-:W-:Y:S01]  /*58a0*/  FSEL R5, RZ, 1, P0 ;  /* 0x3f800000ff057808 */ /* 0x000fe20000000000 */
        /* <DEDUP_REMOVED lines=16> */
.L_x_20136:
[----:B------:R-:W-:Y:S05]  /*59b0*/  BSYNC.RECONVERGENT B0 ;  /* 0x0000000000007941 */ /* 0x000fea0003800200 */
.L_x_20135:
[----:B------:R0:W-:Y:S01]  /*59c0*/  STG.E.U8 desc[UR36][R2.64], R0 ;  /* 0x0000000002007986 */ /* 0x0001e2000c101124 */
[----:B------:R-:W-:Y:S05]  /*59d0*/  BRA `(.L_x_20122) ;  /* 0x0000000400807947 */ /* 0x000fea0003800000 */
.L_x_20130:
[----:B------:R-:W-:-:S09]  /*59e0*/  UISETP.NE.AND UP0, UPT, UR4, 0x1c, UPT ;  /* 0x0000001c0400788c */ /* 0x000fd2000bf05270 */
[----:B------:R-:W-:Y:S05]  /*59f0*/  BRA.U !UP0, `(.L_x_20137) ;  /* 0x0000000108587547 */ /* 0x000fea000b800000 */
[----:B------:R-:W-:-:S09]  /*5a00*/  UISETP.NE.AND UP0, UPT, UR4, 0x1d, UPT ;  /* 0x0000001d0400788c */ /* 0x000fd2000bf05270 */
[----:B------:R-:W-:Y:S05]  /*5a10*/  BRA.U !UP0, `(.L_x_20138) ;  /* 0x0000000108447547 */ /* 0x000fea000b800000 */
[----:B------:R-:W-:-:S09]  /*5a20*/  UISETP.NE.AND UP0, UPT, UR4, 0x2c, UPT ;  /* 0x0000002c0400788c */ /* 0x000fd2000bf05270 */
[----:B------:R-:W-:Y:S05]  /*5a30*/  BRA.U UP0, `(.L_x_20121) ;  /* 0x00000001009c7547 */ /* 0x000fea000b800000 */
        /* <DEDUP_REMOVED lines=15> */
.L_x_20138:
[----:B------:R-:W-:-:S05]  /*5b30*/  HFMA2 R5, -RZ, RZ, 0, 0 ;  /* 0x00000000ff057431 */ /* 0x000fca00000001ff */
[----:B------:R0:W-:Y:S01]  /*5b40*/  STG.E.64 desc[UR36][R2.64], R4 ;  /* 0x0000000402007986 */ /* 0x0001e2000c101b24 */
[----:B------:R-:W-:Y:S05]  /*5b50*/  BRA `(.L_x_20122) ;  /* 0x0000000400207947 */ /* 0x000fea0003800000 */
.L_x_20137:
[----:B------:R0:W-:Y:S01]  /*5b60*/  STG.E desc[UR36][R2.64], R4 ;  /* 0x0000000402007986 */ /* 0x0001e2000c101924 */
[----:B------:R-:W-:Y:S05]  /*5b70*/  BRA `(.L_x_20122) ;  /* 0x0000000400187947 */ /* 0x000fea0003800000 */
.L_x_20129:
        /* <DEDUP_REMOVED lines=8> */
.L_x_20140:
[----:B------:R-:W-:Y:S02]  /*5c00*/  FSEL R5, RZ, 1.875, P0 ;  /* 0x3ff00000ff057808 */ /* 0x000fe40000000000 */
[----:B------:R-:W-:Y:S01]  /*5c10*/  CS2R R6, SRZ ;  /* 0x0000000000067805 */ /* 0x000fe2000001ff00 */
[----:B------:R-:W-:-:S05]  /*5c20*/  IMAD.MOV.U32 R4, RZ, RZ, RZ ;  /* 0x000000ffff047224 */ /* 0x000fca00078e00ff */
[----:B------:R0:W-:Y:S01]  /*5c30*/  STG.E.128 desc[UR36][R2.64], R4 ;  /* 0x0000000402007986 */ /* 0x0001e2000c101d24 */
[----:B------:R-:W-:Y:S05]  /*5c40*/  BRA `(.L_x_20122) ;  /* 0x0000000000e47947 */ /* 0x000fea0003800000 */
.L_x_20139:
[----:B------:R-:W-:-:S09]  /*5c50*/  UISETP.NE.AND UP0, UPT, UR4, 0xf, UPT ;  /* 0x0000000f0400788c */ /* 0x000fd2000bf05270 */
[----:B------:R-:W-:Y:S05]  /*5c60*/  BRA.U !UP0, `(.L_x_20141) ;  /* 0x0000000108d07547 */ /* 0x000fea000b800000 */
[----:B------:R-:W-:-:S09]  /*5c70*/  UISETP.NE.AND UP0, UPT, UR4, 0x17, UPT ;  /* 0x000000170400788c */ /* 0x000fd2000bf05270 */
[----:B------:R-:W-:Y:S05]  /*5c80*/  BRA.U !UP0, `(.L_x_20142) ;  /* 0x0000000108847547 */ /* 0x000fea000b800000 */
[----:B------:R-:W-:-:S09]  /*5c90*/  UISETP.NE.AND UP0, UPT, UR4, 0x18, UPT ;  /* 0x000000180400788c */ /* 0x000fd2000bf05270 */
[----:B------:R-:W-:Y:S05]  /*5ca0*/  BRA.U !UP0, `(.L_x_20143) ;  /* 0x0000000108447547 */ /* 0x000fea000b800000 */
.L_x_20121:
        /* <DEDUP_REMOVED lines=16> */
.L_x_20144:
[----:B------:R-:W-:Y:S05]  /*5db0*/  BRA `(.L_x_20122) ;  /* 0x0000000000887947 */ /* 0x000fea0003800000 */
.L_x_20143:
        /* <DEDUP_REMOVED lines=11> */
.L_x_20146:
[----:B------:R-:W-:Y:S05]  /*5e70*/  BSYNC.RECONVERGENT B0 ;  /* 0x0000000000007941 */ /* 0x000fea0003800200 */
.L_x_20145:
[----:B------:R1:W-:Y:S01]  /*5e80*/  STG.E.U8 desc[UR36][R2.64], R5 ;  /* 0x0000000502007986 */ /* 0x0003e2000c101124 */
[----:B------:R-:W-:Y:S05]  /*5e90*/  BRA `(.L_x_20122) ;  /* 0x0000000000507947 */ /* 0x000fea0003800000 */
.L_x_20142:
[----:B------:R-:W-:-:S04]  /*5ea0*/  FSEL R7, RZ, 1, P0 ;  /* 0x3f800000ff077808 */ /* 0x000fc80000000000 */
        /* <DEDUP_REMOVED lines=11> */
.L_x_20147:
[----:B------:R-:W-:Y:S02]  /*5f60*/  ISETP.GT.U32.AND P0, PT, R7, 0x7f800000, PT ;  /* 0x7f8000000700780c */ /* 0x000fe40003f04070 */
[----:B------:R-:W-:-:S04]  /*5f70*/  MOV R5, 0x7f ;  /* 0x0000007f00057802 */ /* 0x000fc80000000f00 */
[----:B------:R-:W-:-:S05]  /*5f80*/  SEL R5, R5, 0x7c, P0 ;  /* 0x0000007c05057807 */ /* 0x000fca0000000000 */
[----:B------:R2:W-:Y:S01]  /*5f90*/  STG.E.U8 desc[UR36][R2.64], R5 ;  /* 0x0000000502007986 */ /* 0x0005e2000c101124 */
[----:B------:R-:W-:Y:S05]  /*5fa0*/  BRA `(.L_x_20122) ;  /* 0x00000000000c7947 */ /* 0x000fea0003800000 */
.L_x_20141:
[----:B------:R-:W-:-:S04]  /*5fb0*/  FSEL R0, RZ, 1, P0 ;  /* 0x3f800000ff007808 */ /* 0x000fc80000000000 */
[----:B------:R-:W-:-:S05]  /*5fc0*/  F2FP.BF16.F32.PACK_AB R0, RZ, R0 ;  /* 0x00000000ff00723e */ /* 0x000fca00000010ff */
[----:B------:R0:W-:Y:S02]  /*5fd0*/  STG.E.U16 desc[UR36][R2.64], R0 ;  /* 0x0000000002007986 */ /* 0x0001e4000c101524 */
.L_x_20122:
[----:B------:R-:W-:Y:S05]  /*5fe0*/  BSYNC.RECONVERGENT B6 ;  /* 0x0000000000067941 */ /* 0x000fea0003800200 */
.L_x_20116:
[----:B------:R-:W-:-:S07]  /*5ff0*/  VIADD R17, R17, 0x80 ;  /* 0x0000008011117836 */ /* 0x000fce0000000000 */
.L_x_20086:
[----:B------:R-:W-:Y:S05]  /*6000*/  BSYNC.RECONVERGENT B7 ;  /* 0x0000000000077941 */ /* 0x000fea0003800200 */
.L_x_20085:
        /* <DEDUP_REMOVED lines=307> */
.L_x_20150:
        /* <DEDUP_REMOVED lines=18> */
.L_x_20155:
[----:B------:R-:W2:Y:S02]  /*7460*/  LDG.E.U8 R2, desc[UR36][R4.64] ;  /* 0x0000002404027981 */ /* 0x000ea4000c1e1100 */
[----:B--2---:R-:W0:Y:S01]  /*7470*/  I2F.F64.U16 R2, R2 ;  /* 0x0000000200027312 */ /* 0x004e220000101800 */
[----:B------:R-:W-:Y:S05]  /*7480*/  BRA `(.L_x_20157) ;  /* 0x0000000c00607947 */ /* 0x000fea0003800000 */
.L_x_20154:
        /* <DEDUP_REMOVED lines=9> */
.L_x_20159:
[----:B------:R-:W2:Y:S02]  /*7520*/  LDG.E R2, desc[UR36][R4.64] ;  /* 0x0000002404027981 */ /* 0x000ea4000c1e1900 */
[----:B--2---:R-:W0:Y:S01]  /*7530*/  I2F.F64 R2, R2 ;  /* 0x0000000200027312 */ /* 0x004e220000201c00 */
[----:B------:R-:W-:Y:S05]  /*7540*/  BRA `(.L_x_20157) ;  /* 0x0000000c00307947 */ /* 0x000fea0003800000 */
.L_x_20158:
[----:B------:R-:W2:Y:S02]  /*7550*/  LDG.E.U16 R2, desc[UR36][R4.64] ;  /* 0x0000002404027981 */ /* 0x000ea4000c1e1500 */
[----:B--2---:R-:W0:Y:S01]  /*7560*/  I2F.F64.S16 R2, R2 ;  /* 0x0000000200027312 */ /* 0x004e220000101c00 */
[----:B------:R-:W-:Y:S05]  /*7570*/  BRA `(.L_x_20157) ;  /* 0x0000000c00247947 */ /* 0x000fea0003800000 */
.L_x_20153:
        /* <DEDUP_REMOVED lines=10> */
.L_x_20161:
[----:B------:R-:W2:Y:S02]  /*7620*/  LDG.E.U16 R0, desc[UR36][R4.64] ;  /* 0x0000002404007981 */ /* 0x000ea4000c1e1500 */
[----:B--2---:R-:W-:-:S05]  /*7630*/  HADD2.F32 R0, -RZ, R0.H0_H0 ;  /* 0x20000000ff007230 */ /* 0x004fca0000004100 */
[----:B------:R-:W-:-:S04]  /*7640*/  FMUL.FTZ R0, R0, 1 ;  /* 0x3f80000000007820 */ /* 0x000fc80000410000 */
[----:B------:R0:W1:Y:S01]  /*7650*/  F2F.F64.F32 R2, R0 ;  /* 0x0000000000027310 */ /* 0x0000620000201800 */
[----:B------:R-:W-:Y:S05]  /*7660*/  BRA `(.L_x_20157) ;  /* 0x0000000800e87947 */ /* 0x000fea0003800000 */
.L_x_20160:
        /* <DEDUP_REMOVED lines=10> */
.L_x_20163:
[----:B------:R-:W2:Y:S02]  /*7710*/  LDG.E.U16 R4, desc[UR36][R4.64] ;  /* 0x0000002404047981 */ /* 0x000ea4000c1e1500 */
[----:B--2---:R-:W-:-:S05]  /*7720*/  HADD2.F32 R0, -RZ, R4.H0_H0 ;  /* 0x20000004ff007230 */ /* 0x004fca0000004100 */
[----:B------:R-:W-:-:S04]  /*7730*/  FMUL.FTZ R0, R0, 1 ;  /* 0x3f80000000007820 */ /* 0x000fc80000410000 */
[----:B------:R0:W1:Y:S01]  /*7740*/  F2F.F64.F32 R2, R0 ;  /* 0x0000000000027310 */ /* 0x0000620000201800 */
[----:B------:R-:W-:Y:S05]  /*7750*/  BRA `(.L_x_20157) ;  /* 0x0000000800ac7947 */ /* 0x000fea0003800000 */
.L_x_20162:
[----:B------:R0:W5:Y:S01]  /*7760*/  LDG.E.64 R2, desc[UR36][R4.64] ;  /* 0x0000002404027981 */ /* 0x000162000c1e1b00 */
[----:B------:R-:W-:Y:S05]  /*7770*/  BRA `(.L_x_20157) ;  /* 0x0000000800a47947 */ /* 0x000fea0003800000 */
.L_x_20152:
        /* <DEDUP_REMOVED lines=13> */
.L_x_20166:
[----:B------:R0:W5:Y:S01]  /*7850*/  LDG.E.64 R2, desc[UR36][R4.64] ;  /* 0x0000002404027981 */ /* 0x000162000c1e1b00 */
[----:B------:R-:W-:Y:S05]  /*7860*/  BRA `(.L_x_20157) ;  /* 0x0000000800687947 */ /* 0x000fea0003800000 */
.L_x_20165:
        /* <DEDUP_REMOVED lines=25> */
[----:B------:R-:W2:Y:S01]  /*7a00*/  F2F.F64.F32 R2, R3 ;  /* 0x0000000300027310 */ /* 0x000ea20000201800 */
[----:B------:R-:W-:Y:S05]  /*7a10*/  BRA `(.L_x_20157) ;  /* 0x0000000400fc7947 */ /* 0x000fea0003800000 */
.L_x_20168:
        /* <DEDUP_REMOVED lines=14> */
.L_x_20167:
[----:B------:R-:W2:Y:S02]  /*7b00*/  LDG.E.U16 R0, desc[UR36][R4.64] ;  /* 0x0000002404007981 */ /* 0x000ea4000c1e1500 */
[----:B--2---:R-:W-:-:S04]  /*7b10*/  IMAD.U32 R0, R0, 0x10000, RZ ;  /* 0x0001000000007824 */ /* 0x004fc800078e00ff */
[----:B------:R-:W-:-:S04]  /*7b20*/  FMUL.FTZ R0, R0, 1 ;  /* 0x3f80000000007820 */ /* 0x000fc80000410000 */
[----:B------:R0:W1:Y:S01]  /*7b30*/  F2F.F64.F32 R2, R0 ;  /* 0x0000000000027310 */ /* 0x0000620000201800 */
[----:B------:R-:W-:Y:S05]  /*7b40*/  BRA `(.L_x_20157) ;  /* 0x0000000400b07947 */ /* 0x000fea0003800000 */
.L_x_20164:
        /* <DEDUP_REMOVED lines=11> */
.L_x_20171:
        /* <DEDUP_REMOVED lines=21> */
.L_x_20173:
[----:B------:R-:W-:Y:S05]  /*7d50*/  BSYNC.RECONVERGENT B0 ;  /* 0x0000000000007941 */ /* 0x000fea0003800200 */
.L_x_20172:
[----:B------:R-:W-:Y:S02]  /*7d60*/  SHF.L.U32 R0, R0, 0x14, RZ ;  /* 0x0000001400007819 */ /* 0x000fe400000006ff */
[----:B------:R-:W-:-:S04]  /*7d70*/  LEA R2, R2, 0x3b800000, 0x17 ;  /* 0x3b80000002027811 */ /* 0x000fc800078eb8ff */
[----:B------:R-:W-:-:S05]  /*7d80*/  LOP3.LUT R0, R2, R0, R7, 0xfe, !PT ;  /* 0x0000000002007212 */ /* 0x000fca00078efe07 */
[----:B------:R-:W-:-:S04]  /*7d90*/  FMUL.FTZ R0, R0, 1 ;  /* 0x3f80000000007820 */ /* 0x000fc80000410000 */
[----:B------:R0:W1:Y:S01]  /*7da0*/  F2F.F64.F32 R2, R0 ;  /* 0x0000000000027310 */ /* 0x0000620000201800 */
[----:B------:R-:W-:Y:S05]  /*7db0*/  BRA `(.L_x_20157) ;  /* 0x0000000400147947 */ /* 0x000fea0003800000 */
.L_x_20170:
        /* <DEDUP_REMOVED lines=21> */
.L_x_20175:
[----:B------:R-:W-:Y:S05]  /*7f10*/  BSYNC.RECONVERGENT B0 ;  /* 0x0000000000007941 */ /* 0x000fea0003800200 */
.L_x_20174:
[----:B------:R-:W-:Y:S01]  /*7f20*/  IMAD.SHL.U32 R0, R0, 0x200000, RZ ;  /* 0x0020000000007824 */ /* 0x000fe200078e00ff */
[----:B------:R-:W-:-:S04]  /*7f30*/  LEA R2, R2, 0x37800000, 0x17 ;  /* 0x3780000002027811 */ /* 0x000fc800078eb8ff */
[----:B------:R-:W-:-:S05]  /*7f40*/  LOP3.LUT R0, R2, R0, R7, 0xfe, !PT ;  /* 0x0000000002007212 */ /* 0x000fca00078efe07 */
[----:B------:R-:W-:-:S04]  /*7f50*/  FMUL.FTZ R0, R0, 1 ;  /* 0x3f80000000007820 */ /* 0x000fc80000410000 */
[----:B------:R0:W1:Y:S01]  /*7f60*/  F2F.F64.F32 R2, R0 ;  /* 0x0000000000027310 */ /* 0x0000620000201800 */
[----:B------:R-:W-:Y:S05]  /*7f70*/  BRA `(.L_x_20157) ;  /* 0x0000000000a47947 */ /* 0x000fea0003800000 */
.L_x_20169:
        /* <DEDUP_REMOVED lines=18> */
.L_x_20156:
        /* <DEDUP_REMOVED lines=16> */
.L_x_20178:
[----:B------:R-:W-:Y:S01]  /*81a0*/  CS2R R2, SRZ ;  /* 0x0000000000027805 */ /* 0x000fe2000001ff00 */
[----:B------:R-:W-:Y:S06]  /*81b0*/  BRA `(.L_x_20157) ;  /* 0x0000000000147947 */ /* 0x000fec0003800000 */
.L_x_20177:
[----:B------:R-:W2:Y:S02]  /*81c0*/  LDG.E.64 R2, desc[UR36][R4.64] ;  /* 0x0000002404027981 */ /* 0x000ea4000c1e1b00 */
[----:B--2---:R-:W0:Y:S01]  /*81d0*/  I2F.F64.U64 R2, R2 ;  /* 0x0000000200027312 */ /* 0x004e220000301800 */
[----:B------:R-:W-:Y:S05]  /*81e0*/  BRA `(.L_x_20157) ;  /* 0x0000000000087947 */ /* 0x000fea0003800000 */
.L_x_20176:
[----:B------:R-:W2:Y:S02]  /*81f0*/  LDG.E R2, desc[UR36][R4.64] ;  /* 0x0000002404027981 */ /* 0x000ea4000c1e1900 */
[----:B--2---:R-:W0:Y:S02]  /*8200*/  I2F.F64.U32 R2, R2 ;  /* 0x0000000200027312 */ /* 0x004e240000201800 */
.L_x_20157:
[----:B------:R-:W-:Y:S05]  /*8210*/  BSYNC.RECONVERGENT B6 ;  /* 0x0000000000067941 */ /* 0x000fea0003800200 */
.L_x_20151:
[----:B------:R-:W3:Y:S01]  /*8220*/  LDCU.64 UR6, c[0x0][0x580] ;  /* 0x0000b000ff0677ac */ /* 0x000ee20008000a00 */
[----:B012-45:R-:W-:Y:S01]  /*8230*/  DSETP.NEU.AND P0, PT, R2, RZ, PT ;  /* 0x000000ff0200722a */ /* 0x037fe20003f0d000 */
[----:B------:R-:W-:Y:S01]  /*8240*/  BSSY.RECONVERGENT B6, `(.L_x_20179) ;  /* 0x00000d4000067945 */ /* 0x000fe20003800200 */
[----:B------:R-:W-:-:S04]  /*8250*/  UPRMT UR4, UR42, 0x9910, URZ ;  /* 0x000099102a047896 */ /* 0x000fc800080000ff */
[----:B------:R-:W-:Y:S01]  /*8260*/  SEL R4, RZ, 0x1, P0 ;  /* 0x00000001ff047807 */ /* 0x000fe20000000000 */
        /* <DEDUP_REMOVED lines=14> */
.L_x_20183:
[----:B------:R0:W-:Y:S01]  /*8350*/  STG.E.U8 desc[UR36][R2.64], R4 ;  /* 0x0000000402007986 */ /* 0x0001e2000c101124 */
[----:B------:R-:W-:Y:S05]  /*8360*/  BRA `(.L_x_20185) ;  /* 0x0000000c00047947 */ /* 0x000fea0003800000 */
.L_x_20182:
        /* <DEDUP_REMOVED lines=9> */
.L_x_20187:
[----:B------:R0:W-:Y:S01]  /*8400*/  STG.E desc[UR36][R2.64], R4 ;  /* 0x0000000402007986 */ /* 0x0001e2000c101924 */
[----:B------:R-:W-:Y:S05]  /*8410*/  BRA `(.L_x_20185) ;  /* 0x0000000800d87947 */ /* 0x000fea0003800000 */
.L_x_20186:
[----:B------:R0:W-:Y:S01]  /*8420*/  STG.E.U16 desc[UR36][R2.64], R4 ;  /* 0x0000000402007986 */ /* 0x0001e2000c101524 */
[----:B------:R-:W-:Y:S05]  /*8430*/  BRA `(.L_x_20185) ;  /* 0x0000000800d07947 */ /* 0x000fea0003800000 */
.L_x_20181:
        /* <DEDUP_REMOVED lines=9> */
.L_x_20189:
[----:B------:R-:W-:-:S04]  /*84d0*/  FSEL R0, RZ, 1, P0 ;  /* 0x3f800000ff007808 */ /* 0x000fc80000000000 */
[----:B------:R-:W-:-:S05]  /*84e0*/  F2FP.F16.F32.PACK_AB R0, RZ, R0 ;  /* 0x00000000ff00723e */ /* 0x000fca00000000ff */
[----:B------:R0:W-:Y:S01]  /*84f0*/  STG.E.U16 desc[UR36][R2.64], R0 ;  /* 0x0000000002007986 */ /* 0x0001e2000c101524 */
[----:B------:R-:W-:Y:S05]  /*8500*/  BRA `(.L_x_20185) ;  /* 0x00000008009c7947 */ /* 0x000fea0003800000 */
.L_x_20188:
[----:B------:R-:W-:-:S09]  /*8510*/  UISETP.NE.AND UP0, UPT, UR4, 0x7, UPT ;  /* 0x000000070400788c */ /* 0x000fd2000bf05270 */
[----:B------:R-:W-:Y:S05]  /*8520*/  BRA.U !UP0, `(.L_x_20190) ;  /* 0x0000000108347547 */ /* 0x000fea000b800000 */
[----:B------:R-:W-:-:S09]  /*8530*/  UISETP.NE.AND UP0, UPT, UR4, 0x8, UPT ;  /* 0x000000080400788c */ /* 0x000fd2000bf05270 */
[----:B------:R-:W-:Y:S05]  /*8540*/  BRA.U !UP0, `(.L_x_20191) ;  /* 0x0000000108187547 */ /* 0x000fea000b800000 */
[----:B------:R-:W-:-:S09]  /*8550*/  UISETP.NE.AND UP0, UPT, UR4, 0x9, UPT ;  /* 0x000000090400788c */ /* 0x000fd2000bf05270 */
[----:B------:R-:W-:Y:S05]  /*8560*/  BRA.U UP0, `(.L_x_20184) ;  /* 0x0000000500b87547 */ /* 0x000fea000b800000 */
[----:B------:R-:W-:Y:S02]  /*8570*/  FSEL R4, RZ, 1, P0 ;  /* 0x3f800000ff047808 */ /* 0x000fe40000000000 */
[----:B------:R-:W-:-:S05]  /*8580*/  MOV R5, RZ ;  /* 0x000000ff00057202 */ /* 0x000fca0000000f00 */
[----:B------:R0:W-:Y:S01]  /*8590*/  STG.E.64 desc[UR36][R2.64], R4 ;  /* 0x0000000402007986 */ /* 0x0001e2000c101b24 */
[----:B------:R-:W-:Y:S05]  /*85a0*/  BRA `(.L_x_20185) ;  /* 0x0000000800747947 */ /* 0x000fea0003800000 */
.L_x_20191:
[----:B------:R-:W-:-:S04]  /*85b0*/  FSEL R0, RZ, 1, P0 ;  /* 0x3f800000ff007808 */ /* 0x000fc80000000000 */
[----:B------:R-:W-:-:S04]  /*85c0*/  F2FP.F16.F32.PACK_AB R5, RZ, R0 ;  /* 0x00000000ff05723e */ /* 0x000fc800000000ff */
[----:B------:R-:W-:-:S05]  /*85d0*/  PRMT R5, R5, 0x5410, RZ ;  /* 0x0000541005057816 */ /* 0x000fca00000000ff */
[----:B------:R0:W-:Y:S01]  /*85e0*/  STG.E desc[UR36][R2.64], R5 ;  /* 0x0000000502007986 */ /* 0x0001e2000c101924 */
[----:B------:R-:W-:Y:S05]  /*85f0*/  BRA `(.L_x_20185) ;  /* 0x0000000800607947 */ /* 0x000fea0003800000 */
.L_x_20190:
[----:B------:R-:W-:Y:S01]  /*8600*/  FSEL R5, RZ, 1.875, P0 ;  /* 0x3ff00000ff057808 */ /* 0x000fe20000000000 */
[----:B------:R-:W-:-:S05]  /*8610*/  IMAD.MOV.U32 R4, RZ, RZ, RZ ;  /* 0x000000ffff047224 */ /* 0x000fca00078e00ff */
[----:B------:R0:W-:Y:S01]  /*8620*/  STG.E.64 desc[UR36][R2.64], R4 ;  /* 0x0000000402007986 */ /* 0x0001e2000c101b24 */
[----:B------:R-:W-:Y:S05]  /*8630*/  BRA `(.L_x_20185) ;  /* 0x0000000800507947 */ /* 0x000fea0003800000 */
.L_x_20180:
        /* <DEDUP_REMOVED lines=12> */
.L_x_20195:
        /* <DEDUP_REMOVED lines=17> */
.L_x_20197:
[----:B------:R-:W-:Y:S05]  /*8810*/  BSYNC.RECONVERGENT B0 ;  /* 0x0000000000007941 */ /* 0x000fea0003800200 */
.L_x_20196:
[----:B------:R0:W-:Y:S01]  /*8820*/  STG.E.U8 desc[UR36][R2.64], R0 ;  /* 0x0000000002007986 */ /* 0x0001e2000c101124 */
[----:B------:R-:W-:Y:S05]  /*8830*/  BRA `(.L_x_20185) ;  /* 0x0000000400d07947 */ /* 0x000fea0003800000 */
.L_x_20194:
[----:B------:R-:W-:Y:S01]  /*8840*/  FSEL R5, RZ, 1, P0 ;  /* 0x3f800000ff057808 */ /* 0x000fe20000000000 */
        /* <DEDUP_REMOVED lines=16> */
.L_x_20199:
[----:B------:R-:W-:Y:S05]  /*8950*/  BSYNC.RECONVERGENT B0 ;  /* 0x0000000000007941 */ /* 0x000fea0003800200 */
.L_x_20198:
[----:B------:R0:W-:Y:S01]  /*8960*/  STG.E.U8 desc[UR36][R2.64], R0 ;  /* 0x0000000002007986 */ /* 0x0001e2000c101124 */
[----:B------:R-:W-:Y:S05]  /*8970*/  BRA `(.L_x_20185) ;  /* 0x0000000400807947 */ /* 0x000fea0003800000 */
.L_x_20193:
        /* <DEDUP_REMOVED lines=21> */
.L_x_20201:
[----:B------:R-:W-:-:S05]  /*8ad0*/  MOV R5, RZ ;  /* 0x000000ff00057202 */ /* 0x000fca0000000f00 */
[----:B------:R0:W-:Y:S01]  /*8ae0*/  STG.E.64 desc[UR36][R2.64], R4 ;  /* 0x0000000402007986 */ /* 0x0001e2000c101b24 */
[----:B------:R-:W-:Y:S05]  /*8af0*/  BRA `(.L_x_20185) ;  /* 0x0000000400207947 */ /* 0x000fea0003800000 */
.L_x_20200:
[----:B------:R0:W-:Y:S01]  /*8b00*/  STG.E desc[UR36][R2.64], R4 ;  /* 0x0000000402007986 */ /* 0x0001e2000c101924 */
[----:B------:R-:W-:Y:S05]  /*8b10*/  BRA `(.L_x_20185) ;  /* 0x0000000400187947 */ /* 0x000fea0003800000 */
.L_x_20192:
        /* <DEDUP_REMOVED lines=8> */
.L_x_20203:
[----:B------:R-:W-:Y:S02]  /*8ba0*/  FSEL R5, RZ, 1.875, P0 ;  /* 0x3ff00000ff057808 */ /* 0x000fe40000000000 */
[----:B------:R-:W-:Y:S01]  /*8bb0*/  CS2R R6, SRZ ;  /* 0x0000000000067805 */ /* 0x000fe2000001ff00 */
[----:B------:R-:W-:-:S05]  /*8bc0*/  IMAD.MOV.U32 R4, RZ, RZ, RZ ;  /* 0x000000ffff047224 */ /* 0x000fca00078e00ff */
[----:B------:R4:W-:Y:S01]  /*8bd0*/  STG.E.128 desc[UR36][R2.64], R4 ;  /* 0x0000000402007986 */ /* 0x0009e2000c101d24 */
[----:B------:R-:W-:Y:S05]  /*8be0*/  BRA `(.L_x_20185) ;  /* 0x0000000000e47947 */ /* 0x000fea0003800000 */
.L_x_20202:
[----:B------:R-:W-:-:S09]  /*8bf0*/  UISETP.NE.AND UP0, UPT, UR4, 0xf, UPT ;  /* 0x0000000f0400788c */ /* 0x000fd2000bf05270 */
[----:B------:R-:W-:Y:S05]  /*8c00*/  BRA.U !UP0, `(.L_x_20204) ;  /* 0x0000000108d07547 */ /* 0x000fea000b800000 */
[----:B------:R-:W-:-:S09]  /*8c10*/  UISETP.NE.AND UP0, UPT, UR4, 0x17, UPT ;  /* 0x000000170400788c */ /* 0x000fd2000bf05270 */
[----:B------:R-:W-:Y:S05]  /*8c20*/  BRA.U !UP0, `(.L_x_20205) ;  /* 0x0000000108847547 */ /* 0x000fea000b800000 */
[----:B------:R-:W-:-:S09]  /*8c30*/  UISETP.NE.AND UP0, UPT, UR4, 0x18, UPT ;  /* 0x000000180400788c */ /* 0x000fd2000bf05270 */
[----:B------:R-:W-:Y:S05]  /*8c40*/  BRA.U !UP0, `(.L_x_20206) ;  /* 0x0000000108447547 */ /* 0x000fea000b800000 */
.L_x_20184:
        /* <DEDUP_REMOVED lines=16> */
.L_x_20207:
[----:B------:R-:W-:Y:S05]  /*8d50*/  BRA `(.L_x_20185) ;  /* 0x0000000000887947 */ /* 0x000fea0003800000 */
.L_x_20206:
        /* <DEDUP_REMOVED lines=11> */
.L_x_20209:
[----:B------:R-:W-:Y:S05]  /*8e10*/  BSYNC.RECONVERGENT B0 ;  /* 0x0000000000007941 */ /* 0x000fea0003800200 */
.L_x_20208:
[----:B------:R1:W-:Y:S01]  /*8e20*/  STG.E.U8 desc[UR36][R2.64], R5 ;  /* 0x0000000502007986 */ /* 0x0003e2000c101124 */
[----:B------:R-:W-:Y:S05]  /*8e30*/  BRA `(.L_x_20185) ;  /* 0x0000000000507947 */ /* 0x000fea0003800000 */
.L_x_20205:
        /* <DEDUP_REMOVED lines=12> */
.L_x_20210:
[----:B------:R-:W-:Y:S01]  /*8f00*/  HFMA2 R5, -RZ, RZ, 0, 7.569789886474609375e-06 ;  /* 0x0000007fff057431 */ /* 0x000fe200000001ff */
[----:B------:R-:W-:-:S04]  /*8f10*/  ISETP.GT.U32.AND P0, PT, R7, 0x7f800000, PT ;  /* 0x7f8000000700780c */ /* 0x000fc80003f04070 */
[----:B------:R-:W-:-:S05]  /*8f20*/  SEL R5, R5, 0x7c, P0 ;  /* 0x0000007c05057807 */ /* 0x000fca0000000000 */
[----:B------:R2:W-:Y:S01]  /*8f30*/  STG.E.U8 desc[UR36][R2.64], R5 ;  /* 0x0000000502007986 */ /* 0x0005e2000c101124 */
[----:B------:R-:W-:Y:S05]  /*8f40*/  BRA `(.L_x_20185) ;  /* 0x00000000000c7947 */ /* 0x000fea0003800000 */
.L_x_20204:
[----:B------:R-:W-:-:S04]  /*8f50*/  FSEL R0, RZ, 1, P0 ;  /* 0x3f800000ff007808 */ /* 0x000fc80000000000 */
[----:B------:R-:W-:-:S05]  /*8f60*/  F2FP.BF16.F32.PACK_AB R0, RZ, R0 ;  /* 0x00000000ff00723e */ /* 0x000fca00000010ff */
[----:B------:R0:W-:Y:S02]  /*8f70*/  STG.E.U16 desc[UR36][R2.64], R0 ;  /* 0x0000000002007986 */ /* 0x0001e4000c101524 */
.L_x_20185:
[----:B------:R-:W-:Y:S05]  /*8f80*/  BSYNC.RECONVERGENT B6 ;  /* 0x0000000000067941 */ /* 0x000fea0003800200 */
.L_x_20179:
[----:B------:R-:W-:-:S07]  /*8f90*/  VIADD R17, R17, 0x80 ;  /* 0x0000008011117836 */ /* 0x000fce0000000000 */
.L_x_20149:
[----:B------:R-:W-:Y:S05]  /*8fa0*/  BSYNC.RECONVERGENT B7 ;  /* 0x0000000000077941 */ /* 0x000fea0003800200 */
.L_x_20148:
        /* <DEDUP_REMOVED lines=306> */
.L_x_20211:
        /* <DEDUP_REMOVED lines=20> */
.L_x_20216:
[----:B------:R-:W2:Y:S02]  /*a410*/  LDG.E.U8 R2, desc[UR36][R4.64] ;  /* 0x0000002404027981 */ /* 0x000ea4000c1e1100 */
[----:B--2---:R-:W0:Y:S01]  /*a420*/  I2F.F64.U16 R2, R2 ;  /* 0x0000000200027312 */ /* 0x004e220000101800 */
[----:B------:R-:W-:Y:S05]  /*a430*/  BRA `(.L_x_20218) ;  /* 0x0000000c00607947 */ /* 0x000fea0003800000 */
.L_x_20215:
        /* <DEDUP_REMOVED lines=9> */
.L_x_20220:
[----:B------:R-:W2:Y:S02]  /*a4d0*/  LDG.E R2, desc[UR36][R4.64] ;  /* 0x0000002404027981 */ /* 0x000ea4000c1e1900 */
[----:B--2---:R-:W0:Y:S01]  /*a4e0*/  I2F.F64 R2, R2 ;  /* 0x0000000200027312 */ /* 0x004e220000201c00 */
[----:B------:R-:W-:Y:S05]  /*a4f0*/  BRA `(.L_x_20218) ;  /* 0x0000000c00307947 */ /* 0x000fea0003800000 */
.L_x_20219:
[----:B------:R-:W2:Y:S02]  /*a500*/  LDG.E.U16 R2, desc[UR36][R4.64] ;  /* 0x0000002404027981 */ /* 0x000ea4000c1e1500 */
[----:B--2---:R-:W0:Y:S01]  /*a510*/  I2F.F64.S16 R2, R2 ;  /* 0x0000000200027312 */ /* 0x004e220000101c00 */
[----:B------:R-:W-:Y:S05]  /*a520*/  BRA `(.L_x_20218) ;  /* 0x0000000c00247947 */ /* 0x000fea0003800000 */
.L_x_20214:
        /* <DEDUP_REMOVED lines=10> */
.L_x_20222:
[----:B------:R-:W2:Y:S02]  /*a5d0*/  LDG.E.U16 R0, desc[UR36][R4.64] ;  /* 0x0000002404007981 */ /* 0x000ea4000c1e1500 */
[----:B--2---:R-:W-:-:S05]  /*a5e0*/  HADD2.F32 R0, -RZ, R0.H0_H0 ;  /* 0x20000000ff007230 */ /* 0x004fca0000004100 */
[----:B------:R-:W-:-:S04]  /*a5f0*/  FMUL.FTZ R0, R0, 1 ;  /* 0x3f80000000007820 */ /* 0x000fc80000410000 */
[----:B------:R0:W1:Y:S01]  /*a600*/  F2F.F64.F32 R2, R0 ;  /* 0x0000000000027310 */ /* 0x0000620000201800 */
[----:B------:R-:W-:Y:S05]  /*a610*/  BRA `(.L_x_20218) ;  /* 0x0000000800e87947 */ /* 0x000fea0003800000 */
.L_x_20221:
        /* <DEDUP_REMOVED lines=10> */
.L_x_20224:
[----:B------:R-:W2:Y:S02]  /*a6c0*/  LDG.E.U16 R4, desc[UR36][R4.64] ;  /* 0x0000002404047981 */ /* 0x000ea4000c1e1500 */
[----:B--2---:R-:W-:-:S05]  /*a6d0*/  HADD2.F32 R0, -RZ, R4.H0_H0 ;  /* 0x20000004ff007230 */ /* 0x004fca0000004100 */
[----:B------:R-:W-:-:S04]  /*a6e0*/  FMUL.FTZ R0, R0, 1 ;  /* 0x3f80000000007820 */ /* 0x000fc80000410000 */
[----:B------:R3:W4:Y:S01]  /*a6f0*/  F2F.F64.F32 R2, R0 ;  /* 0x0000000000027310 */ /* 0x0007220000201800 */
[----:B------:R-:W-:Y:S05]  /*a700*/  BRA `(.L_x_20218) ;  /* 0x0000000800ac7947 */ /* 0x000fea0003800000 */
.L_x_20223:
[----:B------:R0:W5:Y:S01]  /*a710*/  LDG.E.64 R2, desc[UR36][R4.64] ;  /* 0x0000002404027981 */ /* 0x000162000c1e1b00 */
[----:B------:R-:W-:Y:S05]  /*a720*/  BRA `(.L_x_20218) ;  /* 0x0000000800a47947 */ /* 0x000fea0003800000 */
.L_x_20213:
        /* <DEDUP_REMOVED lines=13> */
.L_x_20227:
[----:B------:R0:W5:Y:S01]  /*a800*/  LDG.E.64 R2, desc[UR36][R4.64] ;  /* 0x0000002404027981 */ /* 0x000162000c1e1b00 */
[----:B------:R-:W-:Y:S05]  /*a810*/  BRA `(.L_x_20218) ;  /* 0x0000000800687947 */ /* 0x000fea0003800000 */
.L_x_20226:
        /* <DEDUP_REMOVED lines=27> */
.L_x_20229:
        /* <DEDUP_REMOVED lines=14> */
.L_x_20228:
[----:B------:R-:W2:Y:S02]  /*aab0*/  LDG.E.U16 R0, desc[UR36][R4.64] ;  /* 0x0000002404007981 */ /* 0x000ea4000c1e1500 */
[----:B--2---:R-:W-:-:S05]  /*aac0*/  SHF.L.U32 R0, R0, 0x10, RZ ;  /* 0x0000001000007819 */ /* 0x004fca00000006ff */
[----:B------:R-:W-:-:S04]  /*aad0*/  FMUL.FTZ R0, R0, 1 ;  /* 0x3f80000000007820 */ /* 0x000fc80000410000 */
[----:B------:R0:W1:Y:S01]  /*aae0*/  F2F.F64.F32 R2, R0 ;  /* 0x0000000000027310 */ /* 0x0000620000201800 */
[----:B------:R-:W-:Y:S05]  /*aaf0*/  BRA `(.L_x_20218) ;  /* 0x0000000400b07947 */ /* 0x000fea0003800000 */
.L_x_20225:
        /* <DEDUP_REMOVED lines=11> */
.L_x_20232:
        /* <DEDUP_REMOVED lines=21> */
.L_x_20234:
[----:B------:R-:W-:Y:S05]  /*ad00*/  BSYNC.RECONVERGENT B0 ;  /* 0x0000000000007941 */ /* 0x000fea0003800200 */
.L_x_20233:
[----:B------:R-:W-:Y:S01]  /*ad10*/  IMAD.SHL.U32 R0, R0, 0x100000, RZ ;  /* 0x0010000000007824 */ /* 0x000fe200078e00ff */
[----:B------:R-:W-:-:S04]  /*ad20*/  LEA R2, R2, 0x3b800000, 0x17 ;  /* 0x3b80000002027811 */ /* 0x000fc800078eb8ff */
[----:B------:R-:W-:-:S05]  /*ad30*/  LOP3.LUT R0, R2, R0, R7, 0xfe, !PT ;  /* 0x0000000002007212 */ /* 0x000fca00078efe07 */
[----:B------:R-:W-:-:S04]  /*ad40*/  FMUL.FTZ R0, R0, 1 ;  /* 0x3f80000000007820 */ /* 0x000fc80000410000 */
[----:B------:R0:W1:Y:S01]  /*ad50*/  F2F.F64.F32 R2, R0 ;  /* 0x0000000000027310 */ /* 0x0000620000201800 */
[----:B------:R-:W-:Y:S05]  /*ad60*/  BRA `(.L_x_20218) ;  /* 0x0000000400147947 */ /* 0x000fea0003800000 */
.L_x_20231:
        /* <DEDUP_REMOVED lines=21> */
.L_x_20236:
[----:B------:R-:W-:Y:S05]  /*aec0*/  BSYNC.RECONVERGENT B0 ;  /* 0x0000000000007941 */ /* 0x000fea0003800200 */
.L_x_20235:
[----:B------:R-:W-:Y:S02]  /*aed0*/  SHF.L.U32 R0, R0, 0x15, RZ ;  /* 0x0000001500007819 */ /* 0x000fe400000006ff */
[----:B------:R-:W-:-:S04]  /*aee0*/  LEA R2, R2, 0x37800000, 0x17 ;  /* 0x3780000002027811 */ /* 0x000fc800078eb8ff */
[----:B------:R-:W-:-:S05]  /*aef0*/  LOP3.LUT R0, R2, R0, R7, 0xfe, !PT ;  /* 0x0000000002007212 */ /* 0x000fca00078efe07 */
[----:B------:R-:W-:-:S04]  /*af00*/  FMUL.FTZ R0, R0, 1 ;  /* 0x3f80000000007820 */ /* 0x000fc80000410000 */
[----:B------:R0:W1:Y:S01]  /*af10*/  F2F.F64.F32 R2, R0 ;  /* 0x0000000000027310 */ /* 0x0000620000201800 */
[----:B------:R-:W-:Y:S05]  /*af20*/  BRA `(.L_x_20218) ;  /* 0x0000000000a47947 */ /* 0x000fea0003800000 */
.L_x_20230:
        /* <DEDUP_REMOVED lines=18> */
.L_x_20217:
        /* <DEDUP_REMOVED lines=16> */
.L_x_20239:
[----:B------:R-:W-:Y:S01]  /*b150*/  CS2R R2, SRZ ;  /* 0x0000000000027805 */ /* 0x000fe2000001ff00 */
[----:B------:R-:W-:Y:S06]  /*b160*/  BRA `(.L_x_20218) ;  /* 0x0000000000147947 */ /* 0x000fec0003800000 */
.L_x_20238:
[----:B------:R-:W2:Y:S02]  /*b170*/  LDG.E.64 R2, desc[UR36][R4.64] ;  /* 0x0000002404027981 */ /* 0x000ea4000c1e1b00 */
[----:B--2---:R-:W0:Y:S01]  /*b180*/  I2F.F64.U64 R2, R2 ;  /* 0x0000000200027312 */ /* 0x004e220000301800 */
[----:B------:R-:W-:Y:S05]  /*b190*/  BRA `(.L_x_20218) ;  /* 0x0000000000087947 */ /* 0x000fea0003800000 */
.L_x_20237:
[----:B------:R-:W2:Y:S02]  /*b1a0*/  LDG.E R2, desc[UR36][R4.64] ;  /* 0x0000002404027981 */ /* 0x000ea4000c1e1900 */
[----:B--2---:R-:W0:Y:S02]  /*b1b0*/  I2F.F64.U32 R2, R2 ;  /* 0x0000000200027312 */ /* 0x004e240000201800 */
.L_x_20218:
[----:B------:R-:W-:Y:S05]  /*b1c0*/  BSYNC.RECONVERGENT B6 ;  /* 0x0000000000067941 */ /* 0x000fea0003800200 */
.L_x_20212:
[----:B------:R-:W-:Y:S01]  /*b1d0*/  UPRMT UR4, UR42, 0x9910, URZ ;  /* 0x000099102a047896 */ /* 0x000fe200080000ff */
[----:B012-45:R-:W-:-:S03]  /*b1e0*/  DSETP.NEU.AND P0, PT, R2, RZ, PT ;  /* 0x000000ff0200722a */ /* 0x037fc60003f0d000 */
[----:B------:R-:W-:-:S03]  /*b1f0*/  UISETP.GT.AND UP0, UPT, UR4, 0x9, UPT ;  /* 0x000000090400788c */ /* 0x000fc6000bf04270 */
[----:B------:R-:W-:-:S06]  /*b200*/  SEL R2, RZ, 0x1, P0 ;  /* 0x00000001ff027807 */ /* 0x000fcc0000000000 */
        /* <DEDUP_REMOVED lines=11> */
.L_x_20243:
[----:B------:R-:W-:Y:S01]  /*b2c0*/  STG.E.U8 desc[UR36][R16.64], R2 ;  /* 0x0000000210007986 */ /* 0x000fe2000c101124 */
[----:B------:R-:W-:Y:S05]  /*b2d0*/  EXIT ;  /* 0x000000000000794d */ /* 0x000fea0003800000 */
.L_x_20242:
        /* <DEDUP_REMOVED lines=9> */
.L_x_20246:
[----:B------:R-:W-:Y:S01]  /*b370*/  STG.E desc[UR36][R16.64], R2 ;  /* 0x0000000210007986 */ /* 0x000fe2000c101924 */
[----:B------:R-:W-:Y:S05]  /*b380*/  EXIT ;  /* 0x000000000000794d */ /* 0x000fea0003800000 */
.L_x_20245:
[----:B------:R-:W-:Y:S01]  /*b390*/  STG.E.U16 desc[UR36][R16.64], R2 ;  /* 0x0000000210007986 */ /* 0x000fe2000c101524 */
[----:B------:R-:W-:Y:S05]  /*b3a0*/  EXIT ;  /* 0x000000000000794d */ /* 0x000fea0003800000 */
.L_x_20241:
[----:B------:R-:W-:-:S09]  /*b3b0*/  UISETP.GT.AND UP0, UPT, UR4, 0x6, UPT ;  /* 0x000000060400788c */ /* 0x000fd2000bf04270 */
[----:B------:R-:W-:Y:S05]  /*b3c0*/  BRA.U UP0, `(.L_x_20247) ;  /* 0x00000001002c7547 */ /* 0x000fea000b800000 */
[----:B------:R-:W-:-:S09]  /*b3d0*/  UISETP.NE.AND UP0, UPT, UR4, 0x5, UPT ;  /* 0x000000050400788c */ /* 0x000fd2000bf05270 */
[----:B------:R-:W-:Y:S05]  /*b3e0*/  BRA.U !UP0, `(.L_x_20248) ;  /* 0x0000000108147547 */ /* 0x000fea000b800000 */
[----:B------:R-:W-:-:S09]  /*b3f0*/  UISETP.NE.AND UP0, UPT, UR4, 0x6, UPT ;  /* 0x000000060400788c */ /* 0x000fd2000bf05270 */
[----:B------:R-:W-:Y:S05]  /*b400*/  BRA.U UP0, `(.L_x_20244) ;  /* 0x0000000500ec7547 */ /* 0x000fea000b800000 */
[----:B------:R-:W-:-:S05]  /*b410*/  FSEL R3, RZ, 1, P0 ;  /* 0x3f800000ff037808 */ /* 0x000fca0000000000 */
[----:B------:R-:W-:Y:S01]  /*b420*/  STG.E desc[UR36][R16.64], R3 ;  /* 0x0000000310007986 */ /* 0x000fe2000c101924 */
[----:B------:R-:W-:Y:S05]  /*b430*/  EXIT ;  /* 0x000000000000794d */ /* 0x000fea0003800000 */
.L_x_20248:
[----:B---3--:R-:W-:-:S04]  /*b440*/  FSEL R0, RZ, 1, P0 ;  /* 0x3f800000ff007808 */ /* 0x008fc80000000000 */
[----:B------:R-:W-:-:S05]  /*b450*/  F2FP.F16.F32.PACK_AB R0, RZ, R0 ;  /* 0x00000000ff00723e */ /* 0x000fca00000000ff */
[----:B------:R-:W-:Y:S01]  /*b460*/  STG.E.U16 desc[UR36][R16.64], R0 ;  /* 0x0000000010007986 */ /* 0x000fe2000c101524 */
[----:B------:R-:W-:Y:S05]  /*b470*/  EXIT ;  /* 0x000000000000794d */ /* 0x000fea0003800000 */
.L_x_20247:
        /* <DEDUP_REMOVED lines=8> */
[----:B------:R-:W-:Y:S01]  /*b500*/  STG.E.64 desc[UR36][R16.64], R2 ;  /* 0x0000000210007986 */ /* 0x000fe2000c101b24 */
[----:B------:R-:W-:Y:S05]  /*b510*/  EXIT ;  /* 0x000000000000794d */ /* 0x000fea0003800000 */
.L_x_20250:
[----:B---3--:R-:W-:-:S04]  /*b520*/  FSEL R0, RZ, 1, P0 ;  /* 0x3f800000ff007808 */ /* 0x008fc80000000000 */
[----:B------:R-:W-:-:S04]  /*b530*/  F2FP.F16.F32.PACK_AB R3, RZ, R0 ;  /* 0x00000000ff03723e */ /* 0x000fc800000000ff */
[----:B------:R-:W-:-:S05]  /*b540*/  PRMT R3, R3, 0x5410, RZ ;  /* 0x0000541003037816 */ /* 0x000fca00000000ff */
[----:B------:R-:W-:Y:S01]  /*b550*/  STG.E desc[UR36][R16.64], R3 ;  /* 0x0000000310007986 */ /* 0x000fe2000c101924 */
[----:B------:R-:W-:Y:S05]  /*b560*/  EXIT ;  /* 0x000000000000794d */ /* 0x000fea0003800000 */
.L_x_20249:
[----:B------:R-:W-:Y:S01]  /*b570*/  FSEL R3, RZ, 1.875, P0 ;  /* 0x3ff00000ff037808 */ /* 0x000fe20000000000 */
[----:B------:R-:W-:-:S05]  /*b580*/  IMAD.MOV.U32 R2, RZ, RZ, RZ ;  /* 0x000000ffff027224 */ /* 0x000fca00078e00ff */
[----:B------:R-:W-:Y:S01]  /*b590*/  STG.E.64 desc[UR36][R16.64], R2 ;  /* 0x0000000210007986 */ /* 0x000fe2000c101b24 */
[----:B------:R-:W-:Y:S05]  /*b5a0*/  EXIT ;  /* 0x000000000000794d */ /* 0x000fea0003800000 */
.L_x_20240:
        /* <DEDUP_REMOVED lines=12> */
.L_x_20254:
[----:B------:R-:W-:Y:S01]  /*b670*/  FSEL R3, RZ, 1, P0 ;  /* 0x3f800000ff037808 */ /* 0x000fe20000000000 */
[----:B------:R-:W-:Y:S01]  /*b680*/  BSSY.RECONVERGENT B0, `(.L_x_20255) ;  /* 0x0000010000007945 */ /* 0x000fe20003800200 */
[----:B------:R-:W-:Y:S02]  /*b690*/  HFMA2 R8, -RZ, RZ, 0, 7.62939453125e-06 ;  /* 0x00000080ff087431 */ /* 0x000fe400000001ff */
[----:B------:R-:W-:-:S13]  /*b6a0*/  ISETP.GT.U32.AND P0, PT, R3, 0x437fffff, PT ;  /* 0x437fffff0300780c */ /* 0x000fda0003f04070 */
[----:B------:R-:W-:Y:S05]  /*b6b0*/  @P0 BRA `(.L_x_20256) ;  /* 0x0000000000300947 */ /* 0x000fea0003800000 */
[----:B------:R-:W-:-:S13]  /*b6c0*/  ISETP.GE.U32.AND P0, PT, R3, 0x3c000000, PT ;  /* 0x3c0000000300780c */ /* 0x000fda0003f06070 */
[----:B---3--:R-:W-:-:S04]  /*b6d0*/  @P0 SHF.R.U32.HI R0, RZ, 0x14, R3 ;  /* 0x00000014ff000819 */ /* 0x008fc80000011603 */
        /* <DEDUP_REMOVED lines=9> */
.L_x_20257:
[----:B------:R-:W-:-:S07]  /*b770*/  PRMT R8, R0, 0x7610, R8 ;  /* 0x0000761000087816 */ /* 0x000fce0000000008 */
.L_x_20256:
[----:B------:R-:W-:Y:S05]  /*b780*/  BSYNC.RECONVERGENT B0 ;  /* 0x0000000000007941 */ /* 0x000fea0003800200 */
.L_x_20255:
[----:B------:R-:W-:Y:S01]  /*b790*/  STG.E.U8 desc[UR36][R16.64], R8 ;  /* 0x0000000810007986 */ /* 0x000fe2000c101124 */
[----:B------:R-:W-:Y:S05]  /*b7a0*/  EXIT ;  /* 0x000000000000794d */ /* 0x000fea0003800000 */
.L_x_20253:
[----:B------:R-:W-:Y:S01]  /*b7b0*/  FSEL R3, RZ, 1, P0 ;  /* 0x3f800000ff037808 */ /* 0x000fe20000000000 */
[----:B------:R-:W-:Y:S01]  /*b7c0*/  BSSY.RECONVERGENT B0, `(.L_x_20258) ;  /* 0x0000010000007945 */ /* 0x000fe20003800200 */
[----:B------:R-:W-:Y:S02]  /*b7d0*/  IMAD.MOV.U32 R8, RZ, RZ, 0x80 ;  /* 0x00000080ff087424 */ /* 0x000fe400078e00ff */
        /* <DEDUP_REMOVED lines=13> */
.L_x_20260:
[----:B------:R-:W-:-:S07]  /*b8b0*/  PRMT R8, R0, 0x7610, R8 ;  /* 0x0000761000087816 */ /* 0x000fce0000000008 */
.L_x_20259:
[----:B------:R-:W-:Y:S05]  /*b8c0*/  BSYNC.RECONVERGENT B0 ;  /* 0x0000000000007941 */ /* 0x000fea0003800200 */
.L_x_20258:
[----:B------:R-:W-:Y:S01]  /*b8d0*/  STG.E.U8 desc[UR36][R16.64], R8 ;  /* 0x0000000810007986 */ /* 0x000fe2000c101124 */
[----:B------:R-:W-:Y:S05]  /*b8e0*/  EXIT ;  /* 0x000000000000794d */ /* 0x000fea0003800000 */
.L_x_20252:
        /* <DEDUP_REMOVED lines=9> */
[--C-:B---3--:R-:W-:Y:S02]  /*b980*/  @P1 SHF.R.U32.HI R0, RZ, 0x16, R3.reuse ;  /* 0x00000016ff001819 */ /* 0x108fe40000011603 */
        /* <DEDUP_REMOVED lines=11> */
.L_x_20262:
[----:B------:R-:W-:-:S05]  /*ba40*/  MOV R3, RZ ;  /* 0x000000ff00037202 */ /* 0x000fca0000000f00 */
[----:B------:R-:W-:Y:S01]  /*ba50*/  STG.E.64 desc[UR36][R16.64], R2 ;  /* 0x0000000210007986 */ /* 0x000fe2000c101b24 */
[----:B------:R-:W-:Y:S05]  /*ba60*/  EXIT ;  /* 0x000000000000794d */ /* 0x000fea0003800000 */
.L_x_20261:
[----:B------:R-:W-:Y:S01]  /*ba70*/  STG.E desc[UR36][R16.64], R2 ;  /* 0x0000000210007986 */ /* 0x000fe2000c101924 */
[----:B------:R-:W-:Y:S05]  /*ba80*/  EXIT ;  /* 0x000000000000794d */ /* 0x000fea0003800000 */
.L_x_20251:
        /* <DEDUP_REMOVED lines=8> */
.L_x_20264:
[----:B------:R-:W-:Y:S02]  /*bb10*/  FSEL R5, RZ, 1.875, P0 ;  /* 0x3ff00000ff057808 */ /* 0x000fe40000000000 */
[----:B------:R-:W-:Y:S01]  /*bb20*/  CS2R R6, SRZ ;  /* 0x0000000000067805 */ /* 0x000fe2000001ff00 */
[----:B------:R-:W-:-:S05]  /*bb30*/  IMAD.MOV.U32 R4, RZ, RZ, RZ ;  /* 0x000000ffff047224 */ /* 0x000fca00078e00ff */
[----:B------:R-:W-:Y:S01]  /*bb40*/  STG.E.128 desc[UR36][R16.64], R4 ;  /* 0x0000000410007986 */ /* 0x000fe2000c101d24 */
[----:B------:R-:W-:Y:S05]  /*bb50*/  EXIT ;  /* 0x000000000000794d */ /* 0x000fea0003800000 */
.L_x_20263:
[----:B------:R-:W-:-:S09]  /*bb60*/  UISETP.NE.AND UP0, UPT, UR4, 0xf, UPT ;  /* 0x0000000f0400788c */ /* 0x000fd2000bf05270 */
[----:B------:R-:W-:Y:S05]  /*bb70*/  BRA.U !UP0, `(.L_x_20265) ;  /* 0x0000000108d47547 */ /* 0x000fea000b800000 */
[----:B------:R-:W-:-:S09]  /*bb80*/  UISETP.NE.AND UP0, UPT, UR4, 0x17, UPT ;  /* 0x000000170400788c */ /* 0x000fd2000bf05270 */
[----:B------:R-:W-:Y:S05]  /*bb90*/  BRA.U !UP0, `(.L_x_20266) ;  /* 0x0000000108847547 */ /* 0x000fea000b800000 */
[----:B------:R-:W-:-:S09]  /*bba0*/  UISETP.NE.AND UP0, UPT, UR4, 0x18, UPT ;  /* 0x000000180400788c */ /* 0x000fd2000bf05270 */
[----:B------:R-:W-:Y:S05]  /*bbb0*/  BRA.U !UP0, `(.L_x_20267) ;  /* 0x0000000108447547 */ /* 0x000fea000b800000 */
.L_x_20244:
[----:B---3--:R-:W-:Y:S01]  /*bbc0*/  MOV R0, 0x0 ;  /* 0x0000000000007802 */ /* 0x008fe20000000f00 */
        /* <DEDUP_REMOVED lines=15> */
.L_x_20268:
[----:B------:R-:W-:Y:S05]  /*bcc0*/  EXIT ;  /* 0x000000000000794d */ /* 0x000fea0003800000 */
.L_x_20267:
        /* <DEDUP_REMOVED lines=9> */
[----:B------:R-:W-:Y:S01]  /*bd60*/  @P0 SHF.R.U32.HI R3, RZ, 0x14, R0 ;  /* 0x00000014ff030819 */ /* 0x000fe20000011600 */
[----:B------:R-:W-:-:S07]  /*bd70*/  @!P0 FADD.FTZ R3, R5, 16384 ;  /* 0x4680000005038421 */ /* 0x000fce0000010000 */
.L_x_20270:
[----:B------:R-:W-:Y:S05]  /*bd80*/  BSYNC.RECONVERGENT B0 ;  /* 0x0000000000007941 */ /* 0x000fea0003800200 */
.L_x_20269:
[----:B------:R-:W-:Y:S01]  /*bd90*/  STG.E.U8 desc[UR36][R16.64], R3 ;  /* 0x0000000310007986 */ /* 0x000fe2000c101124 */
[----:B------:R-:W-:Y:S05]  /*bda0*/  EXIT ;  /* 0x000000000000794d */ /* 0x000fea0003800000 */
.L_x_20266:
[----:B------:R-:W-:-:S04]  /*bdb0*/  FSEL R5, RZ, 1, P0 ;  /* 0x3f800000ff057808 */ /* 0x000fc80000000000 */
[----:B------:R-:W-:-:S13]  /*bdc0*/  ISETP.GT.U32.AND P0, PT, R5, 0x477fffff, PT ;  /* 0x477fffff0500780c */ /* 0x000fda0003f04070 */
[----:B------:R-:W-:Y:S05]  /*bdd0*/  @P0 BRA `(.L_x_20271) ;  /* 0x0000000000280947 */ /* 0x000fea0003800000 */
[----:B------:R-:W-:-:S13]  /*bde0*/  ISETP.GE.U32.AND P0, PT, R5, 0x38800000, PT ;  /* 0x388000000500780c */ /* 0x000fda0003f06070 */
[----:B---3--:R-:W-:-:S04]  /*bdf0*/  @P0 SHF.R.U32.HI R0, RZ, 0x15, R5 ;  /* 0x00000015ff000819 */ /* 0x008fc80000011605 */
        /* <DEDUP_REMOVED lines=8> */
.L_x_20271:
[----:B------:R-:W-:Y:S01]  /*be80*/  HFMA2 R3, -RZ, RZ, 0, 7.569789886474609375e-06 ;  /* 0x0000007fff037431 */ /* 0x000fe200000001ff */
[----:B------:R-:W-:-:S04]  /*be90*/  ISETP.GT.U32.AND P0, PT, R5, 0x7f800000, PT ;  /* 0x7f8000000500780c */ /* 0x000fc80003f04070 */
[----:B------:R-:W-:-:S05]  /*bea0*/  SEL R3, R3, 0x7c, P0 ;  /* 0x0000007c03037807 */ /* 0x000fca0000000000 */
[----:B------:R-:W-:Y:S01]  /*beb0*/  STG.E.U8 desc[UR36][R16.64], R3 ;  /* 0x0000000310007986 */ /* 0x000fe2000c101124 */
[----:B------:R-:W-:Y:S05]  /*bec0*/  EXIT ;  /* 0x000000000000794d */ /* 0x000fea0003800000 */
.L_x_20265:
[----:B---3--:R-:W-:-:S04]  /*bed0*/  FSEL R0, RZ, 1, P0 ;  /* 0x3f800000ff007808 */ /* 0x008fc80000000000 */
[----:B------:R-:W-:-:S05]  /*bee0*/  F2FP.BF16.F32.PACK_AB R0, RZ, R0 ;  /* 0x00000000ff00723e */ /* 0x000fca00000010ff */
[----:B------:R-:W-:Y:S01]  /*bef0*/  STG.E.U16 desc[UR36][R16.64], R0 ;  /* 0x0000000010007986 */ /* 0x000fe2000c101524 */
[----:B------:R-:W-:Y:S05]  /*bf00*/  EXIT ;  /* 0x000000000000794d */ /* 0x000fea0003800000 */
.L_x_20272:
        /* <DEDUP_REMOVED lines=15> */
.L_x_23834:


//--------------------- .text._ZN2at6native27unrolled_elementwise_kernelIZZZNS0_23logical_not_kernel_cudaERNS_18TensorIteratorBaseEENKUlvE0_clEvENKUlvE4_clEvEUldE_St5arrayIPcLm2EELi4E23TrivialOffsetCalculatorILi1EjESB_NS0_6memory12LoadWithCastILi1EEENSC_13StoreWithCastILi1EEEEEviT_T0_T2_T3_T4_T5_ --------------------------
	.section	.text._ZN2at6native27unrolled_elementwise_kernelIZZZNS0_23logical_not_kernel_cudaERNS_18TensorIteratorBaseEENKUlvE0_clEvENKUlvE4_clEvEUldE_St5arrayIPcLm2EELi4E23TrivialOffsetCalculatorILi1EjESB_NS0_6memory12LoadWithCastILi1EEENSC_13StoreWithCastILi1EEEEEviT_T0_T2_T3_T4_T5_,"ax",@progbits
	.align	128
        .global         _ZN2at6native27unrolled_elementwise_kernelIZZZNS0_23logical_not_kernel_cudaERNS_18TensorIteratorBaseEENKUlvE0_clEvENKUlvE4_clEvEUldE_St5arrayIPcLm2EELi4E23TrivialOffsetCalculatorILi1EjESB_NS0_6memory12LoadWithCastILi1EEENSC_13StoreWithCastILi1EEEEEviT_T0_T2_T3_T4_T5_
        .type           _ZN2at6native27unrolled_elementwise_kernelIZZZNS0_23logical_not_kernel_cudaERNS_18TensorIteratorBaseEENKUlvE0_clEvENKUlvE4_clEvEUldE_St5arrayIPcLm2EELi4E23TrivialOffsetCalculatorILi1EjESB_NS0_6memory12LoadWithCastILi1EEENSC_13StoreWithCastILi1EEEEEviT_T0_T2_T3_T4_T5_,@function
        .size           _ZN2at6native27unrolled_elementwise_kernelIZZZNS0_23logical_not_kernel_cudaERNS_18TensorIteratorBaseEENKUlvE0_clEvENKUlvE4_clEvEUldE_St5arrayIPcLm2EELi4E23TrivialOffsetCalculatorILi1EjESB_NS0_6memory12LoadWithCastILi1EEENSC_13StoreWithCastILi1EEEEEviT_T0_T2_T3_T4_T5_,(.L_x_23835 - _ZN2at6native27unrolled_elementwise_kernelIZZZNS0_23logical_not_kernel_cudaERNS_18TensorIteratorBaseEENKUlvE0_clEvENKUlvE4_clEvEUldE_St5arrayIPcLm2EELi4E23TrivialOffsetCalculatorILi1EjESB_NS0_6memory12LoadWithCastILi1EEENSC_13StoreWithCastILi1EEEEEviT_T0_T2_T3_T4_T5_)
        .other          _ZN2at6native27unrolled_elementwise_kernelIZZZNS0_23logical_not_kernel_cudaERNS_18TensorIteratorBaseEENKUlvE0_clEvENKUlvE4_clEvEUldE_St5arrayIPcLm2EELi4E23TrivialOffsetCalculatorILi1EjESB_NS0_6memory12LoadWithCastILi1EEENSC_13StoreWithCastILi1EEEEEviT_T0_T2_T3_T4_T5_,@"STO_CUDA_ENTRY STV_DEFAULT"
_ZN2at6native27unrolled_elementwise_kernelIZZZNS0_23logical_not_kernel_cudaERNS_18TensorIteratorBaseEENKUlvE0_clEvENKUlvE4_clEvEUldE_St5arrayIPcLm2EELi4E23TrivialOffsetCalculatorILi1EjESB_NS0_6memory12LoadWithCastILi1EEENSC_13StoreWithCastILi1EEEEEviT_T0_T2_T3_T4_T5_:
.text._ZN2at6native27unrolled_elementwise_kernelIZZZNS0_23logical_not_kernel_cudaERNS_18TensorIteratorBaseEENKUlvE0_clEvENKUlvE4_clEvEUldE_St5arrayIPcLm2EELi4E23TrivialOffsetCalculatorILi1EjESB_NS0_6memory12LoadWithCastILi1EEENSC_13StoreWithCastILi1EEEEEviT_T0_T2_T3_T4_T5_:
        /* <DEDUP_REMOVED lines=34> */
.L_x_20279:
[----:B------:R-:W2:Y:S02]  /*0220*/  LDG.E.U8 R4, desc[UR36][R6.64] ;  /* 0x0000002406047981 */ /* 0x000ea4000c1e1100 */
[----:B--2---:R-:W3:Y:S01]  /*0230*/  I2F.F64.U16 R4, R4 ;  /* 0x0000000400047312 */ /* 0x004ee20000101800 */
[----:B------:R-:W-:Y:S05]  /*0240*/  BRA `(.L_x_20281) ;  /* 0x0000000c00647947 */ /* 0x000fea0003800000 */
.L_x_20278:
        /* <DEDUP_REMOVED lines=9> */
.L_x_20283:
[----:B------:R-:W2:Y:S02]  /*02e0*/  LDG.E R4, desc[UR36][R6.64] ;  /* 0x0000002406047981 */ /* 0x000ea4000c1e1900 */
[----:B--2---:R-:W1:Y:S01]  /*02f0*/  I2F.F64 R4, R4 ;  /* 0x0000000400047312 */ /* 0x004e620000201c00 */
[----:B------:R-:W-:Y:S05]  /*0300*/  BRA `(.L_x_20281) ;  /* 0x0000000c00347947 */ /* 0x000fea0003800000 */
.L_x_20282:
[----:B------:R-:W2:Y:S02]  /*0310*/  LDG.E.U16 R4, desc[UR36][R6.64] ;  /* 0x0000002406047981 */ /* 0x000ea4000c1e1500 */
[----:B--2---:R-:W2:Y:S01]  /*0320*/  I2F.F64.S16 R4, R4 ;  /* 0x0000000400047312 */ /* 0x004ea20000101c00 */
[----:B------:R-:W-:Y:S05]  /*0330*/  BRA `(.L_x_20281) ;  /* 0x0000000c00287947 */ /* 0x000fea0003800000 */
.L_x_20277:
        /* <DEDUP_REMOVED lines=10> */
.L_x_20285:
[----:B------:R-:W2:Y:S02]  /*03e0*/  LDG.E.U16 R0, desc[UR36][R6.64] ;  /* 0x0000002406007981 */ /* 0x000ea4000c1e1500 */
[----:B--2---:R-:W-:-:S05]  /*03f0*/  HADD2.F32 R0, -RZ, R0.H0_H0 ;  /* 0x20000000ff007230 */ /* 0x004fca0000004100 */
[----:B------:R-:W-:-:S04]  /*0400*/  FMUL.FTZ R0, R0, 1 ;  /* 0x3f80000000007820 */ /* 0x000fc80000410000 */
[----:B------:R0:W1:Y:S01]  /*0410*/  F2F.F64.F32 R4, R0 ;  /* 0x0000000000047310 */ /* 0x0000620000201800 */
[----:B------:R-:W-:Y:S05]  /*0420*/  BRA `(.L_x_20281) ;  /* 0x0000000800ec7947 */ /* 0x000fea0003800000 */
.L_x_20284:
        /* <DEDUP_REMOVED lines=10> */
.L_x_20287:
[----:B------:R-:W2:Y:S02]  /*04d0*/  LDG.E.U16 R6, desc[UR36][R6.64] ;  /* 0x0000002406067981 */ /* 0x000ea4000c1e1500 */
[----:B--2---:R-:W-:-:S05]  /*04e0*/  HADD2.F32 R0, -RZ, R6.H0_H0 ;  /* 0x20000006ff007230 */ /* 0x004fca0000004100 */
[----:B------:R-:W-:-:S04]  /*04f0*/  FMUL.FTZ R0, R0, 1 ;  /* 0x3f80000000007820 */ /* 0x000fc80000410000 */
[----:B------:R0:W1:Y:S01]  /*0500*/  F2F.F64.F32 R4, R0 ;  /* 0x0000000000047310 */ /* 0x0000620000201800 */
[----:B------:R-:W-:Y:S05]  /*0510*/  BRA `(.L_x_20281) ;  /* 0x0000000800b07947 */ /* 0x000fea0003800000 */
.L_x_20286:
[----:B------:R0:W5:Y:S01]  /*0520*/  LDG.E.64 R4, desc[UR36][R6.64] ;  /* 0x0000002406047981 */ /* 0x000162000c1e1b00 */
[----:B------:R-:W-:Y:S05]  /*0530*/  BRA `(.L_x_20281) ;  /* 0x0000000800a87947 */ /* 0x000fea0003800000 */
.L_x_20276:
        /* <DEDUP_REMOVED lines=13> */
.L_x_20290:
[----:B------:R0:W5:Y:S01]  /*0610*/  LDG.E.64 R4, desc[UR36][R6.64] ;  /* 0x0000002406047981 */ /* 0x000162000c1e1b00 */
[----:B------:R-:W-:Y:S05]  /*0620*/  BRA `(.L_x_20281) ;  /* 0x00000008006c7947 */ /* 0x000fea0003800000 */
.L_x_20289:
        /* <DEDUP_REMOVED lines=27> */
.L_x_20292:
        /* <DEDUP_REMOVED lines=15> */
.L_x_20291:
[----:B------:R-:W2:Y:S02]  /*08d0*/  LDG.E.U16 R0, desc[UR36][R6.64] ;  /* 0x0000002406007981 */ /* 0x000ea4000c1e1500 */
[----:B--2---:R-:W-:-:S04]  /*08e0*/  IMAD.U32 R0, R0, 0x10000, RZ ;  /* 0x0001000000007824 */ /* 0x004fc800078e00ff */
[----:B------:R-:W-:-:S04]  /*08f0*/  FMUL.FTZ R0, R0, 1 ;  /* 0x3f80000000007820 */ /* 0x000fc80000410000 */
[----:B------:R0:W1:Y:S01]  /*0900*/  F2F.F64.F32 R4, R0 ;  /* 0x0000000000047310 */ /* 0x0000620000201800 */
[----:B------:R-:W-:Y:S05]  /*0910*/  BRA `(.L_x_20281) ;  /* 0x0000000400b07947 */ /* 0x000fea0003800000 */
.L_x_20288:
        /* <DEDUP_REMOVED lines=11> */
.L_x_20295:
        /* <DEDUP_REMOVED lines=21> */
.L_x_20297:
[----:B------:R-:W-:Y:S05]  /*0b20*/  BSYNC.RECONVERGENT B0 ;  /* 0x0000000000007941 */ /* 0x000fea0003800200 */
.L_x_20296:
[----:B------:R-:W-:Y:S01]  /*0b30*/  IMAD.SHL.U32 R0, R0, 0x100000, RZ ;  /* 0x0010000000007824 */ /* 0x000fe200078e00ff */
[----:B------:R-:W-:-:S04]  /*0b40*/  LEA R3, R3, 0x3b800000, 0x17 ;  /* 0x3b80000003037811 */ /* 0x000fc800078eb8ff */
[----:B------:R-:W-:-:S05]  /*0b50*/  LOP3.LUT R0, R3, R0, R7, 0xfe, !PT ;  /* 0x0000000003007212 */ /* 0x000fca00078efe07 */
[----:B------:R-:W-:-:S04]  /*0b60*/  FMUL.FTZ R0, R0, 1 ;  /* 0x3f80000000007820 */ /* 0x000fc80000410000 */
[----:B------:R0:W1:Y:S01]  /*0b70*/  F2F.F64.F32 R4, R0 ;  /* 0x0000000000047310 */ /* 0x0000620000201800 */
[----:B------:R-:W-:Y:S05]  /*0b80*/  BRA `(.L_x_20281) ;  /* 0x0000000400147947 */ /* 0x000fea0003800000 */
.L_x_20294:
        /* <DEDUP_REMOVED lines=21> */
.L_x_20299:
[----:B------:R-:W-:Y:S05]  /*0ce0*/  BSYNC.RECONVERGENT B0 ;  /* 0x0000000000007941 */ /* 0x000fea0003800200 */
.L_x_20298:
[----:B------:R-:W-:Y:S01]  /*0cf0*/  IMAD.SHL.U32 R0, R0, 0x200000, RZ ;  /* 0x0020000000007824 */ /* 0x000fe200078e00ff */
[----:B------:R-:W-:-:S04]  /*0d00*/  LEA R3, R3, 0x37800000, 0x17 ;  /* 0x3780000003037811 */ /* 0x000fc800078eb8ff */
[----:B------:R-:W-:-:S05]  /*0d10*/  LOP3.LUT R0, R3, R0, R7, 0xfe, !PT ;  /* 0x0000000003007212 */ /* 0x000fca00078efe07 */
[----:B------:R-:W-:-:S04]  /*0d20*/  FMUL.FTZ R0, R0, 1 ;  /* 0x3f80000000007820 */ /* 0x000fc80000410000 */
[----:B------:R0:W1:Y:S01]  /*0d30*/  F2F.F64.F32 R4, R0 ;  /* 0x0000000000047310 */ /* 0x0000620000201800 */
[----:B------:R-:W-:Y:S05]  /*0d40*/  BRA `(.L_x_20281) ;  /* 0x0000000000a47947 */ /* 0x000fea0003800000 */
.L_x_20293:
[----:B------:R-:W-:-:S09]  /*0d50*/  UISETP.NE.AND UP0, UPT, UR4, 0x1c, UPT ;  /* 0x0000001c0400788c */ /* 0x000fd2000bf05270 */
[----:B------:R-:W-:Y:S05]  /*0d60*/  BRA.U !UP0, `(.L_x_20300) ;  /* 0x0000000108947547 */ /* 0x000fea000b800000 */
[----:B------:R-:W-:-:S09]  /*0d70*/  UISETP.NE.AND UP0, UPT, UR4, 0x1d, UPT ;  /* 0x0000001d0400788c */ /* 0x000fd2000bf05270 */
[----:B------:R-:W-:Y:S05]  /*0d80*/  BRA.U !UP0, `(.L_x_20301) ;  /* 0x0000000108807547 */ /* 0x000fea000b800000 */
[----:B------:R-:W-:-:S09]  /*0d90*/  UISETP.NE.AND UP0, UPT, UR4, 0x2c, UPT ;  /* 0x0000002c0400788c */ /* 0x000fd2000bf05270 */
[----:B------:R-:W-:Y:S05]  /*0da0*/  BRA.U !UP0, `(.L_x_20302) ;  /* 0x0000000108487547 */ /* 0x000fea000b800000 */
.L_x_20280:
        /* <DEDUP_REMOVED lines=16> */
.L_x_20303:
[----:B------:R-:W-:Y:S01]  /*0eb0*/  CS2R R4, SRZ ;  /* 0x0000000000047805 */ /* 0x000fe2000001ff00 */
[----:B------:R-:W-:Y:S06]  /*0ec0*/  BRA `(.L_x_20281) ;  /* 0x0000000000447947 */ /* 0x000fec0003800000 */
.L_x_20302:
        /* <DEDUP_REMOVED lines=12> */
.L_x_20301:
[----:B------:R-:W2:Y:S02]  /*0f90*/  LDG.E.64 R4, desc[UR36][R6.64] ;  /* 0x0000002406047981 */ /* 0x000ea4000c1e1b00 */
[----:B--2---:R-:W0:Y:S01]  /*0fa0*/  I2F.F64.U64 R4, R4 ;  /* 0x0000000400047312 */ /* 0x004e220000301800 */
[----:B------:R-:W-:Y:S05]  /*0fb0*/  BRA `(.L_x_20281) ;  /* 0x0000000000087947 */ /* 0x000fea0003800000 */
.L_x_20300:
[----:B------:R-:W2:Y:S02]  /*0fc0*/  LDG.E R4, desc[UR36][R6.64] ;  /* 0x0000002406047981 */ /* 0x000ea4000c1e1900 */
[----:B--2---:R-:W0:Y:S02]  /*0fd0*/  I2F.F64.U32 R4, R4 ;  /* 0x0000000400047312 */ /* 0x004e240000201800 */
.L_x_20281:
[----:B------:R-:W-:Y:S05]  /*0fe0*/  BSYNC.RECONVERGENT B6 ;  /* 0x0000000000067941 */ /* 0x000fea0003800200 */
.L_x_20275:
[----:B012345:R-:W-:Y:S01]  /*0ff0*/  DSETP.EQ.AND P0, PT, R4, RZ, PT ;  /* 0x000000ff0400722a */ /* 0x03ffe20003f02000 */
[----:B------:R-:W-:-:S05]  /*1000*/  VIADD R18, R2, 0x80 ;  /* 0x0000008002127836 */ /* 0x000fca0000000000 */
[----:B------:R-:W-:-:S08]  /*1010*/  P2R R16, PR, RZ, 0x1 ;  /* 0x00000001ff107803 */ /* 0x000fd00000000000 */
.L_x_20274:
[----:B------:R-:W-:Y:S05]  /*1020*/  BSYNC.RECONVERGENT B7 ;  /* 0x0000000000077941 */ /* 0x000fea0003800200 */
.L_x_20273:
        /* <DEDUP_REMOVED lines=26> */
.L_x_20310:
[----:B------:R-:W2:Y:S02]  /*11d0*/  LDG.E.U8 R4, desc[UR36][R6.64] ;  /* 0x0000002406047981 */ /* 0x000ea4000c1e1100 */
[----:B--2---:R-:W0:Y:S01]  /*11e0*/  I2F.F64.U16 R4, R4 ;  /* 0x0000000400047312 */ /* 0x004e220000101800 */
[----:B------:R-:W-:Y:S05]  /*11f0*/  BRA `(.L_x_20312) ;  /* 0x0000000c00647947 */ /* 0x000fea0003800000 */
.L_x_20309:
        /* <DEDUP_REMOVED lines=9> */
.L_x_20314:
[----:B------:R-:W2:Y:S02]  /*1290*/  LDG.E R4, desc[UR36][R6.64] ;  /* 0x0000002406047981 */ /* 0x000ea4000c1e1900 */
[----:B--2---:R-:W0:Y:S01]  /*12a0*/  I2F.F64 R4, R4 ;  /* 0x0000000400047312 */ /* 0x004e220000201c00 */
[----:B------:R-:W-:Y:S05]  /*12b0*/  BRA `(.L_x_20312) ;  /* 0x0000000c00347947 */ /* 0x000fea0003800000 */
.L_x_20313:
[----:B------:R-:W2:Y:S02]  /*12c0*/  LDG.E.U16 R4, desc[UR36][R6.64] ;  /* 0x0000002406047981 */ /* 0x000ea4000c1e1500 */
[----:B--2---:R-:W0:Y:S01]  /*12d0*/  I2F.F64.S16 R4, R4 ;  /* 0x0000000400047312 */ /* 0x004e220000101c00 */
[----:B------:R-:W-:Y:S05]  /*12e0*/  BRA `(.L_x_20312) ;  /* 0x0000000c00287947 */ /* 0x000fea0003800000 */
.L_x_20308:
        /* <DEDUP_REMOVED lines=10> */
.L_x_20316:
[----:B------:R-:W2:Y:S02]  /*1390*/  LDG.E.U16 R0, desc[UR36][R6.64] ;  /* 0x0000002406007981 */ /* 0x000ea4000c1e1500 */
[----:B--2---:R-:W-:-:S05]  /*13a0*/  HADD2.F32 R0, -RZ, R0.H0_H0 ;  /* 0x20000000ff007230 */ /* 0x004fca0000004100 */
[----:B------:R-:W-:-:S04]  /*13b0*/  FMUL.FTZ R0, R0, 1 ;  /* 0x3f80000000007820 */ /* 0x000fc80000410000 */
[----:B------:R0:W1:Y:S01]  /*13c0*/  F2F.F64.F32 R4, R0 ;  /* 0x0000000000047310 */ /* 0x0000620000201800 */
[----:B------:R-:W-:Y:S05]  /*13d0*/  BRA `(.L_x_20312) ;  /* 0x0000000800ec7947 */ /* 0x000fea0003800000 */
.L_x_20315:
        /* <DEDUP_REMOVED lines=10> */
.L_x_20318:
[----:B------:R-:W2:Y:S02]  /*1480*/  LDG.E.U16 R6, desc[UR36][R6.64] ;  /* 0x0000002406067981 */ /* 0x000ea4000c1e1500 */
[----:B--2---:R-:W-:-:S05]  /*1490*/  HADD2.F32 R0, -RZ, R6.H0_H0 ;  /* 0x20000006ff007230 */ /* 0x004fca0000004100 */
[----:B------:R-:W-:-:S04]  /*14a0*/  FMUL.FTZ R0, R0, 1 ;  /* 0x3f80000000007820 */ /* 0x000fc80000410000 */
[----:B------:R3:W4:Y:S01]  /*14b0*/  F2F.F64.F32 R4, R0 ;  /* 0x0000000000047310 */ /* 0x0007220000201800 */
[----:B------:R-:W-:Y:S05]  /*14c0*/  BRA `(.L_x_20312) ;  /* 0x0000000800b07947 */ /* 0x000fea0003800000 */
.L_x_20317:
[----:B------:R0:W5:Y:S01]  /*14d0*/  LDG.E.64 R4, desc[UR36][R6.64] ;  /* 0x0000002406047981 */ /* 0x000162000c1e1b00 */
[----:B------:R-:W-:Y:S05]  /*14e0*/  BRA `(.L_x_20312) ;  /* 0x0000000800a87947 */ /* 0x000fea0003800000 */
.L_x_20307:
        /* <DEDUP_REMOVED lines=13> */
.L_x_20321:
[----:B------:R0:W5:Y:S01]  /*15c0*/  LDG.E.64 R4, desc[UR36][R6.64] ;  /* 0x0000002406047981 */ /* 0x000162000c1e1b00 */
[----:B------:R-:W-:Y:S05]  /*15d0*/  BRA `(.L_x_20312) ;  /* 0x00000008006c7947 */ /* 0x000fea0003800000 */
.L_x_20320:
        /* <DEDUP_REMOVED lines=27> */
.L_x_20323:
        /* <DEDUP_REMOVED lines=15> */
.L_x_20322:
[----:B------:R-:W2:Y:S02]  /*1880*/  LDG.E.U16 R0, desc[UR36][R6.64] ;  /* 0x0000002406007981 */ /* 0x000ea4000c1e1500 */
[----:B--2---:R-:W-:-:S04]  /*1890*/  IMAD.U32 R0, R0, 0x10000, RZ ;  /* 0x0001000000007824 */ /* 0x004fc800078e00ff */
[----:B------:R-:W-:-:S04]  /*18a0*/  FMUL.FTZ R0, R0, 1 ;  /* 0x3f80000000007820 */ /* 0x000fc80000410000 */
[----:B------:R0:W1:Y:S01]  /*18b0*/  F2F.F64.F32 R4, R0 ;  /* 0x0000000000047310 */ /* 0x0000620000201800 */
[----:B------:R-:W-:Y:S05]  /*18c0*/  BRA `(.L_x_20312) ;  /* 0x0000000400b07947 */ /* 0x000fea0003800000 */
.L_x_20319:
        /* <DEDUP_REMOVED lines=11> */
.L_x_20326:
        /* <DEDUP_REMOVED lines=21> */
.L_x_20328:
[----:B------:R-:W-:Y:S05]  /*1ad0*/  BSYNC.RECONVERGENT B0 ;  /* 0x0000000000007941 */ /* 0x000fea0003800200 */
.L_x_20327:
[----:B------:R-:W-:Y:S01]  /*1ae0*/  IMAD.SHL.U32 R0, R0, 0x100000, RZ ;  /* 0x0010000000007824 */ /* 0x000fe200078e00ff */
[----:B------:R-:W-:-:S04]  /*1af0*/  LEA R3, R3, 0x3b800000, 0x17 ;  /* 0x3b80000003037811 */ /* 0x000fc800078eb8ff */
[----:B------:R-:W-:-:S05]  /*1b00*/  LOP3.LUT R0, R3, R0, R7, 0xfe, !PT ;  /* 0x0000000003007212 */ /* 0x000fca00078efe07 */
[----:B------:R-:W-:-:S04]  /*1b10*/  FMUL.FTZ R0, R0, 1 ;  /* 0x3f80000000007820 */ /* 0x000fc80000410000 */
[----:B------:R0:W1:Y:S01]  /*1b20*/  F2F.F64.F32 R4, R0 ;  /* 0x0000000000047310 */ /* 0x0000620000201800 */
[----:B------:R-:W-:Y:S05]  /*1b30*/  BRA `(.L_x_20312) ;  /* 0x0000000400147947 */ /* 0x000fea0003800000 */
.L_x_20325:
        /* <DEDUP_REMOVED lines=21> */
.L_x_20330:
[----:B------:R-:W-:Y:S05]  /*1c90*/  BSYNC.RECONVERGENT B0 ;  /* 0x0000000000007941 */ /* 0x000fea0003800200 */
.L_x_20329:
[----:B------:R-:W-:Y:S01]  /*1ca0*/  IMAD.SHL.U32 R0, R0, 0x200000, RZ ;  /* 0x0020000000007824 */ /* 0x000fe200078e00ff */
[----:B------:R-:W-:-:S04]  /*1cb0*/  LEA R3, R3, 0x37800000, 0x17 ;  /* 0x3780000003037811 */ /* 0x000fc800078eb8ff */
[----:B------:R-:W-:-:S05]  /*1cc0*/  LOP3.LUT R0, R3, R0, R7, 0xfe, !PT ;  /* 0x0000000003007212 */ /* 0x000fca00078efe07 */
[----:B------:R-:W-:-:S04]  /*1cd0*/  FMUL.FTZ R0, R0, 1 ;  /* 0x3f80000000007820 */ /* 0x000fc80000410000 */
[----:B------:R0:W1:Y:S01]  /*1ce0*/  F2F.F64.F32 R4, R0 ;  /* 0x0000000000047310 */ /* 0x0000620000201800 */
[----:B------:R-:W-:Y:S05]  /*1cf0*/  BRA `(.L_x_20312) ;  /* 0x0000000000a47947 */ /* 0x000fea0003800000 */
.L_x_20324:
        /* <DEDUP_REMOVED lines=18> */
.L_x_20311:
        /* <DEDUP_REMOVED lines=16> */
.L_x_20333:
[----:B------:R-:W-:Y:S01]  /*1f20*/  CS2R R4, SRZ ;  /* 0x0000000000047805 */ /* 0x000fe2000001ff00 */
[----:B------:R-:W-:Y:S06]  /*1f30*/  BRA `(.L_x_20312) ;  /* 0x0000000000147947 */ /* 0x000fec0003800000 */
.L_x_20332:
[----:B------:R-:W2:Y:S02]  /*1f40*/  LDG.E.64 R4, desc[UR36][R6.64] ;  /* 0x0000002406047981 */ /* 0x000ea4000c1e1b00 */
[----:B--2---:R-:W0:Y:S01]  /*1f50*/  I2F.F64.U64 R4, R4 ;  /* 0x0000000400047312 */ /* 0x004e220000301800 */
[----:B------:R-:W-:Y:S05]  /*1f60*/  BRA `(.L_x_20312) ;  /* 0x0000000000087947 */ /* 0x000fea0003800000 */
.L_x_20331:
[----:B------:R-:W2:Y:S02]  /*1f70*/  LDG.E R4, desc[UR36][R6.64] ;  /* 0x0000002406047981 */ /* 0x000ea4000c1e1900 */
[----:B--2---:R-:W0:Y:S02]  /*1f80*/  I2F.F64.U32 R4, R4 ;  /* 0x0000000400047312 */ /* 0x004e240000201800 */
.L_x_20312:
[----:B------:R-:W-:Y:S05]  /*1f90*/  BSYNC.RECONVERGENT B6 ;  /* 0x0000000000067941 */ /* 0x000fea0003800200 */
.L_x_20306:
[----:B012-45:R-:W-:Y:S01]  /*1fa0*/  DSETP.EQ.AND P0, PT, R4, RZ, PT ;  /* 0x000000ff0400722a */ /* 0x037fe20003f02000 */
[----:B------:R-:W-:-:S05]  /*1fb0*/  VIADD R18, R18, 0x80 ;  /* 0x0000008012127836 */ /* 0x000fca0000000000 */
[----:B------:R-:W-:-:S08]  /*1fc0*/  P2R R17, PR, RZ, 0x1 ;  /* 0x00000001ff117803 */ /* 0x000fd00000000000 */
.L_x_20305:
[----:B------:R-:W-:Y:S05]  /*1fd0*/  BSYNC.RECONVERGENT B7 ;  /* 0x0000000000077941 */ /* 0x000fea0003800200 */
.L_x_20304:
        /* <DEDUP_REMOVED lines=26> */
.L_x_20340:
[----:B------:R-:W2:Y:S02]  /*2180*/  LDG.E.U8 R4, desc[UR36][R6.64] ;  /* 0x0000002406047981 */ /* 0x000ea4000c1e1100 */
[----:B--2---:R-:W3:Y:S01]  /*2190*/  I2F.F64.U16 R4, R4 ;  /* 0x0000000400047312 */ /* 0x004ee20000101800 */
[----:B------:R-:W-:Y:S05]  /*21a0*/  BRA `(.L_x_20342) ;  /* 0x0000000c00647947 */ /* 0x000fea0003800000 */
.L_x_20339:
        /* <DEDUP_REMOVED lines=9> */
.L_x_20344:
[----:B------:R-:W2:Y:S02]  /*2240*/  LDG.E R4, desc[UR36][R6.64] ;  /* 0x0000002406047981 */ /* 0x000ea4000c1e1900 */
[----:B--2---:R-:W1:Y:S01]  /*2250*/  I2F.F64 R4, R4 ;  /* 0x0000000400047312 */ /* 0x004e620000201c00 */
[----:B------:R-:W-:Y:S05]  /*2260*/  BRA `(.L_x_20342) ;  /* 0x0000000c00347947 */ /* 0x000fea0003800000 */
.L_x_20343:
[----:B------:R-:W2:Y:S02]  /*2270*/  LDG.E.U16 R4, desc[UR36][R6.64] ;  /* 0x0000002406047981 */ /* 0x000ea4000c1e1500 */
[----:B--2---:R-:W2:Y:S01]  /*2280*/  I2F.F64.S16 R4, R4 ;  /* 0x0000000400047312 */ /* 0x004ea20000101c00 */
[----:B------:R-:W-:Y:S05]  /*2290*/  BRA `(.L_x_20342) ;  /* 0x0000000c00287947 */ /* 0x000fea0003800000 */
.L_x_20338:
        /* <DEDUP_REMOVED lines=10> */
.L_x_20346:
[----:B------:R-:W2:Y:S02]  /*2340*/  LDG.E.U16 R0, desc[UR36][R6.64] ;  /* 0x0000002406007981 */ /* 0x000ea4000c1e1500 */
[----:B--2---:R-:W-:-:S05]  /*2350*/  HADD2.F32 R0, -RZ, R0.H0_H0 ;  /* 0x20000000ff007230 */ /* 0x004fca0000004100 */
[----:B------:R-:W-:-:S04]  /*2360*/  FMUL.FTZ R0, R0, 1 ;  /* 0x3f80000000007820 */ /* 0x000fc80000410000 */
[----:B------:R0:W1:Y:S01]  /*2370*/  F2F.F64.F32 R4, R0 ;  /* 0x0000000000047310 */ /* 0x0000620000201800 */
[----:B------:R-:W-:Y:S05]  /*2380*/  BRA `(.L_x_20342) ;  /* 0x0000000800ec7947 */ /* 0x000fea0003800000 */
.L_x_20345:
        /* <DEDUP_REMOVED lines=10> */
.L_x_20348:
[----:B------:R-:W2:Y:S02]  /*2430*/  LDG.E.U16 R6, desc[UR36][R6.64] ;  /* 0x0000002406067981 */ /* 0x000ea4000c1e1500 */
[----:B--2---:R-:W-:-:S05]  /*2440*/  HADD2.F32 R0, -RZ, R6.H0_H0 ;  /* 0x20000006ff007230 */ /* 0x004fca0000004100 */
[----:B------:R-:W-:-:S04]  /*2450*/  FMUL.FTZ R0, R0, 1 ;  /* 0x3f80000000007820 */ /* 0x000fc80000410000 */
[----:B------:R0:W1:Y:S01]  /*2460*/  F2F.F64.F32 R4, R0 ;  /* 0x0000000000047310 */ /* 0x0000620000201800 */
[----:B------:R-:W-:Y:S05]  /*2470*/  BRA `(.L_x_20342) ;  /* 0x0000000800b07947 */ /* 0x000fea0003800000 */
.L_x_20347:
[----:B------:R0:W5:Y:S01]  /*2480*/  LDG.E.64 R4, desc[UR36][R6.64] ;  /* 0x0000002406047981 */ /* 0x000162000c1e1b00 */
[----:B------:R-:W-:Y:S05]  /*2490*/  BRA `(.L_x_20342) ;  /* 0x0000000800a87947 */ /* 0x000fea0003800000 */
.L_x_20337:
        /* <DEDUP_REMOVED lines=13> */
.L_x_20351:
[----:B------:R0:W5:Y:S01]  /*2570*/  LDG.E.64 R4, desc[UR36][R6.64] ;  /* 0x0000002406047981 */ /* 0x000162000c1e1b00 */
[----:B------:R-:W-:Y:S05]  /*2580*/  BRA `(.L_x_20342) ;  /* 0x00000008006c7947 */ /* 0x000fea0003800000 */
.L_x_20350:
        /* <DEDUP_REMOVED lines=27> */
.L_x_20353:
        /* <DEDUP_REMOVED lines=15> */
.L_x_20352:
[----:B------:R-:W2:Y:S02]  /*2830*/  LDG.E.U16 R0, desc[UR36][R6.64] ;  /* 0x0000002406007981 */ /* 0x000ea4000c1e1500 */
[----:B--2---:R-:W-:-:S04]  /*2840*/  IMAD.U32 R0, R0, 0x10000, RZ ;  /* 0x0001000000007824 */ /* 0x004fc800078e00ff */
[----:B------:R-:W-:-:S04]  /*2850*/  FMUL.FTZ R0, R0, 1 ;  /* 0x3f80000000007820 */ /* 0x000fc80000410000 */
[----:B------:R0:W1:Y:S01]  /*2860*/  F2F.F64.F32 R4, R0 ;  /* 0x0000000000047310 */ /* 0x0000620000201800 */
[----:B------:R-:W-:Y:S05]  /*2870*/  BRA `(.L_x_20342) ;  /* 0x0000000400b07947 */ /* 0x000fea0003800000 */
.L_x_20349:
        /* <DEDUP_REMOVED lines=11> */
.L_x_20356:
        /* <DEDUP_REMOVED lines=21> */
.L_x_20358:
[----:B------:R-:W-:Y:S05]  /*2a80*/  BSYNC.RECONVERGENT B0 ;  /* 0x0000000000007941 */ /* 0x000fea0003800200 */
.L_x_20357:
[----:B------:R-:W-:Y:S01]  /*2a90*/  IMAD.SHL.U32 R0, R0, 0x100000, RZ ;  /* 0x0010000000007824 */ /* 0x000fe200078e00ff */
[----:B------:R-:W-:-:S04]  /*2aa0*/  LEA R3, R3, 0x3b800000, 0x17 ;  /* 0x3b80000003037811 */ /* 0x000fc800078eb8ff */
[----:B------:R-:W-:-:S05]  /*2ab0*/  LOP3.LUT R0, R3, R0, R7, 0xfe, !PT ;  /* 0x0000000003007212 */ /* 0x000fca00078efe07 */
[----:B------:R-:W-:-:S04]  /*2ac0*/  FMUL.FTZ R0, R0, 1 ;  /* 0x3f80000000007820 */ /* 0x000fc80000410000 */
[----:B------:R0:W1:Y:S01]  /*2ad0*/  F2F.F64.F32 R4, R0 ;  /* 0x0000000000047310 */ /* 0x0000620000201800 */
[----:B------:R-:W-:Y:S05]  /*2ae0*/  BRA `(.L_x_20342) ;  /* 0x0000000400147947 */ /* 0x000fea0003800000 */
.L_x_20355:
        /* <DEDUP_REMOVED lines=21> */
.L_x_20360:
[----:B------:R-:W-:Y:S05]  /*2c40*/  BSYNC.RECONVERGENT B0 ;  /* 0x0000000000007941 */ /* 0x000fea0003800200 */
.L_x_20359:
[----:B------:R-:W-:Y:S01]  /*2c50*/  IMAD.SHL.U32 R0, R0, 0x200000, RZ ;  /* 0x0020000000007824 */ /* 0x000fe200078e00ff */
[----:B------:R-:W-:-:S04]  /*2c60*/  LEA R3, R3, 0x37800000, 0x17 ;  /* 0x3780000003037811 */ /* 0x000fc800078eb8ff */
[----:B------:R-:W-:-:S05]  /*2c70*/  LOP3.LUT R0, R3, R0, R7, 0xfe, !PT ;  /* 0x0000000003007212 */ /* 0x000fca00078efe07 */
[----:B------:R-:W-:-:S04]  /*2c80*/  FMUL.FTZ R0, R0, 1 ;  /* 0x3f80000000007820 */ /* 0x000fc80000410000 */
[----:B------:R0:W1:Y:S01]  /*2c90*/  F2F.F64.F32 R4, R0 ;  /* 0x0000000000047310 */ /* 0x0000620000201800 */
[----:B------:R-:W-:Y:S05]  /*2ca0*/  BRA `(.L_x_20342) ;  /* 0x0000000000a47947 */ /* 0x000fea0003800000 */
.L_x_20354:
        /* <DEDUP_REMOVED lines=18> */
.L_x_20341:
        /* <DEDUP_REMOVED lines=16> */
.L_x_20363:
[----:B------:R-:W-:Y:S01]  /*2ed0*/  CS2R R4, SRZ ;  /* 0x0000000000047805 */ /* 0x000fe2000001ff00 */
[----:B------:R-:W-:Y:S06]  /*2ee0*/  BRA `(.L_x_20342) ;  /* 0x0000000000147947 */ /* 0x000fec0003800000 */
.L_x_20362:
[----:B------:R-:W2:Y:S02]  /*2ef0*/  LDG.E.64 R4, desc[UR36][R6.64] ;  /* 0x0000002406047981 */ /* 0x000ea4000c1e1b00 */
[----:B--2---:R-:W0:Y:S01]  /*2f00*/  I2F.F64.U64 R4, R4 ;  /* 0x0000000400047312 */ /* 0x004e220000301800 */
[----:B------:R-:W-:Y:S05]  /*2f10*/  BRA `(.L_x_20342) ;  /* 0x0000000000087947 */ /* 0x000fea0003800000 */
.L_x_20361:
[----:B------:R-:W2:Y:S02]  /*2f20*/  LDG.E R4, desc[UR36][R6.64] ;  /* 0x0000002406047981 */ /* 0x000ea4000c1e1900 */
[----:B--2---:R-:W0:Y:S02]  /*2f30*/  I2F.F64.U32 R4, R4 ;  /* 0x0000000400047312 */ /* 0x004e240000201800 */
.L_x_20342:
[----:B------:R-:W-:Y:S05]  /*2f40*/  BSYNC.RECONVERGENT B6 ;  /* 0x0000000000067941 */ /* 0x000fea0003800200 */
.L_x_20336:
[----:B012345:R-:W-:Y:S01]  /*2f50*/  DSETP.EQ.AND P0, PT, R4, RZ, PT ;  /* 0x000000ff0400722a */ /* 0x03ffe20003f02000 */
[----:B------:R-:W-:-:S05]  /*2f60*/  VIADD R18, R18, 0x80 ;  /* 0x0000008012127836 */ /* 0x000fca0000000000 */
[----:B------:R-:W-:-:S08]  /*2f70*/  P2R R22, PR, RZ, 0x1 ;  /* 0x00000001ff167803 */ /* 0x000fd00000000000 */
.L_x_20335:
[----:B------:R-:W-:Y:S05]  /*2f80*/  BSYNC.RECONVERGENT B7 ;  /* 0x0000000000077941 */ /* 0x000fea0003800200 */
.L_x_20334:
        /* <DEDUP_REMOVED lines=25> */
.L_x_20370:
[----:B------:R-:W2:Y:S02]  /*3120*/  LDG.E.U8 R4, desc[UR36][R6.64] ;  /* 0x0000002406047981 */ /* 0x000ea4000c1e1100 */
[----:B--2---:R-:W0:Y:S01]  /*3130*/  I2F.F64.U16 R4, R4 ;  /* 0x0000000400047312 */ /* 0x004e220000101800 */
[----:B------:R-:W-:Y:S05]  /*3140*/  BRA `(.L_x_20372) ;  /* 0x0000000c00647947 */ /* 0x000fea0003800000 */
.L_x_20369:
        /* <DEDUP_REMOVED lines=9> */
.L_x_20374:
[----:B------:R-:W2:Y:S02]  /*31e0*/  LDG.E R4, desc[UR36][R6.64] ;  /* 0x0000002406047981 */ /* 0x000ea4000c1e1900 */
[----:B--2---:R-:W0:Y:S01]  /*31f0*/  I2F.F64 R4, R4 ;  /* 0x0000000400047312 */ /* 0x004e220000201c00 */
[----:B------:R-:W-:Y:S05]  /*3200*/  BRA `(.L_x_20372) ;  /* 0x0000000c00347947 */ /* 0x000fea0003800000 */
.L_x_20373:
[----:B------:R-:W2:Y:S02]  /*3210*/  LDG.E.U16 R4, desc[UR36][R6.64] ;  /* 0x0000002406047981 */ /* 0x000ea4000c1e1500 */
[----:B--2---:R-:W0:Y:S01]  /*3220*/  I2F.F64.S16 R4, R4 ;  /* 0x0000000400047312 */ /* 0x004e220000101c00 */
[----:B------:R-:W-:Y:S05]  /*3230*/  BRA `(.L_x_20372) ;  /* 0x0000000c00287947 */ /* 0x000fea0003800000 */
.L_x_20368:
        /* <DEDUP_REMOVED lines=10> */
.L_x_20376:
[----:B------:R-:W2:Y:S02]  /*32e0*/  LDG.E.U16 R0, desc[UR36][R6.64] ;  /* 0x0000002406007981 */ /* 0x000ea4000c1e1500 */
[----:B--2---:R-:W-:-:S05]  /*32f0*/  HADD2.F32 R0, -RZ, R0.H0_H0 ;  /* 0x20000000ff007230 */ /* 0x004fca0000004100 */
[----:B------:R-:W-:-:S04]  /*3300*/  FMUL.FTZ R0, R0, 1 ;  /* 0x3f80000000007820 */ /* 0x000fc80000410000 */
[----:B------:R0:W1:Y:S01]  /*3310*/  F2F.F64.F32 R4, R0 ;  /* 0x0000000000047310 */ /* 0x0000620000201800 */
[----:B------:R-:W-:Y:S05]  /*3320*/  BRA `(.L_x_20372) ;  /* 0x0000000800ec7947 */ /* 0x000fea0003800000 */
.L_x_20375:
        /* <DEDUP_REMOVED lines=10> */
.L_x_20378:
[----:B------:R-:W2:Y:S02]  /*33d0*/  LDG.E.U16 R6, desc[UR36][R6.64] ;  /* 0x0000002406067981 */ /* 0x000ea4000c1e1500 */
[----:B--2---:R-:W-:-:S05]  /*33e0*/  HADD2.F32 R0, -RZ, R6.H0_H0 ;  /* 0x20000006ff007230 */ /* 0x004fca0000004100 */
[----:B------:R-:W-:-:S04]  /*33f0*/  FMUL.FTZ R0, R0, 1 ;  /* 0x3f80000000007820 */ /* 0x000fc80000410000 */
[----:B------:R3:W4:Y:S01]  /*3400*/  F2F.F64.F32 R4, R0 ;  /* 0x0000000000047310 */ /* 0x0007220000201800 */
[----:B------:R-:W-:Y:S05]  /*3410*/  BRA `(.L_x_20372) ;  /* 0x0000000800b07947 */ /* 0x000fea0003800000 */
.L_x_20377:
[----:B------:R0:W5:Y:S01]  /*3420*/  LDG.E.64 R4, desc[UR36][R6.64] ;  /* 0x0000002406047981 */ /* 0x000162000c1e1b00 */
[----:B------:R-:W-:Y:S05]  /*3430*/  BRA `(.L_x_20372) ;  /* 0x0000000800a87947 */ /* 0x000fea0003800000 */
.L_x_20367:
        /* <DEDUP_REMOVED lines=13> */
.L_x_20381:
[----:B------:R0:W5:Y:S01]  /*3510*/  LDG.E.64 R4, desc[UR36][R6.64] ;  /* 0x0000002406047981 */ /* 0x000162000c1e1b00 */
[----:B------:R-:W-:Y:S05]  /*3520*/  BRA `(.L_x_20372) ;  /* 0x00000008006c7947 */ /* 0x000fea0003800000 */
.L_x_20380:
        /* <DEDUP_REMOVED lines=27> */
.L_x_20383:
        /* <DEDUP_REMOVED lines=15> */
.L_x_20382:
[----:B------:R-:W2:Y:S02]  /*37d0*/  LDG.E.U16 R0, desc[UR36][R6.64] ;  /* 0x0000002406007981 */ /* 0x000ea4000c1e1500 */
[----:B--2---:R-:W-:-:S04]  /*37e0*/  IMAD.U32 R0, R0, 0x10000, RZ ;  /* 0x0001000000007824 */ /* 0x004fc800078e00ff */
[----:B------:R-:W-:-:S04]  /*37f0*/  FMUL.FTZ R0, R0, 1 ;  /* 0x3f80000000007820 */ /* 0x000fc80000410000 */
[----:B------:R0:W1:Y:S01]  /*3800*/  F2F.F64.F32 R4, R0 ;  /* 0x0000000000047310 */ /* 0x0000620000201800 */
[----:B------:R-:W-:Y:S05]  /*3810*/  BRA `(.L_x_20372) ;  /* 0x0000000400b07947 */ /* 0x000fea0003800000 */
.L_x_20379:
        /* <DEDUP_REMOVED lines=11> */
.L_x_20386:
        /* <DEDUP_REMOVED lines=21> */
.L_x_20388:
[----:B------:R-:W-:Y:S05]  /*3a20*/  BSYNC.RECONVERGENT B0 ;  /* 0x0000000000007941 */ /* 0x000fea0003800200 */
.L_x_20387:
[----:B------:R-:W-:Y:S01]  /*3a30*/  IMAD.SHL.U32 R0, R0, 0x100000, RZ ;  /* 0x0010000000007824 */ /* 0x000fe200078e00ff */
[----:B------:R-:W-:-:S04]  /*3a40*/  LEA R3, R3, 0x3b800000, 0x17 ;  /* 0x3b80000003037811 */ /* 0x000fc800078eb8ff */
[----:B------:R-:W-:-:S05]  /*3a50*/  LOP3.LUT R0, R3, R0, R7, 0xfe, !PT ;  /* 0x0000000003007212 */ /* 0x000fca00078efe07 */
[----:B------:R-:W-:-:S04]  /*3a60*/  FMUL.FTZ R0, R0, 1 ;  /* 0x3f80000000007820 */ /* 0x000fc80000410000 */
[----:B------:R0:W1:Y:S01]  /*3a70*/  F2F.F64.F32 R4, R0 ;  /* 0x0000000000047310 */ /* 0x0000620000201800 */
[----:B------:R-:W-:Y:S05]  /*3a80*/  BRA `(.L_x_20372) ;  /* 0x0000000400147947 */ /* 0x000fea0003800000 */
.L_x_20385:
        /* <DEDUP_REMOVED lines=21> */
.L_x_20390:
[----:B------:R-:W-:Y:S05]  /*3be0*/  BSYNC.RECONVERGENT B0 ;  /* 0x0000000000007941 */ /* 0x000fea0003800200 */
.L_x_20389:
[----:B------:R-:W-:Y:S01]  /*3bf0*/  IMAD.SHL.U32 R0, R0, 0x200000, RZ ;  /* 0x0020000000007824 */ /* 0x000fe200078e00ff */
[----:B------:R-:W-:-:S04]  /*3c00*/  LEA R3, R3, 0x37800000, 0x17 ;  /* 0x3780000003037811 */ /* 0x000fc800078eb8ff */
[----:B------:R-:W-:-:S05]  /*3c10*/  LOP3.LUT R0, R3, R0, R7, 0xfe, !PT ;  /* 0x0000000003007212 */ /* 0x000fca00078efe07 */
[----:B------:R-:W-:-:S04]  /*3c20*/  FMUL.FTZ R0, R0, 1 ;  /* 0x3f80000000007820 */ /* 0x000fc80000410000 */
[----:B------:R0:W1:Y:S01]  /*3c30*/  F2F.F64.F32 R4, R0 ;  /* 0x0000000000047310 */ /* 0x0000620000201800 */
[----:B------:R-:W-:Y:S05]  /*3c40*/  BRA `(.L_x_20372) ;  /* 0x0000000000a47947 */ /* 0x000fea0003800000 */
.L_x_20384:
        /* <DEDUP_REMOVED lines=18> */
.L_x_20371:
        /* <DEDUP_REMOVED lines=16> */
.L_x_20393:
[----:B------:R-:W-:Y:S01]  /*3e70*/  CS2R R4, SRZ ;  /* 0x0000000000047805 */ /* 0x000fe2000001ff00 */
[----:B------:R-:W-:Y:S06]  /*3e80*/  BRA `(.L_x_20372) ;  /* 0x0000000000147947 */ /* 0x000fec0003800000 */
.L_x_20392:
[----:B------:R-:W2:Y:S02]  /*3e90*/  LDG.E.64 R4, desc[UR36][R6.64] ;  /* 0x0000002406047981 */ /* 0x000ea4000c1e1b00 */
[----:B--2---:R-:W0:Y:S01]  /*3ea0*/  I2F.F64.U64 R4, R4 ;  /* 0x0000000400047312 */ /* 0x004e220000301800 */
[----:B------:R-:W-:Y:S05]  /*3eb0*/  BRA `(.L_x_20372) ;  /* 0x0000000000087947 */ /* 0x000fea0003800000 */
.L_x_20391:
[----:B------:R-:W2:Y:S02]  /*3ec0*/  LDG.E R4, desc[UR36][R6.64] ;  /* 0x0000002406047981 */ /* 0x000ea4000c1e1900 */
[----:B--2---:R-:W0:Y:S02]  /*3ed0*/  I2F.F64.U32 R4, R4 ;  /* 0x0000000400047312 */ /* 0x004e240000201800 */
.L_x_20372:
[----:B------:R-:W-:Y:S05]  /*3ee0*/  BSYNC.RECONVERGENT B6 ;  /* 0x0000000000067941 */ /* 0x000fea0003800200 */
.L_x_20366:
[----:B012-45:R-:W-:-:S14]  /*3ef0*/  DSETP.EQ.AND P0, PT, R4, RZ, PT ;  /* 0x000000ff0400722a */ /* 0x037fdc0003f02000 */
.L_x_20365:
[----:B------:R-:W-:Y:S05]  /*3f00*/  BSYNC.RECONVERGENT B7 ;  /* 0x0000000000077941 */ /* 0x000fea0003800200 */
.L_x_20364:
        /* <DEDUP_REMOVED lines=34> */
.L_x_20401:
[----:B------:R0:W-:Y:S01]  /*4130*/  STG.E.U8 desc[UR36][R8.64], R11 ;  /* 0x0000000b08007986 */ /* 0x0001e2000c101124 */
[----:B------:R-:W-:Y:S05]  /*4140*/  BRA `(.L_x_20403) ;  /* 0x0000000c00087947 */ /* 0x000fea0003800000 */
.L_x_20400:
        /* <DEDUP_REMOVED lines=10> */
.L_x_20405:
[----:B------:R0:W-:Y:S01]  /*41f0*/  STG.E desc[UR36][R8.64], R11 ;  /* 0x0000000b08007986 */ /* 0x0001e2000c101924 */
[----:B------:R-:W-:Y:S05]  /*4200*/  BRA `(.L_x_20403) ;  /* 0x0000000800d87947 */ /* 0x000fea0003800000 */
.L_x_20404:
[----:B------:R0:W-:Y:S01]  /*4210*/  STG.E.U16 desc[UR36][R8.64], R11 ;  /* 0x0000000b08007986 */ /* 0x0001e2000c101524 */
[----:B------:R-:W-:Y:S05]  /*4220*/  BRA `(.L_x_20403) ;  /* 0x0000000800d07947 */ /* 0x000fea0003800000 */
.L_x_20399:
        /* <DEDUP_REMOVED lines=9> */
.L_x_20407:
[----:B------:R-:W0:Y:S02]  /*42c0*/  I2F.S16 R0, R11 ;  /* 0x0000000b00007306 */ /* 0x000e240000101400 */
[----:B0-----:R-:W-:-:S05]  /*42d0*/  F2FP.F16.F32.PACK_AB R0, RZ, R0 ;  /* 0x00000000ff00723e */ /* 0x001fca00000000ff */
[----:B------:R0:W-:Y:S01]  /*42e0*/  STG.E.U16 desc[UR36][R8.64], R0 ;  /* 0x0000000008007986 */ /* 0x0001e2000c101524 */
[----:B------:R-:W-:Y:S05]  /*42f0*/  BRA `(.L_x_20403) ;  /* 0x00000008009c7947 */ /* 0x000fea0003800000 */
.L_x_20406:
        /* <DEDUP_REMOVED lines=10> */
.L_x_20409:
[----:B------:R-:W0:Y:S02]  /*43a0*/  I2F.S16 R11, R11 ;  /* 0x0000000b000b7306 */ /* 0x000e240000101400 */
[----:B0-----:R-:W-:-:S04]  /*43b0*/  F2FP.F16.F32.PACK_AB R3, RZ, R11 ;  /* 0x0000000bff03723e */ /* 0x001fc800000000ff */
[----:B------:R-:W-:-:S05]  /*43c0*/  PRMT R3, R3, 0x5410, RZ ;  /* 0x0000541003037816 */ /* 0x000fca00000000ff */
[----:B------:R0:W-:Y:S01]  /*43d0*/  STG.E desc[UR36][R8.64], R3 ;  /* 0x0000000308007986 */ /* 0x0001e2000c101924 */
[----:B------:R-:W-:Y:S05]  /*43e0*/  BRA `(.L_x_20403) ;  /* 0x0000000800607947 */ /* 0x000fea0003800000 */
.L_x_20408:
[----:B------:R-:W0:Y:S02]  /*43f0*/  I2F.F64.S16 R4, R11 ;  /* 0x0000000b00047312 */ /* 0x000e240000101c00 */
[----:B0-----:R0:W-:Y:S01]  /*4400*/  STG.E.64 desc[UR36][R8.64], R4 ;  /* 0x0000000408007986 */ /* 0x0011e2000c101b24 */
[----:B------:R-:W-:Y:S05]  /*4410*/  BRA `(.L_x_20403) ;  /* 0x0000000800547947 */ /* 0x000fea0003800000 */
.L_x_20398:
        /* <DEDUP_REMOVED lines=10> */
.L_x_20412:
[----:B------:R-:W0:Y:S01]  /*44c0*/  I2F.F64.S16 R4, R11 ;  /* 0x0000000b00047312 */ /* 0x000e220000101c00 */
[----:B------:R-:W-:-:S05]  /*44d0*/  CS2R R6, SRZ ;  /* 0x0000000000067805 */ /* 0x000fca000001ff00 */
[----:B0-----:R0:W-:Y:S01]  /*44e0*/  STG.E.128 desc[UR36][R8.64], R4 ;  /* 0x0000000408007986 */ /* 0x0011e2000c101d24 */
[----:B------:R-:W-:Y:S05]  /*44f0*/  BRA `(.L_x_20403) ;  /* 0x00000008001c7947 */ /* 0x000fea0003800000 */
.L_x_20411:
        /* <DEDUP_REMOVED lines=17> */
.L_x_20416:
[----:B------:R-:W-:Y:S05]  /*4610*/  BSYNC.RECONVERGENT B0 ;  /* 0x0000000000007941 */ /* 0x000fea0003800200 */
.L_x_20415:
[----:B------:R0:W-:Y:S01]  /*4620*/  STG.E.U8 desc[UR36][R8.64], R3 ;  /* 0x0000000308007986 */ /* 0x0001e2000c101124 */
[----:B------:R-:W-:Y:S05]  /*4630*/  BRA `(.L_x_20403) ;  /* 0x0000000400cc7947 */ /* 0x000fea0003800000 */
.L_x_20414:
        /* <DEDUP_REMOVED lines=16> */
.L_x_20413:
[----:B------:R-:W0:Y:S02]  /*4740*/  I2F.S16 R0, R11 ;  /* 0x0000000b00007306 */ /* 0x000e240000101400 */
[----:B0-----:R-:W-:-:S05]  /*4750*/  F2FP.BF16.F32.PACK_AB R0, RZ, R0 ;  /* 0x00000000ff00723e */ /* 0x001fca00000010ff */
[----:B------:R0:W-:Y:S01]  /*4760*/  STG.E.U16 desc[UR36][R8.64], R0 ;  /* 0x0000000008007986 */ /* 0x0001e2000c101524 */
[----:B------:R-:W-:Y:S05]  /*4770*/  BRA `(.L_x_20403) ;  /* 0x00000004007c7947 */ /* 0x000fea0003800000 */
.L_x_20410:
        /* <DEDUP_REMOVED lines=10> */
.L_x_20419:
        /* <DEDUP_REMOVED lines=12> */
.L_x_20422:
[----:B------:R-:W-:-:S04]  /*48e0*/  SHF.R.U32.HI R0, RZ, 0x14, R11 ;  /* 0x00000014ff007819 */ /* 0x000fc8000001160b */
[----:B------:R-:W-:-:S04]  /*48f0*/  LOP3.LUT R0, R0, 0x1, RZ, 0xc0, !PT ;  /* 0x0000000100007812 */ /* 0x000fc800078ec0ff */
[----:B------:R-:W-:-:S04]  /*4900*/  IADD3 R0, PT, PT, R11, 0x487ffff, R0 ;  /* 0x0487ffff0b007810 */ /* 0x000fc80007ffe000 */
[----:B------:R-:W-:-:S04]  /*4910*/  SHF.R.U32.HI R0, RZ, 0x14, R0 ;  /* 0x00000014ff007819 */ /* 0x000fc80000011600 */
[----:B------:R-:W-:-:S07]  /*4920*/  LOP3.LUT R0, R0, 0xff, RZ, 0xc0, !PT ;  /* 0x000000ff00007812 */ /* 0x000fce00078ec0ff */
.L_x_20423:
[----:B------:R-:W-:-:S07]  /*4930*/  PRMT R4, R0, 0x7610, R4 ;  /* 0x0000761000047816 */ /* 0x000fce0000000004 */
.L_x_20421:
[----:B------:R-:W-:Y:S05]  /*4940*/  BSYNC.RECONVERGENT B0 ;  /* 0x0000000000007941 */ /* 0x000fea0003800200 */
.L_x_20420:
[----:B------:R1:W-:Y:S01]  /*4950*/  STG.E.U8 desc[UR36][R8.64], R4 ;  /* 0x0000000408007986 */ /* 0x0003e2000c101124 */
[----:B------:R-:W-:Y:S05]  /*4960*/  BRA `(.L_x_20403) ;  /* 0x0000000400007947 */ /* 0x000fea0003800000 */
.L_x_20418:
        /* <DEDUP_REMOVED lines=12> */
.L_x_20426:
[----:B------:R-:W-:-:S04]  /*4a30*/  SHF.R.U32.HI R0, RZ, 0x15, R11 ;  /* 0x00000015ff007819 */ /* 0x000fc8000001160b */
[----:B------:R-:W-:-:S04]  /*4a40*/  LOP3.LUT R0, R0, 0x1, RZ, 0xc0, !PT ;  /* 0x0000000100007812 */ /* 0x000fc800078ec0ff */
[----:B------:R-:W-:-:S04]  /*4a50*/  IADD3 R0, PT, PT, R11, 0x88fffff, R0 ;  /* 0x088fffff0b007810 */ /* 0x000fc80007ffe000 */
[----:B------:R-:W-:-:S04]  /*4a60*/  SHF.R.U32.HI R0, RZ, 0x15, R0 ;  /* 0x00000015ff007819 */ /* 0x000fc80000011600 */
[----:B------:R-:W-:-:S07]  /*4a70*/  LOP3.LUT R0, R0, 0xff, RZ, 0xc0, !PT ;  /* 0x000000ff00007812 */ /* 0x000fce00078ec0ff */
.L_x_20427:
[----:B------:R-:W-:-:S07]  /*4a80*/  PRMT R4, R0, 0x7610, R4 ;  /* 0x0000761000047816 */ /* 0x000fce0000000004 */
.L_x_20425:
[----:B------:R-:W-:Y:S05]  /*4a90*/  BSYNC.RECONVERGENT B0 ;  /* 0x0000000000007941 */ /* 0x000fea0003800200 */
.L_x_20424:
[----:B------:R2:W-:Y:S01]  /*4aa0*/  STG.E.U8 desc[UR36][R8.64], R4 ;  /* 0x0000000408007986 */ /* 0x0005e2000c101124 */
[----:B------:R-:W-:Y:S05]  /*4ab0*/  BRA `(.L_x_20403) ;  /* 0x0000000000ac7947 */ /* 0x000fea0003800000 */
.L_x_20417:
[----:B------:R-:W-:-:S13]  /*4ac0*/  ISETP.NE.AND P0, PT, R0, 0x1c, PT ;  /* 0x0000001c0000780c */ /* 0x000fda0003f05270 */
[----:B------:R-:W-:Y:S05]  /*4ad0*/  @!P0 BRA `(.L_x_20428) ;  /* 0x0000000000a08947 */ /* 0x000fea0003800000 */
[----:B------:R-:W-:-:S13]  /*4ae0*/  ISETP.NE.AND P0, PT, R0, 0x1d, PT ;  /* 0x0000001d0000780c */ /* 0x000fda0003f05270 */
[----:B------:R-:W-:Y:S05]  /*4af0*/  @!P0 BRA `(.L_x_20429) ;  /* 0x0000000000888947 */ /* 0x000fea0003800000 */
[----:B------:R-:W-:-:S13]  /*4b00*/  ISETP.NE.AND P0, PT, R0, 0x2c, PT ;  /* 0x0000002c0000780c */ /* 0x000fda0003f05270 */
[----:B------:R-:W-:Y:S05]  /*4b10*/  @!P0 BRA `(.L_x_20430) ;  /* 0x0000000000448947 */ /* 0x000fea0003800000 */
.L_x_20402:
        /* <DEDUP_REMOVED lines=16> */
.L_x_20431:
[----:B------:R-:W-:Y:S05]  /*4c20*/  BRA `(.L_x_20403) ;  /* 0x0000000000507947 */ /* 0x000fea0003800000 */
.L_x_20430:
        /* <DEDUP_REMOVED lines=15> */
.L_x_20429:
[----:B------:R-:W-:Y:S02]  /*4d20*/  IMAD.MOV.U32 R4, RZ, RZ, R11 ;  /* 0x000000ffff047224 */ /* 0x000fe400078e000b */
[----:B------:R-:W-:-:S05]  /*4d30*/  IMAD.MOV.U32 R5, RZ, RZ, RZ ;  /* 0x000000ffff057224 */ /* 0x000fca00078e00ff */
[----:B------:R0:W-:Y:S01]  /*4d40*/  STG.E.64 desc[UR36][R8.64], R4 ;  /* 0x0000000408007986 */ /* 0x0001e2000c101b24 */
[----:B------:R-:W-:Y:S05]  /*4d50*/  BRA `(.L_x_20403) ;  /* 0x0000000000047947 */ /* 0x000fea0003800000 */
.L_x_20428:
[----:B------:R3:W-:Y:S02]  /*4d60*/  STG.E desc[UR36][R8.64], R11 ;  /* 0x0000000b08007986 */ /* 0x0007e4000c101924 */
.L_x_20403:
[----:B------:R-:W-:Y:S05]  /*4d70*/  BSYNC.RECONVERGENT B6 ;  /* 0x0000000000067941 */ /* 0x000fea0003800200 */
.L_x_20397:
        /* <DEDUP_REMOVED lines=24> */
.L_x_20437:
[----:B------:R0:W-:Y:S01]  /*4f00*/  STG.E.U8 desc[UR36][R8.64], R22 ;  /* 0x0000001608007986 */ /* 0x0001e2000c101124 */
[----:B------:R-:W-:Y:S05]  /*4f10*/  BRA `(.L_x_20439) ;  /* 0x0000000c00047947 */ /* 0x000fea0003800000 */
.L_x_20436:
        /* <DEDUP_REMOVED lines=10> */
.L_x_20441:
[----:B------:R0:W-:Y:S01]  /*4fc0*/  STG.E desc[UR36][R8.64], R22 ;  /* 0x0000001608007986 */ /* 0x0001e2000c101924 */
[----:B------:R-:W-:Y:S05]  /*4fd0*/  BRA `(.L_x_20439) ;  /* 0x0000000800d47947 */ /* 0x000fea0003800000 */
.L_x_20440:
[----:B------:R0:W-:Y:S01]  /*4fe0*/  STG.E.U16 desc[UR36][R8.64], R22 ;  /* 0x0000001608007986 */ /* 0x0001e2000c101524 */
[----:B------:R-:W-:Y:S05]  /*4ff0*/  BRA `(.L_x_20439) ;  /* 0x0000000800cc7947 */ /* 0x000fea0003800000 */
.L_x_20435:
        /* <DEDUP_REMOVED lines=9> */
.L_x_20443:
[----:B------:R-:W0:Y:S02]  /*5090*/  I2F.S16 R0, R22 ;  /* 0x0000001600007306 */ /* 0x000e240000101400 */
[----:B0-----:R-:W-:-:S05]  /*50a0*/  F2FP.F16.F32.PACK_AB R0, RZ, R0 ;  /* 0x00000000ff00723e */ /* 0x001fca00000000ff */
[----:B------:R0:W-:Y:S01]  /*50b0*/  STG.E.U16 desc[UR36][R8.64], R0 ;  /* 0x0000000008007986 */ /* 0x0001e2000c101524 */
[----:B------:R-:W-:Y:S05]  /*50c0*/  BRA `(.L_x_20439) ;  /* 0x0000000800987947 */ /* 0x000fea0003800000 */
.L_x_20442:
        /* <DEDUP_REMOVED lines=10> */
.L_x_20445:
[----:B------:R-:W0:Y:S02]  /*5170*/  I2F.S16 R22, R22 ;  /* 0x0000001600167306 */ /* 0x000e240000101400 */
[----:B0-----:R-:W-:-:S04]  /*5180*/  F2FP.F16.F32.PACK_AB R3, RZ, R22 ;  /* 0x00000016ff03723e */ /* 0x001fc800000000ff */
[----:B------:R-:W-:-:S05]  /*5190*/  PRMT R3, R3, 0x5410, RZ ;  /* 0x0000541003037816 */ /* 0x000fca00000000ff */
[----:B------:R0:W-:Y:S01]  /*51a0*/  STG.E desc[UR36][R8.64], R3 ;  /* 0x0000000308007986 */ /* 0x0001e2000c101924 */
[----:B------:R-:W-:Y:S05]  /*51b0*/  BRA `(.L_x_20439) ;  /* 0x00000008005c7947 */ /* 0x000fea0003800000 */
.L_x_20444:
[----:B------:R-:W0:Y:S02]  /*51c0*/  I2F.F64.S16 R4, R22 ;  /* 0x0000001600047312 */ /* 0x000e240000101c00 */
[----:B0-----:R0:W-:Y:S01]  /*51d0*/  STG.E.64 desc[UR36][R8.64], R4 ;  /* 0x0000000408007986 */ /* 0x0011e2000c101b24 */
[----:B------:R-:W-:Y:S05]  /*51e0*/  BRA `(.L_x_20439) ;  /* 0x0000000800507947 */ /* 0x000fea0003800000 */
.L_x_20434:
        /* <DEDUP_REMOVED lines=12> */
.L_x_20449:
        /* <DEDUP_REMOVED lines=16> */
.L_x_20452:
[----:B------:R-:W-:-:S07]  /*53b0*/  PRMT R4, R0, 0x7610, R4 ;  /* 0x0000761000047816 */ /* 0x000fce0000000004 */
.L_x_20451:
[----:B------:R-:W-:Y:S05]  /*53c0*/  BSYNC.RECONVERGENT B0 ;  /* 0x0000000000007941 */ /* 0x000fea0003800200 */
.L_x_20450:
[----:B------:R0:W-:Y:S01]  /*53d0*/  STG.E.U8 desc[UR36][R8.64], R4 ;  /* 0x0000000408007986 */ /* 0x0001e2000c101124 */
[----:B------:R-:W-:Y:S05]  /*53e0*/  BRA `(.L_x_20439) ;  /* 0x0000000400d07947 */ /* 0x000fea0003800000 */
.L_x_20448:
        /* <DEDUP_REMOVED lines=16> */
.L_x_20455:
[----:B------:R-:W-:-:S07]  /*54f0*/  PRMT R4, R0, 0x7610, R4 ;  /* 0x0000761000047816 */ /* 0x000fce0000000004 */
.L_x_20454:
[----:B------:R-:W-:Y:S05]  /*5500*/  BSYNC.RECONVERGENT B0 ;  /* 0x0000000000007941 */ /* 0x000fea0003800200 */
.L_x_20453:
[----:B------:R0:W-:Y:S01]  /*5510*/  STG.E.U8 desc[UR36][R8.64], R4 ;  /* 0x0000000408007986 */ /* 0x0001e2000c101124 */
[----:B------:R-:W-:Y:S05]  /*5520*/  BRA `(.L_x_20439) ;  /* 0x0000000400807947 */ /* 0x000fea0003800000 */
.L_x_20447:
        /* <DEDUP_REMOVED lines=21> */
.L_x_20457:
[----:B------:R-:W-:Y:S02]  /*5680*/  IMAD.MOV.U32 R4, RZ, RZ, R22 ;  /* 0x000000ffff047224 */ /* 0x000fe400078e0016 */
[----:B------:R-:W-:-:S05]  /*5690*/  IMAD.MOV.U32 R5, RZ, RZ, RZ ;  /* 0x000000ffff057224 */ /* 0x000fca00078e00ff */
[----:B------:R0:W-:Y:S01]  /*56a0*/  STG.E.64 desc[UR36][R8.64], R4 ;  /* 0x0000000408007986 */ /* 0x0001e2000c101b24 */
[----:B------:R-:W-:Y:S05]  /*56b0*/  BRA `(.L_x_20439) ;  /* 0x00000004001c7947 */ /* 0x000fea0003800000 */
.L_x_20456:
[----:B------:R0:W-:Y:S01]  /*56c0*/  STG.E desc[UR36][R8.64], R22 ;  /* 0x0000001608007986 */ /* 0x0001e2000c101924 */
[----:B------:R-:W-:Y:S05]  /*56d0*/  BRA `(.L_x_20439) ;  /* 0x0000000400147947 */ /* 0x000fea0003800000 */
.L_x_20446:
        /* <DEDUP_REMOVED lines=8> */
.L_x_20459:
[----:B------:R-:W0:Y:S01]  /*5760*/  I2F.F64.S16 R4, R22 ;  /* 0x0000001600047312 */ /* 0x000e220000101c00 */
[----:B------:R-:W-:-:S05]  /*5770*/  CS2R R6, SRZ ;  /* 0x0000000000067805 */ /* 0x000fca000001ff00 */
[----:B0-----:R0:W-:Y:S01]  /*5780*/  STG.E.128 desc[UR36][R8.64], R4 ;  /* 0x0000000408007986 */ /* 0x0011e2000c101d24 */
[----:B------:R-:W-:Y:S05]  /*5790*/  BRA `(.L_x_20439) ;  /* 0x0000000000e47947 */ /* 0x000fea0003800000 */
.L_x_20458:
[----:B------:R-:W-:-:S13]  /*57a0*/  ISETP.NE.AND P0, PT, R0, 0xf, PT ;  /* 0x0000000f0000780c */ /* 0x000fda0003f05270 */
[----:B------:R-:W-:Y:S05]  /*57b0*/  @!P0 BRA `(.L_x_20460) ;  /* 0x0000000000d08947 */ /* 0x000fea0003800000 */
[----:B------:R-:W-:-:S13]  /*57c0*/  ISETP.NE.AND P0, PT, R0, 0x17, PT ;  /* 0x000000170000780c */ /* 0x000fda0003f05270 */
[----:B------:R-:W-:Y:S05]  /*57d0*/  @!P0 BRA `(.L_x_20461) ;  /* 0x0000000000848947 */ /* 0x000fea0003800000 */
[----:B------:R-:W-:-:S13]  /*57e0*/  ISETP.NE.AND P0, PT, R0, 0x18, PT ;  /* 0x000000180000780c */ /* 0x000fda0003f05270 */
[----:B------:R-:W-:Y:S05]  /*57f0*/  @!P0 BRA `(.L_x_20462) ;  /* 0x0000000000448947 */ /* 0x000fea0003800000 */
.L_x_20438:
        /* <DEDUP_REMOVED lines=16> */
.L_x_20463:
[----:B------:R-:W-:Y:S05]  /*5900*/  BRA `(.L_x_20439) ;  /* 0x0000000000887947 */ /* 0x000fea0003800000 */
.L_x_20462:
        /* <DEDUP_REMOVED lines=11> */
.L_x_20465:
[----:B------:R-:W-:Y:S05]  /*59c0*/  BSYNC.RECONVERGENT B0 ;  /* 0x0000000000007941 */ /* 0x000fea0003800200 */
.L_x_20464:
[----:B------:R1:W-:Y:S01]  /*59d0*/  STG.E.U8 desc[UR36][R8.64], R3 ;  /* 0x0000000308007986 */ /* 0x0003e2000c101124 */
[----:B------:R-:W-:Y:S05]  /*59e0*/  BRA `(.L_x_20439) ;  /* 0x0000000000507947 */ /* 0x000fea0003800000 */
.L_x_20461:
        /* <DEDUP_REMOVED lines=12> */
.L_x_20466:
[----:B------:R-:W-:Y:S01]  /*5ab0*/  IMAD.MOV.U32 R3, RZ, RZ, 0x7f ;  /* 0x0000007fff037424 */ /* 0x000fe200078e00ff */
[----:B------:R-:W-:-:S04]  /*5ac0*/  ISETP.GT.U32.AND P0, PT, R5, 0x7f800000, PT ;  /* 0x7f8000000500780c */ /* 0x000fc80003f04070 */
[----:B------:R-:W-:-:S05]  /*5ad0*/  SEL R3, R3, 0x7c, P0 ;  /* 0x0000007c03037807 */ /* 0x000fca0000000000 */
[----:B------:R2:W-:Y:S01]  /*5ae0*/  STG.E.U8 desc[UR36][R8.64], R3 ;  /* 0x0000000308007986 */ /* 0x0005e2000c101124 */
[----:B------:R-:W-:Y:S05]  /*5af0*/  BRA `(.L_x_20439) ;  /* 0x00000000000c7947 */ /* 0x000fea0003800000 */
.L_x_20460:
[----:B------:R-:W0:Y:S02]  /*5b00*/  I2F.S16 R0, R22 ;  /* 0x0000001600007306 */ /* 0x000e240000101400 */
[----:B0-----:R-:W-:-:S05]  /*5b10*/  F2FP.BF16.F32.PACK_AB R0, RZ, R0 ;  /* 0x00000000ff00723e */ /* 0x001fca00000010ff */
[----:B------:R0:W-:Y:S02]  /*5b20*/  STG.E.U16 desc[UR36][R8.64], R0 ;  /* 0x0000000008007986 */ /* 0x0001e4000c101524 */
.L_x_20439:
[----:B------:R-:W-:Y:S05]  /*5b30*/  BSYNC.RECONVERGENT B6 ;  /* 0x0000000000067941 */ /* 0x000fea0003800200 */
.L_x_20433:
[----:B------:R-:W-:-:S07]  /*5b40*/  VIADD R2, R2, 0x80 ;  /* 0x0000008002027836 */ /* 0x000fce0000000000 */
.L_x_20396:
[----:B------:R-:W-:-:S13]  /*5b50*/  ISETP.GE.AND P0, PT, R2, R19, PT ;  /* 0x000000130200720c */ /* 0x000fda0003f06270 */
[----:B------:R-:W-:Y:S05]  /*5b60*/  @P0 BREAK.RELIABLE B7 ;  /* 0x0000000000070942 */ /* 0x000fea0003800100 */
[----:B------:R-:W-:Y:S05]  /*5b70*/  @P0 BRA `(.L_x_20432) ;  /* 0x0000000c006c0947 */ /* 0x000fea0003800000 */
[----:B------:R-:W-:Y:S05]  /*5b80*/  BSYNC.RELIABLE B7 ;  /* 0x0000000000077941 */ /* 0x000fea0003800100 */
.L_x_20395:
        /* <DEDUP_REMOVED lines=21> */
.L_x_20471:
[----:B------:R0:W-:Y:S01]  /*5ce0*/  STG.E.U8 desc[UR36][R8.64], R18 ;  /* 0x0000001208007986 */ /* 0x0001e2000c101124 */
[----:B------:R-:W-:Y:S05]  /*5cf0*/  BRA `(.L_x_20473) ;  /* 0x0000000c00047947 */ /* 0x000fea0003800000 */
.L_x_20470:
        /* <DEDUP_REMOVED lines=10> */
.L_x_20475:
[----:B------:R0:W-:Y:S01]  /*5da0*/  STG.E desc[UR36][R8.64], R18 ;  /* 0x0000001208007986 */ /* 0x0001e2000c101924 */
[----:B------:R-:W-:Y:S05]  /*5db0*/  BRA `(.L_x_20473) ;  /* 0x0000000800d47947 */ /* 0x000fea0003800000 */
.L_x_20474:
[----:B------:R0:W-:Y:S01]  /*5dc0*/  STG.E.U16 desc[UR36][R8.64], R18 ;  /* 0x0000001208007986 */ /* 0x0001e2000c101524 */
[----:B------:R-:W-:Y:S05]  /*5dd0*/  BRA `(.L_x_20473) ;  /* 0x0000000800cc7947 */ /* 0x000fea0003800000 */
.L_x_20469:
        /* <DEDUP_REMOVED lines=9> */
.L_x_20477:
[----:B------:R-:W0:Y:S02]  /*5e70*/  I2F.S16 R0, R18 ;  /* 0x0000001200007306 */ /* 0x000e240000101400 */
[----:B0-----:R-:W-:-:S05]  /*5e80*/  F2FP.F16.F32.PACK_AB R0, RZ, R0 ;  /* 0x00000000ff00723e */ /* 0x001fca00000000ff */
[----:B------:R0:W-:Y:S01]  /*5e90*/  STG.E.U16 desc[UR36][R8.64], R0 ;  /* 0x0000000008007986 */ /* 0x0001e2000c101524 */
[----:B------:R-:W-:Y:S05]  /*5ea0*/  BRA `(.L_x_20473) ;  /* 0x0000000800987947 */ /* 0x000fea0003800000 */
.L_x_20476:
        /* <DEDUP_REMOVED lines=10> */
.L_x_20479:
[----:B------:R-:W0:Y:S02]  /*5f50*/  I2F.S16 R18, R18 ;  /* 0x0000001200127306 */ /* 0x000e240000101400 */
[----:B0-----:R-:W-:-:S04]  /*5f60*/  F2FP.F16.F32.PACK_AB R3, RZ, R18 ;  /* 0x00000012ff03723e */ /* 0x001fc800000000ff */
[----:B------:R-:W-:-:S05]  /*5f70*/  PRMT R3, R3, 0x5410, RZ ;  /* 0x0000541003037816 */ /* 0x000fca00000000ff */
[----:B------:R0:W-:Y:S01]  /*5f80*/  STG.E desc[UR36][R8.64], R3 ;  /* 0x0000000308007986 */ /* 0x0001e2000c101924 */
[----:B------:R-:W-:Y:S05]  /*5f90*/  BRA `(.L_x_20473) ;  /* 0x00000008005c7947 */ /* 0x000fea0003800000 */
.L_x_20478:
[----:B------:R-:W0:Y:S02]  /*5fa0*/  I2F.F64.S16 R4, R18 ;  /* 0x0000001200047312 */ /* 0x000e240000101c00 */
[----:B0-----:R0:W-:Y:S01]  /*5fb0*/  STG.E.64 desc[UR36][R8.64], R4 ;  /* 0x0000000408007986 */ /* 0x0011e2000c101b24 */
[----:B------:R-:W-:Y:S05]  /*5fc0*/  BRA `(.L_x_20473) ;  /* 0x0000000800507947 */ /* 0x000fea0003800000 */
.L_x_20468:
        /* <DEDUP_REMOVED lines=12> */
.L_x_20483:
        /* <DEDUP_REMOVED lines=16> */
.L_x_20486:
[----:B------:R-:W-:-:S07]  /*6190*/  PRMT R4, R0, 0x7610, R4 ;  /* 0x0000761000047816 */ /* 0x000fce0000000004 */
.L_x_20485:
[----:B------:R-:W-:Y:S05]  /*61a0*/  BSYNC.RECONVERGENT B0 ;  /* 0x0000000000007941 */ /* 0x000fea0003800200 */
.L_x_20484:
[----:B------:R0:W-:Y:S01]  /*61b0*/  STG.E.U8 desc[UR36][R8.64], R4 ;  /* 0x0000000408007986 */ /* 0x0001e2000c101124 */
[----:B------:R-:W-:Y:S05]  /*61c0*/  BRA `(.L_x_20473) ;  /* 0x0000000400d07947 */ /* 0x000fea0003800000 */
.L_x_20482:
        /* <DEDUP_REMOVED lines=16> */
.L_x_20489:
[----:B------:R-:W-:-:S07]  /*62d0*/  PRMT R4, R0, 0x7610, R4 ;  /* 0x0000761000047816 */ /* 0x000fce0000000004 */
.L_x_20488:
[----:B------:R-:W-:Y:S05]  /*62e0*/  BSYNC.RECONVERGENT B0 ;  /* 0x0000000000007941 */ /* 0x000fea0003800200 */
.L_x_20487:
[----:B------:R0:W-:Y:S01]  /*62f0*/  STG.E.U8 desc[UR36][R8.64], R4 ;  /* 0x0000000408007986 */ /* 0x0001e2000c101124 */
[----:B------:R-:W-:Y:S05]  /*6300*/  BRA `(.L_x_20473) ;  /* 0x0000000400807947 */ /* 0x000fea0003800000 */
.L_x_20481:
        /* <DEDUP_REMOVED lines=21> */
.L_x_20491:
[----:B------:R-:W-:Y:S02]  /*6460*/  IMAD.MOV.U32 R4, RZ, RZ, R18 ;  /* 0x000000ffff047224 */ /* 0x000fe400078e0012 */
[----:B------:R-:W-:-:S05]  /*6470*/  IMAD.MOV.U32 R5, RZ, RZ, RZ ;  /* 0x000000ffff057224 */ /* 0x000fca00078e00ff */
[----:B------:R0:W-:Y:S01]  /*6480*/  STG.E.64 desc[UR36][R8.64], R4 ;  /* 0x0000000408007986 */ /* 0x0001e2000c101b24 */
[----:B------:R-:W-:Y:S05]  /*6490*/  BRA `(.L_x_20473) ;  /* 0x00000004001c7947 */ /* 0x000fea0003800000 */
.L_x_20490:
[----:B------:R0:W-:Y:S01]  /*64a0*/  STG.E desc[UR36][R8.64], R18 ;  /* 0x0000001208007986 */ /* 0x0001e2000c101924 */
[----:B------:R-:W-:Y:S05]  /*64b0*/  BRA `(.L_x_20473) ;  /* 0x0000000400147947 */ /* 0x000fea0003800000 */
.L_x_20480:
        /* <DEDUP_REMOVED lines=8> */
.L_x_20493:
[----:B------:R-:W0:Y:S01]  /*6540*/  I2F.F64.S16 R4, R18 ;  /* 0x0000001200047312 */ /* 0x000e220000101c00 */
[----:B------:R-:W-:-:S05]  /*6550*/  CS2R R6, SRZ ;  /* 0x0000000000067805 */ /* 0x000fca000001ff00 */
[----:B0-----:R0:W-:Y:S01]  /*6560*/  STG.E.128 desc[UR36][R8.64], R4 ;  /* 0x0000000408007986 */ /* 0x0011e2000c101d24 */
[----:B------:R-:W-:Y:S05]  /*6570*/  BRA `(.L_x_20473) ;  /* 0x0000000000e47947 */ /* 0x000fea0003800000 */
.L_x_20492:
[----:B------:R-:W-:-:S13]  /*6580*/  ISETP.NE.AND P0, PT, R0, 0xf, PT ;  /* 0x0000000f0000780c */ /* 0x000fda0003f05270 */
[----:B------:R-:W-:Y:S05]  /*6590*/  @!P0 BRA `(.L_x_20494) ;  /* 0x0000000000d08947 */ /* 0x000fea0003800000 */
[----:B------:R-:W-:-:S13]  /*65a0*/  ISETP.NE.AND P0, PT, R0, 0x17, PT ;  /* 0x000000170000780c */ /* 0x000fda0003f05270 */
[----:B------:R-:W-:Y:S05]  /*65b0*/  @!P0 BRA `(.L_x_20495) ;  /* 0x0000000000848947 */ /* 0x000fea0003800000 */
[----:B------:R-:W-:-:S13]  /*65c0*/  ISETP.NE.AND P0, PT, R0, 0x18, PT ;  /* 0x000000180000780c */ /* 0x000fda0003f05270 */
[----:B------:R-:W-:Y:S05]  /*65d0*/  @!P0 BRA `(.L_x_20496) ;  /* 0x0000000000448947 */ /* 0x000fea0003800000 */
.L_x_20472:
        /* <DEDUP_REMOVED lines=16> */
.L_x_20497:
[----:B------:R-:W-:Y:S05]  /*66e0*/  BRA `(.L_x_20473) ;  /* 0x0000000000887947 */ /* 0x000fea0003800000 */
.L_x_20496:
        /* <DEDUP_REMOVED lines=11> */
.L_x_20499:
[----:B------:R-:W-:Y:S05]  /*67a0*/  BSYNC.RECONVERGENT B0 ;  /* 0x0000000000007941 */ /* 0x000fea0003800200 */
.L_x_20498:
[----:B------:R1:W-:Y:S01]  /*67b0*/  STG.E.U8 desc[UR36][R8.64], R3 ;  /* 0x0000000308007986 */ /* 0x0003e2000c101124 */
[----:B------:R-:W-:Y:S05]  /*67c0*/  BRA `(.L_x_20473) ;  /* 0x0000000000507947 */ /* 0x000fea0003800000 */
.L_x_20495:
        /* <DEDUP_REMOVED lines=12> */
.L_x_20500:
[----:B------:R-:W-:Y:S01]  /*6890*/  IMAD.MOV.U32 R3, RZ, RZ, 0x7f ;  /* 0x0000007fff037424 */ /* 0x000fe200078e00ff */
[----:B------:R-:W-:-:S04]  /*68a0*/  ISETP.GT.U32.AND P0, PT, R5, 0x7f800000, PT ;  /* 0x7f8000000500780c */ /* 0x000fc80003f04070 */
[----:B------:R-:W-:-:S05]  /*68b0*/  SEL R3, R3, 0x7c, P0 ;  /* 0x0000007c03037807 */ /* 0x000fca0000000000 */
[----:B------:R2:W-:Y:S01]  /*68c0*/  STG.E.U8 desc[UR36][R8.64], R3 ;  /* 0x0000000308007986 */ /* 0x0005e2000c101124 */
[----:B------:R-:W-:Y:S05]  /*68d0*/  BRA `(.L_x_20473) ;  /* 0x00000000000c7947 */ /* 0x000fea0003800000 */
.L_x_20494:
[----:B------:R-:W0:Y:S02]  /*68e0*/  I2F.S16 R0, R18 ;  /* 0x0000001200007306 */ /* 0x000e240000101400 */
[----:B0-----:R-:W-:-:S05]  /*68f0*/  F2FP.BF16.F32.PACK_AB R0, RZ, R0 ;  /* 0x00000000ff00723e */ /* 0x001fca00000010ff */
[----:B------:R0:W-:Y:S02]  /*6900*/  STG.E.U16 desc[UR36][R8.64], R0 ;  /* 0x0000000008007986 */ /* 0x0001e4000c101524 */
.L_x_20473:
[----:B------:R-:W-:Y:S05]  /*6910*/  BSYNC.RECONVERGENT B6 ;  /* 0x0000000000067941 */ /* 0x000fea0003800200 */
.L_x_20467:
[----:B------:R-:W-:-:S07]  /*6920*/  VIADD R2, R2, 0x80 ;  /* 0x0000008002027836 */ /* 0x000fce0000000000 */
.L_x_20432:
[----:B------:R-:W-:Y:S05]  /*6930*/  BSYNC.RECONVERGENT B8 ;  /* 0x0000000000087941 */ /* 0x000fea0003800200 */
.L_x_20394:
        /* <DEDUP_REMOVED lines=21> */
.L_x_20504:
[----:B------:R-:W-:Y:S01]  /*6a90*/  STG.E.U8 desc[UR36][R2.64], R16 ;  /* 0x0000001002007986 */ /* 0x000fe2000c101124 */
[----:B------:R-:W-:Y:S05]  /*6aa0*/  EXIT ;  /* 0x000000000000794d */ /* 0x000fea0003800000 */
.L_x_20503:
        /* <DEDUP_REMOVED lines=9> */
.L_x_20507:
[----:B------:R-:W-:Y:S01]  /*6b40*/  STG.E desc[UR36][R2.64], R16 ;  /* 0x0000001002007986 */ /* 0x000fe2000c101924 */
[----:B------:R-:W-:Y:S05]  /*6b50*/  EXIT ;  /* 0x000000000000794d */ /* 0x000fea0003800000 */
.L_x_20506:
[----:B------:R-:W-:Y:S01]  /*6b60*/  STG.E.U16 desc[UR36][R2.64], R16 ;  /* 0x0000001002007986 */ /* 0x000fe2000c101524 */
[----:B------:R-:W-:Y:S05]  /*6b70*/  EXIT ;  /* 0x000000000000794d */ /* 0x000fea0003800000 */
.L_x_20502:
        /* <DEDUP_REMOVED lines=9> */
.L_x_20509:
[----:B------:R-:W0:Y:S02]  /*6c10*/  I2F.S16 R0, R16 ;  /* 0x0000001000007306 */ /* 0x000e240000101400 */
[----:B0-----:R-:W-:-:S05]  /*6c20*/  F2FP.F16.F32.PACK_AB R0, RZ, R0 ;  /* 0x00000000ff00723e */ /* 0x001fca00000000ff */
[----:B------:R-:W-:Y:S01]  /*6c30*/  STG.E.U16 desc[UR36][R2.64], R0 ;  /* 0x0000000002007986 */ /* 0x000fe2000c101524 */
[----:B------:R-:W-:Y:S05]  /*6c40*/  EXIT ;  /* 0x000000000000794d */ /* 0x000fea0003800000 */
.L_x_20508:
        /* <DEDUP_REMOVED lines=10> */
.L_x_20511:
[----:B------:R-:W0:Y:S02]  /*6cf0*/  I2F.S16 R16, R16 ;  /* 0x0000001000107306 */ /* 0x000e240000101400 */
[----:B0-----:R-:W-:-:S04]  /*6d00*/  F2FP.F16.F32.PACK_AB R5, RZ, R16 ;  /* 0x00000010ff05723e */ /* 0x001fc800000000ff */
[----:B------:R-:W-:-:S05]  /*6d10*/  PRMT R5, R5, 0x5410, RZ ;  /* 0x0000541005057816 */ /* 0x000fca00000000ff */
[----:B------:R-:W-:Y:S01]  /*6d20*/  STG.E desc[UR36][R2.64], R5 ;  /* 0x0000000502007986 */ /* 0x000fe2000c101924 */
[----:B------:R-:W-:Y:S05]  /*6d30*/  EXIT ;  /* 0x000000000000794d */ /* 0x000fea0003800000 */
.L_x_20510:
[----:B------:R-:W0:Y:S02]  /*6d40*/  I2F.F64.S16 R16, R16 ;  /* 0x0000001000107312 */ /* 0x000e240000101c00 */
[----:B0-----:R-:W-:Y:S01]  /*6d50*/  STG.E.64 desc[UR36][R2.64], R16 ;  /* 0x0000001002007986 */ /* 0x001fe2000c101b24 */
[----:B------:R-:W-:Y:S05]  /*6d60*/  EXIT ;  /* 0x000000000000794d */ /* 0x000fea0003800000 */
.L_x_20501:
        /* <DEDUP_REMOVED lines=12> */
.L_x_20515:
        /* <DEDUP_REMOVED lines=17> */
.L_x_20517:
[----:B------:R-:W-:Y:S05]  /*6f40*/  BSYNC.RECONVERGENT B0 ;  /* 0x0000000000007941 */ /* 0x000fea0003800200 */
.L_x_20516:
[----:B------:R-:W-:Y:S01]  /*6f50*/  STG.E.U8 desc[UR36][R2.64], R0 ;  /* 0x0000000002007986 */ /* 0x000fe2000c101124 */
[----:B------:R-:W-:Y:S05]  /*6f60*/  EXIT ;  /* 0x000000000000794d */ /* 0x000fea0003800000 */
.L_x_20514:
        /* <DEDUP_REMOVED lines=17> */
.L_x_20519:
[----:B------:R-:W-:Y:S05]  /*7080*/  BSYNC.RECONVERGENT B0 ;  /* 0x0000000000007941 */ /* 0x000fea0003800200 */
.L_x_20518:
[----:B------:R-:W-:Y:S01]  /*7090*/  STG.E.U8 desc[UR36][R2.64], R0 ;  /* 0x0000000002007986 */ /* 0x000fe2000c101124 */
[----:B------:R-:W-:Y:S05]  /*70a0*/  EXIT ;  /* 0x000000000000794d */ /* 0x000fea0003800000 */
.L_x_20513:
        /* <DEDUP_REMOVED lines=21> */
.L_x_20521:
[----:B------:R-:W-:-:S05]  /*7200*/  IMAD.MOV.U32 R17, RZ, RZ, RZ ;  /* 0x000000ffff117224 */ /* 0x000fca00078e00ff */
[----:B------:R-:W-:Y:S01]  /*7210*/  STG.E.64 desc[UR36][R2.64], R16 ;  /* 0x0000001002007986 */ /* 0x000fe2000c101b24 */
[----:B------:R-:W-:Y:S05]  /*7220*/  EXIT ;  /* 0x000000000000794d */ /* 0x000fea0003800000 */
.L_x_20520:
[----:B------:R-:W-:Y:S01]  /*7230*/  STG.E desc[UR36][R2.64], R16 ;  /* 0x0000001002007986 */ /* 0x000fe2000c101924 */
[----:B------:R-:W-:Y:S05]  /*7240*/  EXIT ;  /* 0x000000000000794d */ /* 0x000fea0003800000 */
.L_x_20512:
        /* <DEDUP_REMOVED lines=8> */
.L_x_20523:
[----:B------:R-:W0:Y:S01]  /*72d0*/  I2F.F64.S16 R16, R16 ;  /* 0x0000001000107312 */ /* 0x000e220000101c00 */
[----:B------:R-:W-:-:S05]  /*72e0*/  CS2R R18, SRZ ;  /* 0x0000000000127805 */ /* 0x000fca000001ff00 */
[----:B0-----:R-:W-:Y:S01]  /*72f0*/  STG.E.128 desc[UR36][R2.64], R16 ;  /* 0x0000001002007986 */ /* 0x001fe2000c101d24 */
[----:B------:R-:W-:Y:S05]  /*7300*/  EXIT ;  /* 0x000000000000794d */ /* 0x000fea0003800000 */
.L_x_20522:
[----:B------:R-:W-:-:S13]  /*7310*/  ISETP.NE.AND P0, PT, R0, 0xf, PT ;  /* 0x0000000f0000780c */ /* 0x000fda0003f05270 */
[----:B------:R-:W-:Y:S05]  /*7320*/  @!P0 BRA `(.L_x_20524) ;  /* 0x0000000000d48947 */ /* 0x000fea0003800000 */
[----:B------:R-:W-:-:S13]  /*7330*/  ISETP.NE.AND P0, PT, R0, 0x17, PT ;  /* 0x000000170000780c */ /* 0x000fda0003f05270 */
[----:B------:R-:W-:Y:S05]  /*7340*/  @!P0 BRA `(.L_x_20525) ;  /* 0x0000000000848947 */ /* 0x000fea0003800000 */
[----:B------:R-:W-:-:S13]  /*7350*/  ISETP.NE.AND P0, PT, R0, 0x18, PT ;  /* 0x000000180000780c */ /* 0x000fda0003f05270 */
[----:B------:R-:W-:Y:S05]  /*7360*/  @!P0 BRA `(.L_x_20526) ;  /* 0x0000000000448947 */ /* 0x000fea0003800000 */
.L_x_20505:
        /* <DEDUP_REMOVED lines=16> */
.L_x_20527:
[----:B------:R-:W-:Y:S05]  /*7470*/  EXIT ;  /* 0x000000000000794d */ /* 0x000fea0003800000 */
.L_x_20526:
        /* <DEDUP_REMOVED lines=11> */
.L_x_20529:
[----:B------:R-:W-:Y:S05]  /*7530*/  BSYNC.RECONVERGENT B0 ;  /* 0x0000000000007941 */ /* 0x000fea0003800200 */
.L_x_20528:
[----:B------:R-:W-:Y:S01]  /*7540*/  STG.E.U8 desc[UR36][R2.64], R5 ;  /* 0x0000000502007986 */ /* 0x000fe2000c101124 */
[----:B------:R-:W-:Y:S05]  /*7550*/  EXIT ;  /* 0x000000000000794d */ /* 0x000fea0003800000 */
.L_x_20525:
        /* <DEDUP_REMOVED lines=13> */
.L_x_20530:
[----:B------:R-:W-:Y:S01]  /*7630*/  IMAD.MOV.U32 R5, RZ, RZ, 0x7f ;  /* 0x0000007fff057424 */ /* 0x000fe200078e00ff */
[----:B------:R-:W-:-:S04]  /*7640*/  ISETP.GT.U32.AND P0, PT, R7, 0x7f800000, PT ;  /* 0x7f8000000700780c */ /* 0x000fc80003f04070 */
[----:B------:R-:W-:-:S05]  /*7650*/  SEL R5, R5, 0x7c, P0 ;  /* 0x0000007c05057807 */ /* 0x000fca0000000000 */
[----:B------:R-:W-:Y:S01]  /*7660*/  STG.E.U8 desc[UR36][R2.64], R5 ;  /* 0x0000000502007986 */ /* 0x000fe2000c101124 */
[----:B------:R-:W-:Y:S05]  /*7670*/  EXIT ;  /* 0x000000000000794d */ /* 0x000fea0003800000 */
.L_x_20524:
[----:B------:R-:W0:Y:S02]  /*7680*/  I2F.S16 R0, R16 ;  /* 0x0000001000007306 */ /* 0x000e240000101400 */
[----:B0-----:R-:W-:-:S05]  /*7690*/  F2FP.BF16.F32.PACK_AB R0, RZ, R0 ;  /* 0x00000000ff00723e */ /* 0x001fca00000010ff */
[----:B------:R-:W-:Y:S01]  /*76a0*/  STG.E.U16 desc[UR36][R2.64], R0 ;  /* 0x0000000002007986 */ /* 0x000fe2000c101524 */
[----:B------:R-:W-:Y:S05]  /*76b0*/  EXIT ;  /* 0x000000000000794d */ /* 0x000fea0003800000 */
.L_x_20531:
        /* <DEDUP_REMOVED lines=12> */
.L_x_23835:


//--------------------- .text._ZN2at6native18elementwise_kernelILi128ELi4EZNS0_22gpu_kernel_impl_nocastIZZZNS0_23logical_not_kernel_cudaERNS_18TensorIteratorBaseEENKUlvE0_clEvENKUlvE4_clEvEUldE_EEvS4_RKT_EUliE_EEviT1_ --------------------------
	.section	.text._ZN2at6native18elementwise_kernelILi128ELi4EZNS0_22gpu_kernel_impl_nocastIZZZNS0_23logical_not_kernel_cudaERNS_18TensorIteratorBaseEENKUlvE0_clEvENKUlvE4_clEvEUldE_EEvS4_RKT_EUliE_EEviT1_,"ax",@progbits
	.align	128
        .global         _ZN2at6native18elementwise_kernelILi128ELi4EZNS0_22gpu_kernel_impl_nocastIZZZNS0_23logical_not_kernel_cudaERNS_18TensorIteratorBaseEENKUlvE0_clEvENKUlvE4_clEvEUldE_EEvS4_RKT_EUliE_EEviT1_
        .type           _ZN2at6native18elementwise_kernelILi128ELi4EZNS0_22gpu_kernel_impl_nocastIZZZNS0_23logical_not_kernel_cudaERNS_18TensorIteratorBaseEENKUlvE0_clEvENKUlvE4_clEvEUldE_EEvS4_RKT_EUliE_EEviT1_,@function
        .size           _ZN2at6native18elementwise_kernelILi128ELi4EZNS0_22gpu_kernel_impl_nocastIZZZNS0_23logical_not_kernel_cudaERNS_18TensorIteratorBaseEENKUlvE0_clEvENKUlvE4_clEvEUldE_EEvS4_RKT_EUliE_EEviT1_,(.L_x_23836 - _ZN2at6native18elementwise_kernelILi128ELi4EZNS0_22gpu_kernel_impl_nocastIZZZNS0_23logical_not_kernel_cudaERNS_18TensorIteratorBaseEENKUlvE0_clEvENKUlvE4_clEvEUldE_EEvS4_RKT_EUliE_EEviT1_)
        .other          _ZN2at6native18elementwise_kernelILi128ELi4EZNS0_22gpu_kernel_impl_nocastIZZZNS0_23logical_not_kernel_cudaERNS_18TensorIteratorBaseEENKUlvE0_clEvENKUlvE4_clEvEUldE_EEvS4_RKT_EUliE_EEviT1_,@"STO_CUDA_ENTRY STV_DEFAULT"
_ZN2at6native18elementwise_kernelILi128ELi4EZNS0_22gpu_kernel_impl_nocastIZZZNS0_23logical_not_kernel_cudaERNS_18TensorIteratorBaseEENKUlvE0_clEvENKUlvE4_clEvEUldE_EEvS4_RKT_EUliE_EEviT1_:
.text._ZN2at6native18elementwise_kernelILi128ELi4EZNS0_22gpu_kernel_impl_nocastIZZZNS0_23logical_not_kernel_cudaERNS_18TensorIteratorBaseEENKUlvE0_clEvENKUlvE4_clEvEUldE_EEvS4_RKT_EUliE_EEviT1_:
        /* <DEDUP_REMOVED lines=17> */
[----:B------:R-:W-:Y:S01]  /*0110*/  IADD3 R3, PT, PT, R3, 0x80, RZ ;  /* 0x0000008003037810 */ /* 0x000fe20007ffe0ff */
[----:B--2---:R-:W-:-:S06]  /*0120*/  DSETP.NEU.AND P0, PT, R4, RZ, PT ;  /* 0x000000ff0400722a */ /* 0x004fcc0003f0d000 */
[----:B------:R-:W-:Y:S02]  /*0130*/  SEL R9, RZ, 0x1, P0 ;  /* 0x00000001ff097807 */ /* 0x000fe40000000000 */
[----:B------:R-:W-:-:S03]  /*0140*/  ISETP.GE.AND P0, PT, R3, UR4, PT ;  /* 0x0000000403007c0c */ /* 0x000fc6000bf06270 */
[----:B0-----:R0:W-:Y:S10]  /*0150*/  STG.E.U8 desc[UR6][R6.64], R9 ;  /* 0x0000000906007986 */ /* 0x0011f4000c101106 */
[----:B------:R-:W-:Y:S05]  /*0160*/  @P0 BREAK.RELIABLE B1 ;  /* 0x0000000000010942 */ /* 0x000fea0003800100 */
[----:B------:R-:W-:Y:S05]  /*0170*/  @P0 BRA `(.L_x_20536) ;  /* 0x0000000000480947 */ /* 0x000fea0003800000 */
[----:B------:R-:W1:Y:S02]  /*0180*/  LDC.64 R4, c[0x0][0x588] ;  /* 0x00016200ff047b82 */ /* 0x000e640000000a00 */
[----:B-1----:R-:W2:Y:S06]  /*0190*/  LDG.E.64 R4, desc[UR6][R4.64] ;  /* 0x0000000604047981 */ /* 0x002eac000c1e1b00 */
[----:B0-----:R-:W0:Y:S01]  /*01a0*/  LDC.64 R6, c[0x0][0x580] ;  /* 0x00016000ff067b82 */ /* 0x001e220000000a00 */
[----:B------:R-:W-:Y:S01]  /*01b0*/  IADD3 R3, PT, PT, R3, 0x80, RZ ;  /* 0x0000008003037810 */ /* 0x000fe20007ffe0ff */
[----:B--2---:R-:W-:-:S06]  /*01c0*/  DSETP.NEU.AND P0, PT, R4, RZ, PT ;  /* 0x000000ff0400722a */ /* 0x004fcc0003f0d000 */
[----:B------:R-:W-:-:S05]  /*01d0*/  SEL R9, RZ, 0x1, P0 ;  /* 0x00000001ff097807 */ /* 0x000fca0000000000 */
[----:B0-----:R0:W-:Y:S03]  /*01e0*/  STG.E.U8 desc[UR6][R6.64], R9 ;  /* 0x0000000906007986 */ /* 0x0011e6000c101106 */
.L_x_20535:
[----:B------:R-:W-:-:S13]  /*01f0*/  ISETP.GE.AND P0, PT, R3, UR4, PT ;  /* 0x0000000403007c0c */ /* 0x000fda000bf06270 */
[----:B------:R-:W-:Y:S05]  /*0200*/  @P0 BREAK.RELIABLE B1 ;  /* 0x0000000000010942 */ /* 0x000fea0003800100 */
[----:B------:R-:W-:Y:S05]  /*0210*/  @P0 BRA `(.L_x_20536) ;  /* 0x0000000000200947 */ /* 0x000fea0003800000 */
[----:B------:R-:W-:Y:S05]  /*0220*/  BSYNC.RELIABLE B1 ;  /* 0x0000000000017941 */ /* 0x000fea0003800100 */
.L_x_20534:
[----:B------:R-:W1:Y:S02]  /*0230*/  LDC.64 R4, c[0x0][0x588] ;  /* 0x00016200ff047b82 */ /* 0x000e640000000a00 */
[----:B-1----:R-:W2:Y:S06]  /*0240*/  LDG.E.64 R4, desc[UR6][R4.64] ;  /* 0x0000000604047981 */ /* 0x002eac000c1e1b00 */
[----:B0-----:R-:W0:Y:S01]  /*0250*/  LDC.64 R6, c[0x0][0x580] ;  /* 0x00016000ff067b82 */ /* 0x001e220000000a00 */
[----:B------:R-:W-:Y:S01]  /*0260*/  IADD3 R3, PT, PT, R3, 0x80, RZ ;  /* 0x0000008003037810 */ /* 0x000fe20007ffe0ff */
[----:B--2---:R-:W-:-:S06]  /*0270*/  DSETP.NEU.AND P0, PT, R4, RZ, PT ;  /* 0x000000ff0400722a */ /* 0x004fcc0003f0d000 */
[----:B------:R-:W-:-:S05]  /*0280*/  SEL R9, RZ, 0x1, P0 ;  /* 0x00000001ff097807 */ /* 0x000fca0000000000 */
[----:B0-----:R1:W-:Y:S03]  /*0290*/  STG.E.U8 desc[UR6][R6.64], R9 ;  /* 0x0000000906007986 */ /* 0x0013e6000c101106 */
.L_x_20536:
[----:B------:R-:W-:Y:S05]  /*02a0*/  BSYNC.RECONVERGENT B0 ;  /* 0x0000000000007941 */ /* 0x000fea0003800200 */
.L_x_20533:
[----:B------:R-:W-:Y:S05]  /*02b0*/  WARPSYNC.ALL ;  /* 0x0000000000007948 */ /* 0x000fea0003800000 */
[----:B------:R-:W-:-:S13]  /*02c0*/  ISETP.GE.AND P0, PT, R3, UR4, PT ;  /* 0x0000000403007c0c */ /* 0x000fda000bf06270 */
[----:B------:R-:W-:Y:S05]  /*02d0*/  @P0 EXIT ;  /* 0x000000000000094d */ /* 0x000fea0003800000 */
[----:B------:R-:W2:Y:S02]  /*02e0*/  LDC.64 R2, c[0x0][0x588] ;  /* 0x00016200ff027b82 */ /* 0x000ea40000000a00 */
[----:B--2---:R-:W2:Y:S06]  /*02f0*/  LDG.E.64 R2, desc[UR6][R2.64] ;  /* 0x0000000602027981 */ /* 0x004eac000c1e1b00 */
[----:B------:R-:W3:Y:S01]  /*0300*/  LDC.64 R4, c[0x0][0x580] ;  /* 0x00016000ff047b82 */ /* 0x000ee20000000a00 */
[----:B--2---:R-:W-:-:S06]  /*0310*/  DSETP.NEU.AND P0, PT, R2, RZ, PT ;  /* 0x000000ff0200722a */ /* 0x004fcc0003f0d000 */
[----:B01----:R-:W-:-:S05]  /*0320*/  SEL R7, RZ, 0x1, P0 ;  /* 0x00000001ff077807 */ /* 0x003fca0000000000 */
[----:B---3--:R-:W-:Y:S01]  /*0330*/  STG.E.U8 desc[UR6][R4.64], R7 ;  /* 0x0000000704007986 */ /* 0x008fe2000c101106 */
[----:B------:R-:W-:Y:S05]  /*0340*/  EXIT ;  /* 0x000000000000794d */ /* 0x000fea0003800000 */
.L_x_20532:
        /* <DEDUP_REMOVED lines=306> */
.L_x_20540:
[----:B------:R-:W0:Y:S02]  /*1670*/  LDCU.128 UR8, c[0x0][0x580] ;  /* 0x0000b000ff0877ac */ /* 0x000e240008000c00 */
[----:B0-----:R-:W-:-:S04]  /*1680*/  IADD3 R6, P0, PT, R4, UR10, RZ ;  /* 0x0000000a04067c10 */ /* 0x001fc8000ff1e0ff */
[----:B------:R-:W-:-:S06]  /*1690*/  IADD3.X R7, PT, PT, RZ, UR11, RZ, P0, !PT ;  /* 0x0000000bff077c10 */ /* 0x000fcc00087fe4ff */
[----:B------:R-:W2:Y:S01]  /*16a0*/  LDG.E.64 R6, desc[UR6][R6.64] ;  /* 0x0000000606067981 */ /* 0x000ea2000c1e1b00 */
[----:B------:R-:W-:Y:S02]  /*16b0*/  IADD3 R4, P1, PT, R5, UR8, RZ ;  /* 0x0000000805047c10 */ /* 0x000fe4000ff3e0ff */
[----:B------:R-:W-:Y:S02]  /*16c0*/  IADD3 R3, PT, PT, R3, 0x80, RZ ;  /* 0x0000008003037810 */ /* 0x000fe40007ffe0ff */
[----:B------:R-:W-:Y:S01]  /*16d0*/  IADD3.X R5, PT, PT, RZ, UR9, RZ, P1, !PT ;  /* 0x00000009ff057c10 */ /* 0x000fe20008ffe4ff */
[----:B--2---:R-:W-:-:S06]  /*16e0*/  DSETP.NEU.AND P0, PT, R6, RZ, PT ;  /* 0x000000ff0600722a */ /* 0x004fcc0003f0d000 */
        /* <DEDUP_REMOVED lines=303> */
.L_x_20542:
        /* <DEDUP_REMOVED lines=8> */
[----:B------:R-:W-:-:S05]  /*2a60*/  SEL R9, RZ, 0x1, P0 ;  /* 0x00000001ff097807 */ /* 0x000fca0000000000 */
[----:B------:R0:W-:Y:S03]  /*2a70*/  STG.E.U8 desc[UR6][R4.64], R9 ;  /* 0x0000000904007986 */ /* 0x0001e6000c101106 */
.L_x_20539:
[----:B------:R-:W-:-:S13]  /*2a80*/  ISETP.GE.AND P0, PT, R3, UR4, PT ;  /* 0x0000000403007c0c */ /* 0x000fda000bf06270 */
[----:B------:R-:W-:Y:S05]  /*2a90*/  @P0 BREAK.RELIABLE B1 ;  /* 0x0000000000010942 */ /* 0x000fea0003800100 */
[----:B------:R-:W-:Y:S05]  /*2aa0*/  @P0 BRA `(.L_x_20541) ;  /* 0x0000001000d40947 */ /* 0x000fea0003800000 */
[----:B------:R-:W-:Y:S05]  /*2ab0*/  BSYNC.RELIABLE B1 ;  /* 0x0000000000017941 */ /* 0x000fea0003800100 */
.L_x_20538:
        /* <DEDUP_REMOVED lines=298> */
.L_x_20543:
        /* <DEDUP_REMOVED lines=10> */
.L_x_20541:
[----:B------:R-:W-:Y:S05]  /*3e00*/  BSYNC.RECONVERGENT B0 ;  /* 0x0000000000007941 */ /* 0x000fea0003800200 */
.L_x_20537:
        /* <DEDUP_REMOVED lines=301> */
.L_x_20544:
[----:B------:R-:W0:Y:S02]  /*50e0*/  LDCU.128 UR8, c[0x0][0x580] ;  /* 0x0000b000ff0877ac */ /* 0x000e240008000c00 */
[----:B0-----:R-:W-:-:S04]  /*50f0*/  IADD3 R4, P0, PT, R2, UR10, RZ ;  /* 0x0000000a02047c10 */ /* 0x001fc8000ff1e0ff */
[----:B------:R-:W-:-:S06]  /*5100*/  IADD3.X R5, PT, PT, RZ, UR11, RZ, P0, !PT ;  /* 0x0000000bff057c10 */ /* 0x000fcc00087fe4ff */
[----:B------:R-:W2:Y:S01]  /*5110*/  LDG.E.64 R4, desc[UR6][R4.64] ;  /* 0x0000000604047981 */ /* 0x000ea2000c1e1b00 */
[----:B------:R-:W-:-:S04]  /*5120*/  IADD3 R2, P1, PT, R3, UR8, RZ ;  /* 0x0000000803027c10 */ /* 0x000fc8000ff3e0ff */
[----:B------:R-:W-:Y:S01]  /*5130*/  IADD3.X R3, PT, PT, RZ, UR9, RZ, P1, !PT ;  /* 0x00000009ff037c10 */ /* 0x000fe20008ffe4ff */
[----:B--2---:R-:W-:-:S06]  /*5140*/  DSETP.NEU.AND P0, PT, R4, RZ, PT ;  /* 0x000000ff0400722a */ /* 0x004fcc0003f0d000 */
[----:B------:R-:W-:-:S05]  /*5150*/  SEL R7, RZ, 0x1, P0 ;  /* 0x00000001ff077807 */ /* 0x000fca0000000000 */
[----:B------:R-:W-:Y:S01]  /*5160*/  STG.E.U8 desc[UR6][R2.64], R7 ;  /* 0x0000000702007986 */ /* 0x000fe2000c101106 */
[----:B------:R-:W-:Y:S05]  /*5170*/  EXIT ;  /* 0x000000000000794d */ /* 0x000fea0003800000 */
.L_x_20545:
        /* <DEDUP_REMOVED lines=16> */
.L_x_23836:


//--------------------- .text._ZN2at6native27unrolled_elementwise_kernelIZZZNS0_23logical_not_kernel_cudaERNS_18TensorIteratorBaseEENKUlvE0_clEvENKUlvE4_clEvEUldE_St5arrayIPcLm2EELi4E23TrivialOffsetCalculatorILi1EjESB_NS0_6memory15LoadWithoutCastENSC_16StoreWithoutCastEEEviT_T0_T2_T3_T4_T5_ --------------------------
	.section	.text._ZN2at6native27unrolled_elementwise_kernelIZZZNS0_23logical_not_kernel_cudaERNS_18TensorIteratorBaseEENKUlvE0_clEvENKUlvE4_clEvEUldE_St5arrayIPcLm2EELi4E23TrivialOffsetCalculatorILi1EjESB_NS0_6memory15LoadWithoutCastENSC_16StoreWithoutCastEEEviT_T0_T2_T3_T4_T5_,"ax",@progbits
	.align	128
        .global         _ZN2at6native27unrolled_elementwise_kernelIZZZNS0_23logical_not_kernel_cudaERNS_18TensorIteratorBaseEENKUlvE0_clEvENKUlvE4_clEvEUldE_St5arrayIPcLm2EELi4E23TrivialOffsetCalculatorILi1EjESB_NS0_6memory15LoadWithoutCastENSC_16StoreWithoutCastEEEviT_T0_T2_T3_T4_T5_
        .type           _ZN2at6native27unrolled_elementwise_kernelIZZZNS0_23logical_not_kernel_cudaERNS_18TensorIteratorBaseEENKUlvE0_clEvENKUlvE4_clEvEUldE_St5arrayIPcLm2EELi4E23TrivialOffsetCalculatorILi1EjESB_NS0_6memory15LoadWithoutCastENSC_16StoreWithoutCastEEEviT_T0_T2_T3_T4_T5_,@function
        .size           _ZN2at6native27unrolled_elementwise_kernelIZZZNS0_23logical_not_kernel_cudaERNS_18TensorIteratorBaseEENKUlvE0_clEvENKUlvE4_clEvEUldE_St5arrayIPcLm2EELi4E23TrivialOffsetCalculatorILi1EjESB_NS0_6memory15LoadWithoutCastENSC_16StoreWithoutCastEEEviT_T0_T2_T3_T4_T5_,(.L_x_23837 - _ZN2at6native27unrolled_elementwise_kernelIZZZNS0_23logical_not_kernel_cudaERNS_18TensorIteratorBaseEENKUlvE0_clEvENKUlvE4_clEvEUldE_St5arrayIPcLm2EELi4E23TrivialOffsetCalculatorILi1EjESB_NS0_6memory15LoadWithoutCastENSC_16StoreWithoutCastEEEviT_T0_T2_T3_T4_T5_)
        .other          _ZN2at6native27unrolled_elementwise_kernelIZZZNS0_23logical_not_kernel_cudaERNS_18TensorIteratorBaseEENKUlvE0_clEvENKUlvE4_clEvEUldE_St5arrayIPcLm2EELi4E23TrivialOffsetCalculatorILi1EjESB_NS0_6memory15LoadWithoutCastENSC_16StoreWithoutCastEEEviT_T0_T2_T3_T4_T5_,@"STO_CUDA_ENTRY STV_DEFAULT"
_ZN2at6native27unrolled_elementwise_kernelIZZZNS0_23logical_not_kernel_cudaERNS_18TensorIteratorBaseEENKUlvE0_clEvENKUlvE4_clEvEUldE_St5arrayIPcLm2EELi4E23TrivialOffsetCalculatorILi1EjESB_NS0_6memory15LoadWithoutCastENSC_16StoreWithoutCastEEEviT_T0_T2_T3_T4_T5_:
.text._ZN2at6native27unrolled_elementwise_kernelIZZZNS0_23logical_not_kernel_cudaERNS_18TensorIteratorBaseEENKUlvE0_clEvENKUlvE4_clEvEUldE_St5arrayIPcLm2EELi4E23TrivialOffsetCalculatorILi1EjESB_NS0_6memory15LoadWithoutCastENSC_16StoreWithoutCastEEEviT_T0_T2_T3_T4_T5_:
        /* <DEDUP_REMOVED lines=20> */
[----:B------:R-:W-:Y:S02]  /*0140*/  @!P3 VIADD R13, R13, 0x80 ;  /* 0x000000800d0db836 */ /* 0x000fe40000000000 */
[----:B--2---:R-:W-:-:S03]  /*0150*/  @!P2 IMAD.WIDE.U32 R8, R17, 0x8, R8 ;  /* 0x000000081108a825 */ /* 0x004fc600078e0008 */
[----:B------:R-:W-:-:S03]  /*0160*/  ISETP.GE.AND P4, PT, R13, R2, PT ;  /* 0x000000020d00720c */ /* 0x000fc60003f86270 */
[----:B------:R-:W2:Y:S10]  /*0170*/  @!P2 LDG.E.64 R8, desc[UR4][R8.64] ;  /* 0x000000040808a981 */ /* 0x000eb4000c1e1b00 */
[----:B------:R-:W1:Y:S01]  /*0180*/  @!P4 LDC.64 R4, c[0x0][0x390] ;  /* 0x0000e400ff04cb82 */ /* 0x000e620000000a00 */
[----:B------:R-:W-:-:S02]  /*0190*/  @!P4 IMAD R13, R0, 0x200, R13 ;  /* 0x00000200000dc824 */ /* 0x000fc400078e020d */
[----:B0-----:R-:W-:-:S06]  /*01a0*/  @!P3 IMAD.WIDE.U32 R10, R19, 0x8, R10 ;  /* 0x00000008130ab825 */ /* 0x001fcc00078e000a */
[----:B------:R-:W4:Y:S01]  /*01b0*/  @!P3 LDG.E.64 R10, desc[UR4][R10.64] ;  /* 0x000000040a0ab981 */ /* 0x000f22000c1e1b00 */
[----:B-1----:R-:W-:-:S06]  /*01c0*/  @!P4 IMAD.WIDE.U32 R4, R13, 0x8, R4 ;  /* 0x000000080d04c825 */ /* 0x002fcc00078e0004 */
[----:B------:R-:W5:Y:S01]  /*01d0*/  @!P4 LDG.E.64 R4, desc[UR4][R4.64] ;  /* 0x000000040404c981 */ /* 0x000f62000c1e1b00 */
[----:B------:R-:W-:Y:S01]  /*01e0*/  PLOP3.LUT P0, PT, PT, PT, PT, 0x80, 0x8 ;  /* 0x000000000008781c */ /* 0x000fe20003f0f070 */
[----:B------:R-:W-:Y:S04]  /*01f0*/  BSSY.RECONVERGENT B0, `(.L_x_20546) ;  /* 0x0000026000007945 */ /* 0x000fe80003800200 */
[----:B------:R-:W-:Y:S02]  /*0200*/  BSSY.RELIABLE B1, `(.L_x_20547) ;  /* 0x000001d000017945 */ /* 0x000fe40003800100 */
[----:B---3--:R-:W-:Y:S01]  /*0210*/  @!P1 DSETP.EQ.AND P0, PT, R6, RZ, PT ;  /* 0x000000ff0600922a */ /* 0x008fe20003f02000 */
[----:B------:R-:W-:-:S07]  /*0220*/  PLOP3.LUT P1, PT, PT, PT, PT, 0x80, 0x8 ;  /* 0x000000000008781c */ /* 0x000fce0003f2f070 */
[----:B--2---:R-:W-:Y:S01]  /*0230*/  @!P2 DSETP.EQ.AND P1, PT, R8, RZ, PT ;  /* 0x000000ff0800a22a */ /* 0x004fe20003f22000 */
[----:B------:R-:W-:-:S07]  /*0240*/  PLOP3.LUT P2, PT, PT, PT, PT, 0x80, 0x8 ;  /* 0x000000000008781c */ /* 0x000fce0003f4f070 */
[----:B----4-:R-:W-:Y:S01]  /*0250*/  @!P3 DSETP.EQ.AND P2, PT, R10, RZ, PT ;  /* 0x000000ff0a00b22a */ /* 0x010fe20003f42000 */
[----:B------:R-:W-:Y:S02]  /*0260*/  PLOP3.LUT P3, PT, PT, PT, PT, 0x80, 0x8 ;  /* 0x000000000008781c */ /* 0x000fe40003f6f070 */
[----:B------:R-:W-:-:S05]  /*0270*/  SEL R7, RZ, 0x1, !P0 ;  /* 0x00000001ff077807 */ /* 0x000fca0004000000 */
[----:B-----5:R-:W-:Y:S01]  /*0280*/  @!P4 DSETP.EQ.AND P3, PT, R4, RZ, PT ;  /* 0x000000ff0400c22a */ /* 0x020fe20003f62000 */
[----:B------:R-:W-:Y:S02]  /*0290*/  ISETP.GE.AND P4, PT, R3, R2, PT ;  /* 0x000000020300720c */ /* 0x000fe40003f86270 */
[----:B------:R-:W-:Y:S02]  /*02a0*/  SEL R9, RZ, 0x1, !P1 ;  /* 0x00000001ff097807 */ /* 0x000fe40004800000 */
[----:B------:R-:W-:Y:S02]  /*02b0*/  SEL R11, RZ, 0x1, !P2 ;  /* 0x00000001ff0b7807 */ /* 0x000fe40005000000 */
[----:B------:R-:W-:-:S07]  /*02c0*/  SEL R13, RZ, 0x1, !P3 ;  /* 0x00000001ff0d7807 */ /* 0x000fce0005800000 */
        /* <DEDUP_REMOVED lines=16> */
.L_x_20548:
[----:B------:R-:W-:Y:S05]  /*03d0*/  BSYNC.RELIABLE B1 ;  /* 0x0000000000017941 */ /* 0x000fea0003800100 */
.L_x_20547:
[----:B------:R-:W-:-:S13]  /*03e0*/  ISETP.GE.AND P0, PT, R3, R2, PT ;  /* 0x000000020300720c */ /* 0x000fda0003f06270 */
[----:B------:R-:W1:Y:S01]  /*03f0*/  @!P0 LDC.64 R6, c[0x0][0x388] ;  /* 0x0000e200ff068b82 */ /* 0x000e620000000a00 */
[----:B0-----:R-:W-:Y:S01]  /*0400*/  @!P0 IMAD R5, R0, 0x200, R3 ;  /* 0x0000020000058824 */ /* 0x001fe200078e0203 */
[----:B------:R-:W-:-:S04]  /*0410*/  @!P0 IADD3 R3, PT, PT, R3, 0x80, RZ ;  /* 0x0000008003038810 */ /* 0x000fc80007ffe0ff */
[----:B-1----:R-:W-:-:S05]  /*0420*/  @!P0 IADD3 R4, P1, PT, R5, R6, RZ ;  /* 0x0000000605048210 */ /* 0x002fca0007f3e0ff */
[----:B------:R-:W-:-:S05]  /*0430*/  @!P0 IMAD.X R5, RZ, RZ, R7, P1 ;  /* 0x000000ffff058224 */ /* 0x000fca00008e0607 */
[----:B------:R1:W-:Y:S03]  /*0440*/  @!P0 STG.E.U8 desc[UR4][R4.64], R11 ;  /* 0x0000000b04008986 */ /* 0x0003e6000c101104 */
.L_x_20549:
[----:B------:R-:W-:Y:S05]  /*0450*/  BSYNC.RECONVERGENT B0 ;  /* 0x0000000000007941 */ /* 0x000fea0003800200 */
.L_x_20546:
        /* <DEDUP_REMOVED lines=9> */
.L_x_20550:
        /* <DEDUP_REMOVED lines=9> */
.L_x_23837:


//--------------------- .text._ZN2at6native29vectorized_elementwise_kernelILi2EZZZNS0_23logical_not_kernel_cudaERNS_18TensorIteratorBaseEENKUlvE0_clEvENKUlvE4_clEvEUldE_St5arrayIPcLm2EEEEviT0_T1_ --------------------------
	.section	.text._ZN2at6native29vectorized_elementwise_kernelILi2EZZZNS0_23logical_not_kernel_cudaERNS_18TensorIteratorBaseEENKUlvE0_clEvENKUlvE4_clEvEUldE_St5arrayIPcLm2EEEEviT0_T1_,"ax",@progbits
	.align	128
        .global         _ZN2at6native29vectorized_elementwise_kernelILi2EZZZNS0_23logical_not_kernel_cudaERNS_18TensorIteratorBaseEENKUlvE0_clEvENKUlvE4_clEvEUldE_St5arrayIPcLm2EEEEviT0_T1_
        .type           _ZN2at6native29vectorized_elementwise_kernelILi2EZZZNS0_23logical_not_kernel_cudaERNS_18TensorIteratorBaseEENKUlvE0_clEvENKUlvE4_clEvEUldE_St5arrayIPcLm2EEEEviT0_T1_,@function
        .size           _ZN2at6native29vectorized_elementwise_kernelILi2EZZZNS0_23logical_not_kernel_cudaERNS_18TensorIteratorBaseEENKUlvE0_clEvENKUlvE4_clEvEUldE_St5arrayIPcLm2EEEEviT0_T1_,(.L_x_23838 - _ZN2at6native29vectorized_elementwise_kernelILi2EZZZNS0_23logical_not_kernel_cudaERNS_18TensorIteratorBaseEENKUlvE0_clEvENKUlvE4_clEvEUldE_St5arrayIPcLm2EEEEviT0_T1_)
        .other          _ZN2at6native29vectorized_elementwise_kernelILi2EZZZNS0_23logical_not_kernel_cudaERNS_18TensorIteratorBaseEENKUlvE0_clEvENKUlvE4_clEvEUldE_St5arrayIPcLm2EEEEviT0_T1_,@"STO_CUDA_ENTRY STV_DEFAULT"
_ZN2at6native29vectorized_elementwise_kernelILi2EZZZNS0_23logical_not_kernel_cudaERNS_18TensorIteratorBaseEENKUlvE0_clEvENKUlvE4_clEvEUldE_St5arrayIPcLm2EEEEviT0_T1_:
.text._ZN2at6native29vectorized_elementwise_kernelILi2EZZZNS0_23logical_not_kernel_cudaERNS_18TensorIteratorBaseEENKUlvE0_clEvENKUlvE4_clEvEUldE_St5arrayIPcLm2EEEEviT0_T1_:
        /* <DEDUP_REMOVED lines=23> */
[----:B------:R-:W-:Y:S02]  /*0170*/  @!P1 VIADD R9, R9, 0x80 ;  /* 0x0000008009099836 */ /* 0x000fe40000000000 */
[----:B-1----:R-:W-:-:S03]  /*0180*/  @!P0 IMAD.WIDE.U32 R14, R25, 0x8, R14 ;  /* 0x00000008190e8825 */ /* 0x002fc600078e000e */
[----:B------:R-:W-:-:S03]  /*0190*/  ISETP.GE.U32.AND P2, PT, R9, R8, PT ;  /* 0x000000080900720c */ /* 0x000fc60003f46070 */
[----:B------:R-:W3:Y:S10]  /*01a0*/  @!P0 LDG.E.64 R14, desc[UR4][R14.64] ;  /* 0x000000040e0e8981 */ /* 0x000ef4000c1e1b00 */
[----:B------:R-:W-:Y:S01]  /*01b0*/  @!P2 IMAD.IADD R21, R0, 0x1, R9 ;  /* 0x000000010015a824 */ /* 0x000fe200078e0209 */
[----:B------:R-:W1:Y:S01]  /*01c0*/  @!P2 LDC.64 R6, c[0x0][0x390] ;  /* 0x0000e400ff06ab82 */ /* 0x000e620000000a00 */
[----:B------:R-:W-:-:S02]  /*01d0*/  @!P2 VIADD R9, R9, 0x80 ;  /* 0x000000800909a836 */ /* 0x000fc40000000000 */
[----:B0-----:R-:W-:-:S03]  /*01e0*/  @!P1 IMAD.WIDE.U32 R16, R27, 0x8, R16 ;  /* 0x000000081b109825 */ /* 0x001fc600078e0010 */
[----:B------:R-:W-:-:S03]  /*01f0*/  ISETP.GE.U32.AND P3, PT, R9, R8, PT ;  /* 0x000000080900720c */ /* 0x000fc60003f66070 */
[----:B------:R-:W4:Y:S10]  /*0200*/  @!P1 LDG.E.64 R16, desc[UR4][R16.64] ;  /* 0x0000000410109981 */ /* 0x000f34000c1e1b00 */
[----:B------:R-:W-:Y:S01]  /*0210*/  @!P3 IMAD.IADD R13, R0, 0x1, R9 ;  /* 0x00000001000db824 */ /* 0x000fe200078e0209 */
[----:B------:R-:W0:Y:S01]  /*0220*/  @!P3 LDC.64 R2, c[0x0][0x390] ;  /* 0x0000e400ff02bb82 */ /* 0x000e220000000a00 */
[----:B------:R-:W-:-:S05]  /*0230*/  @!P3 VIADD R9, R9, 0x80 ;  /* 0x000000800909b836 */ /* 0x000fca0000000000 */
[----:B------:R-:W-:Y:S01]  /*0240*/  ISETP.GE.U32.AND P4, PT, R9, R8, PT ;  /* 0x000000080900720c */ /* 0x000fe20003f86070 */
[----:B-1----:R-:W-:-:S06]  /*0250*/  @!P2 IMAD.WIDE.U32 R6, R21, 0x8, R6 ;  /* 0x000000081506a825 */ /* 0x002fcc00078e0006 */
[----:B------:R-:W5:Y:S06]  /*0260*/  @!P2 LDG.E.64 R6, desc[UR4][R6.64] ;  /* 0x000000040606a981 */ /* 0x000f6c000c1e1b00 */
[----:B------:R-:W1:Y:S01]  /*0270*/  @!P4 LDC.64 R4, c[0x0][0x390] ;  /* 0x0000e400ff04cb82 */ /* 0x000e620000000a00 */
[----:B------:R-:W-:Y:S02]  /*0280*/  @!P4 IMAD.IADD R23, R0, 0x1, R9 ;  /* 0x000000010017c824 */ /* 0x000fe400078e0209 */
[----:B0-----:R-:W-:-:S06]  /*0290*/  @!P3 IMAD.WIDE.U32 R2, R13, 0x8, R2 ;  /* 0x000000080d02b825 */ /* 0x001fcc00078e0002 */
[----:B------:R-:W5:Y:S01]  /*02a0*/  @!P3 LDG.E.64 R2, desc[UR4][R2.64] ;  /* 0x000000040202b981 */ /* 0x000f62000c1e1b00 */
[----:B-1----:R-:W-:-:S06]  /*02b0*/  @!P4 IMAD.WIDE.U32 R4, R23, 0x8, R4 ;  /* 0x000000081704c825 */ /* 0x002fcc00078e0004 */
[----:B------:R-:W5:Y:S01]  /*02c0*/  @!P4 LDG.E.64 R4, desc[UR4][R4.64] ;  /* 0x000000040404c981 */ /* 0x000f62000c1e1b00 */
[----:B------:R-:W-:Y:S01]  /*02d0*/  PLOP3.LUT P6, PT, PT, PT, PT, 0x80, 0x8 ;  /* 0x000000000008781c */ /* 0x000fe20003fcf070 */
[----:B------:R-:W-:-:S06]  /*02e0*/  @!P4 VIADD R9, R9, 0x80 ;  /* 0x000000800909c836 */ /* 0x000fcc0000000000 */
[----:B--2---:R-:W-:-:S06]  /*02f0*/  @!P5 DSETP.EQ.AND P6, PT, R18, RZ, PT ;  /* 0x000000ff1200d22a */ /* 0x004fcc0003fc2000 */
[----:B------:R-:W-:Y:S02]  /*0300*/  P2R R12, PR, RZ, 0x40 ;  /* 0x00000040ff0c7803 */ /* 0x000fe40000000000 */
[----:B------:R-:W-:-:S07]  /*0310*/  PLOP3.LUT P6, PT, PT, PT, PT, 0x80, 0x8 ;  /* 0x000000000008781c */ /* 0x000fce0003fcf070 */
[----:B---3--:R-:W-:Y:S01]  /*0320*/  @!P0 DSETP.EQ.AND P6, PT, R14, RZ, PT ;  /* 0x000000ff0e00822a */ /* 0x008fe20003fc2000 */
[----:B------:R-:W-:Y:S02]  /*0330*/  PLOP3.LUT P0, PT, PT, PT, PT, 0x80, 0x8 ;  /* 0x000000000008781c */ /* 0x000fe40003f0f070 */
[----:B------:R-:W-:-:S05]  /*0340*/  ISETP.GE.U32.AND P5, PT, R9, R8, PT ;  /* 0x000000080900720c */ /* 0x000fca0003fa6070 */
[----:B----4-:R-:W-:Y:S01]  /*0350*/  @!P1 DSETP.EQ.AND P0, PT, R16, RZ, PT ;  /* 0x000000ff1000922a */ /* 0x010fe20003f02000 */
[----:B------:R-:W-:-:S07]  /*0360*/  PLOP3.LUT P1, PT, PT, PT, PT, 0x80, 0x8 ;  /* 0x000000000008781c */ /* 0x000fce0003f2f070 */
[----:B-----5:R-:W-:Y:S01]  /*0370*/  @!P2 DSETP.EQ.AND P1, PT, R6, RZ, PT ;  /* 0x000000ff0600a22a */ /* 0x020fe20003f22000 */
[----:B------:R-:W-:Y:S02]  /*0380*/  PLOP3.LUT P2, PT, PT, PT, PT, 0x80, 0x8 ;  /* 0x000000000008781c */ /* 0x000fe40003f4f070 */
[----:B------:R-:W-:-:S05]  /*0390*/  P2R R13, PR, RZ, 0x40 ;  /* 0x00000040ff0d7803 */ /* 0x000fca0000000000 */
[----:B------:R-:W-:Y:S01]  /*03a0*/  @!P3 DSETP.EQ.AND P2, PT, R2, RZ, PT ;  /* 0x000000ff0200b22a */ /* 0x000fe20003f42000 */
[----:B------:R-:W-:Y:S01]  /*03b0*/  PLOP3.LUT P3, PT, PT, PT, PT, 0x80, 0x8 ;  /* 0x000000000008781c */ /* 0x000fe20003f6f070 */
[----:B------:R-:W0:Y:S06]  /*03c0*/  @!P5 LDC.64 R2, c[0x0][0x390] ;  /* 0x0000e400ff02db82 */ /* 0x000e2c0000000a00 */
[----:B------:R-:W-:Y:S01]  /*03d0*/  @!P4 DSETP.EQ.AND P3, PT, R4, RZ, PT ;  /* 0x000000ff0400c22a */ /* 0x000fe20003f62000 */
[----:B------:R-:W-:Y:S02]  /*03e0*/  @!P5 IMAD.IADD R5, R0, 0x1, R9 ;  /* 0x000000010005d824 */ /* 0x000fe400078e0209 */
[----:B------:R-:W-:-:S05]  /*03f0*/  @!P5 VIADD R9, R9, 0x80 ;  /* 0x000000800909d836 */ /* 0x000fca0000000000 */
[----:B------:R-:W-:-:S13]  /*0400*/  ISETP.GE.U32.AND P6, PT, R9, R8, PT ;  /* 0x000000080900720c */ /* 0x000fda0003fc6070 */
[----:B------:R-:W1:Y:S01]  /*0410*/  @!P6 LDC.64 R6, c[0x0][0x390] ;  /* 0x0000e400ff06eb82 */ /* 0x000e620000000a00 */
[----:B0-----:R-:W-:-:S04]  /*0420*/  @!P5 IMAD.WIDE.U32 R2, R5, 0x8, R2 ;  /* 0x000000080502d825 */ /* 0x001fc800078e0002 */
[----:B------:R-:W-:Y:S02]  /*0430*/  @!P6 IMAD.IADD R5, R0, 0x1, R9 ;  /* 0x000000010005e824 */ /* 0x000fe400078e0209 */
[----:B------:R-:W2:Y:S02]  /*0440*/  @!P5 LDG.E.64 R2, desc[UR4][R2.64] ;  /* 0x000000040202d981 */ /* 0x000ea4000c1e1b00 */
[----:B-1----:R-:W-:-:S06]  /*0450*/  @!P6 IMAD.WIDE.U32 R6, R5, 0x8, R6 ;  /* 0x000000080506e825 */ /* 0x002fcc00078e0006 */
[----:B------:R-:W3:Y:S01]  /*0460*/  @!P6 LDG.E.64 R6, desc[UR4][R6.64] ;  /* 0x000000040606e981 */ /* 0x000ee2000c1e1b00 */
[----:B------:R-:W-:Y:S02]  /*0470*/  PLOP3.LUT P4, PT, PT, PT, PT, 0x80, 0x8 ;  /* 0x000000000008781c */ /* 0x000fe40003f8f070 */
[----:B------:R-:W-:Y:S02]  /*0480*/  P2R R10, PR, RZ, 0x1 ;  /* 0x00000001ff0a7803 */ /* 0x000fe40000000000 */
[----:B------:R-:W-:Y:S01]  /*0490*/  ISETP.NE.AND P0, PT, R12, RZ, PT ;  /* 0x000000ff0c00720c */ /* 0x000fe20003f05270 */
[----:B------:R-:W-:Y:S04]  /*04a0*/  BSSY.RECONVERGENT B0, `(.L_x_20552) ;  /* 0x0000048000007945 */ /* 0x000fe80003800200 */
[----:B------:R-:W-:Y:S01]  /*04b0*/  BSSY.RELIABLE B1, `(.L_x_20553) ;  /* 0x000003f000017945 */ /* 0x000fe20003800100 */
[----:B------:R-:W-:-:S02]  /*04c0*/  SEL R5, RZ, 0x1, !P0 ;  /* 0x00000001ff057807 */ /* 0x000fc40004000000 */
[----:B------:R-:W-:Y:S02]  /*04d0*/  ISETP.NE.AND P0, PT, R10, RZ, PT ;  /* 0x000000ff0a00720c */ /* 0x000fe40003f05270 */
[----:B------:R-:W-:Y:S02]  /*04e0*/  SEL R15, RZ, 0x1, !P1 ;  /* 0x00000001ff0f7807 */ /* 0x000fe40004800000 */
[----:B------:R-:W-:Y:S02]  /*04f0*/  SEL R17, RZ, 0x1, !P2 ;  /* 0x00000001ff117807 */ /* 0x000fe40005000000 */
[----:B------:R-:W-:Y:S01]  /*0500*/  SEL R4, RZ, 0x1, !P3 ;  /* 0x00000001ff047807 */ /* 0x000fe20005800000 */
[----:B--2---:R-:W-:Y:S01]  /*0510*/  @!P5 DSETP.EQ.AND P4, PT, R2, RZ, PT ;  /* 0x000000ff0200d22a */ /* 0x004fe20003f82000 */
[----:B------:R-:W-:-:S07]  /*0520*/  PLOP3.LUT P5, PT, PT, PT, PT, 0x80, 0x8 ;  /* 0x000000000008781c */ /* 0x000fce0003faf070 */
[----:B---3--:R-:W-:Y:S01]  /*0530*/  @!P6 DSETP.EQ.AND P5, PT, R6, RZ, PT ;  /* 0x000000ff0600e22a */ /* 0x008fe20003fa2000 */
[----:B------:R-:W-:-:S04]  /*0540*/  ISETP.NE.AND P6, PT, R13, RZ, PT ;  /* 0x000000ff0d00720c */ /* 0x000fc80003fc5270 */
[----:B------:R-:W-:Y:S02]  /*0550*/  SEL R9, RZ, 0x1, !P6 ;  /* 0x00000001ff097807 */ /* 0x000fe40007000000 */
[----:B------:R-:W-:Y:S02]  /*0560*/  ISETP.GE.U32.AND P6, PT, R11, R8, PT ;  /* 0x000000080b00720c */ /* 0x000fe40003fc6070 */
[----:B------:R-:W-:Y:S02]  /*0570*/  SEL R13, RZ, 0x1, !P0 ;  /* 0x00000001ff0d7807 */ /* 0x000fe40004000000 */
[----:B------:R-:W-:Y:S02]  /*0580*/  SEL R3, RZ, 0x1, !P4 ;  /* 0x00000001ff037807 */ /* 0x000fe40006000000 */
[----:B------:R-:W-:-:S07]  /*0590*/  SEL R2, RZ, 0x1, !P5 ;  /* 0x00000001ff027807 */ /* 0x000fce0006800000 */
        /* <DEDUP_REMOVED lines=15> */
.L_x_20554:
        /* <DEDUP_REMOVED lines=8> */
.L_x_20555:
        /* <DEDUP_REMOVED lines=8> */
.L_x_20556:
        /* <DEDUP_REMOVED lines=8> */
.L_x_20557:
        /* <DEDUP_REMOVED lines=9> */
.L_x_20558:
[----:B------:R-:W-:Y:S05]  /*08a0*/  BSYNC.RELIABLE B1 ;  /* 0x0000000000017941 */ /* 0x000fea0003800100 */
.L_x_20553:
[----:B------:R-:W-:-:S13]  /*08b0*/  ISETP.GE.U32.AND P0, PT, R11, R8, PT ;  /* 0x000000080b00720c */ /* 0x000fda0003f06070 */
[----:B012---:R-:W0:Y:S01]  /*08c0*/  @!P0 LDC.64 R6, c[0x0][0x388] ;  /* 0x0000e200ff068b82 */ /* 0x007e220000000a00 */
[----:B------:R-:W-:Y:S02]  /*08d0*/  @!P0 IMAD.IADD R5, R0, 0x1, R11 ;  /* 0x0000000100058824 */ /* 0x000fe400078e020b */
[----:B------:R-:W-:-:S03]  /*08e0*/  @!P0 VIADD R11, R11, 0x80 ;  /* 0x000000800b0b8836 */ /* 0x000fc60000000000 */
[----:B0-----:R-:W-:-:S05]  /*08f0*/  @!P0 IADD3 R4, P1, PT, R5, R6, RZ ;  /* 0x0000000605048210 */ /* 0x001fca0007f3e0ff */
[----:B------:R-:W-:-:S05]  /*0900*/  @!P0 IMAD.X R5, RZ, RZ, R7, P1 ;  /* 0x000000ffff058224 */ /* 0x000fca00008e0607 */
[----:B------:R3:W-:Y:S03]  /*0910*/  @!P0 STG.E.U8 desc[UR4][R4.64], R3 ;  /* 0x0000000304008986 */ /* 0x0007e6000c101104 */
.L_x_20559:
[----:B------:R-:W-:Y:S05]  /*0920*/  BSYNC.RECONVERGENT B0 ;  /* 0x0000000000007941 */ /* 0x000fea0003800200 */
.L_x_20552:
        /* <DEDUP_REMOVED lines=9> */
.L_x_20551:
        /* <DEDUP_REMOVED lines=12> */
[----:B---3--:R-:W-:Y:S02]  /*0a80*/  DSETP.NEU.AND P6, PT, R20, RZ, PT ;  /* 0x000000ff1400722a */ /* 0x008fe40003fcd000 */
[----:B------:R-:W-:Y:S02]  /*0a90*/  DSETP.NEU.AND P5, PT, R22, RZ, PT ;  /* 0x000000ff1600722a */ /* 0x000fe40003fad000 */
[----:B----4-:R-:W-:Y:S02]  /*0aa0*/  DSETP.NEU.AND P4, PT, R12, RZ, PT ;  /* 0x000000ff0c00722a */ /* 0x010fe40003f8d000 */
[----:B------:R-:W-:Y:S01]  /*0ab0*/  SEL R0, RZ, 0x1, P6 ;  /* 0x00000001ff007807 */ /* 0x000fe20003000000 */
[----:B------:R-:W-:-:S02]  /*0ac0*/  DSETP.NEU.AND P3, PT, R14, RZ, PT ;  /* 0x000000ff0e00722a */ /* 0x000fc40003f6d000 */
[----:B-----5:R-:W-:Y:S02]  /*0ad0*/  DSETP.NEU.AND P2, PT, R8, RZ, PT ;  /* 0x000000ff0800722a */ /* 0x020fe40003f4d000 */
[----:B------:R-:W-:Y:S02]  /*0ae0*/  DSETP.NEU.AND P1, PT, R10, RZ, PT ;  /* 0x000000ff0a00722a */ /* 0x000fe40003f2d000 */
[----:B------:R-:W-:Y:S02]  /*0af0*/  DSETP.NEU.AND P0, PT, R4, RZ, PT ;  /* 0x000000ff0400722a */ /* 0x000fe40003f0d000 */
[----:B------:R-:W-:Y:S01]  /*0b00*/  DSETP.NEU.AND P6, PT, R6, RZ, PT ;  /* 0x000000ff0600722a */ /* 0x000fe20003fcd000 */
        /* <DEDUP_REMOVED lines=9> */
[----:B------:R-:W-:Y:S01]  /*0ba0*/  PRMT R9, R9, 0x7604, R6 ;  /* 0x0000760409097816 */ /* 0x000fe20000000006 */
[----:B------:R-:W-:Y:S01]  /*0bb0*/  STG.E.U16 desc[UR4][R2.64], R5 ;  /* 0x0000000502007986 */ /* 0x000fe2000c101504 */
[----:B------:R-:W-:-:S03]  /*0bc0*/  PRMT R11, R11, 0x7604, R8 ;  /* 0x000076040b0b7816 */ /* 0x000fc60000000008 */
[----:B------:R-:W-:Y:S04]  /*0bd0*/  STG.E.U16 desc[UR4][R2.64+0x100], R7 ;  /* 0x0001000702007986 */ /* 0x000fe8000c101504 */
[----:B------:R-:W-:Y:S04]  /*0be0*/  STG.E.U16 desc[UR4][R2.64+0x200], R9 ;  /* 0x0002000902007986 */ /* 0x000fe8000c101504 */
[----:B------:R-:W-:Y:S01]  /*0bf0*/  STG.E.U16 desc[UR4][R2.64+0x300], R11 ;  /* 0x0003000b02007986 */ /* 0x000fe2000c101504 */
[----:B------:R-:W-:Y:S05]  /*0c00*/  EXIT ;  /* 0x000000000000794d */ /* 0x000fea0003800000 */
.L_x_20560:
        /* <DEDUP_REMOVED lines=15> */
.L_x_23838:


//--------------------- .text._ZN2at6native29vectorized_elementwise_kernelILi4EZZZNS0_23logical_not_kernel_cudaERNS_18TensorIteratorBaseEENKUlvE0_clEvENKUlvE4_clEvEUldE_St5arrayIPcLm2EEEEviT0_T1_ --------------------------
	.section	.text._ZN2at6native29vectorized_elementwise_kernelILi4EZZZNS0_23logical_not_kernel_cudaERNS_18TensorIteratorBaseEENKUlvE0_clEvENKUlvE4_clEvEUldE_St5arrayIPcLm2EEEEviT0_T1_,"ax",@progbits
	.align	128
        .global         _ZN2at6native29vectorized_elementwise_kernelILi4EZZZNS0_23logical_not_kernel_cudaERNS_18TensorIteratorBaseEENKUlvE0_clEvENKUlvE4_clEvEUldE_St5arrayIPcLm2EEEEviT0_T1_
        .type           _ZN2at6native29vectorized_elementwise_kernelILi4EZZZNS0_23logical_not_kernel_cudaERNS_18TensorIteratorBaseEENKUlvE0_clEvENKUlvE4_clEvEUldE_St5arrayIPcLm2EEEEviT0_T1_,@function
        .size           _ZN2at6native29vectorized_elementwise_kernelILi4EZZZNS0_23logical_not_kernel_cudaERNS_18TensorIteratorBaseEENKUlvE0_clEvENKUlvE4_clEvEUldE_St5arrayIPcLm2EEEEviT0_T1_,(.L_x_23839 - _ZN2at6native29vectorized_elementwise_kernelILi4EZZZNS0_23logical_not_kernel_cudaERNS_18TensorIteratorBaseEENKUlvE0_clEvENKUlvE4_clEvEUldE_St5arrayIPcLm2EEEEviT0_T1_)
        .other          _ZN2at6native29vectorized_elementwise_kernelILi4EZZZNS0_23logical_not_kernel_cudaERNS_18TensorIteratorBaseEENKUlvE0_clEvENKUlvE4_clEvEUldE_St5arrayIPcLm2EEEEviT0_T1_,@"STO_CUDA_ENTRY STV_DEFAULT"
_ZN2at6native29vectorized_elementwise_kernelILi4EZZZNS0_23logical_not_kernel_cudaERNS_18TensorIteratorBaseEENKUlvE0_clEvENKUlvE4_clEvEUldE_St5arrayIPcLm2EEEEviT0_T1_:
.text._ZN2at6native29vectorized_elementwise_kernelILi4EZZZNS0_23logical_not_kernel_cudaERNS_18TensorIteratorBaseEENKUlvE0_clEvENKUlvE4_clEvEUldE_St5arrayIPcLm2EEEEviT0_T1_:
        /* <DEDUP_REMOVED lines=105> */
.L_x_20564:
        /* <DEDUP_REMOVED lines=8> */
.L_x_20565:
        /* <DEDUP_REMOVED lines=8> */
.L_x_20566:
        /* <DEDUP_REMOVED lines=8> */
.L_x_20567:
        /* <DEDUP_REMOVED lines=9> */
.L_x_20568:
[----:B------:R-:W-:Y:S05]  /*08a0*/  BSYNC.RELIABLE B1 ;  /* 0x0000000000017941 */ /* 0x000fea0003800100 */
.L_x_20563:
[----:B------:R-:W-:-:S13]  /*08b0*/  ISETP.GE.U32.AND P0, PT, R11, R8, PT ;  /* 0x000000080b00720c */ /* 0x000fda0003f06070 */
[----:B012---:R-:W0:Y:S01]  /*08c0*/  @!P0 LDC.64 R6, c[0x0][0x388] ;  /* 0x0000e200ff068b82 */ /* 0x007e220000000a00 */
[----:B------:R-:W-:Y:S02]  /*08d0*/  @!P0 IMAD.IADD R5, R0, 0x1, R11 ;  /* 0x0000000100058824 */ /* 0x000fe400078e020b */
[----:B------:R-:W-:-:S03]  /*08e0*/  @!P0 VIADD R11, R11, 0x80 ;  /* 0x000000800b0b8836 */ /* 0x000fc60000000000 */
[----:B0-----:R-:W-:-:S05]  /*08f0*/  @!P0 IADD3 R4, P1, PT, R5, R6, RZ ;  /* 0x0000000605048210 */ /* 0x001fca0007f3e0ff */
[----:B------:R-:W-:-:S05]  /*0900*/  @!P0 IMAD.X R5, RZ, RZ, R7, P1 ;  /* 0x000000ffff058224 */ /* 0x000fca00008e0607 */
[----:B------:R3:W-:Y:S03]  /*0910*/  @!P0 STG.E.U8 desc[UR4][R4.64], R3 ;  /* 0x0000000304008986 */ /* 0x0007e6000c101104 */
.L_x_20569:
[----:B------:R-:W-:Y:S05]  /*0920*/  BSYNC.RECONVERGENT B0 ;  /* 0x0000000000007941 */ /* 0x000fea0003800200 */
.L_x_20562:
        /* <DEDUP_REMOVED lines=9> */
.L_x_20561:
[----:B------:R-:W0:Y:S01]  /*09c0*/  S2R R2, SR_TID.X ;  /* 0x0000000000027919 */ /* 0x000e220000002100 */
[----:B------:R-:W1:Y:S01]  /*09d0*/  LDC.64 R4, c[0x0][0x390] ;  /* 0x0000e400ff047b82 */ /* 0x000e620000000a00 */
[----:B------:R-:W2:Y:S01]  /*09e0*/  LDCU.64 UR6, c[0x0][0x388] ;  /* 0x00007100ff0677ac */ /* 0x000ea20008000a00 */
[----:B-1----:R-:W-:-:S04]  /*09f0*/  IMAD.WIDE.U32 R4, R0, 0x8, R4 ;  /* 0x0000000800047825 */ /* 0x002fc800078e0004 */
[----:B0-----:R-:W-:-:S05]  /*0a00*/  IMAD.WIDE.U32 R20, R2, 0x20, R4 ;  /* 0x0000002002147825 */ /* 0x001fca00078e0004 */
[----:B------:R-:W3:Y:S04]  /*0a10*/  LDG.E.ENL2.256 R16, R12, desc[UR4][R20.64] ;  /* 0xfe000004140c797e */ /* 0x000ee80008121910 */
[----:B------:R-:W4:Y:S01]  /*0a20*/  LDG.E.ENL2.256 R8, R4, desc[UR4][R20.64+0x1000] ;  /* 0xfe0080041404797e */ /* 0x000f220008121908 */
[----:B---3--:R-:W-:Y:S02]  /*0a30*/  DSETP.NEU.AND P6, PT, R18, RZ, PT ;  /* 0x000000ff1200722a */ /* 0x008fe40003fcd000 */
[----:B------:R-:W-:Y:S02]  /*0a40*/  DSETP.NEU.AND P2, PT, R16, RZ, PT ;  /* 0x000000ff1000722a */ /* 0x000fe40003f4d000 */
[----:B----4-:R-:W-:Y:S01]  /*0a50*/  DSETP.NEU.AND P3, PT, R4, RZ, PT ;  /* 0x000000ff0400722a */ /* 0x010fe20003f6d000 */
[----:B--2---:R-:W-:Y:S01]  /*0a60*/  IADD3 R4, P5, PT, R0, UR6, RZ ;  /* 0x0000000600047c10 */ /* 0x004fe2000ffbe0ff */
[----:B------:R-:W-:Y:S01]  /*0a70*/  DSETP.NEU.AND P0, PT, R12, RZ, PT ;  /* 0x000000ff0c00722a */ /* 0x000fe20003f0d000 */
[----:B------:R-:W-:Y:S01]  /*0a80*/  SEL R0, RZ, 0x1, P6 ;  /* 0x00000001ff007807 */ /* 0x000fe20003000000 */
[----:B------:R-:W-:Y:S01]  /*0a90*/  DSETP.NEU.AND P1, PT, R14, RZ, PT ;  /* 0x000000ff0e00722a */ /* 0x000fe20003f2d000 */
[----:B------:R-:W-:Y:S01]  /*0aa0*/  SEL R3, RZ, 0x1, P2 ;  /* 0x00000001ff037807 */ /* 0x000fe20001000000 */
[----:B------:R-:W-:Y:S01]  /*0ab0*/  DSETP.NEU.AND P4, PT, R8, RZ, PT ;  /* 0x000000ff0800722a */ /* 0x000fe20003f8d000 */
[----:B------:R-:W-:Y:S01]  /*0ac0*/  IMAD.X R5, RZ, RZ, UR7, P5 ;  /* 0x00000007ff057e24 */ /* 0x000fe2000a8e06ff */
[----:B------:R-:W-:Y:S01]  /*0ad0*/  DSETP.NEU.AND P6, PT, R10, RZ, PT ;  /* 0x000000ff0a00722a */ /* 0x000fe20003fcd000 */
[----:B------:R-:W-:Y:S01]  /*0ae0*/  PRMT R0, R3, 0x3340, R0 ;  /* 0x0000334003007816 */ /* 0x000fe20000000000 */
[----:B------:R-:W-:Y:S01]  /*0af0*/  DSETP.NEU.AND P2, PT, R6, RZ, PT ;  /* 0x000000ff0600722a */ /* 0x000fe20003f4d000 */
[----:B------:R-:W-:Y:S01]  /*0b00*/  SEL R11, RZ, 0x1, P3 ;  /* 0x00000001ff0b7807 */ /* 0x000fe20001800000 */
[----:B------:R-:W-:Y:S01]  /*0b10*/  IMAD.WIDE.U32 R4, R2, 0x4, R4 ;  /* 0x0000000402047825 */ /* 0x000fe200078e0004 */
        /* <DEDUP_REMOVED lines=13> */
.L_x_20570:
        /* <DEDUP_REMOVED lines=9> */
.L_x_23839:


//--------------------- .text._ZN2at6native29vectorized_elementwise_kernelILi8EZZZNS0_23logical_not_kernel_cudaERNS_18TensorIteratorBaseEENKUlvE0_clEvENKUlvE4_clEvEUldE_St5arrayIPcLm2EEEEviT0_T1_ --------------------------
	.section	.text._ZN2at6native29vectorized_elementwise_kernelILi8EZZZNS0_23logical_not_kernel_cudaERNS_18TensorIteratorBaseEENKUlvE0_clEvENKUlvE4_clEvEUldE_St5arrayIPcLm2EEEEviT0_T1_,"ax",@progbits
	.align	128
        .global         _ZN2at6native29vectorized_elementwise_kernelILi8EZZZNS0_23logical_not_kernel_cudaERNS_18TensorIteratorBaseEENKUlvE0_clEvENKUlvE4_clEvEUldE_St5arrayIPcLm2EEEEviT0_T1_
        .type           _ZN2at6native29vectorized_elementwise_kernelILi8EZZZNS0_23logical_not_kernel_cudaERNS_18TensorIteratorBaseEENKUlvE0_clEvENKUlvE4_clEvEUldE_St5arrayIPcLm2EEEEviT0_T1_,@function
        .size           _ZN2at6native29vectorized_elementwise_kernelILi8EZZZNS0_23logical_not_kernel_cudaERNS_18TensorIteratorBaseEENKUlvE0_clEvENKUlvE4_clEvEUldE_St5arrayIPcLm2EEEEviT0_T1_,(.L_x_23840 - _ZN2at6native29vectorized_elementwise_kernelILi8EZZZNS0_23logical_not_kernel_cudaERNS_18TensorIteratorBaseEENKUlvE0_clEvENKUlvE4_clEvEUldE_St5arrayIPcLm2EEEEviT0_T1_)
        .other          _ZN2at6native29vectorized_elementwise_kernelILi8EZZZNS0_23logical_not_kernel_cudaERNS_18TensorIteratorBaseEENKUlvE0_clEvENKUlvE4_clEvEUldE_St5arrayIPcLm2EEEEviT0_T1_,@"STO_CUDA_ENTRY STV_DEFAULT"
_ZN2at6native29vectorized_elementwise_kernelILi8EZZZNS0_23logical_not_kernel_cudaERNS_18TensorIteratorBaseEENKUlvE0_clEvENKUlvE4_clEvEUldE_St5arrayIPcLm2EEEEviT0_T1_:
.text._ZN2at6native29vectorized_elementwise_kernelILi8EZZZNS0_23logical_not_kernel_cudaERNS_18TensorIteratorBaseEENKUlvE0_clEvENKUlvE4_clEvEUldE_St5arrayIPcLm2EEEEviT0_T1_:
        /* <DEDUP_REMOVED lines=105> */
.L_x_20574:
        /* <DEDUP_REMOVED lines=8> */
.L_x_20575:
        /* <DEDUP_REMOVED lines=8> */
.L_x_20576:
        /* <DEDUP_REMOVED lines=8> */
.L_x_20577:
        /* <DEDUP_REMOVED lines=9> */
.L_x_20578:
[----:B------:R-:W-:Y:S05]  /*08a0*/  BSYNC.RELIABLE B1 ;  /* 0x0000000000017941 */ /* 0x000fea0003800100 */
.L_x_20573:
[----:B------:R-:W-:-:S13]  /*08b0*/  ISETP.GE.U32.AND P0, PT, R11, R8, PT ;  /* 0x000000080b00720c */ /* 0x000fda0003f06070 */
[----:B012---:R-:W0:Y:S01]  /*08c0*/  @!P0 LDC.64 R6, c[0x0][0x388] ;  /* 0x0000e200ff068b82 */ /* 0x007e220000000a00 */
[----:B------:R-:W-:Y:S02]  /*08d0*/  @!P0 IMAD.IADD R5, R0, 0x1, R11 ;  /* 0x0000000100058824 */ /* 0x000fe400078e020b */
[----:B------:R-:W-:-:S03]  /*08e0*/  @!P0 VIADD R11, R11, 0x80 ;  /* 0x000000800b0b8836 */ /* 0x000fc60000000000 */
[----:B0-----:R-:W-:-:S05]  /*08f0*/  @!P0 IADD3 R4, P1, PT, R5, R6, RZ ;  /* 0x0000000605048210 */ /* 0x001fca0007f3e0ff */
[----:B------:R-:W-:-:S05]  /*0900*/  @!P0 IMAD.X R5, RZ, RZ, R7, P1 ;  /* 0x000000ffff058224 */ /* 0x000fca00008e0607 */
[----:B------:R3:W-:Y:S03]  /*0910*/  @!P0 STG.E.U8 desc[UR4][R4.64], R3 ;  /* 0x0000000304008986 */ /* 0x0007e6000c101104 */
.L_x_20579:
[----:B------:R-:W-:Y:S05]  /*0920*/  BSYNC.RECONVERGENT B0 ;  /* 0x0000000000007941 */ /* 0x000fea0003800200 */
.L_x_20572:
        /* <DEDUP_REMOVED lines=9> */
.L_x_20571:
        /* <DEDUP_REMOVED lines=9> */
[----:B----4-:R-:W-:Y:S02]  /*0a50*/  DSETP.NEU.AND P4, PT, R8, RZ, PT ;  /* 0x000000ff0800722a */ /* 0x010fe40003f8d000 */
[----:B------:R-:W-:Y:S01]  /*0a60*/  SEL R8, RZ, 0x1, P6 ;  /* 0x00000001ff087807 */ /* 0x000fe20003000000 */
[----:B------:R-:W-:Y:S01]  /*0a70*/  DSETP.NEU.AND P0, PT, R12, RZ, PT ;  /* 0x000000ff0c00722a */ /* 0x000fe20003f0d000 */
[----:B------:R-:W-:Y:S01]  /*0a80*/  SEL R9, RZ, 0x1, P2 ;  /* 0x00000001ff097807 */ /* 0x000fe20001000000 */
[----:B------:R-:W-:Y:S01]  /*0a90*/  DSETP.NEU.AND P1, PT, R14, RZ, PT ;  /* 0x000000ff0e00722a */ /* 0x000fe20003f2d000 */
[----:B------:R-:W-:Y:S01]  /*0aa0*/  SEL R3, RZ, 0x1, P4 ;  /* 0x00000001ff037807 */ /* 0x000fe20002000000 */
[----:B------:R-:W-:Y:S01]  /*0ab0*/  DSETP.NEU.AND P3, PT, R4, RZ, PT ;  /* 0x000000ff0400722a */ /* 0x000fe20003f6d000 */
[----:B------:R-:W-:Y:S01]  /*0ac0*/  PRMT R8, R9, 0x3340, R8 ;  /* 0x0000334009087816 */ /* 0x000fe20000000008 */
[----:B------:R-:W-:Y:S01]  /*0ad0*/  DSETP.NEU.AND P6, PT, R10, RZ, PT ;  /* 0x000000ff0a00722a */ /* 0x000fe20003fcd000 */
[----:B--2---:R-:W-:Y:S01]  /*0ae0*/  IADD3 R4, P5, PT, R0, UR6, RZ ;  /* 0x0000000600047c10 */ /* 0x004fe2000ffbe0ff */
[----:B------:R-:W-:Y:S01]  /*0af0*/  DSETP.NEU.AND P2, PT, R6, RZ, PT ;  /* 0x000000ff0600722a */ /* 0x000fe20003f4d000 */
[----:B------:R-:W-:-:S02]  /*0b00*/  SEL R10, RZ, 0x1, P1 ;  /* 0x00000001ff0a7807 */ /* 0x000fc40000800000 */
[----:B------:R-:W-:Y:S01]  /*0b10*/  SEL R11, RZ, 0x1, P0 ;  /* 0x00000001ff0b7807 */ /* 0x000fe20000000000 */
[----:B------:R-:W-:Y:S01]  /*0b20*/  IMAD.X R5, RZ, RZ, UR7, P5 ;  /* 0x00000007ff057e24 */ /* 0x000fe2000a8e06ff */
[----:B------:R-:W-:Y:S02]  /*0b30*/  SEL R0, RZ, 0x1, P6 ;  /* 0x00000001ff007807 */ /* 0x000fe40003000000 */
[----:B------:R-:W-:Y:S01]  /*0b40*/  SEL R6, RZ, 0x1, P2 ;  /* 0x00000001ff067807 */ /* 0x000fe20001000000 */
[----:B------:R-:W-:Y:S01]  /*0b50*/  IMAD.WIDE.U32 R4, R2, 0x8, R4 ;  /* 0x0000000802047825 */ /* 0x000fe200078e0004 */
[----:B------:R-:W-:Y:S02]  /*0b60*/  SEL R7, RZ, 0x1, P3 ;  /* 0x00000001ff077807 */ /* 0x000fe40001800000 */
[----:B------:R-:W-:Y:S02]  /*0b70*/  PRMT R11, R11, 0x3340, R10 ;  /* 0x000033400b0b7816 */ /* 0x000fe4000000000a */
[----:B------:R-:W-:-:S02]  /*0b80*/  PRMT R0, R3, 0x3340, R0 ;  /* 0x0000334003007816 */ /* 0x000fc40000000000 */
[----:B------:R-:W-:Y:S02]  /*0b90*/  PRMT R7, R7, 0x3340, R6 ;  /* 0x0000334007077816 */ /* 0x000fe40000000006 */
[----:B------:R-:W-:Y:S02]  /*0ba0*/  PRMT R6, R11, 0x5410, R8 ;  /* 0x000054100b067816 */ /* 0x000fe40000000008 */
[----:B------:R-:W-:-:S05]  /*0bb0*/  PRMT R7, R7, 0x5410, R0 ;  /* 0x0000541007077816 */ /* 0x000fca0000000000 */
[----:B------:R-:W-:Y:S01]  /*0bc0*/  STG.E.64 desc[UR4][R4.64], R6 ;  /* 0x0000000604007986 */ /* 0x000fe2000c101b04 */
[----:B------:R-:W-:Y:S05]  /*0bd0*/  EXIT ;  /* 0x000000000000794d */ /* 0x000fea0003800000 */
.L_x_20580:
        /* <DEDUP_REMOVED lines=10> */
.L_x_23840:


//--------------------- .text._ZN2at6native18elementwise_kernelILi128ELi4EZNS0_15gpu_kernel_implIZZZNS0_23logical_not_kernel_cudaERNS_18TensorIteratorBaseEENKUlvE0_clEvENKUlvE3_clEvEUlsE_EEvS4_RKT_EUliE_EEviT1_ --------------------------
	.section	.text._ZN2at6native18elementwise_kernelILi128ELi4EZNS0_15gpu_kernel_implIZZZNS0_23logical_not_kernel_cudaERNS_18TensorIteratorBaseEENKUlvE0_clEvENKUlvE3_clEvEUlsE_EEvS4_RKT_EUliE_EEviT1_,"ax",@progbits
	.align	128
        .global         _ZN2at6native18elementwise_kernelILi128ELi4EZNS0_15gpu_kernel_implIZZZNS0_23logical_not_kernel_cudaERNS_18TensorIteratorBaseEENKUlvE0_clEvENKUlvE3_clEvEUlsE_EEvS4_RKT_EUliE_EEviT1_
        .type           _ZN2at6native18elementwise_kernelILi128ELi4EZNS0_15gpu_kernel_implIZZZNS0_23logical_not_kernel_cudaERNS_18TensorIteratorBaseEENKUlvE0_clEvENKUlvE3_clEvEUlsE_EEvS4_RKT_EUliE_EEviT1_,@function
        .size           _ZN2at6native18elementwise_kernelILi128ELi4EZNS0_15gpu_kernel_implIZZZNS0_23logical_not_kernel_cudaERNS_18TensorIteratorBaseEENKUlvE0_clEvENKUlvE3_clEvEUlsE_EEvS4_RKT_EUliE_EEviT1_,(.L_x_23841 - _ZN2at6native18elementwise_kernelILi128ELi4EZNS0_15gpu_kernel_implIZZZNS0_23logical_not_kernel_cudaERNS_18TensorIteratorBaseEENKUlvE0_clEvENKUlvE3_clEvEUlsE_EEvS4_RKT_EUliE_EEviT1_)
        .other          _ZN2at6native18elementwise_kernelILi128ELi4EZNS0_15gpu_kernel_implIZZZNS0_23logical_not_kernel_cudaERNS_18TensorIteratorBaseEENKUlvE0_clEvENKUlvE3_clEvEUlsE_EEvS4_RKT_EUliE_EEviT1_,@"STO_CUDA_ENTRY STV_DEFAULT"
_ZN2at6native18elementwise_kernelILi128ELi4EZNS0_15gpu_kernel_implIZZZNS0_23logical_not_kernel_cudaERNS_18TensorIteratorBaseEENKUlvE0_clEvENKUlvE3_clEvEUlsE_EEvS4_RKT_EUliE_EEviT1_:
.text._ZN2at6native18elementwise_kernelILi128ELi4EZNS0_15gpu_kernel_implIZZZNS0_23logical_not_kernel_cudaERNS_18TensorIteratorBaseEENKUlvE0_clEvENKUlvE3_clEvEUlsE_EEvS4_RKT_EUliE_EEviT1_:
        /* <DEDUP_REMOVED lines=319> */
.L_x_20583:
        /* <DEDUP_REMOVED lines=16> */
.L_x_20587:
[----:B------:R0:W5:Y:S01]  /*14f0*/  LDG.E.U8 R0, desc[UR36][R2.64] ;  /* 0x0000002402007981 */ /* 0x000162000c1e1100 */
[----:B------:R-:W-:Y:S05]  /*1500*/  BRA `(.L_x_20589) ;  /* 0x0000000c004c7947 */ /* 0x000fea0003800000 */
.L_x_20586:
        /* <DEDUP_REMOVED lines=8> */
.L_x_20591:
[----:B------:R0:W5:Y:S01]  /*1590*/  LDG.E.U16 R0, desc[UR36][R2.64] ;  /* 0x0000002402007981 */ /* 0x000162000c1e1500 */
[----:B------:R-:W-:Y:S05]  /*15a0*/  BRA `(.L_x_20589) ;  /* 0x0000000c00247947 */ /* 0x000fea0003800000 */
.L_x_20590:
[----:B------:R0:W5:Y:S01]  /*15b0*/  LDG.E.U16 R0, desc[UR36][R2.64] ;  /* 0x0000002402007981 */ /* 0x000162000c1e1500 */
[----:B------:R-:W-:Y:S05]  /*15c0*/  BRA `(.L_x_20589) ;  /* 0x0000000c001c7947 */ /* 0x000fea0003800000 */
.L_x_20585:
        /* <DEDUP_REMOVED lines=9> */
.L_x_20593:
[----:B------:R-:W2:Y:S02]  /*1660*/  LDG.E.U16 R4, desc[UR36][R2.64] ;  /* 0x0000002402047981 */ /* 0x000ea4000c1e1500 */
[----:B--2---:R-:W-:-:S06]  /*1670*/  HADD2.F32 R4, -RZ, R4.H0_H0 ;  /* 0x20000004ff047230 */ /* 0x004fcc0000004100 */
[----:B------:R-:W0:Y:S02]  /*1680*/  F2I.FTZ.TRUNC.NTZ R4, R4 ;  /* 0x0000000400047305 */ /* 0x000e24000021f100 */
[----:B0-----:R-:W-:Y:S01]  /*1690*/  PRMT R0, R4, 0x7610, R0 ;  /* 0x0000761004007816 */ /* 0x001fe20000000000 */
[----:B------:R-:W-:Y:S06]  /*16a0*/  BRA `(.L_x_20589) ;  /* 0x0000000800e47947 */ /* 0x000fec0003800000 */
.L_x_20592:
        /* <DEDUP_REMOVED lines=9> */
.L_x_20595:
[----:B------:R-:W2:Y:S02]  /*1740*/  LDG.E.U16 R2, desc[UR36][R2.64] ;  /* 0x0000002402027981 */ /* 0x000ea4000c1e1500 */
[----:B--2---:R-:W-:-:S06]  /*1750*/  HADD2.F32 R4, -RZ, R2.H0_H0 ;  /* 0x20000002ff047230 */ /* 0x004fcc0000004100 */
[----:B------:R-:W0:Y:S02]  /*1760*/  F2I.FTZ.TRUNC.NTZ R4, R4 ;  /* 0x0000000400047305 */ /* 0x000e24000021f100 */
[----:B0-----:R-:W-:Y:S01]  /*1770*/  PRMT R0, R4, 0x7610, R0 ;  /* 0x0000761004007816 */ /* 0x001fe20000000000 */
[----:B------:R-:W-:Y:S06]  /*1780*/  BRA `(.L_x_20589) ;  /* 0x0000000800ac7947 */ /* 0x000fec0003800000 */
.L_x_20594:
[----:B------:R-:W2:Y:S02]  /*1790*/  LDG.E.64 R2, desc[UR36][R2.64] ;  /* 0x0000002402027981 */ /* 0x000ea4000c1e1b00 */
[----:B--2---:R0:W1:Y:S01]  /*17a0*/  F2I.F64.TRUNC R0, R2 ;  /* 0x0000000200007311 */ /* 0x004062000030d100 */
[----:B------:R-:W-:Y:S05]  /*17b0*/  BRA `(.L_x_20589) ;  /* 0x0000000800a07947 */ /* 0x000fea0003800000 */
.L_x_20584:
        /* <DEDUP_REMOVED lines=12> */
.L_x_20598:
[----:B------:R-:W2:Y:S02]  /*1880*/  LDG.E.64 R2, desc[UR36][R2.64] ;  /* 0x0000002402027981 */ /* 0x000ea4000c1e1b00 */
[----:B--2---:R3:W4:Y:S01]  /*1890*/  F2I.F64.TRUNC R0, R2 ;  /* 0x0000000200007311 */ /* 0x004722000030d100 */
[----:B------:R-:W-:Y:S05]  /*18a0*/  BRA `(.L_x_20589) ;  /* 0x0000000800647947 */ /* 0x000fea0003800000 */
.L_x_20597:
        /* <DEDUP_REMOVED lines=27> */
.L_x_20600:
        /* <DEDUP_REMOVED lines=14> */
.L_x_20599:
[----:B------:R-:W2:Y:S02]  /*1b40*/  LDG.E.U16 R4, desc[UR36][R2.64] ;  /* 0x0000002402047981 */ /* 0x000ea4000c1e1500 */
[----:B--2---:R-:W-:-:S06]  /*1b50*/  IMAD.U32 R4, R4, 0x10000, RZ ;  /* 0x0001000004047824 */ /* 0x004fcc00078e00ff */
[----:B------:R-:W0:Y:S02]  /*1b60*/  F2I.FTZ.TRUNC.NTZ R4, R4 ;  /* 0x0000000400047305 */ /* 0x000e24000021f100 */
[----:B0-----:R-:W-:Y:S01]  /*1b70*/  PRMT R0, R4, 0x7610, R0 ;  /* 0x0000761004007816 */ /* 0x001fe20000000000 */
[----:B------:R-:W-:Y:S06]  /*1b80*/  BRA `(.L_x_20589) ;  /* 0x0000000400ac7947 */ /* 0x000fec0003800000 */
.L_x_20596:
        /* <DEDUP_REMOVED lines=10> */
.L_x_20603:
        /* <DEDUP_REMOVED lines=21> */
.L_x_20607:
[----:B------:R-:W-:Y:S05]  /*1d80*/  BSYNC.RECONVERGENT B1 ;  /* 0x0000000000017941 */ /* 0x000fea0003800200 */
.L_x_20606:
[----:B------:R-:W-:Y:S01]  /*1d90*/  IMAD.SHL.U32 R0, R0, 0x100000, RZ ;  /* 0x0010000000007824 */ /* 0x000fe200078e00ff */
[----:B------:R-:W-:-:S04]  /*1da0*/  LEA R2, R2, 0x3b800000, 0x17 ;  /* 0x3b80000002027811 */ /* 0x000fc800078eb8ff */
[----:B------:R-:W-:-:S07]  /*1db0*/  LOP3.LUT R4, R2, R0, R7, 0xfe, !PT ;  /* 0x0000000002047212 */ /* 0x000fce00078efe07 */
.L_x_20605:
[----:B------:R-:W-:Y:S05]  /*1dc0*/  BSYNC.RECONVERGENT B0 ;  /* 0x0000000000007941 */ /* 0x000fea0003800200 */
.L_x_20604:
[----:B------:R-:W0:Y:S02]  /*1dd0*/  F2I.FTZ.TRUNC.NTZ R4, R4 ;  /* 0x0000000400047305 */ /* 0x000e24000021f100 */
[----:B0-----:R-:W-:Y:S01]  /*1de0*/  PRMT R0, R4, 0x7610, R0 ;  /* 0x0000761004007816 */ /* 0x001fe20000000000 */
[----:B------:R-:W-:Y:S06]  /*1df0*/  BRA `(.L_x_20589) ;  /* 0x0000000400107947 */ /* 0x000fec0003800000 */
.L_x_20602:
        /* <DEDUP_REMOVED lines=21> */
.L_x_20611:
[----:B------:R-:W-:Y:S05]  /*1f50*/  BSYNC.RECONVERGENT B1 ;  /* 0x0000000000017941 */ /* 0x000fea0003800200 */
.L_x_20610:
[----:B------:R-:W-:Y:S02]  /*1f60*/  SHF.L.U32 R0, R0, 0x15, RZ ;  /* 0x0000001500007819 */ /* 0x000fe400000006ff */
[----:B------:R-:W-:-:S04]  /*1f70*/  LEA R2, R2, 0x37800000, 0x17 ;  /* 0x3780000002027811 */ /* 0x000fc800078eb8ff */
[----:B------:R-:W-:-:S07]  /*1f80*/  LOP3.LUT R4, R2, R0, R7, 0xfe, !PT ;  /* 0x0000000002047212 */ /* 0x000fce00078efe07 */
.L_x_20609:
[----:B------:R-:W-:Y:S05]  /*1f90*/  BSYNC.RECONVERGENT B0 ;  /* 0x0000000000007941 */ /* 0x000fea0003800200 */
.L_x_20608:
[----:B------:R-:W0:Y:S02]  /*1fa0*/  F2I.FTZ.TRUNC.NTZ R4, R4 ;  /* 0x0000000400047305 */ /* 0x000e24000021f100 */
[----:B0-----:R-:W-:Y:S01]  /*1fb0*/  PRMT R0, R4, 0x7610, R0 ;  /* 0x0000761004007816 */ /* 0x001fe20000000000 */
[----:B------:R-:W-:Y:S06]  /*1fc0*/  BRA `(.L_x_20589) ;  /* 0x00000000009c7947 */ /* 0x000fec0003800000 */
.L_x_20601:
[----:B------:R-:W-:-:S09]  /*1fd0*/  UISETP.NE.AND UP0, UPT, UR4, 0x1c, UPT ;  /* 0x0000001c0400788c */ /* 0x000fd2000bf05270 */
[----:B------:R-:W-:Y:S05]  /*1fe0*/  BRA.U !UP0, `(.L_x_20612) ;  /* 0x0000000108907547 */ /* 0x000fea000b800000 */
[----:B------:R-:W-:-:S09]  /*1ff0*/  UISETP.NE.AND UP0, UPT, UR4, 0x1d, UPT ;  /* 0x0000001d0400788c */ /* 0x000fd2000bf05270 */
[----:B------:R-:W-:Y:S05]  /*2000*/  BRA.U !UP0, `(.L_x_20613) ;  /* 0x0000000108807547 */ /* 0x000fea000b800000 */
[----:B------:R-:W-:-:S09]  /*2010*/  UISETP.NE.AND UP0, UPT, UR4, 0x2c, UPT ;  /* 0x0000002c0400788c */ /* 0x000fd2000bf05270 */
[----:B------:R-:W-:Y:S05]  /*2020*/  BRA.U !UP0, `(.L_x_20614) ;  /* 0x0000000108487547 */ /* 0x000fea000b800000 */
.L_x_20588:
        /* <DEDUP_REMOVED lines=16> */
.L_x_20615:
[----:B------:R-:W-:Y:S01]  /*2130*/  PRMT R0, RZ, 0x7610, R0 ;  /* 0x00007610ff007816 */ /* 0x000fe20000000000 */
[----:B------:R-:W-:Y:S06]  /*2140*/  BRA `(.L_x_20589) ;  /* 0x00000000003c7947 */ /* 0x000fec0003800000 */
.L_x_20614:
        /* <DEDUP_REMOVED lines=8> */
.L_x_20617:
[----:B------:R-:W-:Y:S05]  /*21d0*/  BSYNC.RECONVERGENT B0 ;  /* 0x0000000000007941 */ /* 0x000fea0003800200 */
.L_x_20616:
[----:B------:R-:W0:Y:S02]  /*21e0*/  F2I.FTZ.TRUNC.NTZ R4, R4 ;  /* 0x0000000400047305 */ /* 0x000e24000021f100 */
[----:B0-----:R-:W-:Y:S01]  /*21f0*/  PRMT R0, R4, 0x7610, R0 ;  /* 0x0000761004007816 */ /* 0x001fe20000000000 */
[----:B------:R-:W-:Y:S06]  /*2200*/  BRA `(.L_x_20589) ;  /* 0x00000000000c7947 */ /* 0x000fec0003800000 */
.L_x_20613:
[----:B------:R2:W5:Y:S01]  /*2210*/  LDG.E.U16 R0, desc[UR36][R2.64] ;  /* 0x0000002402007981 */ /* 0x000562000c1e1500 */
[----:B------:R-:W-:Y:S05]  /*2220*/  BRA `(.L_x_20589) ;  /* 0x0000000000047947 */ /* 0x000fea0003800000 */
.L_x_20612:
[----:B------:R1:W5:Y:S02]  /*2230*/  LDG.E.U16 R0, desc[UR36][R2.64] ;  /* 0x0000002402007981 */ /* 0x000364000c1e1500 */
.L_x_20589:
[----:B------:R-:W0:Y:S01]  /*2240*/  LDCU.64 UR6, c[0x0][0x580] ;  /* 0x0000b000ff0677ac */ /* 0x000e220008000a00 */
[----:B-1--45:R-:W-:Y:S01]  /*2250*/  PRMT R0, R0, 0x9910, RZ ;  /* 0x0000991000007816 */ /* 0x032fe200000000ff */
[----:B------:R-:W-:Y:S01]  /*2260*/  BSSY.RECONVERGENT B6, `(.L_x_20618) ;  /* 0x00000d6000067945 */ /* 0x000fe20003800200 */
[----:B------:R-:W-:Y:S02]  /*2270*/  UPRMT UR4, UR42, 0x9910, URZ ;  /* 0x000099102a047896 */ /* 0x000fe400080000ff */
[----:B------:R-:W-:Y:S02]  /*2280*/  ISETP.NE.AND P0, PT, R0, RZ, PT ;  /* 0x000000ff0000720c */ /* 0x000fe40003f05270 */
[----:B------:R-:W-:Y:S02]  /*2290*/  UISETP.GT.AND UP0, UPT, UR4, 0x9, UPT ;  /* 0x000000090400788c */ /* 0x000fe4000bf04270 */
[----:B------:R-:W-:Y:S02]  /*22a0*/  SEL R4, RZ, 0x1, P0 ;  /* 0x00000001ff047807 */ /* 0x000fe40000000000 */
        /* <DEDUP_REMOVED lines=13> */
.L_x_20622:
[----:B------:R3:W-:Y:S01]  /*2380*/  STG.E.U8 desc[UR36][R2.64], R4 ;  /* 0x0000000402007986 */ /* 0x0007e2000c101124 */
[----:B------:R-:W-:Y:S05]  /*2390*/  BRA `(.L_x_20624) ;  /* 0x0000000c00087947 */ /* 0x000fea0003800000 */
.L_x_20621:
        /* <DEDUP_REMOVED lines=9> */
.L_x_20626:
[----:B------:R1:W-:Y:S01]  /*2430*/  STG.E desc[UR36][R2.64], R4 ;  /* 0x0000000402007986 */ /* 0x0003e2000c101924 */
[----:B------:R-:W-:Y:S05]  /*2440*/  BRA `(.L_x_20624) ;  /* 0x0000000800dc7947 */ /* 0x000fea0003800000 */
.L_x_20625:
[----:B------:R2:W-:Y:S01]  /*2450*/  STG.E.U16 desc[UR36][R2.64], R4 ;  /* 0x0000000402007986 */ /* 0x0005e2000c101524 */
[----:B------:R-:W-:Y:S05]  /*2460*/  BRA `(.L_x_20624) ;  /* 0x0000000800d47947 */ /* 0x000fea0003800000 */
.L_x_20620:
        /* <DEDUP_REMOVED lines=9> */
.L_x_20628:
[----:B------:R-:W-:-:S04]  /*2500*/  FSEL R0, RZ, 1, P0 ;  /* 0x3f800000ff007808 */ /* 0x000fc80000000000 */
[----:B------:R-:W-:-:S05]  /*2510*/  F2FP.F16.F32.PACK_AB R0, RZ, R0 ;  /* 0x00000000ff00723e */ /* 0x000fca00000000ff */
[----:B------:R0:W-:Y:S01]  /*2520*/  STG.E.U16 desc[UR36][R2.64], R0 ;  /* 0x0000000002007986 */ /* 0x0001e2000c101524 */
[----:B------:R-:W-:Y:S05]  /*2530*/  BRA `(.L_x_20624) ;  /* 0x0000000800a07947 */ /* 0x000fea0003800000 */
.L_x_20627:
        /* <DEDUP_REMOVED lines=10> */
.L_x_20630:
[----:B------:R-:W-:-:S04]  /*25e0*/  FSEL R0, RZ, 1, P0 ;  /* 0x3f800000ff007808 */ /* 0x000fc80000000000 */
[----:B------:R-:W-:-:S04]  /*25f0*/  F2FP.F16.F32.PACK_AB R5, RZ, R0 ;  /* 0x00000000ff05723e */ /* 0x000fc800000000ff */
[----:B------:R-:W-:-:S05]  /*2600*/  PRMT R5, R5, 0x5410, RZ ;  /* 0x0000541005057816 */ /* 0x000fca00000000ff */
[----:B------:R0:W-:Y:S01]  /*2610*/  STG.E desc[UR36][R2.64], R5 ;  /* 0x0000000502007986 */ /* 0x0001e2000c101924 */
[----:B------:R-:W-:Y:S05]  /*2620*/  BRA `(.L_x_20624) ;  /* 0x0000000800647947 */ /* 0x000fea0003800000 */
.L_x_20629:
[----:B------:R-:W-:Y:S01]  /*2630*/  FSEL R5, RZ, 1.875, P0 ;  /* 0x3ff00000ff057808 */ /* 0x000fe20000000000 */
[----:B------:R-:W-:-:S05]  /*2640*/  IMAD.MOV.U32 R4, RZ, RZ, RZ ;  /* 0x000000ffff047224 */ /* 0x000fca00078e00ff */
[----:B------:R0:W-:Y:S01]  /*2650*/  STG.E.64 desc[UR36][R2.64], R4 ;  /* 0x0000000402007986 */ /* 0x0001e2000c101b24 */
[----:B------:R-:W-:Y:S05]  /*2660*/  BRA `(.L_x_20624) ;  /* 0x0000000800547947 */ /* 0x000fea0003800000 */
.L_x_20619:
        /* <DEDUP_REMOVED lines=10> */
.L_x_20633:
[----:B------:R-:W-:Y:S02]  /*2710*/  FSEL R5, RZ, 1.875, P0 ;  /* 0x3ff00000ff057808 */ /* 0x000fe40000000000 */
[----:B------:R-:W-:Y:S01]  /*2720*/  CS2R R6, SRZ ;  /* 0x0000000000067805 */ /* 0x000fe2000001ff00 */
[----:B------:R-:W-:-:S05]  /*2730*/  IMAD.MOV.U32 R4, RZ, RZ, RZ ;  /* 0x000000ffff047224 */ /* 0x000fca00078e00ff */
[----:B------:R0:W-:Y:S01]  /*2740*/  STG.E.128 desc[UR36][R2.64], R4 ;  /* 0x0000000402007986 */ /* 0x0001e2000c101d24 */
[----:B------:R-:W-:Y:S05]  /*2750*/  BRA `(.L_x_20624) ;  /* 0x0000000800187947 */ /* 0x000fea0003800000 */
.L_x_20632:
        /* <DEDUP_REMOVED lines=17> */
.L_x_20637:
[----:B------:R-:W-:Y:S05]  /*2870*/  BSYNC.RECONVERGENT B0 ;  /* 0x0000000000007941 */ /* 0x000fea0003800200 */
.L_x_20636:
[----:B------:R0:W-:Y:S01]  /*2880*/  STG.E.U8 desc[UR36][R2.64], R5 ;  /* 0x0000000502007986 */ /* 0x0001e2000c101124 */
[----:B------:R-:W-:Y:S05]  /*2890*/  BRA `(.L_x_20624) ;  /* 0x0000000400c87947 */ /* 0x000fea0003800000 */
.L_x_20635:
        /* <DEDUP_REMOVED lines=16> */
.L_x_20634:
[----:B------:R-:W-:-:S04]  /*29a0*/  FSEL R0, RZ, 1, P0 ;  /* 0x3f800000ff007808 */ /* 0x000fc80000000000 */
[----:B------:R-:W-:-:S05]  /*29b0*/  F2FP.BF16.F32.PACK_AB R0, RZ, R0 ;  /* 0x00000000ff00723e */ /* 0x000fca00000010ff */
[----:B------:R0:W-:Y:S01]  /*29c0*/  STG.E.U16 desc[UR36][R2.64], R0 ;  /* 0x0000000002007986 */ /* 0x0001e2000c101524 */
[----:B------:R-:W-:Y:S05]  /*29d0*/  BRA `(.L_x_20624) ;  /* 0x0000000400787947 */ /* 0x000fea0003800000 */
.L_x_20631:
        /* <DEDUP_REMOVED lines=10> */
.L_x_20640:
        /* <DEDUP_REMOVED lines=12> */
.L_x_20643:
[----:B------:R-:W-:-:S04]  /*2b40*/  SHF.R.U32.HI R0, RZ, 0x14, R5 ;  /* 0x00000014ff007819 */ /* 0x000fc80000011605 */
[----:B------:R-:W-:-:S04]  /*2b50*/  LOP3.LUT R0, R0, 0x1, RZ, 0xc0, !PT ;  /* 0x0000000100007812 */ /* 0x000fc800078ec0ff */
[----:B------:R-:W-:-:S04]  /*2b60*/  IADD3 R0, PT, PT, R5, 0x487ffff, R0 ;  /* 0x0487ffff05007810 */ /* 0x000fc80007ffe000 */
[----:B------:R-:W-:-:S04]  /*2b70*/  SHF.R.U32.HI R0, RZ, 0x14, R0 ;  /* 0x00000014ff007819 */ /* 0x000fc80000011600 */
[----:B------:R-:W-:-:S07]  /*2b80*/  LOP3.LUT R4, R0, 0xff, RZ, 0xc0, !PT ;  /* 0x000000ff00047812 */ /* 0x000fce00078ec0ff */
.L_x_20644:
[----:B------:R-:W-:-:S07]  /*2b90*/  PRMT R0, R4, 0x7610, R0 ;  /* 0x0000761004007816 */ /* 0x000fce0000000000 */
.L_x_20642:
[----:B------:R-:W-:Y:S05]  /*2ba0*/  BSYNC.RECONVERGENT B0 ;  /* 0x0000000000007941 */ /* 0x000fea0003800200 */
.L_x_20641:
[----:B------:R0:W-:Y:S01]  /*2bb0*/  STG.E.U8 desc[UR36][R2.64], R0 ;  /* 0x0000000002007986 */ /* 0x0001e2000c101124 */
[----:B------:R-:W-:Y:S05]  /*2bc0*/  BRA `(.L_x_20624) ;  /* 0x0000000000fc7947 */ /* 0x000fea0003800000 */
.L_x_20639:
        /* <DEDUP_REMOVED lines=12> */
.L_x_20647:
[----:B------:R-:W-:-:S04]  /*2c90*/  SHF.R.U32.HI R0, RZ, 0x15, R5 ;  /* 0x00000015ff007819 */ /* 0x000fc80000011605 */
[----:B------:R-:W-:-:S04]  /*2ca0*/  LOP3.LUT R0, R0, 0x1, RZ, 0xc0, !PT ;  /* 0x0000000100007812 */ /* 0x000fc800078ec0ff */
[----:B------:R-:W-:-:S04]  /*2cb0*/  IADD3 R0, PT, PT, R5, 0x88fffff, R0 ;  /* 0x088fffff05007810 */ /* 0x000fc80007ffe000 */
[----:B------:R-:W-:-:S04]  /*2cc0*/  SHF.R.U32.HI R0, RZ, 0x15, R0 ;  /* 0x00000015ff007819 */ /* 0x000fc80000011600 */
[----:B------:R-:W-:-:S07]  /*2cd0*/  LOP3.LUT R4, R0, 0xff, RZ, 0xc0, !PT ;  /* 0x000000ff00047812 */ /* 0x000fce00078ec0ff */
.L_x_20648:
[----:B------:R-:W-:-:S07]  /*2ce0*/  PRMT R0, R4, 0x7610, R0 ;  /* 0x0000761004007816 */ /* 0x000fce0000000000 */
.L_x_20646:
[----:B------:R-:W-:Y:S05]  /*2cf0*/  BSYNC.RECONVERGENT B0 ;  /* 0x0000000000007941 */ /* 0x000fea0003800200 */
.L_x_20645:
[----:B------:R0:W-:Y:S01]  /*2d00*/  STG.E.U8 desc[UR36][R2.64], R0 ;  /* 0x0000000002007986 */ /* 0x0001e2000c101124 */
[----:B------:R-:W-:Y:S05]  /*2d10*/  BRA `(.L_x_20624) ;  /* 0x0000000000a87947 */ /* 0x000fea0003800000 */
.L_x_20638:
[----:B------:R-:W-:-:S09]  /*2d20*/  UISETP.NE.AND UP0, UPT, UR4, 0x1c, UPT ;  /* 0x0000001c0400788c */ /* 0x000fd2000bf05270 */
[----:B------:R-:W-:Y:S05]  /*2d30*/  BRA.U !UP0, `(.L_x_20649) ;  /* 0x00000001089c7547 */ /* 0x000fea000b800000 */
[----:B------:R-:W-:-:S09]  /*2d40*/  UISETP.NE.AND UP0, UPT, UR4, 0x1d, UPT ;  /* 0x0000001d0400788c */ /* 0x000fd2000bf05270 */
[----:B------:R-:W-:Y:S05]  /*2d50*/  BRA.U !UP0, `(.L_x_20650) ;  /* 0x0000000108887547 */ /* 0x000fea000b800000 */
[----:B------:R-:W-:-:S09]  /*2d60*/  UISETP.NE.AND UP0, UPT, UR4, 0x2c, UPT ;  /* 0x0000002c0400788c */ /* 0x000fd2000bf05270 */
[----:B------:R-:W-:Y:S05]  /*2d70*/  BRA.U !UP0, `(.L_x_20651) ;  /* 0x0000000108447547 */ /* 0x000fea000b800000 */
.L_x_20623:
        /* <DEDUP_REMOVED lines=16> */
.L_x_20652:
[----:B------:R-:W-:Y:S05]  /*2e80*/  BRA `(.L_x_20624) ;  /* 0x00000000004c7947 */ /* 0x000fea0003800000 */
.L_x_20651:
[----:B------:R-:W-:-:S04]  /*2e90*/  FSEL R5, RZ, 1, P0 ;  /* 0x3f800000ff057808 */ /* 0x000fc80000000000 */
        /* <DEDUP_REMOVED lines=14> */
.L_x_20650:
[----:B------:R-:W-:-:S05]  /*2f80*/  IMAD.MOV.U32 R5, RZ, RZ, RZ ;  /* 0x000000ffff057224 */ /* 0x000fca00078e00ff */
[----:B------:R0:W-:Y:S01]  /*2f90*/  STG.E.64 desc[UR36][R2.64], R4 ;  /* 0x0000000402007986 */ /* 0x0001e2000c101b24 */
[----:B------:R-:W-:Y:S05]  /*2fa0*/  BRA `(.L_x_20624) ;  /* 0x0000000000047947 */ /* 0x000fea0003800000 */
.L_x_20649:
[----:B------:R0:W-:Y:S02]  /*2fb0*/  STG.E desc[UR36][R2.64], R4 ;  /* 0x0000000402007986 */ /* 0x0001e4000c101924 */
.L_x_20624:
[----:B------:R-:W-:Y:S05]  /*2fc0*/  BSYNC.RECONVERGENT B6 ;  /* 0x0000000000067941 */ /* 0x000fea0003800200 */
.L_x_20618:
[----:B------:R-:W-:-:S07]  /*2fd0*/  IADD3 R17, PT, PT, R17, 0x80, RZ ;  /* 0x0000008011117810 */ /* 0x000fce0007ffe0ff */
.L_x_20582:
[----:B------:R-:W-:Y:S05]  /*2fe0*/  BSYNC.RECONVERGENT B7 ;  /* 0x0000000000077941 */ /* 0x000fea0003800200 */
.L_x_20581:
        /* <DEDUP_REMOVED lines=307> */
.L_x_20655:
        /* <DEDUP_REMOVED lines=16> */
.L_x_20659:
[----:B------:R0:W5:Y:S01]  /*4420*/  LDG.E.U8 R0, desc[UR36][R2.64] ;  /* 0x0000002402007981 */ /* 0x000162000c1e1100 */
[----:B------:R-:W-:Y:S05]  /*4430*/  BRA `(.L_x_20661) ;  /* 0x0000000c004c7947 */ /* 0x000fea0003800000 */
.L_x_20658:
        /* <DEDUP_REMOVED lines=8> */
.L_x_20663:
[----:B------:R0:W5:Y:S01]  /*44c0*/  LDG.E.U16 R0, desc[UR36][R2.64] ;  /* 0x0000002402007981 */ /* 0x000162000c1e1500 */
[----:B------:R-:W-:Y:S05]  /*44d0*/  BRA `(.L_x_20661) ;  /* 0x0000000c00247947 */ /* 0x000fea0003800000 */
.L_x_20662:
[----:B------:R0:W5:Y:S01]  /*44e0*/  LDG.E.U16 R0, desc[UR36][R2.64] ;  /* 0x0000002402007981 */ /* 0x000162000c1e1500 */
[----:B------:R-:W-:Y:S05]  /*44f0*/  BRA `(.L_x_20661) ;  /* 0x0000000c001c7947 */ /* 0x000fea0003800000 */
.L_x_20657:
        /* <DEDUP_REMOVED lines=9> */
.L_x_20665:
[----:B------:R-:W2:Y:S02]  /*4590*/  LDG.E.U16 R4, desc[UR36][R2.64] ;  /* 0x0000002402047981 */ /* 0x000ea4000c1e1500 */
[----:B--2---:R-:W-:-:S06]  /*45a0*/  HADD2.F32 R4, -RZ, R4.H0_H0 ;  /* 0x20000004ff047230 */ /* 0x004fcc0000004100 */
[----:B------:R-:W0:Y:S02]  /*45b0*/  F2I.FTZ.TRUNC.NTZ R4, R4 ;  /* 0x0000000400047305 */ /* 0x000e24000021f100 */
[----:B0-----:R-:W-:Y:S01]  /*45c0*/  PRMT R0, R4, 0x7610, R0 ;  /* 0x0000761004007816 */ /* 0x001fe20000000000 */
[----:B------:R-:W-:Y:S06]  /*45d0*/  BRA `(.L_x_20661) ;  /* 0x0000000800e47947 */ /* 0x000fec0003800000 */
.L_x_20664:
        /* <DEDUP_REMOVED lines=9> */
.L_x_20667:
[----:B------:R-:W2:Y:S02]  /*4670*/  LDG.E.U16 R2, desc[UR36][R2.64] ;  /* 0x0000002402027981 */ /* 0x000ea4000c1e1500 */
[----:B--2---:R-:W-:-:S06]  /*4680*/  HADD2.F32 R4, -RZ, R2.H0_H0 ;  /* 0x20000002ff047230 */ /* 0x004fcc0000004100 */
[----:B------:R-:W0:Y:S02]  /*4690*/  F2I.FTZ.TRUNC.NTZ R4, R4 ;  /* 0x0000000400047305 */ /* 0x000e24000021f100 */
[----:B0-----:R-:W-:Y:S01]  /*46a0*/  PRMT R0, R4, 0x7610, R0 ;  /* 0x0000761004007816 */ /* 0x001fe20000000000 */
[----:B------:R-:W-:Y:S06]  /*46b0*/  BRA `(.L_x_20661) ;  /* 0x0000000800ac7947 */ /* 0x000fec0003800000 */
.L_x_20666:
[----:B------:R-:W2:Y:S02]  /*46c0*/  LDG.E.64 R2, desc[UR36][R2.64] ;  /* 0x0000002402027981 */ /* 0x000ea4000c1e1b00 */
[----:B--2---:R0:W1:Y:S01]  /*46d0*/  F2I.F64.TRUNC R0, R2 ;  /* 0x0000000200007311 */ /* 0x004062000030d100 */
[----:B------:R-:W-:Y:S05]  /*46e0*/  BRA `(.L_x_20661) ;  /* 0x0000000800a07947 */ /* 0x000fea0003800000 */
.L_x_20656:
        /* <DEDUP_REMOVED lines=12> */
.L_x_20670:
[----:B------:R-:W2:Y:S02]  /*47b0*/  LDG.E.64 R2, desc[UR36][R2.64] ;  /* 0x0000002402027981 */ /* 0x000ea4000c1e1b00 */
[----:B--2---:R3:W4:Y:S01]  /*47c0*/  F2I.F64.TRUNC R0, R2 ;  /* 0x0000000200007311 */ /* 0x004722000030d100 */
[----:B------:R-:W-:Y:S05]  /*47d0*/  BRA `(.L_x_20661) ;  /* 0x0000000800647947 */ /* 0x000fea0003800000 */
.L_x_20669:
        /* <DEDUP_REMOVED lines=27> */
.L_x_20672:
        /* <DEDUP_REMOVED lines=14> */
.L_x_20671:
[----:B------:R-:W2:Y:S02]  /*4a70*/  LDG.E.U16 R4, desc[UR36][R2.64] ;  /* 0x0000002402047981 */ /* 0x000ea4000c1e1500 */
[----:B--2---:R-:W-:-:S06]  /*4a80*/  SHF.L.U32 R4, R4, 0x10, RZ ;  /* 0x0000001004047819 */ /* 0x004fcc00000006ff */
[----:B------:R-:W0:Y:S02]  /*4a90*/  F2I.FTZ.TRUNC.NTZ R4, R4 ;  /* 0x0000000400047305 */ /* 0x000e24000021f100 */
[----:B0-----:R-:W-:Y:S01]  /*4aa0*/  PRMT R0, R4, 0x7610, R0 ;  /* 0x0000761004007816 */ /* 0x001fe20000000000 */
[----:B------:R-:W-:Y:S06]  /*4ab0*/  BRA `(.L_x_20661) ;  /* 0x0000000400ac7947 */ /* 0x000fec0003800000 */
.L_x_20668:
        /* <DEDUP_REMOVED lines=10> */
.L_x_20675:
        /* <DEDUP_REMOVED lines=21> */
.L_x_20679:
[----:B------:R-:W-:Y:S05]  /*4cb0*/  BSYNC.RECONVERGENT B1 ;  /* 0x0000000000017941 */ /* 0x000fea0003800200 */
.L_x_20678:
[----:B------:R-:W-:Y:S01]  /*4cc0*/  IMAD.SHL.U32 R0, R0, 0x100000, RZ ;  /* 0x0010000000007824 */ /* 0x000fe200078e00ff */
[----:B------:R-:W-:-:S04]  /*4cd0*/  LEA R2, R2, 0x3b800000, 0x17 ;  /* 0x3b80000002027811 */ /* 0x000fc800078eb8ff */
[----:B------:R-:W-:-:S07]  /*4ce0*/  LOP3.LUT R4, R2, R0, R7, 0xfe, !PT ;  /* 0x0000000002047212 */ /* 0x000fce00078efe07 */
.L_x_20677:
[----:B------:R-:W-:Y:S05]  /*4cf0*/  BSYNC.RECONVERGENT B0 ;  /* 0x0000000000007941 */ /* 0x000fea0003800200 */
.L_x_20676:
[----:B------:R-:W0:Y:S02]  /*4d00*/  F2I.FTZ.TRUNC.NTZ R4, R4 ;  /* 0x0000000400047305 */ /* 0x000e24000021f100 */
[----:B0-----:R-:W-:Y:S01]  /*4d10*/  PRMT R0, R4, 0x7610, R0 ;  /* 0x0000761004007816 */ /* 0x001fe20000000000 */
[----:B------:R-:W-:Y:S06]  /*4d20*/  BRA `(.L_x_20661) ;  /* 0x0000000400107947 */ /* 0x000fec0003800000 */
.L_x_20674:
        /* <DEDUP_REMOVED lines=21> */
.L_x_20683:
[----:B------:R-:W-:Y:S05]  /*4e80*/  BSYNC.RECONVERGENT B1 ;  /* 0x0000000000017941 */ /* 0x000fea0003800200 */
.L_x_20682:
[----:B------:R-:W-:Y:S01]  /*4e90*/  IMAD.SHL.U32 R0, R0, 0x200000, RZ ;  /* 0x0020000000007824 */ /* 0x000fe200078e00ff */
[----:B------:R-:W-:-:S04]  /*4ea0*/  LEA R2, R2, 0x37800000, 0x17 ;  /* 0x3780000002027811 */ /* 0x000fc800078eb8ff */
[----:B------:R-:W-:-:S07]  /*4eb0*/  LOP3.LUT R4, R2, R0, R7, 0xfe, !PT ;  /* 0x0000000002047212 */ /* 0x000fce00078efe07 */
.L_x_20681:
[----:B------:R-:W-:Y:S05]  /*4ec0*/  BSYNC.RECONVERGENT B0 ;  /* 0x0000000000007941 */ /* 0x000fea0003800200 */
.L_x_20680:
[----:B------:R-:W0:Y:S02]  /*4ed0*/  F2I.FTZ.TRUNC.NTZ R4, R4 ;  /* 0x0000000400047305 */ /* 0x000e24000021f100 */
[----:B0-----:R-:W-:Y:S01]  /*4ee0*/  PRMT R0, R4, 0x7610, R0 ;  /* 0x0000761004007816 */ /* 0x001fe20000000000 */
[----:B------:R-:W-:Y:S06]  /*4ef0*/  BRA `(.L_x_20661) ;  /* 0x00000000009c7947 */ /* 0x000fec0003800000 */
.L_x_20673:
        /* <DEDUP_REMOVED lines=14> */
.L_x_20687:
[----:B------:R-:W-:Y:S05]  /*4fe0*/  BSYNC.RECONVERGENT B0 ;  /* 0x0000000000007941 */ /* 0x000fea0003800200 */
.L_x_20686:
[----:B------:R-:W0:Y:S02]  /*4ff0*/  F2I.FTZ.TRUNC.NTZ R4, R4 ;  /* 0x0000000400047305 */ /* 0x000e24000021f100 */
[----:B0-----:R-:W-:Y:S01]  /*5000*/  PRMT R0, R4, 0x7610, R0 ;  /* 0x0000761004007816 */ /* 0x001fe20000000000 */
[----:B------:R-:W-:Y:S06]  /*5010*/  BRA `(.L_x_20661) ;  /* 0x0000000000547947 */ /* 0x000fec0003800000 */
.L_x_20660:
        /* <DEDUP_REMOVED lines=16> */
.L_x_20688:
[----:B------:R-:W-:Y:S01]  /*5120*/  PRMT R0, RZ, 0x7610, R0 ;  /* 0x00007610ff007816 */ /* 0x000fe20000000000 */
[----:B------:R-:W-:Y:S06]  /*5130*/  BRA `(.L_x_20661) ;  /* 0x00000000000c7947 */ /* 0x000fec0003800000 */
.L_x_20685:
[----:B------:R1:W5:Y:S01]  /*5140*/  LDG.E.U16 R0, desc[UR36][R2.64] ;  /* 0x0000002402007981 */ /* 0x000362000c1e1500 */
[----:B------:R-:W-:Y:S05]  /*5150*/  BRA `(.L_x_20661) ;  /* 0x0000000000047947 */ /* 0x000fea0003800000 */
.L_x_20684:
[----:B------:R2:W5:Y:S02]  /*5160*/  LDG.E.U16 R0, desc[UR36][R2.64] ;  /* 0x0000002402007981 */ /* 0x000564000c1e1500 */
.L_x_20661:
        /* <DEDUP_REMOVED lines=20> */
.L_x_20693:
[----:B------:R0:W-:Y:S01]  /*52b0*/  STG.E.U8 desc[UR36][R2.64], R4 ;  /* 0x0000000402007986 */ /* 0x0001e2000c101124 */
[----:B------:R-:W-:Y:S05]  /*52c0*/  BRA `(.L_x_20695) ;  /* 0x0000000c00047947 */ /* 0x000fea0003800000 */
.L_x_20692:
        /* <DEDUP_REMOVED lines=9> */
.L_x_20697:
[----:B------:R0:W-:Y:S01]  /*5360*/  STG.E desc[UR36][R2.64], R4 ;  /* 0x0000000402007986 */ /* 0x0001e2000c101924 */
[----:B------:R-:W-:Y:S05]  /*5370*/  BRA `(.L_x_20695) ;  /* 0x0000000800d87947 */ /* 0x000fea0003800000 */
.L_x_20696:
[----:B------:R0:W-:Y:S01]  /*5380*/  STG.E.U16 desc[UR36][R2.64], R4 ;  /* 0x0000000402007986 */ /* 0x0001e2000c101524 */
[----:B------:R-:W-:Y:S05]  /*5390*/  BRA `(.L_x_20695) ;  /* 0x0000000800d07947 */ /* 0x000fea0003800000 */
.L_x_20691:
        /* <DEDUP_REMOVED lines=9> */
.L_x_20699:
[----:B------:R-:W-:-:S04]  /*5430*/  FSEL R0, RZ, 1, P0 ;  /* 0x3f800000ff007808 */ /* 0x000fc80000000000 */
[----:B------:R-:W-:-:S05]  /*5440*/  F2FP.F16.F32.PACK_AB R0, RZ, R0 ;  /* 0x00000000ff00723e */ /* 0x000fca00000000ff */
[----:B------:R0:W-:Y:S01]  /*5450*/  STG.E.U16 desc[UR36][R2.64], R0 ;  /* 0x0000000002007986 */ /* 0x0001e2000c101524 */
[----:B------:R-:W-:Y:S05]  /*5460*/  BRA `(.L_x_20695) ;  /* 0x00000008009c7947 */ /* 0x000fea0003800000 */
.L_x_20698:
        /* <DEDUP_REMOVED lines=10> */
.L_x_20701:
[----:B------:R-:W-:-:S04]  /*5510*/  FSEL R0, RZ, 1, P0 ;  /* 0x3f800000ff007808 */ /* 0x000fc80000000000 */
[----:B------:R-:W-:-:S04]  /*5520*/  F2FP.F16.F32.PACK_AB R5, RZ, R0 ;  /* 0x00000000ff05723e */ /* 0x000fc800000000ff */
[----:B------:R-:W-:-:S05]  /*5530*/  PRMT R5, R5, 0x5410, RZ ;  /* 0x0000541005057816 */ /* 0x000fca00000000ff */
[----:B------:R0:W-:Y:S01]  /*5540*/  STG.E desc[UR36][R2.64], R5 ;  /* 0x0000000502007986 */ /* 0x0001e2000c101924 */
[----:B------:R-:W-:Y:S05]  /*5550*/  BRA `(.L_x_20695) ;  /* 0x0000000800607947 */ /* 0x000fea0003800000 */
.L_x_20700:
[----:B------:R-:W-:Y:S01]  /*5560*/  FSEL R5, RZ, 1.875, P0 ;  /* 0x3ff00000ff057808 */ /* 0x000fe20000000000 */
[----:B------:R-:W-:-:S05]  /*5570*/  IMAD.MOV.U32 R4, RZ, RZ, RZ ;  /* 0x000000ffff047224 */ /* 0x000fca00078e00ff */
[----:B------:R0:W-:Y:S01]  /*5580*/  STG.E.64 desc[UR36][R2.64], R4 ;  /* 0x0000000402007986 */ /* 0x0001e2000c101b24 */
[----:B------:R-:W-:Y:S05]  /*5590*/  BRA `(.L_x_20695) ;  /* 0x0000000800507947 */ /* 0x000fea0003800000 */
.L_x_20690:
        /* <DEDUP_REMOVED lines=12> */
.L_x_20705:
        /* <DEDUP_REMOVED lines=17> */
.L_x_20707:
[----:B------:R-:W-:Y:S05]  /*5770*/  BSYNC.RECONVERGENT B0 ;  /* 0x0000000000007941 */ /* 0x000fea0003800200 */
.L_x_20706:
[----:B------:R0:W-:Y:S01]  /*5780*/  STG.E.U8 desc[UR36][R2.64], R0 ;  /* 0x0000000002007986 */ /* 0x0001e2000c101124 */
[----:B------:R-:W-:Y:S05]  /*5790*/  BRA `(.L_x_20695) ;  /* 0x0000000400d07947 */ /* 0x000fea0003800000 */
.L_x_20704:
        /* <DEDUP_REMOVED lines=17> */
.L_x_20709:
[----:B------:R-:W-:Y:S05]  /*58b0*/  BSYNC.RECONVERGENT B0 ;  /* 0x0000000000007941 */ /* 0x000fea0003800200 */
.L_x_20708:
[----:B------:R0:W-:Y:S01]  /*58c0*/  STG.E.U8 desc[UR36][R2.64], R0 ;  /* 0x0000000002007986 */ /* 0x0001e2000c101124 */
[----:B------:R-:W-:Y:S05]  /*58d0*/  BRA `(.L_x_20695) ;  /* 0x0000000400807947 */ /* 0x000fea0003800000 */
.L_x_20703:
        /* <DEDUP_REMOVED lines=21> */
.L_x_20711:
[----:B------:R-:W-:-:S05]  /*5a30*/  IMAD.MOV.U32 R5, RZ, RZ, RZ ;  /* 0x000000ffff057224 */ /* 0x000fca00078e00ff */
[----:B------:R0:W-:Y:S01]  /*5a40*/  STG.E.64 desc[UR36][R2.64], R4 ;  /* 0x0000000402007986 */ /* 0x0001e2000c101b24 */
[----:B------:R-:W-:Y:S05]  /*5a50*/  BRA `(.L_x_20695) ;  /* 0x0000000400207947 */ /* 0x000fea0003800000 */
.L_x_20710:
[----:B------:R0:W-:Y:S01]  /*5a60*/  STG.E desc[UR36][R2.64], R4 ;  /* 0x0000000402007986 */ /* 0x0001e2000c101924 */
[----:B------:R-:W-:Y:S05]  /*5a70*/  BRA `(.L_x_20695) ;  /* 0x0000000400187947 */ /* 0x000fea0003800000 */
.L_x_20702:
        /* <DEDUP_REMOVED lines=8> */
.L_x_20713:
[----:B------:R-:W-:Y:S01]  /*5b00*/  HFMA2 R4, -RZ, RZ, 0, 0 ;  /* 0x00000000ff047431 */ /* 0x000fe200000001ff */
[----:B------:R-:W-:Y:S02]  /*5b10*/  FSEL R5, RZ, 1.875, P0 ;  /* 0x3ff00000ff057808 */ /* 0x000fe40000000000 */
[----:B------:R-:W-:-:S05]  /*5b20*/  CS2R R6, SRZ ;  /* 0x0000000000067805 */ /* 0x000fca000001ff00 */
[----:B------:R4:W-:Y:S01]  /*5b30*/  STG.E.128 desc[UR36][R2.64], R4 ;  /* 0x0000000402007986 */ /* 0x0009e2000c101d24 */
[----:B------:R-:W-:Y:S05]  /*5b40*/  BRA `(.L_x_20695) ;  /* 0x0000000000e47947 */ /* 0x000fea0003800000 */
.L_x_20712:
[----:B------:R-:W-:-:S09]  /*5b50*/  UISETP.NE.AND UP0, UPT, UR4, 0xf, UPT ;  /* 0x0000000f0400788c */ /* 0x000fd2000bf05270 */
[----:B------:R-:W-:Y:S05]  /*5b60*/  BRA.U !UP0, `(.L_x_20714) ;  /* 0x0000000108d07547 */ /* 0x000fea000b800000 */
[----:B------:R-:W-:-:S09]  /*5b70*/  UISETP.NE.AND UP0, UPT, UR4, 0x17, UPT ;  /* 0x000000170400788c */ /* 0x000fd2000bf05270 */
[----:B------:R-:W-:Y:S05]  /*5b80*/  BRA.U !UP0, `(.L_x_20715) ;  /* 0x0000000108847547 */ /* 0x000fea000b800000 */
[----:B------:R-:W-:-:S09]  /*5b90*/  UISETP.NE.AND UP0, UPT, UR4, 0x18, UPT ;  /* 0x000000180400788c */ /* 0x000fd2000bf05270 */
[----:B------:R-:W-:Y:S05]  /*5ba0*/  BRA.U !UP0, `(.L_x_20716) ;  /* 0x0000000108447547 */ /* 0x000fea000b800000 */
.L_x_20694:
        /* <DEDUP_REMOVED lines=16> */
.L_x_20717:
[----:B------:R-:W-:Y:S05]  /*5cb0*/  BRA `(.L_x_20695) ;  /* 0x0000000000887947 */ /* 0x000fea0003800000 */
.L_x_20716:
        /* <DEDUP_REMOVED lines=11> */
.L_x_20719:
[----:B------:R-:W-:Y:S05]  /*5d70*/  BSYNC.RECONVERGENT B0 ;  /* 0x0000000000007941 */ /* 0x000fea0003800200 */
.L_x_20718:
[----:B------:R3:W-:Y:S01]  /*5d80*/  STG.E.U8 desc[UR36][R2.64], R5 ;  /* 0x0000000502007986 */ /* 0x0007e2000c101124 */
[----:B------:R-:W-:Y:S05]  /*5d90*/  BRA `(.L_x_20695) ;  /* 0x0000000000507947 */ /* 0x000fea0003800000 */
.L_x_20715:
        /* <DEDUP_REMOVED lines=12> */
.L_x_20720:
[----:B------:R-:W-:Y:S01]  /*5e60*/  IMAD.MOV.U32 R5, RZ, RZ, 0x7f ;  /* 0x0000007fff057424 */ /* 0x000fe200078e00ff */
[----:B------:R-:W-:-:S04]  /*5e70*/  ISETP.GT.U32.AND P0, PT, R7, 0x7f800000, PT ;  /* 0x7f8000000700780c */ /* 0x000fc80003f04070 */
[----:B------:R-:W-:-:S05]  /*5e80*/  SEL R5, R5, 0x7c, P0 ;  /* 0x0000007c05057807 */ /* 0x000fca0000000000 */
[----:B------:R2:W-:Y:S01]  /*5e90*/  STG.E.U8 desc[UR36][R2.64], R5 ;  /* 0x0000000502007986 */ /* 0x0005e2000c101124 */
[----:B------:R-:W-:Y:S05]  /*5ea0*/  BRA `(.L_x_20695) ;  /* 0x00000000000c7947 */ /* 0x000fea0003800000 */
.L_x_20714:
[----:B------:R-:W-:-:S04]  /*5eb0*/  FSEL R0, RZ, 1, P0 ;  /* 0x3f800000ff007808 */ /* 0x000fc80000000000 */
[----:B------:R-:W-:-:S05]  /*5ec0*/  F2FP.BF16.F32.PACK_AB R0, RZ, R0 ;  /* 0x00000000ff00723e */ /* 0x000fca00000010ff */
[----:B------:R0:W-:Y:S02]  /*5ed0*/  STG.E.U16 desc[UR36][R2.64], R0 ;  /* 0x0000000002007986 */ /* 0x0001e4000c101524 */
.L_x_20695:
[----:B------:R-:W-:Y:S05]  /*5ee0*/  BSYNC.RECONVERGENT B6 ;  /* 0x0000000000067941 */ /* 0x000fea0003800200 */
.L_x_20689:
[----:B------:R-:W-:-:S07]  /*5ef0*/  IADD3 R17, PT, PT, R17, 0x80, RZ ;  /* 0x0000008011117810 */ /* 0x000fce0007ffe0ff */
.L_x_20654:
[----:B------:R-:W-:Y:S05]  /*5f00*/  BSYNC.RECONVERGENT B7 ;  /* 0x0000000000077941 */ /* 0x000fea0003800200 */
.L_x_20653:
        /* <DEDUP_REMOVED lines=307> */
.L_x_20723:
        /* <DEDUP_REMOVED lines=16> */
.L_x_20727:
[----:B------:R0:W5:Y:S01]  /*7340*/  LDG.E.U8 R0, desc[UR36][R2.64] ;  /* 0x0000002402007981 */ /* 0x000162000c1e1100 */
[----:B------:R-:W-:Y:S05]  /*7350*/  BRA `(.L_x_20729) ;  /* 0x0000000c004c7947 */ /* 0x000fea0003800000 */
.L_x_20726:
        /* <DEDUP_REMOVED lines=8> */
.L_x_20731:
[----:B------:R3:W5:Y:S01]  /*73e0*/  LDG.E.U16 R0, desc[UR36][R2.64] ;  /* 0x0000002402007981 */ /* 0x000762000c1e1500 */
[----:B------:R-:W-:Y:S05]  /*73f0*/  BRA `(.L_x_20729) ;  /* 0x0000000c00247947 */ /* 0x000fea0003800000 */
.L_x_20730:
[----:B------:R2:W5:Y:S01]  /*7400*/  LDG.E.U16 R0, desc[UR36][R2.64] ;  /* 0x0000002402007981 */ /* 0x000562000c1e1500 */
[----:B------:R-:W-:Y:S05]  /*7410*/  BRA `(.L_x_20729) ;  /* 0x0000000c001c7947 */ /* 0x000fea0003800000 */
.L_x_20725:
        /* <DEDUP_REMOVED lines=9> */
.L_x_20733:
[----:B------:R-:W2:Y:S02]  /*74b0*/  LDG.E.U16 R4, desc[UR36][R2.64] ;  /* 0x0000002402047981 */ /* 0x000ea4000c1e1500 */
[----:B--2---:R-:W-:-:S06]  /*74c0*/  HADD2.F32 R4, -RZ, R4.H0_H0 ;  /* 0x20000004ff047230 */ /* 0x004fcc0000004100 */
[----:B------:R-:W0:Y:S02]  /*74d0*/  F2I.FTZ.TRUNC.NTZ R4, R4 ;  /* 0x0000000400047305 */ /* 0x000e24000021f100 */
[----:B0-----:R-:W-:Y:S01]  /*74e0*/  PRMT R0, R4, 0x7610, R0 ;  /* 0x0000761004007816 */ /* 0x001fe20000000000 */
[----:B------:R-:W-:Y:S06]  /*74f0*/  BRA `(.L_x_20729) ;  /* 0x0000000800e47947 */ /* 0x000fec0003800000 */
.L_x_20732:
        /* <DEDUP_REMOVED lines=9> */
.L_x_20735:
[----:B------:R-:W2:Y:S02]  /*7590*/  LDG.E.U16 R2, desc[UR36][R2.64] ;  /* 0x0000002402027981 */ /* 0x000ea4000c1e1500 */
[----:B--2---:R-:W-:-:S06]  /*75a0*/  HADD2.F32 R4, -RZ, R2.H0_H0 ;  /* 0x20000002ff047230 */ /* 0x004fcc0000004100 */
[----:B------:R-:W0:Y:S02]  /*75b0*/  F2I.FTZ.TRUNC.NTZ R4, R4 ;  /* 0x0000000400047305 */ /* 0x000e24000021f100 */
[----:B0-----:R-:W-:Y:S01]  /*75c0*/  PRMT R0, R4, 0x7610, R0 ;  /* 0x0000761004007816 */ /* 0x001fe20000000000 */
[----:B------:R-:W-:Y:S06]  /*75d0*/  BRA `(.L_x_20729) ;  /* 0x0000000800ac7947 */ /* 0x000fec0003800000 */
.L_x_20734:
[----:B------:R-:W2:Y:S02]  /*75e0*/  LDG.E.64 R2, desc[UR36][R2.64] ;  /* 0x0000002402027981 */ /* 0x000ea4000c1e1b00 */
[----:B--2---:R0:W1:Y:S01]  /*75f0*/  F2I.F64.TRUNC R0, R2 ;  /* 0x0000000200007311 */ /* 0x004062000030d100 */
[----:B------:R-:W-:Y:S05]  /*7600*/  BRA `(.L_x_20729) ;  /* 0x0000000800a07947 */ /* 0x000fea0003800000 */
.L_x_20724:
        /* <DEDUP_REMOVED lines=12> */
.L_x_20738:
[----:B------:R-:W2:Y:S02]  /*76d0*/  LDG.E.64 R2, desc[UR36][R2.64] ;  /* 0x0000002402027981 */ /* 0x000ea4000c1e1b00 */
[----:B--2---:R0:W1:Y:S01]  /*76e0*/  F2I.F64.TRUNC R0, R2 ;  /* 0x0000000200007311 */ /* 0x004062000030d100 */
[----:B------:R-:W-:Y:S05]  /*76f0*/  BRA `(.L_x_20729) ;  /* 0x0000000800647947 */ /* 0x000fea0003800000 */
.L_x_20737:
        /* <DEDUP_REMOVED lines=27> */
.L_x_20740:
        /* <DEDUP_REMOVED lines=14> */
.L_x_20739:
[----:B------:R-:W2:Y:S02]  /*7990*/  LDG.E.U16 R4, desc[UR36][R2.64] ;  /* 0x0000002402047981 */ /* 0x000ea4000c1e1500 */
[----:B--2---:R-:W-:-:S06]  /*79a0*/  SHF.L.U32 R4, R4, 0x10, RZ ;  /* 0x0000001004047819 */ /* 0x004fcc00000006ff */
[----:B------:R-:W0:Y:S02]  /*79b0*/  F2I.FTZ.TRUNC.NTZ R4, R4 ;  /* 0x0000000400047305 */ /* 0x000e24000021f100 */
[----:B0-----:R-:W-:Y:S01]  /*79c0*/  PRMT R0, R4, 0x7610, R0 ;  /* 0x0000761004007816 */ /* 0x001fe20000000000 */
[----:B------:R-:W-:Y:S06]  /*79d0*/  BRA `(.L_x_20729) ;  /* 0x0000000400ac7947 */ /* 0x000fec0003800000 */
.L_x_20736:
        /* <DEDUP_REMOVED lines=10> */
.L_x_20743:
        /* <DEDUP_REMOVED lines=21> */
.L_x_20747:
[----:B------:R-:W-:Y:S05]  /*7bd0*/  BSYNC.RECONVERGENT B1 ;  /* 0x0000000000017941 */ /* 0x000fea0003800200 */
.L_x_20746:
[----:B------:R-:W-:Y:S01]  /*7be0*/  IMAD.SHL.U32 R0, R0, 0x100000, RZ ;  /* 0x0010000000007824 */ /* 0x000fe200078e00ff */
[----:B------:R-:W-:-:S04]  /*7bf0*/  LEA R2, R2, 0x3b800000, 0x17 ;  /* 0x3b80000002027811 */ /* 0x000fc800078eb8ff */
[----:B------:R-:W-:-:S07]  /*7c00*/  LOP3.LUT R4, R2, R0, R7, 0xfe, !PT ;  /* 0x0000000002047212 */ /* 0x000fce00078efe07 */
.L_x_20745:
[----:B------:R-:W-:Y:S05]  /*7c10*/  BSYNC.RECONVERGENT B0 ;  /* 0x0000000000007941 */ /* 0x000fea0003800200 */
.L_x_20744:
[----:B------:R-:W0:Y:S02]  /*7c20*/  F2I.FTZ.TRUNC.NTZ R4, R4 ;  /* 0x0000000400047305 */ /* 0x000e24000021f100 */
[----:B0-----:R-:W-:Y:S01]  /*7c30*/  PRMT R0, R4, 0x7610, R0 ;  /* 0x0000761004007816 */ /* 0x001fe20000000000 */
[----:B------:R-:W-:Y:S06]  /*7c40*/  BRA `(.L_x_20729) ;  /* 0x0000000400107947 */ /* 0x000fec0003800000 */
.L_x_20742:
        /* <DEDUP_REMOVED lines=21> */
.L_x_20751:
[----:B------:R-:W-:Y:S05]  /*7da0*/  BSYNC.RECONVERGENT B1 ;  /* 0x0000000000017941 */ /* 0x000fea0003800200 */
.L_x_20750:
[----:B------:R-:W-:Y:S01]  /*7db0*/  IMAD.SHL.U32 R0, R0, 0x200000, RZ ;  /* 0x0020000000007824 */ /* 0x000fe200078e00ff */
[----:B------:R-:W-:-:S04]  /*7dc0*/  LEA R2, R2, 0x37800000, 0x17 ;  /* 0x3780000002027811 */ /* 0x000fc800078eb8ff */
[----:B------:R-:W-:-:S07]  /*7dd0*/  LOP3.LUT R4, R2, R0, R7, 0xfe, !PT ;  /* 0x0000000002047212 */ /* 0x000fce00078efe07 */
.L_x_20749:
[----:B------:R-:W-:Y:S05]  /*7de0*/  BSYNC.RECONVERGENT B0 ;  /* 0x0000000000007941 */ /* 0x000fea0003800200 */
.L_x_20748:
[----:B------:R-:W0:Y:S02]  /*7df0*/  F2I.FTZ.TRUNC.NTZ R4, R4 ;  /* 0x0000000400047305 */ /* 0x000e24000021f100 */
[----:B0-----:R-:W-:Y:S01]  /*7e00*/  PRMT R0, R4, 0x7610, R0 ;  /* 0x0000761004007816 */ /* 0x001fe20000000000 */
[----:B------:R-:W-:Y:S06]  /*7e10*/  BRA `(.L_x_20729) ;  /* 0x00000000009c7947 */ /* 0x000fec0003800000 */
.L_x_20741:
        /* <DEDUP_REMOVED lines=14> */
.L_x_20755:
[----:B------:R-:W-:Y:S05]  /*7f00*/  BSYNC.RECONVERGENT B0 ;  /* 0x0000000000007941 */ /* 0x000fea0003800200 */
.L_x_20754:
[----:B------:R-:W0:Y:S02]  /*7f10*/  F2I.FTZ.TRUNC.NTZ R4, R4 ;  /* 0x0000000400047305 */ /* 0x000e24000021f100 */
[----:B0-----:R-:W-:Y:S01]  /*7f20*/  PRMT R0, R4, 0x7610, R0 ;  /* 0x0000761004007816 */ /* 0x001fe20000000000 */
[----:B------:R-:W-:Y:S06]  /*7f30*/  BRA `(.L_x_20729) ;  /* 0x0000000000547947 */ /* 0x000fec0003800000 */
.L_x_20728:
        /* <DEDUP_REMOVED lines=16> */
.L_x_20756:
[----:B------:R-:W-:Y:S01]  /*8040*/  PRMT R0, RZ, 0x7610, R0 ;  /* 0x00007610ff007816 */ /* 0x000fe20000000000 */
[----:B------:R-:W-:Y:S06]  /*8050*/  BRA `(.L_x_20729) ;  /* 0x00000000000c7947 */ /* 0x000fec0003800000 */
.L_x_20753:
[----:B------:R0:W5:Y:S01]  /*8060*/  LDG.E.U16 R0, desc[UR36][R2.64] ;  /* 0x0000002402007981 */ /* 0x000162000c1e1500 */
[----:B------:R-:W-:Y:S05]  /*8070*/  BRA `(.L_x_20729) ;  /* 0x0000000000047947 */ /* 0x000fea0003800000 */
.L_x_20752:
[----:B------:R0:W5:Y:S02]  /*8080*/  LDG.E.U16 R0, desc[UR36][R2.64] ;  /* 0x0000002402007981 */ /* 0x000164000c1e1500 */
.L_x_20729:
[----:B------:R-:W0:Y:S01]  /*8090*/  LDCU.64 UR6, c[0x0][0x580] ;  /* 0x0000b000ff0677ac */ /* 0x000e220008000a00 */
[----:B-1---5:R-:W-:Y:S01]  /*80a0*/  PRMT R0, R0, 0x9910, RZ ;  /* 0x0000991000007816 */ /* 0x022fe200000000ff */
[----:B------:R-:W-:Y:S01]  /*80b0*/  BSSY.RECONVERGENT B6, `(.L_x_20757) ;  /* 0x00000d5000067945 */ /* 0x000fe20003800200 */
[----:B------:R-:W-:Y:S02]  /*80c0*/  UPRMT UR4, UR42, 0x9910, URZ ;  /* 0x000099102a047896 */ /* 0x000fe400080000ff */
[----:B------:R-:W-:Y:S02]  /*80d0*/  ISETP.NE.AND P0, PT, R0, RZ, PT ;  /* 0x000000ff0000720c */ /* 0x000fe40003f05270 */
[----:B------:R-:W-:Y:S02]  /*80e0*/  UISETP.GT.AND UP0, UPT, UR4, 0x9, UPT ;  /* 0x000000090400788c */ /* 0x000fe4000bf04270 */
[----:B------:R-:W-:Y:S02]  /*80f0*/  SEL R4, RZ, 0x1, P0 ;  /* 0x00000001ff047807 */ /* 0x000fe40000000000 */
        /* <DEDUP_REMOVED lines=13> */
.L_x_20761:
[----:B------:R0:W-:Y:S01]  /*81d0*/  STG.E.U8 desc[UR36][R2.64], R4 ;  /* 0x0000000402007986 */ /* 0x0001e2000c101124 */
[----:B------:R-:W-:Y:S05]  /*81e0*/  BRA `(.L_x_20763) ;  /* 0x0000000c00047947 */ /* 0x000fea0003800000 */
.L_x_20760:
        /* <DEDUP_REMOVED lines=9> */
.L_x_20765:
[----:B------:R0:W-:Y:S01]  /*8280*/  STG.E desc[UR36][R2.64], R4 ;  /* 0x0000000402007986 */ /* 0x0001e2000c101924 */
[----:B------:R-:W-:Y:S05]  /*8290*/  BRA `(.L_x_20763) ;  /* 0x0000000800d87947 */ /* 0x000fea0003800000 */
.L_x_20764:
[----:B------:R0:W-:Y:S01]  /*82a0*/  STG.E.U16 desc[UR36][R2.64], R4 ;  /* 0x0000000402007986 */ /* 0x0001e2000c101524 */
[----:B------:R-:W-:Y:S05]  /*82b0*/  BRA `(.L_x_20763) ;  /* 0x0000000800d07947 */ /* 0x000fea0003800000 */
.L_x_20759:
        /* <DEDUP_REMOVED lines=9> */
.L_x_20767:
[----:B------:R-:W-:-:S04]  /*8350*/  FSEL R0, RZ, 1, P0 ;  /* 0x3f800000ff007808 */ /* 0x000fc80000000000 */
[----:B------:R-:W-:-:S05]  /*8360*/  F2FP.F16.F32.PACK_AB R0, RZ, R0 ;  /* 0x00000000ff00723e */ /* 0x000fca00000000ff */
[----:B------:R0:W-:Y:S01]  /*8370*/  STG.E.U16 desc[UR36][R2.64], R0 ;  /* 0x0000000002007986 */ /* 0x0001e2000c101524 */
[----:B------:R-:W-:Y:S05]  /*8380*/  BRA `(.L_x_20763) ;  /* 0x00000008009c7947 */ /* 0x000fea0003800000 */
.L_x_20766:
        /* <DEDUP_REMOVED lines=10> */
.L_x_20769:
[----:B------:R-:W-:-:S04]  /*8430*/  FSEL R0, RZ, 1, P0 ;  /* 0x3f800000ff007808 */ /* 0x000fc80000000000 */
[----:B------:R-:W-:-:S04]  /*8440*/  F2FP.F16.F32.PACK_AB R5, RZ, R0 ;  /* 0x00000000ff05723e */ /* 0x000fc800000000ff */
[----:B------:R-:W-:-:S05]  /*8450*/  PRMT R5, R5, 0x5410, RZ ;  /* 0x0000541005057816 */ /* 0x000fca00000000ff */
[----:B------:R0:W-:Y:S01]  /*8460*/  STG.E desc[UR36][R2.64], R5 ;  /* 0x0000000502007986 */ /* 0x0001e2000c101924 */
[----:B------:R-:W-:Y:S05]  /*8470*/  BRA `(.L_x_20763) ;  /* 0x0000000800607947 */ /* 0x000fea0003800000 */
.L_x_20768:
[----:B------:R-:W-:Y:S01]  /*8480*/  FSEL R5, RZ, 1.875, P0 ;  /* 0x3ff00000ff057808 */ /* 0x000fe20000000000 */
[----:B------:R-:W-:-:S05]  /*8490*/  IMAD.MOV.U32 R4, RZ, RZ, RZ ;  /* 0x000000ffff047224 */ /* 0x000fca00078e00ff */
[----:B------:R0:W-:Y:S01]  /*84a0*/  STG.E.64 desc[UR36][R2.64], R4 ;  /* 0x0000000402007986 */ /* 0x0001e2000c101b24 */
[----:B------:R-:W-:Y:S05]  /*84b0*/  BRA `(.L_x_20763) ;  /* 0x0000000800507947 */ /* 0x000fea0003800000 */
.L_x_20758:
        /* <DEDUP_REMOVED lines=12> */
.L_x_20773:
        /* <DEDUP_REMOVED lines=17> */
.L_x_20775:
[----:B------:R-:W-:Y:S05]  /*8690*/  BSYNC.RECONVERGENT B0 ;  /* 0x0000000000007941 */ /* 0x000fea0003800200 */
.L_x_20774:
[----:B------:R0:W-:Y:S01]  /*86a0*/  STG.E.U8 desc[UR36][R2.64], R0 ;  /* 0x0000000002007986 */ /* 0x0001e2000c101124 */
[----:B------:R-:W-:Y:S05]  /*86b0*/  BRA `(.L_x_20763) ;  /* 0x0000000400d07947 */ /* 0x000fea0003800000 */
.L_x_20772:
        /* <DEDUP_REMOVED lines=17> */
.L_x_20777:
[----:B------:R-:W-:Y:S05]  /*87d0*/  BSYNC.RECONVERGENT B0 ;  /* 0x0000000000007941 */ /* 0x000fea0003800200 */
.L_x_20776:
[----:B------:R0:W-:Y:S01]  /*87e0*/  STG.E.U8 desc[UR36][R2.64], R0 ;  /* 0x0000000002007986 */ /* 0x0001e2000c101124 */
[----:B------:R-:W-:Y:S05]  /*87f0*/  BRA `(.L_x_20763) ;  /* 0x0000000400807947 */ /* 0x000fea0003800000 */
.L_x_20771:
        /* <DEDUP_REMOVED lines=21> */
.L_x_20779:
[----:B------:R-:W-:-:S05]  /*8950*/  IMAD.MOV.U32 R5, RZ, RZ, RZ ;  /* 0x000000ffff057224 */ /* 0x000fca00078e00ff */
[----:B------:R0:W-:Y:S01]  /*8960*/  STG.E.64 desc[UR36][R2.64], R4 ;  /* 0x0000000402007986 */ /* 0x0001e2000c101b24 */
[----:B------:R-:W-:Y:S05]  /*8970*/  BRA `(.L_x_20763) ;  /* 0x0000000400207947 */ /* 0x000fea0003800000 */
.L_x_20778:
[----:B------:R0:W-:Y:S01]  /*8980*/  STG.E desc[UR36][R2.64], R4 ;  /* 0x0000000402007986 */ /* 0x0001e2000c101924 */
[----:B------:R-:W-:Y:S05]  /*8990*/  BRA `(.L_x_20763) ;  /* 0x0000000400187947 */ /* 0x000fea0003800000 */
.L_x_20770:
        /* <DEDUP_REMOVED lines=8> */
.L_x_20781:
[----:B------:R-:W-:Y:S01]  /*8a20*/  HFMA2 R4, -RZ, RZ, 0, 0 ;  /* 0x00000000ff047431 */ /* 0x000fe200000001ff */
[----:B------:R-:W-:Y:S02]  /*8a30*/  FSEL R5, RZ, 1.875, P0 ;  /* 0x3ff00000ff057808 */ /* 0x000fe40000000000 */
[----:B------:R-:W-:-:S05]  /*8a40*/  CS2R R6, SRZ ;  /* 0x0000000000067805 */ /* 0x000fca000001ff00 */
[----:B------:R4:W-:Y:S01]  /*8a50*/  STG.E.128 desc[UR36][R2.64], R4 ;  /* 0x0000000402007986 */ /* 0x0009e2000c101d24 */
[----:B------:R-:W-:Y:S05]  /*8a60*/  BRA `(.L_x_20763) ;  /* 0x0000000000e47947 */ /* 0x000fea0003800000 */
.L_x_20780:
[----:B------:R-:W-:-:S09]  /*8a70*/  UISETP.NE.AND UP0, UPT, UR4, 0xf, UPT ;  /* 0x0000000f0400788c */ /* 0x000fd2000bf05270 */
[----:B------:R-:W-:Y:S05]  /*8a80*/  BRA.U !UP0, `(.L_x_20782) ;  /* 0x0000000108d07547 */ /* 0x000fea000b800000 */
[----:B------:R-:W-:-:S09]  /*8a90*/  UISETP.NE.AND UP0, UPT, UR4, 0x17, UPT ;  /* 0x000000170400788c */ /* 0x000fd2000bf05270 */
[----:B------:R-:W-:Y:S05]  /*8aa0*/  BRA.U !UP0, `(.L_x_20783) ;  /* 0x0000000108847547 */ /* 0x000fea000b800000 */
[----:B------:R-:W-:-:S09]  /*8ab0*/  UISETP.NE.AND UP0, UPT, UR4, 0x18, UPT ;  /* 0x000000180400788c */ /* 0x000fd2000bf05270 */
[----:B------:R-:W-:Y:S05]  /*8ac0*/  BRA.U !UP0, `(.L_x_20784) ;  /* 0x0000000108447547 */ /* 0x000fea000b800000 */
.L_x_20762:
        /* <DEDUP_REMOVED lines=16> */
.L_x_20785:
[----:B------:R-:W-:Y:S05]  /*8bd0*/  BRA `(.L_x_20763) ;  /* 0x0000000000887947 */ /* 0x000fea0003800000 */
.L_x_20784:
        /* <DEDUP_REMOVED lines=11> */
.L_x_20787:
[----:B------:R-:W-:Y:S05]  /*8c90*/  BSYNC.RECONVERGENT B0 ;  /* 0x0000000000007941 */ /* 0x000fea0003800200 */
.L_x_20786:
[----:B------:R3:W-:Y:S01]  /*8ca0*/  STG.E.U8 desc[UR36][R2.64], R5 ;  /* 0x0000000502007986 */ /* 0x0007e2000c101124 */
[----:B------:R-:W-:Y:S05]  /*8cb0*/  BRA `(.L_x_20763) ;  /* 0x0000000000507947 */ /* 0x000fea0003800000 */
.L_x_20783:
        /* <DEDUP_REMOVED lines=12> */
.L_x_20788:
[----:B------:R-:W-:Y:S01]  /*8d80*/  IMAD.MOV.U32 R5, RZ, RZ, 0x7f ;  /* 0x0000007fff057424 */ /* 0x000fe200078e00ff */
[----:B------:R-:W-:-:S04]  /*8d90*/  ISETP.GT.U32.AND P0, PT, R7, 0x7f800000, PT ;  /* 0x7f8000000700780c */ /* 0x000fc80003f04070 */
[----:B------:R-:W-:-:S05]  /*8da0*/  SEL R5, R5, 0x7c, P0 ;  /* 0x0000007c05057807 */ /* 0x000fca0000000000 */
[----:B------:R2:W-:Y:S01]  /*8db0*/  STG.E.U8 desc[UR36][R2.64], R5 ;  /* 0x0000000502007986 */ /* 0x0005e2000c101124 */
[----:B------:R-:W-:Y:S05]  /*8dc0*/  BRA `(.L_x_20763) ;  /* 0x00000000000c7947 */ /* 0x000fea0003800000 */
.L_x_20782:
[----:B------:R-:W-:-:S04]  /*8dd0*/  FSEL R0, RZ, 1, P0 ;  /* 0x3f800000ff007808 */ /* 0x000fc80000000000 */
[----:B------:R-:W-:-:S05]  /*8de0*/  F2FP.BF16.F32.PACK_AB R0, RZ, R0 ;  /* 0x00000000ff00723e */ /* 0x000fca00000010ff */
[----:B------:R0:W-:Y:S02]  /*8df0*/  STG.E.U16 desc[UR36][R2.64], R0 ;  /* 0x0000000002007986 */ /* 0x0001e4000c101524 */
.L_x_20763:
[----:B------:R-:W-:Y:S05]  /*8e00*/  BSYNC.RECONVERGENT B6 ;  /* 0x0000000000067941 */ /* 0x000fea0003800200 */
.L_x_20757:
[----:B------:R-:W-:-:S07]  /*8e10*/  IADD3 R17, PT, PT, R17, 0x80, RZ ;  /* 0x0000008011117810 */ /* 0x000fce0007ffe0ff */
.L_x_20722:
[----:B------:R-:W-:Y:S05]  /*8e20*/  BSYNC.RECONVERGENT B7 ;  /* 0x0000000000077941 */ /* 0x000fea0003800200 */
.L_x_20721:
        /* <DEDUP_REMOVED lines=306> */
.L_x_20789:
        /* <DEDUP_REMOVED lines=18> */
.L_x_20793:
[----:B------:R4:W5:Y:S01]  /*a270*/  LDG.E.U8 R0, desc[UR36][R2.64] ;  /* 0x0000002402007981 */ /* 0x000962000c1e1100 */
[----:B------:R-:W-:Y:S05]  /*a280*/  BRA `(.L_x_20795) ;  /* 0x0000000c004c7947 */ /* 0x000fea0003800000 */
.L_x_20792:
        /* <DEDUP_REMOVED lines=8> */
.L_x_20797:
[----:B------:R2:W5:Y:S01]  /*a310*/  LDG.E.U16 R0, desc[UR36][R2.64] ;  /* 0x0000002402007981 */ /* 0x000562000c1e1500 */
[----:B------:R-:W-:Y:S05]  /*a320*/  BRA `(.L_x_20795) ;  /* 0x0000000c00247947 */ /* 0x000fea0003800000 */
.L_x_20796:
[----:B------:R0:W5:Y:S01]  /*a330*/  LDG.E.U16 R0, desc[UR36][R2.64] ;  /* 0x0000002402007981 */ /* 0x000162000c1e1500 */
[----:B------:R-:W-:Y:S05]  /*a340*/  BRA `(.L_x_20795) ;  /* 0x0000000c001c7947 */ /* 0x000fea0003800000 */
.L_x_20791:
        /* <DEDUP_REMOVED lines=9> */
.L_x_20799:
[----:B------:R-:W2:Y:S02]  /*a3e0*/  LDG.E.U16 R4, desc[UR36][R2.64] ;  /* 0x0000002402047981 */ /* 0x000ea4000c1e1500 */
[----:B--2---:R-:W-:-:S06]  /*a3f0*/  HADD2.F32 R4, -RZ, R4.H0_H0 ;  /* 0x20000004ff047230 */ /* 0x004fcc0000004100 */
[----:B------:R-:W0:Y:S02]  /*a400*/  F2I.FTZ.TRUNC.NTZ R4, R4 ;  /* 0x0000000400047305 */ /* 0x000e24000021f100 */
[----:B0-----:R-:W-:Y:S01]  /*a410*/  PRMT R0, R4, 0x7610, R0 ;  /* 0x0000761004007816 */ /* 0x001fe20000000000 */
[----:B------:R-:W-:Y:S06]  /*a420*/  BRA `(.L_x_20795) ;  /* 0x0000000800e47947 */ /* 0x000fec0003800000 */
.L_x_20798:
        /* <DEDUP_REMOVED lines=9> */
.L_x_20801:
[----:B------:R-:W2:Y:S02]  /*a4c0*/  LDG.E.U16 R2, desc[UR36][R2.64] ;  /* 0x0000002402027981 */ /* 0x000ea4000c1e1500 */
[----:B--2---:R-:W-:-:S06]  /*a4d0*/  HADD2.F32 R4, -RZ, R2.H0_H0 ;  /* 0x20000002ff047230 */ /* 0x004fcc0000004100 */
[----:B------:R-:W0:Y:S02]  /*a4e0*/  F2I.FTZ.TRUNC.NTZ R4, R4 ;  /* 0x0000000400047305 */ /* 0x000e24000021f100 */
[----:B0-----:R-:W-:Y:S01]  /*a4f0*/  PRMT R0, R4, 0x7610, R0 ;  /* 0x0000761004007816 */ /* 0x001fe20000000000 */
[----:B------:R-:W-:Y:S06]  /*a500*/  BRA `(.L_x_20795) ;  /* 0x0000000800ac7947 */ /* 0x000fec0003800000 */
.L_x_20800:
[----:B------:R-:W2:Y:S02]  /*a510*/  LDG.E.64 R2, desc[UR36][R2.64] ;  /* 0x0000002402027981 */ /* 0x000ea4000c1e1b00 */
[----:B--2---:R0:W1:Y:S01]  /*a520*/  F2I.F64.TRUNC R0, R2 ;  /* 0x0000000200007311 */ /* 0x004062000030d100 */
[----:B------:R-:W-:Y:S05]  /*a530*/  BRA `(.L_x_20795) ;  /* 0x0000000800a07947 */ /* 0x000fea0003800000 */
.L_x_20790:
        /* <DEDUP_REMOVED lines=12> */
.L_x_20804:
[----:B------:R-:W2:Y:S02]  /*a600*/  LDG.E.64 R2, desc[UR36][R2.64] ;  /* 0x0000002402027981 */ /* 0x000ea4000c1e1b00 */
[----:B--2---:R0:W1:Y:S01]  /*a610*/  F2I.F64.TRUNC R0, R2 ;  /* 0x0000000200007311 */ /* 0x004062000030d100 */
[----:B------:R-:W-:Y:S05]  /*a620*/  BRA `(.L_x_20795) ;  /* 0x0000000800647947 */ /* 0x000fea0003800000 */
.L_x_20803:
        /* <DEDUP_REMOVED lines=27> */
.L_x_20806:
        /* <DEDUP_REMOVED lines=14> */
.L_x_20805:
[----:B------:R-:W2:Y:S02]  /*a8c0*/  LDG.E.U16 R4, desc[UR36][R2.64] ;  /* 0x0000002402047981 */ /* 0x000ea4000c1e1500 */
[----:B--2---:R-:W-:-:S06]  /*a8d0*/  IMAD.U32 R4, R4, 0x10000, RZ ;  /* 0x0001000004047824 */ /* 0x004fcc00078e00ff */
[----:B------:R-:W0:Y:S02]  /*a8e0*/  F2I.FTZ.TRUNC.NTZ R4, R4 ;  /* 0x0000000400047305 */ /* 0x000e24000021f100 */
[----:B0-----:R-:W-:Y:S01]  /*a8f0*/  PRMT R0, R4, 0x7610, R0 ;  /* 0x0000761004007816 */ /* 0x001fe20000000000 */
[----:B------:R-:W-:Y:S06]  /*a900*/  BRA `(.L_x_20795) ;  /* 0x0000000400ac7947 */ /* 0x000fec0003800000 */
.L_x_20802:
        /* <DEDUP_REMOVED lines=10> */
.L_x_20809:
        /* <DEDUP_REMOVED lines=21> */
.L_x_20813:
[----:B------:R-:W-:Y:S05]  /*ab00*/  BSYNC.RECONVERGENT B1 ;  /* 0x0000000000017941 */ /* 0x000fea0003800200 */
.L_x_20812:
[----:B------:R-:W-:Y:S02]  /*ab10*/  SHF.L.U32 R0, R0, 0x14, RZ ;  /* 0x0000001400007819 */ /* 0x000fe400000006ff */
[----:B------:R-:W-:-:S04]  /*ab20*/  LEA R2, R2, 0x3b800000, 0x17 ;  /* 0x3b80000002027811 */ /* 0x000fc800078eb8ff */
[----:B------:R-:W-:-:S07]  /*ab30*/  LOP3.LUT R4, R2, R0, R7, 0xfe, !PT ;  /* 0x0000000002047212 */ /* 0x000fce00078efe07 */
.L_x_20811:
[----:B------:R-:W-:Y:S05]  /*ab40*/  BSYNC.RECONVERGENT B0 ;  /* 0x0000000000007941 */ /* 0x000fea0003800200 */
.L_x_20810:
[----:B------:R-:W0:Y:S02]  /*ab50*/  F2I.FTZ.TRUNC.NTZ R4, R4 ;  /* 0x0000000400047305 */ /* 0x000e24000021f100 */
[----:B0-----:R-:W-:Y:S01]  /*ab60*/  PRMT R0, R4, 0x7610, R0 ;  /* 0x0000761004007816 */ /* 0x001fe20000000000 */
[----:B------:R-:W-:Y:S06]  /*ab70*/  BRA `(.L_x_20795) ;  /* 0x0000000400107947 */ /* 0x000fec0003800000 */
.L_x_20808:
        /* <DEDUP_REMOVED lines=21> */
.L_x_20817:
[----:B------:R-:W-:Y:S05]  /*acd0*/  BSYNC.RECONVERGENT B1 ;  /* 0x0000000000017941 */ /* 0x000fea0003800200 */
.L_x_20816:
[----:B------:R-:W-:Y:S01]  /*ace0*/  IMAD.SHL.U32 R0, R0, 0x200000, RZ ;  /* 0x0020000000007824 */ /* 0x000fe200078e00ff */
[----:B------:R-:W-:-:S04]  /*acf0*/  LEA R2, R2, 0x37800000, 0x17 ;  /* 0x3780000002027811 */ /* 0x000fc800078eb8ff */
[----:B------:R-:W-:-:S07]  /*ad00*/  LOP3.LUT R4, R2, R0, R7, 0xfe, !PT ;  /* 0x0000000002047212 */ /* 0x000fce00078efe07 */
.L_x_20815:
[----:B------:R-:W-:Y:S05]  /*ad10*/  BSYNC.RECONVERGENT B0 ;  /* 0x0000000000007941 */ /* 0x000fea0003800200 */
.L_x_20814:
[----:B------:R-:W0:Y:S02]  /*ad20*/  F2I.FTZ.TRUNC.NTZ R4, R4 ;  /* 0x0000000400047305 */ /* 0x000e24000021f100 */
[----:B0-----:R-:W-:Y:S01]  /*ad30*/  PRMT R0, R4, 0x7610, R0 ;  /* 0x0000761004007816 */ /* 0x001fe20000000000 */
[----:B------:R-:W-:Y:S06]  /*ad40*/  BRA `(.L_x_20795) ;  /* 0x00000000009c7947 */ /* 0x000fec0003800000 */
.L_x_20807:
        /* <DEDUP_REMOVED lines=14> */
.L_x_20821:
[----:B------:R-:W-:Y:S05]  /*ae30*/  BSYNC.RECONVERGENT B0 ;  /* 0x0000000000007941 */ /* 0x000fea0003800200 */
.L_x_20820:
[----:B------:R-:W0:Y:S02]  /*ae40*/  F2I.FTZ.TRUNC.NTZ R4, R4 ;  /* 0x0000000400047305 */ /* 0x000e24000021f100 */
[----:B0-----:R-:W-:Y:S01]  /*ae50*/  PRMT R0, R4, 0x7610, R0 ;  /* 0x0000761004007816 */ /* 0x001fe20000000000 */
[----:B------:R-:W-:Y:S06]  /*ae60*/  BRA `(.L_x_20795) ;  /* 0x0000000000547947 */ /* 0x000fec0003800000 */
.L_x_20794:
        /* <DEDUP_REMOVED lines=16> */
.L_x_20822:
[----:B------:R-:W-:Y:S01]  /*af70*/  PRMT R0, RZ, 0x7610, R0 ;  /* 0x00007610ff007816 */ /* 0x000fe20000000000 */
[----:B------:R-:W-:Y:S06]  /*af80*/  BRA `(.L_x_20795) ;  /* 0x00000000000c7947 */ /* 0x000fec0003800000 */
.L_x_20819:
[----:B------:R0:W5:Y:S01]  /*af90*/  LDG.E.U16 R0, desc[UR36][R2.64] ;  /* 0x0000002402007981 */ /* 0x000162000c1e1500 */
[----:B------:R-:W-:Y:S05]  /*afa0*/  BRA `(.L_x_20795) ;  /* 0x0000000000047947 */ /* 0x000fea0003800000 */
.L_x_20818:
[----:B------:R0:W5:Y:S02]  /*afb0*/  LDG.E.U16 R0, desc[UR36][R2.64] ;  /* 0x0000002402007981 */ /* 0x000164000c1e1500 */
.L_x_20795:
[----:B------:R-:W-:Y:S01]  /*afc0*/  UPRMT UR4, UR42, 0x9910, URZ ;  /* 0x000099102a047896 */ /* 0x000fe200080000ff */
[----:B-1---5:R-:W-:-:S03]  /*afd0*/  PRMT R0, R0, 0x9910, RZ ;  /* 0x0000991000007816 */ /* 0x022fc600000000ff */
[----:B------:R-:W-:Y:S01]  /*afe0*/  UISETP.GT.AND UP0, UPT, UR4, 0x9, UPT ;  /* 0x000000090400788c */ /* 0x000fe2000bf04270 */
[----:B------:R-:W-:-:S04]  /*aff0*/  ISETP.NE.AND P0, PT, R0, RZ, PT ;  /* 0x000000ff0000720c */ /* 0x000fc80003f05270 */
[----:B0-234-:R-:W-:-:S04]  /*b000*/  SEL R2, RZ, 0x1, P0 ;  /* 0x00000001ff027807 */ /* 0x01dfc80000000000 */
        /* <DEDUP_REMOVED lines=11> */
.L_x_20826:
[----:B------:R-:W-:Y:S01]  /*b0c0*/  STG.E.U8 desc[UR36][R16.64], R2 ;  /* 0x0000000210007986 */ /* 0x000fe2000c101124 */
[----:B------:R-:W-:Y:S05]  /*b0d0*/  EXIT ;  /* 0x000000000000794d */ /* 0x000fea0003800000 */
.L_x_20825:
[----:B------:R-:W-:-:S09]  /*b0e0*/  UISETP.NE.AND UP0, UPT, UR4, 0x2, UPT ;  /* 0x000000020400788c */ /* 0x000fd2000bf05270 */
[----:B------:R-:W-:Y:S05]  /*b0f0*/  BRA.U !UP0, `(.L_x_20828) ;  /* 0x0000000108247547 */ /* 0x000fea000b800000 */
[----:B------:R-:W-:-:S09]  /*b100*/  UISETP.NE.AND UP0, UPT, UR4, 0x3, UPT ;  /* 0x000000030400788c */ /* 0x000fd2000bf05270 */
[----:B------:R-:W-:Y:S05]  /*b110*/  BRA.U !UP0, `(.L_x_20829) ;  /* 0x0000000108147547 */ /* 0x000fea000b800000 */
[----:B------:R-:W-:-:S09]  /*b120*/  UISETP.NE.AND UP0, UPT, UR4, 0x4, UPT ;  /* 0x000000040400788c */ /* 0x000fd2000bf05270 */
[----:B------:R-:W-:Y:S05]  /*b130*/  BRA.U UP0, `(.L_x_20827) ;  /* 0x0000000900207547 */ /* 0x000fea000b800000 */
[----:B------:R-:W-:-:S05]  /*b140*/  MOV R3, RZ ;  /* 0x000000ff00037202 */ /* 0x000fca0000000f00 */
[----:B------:R-:W-:Y:S01]  /*b150*/  STG.E.64 desc[UR36][R16.64], R2 ;  /* 0x0000000210007986 */ /* 0x000fe2000c101b24 */
[----:B------:R-:W-:Y:S05]  /*b160*/  EXIT ;  /* 0x000000000000794d */ /* 0x000fea0003800000 */
.L_x_20829:
[----:B------:R-:W-:Y:S01]  /*b170*/  STG.E desc[UR36][R16.64], R2 ;  /* 0x0000000210007986 */ /* 0x000fe2000c101924 */
[----:B------:R-:W-:Y:S05]  /*b180*/  EXIT ;  /* 0x000000000000794d */ /* 0x000fea0003800000 */
.L_x_20828:
[----:B------:R-:W-:Y:S01]  /*b190*/  STG.E.U16 desc[UR36][R16.64], R2 ;  /* 0x0000000210007986 */ /* 0x000fe2000c101524 */
[----:B------:R-:W-:Y:S05]  /*b1a0*/  EXIT ;  /* 0x000000000000794d */ /* 0x000fea0003800000 */
.L_x_20824:
        /* <DEDUP_REMOVED lines=9> */
.L_x_20831:
[----:B------:R-:W-:-:S04]  /*b240*/  FSEL R0, RZ, 1, P0 ;  /* 0x3f800000ff007808 */ /* 0x000fc80000000000 */
[----:B------:R-:W-:-:S05]  /*b250*/  F2FP.F16.F32.PACK_AB R0, RZ, R0 ;  /* 0x00000000ff00723e */ /* 0x000fca00000000ff */
[----:B------:R-:W-:Y:S01]  /*b260*/  STG.E.U16 desc[UR36][R16.64], R0 ;  /* 0x0000000010007986 */ /* 0x000fe2000c101524 */
[----:B------:R-:W-:Y:S05]  /*b270*/  EXIT ;  /* 0x000000000000794d */ /* 0x000fea0003800000 */
.L_x_20830:
        /* <DEDUP_REMOVED lines=8> */
[----:B------:R-:W-:Y:S01]  /*b300*/  STG.E.64 desc[UR36][R16.64], R2 ;  /* 0x0000000210007986 */ /* 0x000fe2000c101b24 */
[----:B------:R-:W-:Y:S05]  /*b310*/  EXIT ;  /* 0x000000000000794d */ /* 0x000fea0003800000 */
.L_x_20833:
[----:B------:R-:W-:-:S04]  /*b320*/  FSEL R0, RZ, 1, P0 ;  /* 0x3f800000ff007808 */ /* 0x000fc80000000000 */
[----:B------:R-:W-:-:S04]  /*b330*/  F2FP.F16.F32.PACK_AB R3, RZ, R0 ;  /* 0x00000000ff03723e */ /* 0x000fc800000000ff */
[----:B------:R-:W-:-:S05]  /*b340*/  PRMT R3, R3, 0x5410, RZ ;  /* 0x0000541003037816 */ /* 0x000fca00000000ff */
[----:B------:R-:W-:Y:S01]  /*b350*/  STG.E desc[UR36][R16.64], R3 ;  /* 0x0000000310007986 */ /* 0x000fe2000c101924 */
[----:B------:R-:W-:Y:S05]  /*b360*/  EXIT ;  /* 0x000000000000794d */ /* 0x000fea0003800000 */
.L_x_20832:
[----:B------:R-:W-:Y:S01]  /*b370*/  FSEL R3, RZ, 1.875, P0 ;  /* 0x3ff00000ff037808 */ /* 0x000fe20000000000 */
[----:B------:R-:W-:-:S05]  /*b380*/  IMAD.MOV.U32 R2, RZ, RZ, RZ ;  /* 0x000000ffff027224 */ /* 0x000fca00078e00ff */
[----:B------:R-:W-:Y:S01]  /*b390*/  STG.E.64 desc[UR36][R16.64], R2 ;  /* 0x0000000210007986 */ /* 0x000fe2000c101b24 */
[----:B------:R-:W-:Y:S05]  /*b3a0*/  EXIT ;  /* 0x000000000000794d */ /* 0x000fea0003800000 */
.L_x_20823:
        /* <DEDUP_REMOVED lines=12> */
.L_x_20837:
        /* <DEDUP_REMOVED lines=16> */
.L_x_20840:
[----:B------:R-:W-:-:S07]  /*b570*/  PRMT R8, R0, 0x7610, R8 ;  /* 0x0000761000087816 */ /* 0x000fce0000000008 */
.L_x_20839:
[----:B------:R-:W-:Y:S05]  /*b580*/  BSYNC.RECONVERGENT B0 ;  /* 0x0000000000007941 */ /* 0x000fea0003800200 */
.L_x_20838:
[----:B------:R-:W-:Y:S01]  /*b590*/  STG.E.U8 desc[UR36][R16.64], R8 ;  /* 0x0000000810007986 */ /* 0x000fe2000c101124 */
[----:B------:R-:W-:Y:S05]  /*b5a0*/  EXIT ;  /* 0x000000000000794d */ /* 0x000fea0003800000 */
.L_x_20836:
        /* <DEDUP_REMOVED lines=16> */
.L_x_20843:
[----:B------:R-:W-:-:S07]  /*b6b0*/  PRMT R8, R0, 0x7610, R8 ;  /* 0x0000761000087816 */ /* 0x000fce0000000008 */
.L_x_20842:
[----:B------:R-:W-:Y:S05]  /*b6c0*/  BSYNC.RECONVERGENT B0 ;  /* 0x0000000000007941 */ /* 0x000fea0003800200 */
.L_x_20841:
[----:B------:R-:W-:Y:S01]  /*b6d0*/  STG.E.U8 desc[UR36][R16.64], R8 ;  /* 0x0000000810007986 */ /* 0x000fe2000c101124 */
[----:B------:R-:W-:Y:S05]  /*b6e0*/  EXIT ;  /* 0x000000000000794d */ /* 0x000fea0003800000 */
.L_x_20835:
        /* <DEDUP_REMOVED lines=21> */
.L_x_20845:
[----:B------:R-:W-:-:S05]  /*b840*/  HFMA2 R3, -RZ, RZ, 0, 0 ;  /* 0x00000000ff037431 */ /* 0x000fca00000001ff */
[----:B------:R-:W-:Y:S01]  /*b850*/  STG.E.64 desc[UR36][R16.64], R2 ;  /* 0x0000000210007986 */ /* 0x000fe2000c101b24 */
[----:B------:R-:W-:Y:S05]  /*b860*/  EXIT ;  /* 0x000000000000794d */ /* 0x000fea0003800000 */
.L_x_20844:
[----:B------:R-:W-:Y:S01]  /*b870*/  STG.E desc[UR36][R16.64], R2 ;  /* 0x0000000210007986 */ /* 0x000fe2000c101924 */
[----:B------:R-:W-:Y:S05]  /*b880*/  EXIT ;  /* 0x000000000000794d */ /* 0x000fea0003800000 */
.L_x_20834:
        /* <DEDUP_REMOVED lines=8> */
.L_x_20847:
[----:B------:R-:W-:Y:S02]  /*b910*/  FSEL R5, RZ, 1.875, P0 ;  /* 0x3ff00000ff057808 */ /* 0x000fe40000000000 */
[----:B------:R-:W-:Y:S01]  /*b920*/  CS2R R6, SRZ ;  /* 0x0000000000067805 */ /* 0x000fe2000001ff00 */
[----:B------:R-:W-:-:S05]  /*b930*/  IMAD.MOV.U32 R4, RZ, RZ, RZ ;  /* 0x000000ffff047224 */ /* 0x000fca00078e00ff */
[----:B------:R-:W-:Y:S01]  /*b940*/  STG.E.128 desc[UR36][R16.64], R4 ;  /* 0x0000000410007986 */ /* 0x000fe2000c101d24 */
[----:B------:R-:W-:Y:S05]  /*b950*/  EXIT ;  /* 0x000000000000794d */ /* 0x000fea0003800000 */
.L_x_20846:
[----:B------:R-:W-:-:S09]  /*b960*/  UISETP.NE.AND UP0, UPT, UR4, 0xf, UPT ;  /* 0x0000000f0400788c */ /* 0x000fd2000bf05270 */
[----:B------:R-:W-:Y:S05]  /*b970*/  BRA.U !UP0, `(.L_x_20848) ;  /* 0x0000000108d47547 */ /* 0x000fea000b800000 */
[----:B------:R-:W-:-:S09]  /*b980*/  UISETP.NE.AND UP0, UPT, UR4, 0x17, UPT ;  /* 0x000000170400788c */ /* 0x000fd2000bf05270 */
[----:B------:R-:W-:Y:S05]  /*b990*/  BRA.U !UP0, `(.L_x_20849) ;  /* 0x0000000108847547 */ /* 0x000fea000b800000 */
[----:B------:R-:W-:-:S09]  /*b9a0*/  UISETP.NE.AND UP0, UPT, UR4, 0x18, UPT ;  /* 0x000000180400788c */ /* 0x000fd2000bf05270 */
[----:B------:R-:W-:Y:S05]  /*b9b0*/  BRA.U !UP0, `(.L_x_20850) ;  /* 0x0000000108447547 */ /* 0x000fea000b800000 */
.L_x_20827:
        /* <DEDUP_REMOVED lines=16> */
.L_x_20851:
[----:B------:R-:W-:Y:S05]  /*bac0*/  EXIT ;  /* 0x000000000000794d */ /* 0x000fea0003800000 */
.L_x_20850:
        /* <DEDUP_REMOVED lines=11> */
.L_x_20853:
[----:B------:R-:W-:Y:S05]  /*bb80*/  BSYNC.RECONVERGENT B0 ;  /* 0x0000000000007941 */ /* 0x000fea0003800200 */
.L_x_20852:
[----:B------:R-:W-:Y:S01]  /*bb90*/  STG.E.U8 desc[UR36][R16.64], R3 ;  /* 0x0000000310007986 */ /* 0x000fe2000c101124 */
[----:B------:R-:W-:Y:S05]  /*bba0*/  EXIT ;  /* 0x000000000000794d */ /* 0x000fea0003800000 */
.L_x_20849:
[----:B------:R-:W-:-:S04]  /*bbb0*/  FSEL R5, RZ, 1, P0 ;  /* 0x3f800000ff057808 */ /* 0x000fc80000000000 */
        /* <DEDUP_REMOVED lines=12> */
.L_x_20854:
[----:B------:R-:W-:Y:S02]  /*bc80*/  ISETP.GT.U32.AND P0, PT, R5, 0x7f800000, PT ;  /* 0x7f8000000500780c */ /* 0x000fe40003f04070 */
[----:B------:R-:W-:-:S04]  /*bc90*/  MOV R3, 0x7f ;  /* 0x0000007f00037802 */ /* 0x000fc80000000f00 */
[----:B------:R-:W-:-:S05]  /*bca0*/  SEL R3, R3, 0x7c, P0 ;  /* 0x0000007c03037807 */ /* 0x000fca0000000000 */
[----:B------:R-:W-:Y:S01]  /*bcb0*/  STG.E.U8 desc[UR36][R16.64], R3 ;  /* 0x0000000310007986 */ /* 0x000fe2000c101124 */
[----:B------:R-:W-:Y:S05]  /*bcc0*/  EXIT ;  /* 0x000000000000794d */ /* 0x000fea0003800000 */
.L_x_20848:
[----:B------:R-:W-:-:S04]  /*bcd0*/  FSEL R0, RZ, 1, P0 ;  /* 0x3f800000ff007808 */ /* 0x000fc80000000000 */
[----:B------:R-:W-:-:S05]  /*bce0*/  F2FP.BF16.F32.PACK_AB R0, RZ, R0 ;  /* 0x00000000ff00723e */ /* 0x000fca00000010ff */
[----:B------:R-:W-:Y:S01]  /*bcf0*/  STG.E.U16 desc[UR36][R16.64], R0 ;  /* 0x0000000010007986 */ /* 0x000fe2000c101524 */
[----:B------:R-:W-:Y:S05]  /*bd00*/  EXIT ;  /* 0x000000000000794d */ /* 0x000fea0003800000 */
.L_x_20855:
        /* <DEDUP_REMOVED lines=15> */
.L_x_23841:


//--------------------- .text._ZN2at6native27unrolled_elementwise_kernelIZZZNS0_23logical_not_kernel_cudaERNS_18TensorIteratorBaseEENKUlvE0_clEvENKUlvE3_clEvEUlsE_St5arrayIPcLm2EELi4E23TrivialOffsetCalculatorILi1EjESB_NS0_6memory12LoadWithCastILi1EEENSC_13StoreWithCastILi1EEEEEviT_T0_T2_T3_T4_T5_ --------------------------
	.section	.text._ZN2at6native27unrolled_elementwise_kernelIZZZNS0_23logical_not_kernel_cudaERNS_18TensorIteratorBaseEENKUlvE0_clEvENKUlvE3_clEvEUlsE_St5arrayIPcLm2EELi4E23TrivialOffsetCalculatorILi1EjESB_NS0_6memory12LoadWithCastILi1EEENSC_13StoreWithCastILi1EEEEEviT_T0_T2_T3_T4_T5_,"ax",@progbits
	.align	128
        .global         _ZN2at6native27unrolled_elementwise_kernelIZZZNS0_23logical_not_kernel_cudaERNS_18TensorIteratorBaseEENKUlvE0_clEvENKUlvE3_clEvEUlsE_St5arrayIPcLm2EELi4E23TrivialOffsetCalculatorILi1EjESB_NS0_6memory12LoadWithCastILi1EEENSC_13StoreWithCastILi1EEEEEviT_T0_T2_T3_T4_T5_
        .type           _ZN2at6native27unrolled_elementwise_kernelIZZZNS0_23logical_not_kernel_cudaERNS_18TensorIteratorBaseEENKUlvE0_clEvENKUlvE3_clEvEUlsE_St5arrayIPcLm2EELi4E23TrivialOffsetCalculatorILi1EjESB_NS0_6memory12LoadWithCastILi1EEENSC_13StoreWithCastILi1EEEEEviT_T0_T2_T3_T4_T5_,@function
        .size           _ZN2at6native27unrolled_elementwise_kernelIZZZNS0_23logical_not_kernel_cudaERNS_18TensorIteratorBaseEENKUlvE0_clEvENKUlvE3_clEvEUlsE_St5arrayIPcLm2EELi4E23TrivialOffsetCalculatorILi1EjESB_NS0_6memory12LoadWithCastILi1EEENSC_13StoreWithCastILi1EEEEEviT_T0_T2_T3_T4_T5_,(.L_x_23842 - _ZN2at6native27unrolled_elementwise_kernelIZZZNS0_23logical_not_kernel_cudaERNS_18TensorIteratorBaseEENKUlvE0_clEvENKUlvE3_clEvEUlsE_St5arrayIPcLm2EELi4E23TrivialOffsetCalculatorILi1EjESB_NS0_6memory12LoadWithCastILi1EEENSC_13StoreWithCastILi1EEEEEviT_T0_T2_T3_T4_T5_)
        .other          _ZN2at6native27unrolled_elementwise_kernelIZZZNS0_23logical_not_kernel_cudaERNS_18TensorIteratorBaseEENKUlvE0_clEvENKUlvE3_clEvEUlsE_St5arrayIPcLm2EELi4E23TrivialOffsetCalculatorILi1EjESB_NS0_6memory12LoadWithCastILi1EEENSC_13StoreWithCastILi1EEEEEviT_T0_T2_T3_T4_T5_,@"STO_CUDA_ENTRY STV_DEFAULT"
_ZN2at6native27unrolled_elementwise_kernelIZZZNS0_23logical_not_kernel_cudaERNS_18TensorIteratorBaseEENKUlvE0_clEvENKUlvE3_clEvEUlsE_St5arrayIPcLm2EELi4E23TrivialOffsetCalculatorILi1EjESB_NS0_6memory12LoadWithCastILi1EEENSC_13StoreWithCastILi1EEEEEviT_T0_T2_T3_T4_T5_:
.text._ZN2at6native27unrolled_elementwise_kernelIZZZNS0_23logical_not_kernel_cudaERNS_18TensorIteratorBaseEENKUlvE0_clEvENKUlvE3_clEvEUlsE_St5arrayIPcLm2EELi4E23TrivialOffsetCalculatorILi1EjESB_NS0_6memory12LoadWithCastILi1EEENSC_13StoreWithCastILi1EEEEEviT_T0_T2_T3_T4_T5_:
        /* <DEDUP_REMOVED lines=32> */
.L_x_20861:
[----:B------:R3:W5:Y:S01]  /*0200*/  LDG.E.U8 R0, desc[UR36][R4.64] ;  /* 0x0000002404007981 */ /* 0x000762000c1e1100 */
[----:B------:R-:W-:Y:S05]  /*0210*/  BRA `(.L_x_20863) ;  /* 0x0000000c00507947 */ /* 0x000fea0003800000 */
.L_x_20860:
        /* <DEDUP_REMOVED lines=8> */
.L_x_20865:
[----:B------:R1:W5:Y:S01]  /*02a0*/  LDG.E.U16 R0, desc[UR36][R4.64] ;  /* 0x0000002404007981 */ /* 0x000362000c1e1500 */
[----:B------:R-:W-:Y:S05]  /*02b0*/  BRA `(.L_x_20863) ;  /* 0x0000000c00287947 */ /* 0x000fea0003800000 */
.L_x_20864:
[----:B------:R2:W5:Y:S01]  /*02c0*/  LDG.E.U16 R0, desc[UR36][R4.64] ;  /* 0x0000002404007981 */ /* 0x000562000c1e1500 */
[----:B------:R-:W-:Y:S05]  /*02d0*/  BRA `(.L_x_20863) ;  /* 0x0000000c00207947 */ /* 0x000fea0003800000 */
.L_x_20859:
        /* <DEDUP_REMOVED lines=9> */
.L_x_20867:
[----:B------:R-:W2:Y:S02]  /*0370*/  LDG.E.U16 R3, desc[UR36][R4.64] ;  /* 0x0000002404037981 */ /* 0x000ea4000c1e1500 */
[----:B--2---:R-:W-:-:S06]  /*0380*/  HADD2.F32 R3, -RZ, R3.H0_H0 ;  /* 0x20000003ff037230 */ /* 0x004fcc0000004100 */
[----:B------:R-:W0:Y:S02]  /*0390*/  F2I.FTZ.TRUNC.NTZ R3, R3 ;  /* 0x0000000300037305 */ /* 0x000e24000021f100 */
[----:B0-----:R-:W-:Y:S01]  /*03a0*/  PRMT R0, R3, 0x7610, R0 ;  /* 0x0000761003007816 */ /* 0x001fe20000000000 */
[----:B------:R-:W-:Y:S06]  /*03b0*/  BRA `(.L_x_20863) ;  /* 0x0000000800e87947 */ /* 0x000fec0003800000 */
.L_x_20866:
        /* <DEDUP_REMOVED lines=9> */
.L_x_20869:
[----:B------:R-:W2:Y:S02]  /*0450*/  LDG.E.U16 R4, desc[UR36][R4.64] ;  /* 0x0000002404047981 */ /* 0x000ea4000c1e1500 */
[----:B--2---:R-:W-:-:S06]  /*0460*/  HADD2.F32 R3, -RZ, R4.H0_H0 ;  /* 0x20000004ff037230 */ /* 0x004fcc0000004100 */
[----:B------:R-:W0:Y:S02]  /*0470*/  F2I.FTZ.TRUNC.NTZ R3, R3 ;  /* 0x0000000300037305 */ /* 0x000e24000021f100 */
[----:B0-----:R-:W-:Y:S01]  /*0480*/  PRMT R0, R3, 0x7610, R0 ;  /* 0x0000761003007816 */ /* 0x001fe20000000000 */
[----:B------:R-:W-:Y:S06]  /*0490*/  BRA `(.L_x_20863) ;  /* 0x0000000800b07947 */ /* 0x000fec0003800000 */
.L_x_20868:
[----:B------:R-:W2:Y:S02]  /*04a0*/  LDG.E.64 R4, desc[UR36][R4.64] ;  /* 0x0000002404047981 */ /* 0x000ea4000c1e1b00 */
[----:B--2---:R0:W1:Y:S01]  /*04b0*/  F2I.F64.TRUNC R0, R4 ;  /* 0x0000000400007311 */ /* 0x004062000030d100 */
[----:B------:R-:W-:Y:S05]  /*04c0*/  BRA `(.L_x_20863) ;  /* 0x0000000800a47947 */ /* 0x000fea0003800000 */
.L_x_20858:
        /* <DEDUP_REMOVED lines=12> */
.L_x_20872:
[----:B------:R-:W2:Y:S02]  /*0590*/  LDG.E.64 R4, desc[UR36][R4.64] ;  /* 0x0000002404047981 */ /* 0x000ea4000c1e1b00 */
[----:B--2---:R0:W1:Y:S01]  /*05a0*/  F2I.F64.TRUNC R0, R4 ;  /* 0x0000000400007311 */ /* 0x004062000030d100 */
[----:B------:R-:W-:Y:S05]  /*05b0*/  BRA `(.L_x_20863) ;  /* 0x0000000800687947 */ /* 0x000fea0003800000 */
.L_x_20871:
        /* <DEDUP_REMOVED lines=27> */
.L_x_20874:
        /* <DEDUP_REMOVED lines=15> */
.L_x_20873:
[----:B------:R-:W2:Y:S02]  /*0860*/  LDG.E.U16 R3, desc[UR36][R4.64] ;  /* 0x0000002404037981 */ /* 0x000ea4000c1e1500 */
[----:B--2---:R-:W-:-:S06]  /*0870*/  IMAD.U32 R3, R3, 0x10000, RZ ;  /* 0x0001000003037824 */ /* 0x004fcc00078e00ff */
[----:B------:R-:W0:Y:S02]  /*0880*/  F2I.FTZ.TRUNC.NTZ R3, R3 ;  /* 0x0000000300037305 */ /* 0x000e24000021f100 */
[----:B0-----:R-:W-:Y:S01]  /*0890*/  PRMT R0, R3, 0x7610, R0 ;  /* 0x0000761003007816 */ /* 0x001fe20000000000 */
[----:B------:R-:W-:Y:S06]  /*08a0*/  BRA `(.L_x_20863) ;  /* 0x0000000400ac7947 */ /* 0x000fec0003800000 */
.L_x_20870:
        /* <DEDUP_REMOVED lines=10> */
.L_x_20877:
        /* <DEDUP_REMOVED lines=21> */
.L_x_20881:
[----:B------:R-:W-:Y:S05]  /*0aa0*/  BSYNC.RECONVERGENT B1 ;  /* 0x0000000000017941 */ /* 0x000fea0003800200 */
.L_x_20880:
[----:B------:R-:W-:Y:S01]  /*0ab0*/  IMAD.SHL.U32 R0, R0, 0x100000, RZ ;  /* 0x0010000000007824 */ /* 0x000fe200078e00ff */
[----:B------:R-:W-:-:S04]  /*0ac0*/  LEA R3, R3, 0x3b800000, 0x17 ;  /* 0x3b80000003037811 */ /* 0x000fc800078eb8ff */
[----:B------:R-:W-:-:S07]  /*0ad0*/  LOP3.LUT R3, R3, R0, R7, 0xfe, !PT ;  /* 0x0000000003037212 */ /* 0x000fce00078efe07 */
.L_x_20879:
[----:B------:R-:W-:Y:S05]  /*0ae0*/  BSYNC.RECONVERGENT B0 ;  /* 0x0000000000007941 */ /* 0x000fea0003800200 */
.L_x_20878:
[----:B------:R-:W0:Y:S02]  /*0af0*/  F2I.FTZ.TRUNC.NTZ R3, R3 ;  /* 0x0000000300037305 */ /* 0x000e24000021f100 */
[----:B0-----:R-:W-:Y:S01]  /*0b00*/  PRMT R0, R3, 0x7610, R0 ;  /* 0x0000761003007816 */ /* 0x001fe20000000000 */
[----:B------:R-:W-:Y:S06]  /*0b10*/  BRA `(.L_x_20863) ;  /* 0x0000000400107947 */ /* 0x000fec0003800000 */
.L_x_20876:
        /* <DEDUP_REMOVED lines=21> */
.L_x_20885:
[----:B------:R-:W-:Y:S05]  /*0c70*/  BSYNC.RECONVERGENT B1 ;  /* 0x0000000000017941 */ /* 0x000fea0003800200 */
.L_x_20884:
[----:B------:R-:W-:Y:S01]  /*0c80*/  IMAD.SHL.U32 R0, R0, 0x200000, RZ ;  /* 0x0020000000007824 */ /* 0x000fe200078e00ff */
[----:B------:R-:W-:-:S04]  /*0c90*/  LEA R3, R3, 0x37800000, 0x17 ;  /* 0x3780000003037811 */ /* 0x000fc800078eb8ff */
[----:B------:R-:W-:-:S07]  /*0ca0*/  LOP3.LUT R3, R3, R0, R7, 0xfe, !PT ;  /* 0x0000000003037212 */ /* 0x000fce00078efe07 */
.L_x_20883:
[----:B------:R-:W-:Y:S05]  /*0cb0*/  BSYNC.RECONVERGENT B0 ;  /* 0x0000000000007941 */ /* 0x000fea0003800200 */
.L_x_20882:
[----:B------:R-:W0:Y:S02]  /*0cc0*/  F2I.FTZ.TRUNC.NTZ R3, R3 ;  /* 0x0000000300037305 */ /* 0x000e24000021f100 */
[----:B0-----:R-:W-:Y:S01]  /*0cd0*/  PRMT R0, R3, 0x7610, R0 ;  /* 0x0000761003007816 */ /* 0x001fe20000000000 */
[----:B------:R-:W-:Y:S06]  /*0ce0*/  BRA `(.L_x_20863) ;  /* 0x00000000009c7947 */ /* 0x000fec0003800000 */
.L_x_20875:
[----:B------:R-:W-:-:S09]  /*0cf0*/  UISETP.NE.AND UP0, UPT, UR4, 0x1c, UPT ;  /* 0x0000001c0400788c */ /* 0x000fd2000bf05270 */
[----:B------:R-:W-:Y:S05]  /*0d00*/  BRA.U !UP0, `(.L_x_20886) ;  /* 0x0000000108907547 */ /* 0x000fea000b800000 */
[----:B------:R-:W-:-:S09]  /*0d10*/  UISETP.NE.AND UP0, UPT, UR4, 0x1d, UPT ;  /* 0x0000001d0400788c */ /* 0x000fd2000bf05270 */
[----:B------:R-:W-:Y:S05]  /*0d20*/  BRA.U !UP0, `(.L_x_20887) ;  /* 0x0000000108807547 */ /* 0x000fea000b800000 */
[----:B------:R-:W-:-:S09]  /*0d30*/  UISETP.NE.AND UP0, UPT, UR4, 0x2c, UPT ;  /* 0x0000002c0400788c */ /* 0x000fd2000bf05270 */
[----:B------:R-:W-:Y:S05]  /*0d40*/  BRA.U !UP0, `(.L_x_20888) ;  /* 0x0000000108487547 */ /* 0x000fea000b800000 */
.L_x_20862:
        /* <DEDUP_REMOVED lines=16> */
.L_x_20889:
[----:B------:R-:W-:Y:S01]  /*0e50*/  PRMT R0, RZ, 0x7610, R0 ;  /* 0x00007610ff007816 */ /* 0x000fe20000000000 */
[----:B------:R-:W-:Y:S06]  /*0e60*/  BRA `(.L_x_20863) ;  /* 0x00000000003c7947 */ /* 0x000fec0003800000 */
.L_x_20888:
        /* <DEDUP_REMOVED lines=8> */
.L_x_20891:
[----:B------:R-:W-:Y:S05]  /*0ef0*/  BSYNC.RECONVERGENT B0 ;  /* 0x0000000000007941 */ /* 0x000fea0003800200 */
.L_x_20890:
[----:B------:R-:W0:Y:S02]  /*0f00*/  F2I.FTZ.TRUNC.NTZ R3, R3 ;  /* 0x0000000300037305 */ /* 0x000e24000021f100 */
[----:B0-----:R-:W-:Y:S01]  /*0f10*/  PRMT R0, R3, 0x7610, R0 ;  /* 0x0000761003007816 */ /* 0x001fe20000000000 */
[----:B------:R-:W-:Y:S06]  /*0f20*/  BRA `(.L_x_20863) ;  /* 0x00000000000c7947 */ /* 0x000fec0003800000 */
.L_x_20887:
[----:B------:R0:W5:Y:S01]  /*0f30*/  LDG.E.U16 R0, desc[UR36][R4.64] ;  /* 0x0000002404007981 */ /* 0x000162000c1e1500 */
[----:B------:R-:W-:Y:S05]  /*0f40*/  BRA `(.L_x_20863) ;  /* 0x0000000000047947 */ /* 0x000fea0003800000 */
.L_x_20886:
[----:B------:R0:W5:Y:S02]  /*0f50*/  LDG.E.U16 R0, desc[UR36][R4.64] ;  /* 0x0000002404007981 */ /* 0x000164000c1e1500 */
.L_x_20863:
[----:B-1---5:R-:W-:Y:S01]  /*0f60*/  PRMT R0, R0, 0x9910, RZ ;  /* 0x0000991000007816 */ /* 0x022fe200000000ff */
[----:B------:R-:W-:-:S03]  /*0f70*/  VIADD R18, R2, 0x80 ;  /* 0x0000008002127836 */ /* 0x000fc60000000000 */
[----:B------:R-:W-:-:S04]  /*0f80*/  ISETP.EQ.AND P0, PT, R0, RZ, PT ;  /* 0x000000ff0000720c */ /* 0x000fc80003f02270 */
[----:B------:R-:W-:-:S09]  /*0f90*/  P2R R16, PR, RZ, 0x1 ;  /* 0x00000001ff107803 */ /* 0x000fd20000000000 */
.L_x_20857:
[----:B------:R-:W-:Y:S05]  /*0fa0*/  BSYNC.RECONVERGENT B6 ;  /* 0x0000000000067941 */ /* 0x000fea0003800200 */
.L_x_20856:
[----:B------:R-:W-:Y:S01]  /*0fb0*/  ISETP.GE.AND P0, PT, R18, R19, PT ;  /* 0x000000131200720c */ /* 0x000fe20003f06270 */
[----:B------:R-:W-:Y:S01]  /*0fc0*/  BSSY.RECONVERGENT B6, `(.L_x_20892) ;  /* 0x00000f1000067945 */ /* 0x000fe20003800200 */
[----:B------:R-:W-:-:S04]  /*0fd0*/  PLOP3.LUT P1, PT, PT, PT, PT, 0x80, 0x8 ;  /* 0x000000000008781c */ /* 0x000fc80003f2f070 */
[----:B------:R-:W-:-:S07]  /*0fe0*/  P2R R17, PR, RZ, 0x2 ;  /* 0x00000002ff117803 */ /* 0x000fce0000000000 */
        /* <DEDUP_REMOVED lines=20> */
.L_x_20897:
[----:B------:R0:W5:Y:S01]  /*1130*/  LDG.E.U8 R0, desc[UR36][R4.64] ;  /* 0x0000002404007981 */ /* 0x000162000c1e1100 */
[----:B------:R-:W-:Y:S05]  /*1140*/  BRA `(.L_x_20899) ;  /* 0x0000000c00507947 */ /* 0x000fea0003800000 */
.L_x_20896:
        /* <DEDUP_REMOVED lines=8> */
.L_x_20901:
[----:B------:R0:W5:Y:S01]  /*11d0*/  LDG.E.U16 R0, desc[UR36][R4.64] ;  /* 0x0000002404007981 */ /* 0x000162000c1e1500 */
[----:B------:R-:W-:Y:S05]  /*11e0*/  BRA `(.L_x_20899) ;  /* 0x0000000c00287947 */ /* 0x000fea0003800000 */
.L_x_20900:
[----:B------:R0:W5:Y:S01]  /*11f0*/  LDG.E.U16 R0, desc[UR36][R4.64] ;  /* 0x0000002404007981 */ /* 0x000162000c1e1500 */
[----:B------:R-:W-:Y:S05]  /*1200*/  BRA `(.L_x_20899) ;  /* 0x0000000c00207947 */ /* 0x000fea0003800000 */
.L_x_20895:
        /* <DEDUP_REMOVED lines=9> */
.L_x_20903:
[----:B------:R-:W2:Y:S02]  /*12a0*/  LDG.E.U16 R3, desc[UR36][R4.64] ;  /* 0x0000002404037981 */ /* 0x000ea4000c1e1500 */
[----:B--2---:R-:W-:-:S06]  /*12b0*/  HADD2.F32 R3, -RZ, R3.H0_H0 ;  /* 0x20000003ff037230 */ /* 0x004fcc0000004100 */
[----:B------:R-:W0:Y:S02]  /*12c0*/  F2I.FTZ.TRUNC.NTZ R3, R3 ;  /* 0x0000000300037305 */ /* 0x000e24000021f100 */
[----:B0-----:R-:W-:Y:S01]  /*12d0*/  PRMT R0, R3, 0x7610, R0 ;  /* 0x0000761003007816 */ /* 0x001fe20000000000 */
[----:B------:R-:W-:Y:S06]  /*12e0*/  BRA `(.L_x_20899) ;  /* 0x0000000800e87947 */ /* 0x000fec0003800000 */
.L_x_20902:
        /* <DEDUP_REMOVED lines=9> */
.L_x_20905:
[----:B------:R-:W2:Y:S02]  /*1380*/  LDG.E.U16 R4, desc[UR36][R4.64] ;  /* 0x0000002404047981 */ /* 0x000ea4000c1e1500 */
[----:B--2---:R-:W-:-:S06]  /*1390*/  HADD2.F32 R3, -RZ, R4.H0_H0 ;  /* 0x20000004ff037230 */ /* 0x004fcc0000004100 */
[----:B------:R-:W0:Y:S02]  /*13a0*/  F2I.FTZ.TRUNC.NTZ R3, R3 ;  /* 0x0000000300037305 */ /* 0x000e24000021f100 */
[----:B0-----:R-:W-:Y:S01]  /*13b0*/  PRMT R0, R3, 0x7610, R0 ;  /* 0x0000761003007816 */ /* 0x001fe20000000000 */
[----:B------:R-:W-:Y:S06]  /*13c0*/  BRA `(.L_x_20899) ;  /* 0x0000000800b07947 */ /* 0x000fec0003800000 */
.L_x_20904:
[----:B------:R-:W2:Y:S02]  /*13d0*/  LDG.E.64 R4, desc[UR36][R4.64] ;  /* 0x0000002404047981 */ /* 0x000ea4000c1e1b00 */
[----:B--2---:R0:W1:Y:S01]  /*13e0*/  F2I.F64.TRUNC R0, R4 ;  /* 0x0000000400007311 */ /* 0x004062000030d100 */
[----:B------:R-:W-:Y:S05]  /*13f0*/  BRA `(.L_x_20899) ;  /* 0x0000000800a47947 */ /* 0x000fea0003800000 */
.L_x_20894:
        /* <DEDUP_REMOVED lines=12> */
.L_x_20908:
[----:B------:R-:W2:Y:S02]  /*14c0*/  LDG.E.64 R4, desc[UR36][R4.64] ;  /* 0x0000002404047981 */ /* 0x000ea4000c1e1b00 */
[----:B--2---:R0:W1:Y:S01]  /*14d0*/  F2I.F64.TRUNC R0, R4 ;  /* 0x0000000400007311 */ /* 0x004062000030d100 */
[----:B------:R-:W-:Y:S05]  /*14e0*/  BRA `(.L_x_20899) ;  /* 0x0000000800687947 */ /* 0x000fea0003800000 */
.L_x_20907:
        /* <DEDUP_REMOVED lines=27> */
.L_x_20910:
        /* <DEDUP_REMOVED lines=15> */
.L_x_20909:
[----:B------:R-:W2:Y:S02]  /*1790*/  LDG.E.U16 R3, desc[UR36][R4.64] ;  /* 0x0000002404037981 */ /* 0x000ea4000c1e1500 */
[----:B--2---:R-:W-:-:S06]  /*17a0*/  IMAD.U32 R3, R3, 0x10000, RZ ;  /* 0x0001000003037824 */ /* 0x004fcc00078e00ff */
[----:B------:R-:W0:Y:S02]  /*17b0*/  F2I.FTZ.TRUNC.NTZ R3, R3 ;  /* 0x0000000300037305 */ /* 0x000e24000021f100 */
[----:B0-----:R-:W-:Y:S01]  /*17c0*/  PRMT R0, R3, 0x7610, R0 ;  /* 0x0000761003007816 */ /* 0x001fe20000000000 */
[----:B------:R-:W-:Y:S06]  /*17d0*/  BRA `(.L_x_20899) ;  /* 0x0000000400ac7947 */ /* 0x000fec0003800000 */
.L_x_20906:
        /* <DEDUP_REMOVED lines=10> */
.L_x_20913:
        /* <DEDUP_REMOVED lines=21> */
.L_x_20917:
[----:B------:R-:W-:Y:S05]  /*19d0*/  BSYNC.RECONVERGENT B1 ;  /* 0x0000000000017941 */ /* 0x000fea0003800200 */
.L_x_20916:
[----:B------:R-:W-:Y:S01]  /*19e0*/  IMAD.SHL.U32 R0, R0, 0x100000, RZ ;  /* 0x0010000000007824 */ /* 0x000fe200078e00ff */
[----:B------:R-:W-:-:S04]  /*19f0*/  LEA R3, R3, 0x3b800000, 0x17 ;  /* 0x3b80000003037811 */ /* 0x000fc800078eb8ff */
[----:B------:R-:W-:-:S07]  /*1a00*/  LOP3.LUT R3, R3, R0, R7, 0xfe, !PT ;  /* 0x0000000003037212 */ /* 0x000fce00078efe07 */
.L_x_20915:
[----:B------:R-:W-:Y:S05]  /*1a10*/  BSYNC.RECONVERGENT B0 ;  /* 0x0000000000007941 */ /* 0x000fea0003800200 */
.L_x_20914:
[----:B------:R-:W0:Y:S02]  /*1a20*/  F2I.FTZ.TRUNC.NTZ R3, R3 ;  /* 0x0000000300037305 */ /* 0x000e24000021f100 */
[----:B0-----:R-:W-:Y:S01]  /*1a30*/  PRMT R0, R3, 0x7610, R0 ;  /* 0x0000761003007816 */ /* 0x001fe20000000000 */
[----:B------:R-:W-:Y:S06]  /*1a40*/  BRA `(.L_x_20899) ;  /* 0x0000000400107947 */ /* 0x000fec0003800000 */
.L_x_20912:
        /* <DEDUP_REMOVED lines=21> */
.L_x_20921:
[----:B------:R-:W-:Y:S05]  /*1ba0*/  BSYNC.RECONVERGENT B1 ;  /* 0x0000000000017941 */ /* 0x000fea0003800200 */
.L_x_20920:
[----:B------:R-:W-:Y:S01]  /*1bb0*/  IMAD.SHL.U32 R0, R0, 0x200000, RZ ;  /* 0x0020000000007824 */ /* 0x000fe200078e00ff */
[----:B------:R-:W-:-:S04]  /*1bc0*/  LEA R3, R3, 0x37800000, 0x17 ;  /* 0x3780000003037811 */ /* 0x000fc800078eb8ff */
[----:B------:R-:W-:-:S07]  /*1bd0*/  LOP3.LUT R3, R3, R0, R7, 0xfe, !PT ;  /* 0x0000000003037212 */ /* 0x000fce00078efe07 */
.L_x_20919:
[----:B------:R-:W-:Y:S05]  /*1be0*/  BSYNC.RECONVERGENT B0 ;  /* 0x0000000000007941 */ /* 0x000fea0003800200 */
.L_x_20918:
[----:B------:R-:W0:Y:S02]  /*1bf0*/  F2I.FTZ.TRUNC.NTZ R3, R3 ;  /* 0x0000000300037305 */ /* 0x000e24000021f100 */
[----:B0-----:R-:W-:Y:S01]  /*1c00*/  PRMT R0, R3, 0x7610, R0 ;  /* 0x0000761003007816 */ /* 0x001fe20000000000 */
[----:B------:R-:W-:Y:S06]  /*1c10*/  BRA `(.L_x_20899) ;  /* 0x00000000009c7947 */ /* 0x000fec0003800000 */
.L_x_20911:
        /* <DEDUP_REMOVED lines=14> */
.L_x_20925:
[----:B------:R-:W-:Y:S05]  /*1d00*/  BSYNC.RECONVERGENT B0 ;  /* 0x0000000000007941 */ /* 0x000fea0003800200 */
.L_x_20924:
[----:B------:R-:W0:Y:S02]  /*1d10*/  F2I.FTZ.TRUNC.NTZ R3, R3 ;  /* 0x0000000300037305 */ /* 0x000e24000021f100 */
[----:B0-----:R-:W-:Y:S01]  /*1d20*/  PRMT R0, R3, 0x7610, R0 ;  /* 0x0000761003007816 */ /* 0x001fe20000000000 */
[----:B------:R-:W-:Y:S06]  /*1d30*/  BRA `(.L_x_20899) ;  /* 0x0000000000547947 */ /* 0x000fec0003800000 */
.L_x_20898:
        /* <DEDUP_REMOVED lines=16> */
.L_x_20926:
[----:B------:R-:W-:Y:S01]  /*1e40*/  PRMT R0, RZ, 0x7610, R0 ;  /* 0x00007610ff007816 */ /* 0x000fe20000000000 */
[----:B------:R-:W-:Y:S06]  /*1e50*/  BRA `(.L_x_20899) ;  /* 0x00000000000c7947 */ /* 0x000fec0003800000 */
.L_x_20923:
[----:B------:R3:W5:Y:S01]  /*1e60*/  LDG.E.U16 R0, desc[UR36][R4.64] ;  /* 0x0000002404007981 */ /* 0x000762000c1e1500 */
[----:B------:R-:W-:Y:S05]  /*1e70*/  BRA `(.L_x_20899) ;  /* 0x0000000000047947 */ /* 0x000fea0003800000 */
.L_x_20922:
[----:B------:R2:W5:Y:S02]  /*1e80*/  LDG.E.U16 R0, desc[UR36][R4.64] ;  /* 0x0000002404007981 */ /* 0x000564000c1e1500 */
.L_x_20899:
[----:B-1---5:R-:W-:Y:S01]  /*1e90*/  PRMT R0, R0, 0x9910, RZ ;  /* 0x0000991000007816 */ /* 0x022fe200000000ff */
[----:B------:R-:W-:-:S03]  /*1ea0*/  VIADD R18, R18, 0x80 ;  /* 0x0000008012127836 */ /* 0x000fc60000000000 */
[----:B------:R-:W-:-:S04]  /*1eb0*/  ISETP.EQ.AND P0, PT, R0, RZ, PT ;  /* 0x000000ff0000720c */ /* 0x000fc80003f02270 */
[----:B------:R-:W-:-:S09]  /*1ec0*/  P2R R17, PR, RZ, 0x1 ;  /* 0x00000001ff117803 */ /* 0x000fd20000000000 */
.L_x_20893:
[----:B------:R-:W-:Y:S05]  /*1ed0*/  BSYNC.RECONVERGENT B6 ;  /* 0x0000000000067941 */ /* 0x000fea0003800200 */
.L_x_20892:
        /* <DEDUP_REMOVED lines=24> */
.L_x_20932:
[----:B------:R0:W5:Y:S01]  /*2060*/  LDG.E.U8 R0, desc[UR36][R4.64] ;  /* 0x0000002404007981 */ /* 0x000162000c1e1100 */
[----:B------:R-:W-:Y:S05]  /*2070*/  BRA `(.L_x_20934) ;  /* 0x0000000c00507947 */ /* 0x000fea0003800000 */
.L_x_20931:
        /* <DEDUP_REMOVED lines=8> */
.L_x_20936:
[----:B------:R0:W5:Y:S01]  /*2100*/  LDG.E.U16 R0, desc[UR36][R4.64] ;  /* 0x0000002404007981 */ /* 0x000162000c1e1500 */
[----:B------:R-:W-:Y:S05]  /*2110*/  BRA `(.L_x_20934) ;  /* 0x0000000c00287947 */ /* 0x000fea0003800000 */
.L_x_20935:
[----:B------:R0:W5:Y:S01]  /*2120*/  LDG.E.U16 R0, desc[UR36][R4.64] ;  /* 0x0000002404007981 */ /* 0x000162000c1e1500 */
[----:B------:R-:W-:Y:S05]  /*2130*/  BRA `(.L_x_20934) ;  /* 0x0000000c00207947 */ /* 0x000fea0003800000 */
.L_x_20930:
        /* <DEDUP_REMOVED lines=9> */
.L_x_20938:
[----:B------:R-:W2:Y:S02]  /*21d0*/  LDG.E.U16 R3, desc[UR36][R4.64] ;  /* 0x0000002404037981 */ /* 0x000ea4000c1e1500 */
[----:B--2---:R-:W-:-:S06]  /*21e0*/  HADD2.F32 R3, -RZ, R3.H0_H0 ;  /* 0x20000003ff037230 */ /* 0x004fcc0000004100 */
[----:B------:R-:W0:Y:S02]  /*21f0*/  F2I.FTZ.TRUNC.NTZ R3, R3 ;  /* 0x0000000300037305 */ /* 0x000e24000021f100 */
[----:B0-----:R-:W-:Y:S01]  /*2200*/  PRMT R0, R3, 0x7610, R0 ;  /* 0x0000761003007816 */ /* 0x001fe20000000000 */
[----:B------:R-:W-:Y:S06]  /*2210*/  BRA `(.L_x_20934) ;  /* 0x0000000800e87947 */ /* 0x000fec0003800000 */
.L_x_20937:
        /* <DEDUP_REMOVED lines=9> */
.L_x_20940:
[----:B------:R-:W2:Y:S02]  /*22b0*/  LDG.E.U16 R4, desc[UR36][R4.64] ;  /* 0x0000002404047981 */ /* 0x000ea4000c1e1500 */
[----:B--2---:R-:W-:-:S06]  /*22c0*/  HADD2.F32 R3, -RZ, R4.H0_H0 ;  /* 0x20000004ff037230 */ /* 0x004fcc0000004100 */
[----:B------:R-:W0:Y:S02]  /*22d0*/  F2I.FTZ.TRUNC.NTZ R3, R3 ;  /* 0x0000000300037305 */ /* 0x000e24000021f100 */
[----:B0-----:R-:W-:Y:S01]  /*22e0*/  PRMT R0, R3, 0x7610, R0 ;  /* 0x0000761003007816 */ /* 0x001fe20000000000 */
[----:B------:R-:W-:Y:S06]  /*22f0*/  BRA `(.L_x_20934) ;  /* 0x0000000800b07947 */ /* 0x000fec0003800000 */
.L_x_20939:
[----:B------:R-:W2:Y:S02]  /*2300*/  LDG.E.64 R4, desc[UR36][R4.64] ;  /* 0x0000002404047981 */ /* 0x000ea4000c1e1b00 */
[----:B--2---:R0:W1:Y:S01]  /*2310*/  F2I.F64.TRUNC R0, R4 ;  /* 0x0000000400007311 */ /* 0x004062000030d100 */
[----:B------:R-:W-:Y:S05]  /*2320*/  BRA `(.L_x_20934) ;  /* 0x0000000800a47947 */ /* 0x000fea0003800000 */
.L_x_20929:
        /* <DEDUP_REMOVED lines=12> */
.L_x_20943:
[----:B------:R-:W2:Y:S02]  /*23f0*/  LDG.E.64 R4, desc[UR36][R4.64] ;  /* 0x0000002404047981 */ /* 0x000ea4000c1e1b00 */
[----:B--2---:R3:W4:Y:S01]  /*2400*/  F2I.F64.TRUNC R0, R4 ;  /* 0x0000000400007311 */ /* 0x004722000030d100 */
[----:B------:R-:W-:Y:S05]  /*2410*/  BRA `(.L_x_20934) ;  /* 0x0000000800687947 */ /* 0x000fea0003800000 */
.L_x_20942:
        /* <DEDUP_REMOVED lines=27> */
.L_x_20945:
        /* <DEDUP_REMOVED lines=15> */
.L_x_20944:
[----:B------:R-:W2:Y:S02]  /*26c0*/  LDG.E.U16 R3, desc[UR36][R4.64] ;  /* 0x0000002404037981 */ /* 0x000ea4000c1e1500 */
[----:B--2---:R-:W-:-:S06]  /*26d0*/  IMAD.U32 R3, R3, 0x10000, RZ ;  /* 0x0001000003037824 */ /* 0x004fcc00078e00ff */
[----:B------:R-:W0:Y:S02]  /*26e0*/  F2I.FTZ.TRUNC.NTZ R3, R3 ;  /* 0x0000000300037305 */ /* 0x000e24000021f100 */
[----:B0-----:R-:W-:Y:S01]  /*26f0*/  PRMT R0, R3, 0x7610, R0 ;  /* 0x0000761003007816 */ /* 0x001fe20000000000 */
[----:B------:R-:W-:Y:S06]  /*2700*/  BRA `(.L_x_20934) ;  /* 0x0000000400ac7947 */ /* 0x000fec0003800000 */
.L_x_20941:
        /* <DEDUP_REMOVED lines=10> */
.L_x_20948:
        /* <DEDUP_REMOVED lines=21> */
.L_x_20952:
[----:B------:R-:W-:Y:S05]  /*2900*/  BSYNC.RECONVERGENT B1 ;  /* 0x0000000000017941 */ /* 0x000fea0003800200 */
.L_x_20951:
[----:B------:R-:W-:Y:S01]  /*2910*/  IMAD.SHL.U32 R0, R0, 0x100000, RZ ;  /* 0x0010000000007824 */ /* 0x000fe200078e00ff */
[----:B------:R-:W-:-:S04]  /*2920*/  LEA R3, R3, 0x3b800000, 0x17 ;  /* 0x3b80000003037811 */ /* 0x000fc800078eb8ff */
[----:B------:R-:W-:-:S07]  /*2930*/  LOP3.LUT R3, R3, R0, R7, 0xfe, !PT ;  /* 0x0000000003037212 */ /* 0x000fce00078efe07 */
.L_x_20950:
[----:B------:R-:W-:Y:S05]  /*2940*/  BSYNC.RECONVERGENT B0 ;  /* 0x0000000000007941 */ /* 0x000fea0003800200 */
.L_x_20949:
[----:B------:R-:W0:Y:S02]  /*2950*/  F2I.FTZ.TRUNC.NTZ R3, R3 ;  /* 0x0000000300037305 */ /* 0x000e24000021f100 */
[----:B0-----:R-:W-:Y:S01]  /*2960*/  PRMT R0, R3, 0x7610, R0 ;  /* 0x0000761003007816 */ /* 0x001fe20000000000 */
[----:B------:R-:W-:Y:S06]  /*2970*/  BRA `(.L_x_20934) ;  /* 0x0000000400107947 */ /* 0x000fec0003800000 */
.L_x_20947:
        /* <DEDUP_REMOVED lines=21> */
.L_x_20956:
[----:B------:R-:W-:Y:S05]  /*2ad0*/  BSYNC.RECONVERGENT B1 ;  /* 0x0000000000017941 */ /* 0x000fea0003800200 */
.L_x_20955:
[----:B------:R-:W-:Y:S01]  /*2ae0*/  IMAD.SHL.U32 R0, R0, 0x200000, RZ ;  /* 0x0020000000007824 */ /* 0x000fe200078e00ff */
[----:B------:R-:W-:-:S04]  /*2af0*/  LEA R3, R3, 0x37800000, 0x17 ;  /* 0x3780000003037811 */ /* 0x000fc800078eb8ff */
[----:B------:R-:W-:-:S07]  /*2b00*/  LOP3.LUT R3, R3, R0, R7, 0xfe, !PT ;  /* 0x0000000003037212 */ /* 0x000fce00078efe07 */
.L_x_20954:
[----:B------:R-:W-:Y:S05]  /*2b10*/  BSYNC.RECONVERGENT B0 ;  /* 0x0000000000007941 */ /* 0x000fea0003800200 */
.L_x_20953:
[----:B------:R-:W0:Y:S02]  /*2b20*/  F2I.FTZ.TRUNC.NTZ R3, R3 ;  /* 0x0000000300037305 */ /* 0x000e24000021f100 */
[----:B0-----:R-:W-:Y:S01]  /*2b30*/  PRMT R0, R3, 0x7610, R0 ;  /* 0x0000761003007816 */ /* 0x001fe20000000000 */
[----:B------:R-:W-:Y:S06]  /*2b40*/  BRA `(.L_x_20934) ;  /* 0x00000000009c7947 */ /* 0x000fec0003800000 */
.L_x_20946:
        /* <DEDUP_REMOVED lines=14> */
.L_x_20960:
[----:B------:R-:W-:Y:S05]  /*2c30*/  BSYNC.RECONVERGENT B0 ;  /* 0x0000000000007941 */ /* 0x000fea0003800200 */
.L_x_20959:
[----:B------:R-:W0:Y:S02]  /*2c40*/  F2I.FTZ.TRUNC.NTZ R3, R3 ;  /* 0x0000000300037305 */ /* 0x000e24000021f100 */
[----:B0-----:R-:W-:Y:S01]  /*2c50*/  PRMT R0, R3, 0x7610, R0 ;  /* 0x0000761003007816 */ /* 0x001fe20000000000 */
[----:B------:R-:W-:Y:S06]  /*2c60*/  BRA `(.L_x_20934) ;  /* 0x0000000000547947 */ /* 0x000fec0003800000 */
.L_x_20933:
        /* <DEDUP_REMOVED lines=16> */
.L_x_20961:
[----:B------:R-:W-:Y:S01]  /*2d70*/  PRMT R0, RZ, 0x7610, R0 ;  /* 0x00007610ff007816 */ /* 0x000fe20000000000 */
[----:B------:R-:W-:Y:S06]  /*2d80*/  BRA `(.L_x_20934) ;  /* 0x00000000000c7947 */ /* 0x000fec0003800000 */
.L_x_20958:
[----:B------:R2:W5:Y:S01]  /*2d90*/  LDG.E.U16 R0, desc[UR36][R4.64] ;  /* 0x0000002404007981 */ /* 0x000562000c1e1500 */
[----:B------:R-:W-:Y:S05]  /*2da0*/  BRA `(.L_x_20934) ;  /* 0x0000000000047947 */ /* 0x000fea0003800000 */
.L_x_20957:
[----:B------:R1:W5:Y:S02]  /*2db0*/  LDG.E.U16 R0, desc[UR36][R4.64] ;  /* 0x0000002404007981 */ /* 0x000364000c1e1500 */
.L_x_20934:
[----:B-1--45:R-:W-:Y:S01]  /*2dc0*/  PRMT R0, R0, 0x9910, RZ ;  /* 0x0000991000007816 */ /* 0x032fe200000000ff */
[----:B------:R-:W-:-:S03]  /*2dd0*/  VIADD R18, R18, 0x80 ;  /* 0x0000008012127836 */ /* 0x000fc60000000000 */
[----:B------:R-:W-:-:S04]  /*2de0*/  ISETP.EQ.AND P0, PT, R0, RZ, PT ;  /* 0x000000ff0000720c */ /* 0x000fc80003f02270 */
[----:B------:R-:W-:-:S09]  /*2df0*/  P2R R22, PR, RZ, 0x1 ;  /* 0x00000001ff167803 */ /* 0x000fd20000000000 */
.L_x_20928:
[----:B------:R-:W-:Y:S05]  /*2e00*/  BSYNC.RECONVERGENT B6 ;  /* 0x0000000000067941 */ /* 0x000fea0003800200 */
.L_x_20927:
[----:B------:R-:W-:Y:S01]  /*2e10*/  ISETP.GE.AND P1, PT, R18, R19, PT ;  /* 0x000000131200720c */ /* 0x000fe20003f26270 */
[----:B------:R-:W-:Y:S01]  /*2e20*/  BSSY.RECONVERGENT B6, `(.L_x_20962) ;  /* 0x00000ee000067945 */ /* 0x000fe20003800200 */
[----:B------:R-:W-:-:S11]  /*2e30*/  PLOP3.LUT P0, PT, PT, PT, PT, 0x80, 0x8 ;  /* 0x000000000008781c */ /* 0x000fd60003f0f070 */
        /* <DEDUP_REMOVED lines=20> */
.L_x_20967:
[----:B------:R0:W5:Y:S01]  /*2f80*/  LDG.E.U8 R0, desc[UR36][R4.64] ;  /* 0x0000002404007981 */ /* 0x000162000c1e1100 */
[----:B------:R-:W-:Y:S05]  /*2f90*/  BRA `(.L_x_20969) ;  /* 0x0000000c00507947 */ /* 0x000fea0003800000 */
.L_x_20966:
        /* <DEDUP_REMOVED lines=8> */
.L_x_20971:
[----:B------:R0:W5:Y:S01]  /*3020*/  LDG.E.U16 R0, desc[UR36][R4.64] ;  /* 0x0000002404007981 */ /* 0x000162000c1e1500 */
[----:B------:R-:W-:Y:S05]  /*3030*/  BRA `(.L_x_20969) ;  /* 0x0000000c00287947 */ /* 0x000fea0003800000 */
.L_x_20970:
[----:B------:R0:W5:Y:S01]  /*3040*/  LDG.E.U16 R0, desc[UR36][R4.64] ;  /* 0x0000002404007981 */ /* 0x000162000c1e1500 */
[----:B------:R-:W-:Y:S05]  /*3050*/  BRA `(.L_x_20969) ;  /* 0x0000000c00207947 */ /* 0x000fea0003800000 */
.L_x_20965:
        /* <DEDUP_REMOVED lines=9> */
.L_x_20973:
[----:B------:R-:W2:Y:S02]  /*30f0*/  LDG.E.U16 R3, desc[UR36][R4.64] ;  /* 0x0000002404037981 */ /* 0x000ea4000c1e1500 */
[----:B--2---:R-:W-:-:S06]  /*3100*/  HADD2.F32 R3, -RZ, R3.H0_H0 ;  /* 0x20000003ff037230 */ /* 0x004fcc0000004100 */
[----:B------:R-:W0:Y:S02]  /*3110*/  F2I.FTZ.TRUNC.NTZ R3, R3 ;  /* 0x0000000300037305 */ /* 0x000e24000021f100 */
[----:B0-----:R-:W-:Y:S01]  /*3120*/  PRMT R0, R3, 0x7610, R0 ;  /* 0x0000761003007816 */ /* 0x001fe20000000000 */
[----:B------:R-:W-:Y:S06]  /*3130*/  BRA `(.L_x_20969) ;  /* 0x0000000800e87947 */ /* 0x000fec0003800000 */
.L_x_20972:
        /* <DEDUP_REMOVED lines=9> */
.L_x_20975:
[----:B------:R-:W2:Y:S02]  /*31d0*/  LDG.E.U16 R4, desc[UR36][R4.64] ;  /* 0x0000002404047981 */ /* 0x000ea4000c1e1500 */
[----:B--2---:R-:W-:-:S06]  /*31e0*/  HADD2.F32 R3, -RZ, R4.H0_H0 ;  /* 0x20000004ff037230 */ /* 0x004fcc0000004100 */
[----:B------:R-:W0:Y:S02]  /*31f0*/  F2I.FTZ.TRUNC.NTZ R3, R3 ;  /* 0x0000000300037305 */ /* 0x000e24000021f100 */
[----:B0-----:R-:W-:Y:S01]  /*3200*/  PRMT R0, R3, 0x7610, R0 ;  /* 0x0000761003007816 */ /* 0x001fe20000000000 */
[----:B------:R-:W-:Y:S06]  /*3210*/  BRA `(.L_x_20969) ;  /* 0x0000000800b07947 */ /* 0x000fec0003800000 */
.L_x_20974:
[----:B------:R-:W2:Y:S02]  /*3220*/  LDG.E.64 R4, desc[UR36][R4.64] ;  /* 0x0000002404047981 */ /* 0x000ea4000c1e1b00 */
[----:B--2---:R0:W1:Y:S01]  /*3230*/  F2I.F64.TRUNC R0, R4 ;  /* 0x0000000400007311 */ /* 0x004062000030d100 */
[----:B------:R-:W-:Y:S05]  /*3240*/  BRA `(.L_x_20969) ;  /* 0x0000000800a47947 */ /* 0x000fea0003800000 */
.L_x_20964:
        /* <DEDUP_REMOVED lines=12> */
.L_x_20978:
[----:B------:R-:W2:Y:S02]  /*3310*/  LDG.E.64 R4, desc[UR36][R4.64] ;  /* 0x0000002404047981 */ /* 0x000ea4000c1e1b00 */
[----:B--2---:R3:W4:Y:S01]  /*3320*/  F2I.F64.TRUNC R0, R4 ;  /* 0x0000000400007311 */ /* 0x004722000030d100 */
[----:B------:R-:W-:Y:S05]  /*3330*/  BRA `(.L_x_20969) ;  /* 0x0000000800687947 */ /* 0x000fea0003800000 */
.L_x_20977:
        /* <DEDUP_REMOVED lines=27> */
.L_x_20980:
        /* <DEDUP_REMOVED lines=15> */
.L_x_20979:
[----:B------:R-:W2:Y:S02]  /*35e0*/  LDG.E.U16 R3, desc[UR36][R4.64] ;  /* 0x0000002404037981 */ /* 0x000ea4000c1e1500 */
[----:B--2---:R-:W-:-:S06]  /*35f0*/  IMAD.U32 R3, R3, 0x10000, RZ ;  /* 0x0001000003037824 */ /* 0x004fcc00078e00ff */
[----:B------:R-:W0:Y:S02]  /*3600*/  F2I.FTZ.TRUNC.NTZ R3, R3 ;  /* 0x0000000300037305 */ /* 0x000e24000021f100 */
[----:B0-----:R-:W-:Y:S01]  /*3610*/  PRMT R0, R3, 0x7610, R0 ;  /* 0x0000761003007816 */ /* 0x001fe20000000000 */
[----:B------:R-:W-:Y:S06]  /*3620*/  BRA `(.L_x_20969) ;  /* 0x0000000400ac7947 */ /* 0x000fec0003800000 */
.L_x_20976:
        /* <DEDUP_REMOVED lines=10> */
.L_x_20983:
        /* <DEDUP_REMOVED lines=21> */
.L_x_20987:
[----:B------:R-:W-:Y:S05]  /*3820*/  BSYNC.RECONVERGENT B1 ;  /* 0x0000000000017941 */ /* 0x000fea0003800200 */
.L_x_20986:
[----:B------:R-:W-:Y:S01]  /*3830*/  IMAD.SHL.U32 R0, R0, 0x100000, RZ ;  /* 0x0010000000007824 */ /* 0x000fe200078e00ff */
[----:B------:R-:W-:-:S04]  /*3840*/  LEA R3, R3, 0x3b800000, 0x17 ;  /* 0x3b80000003037811 */ /* 0x000fc800078eb8ff */
[----:B------:R-:W-:-:S07]  /*3850*/  LOP3.LUT R3, R3, R0, R7, 0xfe, !PT ;  /* 0x0000000003037212 */ /* 0x000fce00078efe07 */
.L_x_20985:
[----:B------:R-:W-:Y:S05]  /*3860*/  BSYNC.RECONVERGENT B0 ;  /* 0x0000000000007941 */ /* 0x000fea0003800200 */
.L_x_20984:
[----:B------:R-:W0:Y:S02]  /*3870*/  F2I.FTZ.TRUNC.NTZ R3, R3 ;  /* 0x0000000300037305 */ /* 0x000e24000021f100 */
[----:B0-----:R-:W-:Y:S01]  /*3880*/  PRMT R0, R3, 0x7610, R0 ;  /* 0x0000761003007816 */ /* 0x001fe20000000000 */
[----:B------:R-:W-:Y:S06]  /*3890*/  BRA `(.L_x_20969) ;  /* 0x0000000400107947 */ /* 0x000fec0003800000 */
.L_x_20982:
        /* <DEDUP_REMOVED lines=21> */
.L_x_20991:
[----:B------:R-:W-:Y:S05]  /*39f0*/  BSYNC.RECONVERGENT B1 ;  /* 0x0000000000017941 */ /* 0x000fea0003800200 */
.L_x_20990:
[----:B------:R-:W-:Y:S01]  /*3a00*/  IMAD.SHL.U32 R0, R0, 0x200000, RZ ;  /* 0x0020000000007824 */ /* 0x000fe200078e00ff */
[----:B------:R-:W-:-:S04]  /*3a10*/  LEA R3, R3, 0x37800000, 0x17 ;  /* 0x3780000003037811 */ /* 0x000fc800078eb8ff */
[----:B------:R-:W-:-:S07]  /*3a20*/  LOP3.LUT R3, R3, R0, R7, 0xfe, !PT ;  /* 0x0000000003037212 */ /* 0x000fce00078efe07 */
.L_x_20989:
[----:B------:R-:W-:Y:S05]  /*3a30*/  BSYNC.RECONVERGENT B0 ;  /* 0x0000000000007941 */ /* 0x000fea0003800200 */
.L_x_20988:
[----:B------:R-:W0:Y:S02]  /*3a40*/  F2I.FTZ.TRUNC.NTZ R3, R3 ;  /* 0x0000000300037305 */ /* 0x000e24000021f100 */
[----:B0-----:R-:W-:Y:S01]  /*3a50*/  PRMT R0, R3, 0x7610, R0 ;  /* 0x0000761003007816 */ /* 0x001fe20000000000 */
[----:B------:R-:W-:Y:S06]  /*3a60*/  BRA `(.L_x_20969) ;  /* 0x00000000009c7947 */ /* 0x000fec0003800000 */
.L_x_20981:
        /* <DEDUP_REMOVED lines=14> */
.L_x_20995:
[----:B------:R-:W-:Y:S05]  /*3b50*/  BSYNC.RECONVERGENT B0 ;  /* 0x0000000000007941 */ /* 0x000fea0003800200 */
.L_x_20994:
[----:B------:R-:W0:Y:S02]  /*3b60*/  F2I.FTZ.TRUNC.NTZ R3, R3 ;  /* 0x0000000300037305 */ /* 0x000e24000021f100 */
[----:B0-----:R-:W-:Y:S01]  /*3b70*/  PRMT R0, R3, 0x7610, R0 ;  /* 0x0000761003007816 */ /* 0x001fe20000000000 */
[----:B------:R-:W-:Y:S06]  /*3b80*/  BRA `(.L_x_20969) ;  /* 0x0000000000547947 */ /* 0x000fec0003800000 */
.L_x_20968:
        /* <DEDUP_REMOVED lines=16> */
.L_x_20996:
[----:B------:R-:W-:Y:S01]  /*3c90*/  PRMT R0, RZ, 0x7610, R0 ;  /* 0x00007610ff007816 */ /* 0x000fe20000000000 */
[----:B------:R-:W-:Y:S06]  /*3ca0*/  BRA `(.L_x_20969) ;  /* 0x00000000000c7947 */ /* 0x000fec0003800000 */
.L_x_20993:
[----:B------:R2:W5:Y:S01]  /*3cb0*/  LDG.E.U16 R0, desc[UR36][R4.64] ;  /* 0x0000002404007981 */ /* 0x000562000c1e1500 */
[----:B------:R-:W-:Y:S05]  /*3cc0*/  BRA `(.L_x_20969) ;  /* 0x0000000000047947 */ /* 0x000fea0003800000 */
.L_x_20992:
[----:B------:R1:W5:Y:S02]  /*3cd0*/  LDG.E.U16 R0, desc[UR36][R4.64] ;  /* 0x0000002404007981 */ /* 0x000364000c1e1500 */
.L_x_20969:
[----:B-1--45:R-:W-:-:S04]  /*3ce0*/  PRMT R0, R0, 0x9910, RZ ;  /* 0x0000991000007816 */ /* 0x032fc800000000ff */
[----:B------:R-:W-:-:S13]  /*3cf0*/  ISETP.EQ.AND P0, PT, R0, RZ, PT ;  /* 0x000000ff0000720c */ /* 0x000fda0003f02270 */
.L_x_20963:
[----:B------:R-:W-:Y:S05]  /*3d00*/  BSYNC.RECONVERGENT B6 ;  /* 0x0000000000067941 */ /* 0x000fea0003800200 */
.L_x_20962:
        /* <DEDUP_REMOVED lines=13> */
[----:B------:R-:W5:Y:S01]  /*3de0*/  LDC.64 R8, c[0x0][0x388] ;  /* 0x0000e200ff087b82 */ /* 0x000f620000000a00 */
[----:B------:R-:W-:Y:S01]  /*3df0*/  IMAD R0, R23, 0x200, R2 ;  /* 0x0000020017007824 */ /* 0x000fe200078e0202 */
[----:B01234-:R-:W-:Y:S01]  /*3e00*/  PRMT R4, R17, 0x9910, RZ ;  /* 0x0000991011047816 */ /* 0x01ffe200000000ff */
[----:B------:R-:W-:Y:S01]  /*3e10*/  BSSY.RECONVERGENT B6, `(.L_x_21000) ;  /* 0x00000d6000067945 */ /* 0x000fe20003800200 */
        /* <DEDUP_REMOVED lines=17> */
.L_x_21004:
[----:B------:R0:W-:Y:S01]  /*3f30*/  STG.E.U8 desc[UR36][R8.64], R11 ;  /* 0x0000000b08007986 */ /* 0x0001e2000c101124 */
[----:B------:R-:W-:Y:S05]  /*3f40*/  BRA `(.L_x_21006) ;  /* 0x0000000c00087947 */ /* 0x000fea0003800000 */
.L_x_21003:
        /* <DEDUP_REMOVED lines=10> */
.L_x_21008:
[----:B------:R0:W-:Y:S01]  /*3ff0*/  STG.E desc[UR36][R8.64], R11 ;  /* 0x0000000b08007986 */ /* 0x0001e2000c101924 */
[----:B------:R-:W-:Y:S05]  /*4000*/  BRA `(.L_x_21006) ;  /* 0x0000000800d87947 */ /* 0x000fea0003800000 */
.L_x_21007:
[----:B------:R0:W-:Y:S01]  /*4010*/  STG.E.U16 desc[UR36][R8.64], R11 ;  /* 0x0000000b08007986 */ /* 0x0001e2000c101524 */
[----:B------:R-:W-:Y:S05]  /*4020*/  BRA `(.L_x_21006) ;  /* 0x0000000800d07947 */ /* 0x000fea0003800000 */
.L_x_21002:
        /* <DEDUP_REMOVED lines=9> */
.L_x_21010:
[----:B------:R-:W0:Y:S02]  /*40c0*/  I2F.S16 R0, R11 ;  /* 0x0000000b00007306 */ /* 0x000e240000101400 */
[----:B0-----:R-:W-:-:S05]  /*40d0*/  F2FP.F16.F32.PACK_AB R0, RZ, R0 ;  /* 0x00000000ff00723e */ /* 0x001fca00000000ff */
[----:B------:R0:W-:Y:S01]  /*40e0*/  STG.E.U16 desc[UR36][R8.64], R0 ;  /* 0x0000000008007986 */ /* 0x0001e2000c101524 */
[----:B------:R-:W-:Y:S05]  /*40f0*/  BRA `(.L_x_21006) ;  /* 0x00000008009c7947 */ /* 0x000fea0003800000 */
.L_x_21009:
        /* <DEDUP_REMOVED lines=10> */
.L_x_21012:
[----:B------:R-:W0:Y:S02]  /*41a0*/  I2F.S16 R11, R11 ;  /* 0x0000000b000b7306 */ /* 0x000e240000101400 */
[----:B0-----:R-:W-:-:S04]  /*41b0*/  F2FP.F16.F32.PACK_AB R3, RZ, R11 ;  /* 0x0000000bff03723e */ /* 0x001fc800000000ff */
[----:B------:R-:W-:-:S05]  /*41c0*/  PRMT R3, R3, 0x5410, RZ ;  /* 0x0000541003037816 */ /* 0x000fca00000000ff */
[----:B------:R0:W-:Y:S01]  /*41d0*/  STG.E desc[UR36][R8.64], R3 ;  /* 0x0000000308007986 */ /* 0x0001e2000c101924 */
[----:B------:R-:W-:Y:S05]  /*41e0*/  BRA `(.L_x_21006) ;  /* 0x0000000800607947 */ /* 0x000fea0003800000 */
.L_x_21011:
[----:B------:R-:W0:Y:S02]  /*41f0*/  I2F.F64.S16 R4, R11 ;  /* 0x0000000b00047312 */ /* 0x000e240000101c00 */
[----:B0-----:R0:W-:Y:S01]  /*4200*/  STG.E.64 desc[UR36][R8.64], R4 ;  /* 0x0000000408007986 */ /* 0x0011e2000c101b24 */
[----:B------:R-:W-:Y:S05]  /*4210*/  BRA `(.L_x_21006) ;  /* 0x0000000800547947 */ /* 0x000fea0003800000 */
.L_x_21001:
        /* <DEDUP_REMOVED lines=10> */
.L_x_21015:
[----:B------:R-:W0:Y:S01]  /*42c0*/  I2F.F64.S16 R4, R11 ;  /* 0x0000000b00047312 */ /* 0x000e220000101c00 */
[----:B------:R-:W-:-:S05]  /*42d0*/  CS2R R6, SRZ ;  /* 0x0000000000067805 */ /* 0x000fca000001ff00 */
[----:B0-----:R0:W-:Y:S01]  /*42e0*/  STG.E.128 desc[UR36][R8.64], R4 ;  /* 0x0000000408007986 */ /* 0x0011e2000c101d24 */
[----:B------:R-:W-:Y:S05]  /*42f0*/  BRA `(.L_x_21006) ;  /* 0x00000008001c7947 */ /* 0x000fea0003800000 */
.L_x_21014:
        /* <DEDUP_REMOVED lines=17> */
.L_x_21019:
[----:B------:R-:W-:Y:S05]  /*4410*/  BSYNC.RECONVERGENT B0 ;  /* 0x0000000000007941 */ /* 0x000fea0003800200 */
.L_x_21018:
[----:B------:R0:W-:Y:S01]  /*4420*/  STG.E.U8 desc[UR36][R8.64], R3 ;  /* 0x0000000308007986 */ /* 0x0001e2000c101124 */
[----:B------:R-:W-:Y:S05]  /*4430*/  BRA `(.L_x_21006) ;  /* 0x0000000400cc7947 */ /* 0x000fea0003800000 */
.L_x_21017:
        /* <DEDUP_REMOVED lines=16> */
.L_x_21016:
[----:B------:R-:W0:Y:S02]  /*4540*/  I2F.S16 R0, R11 ;  /* 0x0000000b00007306 */ /* 0x000e240000101400 */
[----:B0-----:R-:W-:-:S05]  /*4550*/  F2FP.BF16.F32.PACK_AB R0, RZ, R0 ;  /* 0x00000000ff00723e */ /* 0x001fca00000010ff */
[----:B------:R0:W-:Y:S01]  /*4560*/  STG.E.U16 desc[UR36][R8.64], R0 ;  /* 0x0000000008007986 */ /* 0x0001e2000c101524 */
[----:B------:R-:W-:Y:S05]  /*4570*/  BRA `(.L_x_21006) ;  /* 0x00000004007c7947 */ /* 0x000fea0003800000 */
.L_x_21013:
        /* <DEDUP_REMOVED lines=10> */
.L_x_21022:
        /* <DEDUP_REMOVED lines=12> */
.L_x_21025:
[----:B------:R-:W-:-:S04]  /*46e0*/  SHF.R.U32.HI R0, RZ, 0x14, R11 ;  /* 0x00000014ff007819 */ /* 0x000fc8000001160b */
[----:B------:R-:W-:-:S04]  /*46f0*/  LOP3.LUT R0, R0, 0x1, RZ, 0xc0, !PT ;  /* 0x0000000100007812 */ /* 0x000fc800078ec0ff */
[----:B------:R-:W-:-:S04]  /*4700*/  IADD3 R0, PT, PT, R11, 0x487ffff, R0 ;  /* 0x0487ffff0b007810 */ /* 0x000fc80007ffe000 */
[----:B------:R-:W-:-:S04]  /*4710*/  SHF.R.U32.HI R0, RZ, 0x14, R0 ;  /* 0x00000014ff007819 */ /* 0x000fc80000011600 */
[----:B------:R-:W-:-:S07]  /*4720*/  LOP3.LUT R0, R0, 0xff, RZ, 0xc0, !PT ;  /* 0x000000ff00007812 */ /* 0x000fce00078ec0ff */
.L_x_21026:
[----:B------:R-:W-:-:S07]  /*4730*/  PRMT R4, R0, 0x7610, R4 ;  /* 0x0000761000047816 */ /* 0x000fce0000000004 */
.L_x_21024:
[----:B------:R-:W-:Y:S05]  /*4740*/  BSYNC.RECONVERGENT B0 ;  /* 0x0000000000007941 */ /* 0x000fea0003800200 */
.L_x_21023:
[----:B------:R3:W-:Y:S01]  /*4750*/  STG.E.U8 desc[UR36][R8.64], R4 ;  /* 0x0000000408007986 */ /* 0x0007e2000c101124 */
[----:B------:R-:W-:Y:S05]  /*4760*/  BRA `(.L_x_21006) ;  /* 0x0000000400007947 */ /* 0x000fea0003800000 */
.L_x_21021:
        /* <DEDUP_REMOVED lines=12> */
.L_x_21029:
[----:B------:R-:W-:-:S04]  /*4830*/  SHF.R.U32.HI R0, RZ, 0x15, R11 ;  /* 0x00000015ff007819 */ /* 0x000fc8000001160b */
[----:B------:R-:W-:-:S04]  /*4840*/  LOP3.LUT R0, R0, 0x1, RZ, 0xc0, !PT ;  /* 0x0000000100007812 */ /* 0x000fc800078ec0ff */
[----:B------:R-:W-:-:S04]  /*4850*/  IADD3 R0, PT, PT, R11, 0x88fffff, R0 ;  /* 0x088fffff0b007810 */ /* 0x000fc80007ffe000 */
[----:B------:R-:W-:-:S04]  /*4860*/  SHF.R.U32.HI R0, RZ, 0x15, R0 ;  /* 0x00000015ff007819 */ /* 0x000fc80000011600 */
[----:B------:R-:W-:-:S07]  /*4870*/  LOP3.LUT R0, R0, 0xff, RZ, 0xc0, !PT ;  /* 0x000000ff00007812 */ /* 0x000fce00078ec0ff */
.L_x_21030:
[----:B------:R-:W-:-:S07]  /*4880*/  PRMT R4, R0, 0x7610, R4 ;  /* 0x0000761000047816 */ /* 0x000fce0000000004 */
.L_x_21028:
[----:B------:R-:W-:Y:S05]  /*4890*/  BSYNC.RECONVERGENT B0 ;  /* 0x0000000000007941 */ /* 0x000fea0003800200 */
.L_x_21027:
[----:B------:R0:W-:Y:S01]  /*48a0*/  STG.E.U8 desc[UR36][R8.64], R4 ;  /* 0x0000000408007986 */ /* 0x0001e2000c101124 */
[----:B------:R-:W-:Y:S05]  /*48b0*/  BRA `(.L_x_21006) ;  /* 0x0000000000ac7947 */ /* 0x000fea0003800000 */
.L_x_21020:
[----:B------:R-:W-:-:S13]  /*48c0*/  ISETP.NE.AND P0, PT, R0, 0x1c, PT ;  /* 0x0000001c0000780c */ /* 0x000fda0003f05270 */
[----:B------:R-:W-:Y:S05]  /*48d0*/  @!P0 BRA `(.L_x_21031) ;  /* 0x0000000000a08947 */ /* 0x000fea0003800000 */
[----:B------:R-:W-:-:S13]  /*48e0*/  ISETP.NE.AND P0, PT, R0, 0x1d, PT ;  /* 0x0000001d0000780c */ /* 0x000fda0003f05270 */
[----:B------:R-:W-:Y:S05]  /*48f0*/  @!P0 BRA `(.L_x_21032) ;  /* 0x0000000000888947 */ /* 0x000fea0003800000 */
[----:B------:R-:W-:-:S13]  /*4900*/  ISETP.NE.AND P0, PT, R0, 0x2c, PT ;  /* 0x0000002c0000780c */ /* 0x000fda0003f05270 */
[----:B------:R-:W-:Y:S05]  /*4910*/  @!P0 BRA `(.L_x_21033) ;  /* 0x0000000000448947 */ /* 0x000fea0003800000 */
.L_x_21005:
        /* <DEDUP_REMOVED lines=16> */
.L_x_21034:
[----:B------:R-:W-:Y:S05]  /*4a20*/  BRA `(.L_x_21006) ;  /* 0x0000000000507947 */ /* 0x000fea0003800000 */
.L_x_21033:
        /* <DEDUP_REMOVED lines=15> */
.L_x_21032:
[----:B------:R-:W-:Y:S02]  /*4b20*/  IMAD.MOV.U32 R4, RZ, RZ, R11 ;  /* 0x000000ffff047224 */ /* 0x000fe400078e000b */
[----:B------:R-:W-:-:S05]  /*4b30*/  IMAD.MOV.U32 R5, RZ, RZ, RZ ;  /* 0x000000ffff057224 */ /* 0x000fca00078e00ff */
[----:B------:R2:W-:Y:S01]  /*4b40*/  STG.E.64 desc[UR36][R8.64], R4 ;  /* 0x0000000408007986 */ /* 0x0005e2000c101b24 */
[----:B------:R-:W-:Y:S05]  /*4b50*/  BRA `(.L_x_21006) ;  /* 0x0000000000047947 */ /* 0x000fea0003800000 */
.L_x_21031:
[----:B------:R0:W-:Y:S02]  /*4b60*/  STG.E desc[UR36][R8.64], R11 ;  /* 0x0000000b08007986 */ /* 0x0001e4000c101924 */
.L_x_21006:
[----:B------:R-:W-:Y:S05]  /*4b70*/  BSYNC.RECONVERGENT B6 ;  /* 0x0000000000067941 */ /* 0x000fea0003800200 */
.L_x_21000:
        /* <DEDUP_REMOVED lines=24> */
.L_x_21040:
[----:B------:R0:W-:Y:S01]  /*4d00*/  STG.E.U8 desc[UR36][R8.64], R22 ;  /* 0x0000001608007986 */ /* 0x0001e2000c101124 */
[----:B------:R-:W-:Y:S05]  /*4d10*/  BRA `(.L_x_21042) ;  /* 0x0000000c00047947 */ /* 0x000fea0003800000 */
.L_x_21039:
        /* <DEDUP_REMOVED lines=10> */
.L_x_21044:
[----:B------:R3:W-:Y:S01]  /*4dc0*/  STG.E desc[UR36][R8.64], R22 ;  /* 0x0000001608007986 */ /* 0x0007e2000c101924 */
[----:B------:R-:W-:Y:S05]  /*4dd0*/  BRA `(.L_x_21042) ;  /* 0x0000000800d47947 */ /* 0x000fea0003800000 */
.L_x_21043:
[----:B------:R2:W-:Y:S01]  /*4de0*/  STG.E.U16 desc[UR36][R8.64], R22 ;  /* 0x0000001608007986 */ /* 0x0005e2000c101524 */
[----:B------:R-:W-:Y:S05]  /*4df0*/  BRA `(.L_x_21042) ;  /* 0x0000000800cc7947 */ /* 0x000fea0003800000 */
.L_x_21038:
        /* <DEDUP_REMOVED lines=9> */
.L_x_21046:
[----:B------:R-:W0:Y:S02]  /*4e90*/  I2F.S16 R0, R22 ;  /* 0x0000001600007306 */ /* 0x000e240000101400 */
[----:B0-----:R-:W-:-:S05]  /*4ea0*/  F2FP.F16.F32.PACK_AB R0, RZ, R0 ;  /* 0x00000000ff00723e */ /* 0x001fca00000000ff */
[----:B------:R0:W-:Y:S01]  /*4eb0*/  STG.E.U16 desc[UR36][R8.64], R0 ;  /* 0x0000000008007986 */ /* 0x0001e2000c101524 */
[----:B------:R-:W-:Y:S05]  /*4ec0*/  BRA `(.L_x_21042) ;  /* 0x0000000800987947 */ /* 0x000fea0003800000 */
.L_x_21045:
        /* <DEDUP_REMOVED lines=10> */
.L_x_21048:
[----:B------:R-:W0:Y:S02]  /*4f70*/  I2F.S16 R22, R22 ;  /* 0x0000001600167306 */ /* 0x000e240000101400 */
[----:B0-----:R-:W-:-:S04]  /*4f80*/  F2FP.F16.F32.PACK_AB R3, RZ, R22 ;  /* 0x00000016ff03723e */ /* 0x001fc800000000ff */
[----:B------:R-:W-:-:S05]  /*4f90*/  PRMT R3, R3, 0x5410, RZ ;  /* 0x0000541003037816 */ /* 0x000fca00000000ff */
[----:B------:R0:W-:Y:S01]  /*4fa0*/  STG.E desc[UR36][R8.64], R3 ;  /* 0x0000000308007986 */ /* 0x0001e2000c101924 */
[----:B------:R-:W-:Y:S05]  /*4fb0*/  BRA `(.L_x_21042) ;  /* 0x00000008005c7947 */ /* 0x000fea0003800000 */
.L_x_21047:
[----:B------:R-:W0:Y:S02]  /*4fc0*/  I2F.F64.S16 R4, R22 ;  /* 0x0000001600047312 */ /* 0x000e240000101c00 */
[----:B0-----:R0:W-:Y:S01]  /*4fd0*/  STG.E.64 desc[UR36][R8.64], R4 ;  /* 0x0000000408007986 */ /* 0x0011e2000c101b24 */
[----:B------:R-:W-:Y:S05]  /*4fe0*/  BRA `(.L_x_21042) ;  /* 0x0000000800507947 */ /* 0x000fea0003800000 */
.L_x_21037:
        /* <DEDUP_REMOVED lines=12> */
.L_x_21052:
        /* <DEDUP_REMOVED lines=16> */
.L_x_21055:
[----:B------:R-:W-:-:S07]  /*51b0*/  PRMT R4, R0, 0x7610, R4 ;  /* 0x0000761000047816 */ /* 0x000fce0000000004 */
.L_x_21054:
[----:B------:R-:W-:Y:S05]  /*51c0*/  BSYNC.RECONVERGENT B0 ;  /* 0x0000000000007941 */ /* 0x000fea0003800200 */
.L_x_21053:
[----:B------:R0:W-:Y:S01]  /*51d0*/  STG.E.U8 desc[UR36][R8.64], R4 ;  /* 0x0000000408007986 */ /* 0x0001e2000c101124 */
[----:B------:R-:W-:Y:S05]  /*51e0*/  BRA `(.L_x_21042) ;  /* 0x0000000400d07947 */ /* 0x000fea0003800000 */
.L_x_21051:
        /* <DEDUP_REMOVED lines=16> */
.L_x_21058:
[----:B------:R-:W-:-:S07]  /*52f0*/  PRMT R4, R0, 0x7610, R4 ;  /* 0x0000761000047816 */ /* 0x000fce0000000004 */
.L_x_21057:
[----:B------:R-:W-:Y:S05]  /*5300*/  BSYNC.RECONVERGENT B0 ;  /* 0x0000000000007941 */ /* 0x000fea0003800200 */
.L_x_21056:
[----:B------:R0:W-:Y:S01]  /*5310*/  STG.E.U8 desc[UR36][R8.64], R4 ;  /* 0x0000000408007986 */ /* 0x0001e2000c101124 */
[----:B------:R-:W-:Y:S05]  /*5320*/  BRA `(.L_x_21042) ;  /* 0x0000000400807947 */ /* 0x000fea0003800000 */
.L_x_21050:
        /* <DEDUP_REMOVED lines=21> */
.L_x_21060:
[----:B------:R-:W-:Y:S02]  /*5480*/  IMAD.MOV.U32 R4, RZ, RZ, R22 ;  /* 0x000000ffff047224 */ /* 0x000fe400078e0016 */
[----:B------:R-:W-:-:S05]  /*5490*/  IMAD.MOV.U32 R5, RZ, RZ, RZ ;  /* 0x000000ffff057224 */ /* 0x000fca00078e00ff */
[----:B------:R0:W-:Y:S01]  /*54a0*/  STG.E.64 desc[UR36][R8.64], R4 ;  /* 0x0000000408007986 */ /* 0x0001e2000c101b24 */
[----:B------:R-:W-:Y:S05]  /*54b0*/  BRA `(.L_x_21042) ;  /* 0x00000004001c7947 */ /* 0x000fea0003800000 */
.L_x_21059:
[----:B------:R0:W-:Y:S01]  /*54c0*/  STG.E desc[UR36][R8.64], R22 ;  /* 0x0000001608007986 */ /* 0x0001e2000c101924 */
[----:B------:R-:W-:Y:S05]  /*54d0*/  BRA `(.L_x_21042) ;  /* 0x0000000400147947 */ /* 0x000fea0003800000 */
.L_x_21049:
        /* <DEDUP_REMOVED lines=8> */
.L_x_21062:
[----:B------:R-:W0:Y:S01]  /*5560*/  I2F.F64.S16 R4, R22 ;  /* 0x0000001600047312 */ /* 0x000e220000101c00 */
[----:B------:R-:W-:-:S05]  /*5570*/  CS2R R6, SRZ ;  /* 0x0000000000067805 */ /* 0x000fca000001ff00 */
[----:B0-----:R0:W-:Y:S01]  /*5580*/  STG.E.128 desc[UR36][R8.64], R4 ;  /* 0x0000000408007986 */ /* 0x0011e2000c101d24 */
[----:B------:R-:W-:Y:S05]  /*5590*/  BRA `(.L_x_21042) ;  /* 0x0000000000e47947 */ /* 0x000fea0003800000 */
.L_x_21061:
[----:B------:R-:W-:-:S13]  /*55a0*/  ISETP.NE.AND P0, PT, R0, 0xf, PT ;  /* 0x0000000f0000780c */ /* 0x000fda0003f05270 */
[----:B------:R-:W-:Y:S05]  /*55b0*/  @!P0 BRA `(.L_x_21063) ;  /* 0x0000000000d08947 */ /* 0x000fea0003800000 */
[----:B------:R-:W-:-:S13]  /*55c0*/  ISETP.NE.AND P0, PT, R0, 0x17, PT ;  /* 0x000000170000780c */ /* 0x000fda0003f05270 */
[----:B------:R-:W-:Y:S05]  /*55d0*/  @!P0 BRA `(.L_x_21064) ;  /* 0x0000000000848947 */ /* 0x000fea0003800000 */
[----:B------:R-:W-:-:S13]  /*55e0*/  ISETP.NE.AND P0, PT, R0, 0x18, PT ;  /* 0x000000180000780c */ /* 0x000fda0003f05270 */
[----:B------:R-:W-:Y:S05]  /*55f0*/  @!P0 BRA `(.L_x_21065) ;  /* 0x0000000000448947 */ /* 0x000fea0003800000 */
.L_x_21041:
        /* <DEDUP_REMOVED lines=16> */
.L_x_21066:
[----:B------:R-:W-:Y:S05]  /*5700*/  BRA `(.L_x_21042) ;  /* 0x0000000000887947 */ /* 0x000fea0003800000 */
.L_x_21065:
        /* <DEDUP_REMOVED lines=11> */
.L_x_21068:
[----:B------:R-:W-:Y:S05]  /*57c0*/  BSYNC.RECONVERGENT B0 ;  /* 0x0000000000007941 */ /* 0x000fea0003800200 */
.L_x_21067:
[----:B------:R0:W-:Y:S01]  /*57d0*/  STG.E.U8 desc[UR36][R8.64], R3 ;  /* 0x0000000308007986 */ /* 0x0001e2000c101124 */
[----:B------:R-:W-:Y:S05]  /*57e0*/  BRA `(.L_x_21042) ;  /* 0x0000000000507947 */ /* 0x000fea0003800000 */
.L_x_21064:
        /* <DEDUP_REMOVED lines=12> */
.L_x_21069:
[----:B------:R-:W-:Y:S01]  /*58b0*/  IMAD.MOV.U32 R3, RZ, RZ, 0x7f ;  /* 0x0000007fff037424 */ /* 0x000fe200078e00ff */
[----:B------:R-:W-:-:S04]  /*58c0*/  ISETP.GT.U32.AND P0, PT, R5, 0x7f800000, PT ;  /* 0x7f8000000500780c */ /* 0x000fc80003f04070 */
[----:B------:R-:W-:-:S05]  /*58d0*/  SEL R3, R3, 0x7c, P0 ;  /* 0x0000007c03037807 */ /* 0x000fca0000000000 */
[----:B------:R0:W-:Y:S01]  /*58e0*/  STG.E.U8 desc[UR36][R8.64], R3 ;  /* 0x0000000308007986 */ /* 0x0001e2000c101124 */
[----:B------:R-:W-:Y:S05]  /*58f0*/  BRA `(.L_x_21042) ;  /* 0x00000000000c7947 */ /* 0x000fea0003800000 */
.L_x_21063:
[----:B------:R-:W0:Y:S02]  /*5900*/  I2F.S16 R0, R22 ;  /* 0x0000001600007306 */ /* 0x000e240000101400 */
[----:B0-----:R-:W-:-:S05]  /*5910*/  F2FP.BF16.F32.PACK_AB R0, RZ, R0 ;  /* 0x00000000ff00723e */ /* 0x001fca00000010ff */
[----:B------:R0:W-:Y:S02]  /*5920*/  STG.E.U16 desc[UR36][R8.64], R0 ;  /* 0x0000000008007986 */ /* 0x0001e4000c101524 */
.L_x_21042:
[----:B------:R-:W-:Y:S05]  /*5930*/  BSYNC.RECONVERGENT B6 ;  /* 0x0000000000067941 */ /* 0x000fea0003800200 */
.L_x_21036:
[----:B------:R-:W-:-:S07]  /*5940*/  VIADD R2, R2, 0x80 ;  /* 0x0000008002027836 */ /* 0x000fce0000000000 */
.L_x_20999:
[----:B------:R-:W-:-:S13]  /*5950*/  ISETP.GE.AND P0, PT, R2, R19, PT ;  /* 0x000000130200720c */ /* 0x000fda0003f06270 */
[----:B------:R-:W-:Y:S05]  /*5960*/  @P0 BREAK.RELIABLE B7 ;  /* 0x0000000000070942 */ /* 0x000fea0003800100 */
[----:B------:R-:W-:Y:S05]  /*5970*/  @P0 BRA `(.L_x_21035) ;  /* 0x0000000c006c0947 */ /* 0x000fea0003800000 */
[----:B------:R-:W-:Y:S05]  /*5980*/  BSYNC.RELIABLE B7 ;  /* 0x0000000000077941 */ /* 0x000fea0003800100 */
.L_x_20998:
        /* <DEDUP_REMOVED lines=21> */
.L_x_21074:
[----:B------:R0:W-:Y:S01]  /*5ae0*/  STG.E.U8 desc[UR36][R8.64], R18 ;  /* 0x0000001208007986 */ /* 0x0001e2000c101124 */
[----:B------:R-:W-:Y:S05]  /*5af0*/  BRA `(.L_x_21076) ;  /* 0x0000000c00047947 */ /* 0x000fea0003800000 */
.L_x_21073:
        /* <DEDUP_REMOVED lines=10> */
.L_x_21078:
[----:B------:R3:W-:Y:S01]  /*5ba0*/  STG.E desc[UR36][R8.64], R18 ;  /* 0x0000001208007986 */ /* 0x0007e2000c101924 */
[----:B------:R-:W-:Y:S05]  /*5bb0*/  BRA `(.L_x_21076) ;  /* 0x0000000800d47947 */ /* 0x000fea0003800000 */
.L_x_21077:
[----:B------:R2:W-:Y:S01]  /*5bc0*/  STG.E.U16 desc[UR36][R8.64], R18 ;  /* 0x0000001208007986 */ /* 0x0005e2000c101524 */
[----:B------:R-:W-:Y:S05]  /*5bd0*/  BRA `(.L_x_21076) ;  /* 0x0000000800cc7947 */ /* 0x000fea0003800000 */
.L_x_21072:
        /* <DEDUP_REMOVED lines=9> */
.L_x_21080:
[----:B------:R-:W0:Y:S02]  /*5c70*/  I2F.S16 R0, R18 ;  /* 0x0000001200007306 */ /* 0x000e240000101400 */
[----:B0-----:R-:W-:-:S05]  /*5c80*/  F2FP.F16.F32.PACK_AB R0, RZ, R0 ;  /* 0x00000000ff00723e */ /* 0x001fca00000000ff */
[----:B------:R0:W-:Y:S01]  /*5c90*/  STG.E.U16 desc[UR36][R8.64], R0 ;  /* 0x0000000008007986 */ /* 0x0001e2000c101524 */
[----:B------:R-:W-:Y:S05]  /*5ca0*/  BRA `(.L_x_21076) ;  /* 0x0000000800987947 */ /* 0x000fea0003800000 */
.L_x_21079:
        /* <DEDUP_REMOVED lines=10> */
.L_x_21082:
[----:B------:R-:W0:Y:S02]  /*5d50*/  I2F.S16 R18, R18 ;  /* 0x0000001200127306 */ /* 0x000e240000101400 */
[----:B0-----:R-:W-:-:S04]  /*5d60*/  F2FP.F16.F32.PACK_AB R3, RZ, R18 ;  /* 0x00000012ff03723e */ /* 0x001fc800000000ff */
[----:B------:R-:W-:-:S05]  /*5d70*/  PRMT R3, R3, 0x5410, RZ ;  /* 0x0000541003037816 */ /* 0x000fca00000000ff */
[----:B------:R0:W-:Y:S01]  /*5d80*/  STG.E desc[UR36][R8.64], R3 ;  /* 0x0000000308007986 */ /* 0x0001e2000c101924 */
[----:B------:R-:W-:Y:S05]  /*5d90*/  BRA `(.L_x_21076) ;  /* 0x00000008005c7947 */ /* 0x000fea0003800000 */
.L_x_21081:
[----:B------:R-:W0:Y:S02]  /*5da0*/  I2F.F64.S16 R4, R18 ;  /* 0x0000001200047312 */ /* 0x000e240000101c00 */
[----:B0-----:R0:W-:Y:S01]  /*5db0*/  STG.E.64 desc[UR36][R8.64], R4 ;  /* 0x0000000408007986 */ /* 0x0011e2000c101b24 */
[----:B------:R-:W-:Y:S05]  /*5dc0*/  BRA `(.L_x_21076) ;  /* 0x0000000800507947 */ /* 0x000fea0003800000 */
.L_x_21071:
        /* <DEDUP_REMOVED lines=12> */
.L_x_21086:
        /* <DEDUP_REMOVED lines=16> */
.L_x_21089:
[----:B------:R-:W-:-:S07]  /*5f90*/  PRMT R4, R0, 0x7610, R4 ;  /* 0x0000761000047816 */ /* 0x000fce0000000004 */
.L_x_21088:
[----:B------:R-:W-:Y:S05]  /*5fa0*/  BSYNC.RECONVERGENT B0 ;  /* 0x0000000000007941 */ /* 0x000fea0003800200 */
.L_x_21087:
[----:B------:R0:W-:Y:S01]  /*5fb0*/  STG.E.U8 desc[UR36][R8.64], R4 ;  /* 0x0000000408007986 */ /* 0x0001e2000c101124 */
[----:B------:R-:W-:Y:S05]  /*5fc0*/  BRA `(.L_x_21076) ;  /* 0x0000000400d07947 */ /* 0x000fea0003800000 */
.L_x_21085:
        /* <DEDUP_REMOVED lines=16> */
.L_x_21092:
[----:B------:R-:W-:-:S07]  /*60d0*/  PRMT R4, R0, 0x7610, R4 ;  /* 0x0000761000047816 */ /* 0x000fce0000000004 */
.L_x_21091:
[----:B------:R-:W-:Y:S05]  /*60e0*/  BSYNC.RECONVERGENT B0 ;  /* 0x0000000000007941 */ /* 0x000fea0003800200 */
.L_x_21090:
[----:B------:R0:W-:Y:S01]  /*60f0*/  STG.E.U8 desc[UR36][R8.64], R4 ;  /* 0x0000000408007986 */ /* 0x0001e2000c101124 */
[----:B------:R-:W-:Y:S05]  /*6100*/  BRA `(.L_x_21076) ;  /* 0x0000000400807947 */ /* 0x000fea0003800000 */
.L_x_21084:
        /* <DEDUP_REMOVED lines=21> */
.L_x_21094:
[----:B------:R-:W-:Y:S02]  /*6260*/  IMAD.MOV.U32 R4, RZ, RZ, R18 ;  /* 0x000000ffff047224 */ /* 0x000fe400078e0012 */
[----:B------:R-:W-:-:S05]  /*6270*/  IMAD.MOV.U32 R5, RZ, RZ, RZ ;  /* 0x000000ffff057224 */ /* 0x000fca00078e00ff */
[----:B------:R0:W-:Y:S01]  /*6280*/  STG.E.64 desc[UR36][R8.64], R4 ;  /* 0x0000000408007986 */ /* 0x0001e2000c101b24 */
[----:B------:R-:W-:Y:S05]  /*6290*/  BRA `(.L_x_21076) ;  /* 0x00000004001c7947 */ /* 0x000fea0003800000 */
.L_x_21093:
[----:B------:R0:W-:Y:S01]  /*62a0*/  STG.E desc[UR36][R8.64], R18 ;  /* 0x0000001208007986 */ /* 0x0001e2000c101924 */
[----:B------:R-:W-:Y:S05]  /*62b0*/  BRA `(.L_x_21076) ;  /* 0x0000000400147947 */ /* 0x000fea0003800000 */
.L_x_21083:
        /* <DEDUP_REMOVED lines=8> */
.L_x_21096:
[----:B------:R-:W0:Y:S01]  /*6340*/  I2F.F64.S16 R4, R18 ;  /* 0x0000001200047312 */ /* 0x000e220000101c00 */
[----:B------:R-:W-:-:S05]  /*6350*/  CS2R R6, SRZ ;  /* 0x0000000000067805 */ /* 0x000fca000001ff00 */
[----:B0-----:R0:W-:Y:S01]  /*6360*/  STG.E.128 desc[UR36][R8.64], R4 ;  /* 0x0000000408007986 */ /* 0x0011e2000c101d24 */
[----:B------:R-:W-:Y:S05]  /*6370*/  BRA `(.L_x_21076) ;  /* 0x0000000000e47947 */ /* 0x000fea0003800000 */
.L_x_21095:
[----:B------:R-:W-:-:S13]  /*6380*/  ISETP.NE.AND P0, PT, R0, 0xf, PT ;  /* 0x0000000f0000780c */ /* 0x000fda0003f05270 */
[----:B------:R-:W-:Y:S05]  /*6390*/  @!P0 BRA `(.L_x_21097) ;  /* 0x0000000000d08947 */ /* 0x000fea0003800000 */
[----:B------:R-:W-:-:S13]  /*63a0*/  ISETP.NE.AND P0, PT, R0, 0x17, PT ;  /* 0x000000170000780c */ /* 0x000fda0003f05270 */
[----:B------:R-:W-:Y:S05]  /*63b0*/  @!P0 BRA `(.L_x_21098) ;  /* 0x0000000000848947 */ /* 0x000fea0003800000 */
[----:B------:R-:W-:-:S13]  /*63c0*/  ISETP.NE.AND P0, PT, R0, 0x18, PT ;  /* 0x000000180000780c */ /* 0x000fda0003f05270 */
[----:B------:R-:W-:Y:S05]  /*63d0*/  @!P0 BRA `(.L_x_21099) ;  /* 0x0000000000448947 */ /* 0x000fea0003800000 */
.L_x_21075:
        /* <DEDUP_REMOVED lines=16> */
.L_x_21100:
[----:B------:R-:W-:Y:S05]  /*64e0*/  BRA `(.L_x_21076) ;  /* 0x0000000000887947 */ /* 0x000fea0003800000 */
.L_x_21099:
        /* <DEDUP_REMOVED lines=11> */
.L_x_21102:
[----:B------:R-:W-:Y:S05]  /*65a0*/  BSYNC.RECONVERGENT B0 ;  /* 0x0000000000007941 */ /* 0x000fea0003800200 */
.L_x_21101:
[----:B------:R0:W-:Y:S01]  /*65b0*/  STG.E.U8 desc[UR36][R8.64], R3 ;  /* 0x0000000308007986 */ /* 0x0001e2000c101124 */
[----:B------:R-:W-:Y:S05]  /*65c0*/  BRA `(.L_x_21076) ;  /* 0x0000000000507947 */ /* 0x000fea0003800000 */
.L_x_21098:
        /* <DEDUP_REMOVED lines=12> */
.L_x_21103:
[----:B------:R-:W-:Y:S01]  /*6690*/  IMAD.MOV.U32 R3, RZ, RZ, 0x7f ;  /* 0x0000007fff037424 */ /* 0x000fe200078e00ff */
[----:B------:R-:W-:-:S04]  /*66a0*/  ISETP.GT.U32.AND P0, PT, R5, 0x7f800000, PT ;  /* 0x7f8000000500780c */ /* 0x000fc80003f04070 */
[----:B------:R-:W-:-:S05]  /*66b0*/  SEL R3, R3, 0x7c, P0 ;  /* 0x0000007c03037807 */ /* 0x000fca0000000000 */
[----:B------:R0:W-:Y:S01]  /*66c0*/  STG.E.U8 desc[UR36][R8.64], R3 ;  /* 0x0000000308007986 */ /* 0x0001e2000c101124 */
[----:B------:R-:W-:Y:S05]  /*66d0*/  BRA `(.L_x_21076) ;  /* 0x00000000000c7947 */ /* 0x000fea0003800000 */
.L_x_21097:
[----:B------:R-:W0:Y:S02]  /*66e0*/  I2F.S16 R0, R18 ;  /* 0x0000001200007306 */ /* 0x000e240000101400 */
[----:B0-----:R-:W-:-:S05]  /*66f0*/  F2FP.BF16.F32.PACK_AB R0, RZ, R0 ;  /* 0x00000000ff00723e */ /* 0x001fca00000010ff */
[----:B------:R0:W-:Y:S02]  /*6700*/  STG.E.U16 desc[UR36][R8.64], R0 ;  /* 0x0000000008007986 */ /* 0x0001e4000c101524 */
.L_x_21076:
[----:B------:R-:W-:Y:S05]  /*6710*/  BSYNC.RECONVERGENT B6 ;  /* 0x0000000000067941 */ /* 0x000fea0003800200 */
.L_x_21070:
[----:B------:R-:W-:-:S07]  /*6720*/  VIADD R2, R2, 0x80 ;  /* 0x0000008002027836 */ /* 0x000fce0000000000 */
.L_x_21035:
[----:B------:R-:W-:Y:S05]  /*6730*/  BSYNC.RECONVERGENT B8 ;  /* 0x0000000000087941 */ /* 0x000fea0003800200 */
.L_x_20997:
        /* <DEDUP_REMOVED lines=21> */
.L_x_21107:
[----:B------:R-:W-:Y:S01]  /*6890*/  STG.E.U8 desc[UR36][R2.64], R16 ;  /* 0x0000001002007986 */ /* 0x000fe2000c101124 */
[----:B------:R-:W-:Y:S05]  /*68a0*/  EXIT ;  /* 0x000000000000794d */ /* 0x000fea0003800000 */
.L_x_21106:
        /* <DEDUP_REMOVED lines=9> */
.L_x_21110:
[----:B------:R-:W-:Y:S01]  /*6940*/  STG.E desc[UR36][R2.64], R16 ;  /* 0x0000001002007986 */ /* 0x000fe2000c101924 */
[----:B------:R-:W-:Y:S05]  /*6950*/  EXIT ;  /* 0x000000000000794d */ /* 0x000fea0003800000 */
.L_x_21109:
[----:B------:R-:W-:Y:S01]  /*6960*/  STG.E.U16 desc[UR36][R2.64], R16 ;  /* 0x0000001002007986 */ /* 0x000fe2000c101524 */
[----:B------:R-:W-:Y:S05]  /*6970*/  EXIT ;  /* 0x000000000000794d */ /* 0x000fea0003800000 */
.L_x_21105:
        /* <DEDUP_REMOVED lines=9> */
.L_x_21112:
[----:B------:R-:W0:Y:S02]  /*6a10*/  I2F.S16 R0, R16 ;  /* 0x0000001000007306 */ /* 0x000e240000101400 */
[----:B0-----:R-:W-:-:S05]  /*6a20*/  F2FP.F16.F32.PACK_AB R0, RZ, R0 ;  /* 0x00000000ff00723e */ /* 0x001fca00000000ff */
[----:B------:R-:W-:Y:S01]  /*6a30*/  STG.E.U16 desc[UR36][R2.64], R0 ;  /* 0x0000000002007986 */ /* 0x000fe2000c101524 */
[----:B------:R-:W-:Y:S05]  /*6a40*/  EXIT ;  /* 0x000000000000794d */ /* 0x000fea0003800000 */
.L_x_21111:
        /* <DEDUP_REMOVED lines=10> */
.L_x_21114:
[----:B------:R-:W0:Y:S02]  /*6af0*/  I2F.S16 R16, R16 ;  /* 0x0000001000107306 */ /* 0x000e240000101400 */
[----:B0-----:R-:W-:-:S04]  /*6b00*/  F2FP.F16.F32.PACK_AB R5, RZ, R16 ;  /* 0x00000010ff05723e */ /* 0x001fc800000000ff */
[----:B------:R-:W-:-:S05]  /*6b10*/  PRMT R5, R5, 0x5410, RZ ;  /* 0x0000541005057816 */ /* 0x000fca00000000ff */
[----:B------:R-:W-:Y:S01]  /*6b20*/  STG.E desc[UR36][R2.64], R5 ;  /* 0x0000000502007986 */ /* 0x000fe2000c101924 */
[----:B------:R-:W-:Y:S05]  /*6b30*/  EXIT ;  /* 0x000000000000794d */ /* 0x000fea0003800000 */
.L_x_21113:
[----:B------:R-:W0:Y:S02]  /*6b40*/  I2F.F64.S16 R16, R16 ;  /* 0x0000001000107312 */ /* 0x000e240000101c00 */
[----:B0-----:R-:W-:Y:S01]  /*6b50*/  STG.E.64 desc[UR36][R2.64], R16 ;  /* 0x0000001002007986 */ /* 0x001fe2000c101b24 */
[----:B------:R-:W-:Y:S05]  /*6b60*/  EXIT ;  /* 0x000000000000794d */ /* 0x000fea0003800000 */
.L_x_21104:
        /* <DEDUP_REMOVED lines=12> */
.L_x_21118:
        /* <DEDUP_REMOVED lines=17> */
.L_x_21120:
[----:B------:R-:W-:Y:S05]  /*6d40*/  BSYNC.RECONVERGENT B0 ;  /* 0x0000000000007941 */ /* 0x000fea0003800200 */
.L_x_21119:
[----:B------:R-:W-:Y:S01]  /*6d50*/  STG.E.U8 desc[UR36][R2.64], R0 ;  /* 0x0000000002007986 */ /* 0x000fe2000c101124 */
[----:B------:R-:W-:Y:S05]  /*6d60*/  EXIT ;  /* 0x000000000000794d */ /* 0x000fea0003800000 */
.L_x_21117:
        /* <DEDUP_REMOVED lines=17> */
.L_x_21122:
[----:B------:R-:W-:Y:S05]  /*6e80*/  BSYNC.RECONVERGENT B0 ;  /* 0x0000000000007941 */ /* 0x000fea0003800200 */
.L_x_21121:
[----:B------:R-:W-:Y:S01]  /*6e90*/  STG.E.U8 desc[UR36][R2.64], R0 ;  /* 0x0000000002007986 */ /* 0x000fe2000c101124 */
[----:B------:R-:W-:Y:S05]  /*6ea0*/  EXIT ;  /* 0x000000000000794d */ /* 0x000fea0003800000 */
.L_x_21116:
        /* <DEDUP_REMOVED lines=21> */
.L_x_21124:
[----:B------:R-:W-:-:S05]  /*7000*/  IMAD.MOV.U32 R17, RZ, RZ, RZ ;  /* 0x000000ffff117224 */ /* 0x000fca00078e00ff */
[----:B------:R-:W-:Y:S01]  /*7010*/  STG.E.64 desc[UR36][R2.64], R16 ;  /* 0x0000001002007986 */ /* 0x000fe2000c101b24 */
[----:B------:R-:W-:Y:S05]  /*7020*/  EXIT ;  /* 0x000000000000794d */ /* 0x000fea0003800000 */
.L_x_21123:
[----:B------:R-:W-:Y:S01]  /*7030*/  STG.E desc[UR36][R2.64], R16 ;  /* 0x0000001002007986 */ /* 0x000fe2000c101924 */
[----:B------:R-:W-:Y:S05]  /*7040*/  EXIT ;  /* 0x000000000000794d */ /* 0x000fea0003800000 */
.L_x_21115:
        /* <DEDUP_REMOVED lines=8> */
.L_x_21126:
[----:B------:R-:W0:Y:S01]  /*70d0*/  I2F.F64.S16 R16, R16 ;  /* 0x0000001000107312 */ /* 0x000e220000101c00 */
[----:B------:R-:W-:-:S05]  /*70e0*/  CS2R R18, SRZ ;  /* 0x0000000000127805 */ /* 0x000fca000001ff00 */
[----:B0-----:R-:W-:Y:S01]  /*70f0*/  STG.E.128 desc[UR36][R2.64], R16 ;  /* 0x0000001002007986 */ /* 0x001fe2000c101d24 */
[----:B------:R-:W-:Y:S05]  /*7100*/  EXIT ;  /* 0x000000000000794d */ /* 0x000fea0003800000 */
.L_x_21125:
[----:B------:R-:W-:-:S13]  /*7110*/  ISETP.NE.AND P0, PT, R0, 0xf, PT ;  /* 0x0000000f0000780c */ /* 0x000fda0003f05270 */
[----:B------:R-:W-:Y:S05]  /*7120*/  @!P0 BRA `(.L_x_21127) ;  /* 0x0000000000d48947 */ /* 0x000fea0003800000 */
[----:B------:R-:W-:-:S13]  /*7130*/  ISETP.NE.AND P0, PT, R0, 0x17, PT ;  /* 0x000000170000780c */ /* 0x000fda0003f05270 */
[----:B------:R-:W-:Y:S05]  /*7140*/  @!P0 BRA `(.L_x_21128) ;  /* 0x0000000000848947 */ /* 0x000fea0003800000 */
[----:B------:R-:W-:-:S13]  /*7150*/  ISETP.NE.AND P0, PT, R0, 0x18, PT ;  /* 0x000000180000780c */ /* 0x000fda0003f05270 */
[----:B------:R-:W-:Y:S05]  /*7160*/  @!P0 BRA `(.L_x_21129) ;  /* 0x0000000000448947 */ /* 0x000fea0003800000 */
.L_x_21108:
        /* <DEDUP_REMOVED lines=16> */
.L_x_21130:
[----:B------:R-:W-:Y:S05]  /*7270*/  EXIT ;  /* 0x000000000000794d */ /* 0x000fea0003800000 */
.L_x_21129:
        /* <DEDUP_REMOVED lines=11> */
.L_x_21132:
[----:B------:R-:W-:Y:S05]  /*7330*/  BSYNC.RECONVERGENT B0 ;  /* 0x0000000000007941 */ /* 0x000fea0003800200 */
.L_x_21131:
[----:B------:R-:W-:Y:S01]  /*7340*/  STG.E.U8 desc[UR36][R2.64], R5 ;  /* 0x0000000502007986 */ /* 0x000fe2000c101124 */
[----:B------:R-:W-:Y:S05]  /*7350*/  EXIT ;  /* 0x000000000000794d */ /* 0x000fea0003800000 */
.L_x_21128:
        /* <DEDUP_REMOVED lines=13> */
.L_x_21133:
[----:B------:R-:W-:Y:S01]  /*7430*/  IMAD.MOV.U32 R5, RZ, RZ, 0x7f ;  /* 0x0000007fff057424 */ /* 0x000fe200078e00ff */
[----:B------:R-:W-:-:S04]  /*7440*/  ISETP.GT.U32.AND P0, PT, R7, 0x7f800000, PT ;  /* 0x7f8000000700780c */ /* 0x000fc80003f04070 */
[----:B------:R-:W-:-:S05]  /*7450*/  SEL R5, R5, 0x7c, P0 ;  /* 0x0000007c05057807 */ /* 0x000fca0000000000 */
[----:B------:R-:W-:Y:S01]  /*7460*/  STG.E.U8 desc[UR36][R2.64], R5 ;  /* 0x0000000502007986 */ /* 0x000fe2000c101124 */
[----:B------:R-:W-:Y:S05]  /*7470*/  EXIT ;  /* 0x000000000000794d */ /* 0x000fea0003800000 */
.L_x_21127:
[----:B------:R-:W0:Y:S02]  /*7480*/  I2F.S16 R0, R16 ;  /* 0x0000001000007306 */ /* 0x000e240000101400 */
[----:B0-----:R-:W-:-:S05]  /*7490*/  F2FP.BF16.F32.PACK_AB R0, RZ, R0 ;  /* 0x00000000ff00723e */ /* 0x001fca00000010ff */
[----:B------:R-:W-:Y:S01]  /*74a0*/  STG.E.U16 desc[UR36][R2.64], R0 ;  /* 0x0000000002007986 */ /* 0x000fe2000c101524 */
[----:B------:R-:W-:Y:S05]  /*74b0*/  EXIT ;  /* 0x000000000000794d */ /* 0x000fea0003800000 */
.L_x_21134:
        /* <DEDUP_REMOVED lines=12> */
.L_x_23842:


//--------------------- .text._ZN2at6native18elementwise_kernelILi128ELi4EZNS0_22gpu_kernel_impl_nocastIZZZNS0_23logical_not_kernel_cudaERNS_18TensorIteratorBaseEENKUlvE0_clEvENKUlvE3_clEvEUlsE_EEvS4_RKT_EUliE_EEviT1_ --------------------------
	.section	.text._ZN2at6native18elementwise_kernelILi128ELi4EZNS0_22gpu_kernel_impl_nocastIZZZNS0_23logical_not_kernel_cudaERNS_18TensorIteratorBaseEENKUlvE0_clEvENKUlvE3_clEvEUlsE_EEvS4_RKT_EUliE_EEviT1_,"ax",@progbits
	.align	128
        .global         _ZN2at6native18elementwise_kernelILi128ELi4EZNS0_22gpu_kernel_impl_nocastIZZZNS0_23logical_not_kernel_cudaERNS_18TensorIteratorBaseEENKUlvE0_clEvENKUlvE3_clEvEUlsE_EEvS4_RKT_EUliE_EEviT1_
        .type           _ZN2at6native18elementwise_kernelILi128ELi4EZNS0_22gpu_kernel_impl_nocastIZZZNS0_23logical_not_kernel_cudaERNS_18TensorIteratorBaseEENKUlvE0_clEvENKUlvE3_clEvEUlsE_EEvS4_RKT_EUliE_EEviT1_,@function
        .size           _ZN2at6native18elementwise_kernelILi128ELi4EZNS0_22gpu_kernel_impl_nocastIZZZNS0_23logical_not_kernel_cudaERNS_18TensorIteratorBaseEENKUlvE0_clEvENKUlvE3_clEvEUlsE_EEvS4_RKT_EUliE_EEviT1_,(.L_x_23843 - _ZN2at6native18elementwise_kernelILi128ELi4EZNS0_22gpu_kernel_impl_nocastIZZZNS0_23logical_not_kernel_cudaERNS_18TensorIteratorBaseEENKUlvE0_clEvENKUlvE3_clEvEUlsE_EEvS4_RKT_EUliE_EEviT1_)
        .other          _ZN2at6native18elementwise_kernelILi128ELi4EZNS0_22gpu_kernel_impl_nocastIZZZNS0_23logical_not_kernel_cudaERNS_18TensorIteratorBaseEENKUlvE0_clEvENKUlvE3_clEvEUlsE_EEvS4_RKT_EUliE_EEviT1_,@"STO_CUDA_ENTRY STV_DEFAULT"
_ZN2at6native18elementwise_kernelILi128ELi4EZNS0_22gpu_kernel_impl_nocastIZZZNS0_23logical_not_kernel_cudaERNS_18TensorIteratorBaseEENKUlvE0_clEvENKUlvE3_clEvEUlsE_EEvS4_RKT_EUliE_EEviT1_:
.text._ZN2at6native18elementwise_kernelILi128ELi4EZNS0_22gpu_kernel_impl_nocastIZZZNS0_23logical_not_kernel_cudaERNS_18TensorIteratorBaseEENKUlvE0_clEvENKUlvE3_clEvEUlsE_EEvS4_RKT_EUliE_EEviT1_:
        /* <DEDUP_REMOVED lines=28> */
[----:B--2---:R-:W-:-:S04]  /*01c0*/  ISETP.NE.AND P0, PT, R4, RZ, PT ;  /* 0x000000ff0400720c */ /* 0x004fc80003f05270 */
[----:B------:R-:W-:-:S05]  /*01d0*/  SEL R9, RZ, 0x1, P0 ;  /* 0x00000001ff097807 */ /* 0x000fca0000000000 */
[----:B0-----:R0:W-:Y:S04]  /*01e0*/  STG.E.U8 desc[UR6][R6.64], R9 ;  /* 0x0000000906007986 */ /* 0x0011e8000c101106 */
.L_x_21138:
[----:B------:R-:W-:-:S13]  /*01f0*/  ISETP.GE.AND P0, PT, R3, UR4, PT ;  /* 0x0000000403007c0c */ /* 0x000fda000bf06270 */
[----:B------:R-:W-:Y:S05]  /*0200*/  @P0 BREAK.RELIABLE B1 ;  /* 0x0000000000010942 */ /* 0x000fea0003800100 */
[----:B------:R-:W-:Y:S05]  /*0210*/  @P0 BRA `(.L_x_21139) ;  /* 0x0000000000200947 */ /* 0x000fea0003800000 */
[----:B------:R-:W-:Y:S05]  /*0220*/  BSYNC.RELIABLE B1 ;  /* 0x0000000000017941 */ /* 0x000fea0003800100 */
.L_x_21137:
[----:B------:R-:W1:Y:S02]  /*0230*/  LDC.64 R4, c[0x0][0x588] ;  /* 0x00016200ff047b82 */ /* 0x000e640000000a00 */
[----:B-1----:R-:W2:Y:S06]  /*0240*/  LDG.E.U16 R4, desc[UR6][R4.64] ;  /* 0x0000000604047981 */ /* 0x002eac000c1e1500 */
[----:B0-----:R-:W0:Y:S01]  /*0250*/  LDC.64 R6, c[0x0][0x580] ;  /* 0x00016000ff067b82 */ /* 0x001e220000000a00 */
[----:B------:R-:W-:Y:S02]  /*0260*/  IADD3 R3, PT, PT, R3, 0x80, RZ ;  /* 0x0000008003037810 */ /* 0x000fe40007ffe0ff */
[----:B--2---:R-:W-:-:S04]  /*0270*/  ISETP.NE.AND P0, PT, R4, RZ, PT ;  /* 0x000000ff0400720c */ /* 0x004fc80003f05270 */
[----:B------:R-:W-:-:S05]  /*0280*/  SEL R9, RZ, 0x1, P0 ;  /* 0x00000001ff097807 */ /* 0x000fca0000000000 */
[----:B0-----:R1:W-:Y:S04]  /*0290*/  STG.E.U8 desc[UR6][R6.64], R9 ;  /* 0x0000000906007986 */ /* 0x0013e8000c101106 */
.L_x_21139:
[----:B------:R-:W-:Y:S05]  /*02a0*/  BSYNC.RECONVERGENT B0 ;  /* 0x0000000000007941 */ /* 0x000fea0003800200 */
.L_x_21136:
[----:B------:R-:W-:Y:S05]  /*02b0*/  WARPSYNC.ALL ;  /* 0x0000000000007948 */ /* 0x000fea0003800000 */
[----:B------:R-:W-:-:S13]  /*02c0*/  ISETP.GE.AND P0, PT, R3, UR4, PT ;  /* 0x0000000403007c0c */ /* 0x000fda000bf06270 */
[----:B------:R-:W-:Y:S05]  /*02d0*/  @P0 EXIT ;  /* 0x000000000000094d */ /* 0x000fea0003800000 */
[----:B------:R-:W2:Y:S02]  /*02e0*/  LDC.64 R2, c[0x0][0x588] ;  /* 0x00016200ff027b82 */ /* 0x000ea40000000a00 */
[----:B--2---:R-:W2:Y:S06]  /*02f0*/  LDG.E.U16 R2, desc[UR6][R2.64] ;  /* 0x0000000602027981 */ /* 0x004eac000c1e1500 */
[----:B------:R-:W3:Y:S01]  /*0300*/  LDC.64 R4, c[0x0][0x580] ;  /* 0x00016000ff047b82 */ /* 0x000ee20000000a00 */
[----:B--2---:R-:W-:-:S04]  /*0310*/  ISETP.NE.AND P0, PT, R2, RZ, PT ;  /* 0x000000ff0200720c */ /* 0x004fc80003f05270 */
[----:B01----:R-:W-:-:S05]  /*0320*/  SEL R7, RZ, 0x1, P0 ;  /* 0x00000001ff077807 */ /* 0x003fca0000000000 */
[----:B---3--:R-:W-:Y:S01]  /*0330*/  STG.E.U8 desc[UR6][R4.64], R7 ;  /* 0x0000000704007986 */ /* 0x008fe2000c101106 */
[----:B------:R-:W-:Y:S05]  /*0340*/  EXIT ;  /* 0x000000000000794d */ /* 0x000fea0003800000 */
.L_x_21135:
        /* <DEDUP_REMOVED lines=306> */
.L_x_21143:
[----:B------:R-:W0:Y:S02]  /*1670*/  LDCU.128 UR8, c[0x0][0x580] ;  /* 0x0000b000ff0877ac */ /* 0x000e240008000c00 */
[----:B0-----:R-:W-:-:S04]  /*1680*/  IADD3 R6, P0, PT, R4, UR10, RZ ;  /* 0x0000000a04067c10 */ /* 0x001fc8000ff1e0ff */
[----:B------:R-:W-:-:S05]  /*1690*/  IADD3.X R7, PT, PT, RZ, UR11, RZ, P0, !PT ;  /* 0x0000000bff077c10 */ /* 0x000fca00087fe4ff */
[----:B------:R-:W2:Y:S01]  /*16a0*/  LDG.E.U16 R6, desc[UR6][R6.64] ;  /* 0x0000000606067981 */ /* 0x000ea2000c1e1500 */
        /* <DEDUP_REMOVED lines=307> */
.L_x_21145:
[----:B------:R-:W0:Y:S02]  /*29e0*/  LDCU.128 UR8, c[0x0][0x580] ;  /* 0x0000b000ff0877ac */ /* 0x000e240008000c00 */
[----:B0-----:R-:W-:-:S04]  /*29f0*/  IADD3 R6, P0, PT, R4, UR10, RZ ;  /* 0x0000000a04067c10 */ /* 0x001fc8000ff1e0ff */
[----:B------:R-:W-:-:S05]  /*2a00*/  IADD3.X R7, PT, PT, RZ, UR11, RZ, P0, !PT ;  /* 0x0000000bff077c10 */ /* 0x000fca00087fe4ff */
[----:B------:R-:W2:Y:S01]  /*2a10*/  LDG.E.U16 R6, desc[UR6][R6.64] ;  /* 0x0000000606067981 */ /* 0x000ea2000c1e1500 */
[----:B------:R-:W-:Y:S01]  /*2a20*/  IADD3 R4, P1, PT, R5, UR8, RZ ;  /* 0x0000000805047c10 */ /* 0x000fe2000ff3e0ff */
[----:B------:R-:W-:-:S03]  /*2a30*/  VIADD R3, R3, 0x80 ;  /* 0x0000008003037836 */ /* 0x000fc60000000000 */
[----:B------:R-:W-:Y:S02]  /*2a40*/  IADD3.X R5, PT, PT, RZ, UR9, RZ, P1, !PT ;  /* 0x00000009ff057c10 */ /* 0x000fe40008ffe4ff */
[----:B--2---:R-:W-:-:S04]  /*2a50*/  ISETP.NE.AND P0, PT, R6, RZ, PT ;  /* 0x000000ff0600720c */ /* 0x004fc80003f05270 */
[----:B------:R-:W-:-:S05]  /*2a60*/  SEL R9, RZ, 0x1, P0 ;  /* 0x00000001ff097807 */ /* 0x000fca0000000000 */
[----:B------:R0:W-:Y:S04]  /*2a70*/  STG.E.U8 desc[UR6][R4.64], R9 ;  /* 0x0000000904007986 */ /* 0x0001e8000c101106 */
.L_x_21142:
[----:B------:R-:W-:-:S13]  /*2a80*/  ISETP.GE.AND P0, PT, R3, UR4, PT ;  /* 0x0000000403007c0c */ /* 0x000fda000bf06270 */
[----:B------:R-:W-:Y:S05]  /*2a90*/  @P0 BREAK.RELIABLE B1 ;  /* 0x0000000000010942 */ /* 0x000fea0003800100 */
[----:B------:R-:W-:Y:S05]  /*2aa0*/  @P0 BRA `(.L_x_21144) ;  /* 0x0000001000d40947 */ /* 0x000fea0003800000 */
[----:B------:R-:W-:Y:S05]  /*2ab0*/  BSYNC.RELIABLE B1 ;  /* 0x0000000000017941 */ /* 0x000fea0003800100 */
.L_x_21141:
        /* <DEDUP_REMOVED lines=298> */
.L_x_21146:
        /* <DEDUP_REMOVED lines=10> */
.L_x_21144:
[----:B------:R-:W-:Y:S05]  /*3e00*/  BSYNC.RECONVERGENT B0 ;  /* 0x0000000000007941 */ /* 0x000fea0003800200 */
.L_x_21140:
        /* <DEDUP_REMOVED lines=301> */
.L_x_21147:
[----:B------:R-:W0:Y:S02]  /*50e0*/  LDCU.128 UR8, c[0x0][0x580] ;  /* 0x0000b000ff0877ac */ /* 0x000e240008000c00 */
[----:B0-----:R-:W-:-:S04]  /*50f0*/  IADD3 R4, P0, PT, R2, UR10, RZ ;  /* 0x0000000a02047c10 */ /* 0x001fc8000ff1e0ff */
[----:B------:R-:W-:-:S05]  /*5100*/  IADD3.X R5, PT, PT, RZ, UR11, RZ, P0, !PT ;  /* 0x0000000bff057c10 */ /* 0x000fca00087fe4ff */
[----:B------:R-:W2:Y:S01]  /*5110*/  LDG.E.U16 R4, desc[UR6][R4.64] ;  /* 0x0000000604047981 */ /* 0x000ea2000c1e1500 */
[----:B------:R-:W-:-:S04]  /*5120*/  IADD3 R2, P1, PT, R3, UR8, RZ ;  /* 0x0000000803027c10 */ /* 0x000fc8000ff3e0ff */
[----:B------:R-:W-:Y:S02]  /*5130*/  IADD3.X R3, PT, PT, RZ, UR9, RZ, P1, !PT ;  /* 0x00000009ff037c10 */ /* 0x000fe40008ffe4ff */
[----:B--2---:R-:W-:-:S04]  /*5140*/  ISETP.NE.AND P0, PT, R4, RZ, PT ;  /* 0x000000ff0400720c */ /* 0x004fc80003f05270 */
[----:B------:R-:W-:-:S05]  /*5150*/  SEL R7, RZ, 0x1, P0 ;  /* 0x00000001ff077807 */ /* 0x000fca0000000000 */
[----:B------:R-:W-:Y:S01]  /*5160*/  STG.E.U8 desc[UR6][R2.64], R7 ;  /* 0x0000000702007986 */ /* 0x000fe2000c101106 */
[----:B------:R-:W-:Y:S05]  /*5170*/  EXIT ;  /* 0x000000000000794d */ /* 0x000fea0003800000 */
.L_x_21148:
        /* <DEDUP_REMOVED lines=16> */
.L_x_23843:


//--------------------- .text._ZN2at6native27unrolled_elementwise_kernelIZZZNS0_23logical_not_kernel_cudaERNS_18TensorIteratorBaseEENKUlvE0_clEvENKUlvE3_clEvEUlsE_St5arrayIPcLm2EELi4E23TrivialOffsetCalculatorILi1EjESB_NS0_6memory15LoadWithoutCastENSC_16StoreWithoutCastEEEviT_T0_T2_T3_T4_T5_ --------------------------
	.section	.text._ZN2at6native27unrolled_elementwise_kernelIZZZNS0_23logical_not_kernel_cudaERNS_18TensorIteratorBaseEENKUlvE0_clEvENKUlvE3_clEvEUlsE_St5arrayIPcLm2EELi4E23TrivialOffsetCalculatorILi1EjESB_NS0_6memory15LoadWithoutCastENSC_16StoreWithoutCastEEEviT_T0_T2_T3_T4_T5_,"ax",@progbits
	.align	128
        .global         _ZN2at6native27unrolled_elementwise_kernelIZZZNS0_23logical_not_kernel_cudaERNS_18TensorIteratorBaseEENKUlvE0_clEvENKUlvE3_clEvEUlsE_St5arrayIPcLm2EELi4E23TrivialOffsetCalculatorILi1EjESB_NS0_6memory15LoadWithoutCastENSC_16StoreWithoutCastEEEviT_T0_T2_T3_T4_T5_
        .type           _ZN2at6native27unrolled_elementwise_kernelIZZZNS0_23logical_not_kernel_cudaERNS_18TensorIteratorBaseEENKUlvE0_clEvENKUlvE3_clEvEUlsE_St5arrayIPcLm2EELi4E23TrivialOffsetCalculatorILi1EjESB_NS0_6memory15LoadWithoutCastENSC_16StoreWithoutCastEEEviT_T0_T2_T3_T4_T5_,@function
        .size           _ZN2at6native27unrolled_elementwise_kernelIZZZNS0_23logical_not_kernel_cudaERNS_18TensorIteratorBaseEENKUlvE0_clEvENKUlvE3_clEvEUlsE_St5arrayIPcLm2EELi4E23TrivialOffsetCalculatorILi1EjESB_NS0_6memory15LoadWithoutCastENSC_16StoreWithoutCastEEEviT_T0_T2_T3_T4_T5_,(.L_x_23844 - _ZN2at6native27unrolled_elementwise_kernelIZZZNS0_23logical_not_kernel_cudaERNS_18TensorIteratorBaseEENKUlvE0_clEvENKUlvE3_clEvEUlsE_St5arrayIPcLm2EELi4E23TrivialOffsetCalculatorILi1EjESB_NS0_6memory15LoadWithoutCastENSC_16StoreWithoutCastEEEviT_T0_T2_T3_T4_T5_)
        .other          _ZN2at6native27unrolled_elementwise_kernelIZZZNS0_23logical_not_kernel_cudaERNS_18TensorIteratorBaseEENKUlvE0_clEvENKUlvE3_clEvEUlsE_St5arrayIPcLm2EELi4E23TrivialOffsetCalculatorILi1EjESB_NS0_6memory15LoadWithoutCastENSC_16StoreWithoutCastEEEviT_T0_T2_T3_T4_T5_,@"STO_CUDA_ENTRY STV_DEFAULT"
_ZN2at6native27unrolled_elementwise_kernelIZZZNS0_23logical_not_kernel_cudaERNS_18TensorIteratorBaseEENKUlvE0_clEvENKUlvE3_clEvEUlsE_St5arrayIPcLm2EELi4E23TrivialOffsetCalculatorILi1EjESB_NS0_6memory15LoadWithoutCastENSC_16StoreWithoutCastEEEviT_T0_T2_T3_T4_T5_:
.text._ZN2at6native27unrolled_elementwise_kernelIZZZNS0_23logical_not_kernel_cudaERNS_18TensorIteratorBaseEENKUlvE0_clEvENKUlvE3_clEvEUlsE_St5arrayIPcLm2EELi4E23TrivialOffsetCalculatorILi1EjESB_NS0_6memory15LoadWithoutCastENSC_16StoreWithoutCastEEEviT_T0_T2_T3_T4_T5_:
        /* <DEDUP_REMOVED lines=23> */
[----:B------:R-:W2:Y:S10]  /*0170*/  @!P1 LDG.E.U16 R8, desc[UR4][R8.64] ;  /* 0x0000000408089981 */ /* 0x000eb4000c1e1500 */
[----:B------:R-:W1:Y:S01]  /*0180*/  @!P2 LDC.64 R4, c[0x0][0x390] ;  /* 0x0000e400ff04ab82 */ /* 0x000e620000000a00 */
[----:B------:R-:W-:-:S02]  /*0190*/  @!P2 IMAD R13, R0, 0x200, R13 ;  /* 0x00000200000da824 */ /* 0x000fc400078e020d */
[----:B0-----:R-:W-:-:S06]  /*01a0*/  @!P3 IMAD.WIDE.U32 R10, R19, 0x2, R10 ;  /* 0x00000002130ab825 */ /* 0x001fcc00078e000a */
[----:B------:R-:W4:Y:S01]  /*01b0*/  @!P3 LDG.E.U16 R10, desc[UR4][R10.64] ;  /* 0x000000040a0ab981 */ /* 0x000f22000c1e1500 */
[----:B-1----:R-:W-:-:S06]  /*01c0*/  @!P2 IMAD.WIDE.U32 R4, R13, 0x2, R4 ;  /* 0x000000020d04a825 */ /* 0x002fcc00078e0004 */
[----:B------:R-:W5:Y:S01]  /*01d0*/  @!P2 LDG.E.U16 R4, desc[UR4][R4.64] ;  /* 0x000000040404a981 */ /* 0x000f62000c1e1500 */
        /* <DEDUP_REMOVED lines=27> */
.L_x_21151:
[----:B------:R-:W-:Y:S05]  /*0390*/  BSYNC.RELIABLE B1 ;  /* 0x0000000000017941 */ /* 0x000fea0003800100 */
.L_x_21150:
[----:B------:R-:W-:-:S13]  /*03a0*/  ISETP.GE.AND P0, PT, R3, R2, PT ;  /* 0x000000020300720c */ /* 0x000fda0003f06270 */
[----:B------:R-:W1:Y:S01]  /*03b0*/  @!P0 LDC.64 R10, c[0x0][0x388] ;  /* 0x0000e200ff0a8b82 */ /* 0x000e620000000a00 */
[----:B0-----:R-:W-:Y:S01]  /*03c0*/  @!P0 IMAD R5, R0, 0x200, R3 ;  /* 0x0000020000058824 */ /* 0x001fe200078e0203 */
[----:B------:R-:W-:-:S04]  /*03d0*/  @!P0 IADD3 R3, PT, PT, R3, 0x80, RZ ;  /* 0x0000008003038810 */ /* 0x000fc80007ffe0ff */
[----:B-1----:R-:W-:-:S05]  /*03e0*/  @!P0 IADD3 R4, P1, PT, R5, R10, RZ ;  /* 0x0000000a05048210 */ /* 0x002fca0007f3e0ff */
[----:B------:R-:W-:-:S05]  /*03f0*/  @!P0 IMAD.X R5, RZ, RZ, R11, P1 ;  /* 0x000000ffff058224 */ /* 0x000fca00008e060b */
[----:B------:R1:W-:Y:S03]  /*0400*/  @!P0 STG.E.U8 desc[UR4][R4.64], R7 ;  /* 0x0000000704008986 */ /* 0x0003e6000c101104 */
.L_x_21152:
[----:B------:R-:W-:Y:S05]  /*0410*/  BSYNC.RECONVERGENT B0 ;  /* 0x0000000000007941 */ /* 0x000fea0003800200 */
.L_x_21149:
        /* <DEDUP_REMOVED lines=9> */
.L_x_21153:
        /* <DEDUP_REMOVED lines=13> */
.L_x_23844:


//--------------------- .text._ZN2at6native29vectorized_elementwise_kernelILi2EZZZNS0_23logical_not_kernel_cudaERNS_18TensorIteratorBaseEENKUlvE0_clEvENKUlvE3_clEvEUlsE_St5arrayIPcLm2EEEEviT0_T1_ --------------------------
	.section	.text._ZN2at6native29vectorized_elementwise_kernelILi2EZZZNS0_23logical_not_kernel_cudaERNS_18TensorIteratorBaseEENKUlvE0_clEvENKUlvE3_clEvEUlsE_St5arrayIPcLm2EEEEviT0_T1_,"ax",@progbits
	.align	128
        .global         _ZN2at6native29vectorized_elementwise_kernelILi2EZZZNS0_23logical_not_kernel_cudaERNS_18TensorIteratorBaseEENKUlvE0_clEvENKUlvE3_clEvEUlsE_St5arrayIPcLm2EEEEviT0_T1_
        .type           _ZN2at6native29vectorized_elementwise_kernelILi2EZZZNS0_23logical_not_kernel_cudaERNS_18TensorIteratorBaseEENKUlvE0_clEvENKUlvE3_clEvEUlsE_St5arrayIPcLm2EEEEviT0_T1_,@function
        .size           _ZN2at6native29vectorized_elementwise_kernelILi2EZZZNS0_23logical_not_kernel_cudaERNS_18TensorIteratorBaseEENKUlvE0_clEvENKUlvE3_clEvEUlsE_St5arrayIPcLm2EEEEviT0_T1_,(.L_x_23845 - _ZN2at6native29vectorized_elementwise_kernelILi2EZZZNS0_23logical_not_kernel_cudaERNS_18TensorIteratorBaseEENKUlvE0_clEvENKUlvE3_clEvEUlsE_St5arrayIPcLm2EEEEviT0_T1_)
        .other          _ZN2at6native29vectorized_elementwise_kernelILi2EZZZNS0_23logical_not_kernel_cudaERNS_18TensorIteratorBaseEENKUlvE0_clEvENKUlvE3_clEvEUlsE_St5arrayIPcLm2EEEEviT0_T1_,@"STO_CUDA_ENTRY STV_DEFAULT"
_ZN2at6native29vectorized_elementwise_kernelILi2EZZZNS0_23logical_not_kernel_cudaERNS_18TensorIteratorBaseEENKUlvE0_clEvENKUlvE3_clEvEUlsE_St5arrayIPcLm2EEEEviT0_T1_:
.text._ZN2at6native29vectorized_elementwise_kernelILi2EZZZNS0_23logical_not_kernel_cudaERNS_18TensorIteratorBaseEENKUlvE0_clEvENKUlvE3_clEvEUlsE_St5arrayIPcLm2EEEEviT0_T1_:
        /* <DEDUP_REMOVED lines=46> */
[----:B------:R-:W4:Y:S02]  /*02e0*/  @!P4 LDG.E.U16 R10, desc[UR4][R10.64] ;  /* 0x000000040a0ac981 */ /* 0x000f24000c1e1500 */
[----:B-----5:R-:W-:Y:S02]  /*02f0*/  @!P5 IMAD.WIDE.U32 R6, R21, 0x2, R6 ;  /* 0x000000021506d825 */ /* 0x020fe400078e0006 */
[----:B------:R0:W5:Y:S04]  /*0300*/  @!P6 LDG.E.U16 R8, desc[UR4][R8.64] ;  /* 0x000000040808e981 */ /* 0x000168000c1e1500 */
[----:B------:R-:W5:Y:S01]  /*0310*/  @!P5 LDG.E.U16 R6, desc[UR4][R6.64] ;  /* 0x000000040606d981 */ /* 0x000f62000c1e1500 */
[----:B------:R-:W-:-:S06]  /*0320*/  @!P3 IMAD.WIDE.U32 R4, R19, 0x2, R4 ;  /* 0x000000021304b825 */ /* 0x000fcc00078e0004 */
[----:B------:R1:W5:Y:S01]  /*0330*/  @!P3 LDG.E.U16 R4, desc[UR4][R4.64] ;  /* 0x000000040404b981 */ /* 0x000362000c1e1500 */
[----:B--2---:R-:W-:-:S04]  /*0340*/  ISETP.EQ.OR P2, PT, R2, RZ, P2 ;  /* 0x000000ff0200720c */ /* 0x004fc80001742670 */
[----:B------:R-:W-:Y:S02]  /*0350*/  SEL R18, RZ, 0x1, !P2 ;  /* 0x00000001ff127807 */ /* 0x000fe40005000000 */
[----:B------:R-:W-:-:S13]  /*0360*/  ISETP.GE.U32.AND P2, PT, R25, R16, PT ;  /* 0x000000101900720c */ /* 0x000fda0003f46070 */
[----:B------:R-:W2:Y:S01]  /*0370*/  @!P2 LDC.64 R2, c[0x0][0x390] ;  /* 0x0000e400ff02ab82 */ /* 0x000ea20000000a00 */
[----:B------:R-:W-:-:S04]  /*0380*/  @!P2 IMAD.IADD R25, R0, 0x1, R25 ;  /* 0x000000010019a824 */ /* 0x000fc800078e0219 */
[----:B--2---:R-:W-:-:S06]  /*0390*/  @!P2 IMAD.WIDE.U32 R2, R25, 0x2, R2 ;  /* 0x000000021902a825 */ /* 0x004fcc00078e0002 */
[----:B------:R2:W2:Y:S01]  /*03a0*/  @!P2 LDG.E.U16 R2, desc[UR4][R2.64] ;  /* 0x000000040202a981 */ /* 0x0004a2000c1e1500 */
[----:B---3--:R-:W-:-:S04]  /*03b0*/  ISETP.EQ.OR P1, PT, R12, RZ, P1 ;  /* 0x000000ff0c00720c */ /* 0x008fc80000f22670 */
[----:B0-----:R-:W-:Y:S02]  /*03c0*/  SEL R9, RZ, 0x1, !P1 ;  /* 0x00000001ff097807 */ /* 0x001fe40004800000 */
[----:B------:R-:W-:Y:S01]  /*03d0*/  ISETP.GE.U32.AND P1, PT, R17, R16, PT ;  /* 0x000000101100720c */ /* 0x000fe20003f26070 */
[----:B------:R-:W-:Y:S04]  /*03e0*/  BSSY.RECONVERGENT B0, `(.L_x_21155) ;  /* 0x0000046000007945 */ /* 0x000fe80003800200 */
[----:B------:R-:W-:Y:S01]  /*03f0*/  BSSY.RELIABLE B1, `(.L_x_21156) ;  /* 0x000003d000017945 */ /* 0x000fe20003800100 */
[----:B----4-:R-:W-:-:S04]  /*0400*/  ISETP.EQ.OR P0, PT, R14, RZ, P0 ;  /* 0x000000ff0e00720c */ /* 0x010fc80000702670 */
[----:B-1----:R-:W-:Y:S02]  /*0410*/  SEL R5, RZ, 0x1, !P0 ;  /* 0x00000001ff057807 */ /* 0x002fe40004000000 */
[----:B------:R-:W-:Y:S02]  /*0420*/  ISETP.EQ.OR P4, PT, R10, RZ, P4 ;  /* 0x000000ff0a00720c */ /* 0x000fe40002782670 */
[----:B-----5:R-:W-:Y:S02]  /*0430*/  ISETP.EQ.OR P6, PT, R8, RZ, P6 ;  /* 0x000000ff0800720c */ /* 0x020fe400037c2670 */
[----:B------:R-:W-:Y:S02]  /*0440*/  ISETP.EQ.OR P5, PT, R6, RZ, P5 ;  /* 0x000000ff0600720c */ /* 0x000fe40002fa2670 */
[----:B------:R-:W-:Y:S02]  /*0450*/  SEL R11, RZ, 0x1, !P4 ;  /* 0x00000001ff0b7807 */ /* 0x000fe40006000000 */
[----:B------:R-:W-:-:S02]  /*0460*/  SEL R13, RZ, 0x1, !P6 ;  /* 0x00000001ff0d7807 */ /* 0x000fc40007000000 */
[----:B------:R-:W-:Y:S02]  /*0470*/  ISETP.EQ.OR P3, PT, R4, RZ, P3 ;  /* 0x000000ff0400720c */ /* 0x000fe40001f62670 */
[----:B------:R-:W-:Y:S02]  /*0480*/  SEL R4, RZ, 0x1, !P5 ;  /* 0x00000001ff047807 */ /* 0x000fe40006800000 */
[----:B--2---:R-:W-:Y:S02]  /*0490*/  SEL R3, RZ, 0x1, !P3 ;  /* 0x00000001ff037807 */ /* 0x004fe40005800000 */
[----:B------:R-:W-:-:S04]  /*04a0*/  ISETP.EQ.OR P2, PT, R2, RZ, P2 ;  /* 0x000000ff0200720c */ /* 0x000fc80001742670 */
        /* <DEDUP_REMOVED lines=16> */
.L_x_21157:
        /* <DEDUP_REMOVED lines=8> */
.L_x_21158:
        /* <DEDUP_REMOVED lines=8> */
.L_x_21159:
        /* <DEDUP_REMOVED lines=8> */
.L_x_21160:
        /* <DEDUP_REMOVED lines=9> */
.L_x_21161:
[----:B------:R-:W-:Y:S05]  /*07c0*/  BSYNC.RELIABLE B1 ;  /* 0x0000000000017941 */ /* 0x000fea0003800100 */
.L_x_21156:
[----:B------:R-:W-:-:S13]  /*07d0*/  ISETP.GE.U32.AND P0, PT, R17, R16, PT ;  /* 0x000000101100720c */ /* 0x000fda0003f06070 */
[----:B012---:R-:W0:Y:S01]  /*07e0*/  @!P0 LDC.64 R6, c[0x0][0x388] ;  /* 0x0000e200ff068b82 */ /* 0x007e220000000a00 */
[----:B------:R-:W-:Y:S02]  /*07f0*/  @!P0 IMAD.IADD R5, R0, 0x1, R17 ;  /* 0x0000000100058824 */ /* 0x000fe400078e0211 */
[----:B------:R-:W-:-:S03]  /*0800*/  @!P0 VIADD R17, R17, 0x80 ;  /* 0x0000008011118836 */ /* 0x000fc60000000000 */
[----:B0-----:R-:W-:-:S05]  /*0810*/  @!P0 IADD3 R4, P1, PT, R5, R6, RZ ;  /* 0x0000000605048210 */ /* 0x001fca0007f3e0ff */
[----:B------:R-:W-:-:S05]  /*0820*/  @!P0 IMAD.X R5, RZ, RZ, R7, P1 ;  /* 0x000000ffff058224 */ /* 0x000fca00008e0607 */
[----:B------:R3:W-:Y:S03]  /*0830*/  @!P0 STG.E.U8 desc[UR4][R4.64], R3 ;  /* 0x0000000304008986 */ /* 0x0007e6000c101104 */
.L_x_21162:
[----:B------:R-:W-:Y:S05]  /*0840*/  BSYNC.RECONVERGENT B0 ;  /* 0x0000000000007941 */ /* 0x000fea0003800200 */
.L_x_21155:
        /* <DEDUP_REMOVED lines=9> */
.L_x_21154:
        /* <DEDUP_REMOVED lines=12> */
[C---:B---3--:R-:W-:Y:S02]  /*09a0*/  PRMT R10, R7.reuse, 0x9910, RZ ;  /* 0x00009910070a7816 */ /* 0x048fe400000000ff */
[----:B------:R-:W-:Y:S02]  /*09b0*/  PRMT R7, R7, 0xbb32, RZ ;  /* 0x0000bb3207077816 */ /* 0x000fe400000000ff */
[----:B----4-:R-:W-:Y:S01]  /*09c0*/  PRMT R0, R6, 0x9910, RZ ;  /* 0x0000991006007816 */ /* 0x010fe200000000ff */
[----:B0-----:R-:W-:-:S03]  /*09d0*/  IMAD.MOV.U32 R4, RZ, RZ, R10 ;  /* 0x000000ffff047224 */ /* 0x001fc600078e000a */
[----:B------:R-:W-:Y:S01]  /*09e0*/  ISETP.NE.AND P6, PT, R0, RZ, PT ;  /* 0x000000ff0000720c */ /* 0x000fe20003fc5270 */
[----:B------:R-:W-:Y:S01]  /*09f0*/  IMAD.MOV.U32 R0, RZ, RZ, R7 ;  /* 0x000000ffff007224 */ /* 0x000fe200078e0007 */
[----:B------:R-:W-:Y:S02]  /*0a00*/  ISETP.NE.AND P4, PT, R4, RZ, PT ;  /* 0x000000ff0400720c */ /* 0x000fe40003f85270 */
[C---:B-----5:R-:W-:Y:S02]  /*0a10*/  PRMT R4, R8.reuse, 0x9910, RZ ;  /* 0x0000991008047816 */ /* 0x060fe400000000ff */
[----:B------:R-:W-:Y:S02]  /*0a20*/  PRMT R8, R8, 0xbb32, RZ ;  /* 0x0000bb3208087816 */ /* 0x000fe400000000ff */
[----:B------:R-:W-:Y:S02]  /*0a30*/  PRMT R6, R6, 0xbb32, RZ ;  /* 0x0000bb3206067816 */ /* 0x000fe400000000ff */
[----:B------:R-:W-:Y:S01]  /*0a40*/  ISETP.NE.AND P3, PT, R0, RZ, PT ;  /* 0x000000ff0000720c */ /* 0x000fe20003f65270 */
[----:B------:R-:W-:Y:S01]  /*0a50*/  IMAD.MOV.U32 R0, RZ, RZ, R4 ;  /* 0x000000ffff007224 */ /* 0x000fe200078e0004 */
[----:B------:R-:W-:Y:S01]  /*0a60*/  ISETP.NE.AND P5, PT, R6, RZ, PT ;  /* 0x000000ff0600720c */ /* 0x000fe20003fa5270 */
[----:B------:R-:W-:Y:S01]  /*0a70*/  IMAD.MOV.U32 R4, RZ, RZ, R8 ;  /* 0x000000ffff047224 */ /* 0x000fe200078e0008 */
[----:B------:R-:W-:-:S02]  /*0a80*/  PRMT R5, R9, 0x9910, RZ ;  /* 0x0000991009057816 */ /* 0x000fc400000000ff */
[----:B------:R-:W-:Y:S02]  /*0a90*/  PRMT R6, R9, 0xbb32, RZ ;  /* 0x0000bb3209067816 */ /* 0x000fe400000000ff */
[----:B------:R-:W-:Y:S02]  /*0aa0*/  ISETP.NE.AND P2, PT, R0, RZ, PT ;  /* 0x000000ff0000720c */ /* 0x000fe40003f45270 */
[----:B------:R-:W-:Y:S02]  /*0ab0*/  SEL R0, RZ, 0x1, P6 ;  /* 0x00000001ff007807 */ /* 0x000fe40003000000 */
        /* <DEDUP_REMOVED lines=19> */
.L_x_21163:
        /* <DEDUP_REMOVED lines=9> */
.L_x_23845:


//--------------------- .text._ZN2at6native29vectorized_elementwise_kernelILi4EZZZNS0_23logical_not_kernel_cudaERNS_18TensorIteratorBaseEENKUlvE0_clEvENKUlvE3_clEvEUlsE_St5arrayIPcLm2EEEEviT0_T1_ --------------------------
	.section	.text._ZN2at6native29vectorized_elementwise_kernelILi4EZZZNS0_23logical_not_kernel_cudaERNS_18TensorIteratorBaseEENKUlvE0_clEvENKUlvE3_clEvEUlsE_St5arrayIPcLm2EEEEviT0_T1_,"ax",@progbits
	.align	128
        .global         _ZN2at6native29vectorized_elementwise_kernelILi4EZZZNS0_23logical_not_kernel_cudaERNS_18TensorIteratorBaseEENKUlvE0_clEvENKUlvE3_clEvEUlsE_St5arrayIPcLm2EEEEviT0_T1_
        .type           _ZN2at6native29vectorized_elementwise_kernelILi4EZZZNS0_23logical_not_kernel_cudaERNS_18TensorIteratorBaseEENKUlvE0_clEvENKUlvE3_clEvEUlsE_St5arrayIPcLm2EEEEviT0_T1_,@function
        .size           _ZN2at6native29vectorized_elementwise_kernelILi4EZZZNS0_23logical_not_kernel_cudaERNS_18TensorIteratorBaseEENKUlvE0_clEvENKUlvE3_clEvEUlsE_St5arrayIPcLm2EEEEviT0_T1_,(.L_x_23846 - _ZN2at6native29vectorized_elementwise_kernelILi4EZZZNS0_23logical_not_kernel_cudaERNS_18TensorIteratorBaseEENKUlvE0_clEvENKUlvE3_clEvEUlsE_St5arrayIPcLm2EEEEviT0_T1_)
        .other          _ZN2at6native29vectorized_elementwise_kernelILi4EZZZNS0_23logical_not_kernel_cudaERNS_18TensorIteratorBaseEENKUlvE0_clEvENKUlvE3_clEvEUlsE_St5arrayIPcLm2EEEEviT0_T1_,@"STO_CUDA_ENTRY STV_DEFAULT"
_ZN2at6native29vectorized_elementwise_kernelILi4EZZZNS0_23logical_not_kernel_cudaERNS_18TensorIteratorBaseEENKUlvE0_clEvENKUlvE3_clEvEUlsE_St5arrayIPcLm2EEEEviT0_T1_:
.text._ZN2at6native29vectorized_elementwise_kernelILi4EZZZNS0_23logical_not_kernel_cudaERNS_18TensorIteratorBaseEENKUlvE0_clEvENKUlvE3_clEvEUlsE_St5arrayIPcLm2EEEEviT0_T1_:
        /* <DEDUP_REMOVED lines=91> */
.L_x_21167:
        /* <DEDUP_REMOVED lines=8> */
.L_x_21168:
        /* <DEDUP_REMOVED lines=8> */
.L_x_21169:
        /* <DEDUP_REMOVED lines=8> */
.L_x_21170:
        /* <DEDUP_REMOVED lines=9> */
.L_x_21171:
[----:B------:R-:W-:Y:S05]  /*07c0*/  BSYNC.RELIABLE B1 ;  /* 0x0000000000017941 */ /* 0x000fea0003800100 */
.L_x_21166:
[----:B------:R-:W-:-:S13]  /*07d0*/  ISETP.GE.U32.AND P0, PT, R17, R16, PT ;  /* 0x000000101100720c */ /* 0x000fda0003f06070 */
[----:B012---:R-:W0:Y:S01]  /*07e0*/  @!P0 LDC.64 R6, c[0x0][0x388] ;  /* 0x0000e200ff068b82 */ /* 0x007e220000000a00 */
[----:B------:R-:W-:Y:S02]  /*07f0*/  @!P0 IMAD.IADD R5, R0, 0x1, R17 ;  /* 0x0000000100058824 */ /* 0x000fe400078e0211 */
[----:B------:R-:W-:-:S03]  /*0800*/  @!P0 VIADD R17, R17, 0x80 ;  /* 0x0000008011118836 */ /* 0x000fc60000000000 */
[----:B0-----:R-:W-:-:S05]  /*0810*/  @!P0 IADD3 R4, P1, PT, R5, R6, RZ ;  /* 0x0000000605048210 */ /* 0x001fca0007f3e0ff */
[----:B------:R-:W-:-:S05]  /*0820*/  @!P0 IMAD.X R5, RZ, RZ, R7, P1 ;  /* 0x000000ffff058224 */ /* 0x000fca00008e0607 */
[----:B------:R3:W-:Y:S03]  /*0830*/  @!P0 STG.E.U8 desc[UR4][R4.64], R3 ;  /* 0x0000000304008986 */ /* 0x0007e6000c101104 */
.L_x_21172:
[----:B------:R-:W-:Y:S05]  /*0840*/  BSYNC.RECONVERGENT B0 ;  /* 0x0000000000007941 */ /* 0x000fea0003800200 */
.L_x_21165:
        /* <DEDUP_REMOVED lines=9> */
.L_x_21164:
[----:B------:R-:W0:Y:S01]  /*08e0*/  S2R R2, SR_TID.X ;  /* 0x0000000000027919 */ /* 0x000e220000002100 */
[----:B------:R-:W1:Y:S01]  /*08f0*/  LDC.64 R4, c[0x0][0x390] ;  /* 0x0000e400ff047b82 */ /* 0x000e620000000a00 */
[----:B------:R-:W2:Y:S01]  /*0900*/  LDCU.64 UR6, c[0x0][0x388] ;  /* 0x00007100ff0677ac */ /* 0x000ea20008000a00 */
[----:B-1----:R-:W-:-:S04]  /*0910*/  IMAD.WIDE.U32 R4, R0, 0x2, R4 ;  /* 0x0000000200047825 */ /* 0x002fc800078e0004 */
[----:B0-----:R-:W-:-:S05]  /*0920*/  IMAD.WIDE.U32 R6, R2, 0x8, R4 ;  /* 0x0000000802067825 */ /* 0x001fca00078e0004 */
[----:B------:R-:W3:Y:S04]  /*0930*/  LDG.E.64 R8, desc[UR4][R6.64] ;  /* 0x0000000406087981 */ /* 0x000ee8000c1e1b00 */
[----:B------:R-:W4:Y:S01]  /*0940*/  LDG.E.64 R4, desc[UR4][R6.64+0x400] ;  /* 0x0004000406047981 */ /* 0x000f22000c1e1b00 */
[C---:B---3--:R-:W-:Y:S02]  /*0950*/  PRMT R3, R9.reuse, 0x9910, RZ ;  /* 0x0000991009037816 */ /* 0x048fe400000000ff */
[----:B------:R-:W-:Y:S02]  /*0960*/  PRMT R9, R9, 0xbb32, RZ ;  /* 0x0000bb3209097816 */ /* 0x000fe400000000ff */
[----:B------:R-:W-:Y:S02]  /*0970*/  ISETP.NE.AND P5, PT, R3, RZ, PT ;  /* 0x000000ff0300720c */ /* 0x000fe40003fa5270 */
[----:B------:R-:W-:-:S02]  /*0980*/  PRMT R3, R8, 0x9910, RZ ;  /* 0x0000991008037816 */ /* 0x000fc400000000ff */
[----:B------:R-:W-:Y:S02]  /*0990*/  PRMT R8, R8, 0xbb32, RZ ;  /* 0x0000bb3208087816 */ /* 0x000fe400000000ff */
[----:B------:R-:W-:Y:S02]  /*09a0*/  ISETP.NE.AND P3, PT, R3, RZ, PT ;  /* 0x000000ff0300720c */ /* 0x000fe40003f65270 */
[C---:B----4-:R-:W-:Y:S01]  /*09b0*/  PRMT R10, R5.reuse, 0x9910, RZ ;  /* 0x00009910050a7816 */ /* 0x050fe200000000ff */
[----:B------:R-:W-:Y:S01]  /*09c0*/  IMAD.MOV.U32 R6, RZ, RZ, R8 ;  /* 0x000000ffff067224 */ /* 0x000fe200078e0008 */
[----:B------:R-:W-:Y:S02]  /*09d0*/  PRMT R3, R5, 0xbb32, RZ ;  /* 0x0000bb3205037816 */ /* 0x000fe400000000ff */
[----:B------:R-:W-:Y:S01]  /*09e0*/  PRMT R5, R4, 0x9910, RZ ;  /* 0x0000991004057816 */ /* 0x000fe200000000ff */
[----:B------:R-:W-:Y:S01]  /*09f0*/  IMAD.MOV.U32 R7, RZ, RZ, R10 ;  /* 0x000000ffff077224 */ /* 0x000fe200078e000a */
[----:B------:R-:W-:-:S02]  /*0a00*/  ISETP.NE.AND P4, PT, R6, RZ, PT ;  /* 0x000000ff0600720c */ /* 0x000fc40003f85270 */
[----:B------:R-:W-:Y:S02]  /*0a10*/  PRMT R6, R4, 0xbb32, RZ ;  /* 0x0000bb3204067816 */ /* 0x000fe400000000ff */
[----:B--2---:R-:W-:Y:S01]  /*0a20*/  IADD3 R4, P0, PT, R0, UR6, RZ ;  /* 0x0000000600047c10 */ /* 0x004fe2000ff1e0ff */
[----:B------:R-:W-:Y:S01]  /*0a30*/  IMAD.MOV.U32 R0, RZ, RZ, R5 ;  /* 0x000000ffff007224 */ /* 0x000fe200078e0005 */
[----:B------:R-:W-:Y:S01]  /*0a40*/  ISETP.NE.AND P2, PT, R3, RZ, PT ;  /* 0x000000ff0300720c */ /* 0x000fe20003f45270 */
[----:B------:R-:W-:Y:S01]  /*0a50*/  IMAD.MOV.U32 R3, RZ, RZ, R6 ;  /* 0x000000ffff037224 */ /* 0x000fe200078e0006 */
[----:B------:R-:W-:Y:S01]  /*0a60*/  ISETP.NE.AND P6, PT, R9, RZ, PT ;  /* 0x000000ff0900720c */ /* 0x000fe20003fc5270 */
[----:B------:R-:W-:Y:S01]  /*0a70*/  IMAD.X R5, RZ, RZ, UR7, P0 ;  /* 0x00000007ff057e24 */ /* 0x000fe200080e06ff */
[----:B------:R-:W-:Y:S02]  /*0a80*/  ISETP.NE.AND P0, PT, R0, RZ, PT ;  /* 0x000000ff0000720c */ /* 0x000fe40003f05270 */
[----:B------:R-:W-:Y:S01]  /*0a90*/  SEL R0, RZ, 0x1, P6 ;  /* 0x00000001ff007807 */ /* 0x000fe20003000000 */
[----:B------:R-:W-:Y:S01]  /*0aa0*/  IMAD.WIDE.U32 R4, R2, 0x4, R4 ;  /* 0x0000000402047825 */ /* 0x000fe200078e0004 */
[----:B------:R-:W-:-:S02]  /*0ab0*/  ISETP.NE.AND P1, PT, R7, RZ, PT ;  /* 0x000000ff0700720c */ /* 0x000fc40003f25270 */
[----:B------:R-:W-:Y:S02]  /*0ac0*/  ISETP.NE.AND P6, PT, R3, RZ, PT ;  /* 0x000000ff0300720c */ /* 0x000fe40003fc5270 */
        /* <DEDUP_REMOVED lines=16> */
.L_x_21173:
        /* <DEDUP_REMOVED lines=11> */
.L_x_23846:


//--------------------- .text._ZN2at6native29vectorized_elementwise_kernelILi8EZZZNS0_23logical_not_kernel_cudaERNS_18TensorIteratorBaseEENKUlvE0_clEvENKUlvE3_clEvEUlsE_St5arrayIPcLm2EEEEviT0_T1_ --------------------------
	.section	.text._ZN2at6native29vectorized_elementwise_kernelILi8EZZZNS0_23logical_not_kernel_cudaERNS_18TensorIteratorBaseEENKUlvE0_clEvENKUlvE3_clEvEUlsE_St5arrayIPcLm2EEEEviT0_T1_,"ax",@progbits
	.align	128
        .global         _ZN2at6native29vectorized_elementwise_kernelILi8EZZZNS0_23logical_not_kernel_cudaERNS_18TensorIteratorBaseEENKUlvE0_clEvENKUlvE3_clEvEUlsE_St5arrayIPcLm2EEEEviT0_T1_
        .type           _ZN2at6native29vectorized_elementwise_kernelILi8EZZZNS0_23logical_not_kernel_cudaERNS_18TensorIteratorBaseEENKUlvE0_clEvENKUlvE3_clEvEUlsE_St5arrayIPcLm2EEEEviT0_T1_,@function
        .size           _ZN2at6native29vectorized_elementwise_kernelILi8EZZZNS0_23logical_not_kernel_cudaERNS_18TensorIteratorBaseEENKUlvE0_clEvENKUlvE3_clEvEUlsE_St5arrayIPcLm2EEEEviT0_T1_,(.L_x_23847 - _ZN2at6native29vectorized_elementwise_kernelILi8EZZZNS0_23logical_not_kernel_cudaERNS_18TensorIteratorBaseEENKUlvE0_clEvENKUlvE3_clEvEUlsE_St5arrayIPcLm2EEEEviT0_T1_)
        .other          _ZN2at6native29vectorized_elementwise_kernelILi8EZZZNS0_23logical_not_kernel_cudaERNS_18TensorIteratorBaseEENKUlvE0_clEvENKUlvE3_clEvEUlsE_St5arrayIPcLm2EEEEviT0_T1_,@"STO_CUDA_ENTRY STV_DEFAULT"
_ZN2at6native29vectorized_elementwise_kernelILi8EZZZNS0_23logical_not_kernel_cudaERNS_18TensorIteratorBaseEENKUlvE0_clEvENKUlvE3_clEvEUlsE_St5arrayIPcLm2EEEEviT0_T1_:
.text._ZN2at6native29vectorized_elementwise_kernelILi8EZZZNS0_23logical_not_kernel_cudaERNS_18TensorIteratorBaseEENKUlvE0_clEvENKUlvE3_clEvEUlsE_St5arrayIPcLm2EEEEviT0_T1_:
        /* <DEDUP_REMOVED lines=91> */
.L_x_21177:
        /* <DEDUP_REMOVED lines=8> */
.L_x_21178:
        /* <DEDUP_REMOVED lines=8> */
.L_x_21179:
        /* <DEDUP_REMOVED lines=8> */
.L_x_21180:
        /* <DEDUP_REMOVED lines=9> */
.L_x_21181:
[----:B------:R-:W-:Y:S05]  /*07c0*/  BSYNC.RELIABLE B1 ;  /* 0x0000000000017941 */ /* 0x000fea0003800100 */
.L_x_21176:
[----:B------:R-:W-:-:S13]  /*07d0*/  ISETP.GE.U32.AND P0, PT, R17, R16, PT ;  /* 0x000000101100720c */ /* 0x000fda0003f06070 */
[----:B012---:R-:W0:Y:S01]  /*07e0*/  @!P0 LDC.64 R6, c[0x0][0x388] ;  /* 0x0000e200ff068b82 */ /* 0x007e220000000a00 */
[----:B------:R-:W-:Y:S02]  /*07f0*/  @!P0 IMAD.IADD R5, R0, 0x1, R17 ;  /* 0x0000000100058824 */ /* 0x000fe400078e0211 */
[----:B------:R-:W-:-:S03]  /*0800*/  @!P0 VIADD R17, R17, 0x80 ;  /* 0x0000008011118836 */ /* 0x000fc60000000000 */
[----:B0-----:R-:W-:-:S05]  /*0810*/  @!P0 IADD3 R4, P1, PT, R5, R6, RZ ;  /* 0x0000000605048210 */ /* 0x001fca0007f3e0ff */
[----:B------:R-:W-:-:S05]  /*0820*/  @!P0 IMAD.X R5, RZ, RZ, R7, P1 ;  /* 0x000000ffff058224 */ /* 0x000fca00008e0607 */
[----:B------:R3:W-:Y:S03]  /*0830*/  @!P0 STG.E.U8 desc[UR4][R4.64], R3 ;  /* 0x0000000304008986 */ /* 0x0007e6000c101104 */
.L_x_21182:
[----:B------:R-:W-:Y:S05]  /*0840*/  BSYNC.RECONVERGENT B0 ;  /* 0x0000000000007941 */ /* 0x000fea0003800200 */
.L_x_21175:
        /* <DEDUP_REMOVED lines=9> */
.L_x_21174:
[----:B------:R-:W0:Y:S01]  /*08e0*/  S2R R5, SR_TID.X ;  /* 0x0000000000057919 */ /* 0x000e220000002100 */
[----:B------:R-:W1:Y:S01]  /*08f0*/  LDC.64 R2, c[0x0][0x390] ;  /* 0x0000e400ff027b82 */ /* 0x000e620000000a00 */
[----:B------:R-:W2:Y:S01]  /*0900*/  LDCU.64 UR6, c[0x0][0x388] ;  /* 0x00007100ff0677ac */ /* 0x000ea20008000a00 */
[----:B-1----:R-:W-:-:S04]  /*0910*/  IMAD.WIDE.U32 R2, R0, 0x2, R2 ;  /* 0x0000000200027825 */ /* 0x002fc800078e0002 */
[----:B0-----:R-:W-:-:S05]  /*0920*/  IMAD.WIDE.U32 R2, R5, 0x10, R2 ;  /* 0x0000001005027825 */ /* 0x001fca00078e0002 */
[----:B------:R-:W3:Y:S02]  /*0930*/  LDG.E.128 R8, desc[UR4][R2.64] ;  /* 0x0000000402087981 */ /* 0x000ee4000c1e1d00 */
[C---:B---3--:R-:W-:Y:S02]  /*0940*/  PRMT R4, R11.reuse, 0x9910, RZ ;  /* 0x000099100b047816 */ /* 0x048fe400000000ff */
[----:B------:R-:W-:Y:S02]  /*0950*/  PRMT R6, R11, 0xbb32, RZ ;  /* 0x0000bb320b067816 */ /* 0x000fe400000000ff */
[----:B------:R-:W-:Y:S02]  /*0960*/  PRMT R11, R10, 0x9910, RZ ;  /* 0x000099100a0b7816 */ /* 0x000fe400000000ff */
[----:B------:R-:W-:Y:S02]  /*0970*/  ISETP.NE.AND P6, PT, R4, RZ, PT ;  /* 0x000000ff0400720c */ /* 0x000fe40003fc5270 */
[----:B------:R-:W-:Y:S01]  /*0980*/  PRMT R7, R8, 0x9910, RZ ;  /* 0x0000991008077816 */ /* 0x000fe200000000ff */
[----:B------:R-:W-:Y:S01]  /*0990*/  IMAD.MOV.U32 R4, RZ, RZ, R11 ;  /* 0x000000ffff047224 */ /* 0x000fe200078e000b */
[----:B------:R-:W-:-:S02]  /*09a0*/  PRMT R10, R10, 0xbb32, RZ ;  /* 0x0000bb320a0a7816 */ /* 0x000fc400000000ff */
[C---:B------:R-:W-:Y:S02]  /*09b0*/  PRMT R3, R9.reuse, 0xbb32, RZ ;  /* 0x0000bb3209037816 */ /* 0x040fe400000000ff */
[----:B------:R-:W-:Y:S02]  /*09c0*/  PRMT R8, R8, 0xbb32, RZ ;  /* 0x0000bb3208087816 */ /* 0x000fe400000000ff */
[----:B------:R-:W-:Y:S02]  /*09d0*/  PRMT R2, R9, 0x9910, RZ ;  /* 0x0000991009027816 */ /* 0x000fe400000000ff */
[----:B------:R-:W-:Y:S01]  /*09e0*/  ISETP.NE.AND P0, PT, R6, RZ, PT ;  /* 0x000000ff0600720c */ /* 0x000fe20003f05270 */
[----:B------:R-:W-:Y:S01]  /*09f0*/  IMAD.MOV.U32 R6, RZ, RZ, R10 ;  /* 0x000000ffff067224 */ /* 0x000fe200078e000a */
[----:B------:R-:W-:Y:S01]  /*0a00*/  ISETP.NE.AND P3, PT, R4, RZ, PT ;  /* 0x000000ff0400720c */ /* 0x000fe20003f65270 */
[----:B------:R-:W-:Y:S01]  /*0a10*/  IMAD.MOV.U32 R4, RZ, RZ, R8 ;  /* 0x000000ffff047224 */ /* 0x000fe200078e0008 */
[----:B------:R-:W-:Y:S01]  /*0a20*/  ISETP.NE.AND P2, PT, R3, RZ, PT ;  /* 0x000000ff0300720c */ /* 0x000fe20003f45270 */
[----:B------:R-:W-:Y:S01]  /*0a30*/  IMAD.MOV.U32 R3, RZ, RZ, R7 ;  /* 0x000000ffff037224 */ /* 0x000fe200078e0007 */
[----:B------:R-:W-:-:S02]  /*0a40*/  ISETP.NE.AND P1, PT, R2, RZ, PT ;  /* 0x000000ff0200720c */ /* 0x000fc40003f25270 */
[----:B--2---:R-:W-:Y:S02]  /*0a50*/  IADD3 R2, P5, PT, R0, UR6, RZ ;  /* 0x0000000600027c10 */ /* 0x004fe4000ffbe0ff */
[----:B------:R-:W-:Y:S02]  /*0a60*/  SEL R0, RZ, 0x1, P0 ;  /* 0x00000001ff007807 */ /* 0x000fe40000000000 */
[----:B------:R-:W-:Y:S02]  /*0a70*/  SEL R7, RZ, 0x1, P6 ;  /* 0x00000001ff077807 */ /* 0x000fe40003000000 */
[----:B------:R-:W-:Y:S02]  /*0a80*/  ISETP.NE.AND P4, PT, R6, RZ, PT ;  /* 0x000000ff0600720c */ /* 0x000fe40003f85270 */
[----:B------:R-:W-:Y:S01]  /*0a90*/  ISETP.NE.AND P0, PT, R3, RZ, PT ;  /* 0x000000ff0300720c */ /* 0x000fe20003f05270 */
[----:B------:R-:W-:Y:S01]  /*0aa0*/  IMAD.X R3, RZ, RZ, UR7, P5 ;  /* 0x00000007ff037e24 */ /* 0x000fe2000a8e06ff */
[----:B------:R-:W-:-:S02]  /*0ab0*/  ISETP.NE.AND P6, PT, R4, RZ, PT ;  /* 0x000000ff0400720c */ /* 0x000fc40003fc5270 */
        /* <DEDUP_REMOVED lines=15> */
.L_x_21183:
        /* <DEDUP_REMOVED lines=13> */
.L_x_23847:


//--------------------- .text._ZN2at6native18elementwise_kernelILi128ELi4EZNS0_15gpu_kernel_implIZZZNS0_23logical_not_kernel_cudaERNS_18TensorIteratorBaseEENKUlvE0_clEvENKUlvE2_clEvEUllE_EEvS4_RKT_EUliE_EEviT1_ --------------------------
	.section	.text._ZN2at6native18elementwise_kernelILi128ELi4EZNS0_15gpu_kernel_implIZZZNS0_23logical_not_kernel_cudaERNS_18TensorIteratorBaseEENKUlvE0_clEvENKUlvE2_clEvEUllE_EEvS4_RKT_EUliE_EEviT1_,"ax",@progbits
	.align	128
        .global         _ZN2at6native18elementwise_kernelILi128ELi4EZNS0_15gpu_kernel_implIZZZNS0_23logical_not_kernel_cudaERNS_18TensorIteratorBaseEENKUlvE0_clEvENKUlvE2_clEvEUllE_EEvS4_RKT_EUliE_EEviT1_
        .type           _ZN2at6native18elementwise_kernelILi128ELi4EZNS0_15gpu_kernel_implIZZZNS0_23logical_not_kernel_cudaERNS_18TensorIteratorBaseEENKUlvE0_clEvENKUlvE2_clEvEUllE_EEvS4_RKT_EUliE_EEviT1_,@function
        .size           _ZN2at6native18elementwise_kernelILi128ELi4EZNS0_15gpu_kernel_implIZZZNS0_23logical_not_kernel_cudaERNS_18TensorIteratorBaseEENKUlvE0_clEvENKUlvE2_clEvEUllE_EEvS4_RKT_EUliE_EEviT1_,(.L_x_23848 - _ZN2at6native18elementwise_kernelILi128ELi4EZNS0_15gpu_kernel_implIZZZNS0_23logical_not_kernel_cudaERNS_18TensorIteratorBaseEENKUlvE0_clEvENKUlvE2_clEvEUllE_EEvS4_RKT_EUliE_EEviT1_)
        .other          _ZN2at6native18elementwise_kernelILi128ELi4EZNS0_15gpu_kernel_implIZZZNS0_23logical_not_kernel_cudaERNS_18TensorIteratorBaseEENKUlvE0_clEvENKUlvE2_clEvEUllE_EEvS4_RKT_EUliE_EEviT1_,@"STO_CUDA_ENTRY STV_DEFAULT"
_ZN2at6native18elementwise_kernelILi128ELi4EZNS0_15gpu_kernel_implIZZZNS0_23logical_not_kernel_cudaERNS_18TensorIteratorBaseEENKUlvE0_clEvENKUlvE2_clEvEUllE_EEvS4_RKT_EUliE_EEviT1_:
.text._ZN2at6native18elementwise_kernelILi128ELi4EZNS0_15gpu_kernel_implIZZZNS0_23logical_not_kernel_cudaERNS_18TensorIteratorBaseEENKUlvE0_clEvENKUlvE2_clEvEUllE_EEvS4_RKT_EUliE_EEviT1_:
        /* <DEDUP_REMOVED lines=319> */
.L_x_21186:
        /* <DEDUP_REMOVED lines=17> */
.L_x_21190:
[----:B------:R0:W5:Y:S01]  /*1500*/  LDG.E.U8 R2, desc[UR36][R4.64] ;  /* 0x0000002404027981 */ /* 0x000162000c1e1100 */
[----:B------:R-:W-:Y:S01]  /*1510*/  MOV R3, RZ ;  /* 0x000000ff00037202 */ /* 0x000fe20000000f00 */
[----:B------:R-:W-:Y:S06]  /*1520*/  BRA `(.L_x_21192) ;  /* 0x0000000c00407947 */ /* 0x000fec0003800000 */
.L_x_21189:
        /* <DEDUP_REMOVED lines=8> */
.L_x_21194:
[----:B------:R-:W2:Y:S02]  /*15b0*/  LDG.E R2, desc[UR36][R4.64] ;  /* 0x0000002404027981 */ /* 0x000ea4000c1e1900 */
[----:B--2---:R-:W-:Y:S01]  /*15c0*/  SHF.R.S32.HI R3, RZ, 0x1f, R2 ;  /* 0x0000001fff037819 */ /* 0x004fe20000011402 */
[----:B------:R-:W-:Y:S06]  /*15d0*/  BRA `(.L_x_21192) ;  /* 0x0000000c00147947 */ /* 0x000fec0003800000 */
.L_x_21193:
[----:B------:R-:W2:Y:S02]  /*15e0*/  LDG.E.S16 R2, desc[UR36][R4.64] ;  /* 0x0000002404027981 */ /* 0x000ea4000c1e1700 */
[----:B--2---:R-:W-:Y:S01]  /*15f0*/  SHF.R.S32.HI R3, RZ, 0x1f, R2 ;  /* 0x0000001fff037819 */ /* 0x004fe20000011402 */
[----:B------:R-:W-:Y:S06]  /*1600*/  BRA `(.L_x_21192) ;  /* 0x0000000c00087947 */ /* 0x000fec0003800000 */
.L_x_21188:
        /* <DEDUP_REMOVED lines=9> */
.L_x_21196:
[----:B------:R-:W2:Y:S02]  /*16a0*/  LDG.E.U16 R4, desc[UR36][R4.64] ;  /* 0x0000002404047981 */ /* 0x000ea4000c1e1500 */
[----:B--2---:R-:W-:-:S06]  /*16b0*/  HADD2.F32 R2, -RZ, R4.H0_H0 ;  /* 0x20000004ff027230 */ /* 0x004fcc0000004100 */
[----:B------:R-:W0:Y:S01]  /*16c0*/  F2I.S64.TRUNC R2, R2 ;  /* 0x0000000200027311 */ /* 0x000e22000020d900 */
[----:B------:R-:W-:Y:S05]  /*16d0*/  BRA `(.L_x_21192) ;  /* 0x0000000800d47947 */ /* 0x000fea0003800000 */
.L_x_21195:
        /* <DEDUP_REMOVED lines=9> */
.L_x_21198:
[----:B------:R-:W2:Y:S02]  /*1770*/  LDG.E.U16 R4, desc[UR36][R4.64] ;  /* 0x0000002404047981 */ /* 0x000ea4000c1e1500 */
[----:B--2---:R-:W-:-:S06]  /*1780*/  HADD2.F32 R2, -RZ, R4.H0_H0 ;  /* 0x20000004ff027230 */ /* 0x004fcc0000004100 */
[----:B------:R-:W0:Y:S01]  /*1790*/  F2I.S64.TRUNC R2, R2 ;  /* 0x0000000200027311 */ /* 0x000e22000020d900 */
[----:B------:R-:W-:Y:S05]  /*17a0*/  BRA `(.L_x_21192) ;  /* 0x0000000800a07947 */ /* 0x000fea0003800000 */
.L_x_21197:
[----:B------:R-:W2:Y:S02]  /*17b0*/  LDG.E.64 R2, desc[UR36][R4.64] ;  /* 0x0000002404027981 */ /* 0x000ea4000c1e1b00 */
[----:B--2---:R-:W0:Y:S01]  /*17c0*/  F2I.S64.F64.TRUNC R2, R2 ;  /* 0x0000000200027311 */ /* 0x004e22000030d900 */
[----:B------:R-:W-:Y:S05]  /*17d0*/  BRA `(.L_x_21192) ;  /* 0x0000000800947947 */ /* 0x000fea0003800000 */
.L_x_21187:
        /* <DEDUP_REMOVED lines=13> */
.L_x_21201:
[----:B------:R-:W2:Y:S02]  /*18b0*/  LDG.E.64 R2, desc[UR36][R4.64] ;  /* 0x0000002404027981 */ /* 0x000ea4000c1e1b00 */
[----:B--2---:R-:W0:Y:S01]  /*18c0*/  F2I.S64.F64.TRUNC R2, R2 ;  /* 0x0000000200027311 */ /* 0x004e22000030d900 */
[----:B------:R-:W-:Y:S05]  /*18d0*/  BRA `(.L_x_21192) ;  /* 0x0000000800547947 */ /* 0x000fea0003800000 */
.L_x_21200:
        /* <DEDUP_REMOVED lines=26> */
.L_x_21203:
        /* <DEDUP_REMOVED lines=13> */
.L_x_21202:
[----:B------:R-:W2:Y:S02]  /*1b50*/  LDG.E.U16 R2, desc[UR36][R4.64] ;  /* 0x0000002404027981 */ /* 0x000ea4000c1e1500 */
[----:B--2---:R-:W-:-:S06]  /*1b60*/  IMAD.U32 R2, R2, 0x10000, RZ ;  /* 0x0001000002027824 */ /* 0x004fcc00078e00ff */
[----:B------:R-:W0:Y:S01]  /*1b70*/  F2I.S64.TRUNC R2, R2 ;  /* 0x0000000200027311 */ /* 0x000e22000020d900 */
[----:B------:R-:W-:Y:S05]  /*1b80*/  BRA `(.L_x_21192) ;  /* 0x0000000400a87947 */ /* 0x000fea0003800000 */
.L_x_21199:
        /* <DEDUP_REMOVED lines=9> */
[----:B------:R-:W-:Y:S01]  /*1c20*/  MOV R3, RZ ;  /* 0x000000ff00037202 */ /* 0x000fe20000000f00 */
[----:B------:R-:W-:Y:S06]  /*1c30*/  BRA `(.L_x_21192) ;  /* 0x00000004007c7947 */ /* 0x000fec0003800000 */
.L_x_21206:
        /* <DEDUP_REMOVED lines=21> */
.L_x_21210:
[----:B------:R-:W-:Y:S05]  /*1d90*/  BSYNC.RECONVERGENT B1 ;  /* 0x0000000000017941 */ /* 0x000fea0003800200 */
.L_x_21209:
[----:B------:R-:W-:Y:S01]  /*1da0*/  IMAD.SHL.U32 R0, R0, 0x100000, RZ ;  /* 0x0010000000007824 */ /* 0x000fe200078e00ff */
[----:B------:R-:W-:-:S04]  /*1db0*/  LEA R2, R2, 0x3b800000, 0x17 ;  /* 0x3b80000002027811 */ /* 0x000fc800078eb8ff */
[----:B------:R-:W-:-:S07]  /*1dc0*/  LOP3.LUT R2, R2, R0, R7, 0xfe, !PT ;  /* 0x0000000002027212 */ /* 0x000fce00078efe07 */
.L_x_21208:
[----:B------:R-:W-:Y:S05]  /*1dd0*/  BSYNC.RECONVERGENT B0 ;  /* 0x0000000000007941 */ /* 0x000fea0003800200 */
.L_x_21207:
[----:B------:R-:W1:Y:S01]  /*1de0*/  F2I.S64.TRUNC R2, R2 ;  /* 0x0000000200027311 */ /* 0x000e62000020d900 */
[----:B------:R-:W-:Y:S05]  /*1df0*/  BRA `(.L_x_21192) ;  /* 0x00000004000c7947 */ /* 0x000fea0003800000 */
.L_x_21205:
        /* <DEDUP_REMOVED lines=21> */
.L_x_21214:
[----:B------:R-:W-:Y:S05]  /*1f50*/  BSYNC.RECONVERGENT B1 ;  /* 0x0000000000017941 */ /* 0x000fea0003800200 */
.L_x_21213:
[----:B------:R-:W-:Y:S01]  /*1f60*/  IMAD.SHL.U32 R0, R0, 0x200000, RZ ;  /* 0x0020000000007824 */ /* 0x000fe200078e00ff */
[----:B------:R-:W-:-:S04]  /*1f70*/  LEA R2, R2, 0x37800000, 0x17 ;  /* 0x3780000002027811 */ /* 0x000fc800078eb8ff */
[----:B------:R-:W-:-:S07]  /*1f80*/  LOP3.LUT R2, R2, R0, R7, 0xfe, !PT ;  /* 0x0000000002027212 */ /* 0x000fce00078efe07 */
.L_x_21212:
[----:B------:R-:W-:Y:S05]  /*1f90*/  BSYNC.RECONVERGENT B0 ;  /* 0x0000000000007941 */ /* 0x000fea0003800200 */
.L_x_21211:
[----:B------:R-:W2:Y:S01]  /*1fa0*/  F2I.S64.TRUNC R2, R2 ;  /* 0x0000000200027311 */ /* 0x000ea2000020d900 */
[----:B------:R-:W-:Y:S05]  /*1fb0*/  BRA `(.L_x_21192) ;  /* 0x00000000009c7947 */ /* 0x000fea0003800000 */
.L_x_21204:
[----:B------:R-:W-:-:S09]  /*1fc0*/  UISETP.NE.AND UP0, UPT, UR4, 0x1c, UPT ;  /* 0x0000001c0400788c */ /* 0x000fd2000bf05270 */
[----:B------:R-:W-:Y:S05]  /*1fd0*/  BRA.U !UP0, `(.L_x_21215) ;  /* 0x00000001088c7547 */ /* 0x000fea000b800000 */
[----:B------:R-:W-:-:S09]  /*1fe0*/  UISETP.NE.AND UP0, UPT, UR4, 0x1d, UPT ;  /* 0x0000001d0400788c */ /* 0x000fd2000bf05270 */
[----:B------:R-:W-:Y:S05]  /*1ff0*/  BRA.U !UP0, `(.L_x_21216) ;  /* 0x00000001087c7547 */ /* 0x000fea000b800000 */
[----:B------:R-:W-:-:S09]  /*2000*/  UISETP.NE.AND UP0, UPT, UR4, 0x2c, UPT ;  /* 0x0000002c0400788c */ /* 0x000fd2000bf05270 */
[----:B------:R-:W-:Y:S05]  /*2010*/  BRA.U !UP0, `(.L_x_21217) ;  /* 0x0000000108487547 */ /* 0x000fea000b800000 */
.L_x_21191:
        /* <DEDUP_REMOVED lines=16> */
.L_x_21218:
[----:B------:R-:W-:Y:S01]  /*2120*/  CS2R R2, SRZ ;  /* 0x0000000000027805 */ /* 0x000fe2000001ff00 */
[----:B------:R-:W-:Y:S06]  /*2130*/  BRA `(.L_x_21192) ;  /* 0x00000000003c7947 */ /* 0x000fec0003800000 */
.L_x_21217:
        /* <DEDUP_REMOVED lines=8> */
.L_x_21220:
[----:B------:R-:W-:Y:S05]  /*21c0*/  BSYNC.RECONVERGENT B0 ;  /* 0x0000000000007941 */ /* 0x000fea0003800200 */
.L_x_21219:
[----:B------:R-:W4:Y:S01]  /*21d0*/  F2I.S64.TRUNC R2, R2 ;  /* 0x0000000200027311 */ /* 0x000f22000020d900 */
[----:B------:R-:W-:Y:S05]  /*21e0*/  BRA `(.L_x_21192) ;  /* 0x0000000000107947 */ /* 0x000fea0003800000 */
.L_x_21216:
[----:B------:R0:W5:Y:S01]  /*21f0*/  LDG.E.64 R2, desc[UR36][R4.64] ;  /* 0x0000002404027981 */ /* 0x000162000c1e1b00 */
[----:B------:R-:W-:Y:S05]  /*2200*/  BRA `(.L_x_21192) ;  /* 0x0000000000087947 */ /* 0x000fea0003800000 */
.L_x_21215:
[----:B------:R3:W5:Y:S01]  /*2210*/  LDG.E R2, desc[UR36][R4.64] ;  /* 0x0000002404027981 */ /* 0x000762000c1e1900 */
[----:B------:R-:W-:-:S07]  /*2220*/  IMAD.MOV.U32 R3, RZ, RZ, RZ ;  /* 0x000000ffff037224 */ /* 0x000fce00078e00ff */
.L_x_21192:
[----:B------:R-:W3:Y:S01]  /*2230*/  LDCU.64 UR6, c[0x0][0x580] ;  /* 0x0000b000ff0677ac */ /* 0x000ee20008000a00 */
[----:B012-45:R-:W-:Y:S01]  /*2240*/  ISETP.NE.U32.AND P0, PT, R2, RZ, PT ;  /* 0x000000ff0200720c */ /* 0x037fe20003f05070 */
[----:B------:R-:W-:Y:S01]  /*2250*/  BSSY.RECONVERGENT B6, `(.L_x_21221) ;  /* 0x00000d6000067945 */ /* 0x000fe20003800200 */
[----:B------:R-:W-:Y:S02]  /*2260*/  UPRMT UR4, UR42, 0x9910, URZ ;  /* 0x000099102a047896 */ /* 0x000fe400080000ff */
[----:B------:R-:W-:Y:S02]  /*2270*/  ISETP.NE.AND.EX P0, PT, R3, RZ, PT, P0 ;  /* 0x000000ff0300720c */ /* 0x000fe40003f05300 */
[----:B------:R-:W-:Y:S02]  /*2280*/  UISETP.GT.AND UP0, UPT, UR4, 0x9, UPT ;  /* 0x000000090400788c */ /* 0x000fe4000bf04270 */
[----:B---3--:R-:W-:Y:S02]  /*2290*/  SEL R4, RZ, 0x1, P0 ;  /* 0x00000001ff047807 */ /* 0x008fe40000000000 */
[----:B------:R-:W-:-:S04]  /*22a0*/  IADD3 R2, P1, PT, R16, UR6, RZ ;  /* 0x0000000610027c10 */ /* 0x000fc8000ff3e0ff */
[----:B------:R-:W-:Y:S01]  /*22b0*/  IADD3.X R3, PT, PT, RZ, UR7, RZ, P1, !PT ;  /* 0x00000007ff037c10 */ /* 0x000fe20008ffe4ff */
[----:B------:R-:W-:Y:S08]  /*22c0*/  BRA.U UP0, `(.L_x_21222) ;  /* 0x0000000100e47547 */ /* 0x000ff0000b800000 */
        /* <DEDUP_REMOVED lines=10> */
.L_x_21225:
[----:B------:R3:W-:Y:S01]  /*2370*/  STG.E.U8 desc[UR36][R2.64], R4 ;  /* 0x0000000402007986 */ /* 0x0007e2000c101124 */
[----:B------:R-:W-:Y:S05]  /*2380*/  BRA `(.L_x_21227) ;  /* 0x0000000c00087947 */ /* 0x000fea0003800000 */
.L_x_21224:
        /* <DEDUP_REMOVED lines=9> */
.L_x_21229:
[----:B------:R1:W-:Y:S01]  /*2420*/  STG.E desc[UR36][R2.64], R4 ;  /* 0x0000000402007986 */ /* 0x0003e2000c101924 */
[----:B------:R-:W-:Y:S05]  /*2430*/  BRA `(.L_x_21227) ;  /* 0x0000000800dc7947 */ /* 0x000fea0003800000 */
.L_x_21228:
[----:B------:R2:W-:Y:S01]  /*2440*/  STG.E.U16 desc[UR36][R2.64], R4 ;  /* 0x0000000402007986 */ /* 0x0005e2000c101524 */
[----:B------:R-:W-:Y:S05]  /*2450*/  BRA `(.L_x_21227) ;  /* 0x0000000800d47947 */ /* 0x000fea0003800000 */
.L_x_21223:
        /* <DEDUP_REMOVED lines=9> */
.L_x_21231:
[----:B------:R-:W-:-:S04]  /*24f0*/  FSEL R0, RZ, 1, P0 ;  /* 0x3f800000ff007808 */ /* 0x000fc80000000000 */
[----:B------:R-:W-:-:S05]  /*2500*/  F2FP.F16.F32.PACK_AB R0, RZ, R0 ;  /* 0x00000000ff00723e */ /* 0x000fca00000000ff */
[----:B------:R0:W-:Y:S01]  /*2510*/  STG.E.U16 desc[UR36][R2.64], R0 ;  /* 0x0000000002007986 */ /* 0x0001e2000c101524 */
[----:B------:R-:W-:Y:S05]  /*2520*/  BRA `(.L_x_21227) ;  /* 0x0000000800a07947 */ /* 0x000fea0003800000 */
.L_x_21230:
        /* <DEDUP_REMOVED lines=10> */
.L_x_21233:
[----:B------:R-:W-:-:S04]  /*25d0*/  FSEL R0, RZ, 1, P0 ;  /* 0x3f800000ff007808 */ /* 0x000fc80000000000 */
[----:B------:R-:W-:-:S04]  /*25e0*/  F2FP.F16.F32.PACK_AB R5, RZ, R0 ;  /* 0x00000000ff05723e */ /* 0x000fc800000000ff */
[----:B------:R-:W-:-:S05]  /*25f0*/  PRMT R5, R5, 0x5410, RZ ;  /* 0x0000541005057816 */ /* 0x000fca00000000ff */
[----:B------:R0:W-:Y:S01]  /*2600*/  STG.E desc[UR36][R2.64], R5 ;  /* 0x0000000502007986 */ /* 0x0001e2000c101924 */
[----:B------:R-:W-:Y:S05]  /*2610*/  BRA `(.L_x_21227) ;  /* 0x0000000800647947 */ /* 0x000fea0003800000 */
.L_x_21232:
[----:B------:R-:W-:Y:S01]  /*2620*/  HFMA2 R4, -RZ, RZ, 0, 0 ;  /* 0x00000000ff047431 */ /* 0x000fe200000001ff */
[----:B------:R-:W-:-:S05]  /*2630*/  FSEL R5, RZ, 1.875, P0 ;  /* 0x3ff00000ff057808 */ /* 0x000fca0000000000 */
[----:B------:R0:W-:Y:S01]  /*2640*/  STG.E.64 desc[UR36][R2.64], R4 ;  /* 0x0000000402007986 */ /* 0x0001e2000c101b24 */
[----:B------:R-:W-:Y:S05]  /*2650*/  BRA `(.L_x_21227) ;  /* 0x0000000800547947 */ /* 0x000fea0003800000 */
.L_x_21222:
        /* <DEDUP_REMOVED lines=10> */
.L_x_21236:
[----:B------:R-:W-:Y:S02]  /*2700*/  FSEL R5, RZ, 1.875, P0 ;  /* 0x3ff00000ff057808 */ /* 0x000fe40000000000 */
[----:B------:R-:W-:Y:S01]  /*2710*/  CS2R R6, SRZ ;  /* 0x0000000000067805 */ /* 0x000fe2000001ff00 */
[----:B------:R-:W-:-:S05]  /*2720*/  IMAD.MOV.U32 R4, RZ, RZ, RZ ;  /* 0x000000ffff047224 */ /* 0x000fca00078e00ff */
[----:B------:R0:W-:Y:S01]  /*2730*/  STG.E.128 desc[UR36][R2.64], R4 ;  /* 0x0000000402007986 */ /* 0x0001e2000c101d24 */
[----:B------:R-:W-:Y:S05]  /*2740*/  BRA `(.L_x_21227) ;  /* 0x0000000800187947 */ /* 0x000fea0003800000 */
.L_x_21235:
        /* <DEDUP_REMOVED lines=17> */
.L_x_21240:
[----:B------:R-:W-:Y:S05]  /*2860*/  BSYNC.RECONVERGENT B0 ;  /* 0x0000000000007941 */ /* 0x000fea0003800200 */
.L_x_21239:
[----:B------:R0:W-:Y:S01]  /*2870*/  STG.E.U8 desc[UR36][R2.64], R5 ;  /* 0x0000000502007986 */ /* 0x0001e2000c101124 */
[----:B------:R-:W-:Y:S05]  /*2880*/  BRA `(.L_x_21227) ;  /* 0x0000000400c87947 */ /* 0x000fea0003800000 */
.L_x_21238:
[----:B------:R-:W-:-:S04]  /*2890*/  FSEL R7, RZ, 1, P0 ;  /* 0x3f800000ff077808 */ /* 0x000fc80000000000 */
        /* <DEDUP_REMOVED lines=15> */
.L_x_21237:
[----:B------:R-:W-:-:S04]  /*2990*/  FSEL R0, RZ, 1, P0 ;  /* 0x3f800000ff007808 */ /* 0x000fc80000000000 */
[----:B------:R-:W-:-:S05]  /*29a0*/  F2FP.BF16.F32.PACK_AB R0, RZ, R0 ;  /* 0x00000000ff00723e */ /* 0x000fca00000010ff */
[----:B------:R0:W-:Y:S01]  /*29b0*/  STG.E.U16 desc[UR36][R2.64], R0 ;  /* 0x0000000002007986 */ /* 0x0001e2000c101524 */
[----:B------:R-:W-:Y:S05]  /*29c0*/  BRA `(.L_x_21227) ;  /* 0x0000000400787947 */ /* 0x000fea0003800000 */
.L_x_21234:
        /* <DEDUP_REMOVED lines=10> */
.L_x_21243:
        /* <DEDUP_REMOVED lines=12> */
.L_x_21246:
[----:B------:R-:W-:-:S04]  /*2b30*/  SHF.R.U32.HI R0, RZ, 0x14, R5 ;  /* 0x00000014ff007819 */ /* 0x000fc80000011605 */
[----:B------:R-:W-:-:S04]  /*2b40*/  LOP3.LUT R0, R0, 0x1, RZ, 0xc0, !PT ;  /* 0x0000000100007812 */ /* 0x000fc800078ec0ff */
[----:B------:R-:W-:-:S04]  /*2b50*/  IADD3 R0, PT, PT, R5, 0x487ffff, R0 ;  /* 0x0487ffff05007810 */ /* 0x000fc80007ffe000 */
[----:B------:R-:W-:-:S04]  /*2b60*/  SHF.R.U32.HI R0, RZ, 0x14, R0 ;  /* 0x00000014ff007819 */ /* 0x000fc80000011600 */
[----:B------:R-:W-:-:S07]  /*2b70*/  LOP3.LUT R4, R0, 0xff, RZ, 0xc0, !PT ;  /* 0x000000ff00047812 */ /* 0x000fce00078ec0ff */
.L_x_21247:
[----:B------:R-:W-:-:S07]  /*2b80*/  PRMT R0, R4, 0x7610, R0 ;  /* 0x0000761004007816 */ /* 0x000fce0000000000 */
.L_x_21245:
[----:B------:R-:W-:Y:S05]  /*2b90*/  BSYNC.RECONVERGENT B0 ;  /* 0x0000000000007941 */ /* 0x000fea0003800200 */
.L_x_21244:
[----:B------:R0:W-:Y:S01]  /*2ba0*/  STG.E.U8 desc[UR36][R2.64], R0 ;  /* 0x0000000002007986 */ /* 0x0001e2000c101124 */
[----:B------:R-:W-:Y:S05]  /*2bb0*/  BRA `(.L_x_21227) ;  /* 0x0000000000fc7947 */ /* 0x000fea0003800000 */
.L_x_21242:
        /* <DEDUP_REMOVED lines=12> */
.L_x_21250:
[----:B------:R-:W-:-:S04]  /*2c80*/  SHF.R.U32.HI R0, RZ, 0x15, R5 ;  /* 0x00000015ff007819 */ /* 0x000fc80000011605 */
[----:B------:R-:W-:-:S04]  /*2c90*/  LOP3.LUT R0, R0, 0x1, RZ, 0xc0, !PT ;  /* 0x0000000100007812 */ /* 0x000fc800078ec0ff */
[----:B------:R-:W-:-:S04]  /*2ca0*/  IADD3 R0, PT, PT, R5, 0x88fffff, R0 ;  /* 0x088fffff05007810 */ /* 0x000fc80007ffe000 */
[----:B------:R-:W-:-:S04]  /*2cb0*/  SHF.R.U32.HI R0, RZ, 0x15, R0 ;  /* 0x00000015ff007819 */ /* 0x000fc80000011600 */
[----:B------:R-:W-:-:S07]  /*2cc0*/  LOP3.LUT R4, R0, 0xff, RZ, 0xc0, !PT ;  /* 0x000000ff00047812 */ /* 0x000fce00078ec0ff */
.L_x_21251:
[----:B------:R-:W-:-:S07]  /*2cd0*/  PRMT R0, R4, 0x7610, R0 ;  /* 0x0000761004007816 */ /* 0x000fce0000000000 */
.L_x_21249:
[----:B------:R-:W-:Y:S05]  /*2ce0*/  BSYNC.RECONVERGENT B0 ;  /* 0x0000000000007941 */ /* 0x000fea0003800200 */
.L_x_21248:
[----:B------:R0:W-:Y:S01]  /*2cf0*/  STG.E.U8 desc[UR36][R2.64], R0 ;  /* 0x0000000002007986 */ /* 0x0001e2000c101124 */
[----:B------:R-:W-:Y:S05]  /*2d00*/  BRA `(.L_x_21227) ;  /* 0x0000000000a87947 */ /* 0x000fea0003800000 */
.L_x_21241:
[----:B------:R-:W-:-:S09]  /*2d10*/  UISETP.NE.AND UP0, UPT, UR4, 0x1c, UPT ;  /* 0x0000001c0400788c */ /* 0x000fd2000bf05270 */
[----:B------:R-:W-:Y:S05]  /*2d20*/  BRA.U !UP0, `(.L_x_21252) ;  /* 0x00000001089c7547 */ /* 0x000fea000b800000 */
[----:B------:R-:W-:-:S09]  /*2d30*/  UISETP.NE.AND UP0, UPT, UR4, 0x1d, UPT ;  /* 0x0000001d0400788c */ /* 0x000fd2000bf05270 */
[----:B------:R-:W-:Y:S05]  /*2d40*/  BRA.U !UP0, `(.L_x_21253) ;  /* 0x0000000108887547 */ /* 0x000fea000b800000 */
[----:B------:R-:W-:-:S09]  /*2d50*/  UISETP.NE.AND UP0, UPT, UR4, 0x2c, UPT ;  /* 0x0000002c0400788c */ /* 0x000fd2000bf05270 */
[----:B------:R-:W-:Y:S05]  /*2d60*/  BRA.U !UP0, `(.L_x_21254) ;  /* 0x0000000108447547 */ /* 0x000fea000b800000 */
.L_x_21226:
        /* <DEDUP_REMOVED lines=16> */
.L_x_21255:
[----:B------:R-:W-:Y:S05]  /*2e70*/  BRA `(.L_x_21227) ;  /* 0x00000000004c7947 */ /* 0x000fea0003800000 */
.L_x_21254:
        /* <DEDUP_REMOVED lines=15> */
.L_x_21253:
[----:B------:R-:W-:-:S05]  /*2f70*/  IMAD.MOV.U32 R5, RZ, RZ, RZ ;  /* 0x000000ffff057224 */ /* 0x000fca00078e00ff */
[----:B------:R0:W-:Y:S01]  /*2f80*/  STG.E.64 desc[UR36][R2.64], R4 ;  /* 0x0000000402007986 */ /* 0x0001e2000c101b24 */
[----:B------:R-:W-:Y:S05]  /*2f90*/  BRA `(.L_x_21227) ;  /* 0x0000000000047947 */ /* 0x000fea0003800000 */
.L_x_21252:
[----:B------:R0:W-:Y:S02]  /*2fa0*/  STG.E desc[UR36][R2.64], R4 ;  /* 0x0000000402007986 */ /* 0x0001e4000c101924 */
.L_x_21227:
[----:B------:R-:W-:Y:S05]  /*2fb0*/  BSYNC.RECONVERGENT B6 ;  /* 0x0000000000067941 */ /* 0x000fea0003800200 */
.L_x_21221:
[----:B------:R-:W-:-:S07]  /*2fc0*/  VIADD R17, R17, 0x80 ;  /* 0x0000008011117836 */ /* 0x000fce0000000000 */
.L_x_21185:
[----:B------:R-:W-:Y:S05]  /*2fd0*/  BSYNC.RECONVERGENT B7 ;  /* 0x0000000000077941 */ /* 0x000fea0003800200 */
.L_x_21184:
        /* <DEDUP_REMOVED lines=307> */
.L_x_21258:
        /* <DEDUP_REMOVED lines=17> */
.L_x_21262:
[----:B------:R0:W5:Y:S01]  /*4420*/  LDG.E.U8 R2, desc[UR36][R4.64] ;  /* 0x0000002404027981 */ /* 0x000162000c1e1100 */
[----:B------:R-:W-:Y:S01]  /*4430*/  IMAD.MOV.U32 R3, RZ, RZ, RZ ;  /* 0x000000ffff037224 */ /* 0x000fe200078e00ff */
[----:B------:R-:W-:Y:S06]  /*4440*/  BRA `(.L_x_21264) ;  /* 0x0000000c00407947 */ /* 0x000fec0003800000 */
.L_x_21261:
        /* <DEDUP_REMOVED lines=8> */
.L_x_21266:
[----:B------:R-:W2:Y:S02]  /*44d0*/  LDG.E R2, desc[UR36][R4.64] ;  /* 0x0000002404027981 */ /* 0x000ea4000c1e1900 */
[----:B--2---:R-:W-:Y:S01]  /*44e0*/  SHF.R.S32.HI R3, RZ, 0x1f, R2 ;  /* 0x0000001fff037819 */ /* 0x004fe20000011402 */
[----:B------:R-:W-:Y:S06]  /*44f0*/  BRA `(.L_x_21264) ;  /* 0x0000000c00147947 */ /* 0x000fec0003800000 */
.L_x_21265:
[----:B------:R-:W2:Y:S02]  /*4500*/  LDG.E.S16 R2, desc[UR36][R4.64] ;  /* 0x0000002404027981 */ /* 0x000ea4000c1e1700 */
[----:B--2---:R-:W-:Y:S01]  /*4510*/  SHF.R.S32.HI R3, RZ, 0x1f, R2 ;  /* 0x0000001fff037819 */ /* 0x004fe20000011402 */
[----:B------:R-:W-:Y:S06]  /*4520*/  BRA `(.L_x_21264) ;  /* 0x0000000c00087947 */ /* 0x000fec0003800000 */
.L_x_21260:
        /* <DEDUP_REMOVED lines=9> */
.L_x_21268:
[----:B------:R-:W2:Y:S02]  /*45c0*/  LDG.E.U16 R4, desc[UR36][R4.64] ;  /* 0x0000002404047981 */ /* 0x000ea4000c1e1500 */
[----:B--2---:R-:W-:-:S06]  /*45d0*/  HADD2.F32 R2, -RZ, R4.H0_H0 ;  /* 0x20000004ff027230 */ /* 0x004fcc0000004100 */
[----:B------:R-:W0:Y:S01]  /*45e0*/  F2I.S64.TRUNC R2, R2 ;  /* 0x0000000200027311 */ /* 0x000e22000020d900 */
[----:B------:R-:W-:Y:S05]  /*45f0*/  BRA `(.L_x_21264) ;  /* 0x0000000800d47947 */ /* 0x000fea0003800000 */
.L_x_21267:
        /* <DEDUP_REMOVED lines=9> */
.L_x_21270:
[----:B------:R-:W2:Y:S02]  /*4690*/  LDG.E.U16 R4, desc[UR36][R4.64] ;  /* 0x0000002404047981 */ /* 0x000ea4000c1e1500 */
[----:B--2---:R-:W-:-:S06]  /*46a0*/  HADD2.F32 R2, -RZ, R4.H0_H0 ;  /* 0x20000004ff027230 */ /* 0x004fcc0000004100 */
[----:B------:R-:W0:Y:S01]  /*46b0*/  F2I.S64.TRUNC R2, R2 ;  /* 0x0000000200027311 */ /* 0x000e22000020d900 */
[----:B------:R-:W-:Y:S05]  /*46c0*/  BRA `(.L_x_21264) ;  /* 0x0000000800a07947 */ /* 0x000fea0003800000 */
.L_x_21269:
[----:B------:R-:W2:Y:S02]  /*46d0*/  LDG.E.64 R2, desc[UR36][R4.64] ;  /* 0x0000002404027981 */ /* 0x000ea4000c1e1b00 */
[----:B--2---:R-:W0:Y:S01]  /*46e0*/  F2I.S64.F64.TRUNC R2, R2 ;  /* 0x0000000200027311 */ /* 0x004e22000030d900 */
[----:B------:R-:W-:Y:S05]  /*46f0*/  BRA `(.L_x_21264) ;  /* 0x0000000800947947 */ /* 0x000fea0003800000 */
.L_x_21259:
        /* <DEDUP_REMOVED lines=11> */
[----:B------:R-:W-:Y:S01]  /*47b0*/  SEL R2, RZ, 0x1, !P0 ;  /* 0x00000001ff027807 */ /* 0x000fe20004000000 */
[----:B------:R-:W-:Y:S08]  /*47c0*/  BRA `(.L_x_21264) ;  /* 0x0000000800607947 */ /* 0x000ff00003800000 */
.L_x_21273:
[----:B------:R-:W2:Y:S02]  /*47d0*/  LDG.E.64 R2, desc[UR36][R4.64] ;  /* 0x0000002404027981 */ /* 0x000ea4000c1e1b00 */
[----:B--2---:R-:W0:Y:S01]  /*47e0*/  F2I.S64.F64.TRUNC R2, R2 ;  /* 0x0000000200027311 */ /* 0x004e22000030d900 */
[----:B------:R-:W-:Y:S05]  /*47f0*/  BRA `(.L_x_21264) ;  /* 0x0000000800547947 */ /* 0x000fea0003800000 */
.L_x_21272:
        /* <DEDUP_REMOVED lines=26> */
.L_x_21275:
        /* <DEDUP_REMOVED lines=13> */
.L_x_21274:
[----:B------:R-:W2:Y:S02]  /*4a70*/  LDG.E.U16 R2, desc[UR36][R4.64] ;  /* 0x0000002404027981 */ /* 0x000ea4000c1e1500 */
[----:B--2---:R-:W-:-:S06]  /*4a80*/  IMAD.U32 R2, R2, 0x10000, RZ ;  /* 0x0001000002027824 */ /* 0x004fcc00078e00ff */
[----:B------:R-:W0:Y:S01]  /*4a90*/  F2I.S64.TRUNC R2, R2 ;  /* 0x0000000200027311 */ /* 0x000e22000020d900 */
[----:B------:R-:W-:Y:S05]  /*4aa0*/  BRA `(.L_x_21264) ;  /* 0x0000000400a87947 */ /* 0x000fea0003800000 */
.L_x_21271:
        /* <DEDUP_REMOVED lines=11> */
.L_x_21278:
        /* <DEDUP_REMOVED lines=21> */
.L_x_21282:
[----:B------:R-:W-:Y:S05]  /*4cb0*/  BSYNC.RECONVERGENT B1 ;  /* 0x0000000000017941 */ /* 0x000fea0003800200 */
.L_x_21281:
[----:B------:R-:W-:Y:S01]  /*4cc0*/  IMAD.SHL.U32 R0, R0, 0x100000, RZ ;  /* 0x0010000000007824 */ /* 0x000fe200078e00ff */
[----:B------:R-:W-:-:S04]  /*4cd0*/  LEA R2, R2, 0x3b800000, 0x17 ;  /* 0x3b80000002027811 */ /* 0x000fc800078eb8ff */
[----:B------:R-:W-:-:S07]  /*4ce0*/  LOP3.LUT R2, R2, R0, R7, 0xfe, !PT ;  /* 0x0000000002027212 */ /* 0x000fce00078efe07 */
.L_x_21280:
[----:B------:R-:W-:Y:S05]  /*4cf0*/  BSYNC.RECONVERGENT B0 ;  /* 0x0000000000007941 */ /* 0x000fea0003800200 */
.L_x_21279:
[----:B------:R-:W1:Y:S01]  /*4d00*/  F2I.S64.TRUNC R2, R2 ;  /* 0x0000000200027311 */ /* 0x000e62000020d900 */
[----:B------:R-:W-:Y:S05]  /*4d10*/  BRA `(.L_x_21264) ;  /* 0x00000004000c7947 */ /* 0x000fea0003800000 */
.L_x_21277:
        /* <DEDUP_REMOVED lines=21> */
.L_x_21286:
[----:B------:R-:W-:Y:S05]  /*4e70*/  BSYNC.RECONVERGENT B1 ;  /* 0x0000000000017941 */ /* 0x000fea0003800200 */
.L_x_21285:
[----:B------:R-:W-:Y:S02]  /*4e80*/  SHF.L.U32 R0, R0, 0x15, RZ ;  /* 0x0000001500007819 */ /* 0x000fe400000006ff */
[----:B------:R-:W-:-:S04]  /*4e90*/  LEA R2, R2, 0x37800000, 0x17 ;  /* 0x3780000002027811 */ /* 0x000fc800078eb8ff */
[----:B------:R-:W-:-:S07]  /*4ea0*/  LOP3.LUT R2, R2, R0, R7, 0xfe, !PT ;  /* 0x0000000002027212 */ /* 0x000fce00078efe07 */
.L_x_21284:
[----:B------:R-:W-:Y:S05]  /*4eb0*/  BSYNC.RECONVERGENT B0 ;  /* 0x0000000000007941 */ /* 0x000fea0003800200 */
.L_x_21283:
[----:B------:R-:W0:Y:S01]  /*4ec0*/  F2I.S64.TRUNC R2, R2 ;  /* 0x0000000200027311 */ /* 0x000e22000020d900 */
[----:B------:R-:W-:Y:S05]  /*4ed0*/  BRA `(.L_x_21264) ;  /* 0x00000000009c7947 */ /* 0x000fea0003800000 */
.L_x_21276:
        /* <DEDUP_REMOVED lines=14> */
.L_x_21290:
[----:B------:R-:W-:Y:S05]  /*4fc0*/  BSYNC.RECONVERGENT B0 ;  /* 0x0000000000007941 */ /* 0x000fea0003800200 */
.L_x_21289:
[----:B------:R-:W3:Y:S01]  /*4fd0*/  F2I.S64.TRUNC R2, R2 ;  /* 0x0000000200027311 */ /* 0x000ee2000020d900 */
[----:B------:R-:W-:Y:S05]  /*4fe0*/  BRA `(.L_x_21264) ;  /* 0x0000000000587947 */ /* 0x000fea0003800000 */
.L_x_21263:
        /* <DEDUP_REMOVED lines=16> */
.L_x_21291:
[----:B------:R-:W-:Y:S01]  /*50f0*/  CS2R R2, SRZ ;  /* 0x0000000000027805 */ /* 0x000fe2000001ff00 */
[----:B------:R-:W-:Y:S06]  /*5100*/  BRA `(.L_x_21264) ;  /* 0x0000000000107947 */ /* 0x000fec0003800000 */
.L_x_21288:
[----:B------:R4:W5:Y:S01]  /*5110*/  LDG.E.64 R2, desc[UR36][R4.64] ;  /* 0x0000002404027981 */ /* 0x000962000c1e1b00 */
[----:B------:R-:W-:Y:S05]  /*5120*/  BRA `(.L_x_21264) ;  /* 0x0000000000087947 */ /* 0x000fea0003800000 */
.L_x_21287:
[----:B------:R0:W5:Y:S01]  /*5130*/  LDG.E R2, desc[UR36][R4.64] ;  /* 0x0000002404027981 */ /* 0x000162000c1e1900 */
[----:B------:R-:W-:-:S07]  /*5140*/  IMAD.MOV.U32 R3, RZ, RZ, RZ ;  /* 0x000000ffff037224 */ /* 0x000fce00078e00ff */
.L_x_21264:
[----:B------:R-:W2:Y:S01]  /*5150*/  LDCU.64 UR6, c[0x0][0x580] ;  /* 0x0000b000ff0677ac */ /* 0x000ea20008000a00 */
[----:B01-3-5:R-:W-:Y:S01]  /*5160*/  ISETP.NE.U32.AND P0, PT, R2, RZ, PT ;  /* 0x000000ff0200720c */ /* 0x02bfe20003f05070 */
[----:B------:R-:W-:Y:S01]  /*5170*/  BSSY.RECONVERGENT B6, `(.L_x_21292) ;  /* 0x00000d5000067945 */ /* 0x000fe20003800200 */
[----:B------:R-:W-:Y:S02]  /*5180*/  UPRMT UR4, UR42, 0x9910, URZ ;  /* 0x000099102a047896 */ /* 0x000fe400080000ff */
[----:B------:R-:W-:Y:S02]  /*5190*/  ISETP.NE.AND.EX P0, PT, R3, RZ, PT, P0 ;  /* 0x000000ff0300720c */ /* 0x000fe40003f05300 */
[----:B------:R-:W-:Y:S02]  /*51a0*/  UISETP.GT.AND UP0, UPT, UR4, 0x9, UPT ;  /* 0x000000090400788c */ /* 0x000fe4000bf04270 */
[----:B--2-4-:R-:W-:Y:S02]  /*51b0*/  SEL R4, RZ, 0x1, P0 ;  /* 0x00000001ff047807 */ /* 0x014fe40000000000 */
        /* <DEDUP_REMOVED lines=13> */
.L_x_21296:
[----:B------:R0:W-:Y:S01]  /*5290*/  STG.E.U8 desc[UR36][R2.64], R4 ;  /* 0x0000000402007986 */ /* 0x0001e2000c101124 */
[----:B------:R-:W-:Y:S05]  /*52a0*/  BRA `(.L_x_21298) ;  /* 0x0000000c00047947 */ /* 0x000fea0003800000 */
.L_x_21295:
        /* <DEDUP_REMOVED lines=9> */
.L_x_21300:
[----:B------:R0:W-:Y:S01]  /*5340*/  STG.E desc[UR36][R2.64], R4 ;  /* 0x0000000402007986 */ /* 0x0001e2000c101924 */
[----:B------:R-:W-:Y:S05]  /*5350*/  BRA `(.L_x_21298) ;  /* 0x0000000800d87947 */ /* 0x000fea0003800000 */
.L_x_21299:
[----:B------:R0:W-:Y:S01]  /*5360*/  STG.E.U16 desc[UR36][R2.64], R4 ;  /* 0x0000000402007986 */ /* 0x0001e2000c101524 */
[----:B------:R-:W-:Y:S05]  /*5370*/  BRA `(.L_x_21298) ;  /* 0x0000000800d07947 */ /* 0x000fea0003800000 */
.L_x_21294:
        /* <DEDUP_REMOVED lines=9> */
.L_x_21302:
[----:B------:R-:W-:-:S04]  /*5410*/  FSEL R0, RZ, 1, P0 ;  /* 0x3f800000ff007808 */ /* 0x000fc80000000000 */
[----:B------:R-:W-:-:S05]  /*5420*/  F2FP.F16.F32.PACK_AB R0, RZ, R0 ;  /* 0x00000000ff00723e */ /* 0x000fca00000000ff */
[----:B------:R0:W-:Y:S01]  /*5430*/  STG.E.U16 desc[UR36][R2.64], R0 ;  /* 0x0000000002007986 */ /* 0x0001e2000c101524 */
[----:B------:R-:W-:Y:S05]  /*5440*/  BRA `(.L_x_21298) ;  /* 0x00000008009c7947 */ /* 0x000fea0003800000 */
.L_x_21301:
        /* <DEDUP_REMOVED lines=10> */
.L_x_21304:
[----:B------:R-:W-:-:S04]  /*54f0*/  FSEL R0, RZ, 1, P0 ;  /* 0x3f800000ff007808 */ /* 0x000fc80000000000 */
[----:B------:R-:W-:-:S04]  /*5500*/  F2FP.F16.F32.PACK_AB R5, RZ, R0 ;  /* 0x00000000ff05723e */ /* 0x000fc800000000ff */
[----:B------:R-:W-:-:S05]  /*5510*/  PRMT R5, R5, 0x5410, RZ ;  /* 0x0000541005057816 */ /* 0x000fca00000000ff */
[----:B------:R0:W-:Y:S01]  /*5520*/  STG.E desc[UR36][R2.64], R5 ;  /* 0x0000000502007986 */ /* 0x0001e2000c101924 */
[----:B------:R-:W-:Y:S05]  /*5530*/  BRA `(.L_x_21298) ;  /* 0x0000000800607947 */ /* 0x000fea0003800000 */
.L_x_21303:
[----:B------:R-:W-:Y:S01]  /*5540*/  FSEL R5, RZ, 1.875, P0 ;  /* 0x3ff00000ff057808 */ /* 0x000fe20000000000 */
[----:B------:R-:W-:-:S05]  /*5550*/  IMAD.MOV.U32 R4, RZ, RZ, RZ ;  /* 0x000000ffff047224 */ /* 0x000fca00078e00ff */
[----:B------:R0:W-:Y:S01]  /*5560*/  STG.E.64 desc[UR36][R2.64], R4 ;  /* 0x0000000402007986 */ /* 0x0001e2000c101b24 */
[----:B------:R-:W-:Y:S05]  /*5570*/  BRA `(.L_x_21298) ;  /* 0x0000000800507947 */ /* 0x000fea0003800000 */
.L_x_21293:
        /* <DEDUP_REMOVED lines=12> */
.L_x_21308:
        /* <DEDUP_REMOVED lines=17> */
.L_x_21310:
[----:B------:R-:W-:Y:S05]  /*5750*/  BSYNC.RECONVERGENT B0 ;  /* 0x0000000000007941 */ /* 0x000fea0003800200 */
.L_x_21309:
[----:B------:R0:W-:Y:S01]  /*5760*/  STG.E.U8 desc[UR36][R2.64], R0 ;  /* 0x0000000002007986 */ /* 0x0001e2000c101124 */
[----:B------:R-:W-:Y:S05]  /*5770*/  BRA `(.L_x_21298) ;  /* 0x0000000400d07947 */ /* 0x000fea0003800000 */
.L_x_21307:
        /* <DEDUP_REMOVED lines=17> */
.L_x_21312:
[----:B------:R-:W-:Y:S05]  /*5890*/  BSYNC.RECONVERGENT B0 ;  /* 0x0000000000007941 */ /* 0x000fea0003800200 */
.L_x_21311:
[----:B------:R0:W-:Y:S01]  /*58a0*/  STG.E.U8 desc[UR36][R2.64], R0 ;  /* 0x0000000002007986 */ /* 0x0001e2000c101124 */
[----:B------:R-:W-:Y:S05]  /*58b0*/  BRA `(.L_x_21298) ;  /* 0x0000000400807947 */ /* 0x000fea0003800000 */
.L_x_21306:
        /* <DEDUP_REMOVED lines=21> */
.L_x_21314:
[----:B------:R-:W-:-:S05]  /*5a10*/  IMAD.MOV.U32 R5, RZ, RZ, RZ ;  /* 0x000000ffff057224 */ /* 0x000fca00078e00ff */
[----:B------:R0:W-:Y:S01]  /*5a20*/  STG.E.64 desc[UR36][R2.64], R4 ;  /* 0x0000000402007986 */ /* 0x0001e2000c101b24 */
[----:B------:R-:W-:Y:S05]  /*5a30*/  BRA `(.L_x_21298) ;  /* 0x0000000400207947 */ /* 0x000fea0003800000 */
.L_x_21313:
[----:B------:R0:W-:Y:S01]  /*5a40*/  STG.E desc[UR36][R2.64], R4 ;  /* 0x0000000402007986 */ /* 0x0001e2000c101924 */
[----:B------:R-:W-:Y:S05]  /*5a50*/  BRA `(.L_x_21298) ;  /* 0x0000000400187947 */ /* 0x000fea0003800000 */
.L_x_21305:
        /* <DEDUP_REMOVED lines=8> */
.L_x_21316:
[----:B------:R-:W-:Y:S01]  /*5ae0*/  HFMA2 R4, -RZ, RZ, 0, 0 ;  /* 0x00000000ff047431 */ /* 0x000fe200000001ff */
[----:B------:R-:W-:Y:S02]  /*5af0*/  FSEL R5, RZ, 1.875, P0 ;  /* 0x3ff00000ff057808 */ /* 0x000fe40000000000 */
[----:B------:R-:W-:-:S05]  /*5b00*/  CS2R R6, SRZ ;  /* 0x0000000000067805 */ /* 0x000fca000001ff00 */
[----:B------:R4:W-:Y:S01]  /*5b10*/  STG.E.128 desc[UR36][R2.64], R4 ;  /* 0x0000000402007986 */ /* 0x0009e2000c101d24 */
[----:B------:R-:W-:Y:S05]  /*5b20*/  BRA `(.L_x_21298) ;  /* 0x0000000000e47947 */ /* 0x000fea0003800000 */
.L_x_21315:
[----:B------:R-:W-:-:S09]  /*5b30*/  UISETP.NE.AND UP0, UPT, UR4, 0xf, UPT ;  /* 0x0000000f0400788c */ /* 0x000fd2000bf05270 */
[----:B------:R-:W-:Y:S05]  /*5b40*/  BRA.U !UP0, `(.L_x_21317) ;  /* 0x0000000108d07547 */ /* 0x000fea000b800000 */
[----:B------:R-:W-:-:S09]  /*5b50*/  UISETP.NE.AND UP0, UPT, UR4, 0x17, UPT ;  /* 0x000000170400788c */ /* 0x000fd2000bf05270 */
[----:B------:R-:W-:Y:S05]  /*5b60*/  BRA.U !UP0, `(.L_x_21318) ;  /* 0x0000000108847547 */ /* 0x000fea000b800000 */
[----:B------:R-:W-:-:S09]  /*5b70*/  UISETP.NE.AND UP0, UPT, UR4, 0x18, UPT ;  /* 0x000000180400788c */ /* 0x000fd2000bf05270 */
[----:B------:R-:W-:Y:S05]  /*5b80*/  BRA.U !UP0, `(.L_x_21319) ;  /* 0x0000000108447547 */ /* 0x000fea000b800000 */
.L_x_21297:
        /* <DEDUP_REMOVED lines=16> */
.L_x_21320:
[----:B------:R-:W-:Y:S05]  /*5c90*/  BRA `(.L_x_21298) ;  /* 0x0000000000887947 */ /* 0x000fea0003800000 */
.L_x_21319:
        /* <DEDUP_REMOVED lines=11> */
.L_x_21322:
[----:B------:R-:W-:Y:S05]  /*5d50*/  BSYNC.RECONVERGENT B0 ;  /* 0x0000000000007941 */ /* 0x000fea0003800200 */
.L_x_21321:
[----:B------:R3:W-:Y:S01]  /*5d60*/  STG.E.U8 desc[UR36][R2.64], R5 ;  /* 0x0000000502007986 */ /* 0x0007e2000c101124 */
[----:B------:R-:W-:Y:S05]  /*5d70*/  BRA `(.L_x_21298) ;  /* 0x0000000000507947 */ /* 0x000fea0003800000 */
.L_x_21318:
        /* <DEDUP_REMOVED lines=12> */
.L_x_21323:
[----:B------:R-:W-:Y:S01]  /*5e40*/  IMAD.MOV.U32 R5, RZ, RZ, 0x7f ;  /* 0x0000007fff057424 */ /* 0x000fe200078e00ff */
[----:B------:R-:W-:-:S04]  /*5e50*/  ISETP.GT.U32.AND P0, PT, R7, 0x7f800000, PT ;  /* 0x7f8000000700780c */ /* 0x000fc80003f04070 */
[----:B------:R-:W-:-:S05]  /*5e60*/  SEL R5, R5, 0x7c, P0 ;  /* 0x0000007c05057807 */ /* 0x000fca0000000000 */
[----:B------:R2:W-:Y:S01]  /*5e70*/  STG.E.U8 desc[UR36][R2.64], R5 ;  /* 0x0000000502007986 */ /* 0x0005e2000c101124 */
[----:B------:R-:W-:Y:S05]  /*5e80*/  BRA `(.L_x_21298) ;  /* 0x00000000000c7947 */ /* 0x000fea0003800000 */
.L_x_21317:
[----:B------:R-:W-:-:S04]  /*5e90*/  FSEL R0, RZ, 1, P0 ;  /* 0x3f800000ff007808 */ /* 0x000fc80000000000 */
[----:B------:R-:W-:-:S05]  /*5ea0*/  F2FP.BF16.F32.PACK_AB R0, RZ, R0 ;  /* 0x00000000ff00723e */ /* 0x000fca00000010ff */
[----:B------:R0:W-:Y:S02]  /*5eb0*/  STG.E.U16 desc[UR36][R2.64], R0 ;  /* 0x0000000002007986 */ /* 0x0001e4000c101524 */
.L_x_21298:
[----:B------:R-:W-:Y:S05]  /*5ec0*/  BSYNC.RECONVERGENT B6 ;  /* 0x0000000000067941 */ /* 0x000fea0003800200 */
.L_x_21292:
[----:B------:R-:W-:-:S07]  /*5ed0*/  IADD3 R17, PT, PT, R17, 0x80, RZ ;  /* 0x0000008011117810 */ /* 0x000fce0007ffe0ff */
.L_x_21257:
[----:B------:R-:W-:Y:S05]  /*5ee0*/  BSYNC.RECONVERGENT B7 ;  /* 0x0000000000077941 */ /* 0x000fea0003800200 */
.L_x_21256:
        /* <DEDUP_REMOVED lines=307> */
.L_x_21326:
        /* <DEDUP_REMOVED lines=17> */
.L_x_21330:
[----:B------:R0:W5:Y:S01]  /*7330*/  LDG.E.U8 R2, desc[UR36][R4.64] ;  /* 0x0000002404027981 */ /* 0x000162000c1e1100 */
[----:B------:R-:W-:Y:S01]  /*7340*/  HFMA2 R3, -RZ, RZ, 0, 0 ;  /* 0x00000000ff037431 */ /* 0x000fe200000001ff */
[----:B------:R-:W-:Y:S06]  /*7350*/  BRA `(.L_x_21332) ;  /* 0x0000000c00407947 */ /* 0x000fec0003800000 */
.L_x_21329:
        /* <DEDUP_REMOVED lines=8> */
.L_x_21334:
[----:B------:R-:W2:Y:S02]  /*73e0*/  LDG.E R2, desc[UR36][R4.64] ;  /* 0x0000002404027981 */ /* 0x000ea4000c1e1900 */
[----:B--2---:R-:W-:Y:S01]  /*73f0*/  SHF.R.S32.HI R3, RZ, 0x1f, R2 ;  /* 0x0000001fff037819 */ /* 0x004fe20000011402 */
[----:B------:R-:W-:Y:S06]  /*7400*/  BRA `(.L_x_21332) ;  /* 0x0000000c00147947 */ /* 0x000fec0003800000 */
.L_x_21333:
[----:B------:R-:W2:Y:S02]  /*7410*/  LDG.E.S16 R2, desc[UR36][R4.64] ;  /* 0x0000002404027981 */ /* 0x000ea4000c1e1700 */
[----:B--2---:R-:W-:Y:S01]  /*7420*/  SHF.R.S32.HI R3, RZ, 0x1f, R2 ;  /* 0x0000001fff037819 */ /* 0x004fe20000011402 */
[----:B------:R-:W-:Y:S06]  /*7430*/  BRA `(.L_x_21332) ;  /* 0x0000000c00087947 */ /* 0x000fec0003800000 */
.L_x_21328:
[----:B------:R-:W-:-:S09]  /*7440*/  UISETP.GT.AND UP0, UPT, UR4, 0x6, UPT ;  /* 0x000000060400788c */ /* 0x000fd2000bf04270 */
[----:B------:R-:W-:Y:S05]  /*7450*/  BRA.U UP0, `(.L_x_21335) ;  /* 0x00000001002c7547 */ /* 0x000fea000b800000 */
[----:B------:R-:W-:-:S09]  /*7460*/  UISETP.NE.AND UP0, UPT, UR4, 0x5, UPT ;  /* 0x000000050400788c */ /* 0x000fd2000bf05270 */
[----:B------:R-:W-:Y:S05]  /*7470*/  BRA.U !UP0, `(.L_x_21336) ;  /* 0x0000000108147547 */ /* 0x000fea000b800000 */
[----:B------:R-:W-:-:S09]  /*7480*/  UISETP.NE.AND UP0, UPT, UR4, 0x6, UPT ;  /* 0x000000060400788c */ /* 0x000fd2000bf05270 */
[----:B------:R-:W-:Y:S05]  /*7490*/  BRA.U UP0, `(.L_x_21331) ;  /* 0x0000000900987547 */ /* 0x000fea000b800000 */
[----:B------:R-:W2:Y:S02]  /*74a0*/  LDG.E R2, desc[UR36][R4.64] ;  /* 0x0000002404027981 */ /* 0x000ea4000c1e1900 */
[----:B--2---:R-:W3:Y:S01]  /*74b0*/  F2I.S64.TRUNC R2, R2 ;  /* 0x0000000200027311 */ /* 0x004ee2000020d900 */
[----:B------:R-:W-:Y:S05]  /*74c0*/  BRA `(.L_x_21332) ;  /* 0x0000000800e47947 */ /* 0x000fea0003800000 */
.L_x_21336:
[----:B------:R-:W2:Y:S02]  /*74d0*/  LDG.E.U16 R4, desc[UR36][R4.64] ;  /* 0x0000002404047981 */ /* 0x000ea4000c1e1500 */
[----:B--2---:R-:W-:-:S06]  /*74e0*/  HADD2.F32 R2, -RZ, R4.H0_H0 ;  /* 0x20000004ff027230 */ /* 0x004fcc0000004100 */
[----:B------:R-:W2:Y:S01]  /*74f0*/  F2I.S64.TRUNC R2, R2 ;  /* 0x0000000200027311 */ /* 0x000ea2000020d900 */
[----:B------:R-:W-:Y:S05]  /*7500*/  BRA `(.L_x_21332) ;  /* 0x0000000800d47947 */ /* 0x000fea0003800000 */
.L_x_21335:
        /* <DEDUP_REMOVED lines=9> */
.L_x_21338:
[----:B------:R-:W2:Y:S02]  /*75a0*/  LDG.E.U16 R4, desc[UR36][R4.64] ;  /* 0x0000002404047981 */ /* 0x000ea4000c1e1500 */
[----:B--2---:R-:W-:-:S06]  /*75b0*/  HADD2.F32 R2, -RZ, R4.H0_H0 ;  /* 0x20000004ff027230 */ /* 0x004fcc0000004100 */
[----:B------:R-:W4:Y:S01]  /*75c0*/  F2I.S64.TRUNC R2, R2 ;  /* 0x0000000200027311 */ /* 0x000f22000020d900 */
[----:B------:R-:W-:Y:S05]  /*75d0*/  BRA `(.L_x_21332) ;  /* 0x0000000800a07947 */ /* 0x000fea0003800000 */
.L_x_21337:
[----:B------:R-:W2:Y:S02]  /*75e0*/  LDG.E.64 R2, desc[UR36][R4.64] ;  /* 0x0000002404027981 */ /* 0x000ea4000c1e1b00 */
[----:B--2---:R-:W0:Y:S01]  /*75f0*/  F2I.S64.F64.TRUNC R2, R2 ;  /* 0x0000000200027311 */ /* 0x004e22000030d900 */
[----:B------:R-:W-:Y:S05]  /*7600*/  BRA `(.L_x_21332) ;  /* 0x0000000800947947 */ /* 0x000fea0003800000 */
.L_x_21327:
        /* <DEDUP_REMOVED lines=13> */
.L_x_21341:
[----:B------:R-:W2:Y:S02]  /*76e0*/  LDG.E.64 R2, desc[UR36][R4.64] ;  /* 0x0000002404027981 */ /* 0x000ea4000c1e1b00 */
[----:B--2---:R-:W0:Y:S01]  /*76f0*/  F2I.S64.F64.TRUNC R2, R2 ;  /* 0x0000000200027311 */ /* 0x004e22000030d900 */
[----:B------:R-:W-:Y:S05]  /*7700*/  BRA `(.L_x_21332) ;  /* 0x0000000800547947 */ /* 0x000fea0003800000 */
.L_x_21340:
        /* <DEDUP_REMOVED lines=26> */
.L_x_21343:
        /* <DEDUP_REMOVED lines=13> */
.L_x_21342:
[----:B------:R-:W2:Y:S02]  /*7980*/  LDG.E.U16 R2, desc[UR36][R4.64] ;  /* 0x0000002404027981 */ /* 0x000ea4000c1e1500 */
[----:B--2---:R-:W-:-:S06]  /*7990*/  IMAD.U32 R2, R2, 0x10000, RZ ;  /* 0x0001000002027824 */ /* 0x004fcc00078e00ff */
[----:B------:R-:W0:Y:S01]  /*79a0*/  F2I.S64.TRUNC R2, R2 ;  /* 0x0000000200027311 */ /* 0x000e22000020d900 */
[----:B------:R-:W-:Y:S05]  /*79b0*/  BRA `(.L_x_21332) ;  /* 0x0000000400a87947 */ /* 0x000fea0003800000 */
.L_x_21339:
        /* <DEDUP_REMOVED lines=11> */
.L_x_21346:
        /* <DEDUP_REMOVED lines=21> */
.L_x_21350:
[----:B------:R-:W-:Y:S05]  /*7bc0*/  BSYNC.RECONVERGENT B1 ;  /* 0x0000000000017941 */ /* 0x000fea0003800200 */
.L_x_21349:
[----:B------:R-:W-:Y:S01]  /*7bd0*/  IMAD.SHL.U32 R0, R0, 0x100000, RZ ;  /* 0x0010000000007824 */ /* 0x000fe200078e00ff */
[----:B------:R-:W-:-:S04]  /*7be0*/  LEA R2, R2, 0x3b800000, 0x17 ;  /* 0x3b80000002027811 */ /* 0x000fc800078eb8ff */
[----:B------:R-:W-:-:S07]  /*7bf0*/  LOP3.LUT R2, R2, R0, R7, 0xfe, !PT ;  /* 0x0000000002027212 */ /* 0x000fce00078efe07 */
.L_x_21348:
[----:B------:R-:W-:Y:S05]  /*7c00*/  BSYNC.RECONVERGENT B0 ;  /* 0x0000000000007941 */ /* 0x000fea0003800200 */
.L_x_21347:
[----:B------:R-:W0:Y:S01]  /*7c10*/  F2I.S64.TRUNC R2, R2 ;  /* 0x0000000200027311 */ /* 0x000e22000020d900 */
[----:B------:R-:W-:Y:S05]  /*7c20*/  BRA `(.L_x_21332) ;  /* 0x00000004000c7947 */ /* 0x000fea0003800000 */
.L_x_21345:
        /* <DEDUP_REMOVED lines=21> */
.L_x_21354:
[----:B------:R-:W-:Y:S05]  /*7d80*/  BSYNC.RECONVERGENT B1 ;  /* 0x0000000000017941 */ /* 0x000fea0003800200 */
.L_x_21353:
[----:B------:R-:W-:Y:S01]  /*7d90*/  IMAD.SHL.U32 R0, R0, 0x200000, RZ ;  /* 0x0020000000007824 */ /* 0x000fe200078e00ff */
[----:B------:R-:W-:-:S04]  /*7da0*/  LEA R2, R2, 0x37800000, 0x17 ;  /* 0x3780000002027811 */ /* 0x000fc800078eb8ff */
[----:B------:R-:W-:-:S07]  /*7db0*/  LOP3.LUT R2, R2, R0, R7, 0xfe, !PT ;  /* 0x0000000002027212 */ /* 0x000fce00078efe07 */
.L_x_21352:
[----:B------:R-:W-:Y:S05]  /*7dc0*/  BSYNC.RECONVERGENT B0 ;  /* 0x0000000000007941 */ /* 0x000fea0003800200 */
.L_x_21351:
[----:B------:R-:W0:Y:S01]  /*7dd0*/  F2I.S64.TRUNC R2, R2 ;  /* 0x0000000200027311 */ /* 0x000e22000020d900 */
[----:B------:R-:W-:Y:S05]  /*7de0*/  BRA `(.L_x_21332) ;  /* 0x00000000009c7947 */ /* 0x000fea0003800000 */
.L_x_21344:
        /* <DEDUP_REMOVED lines=14> */
.L_x_21358:
[----:B------:R-:W-:Y:S05]  /*7ed0*/  BSYNC.RECONVERGENT B0 ;  /* 0x0000000000007941 */ /* 0x000fea0003800200 */
.L_x_21357:
[----:B------:R-:W0:Y:S01]  /*7ee0*/  F2I.S64.TRUNC R2, R2 ;  /* 0x0000000200027311 */ /* 0x000e22000020d900 */
[----:B------:R-:W-:Y:S05]  /*7ef0*/  BRA `(.L_x_21332) ;  /* 0x0000000000587947 */ /* 0x000fea0003800000 */
.L_x_21331:
        /* <DEDUP_REMOVED lines=16> */
.L_x_21359:
[----:B------:R-:W-:Y:S01]  /*8000*/  CS2R R2, SRZ ;  /* 0x0000000000027805 */ /* 0x000fe2000001ff00 */
[----:B------:R-:W-:Y:S06]  /*8010*/  BRA `(.L_x_21332) ;  /* 0x0000000000107947 */ /* 0x000fec0003800000 */
.L_x_21356:
[----:B------:R0:W5:Y:S01]  /*8020*/  LDG.E.64 R2, desc[UR36][R4.64] ;  /* 0x0000002404027981 */ /* 0x000162000c1e1b00 */
[----:B------:R-:W-:Y:S05]  /*8030*/  BRA `(.L_x_21332) ;  /* 0x0000000000087947 */ /* 0x000fea0003800000 */
.L_x_21355:
[----:B------:R0:W5:Y:S01]  /*8040*/  LDG.E R2, desc[UR36][R4.64] ;  /* 0x0000002404027981 */ /* 0x000162000c1e1900 */
[----:B------:R-:W-:-:S07]  /*8050*/  IMAD.MOV.U32 R3, RZ, RZ, RZ ;  /* 0x000000ffff037224 */ /* 0x000fce00078e00ff */
.L_x_21332:
[----:B------:R-:W1:Y:S01]  /*8060*/  LDCU.64 UR6, c[0x0][0x580] ;  /* 0x0000b000ff0677ac */ /* 0x000e620008000a00 */
[----:B0-2345:R-:W-:Y:S01]  /*8070*/  ISETP.NE.U32.AND P0, PT, R2, RZ, PT ;  /* 0x000000ff0200720c */ /* 0x03dfe20003f05070 */
[----:B------:R-:W-:Y:S01]  /*8080*/  BSSY.RECONVERGENT B6, `(.L_x_21360) ;  /* 0x00000d5000067945 */ /* 0x000fe20003800200 */
[----:B------:R-:W-:Y:S02]  /*8090*/  UPRMT UR4, UR42, 0x9910, URZ ;  /* 0x000099102a047896 */ /* 0x000fe400080000ff */
[----:B------:R-:W-:Y:S02]  /*80a0*/  ISETP.NE.AND.EX P0, PT, R3, RZ, PT, P0 ;  /* 0x000000ff0300720c */ /* 0x000fe40003f05300 */
[----:B------:R-:W-:Y:S02]  /*80b0*/  UISETP.GT.AND UP0, UPT, UR4, 0x9, UPT ;  /* 0x000000090400788c */ /* 0x000fe4000bf04270 */
[----:B-1----:R-:W-:Y:S02]  /*80c0*/  SEL R4, RZ, 0x1, P0 ;  /* 0x00000001ff047807 */ /* 0x002fe40000000000 */
        /* <DEDUP_REMOVED lines=13> */
.L_x_21364:
[----:B------:R0:W-:Y:S01]  /*81a0*/  STG.E.U8 desc[UR36][R2.64], R4 ;  /* 0x0000000402007986 */ /* 0x0001e2000c101124 */
[----:B------:R-:W-:Y:S05]  /*81b0*/  BRA `(.L_x_21366) ;  /* 0x0000000c00047947 */ /* 0x000fea0003800000 */
.L_x_21363:
        /* <DEDUP_REMOVED lines=9> */
.L_x_21368:
[----:B------:R0:W-:Y:S01]  /*8250*/  STG.E desc[UR36][R2.64], R4 ;  /* 0x0000000402007986 */ /* 0x0001e2000c101924 */
[----:B------:R-:W-:Y:S05]  /*8260*/  BRA `(.L_x_21366) ;  /* 0x0000000800d87947 */ /* 0x000fea0003800000 */
.L_x_21367:
[----:B------:R0:W-:Y:S01]  /*8270*/  STG.E.U16 desc[UR36][R2.64], R4 ;  /* 0x0000000402007986 */ /* 0x0001e2000c101524 */
[----:B------:R-:W-:Y:S05]  /*8280*/  BRA `(.L_x_21366) ;  /* 0x0000000800d07947 */ /* 0x000fea0003800000 */
.L_x_21362:
        /* <DEDUP_REMOVED lines=9> */
.L_x_21370:
[----:B------:R-:W-:-:S04]  /*8320*/  FSEL R0, RZ, 1, P0 ;  /* 0x3f800000ff007808 */ /* 0x000fc80000000000 */
[----:B------:R-:W-:-:S05]  /*8330*/  F2FP.F16.F32.PACK_AB R0, RZ, R0 ;  /* 0x00000000ff00723e */ /* 0x000fca00000000ff */
[----:B------:R0:W-:Y:S01]  /*8340*/  STG.E.U16 desc[UR36][R2.64], R0 ;  /* 0x0000000002007986 */ /* 0x0001e2000c101524 */
[----:B------:R-:W-:Y:S05]  /*8350*/  BRA `(.L_x_21366) ;  /* 0x00000008009c7947 */ /* 0x000fea0003800000 */
.L_x_21369:
        /* <DEDUP_REMOVED lines=10> */
.L_x_21372:
[----:B------:R-:W-:-:S04]  /*8400*/  FSEL R0, RZ, 1, P0 ;  /* 0x3f800000ff007808 */ /* 0x000fc80000000000 */
[----:B------:R-:W-:-:S04]  /*8410*/  F2FP.F16.F32.PACK_AB R5, RZ, R0 ;  /* 0x00000000ff05723e */ /* 0x000fc800000000ff */
[----:B------:R-:W-:-:S05]  /*8420*/  PRMT R5, R5, 0x5410, RZ ;  /* 0x0000541005057816 */ /* 0x000fca00000000ff */
[----:B------:R0:W-:Y:S01]  /*8430*/  STG.E desc[UR36][R2.64], R5 ;  /* 0x0000000502007986 */ /* 0x0001e2000c101924 */
[----:B------:R-:W-:Y:S05]  /*8440*/  BRA `(.L_x_21366) ;  /* 0x0000000800607947 */ /* 0x000fea0003800000 */
.L_x_21371:
[----:B------:R-:W-:Y:S02]  /*8450*/  FSEL R5, RZ, 1.875, P0 ;  /* 0x3ff00000ff057808 */ /* 0x000fe40000000000 */
[----:B------:R-:W-:-:S05]  /*8460*/  MOV R4, RZ ;  /* 0x000000ff00047202 */ /* 0x000fca0000000f00 */
[----:B------:R0:W-:Y:S01]  /*8470*/  STG.E.64 desc[UR36][R2.64], R4 ;  /* 0x0000000402007986 */ /* 0x0001e2000c101b24 */
[----:B------:R-:W-:Y:S05]  /*8480*/  BRA `(.L_x_21366) ;  /* 0x0000000800507947 */ /* 0x000fea0003800000 */
.L_x_21361:
        /* <DEDUP_REMOVED lines=12> */
.L_x_21376:
        /* <DEDUP_REMOVED lines=17> */
.L_x_21378:
[----:B------:R-:W-:Y:S05]  /*8660*/  BSYNC.RECONVERGENT B0 ;  /* 0x0000000000007941 */ /* 0x000fea0003800200 */
.L_x_21377:
[----:B------:R0:W-:Y:S01]  /*8670*/  STG.E.U8 desc[UR36][R2.64], R0 ;  /* 0x0000000002007986 */ /* 0x0001e2000c101124 */
[----:B------:R-:W-:Y:S05]  /*8680*/  BRA `(.L_x_21366) ;  /* 0x0000000400d07947 */ /* 0x000fea0003800000 */
.L_x_21375:
        /* <DEDUP_REMOVED lines=17> */
.L_x_21380:
[----:B------:R-:W-:Y:S05]  /*87a0*/  BSYNC.RECONVERGENT B0 ;  /* 0x0000000000007941 */ /* 0x000fea0003800200 */
.L_x_21379:
[----:B------:R0:W-:Y:S01]  /*87b0*/  STG.E.U8 desc[UR36][R2.64], R0 ;  /* 0x0000000002007986 */ /* 0x0001e2000c101124 */
[----:B------:R-:W-:Y:S05]  /*87c0*/  BRA `(.L_x_21366) ;  /* 0x0000000400807947 */ /* 0x000fea0003800000 */
.L_x_21374:
        /* <DEDUP_REMOVED lines=21> */
.L_x_21382:
[----:B------:R-:W-:-:S05]  /*8920*/  HFMA2 R5, -RZ, RZ, 0, 0 ;  /* 0x00000000ff057431 */ /* 0x000fca00000001ff */
[----:B------:R0:W-:Y:S01]  /*8930*/  STG.E.64 desc[UR36][R2.64], R4 ;  /* 0x0000000402007986 */ /* 0x0001e2000c101b24 */
[----:B------:R-:W-:Y:S05]  /*8940*/  BRA `(.L_x_21366) ;  /* 0x0000000400207947 */ /* 0x000fea0003800000 */
.L_x_21381:
[----:B------:R0:W-:Y:S01]  /*8950*/  STG.E desc[UR36][R2.64], R4 ;  /* 0x0000000402007986 */ /* 0x0001e2000c101924 */
[----:B------:R-:W-:Y:S05]  /*8960*/  BRA `(.L_x_21366) ;  /* 0x0000000400187947 */ /* 0x000fea0003800000 */
.L_x_21373:
        /* <DEDUP_REMOVED lines=8> */
.L_x_21384:
[----:B------:R-:W-:Y:S02]  /*89f0*/  FSEL R5, RZ, 1.875, P0 ;  /* 0x3ff00000ff057808 */ /* 0x000fe40000000000 */
[----:B------:R-:W-:Y:S01]  /*8a00*/  CS2R R6, SRZ ;  /* 0x0000000000067805 */ /* 0x000fe2000001ff00 */
[----:B------:R-:W-:-:S05]  /*8a10*/  IMAD.MOV.U32 R4, RZ, RZ, RZ ;  /* 0x000000ffff047224 */ /* 0x000fca00078e00ff */
[----:B------:R4:W-:Y:S01]  /*8a20*/  STG.E.128 desc[UR36][R2.64], R4 ;  /* 0x0000000402007986 */ /* 0x0009e2000c101d24 */
[----:B------:R-:W-:Y:S05]  /*8a30*/  BRA `(.L_x_21366) ;  /* 0x0000000000e47947 */ /* 0x000fea0003800000 */
.L_x_21383:
[----:B------:R-:W-:-:S09]  /*8a40*/  UISETP.NE.AND UP0, UPT, UR4, 0xf, UPT ;  /* 0x0000000f0400788c */ /* 0x000fd2000bf05270 */
[----:B------:R-:W-:Y:S05]  /*8a50*/  BRA.U !UP0, `(.L_x_21385) ;  /* 0x0000000108d07547 */ /* 0x000fea000b800000 */
[----:B------:R-:W-:-:S09]  /*8a60*/  UISETP.NE.AND UP0, UPT, UR4, 0x17, UPT ;  /* 0x000000170400788c */ /* 0x000fd2000bf05270 */
[----:B------:R-:W-:Y:S05]  /*8a70*/  BRA.U !UP0, `(.L_x_21386) ;  /* 0x0000000108847547 */ /* 0x000fea000b800000 */
[----:B------:R-:W-:-:S09]  /*8a80*/  UISETP.NE.AND UP0, UPT, UR4, 0x18, UPT ;  /* 0x000000180400788c */ /* 0x000fd2000bf05270 */
[----:B------:R-:W-:Y:S05]  /*8a90*/  BRA.U !UP0, `(.L_x_21387) ;  /* 0x0000000108447547 */ /* 0x000fea000b800000 */
.L_x_21365:
        /* <DEDUP_REMOVED lines=16> */
.L_x_21388:
[----:B------:R-:W-:Y:S05]  /*8ba0*/  BRA `(.L_x_21366) ;  /* 0x0000000000887947 */ /* 0x000fea0003800000 */
.L_x_21387:
        /* <DEDUP_REMOVED lines=11> */
.L_x_21390:
[----:B------:R-:W-:Y:S05]  /*8c60*/  BSYNC.RECONVERGENT B0 ;  /* 0x0000000000007941 */ /* 0x000fea0003800200 */
.L_x_21389:
[----:B------:R3:W-:Y:S01]  /*8c70*/  STG.E.U8 desc[UR36][R2.64], R5 ;  /* 0x0000000502007986 */ /* 0x0007e2000c101124 */
[----:B------:R-:W-:Y:S05]  /*8c80*/  BRA `(.L_x_21366) ;  /* 0x0000000000507947 */ /* 0x000fea0003800000 */
.L_x_21386:
        /* <DEDUP_REMOVED lines=12> */
.L_x_21391:
[----:B------:R-:W-:Y:S02]  /*8d50*/  ISETP.GT.U32.AND P0, PT, R7, 0x7f800000, PT ;  /* 0x7f8000000700780c */ /* 0x000fe40003f04070 */
[----:B------:R-:W-:-:S04]  /*8d60*/  MOV R5, 0x7f ;  /* 0x0000007f00057802 */ /* 0x000fc80000000f00 */
[----:B------:R-:W-:-:S05]  /*8d70*/  SEL R5, R5, 0x7c, P0 ;  /* 0x0000007c05057807 */ /* 0x000fca0000000000 */
[----:B------:R2:W-:Y:S01]  /*8d80*/  STG.E.U8 desc[UR36][R2.64], R5 ;  /* 0x0000000502007986 */ /* 0x0005e2000c101124 */
[----:B------:R-:W-:Y:S05]  /*8d90*/  BRA `(.L_x_21366) ;  /* 0x00000000000c7947 */ /* 0x000fea0003800000 */
.L_x_21385:
[----:B------:R-:W-:-:S04]  /*8da0*/  FSEL R0, RZ, 1, P0 ;  /* 0x3f800000ff007808 */ /* 0x000fc80000000000 */
[----:B------:R-:W-:-:S05]  /*8db0*/  F2FP.BF16.F32.PACK_AB R0, RZ, R0 ;  /* 0x00000000ff00723e */ /* 0x000fca00000010ff */
[----:B------:R0:W-:Y:S02]  /*8dc0*/  STG.E.U16 desc[UR36][R2.64], R0 ;  /* 0x0000000002007986 */ /* 0x0001e4000c101524 */
.L_x_21366:
[----:B------:R-:W-:Y:S05]  /*8dd0*/  BSYNC.RECONVERGENT B6 ;  /* 0x0000000000067941 */ /* 0x000fea0003800200 */
.L_x_21360:
[----:B------:R-:W-:-:S07]  /*8de0*/  VIADD R17, R17, 0x80 ;  /* 0x0000008011117836 */ /* 0x000fce0000000000 */
.L_x_21325:
[----:B------:R-:W-:Y:S05]  /*8df0*/  BSYNC.RECONVERGENT B7 ;  /* 0x0000000000077941 */ /* 0x000fea0003800200 */
.L_x_21324:
        /* <DEDUP_REMOVED lines=306> */
.L_x_21392:
        /* <DEDUP_REMOVED lines=19> */
.L_x_21396:
[----:B------:R1:W5:Y:S01]  /*a250*/  LDG.E.U8 R2, desc[UR36][R4.64] ;  /* 0x0000002404027981 */ /* 0x000362000c1e1100 */
[----:B------:R-:W-:Y:S01]  /*a260*/  IMAD.MOV.U32 R3, RZ, RZ, RZ ;  /* 0x000000ffff037224 */ /* 0x000fe200078e00ff */
[----:B------:R-:W-:Y:S06]  /*a270*/  BRA `(.L_x_21398) ;  /* 0x0000000c00407947 */ /* 0x000fec0003800000 */
.L_x_21395:
        /* <DEDUP_REMOVED lines=8> */
.L_x_21400:
[----:B------:R-:W2:Y:S02]  /*a300*/  LDG.E R2, desc[UR36][R4.64] ;  /* 0x0000002404027981 */ /* 0x000ea4000c1e1900 */
[----:B--2---:R-:W-:Y:S01]  /*a310*/  SHF.R.S32.HI R3, RZ, 0x1f, R2 ;  /* 0x0000001fff037819 */ /* 0x004fe20000011402 */
[----:B------:R-:W-:Y:S06]  /*a320*/  BRA `(.L_x_21398) ;  /* 0x0000000c00147947 */ /* 0x000fec0003800000 */
.L_x_21399:
[----:B------:R-:W2:Y:S02]  /*a330*/  LDG.E.S16 R2, desc[UR36][R4.64] ;  /* 0x0000002404027981 */ /* 0x000ea4000c1e1700 */
[----:B--2---:R-:W-:Y:S01]  /*a340*/  SHF.R.S32.HI R3, RZ, 0x1f, R2 ;  /* 0x0000001fff037819 */ /* 0x004fe20000011402 */
[----:B------:R-:W-:Y:S06]  /*a350*/  BRA `(.L_x_21398) ;  /* 0x0000000c00087947 */ /* 0x000fec0003800000 */
.L_x_21394:
        /* <DEDUP_REMOVED lines=9> */
.L_x_21402:
[----:B------:R-:W2:Y:S02]  /*a3f0*/  LDG.E.U16 R4, desc[UR36][R4.64] ;  /* 0x0000002404047981 */ /* 0x000ea4000c1e1500 */
[----:B--2---:R-:W-:-:S06]  /*a400*/  HADD2.F32 R2, -RZ, R4.H0_H0 ;  /* 0x20000004ff027230 */ /* 0x004fcc0000004100 */
[----:B------:R-:W0:Y:S01]  /*a410*/  F2I.S64.TRUNC R2, R2 ;  /* 0x0000000200027311 */ /* 0x000e22000020d900 */
[----:B------:R-:W-:Y:S05]  /*a420*/  BRA `(.L_x_21398) ;  /* 0x0000000800d47947 */ /* 0x000fea0003800000 */
.L_x_21401:
        /* <DEDUP_REMOVED lines=9> */
.L_x_21404:
[----:B------:R-:W2:Y:S02]  /*a4c0*/  LDG.E.U16 R4, desc[UR36][R4.64] ;  /* 0x0000002404047981 */ /* 0x000ea4000c1e1500 */
[----:B--2---:R-:W-:-:S06]  /*a4d0*/  HADD2.F32 R2, -RZ, R4.H0_H0 ;  /* 0x20000004ff027230 */ /* 0x004fcc0000004100 */
[----:B------:R-:W4:Y:S01]  /*a4e0*/  F2I.S64.TRUNC R2, R2 ;  /* 0x0000000200027311 */ /* 0x000f22000020d900 */
[----:B------:R-:W-:Y:S05]  /*a4f0*/  BRA `(.L_x_21398) ;  /* 0x0000000800a07947 */ /* 0x000fea0003800000 */
.L_x_21403:
[----:B------:R-:W2:Y:S02]  /*a500*/  LDG.E.64 R2, desc[UR36][R4.64] ;  /* 0x0000002404027981 */ /* 0x000ea4000c1e1b00 */
[----:B--2---:R-:W2:Y:S01]  /*a510*/  F2I.S64.F64.TRUNC R2, R2 ;  /* 0x0000000200027311 */ /* 0x004ea2000030d900 */
[----:B------:R-:W-:Y:S05]  /*a520*/  BRA `(.L_x_21398) ;  /* 0x0000000800947947 */ /* 0x000fea0003800000 */
.L_x_21393:
        /* <DEDUP_REMOVED lines=13> */
.L_x_21407:
[----:B------:R-:W2:Y:S02]  /*a600*/  LDG.E.64 R2, desc[UR36][R4.64] ;  /* 0x0000002404027981 */ /* 0x000ea4000c1e1b00 */
[----:B--2---:R-:W0:Y:S01]  /*a610*/  F2I.S64.F64.TRUNC R2, R2 ;  /* 0x0000000200027311 */ /* 0x004e22000030d900 */
[----:B------:R-:W-:Y:S05]  /*a620*/  BRA `(.L_x_21398) ;  /* 0x0000000800547947 */ /* 0x000fea0003800000 */
.L_x_21406:
        /* <DEDUP_REMOVED lines=26> */
.L_x_21409:
        /* <DEDUP_REMOVED lines=13> */
.L_x_21408:
[----:B------:R-:W2:Y:S02]  /*a8a0*/  LDG.E.U16 R2, desc[UR36][R4.64] ;  /* 0x0000002404027981 */ /* 0x000ea4000c1e1500 */
[----:B--2---:R-:W-:-:S06]  /*a8b0*/  SHF.L.U32 R2, R2, 0x10, RZ ;  /* 0x0000001002027819 */ /* 0x004fcc00000006ff */
[----:B------:R-:W0:Y:S01]  /*a8c0*/  F2I.S64.TRUNC R2, R2 ;  /* 0x0000000200027311 */ /* 0x000e22000020d900 */
[----:B------:R-:W-:Y:S05]  /*a8d0*/  BRA `(.L_x_21398) ;  /* 0x0000000400a87947 */ /* 0x000fea0003800000 */
.L_x_21405:
        /* <DEDUP_REMOVED lines=11> */
.L_x_21412:
        /* <DEDUP_REMOVED lines=21> */
.L_x_21416:
[----:B------:R-:W-:Y:S05]  /*aae0*/  BSYNC.RECONVERGENT B1 ;  /* 0x0000000000017941 */ /* 0x000fea0003800200 */
.L_x_21415:
[----:B------:R-:W-:Y:S02]  /*aaf0*/  SHF.L.U32 R0, R0, 0x14, RZ ;  /* 0x0000001400007819 */ /* 0x000fe400000006ff */
[----:B------:R-:W-:-:S04]  /*ab00*/  LEA R2, R2, 0x3b800000, 0x17 ;  /* 0x3b80000002027811 */ /* 0x000fc800078eb8ff */
[----:B------:R-:W-:-:S07]  /*ab10*/  LOP3.LUT R2, R2, R0, R7, 0xfe, !PT ;  /* 0x0000000002027212 */ /* 0x000fce00078efe07 */
.L_x_21414:
[----:B------:R-:W-:Y:S05]  /*ab20*/  BSYNC.RECONVERGENT B0 ;  /* 0x0000000000007941 */ /* 0x000fea0003800200 */
.L_x_21413:
[----:B------:R-:W0:Y:S01]  /*ab30*/  F2I.S64.TRUNC R2, R2 ;  /* 0x0000000200027311 */ /* 0x000e22000020d900 */
[----:B------:R-:W-:Y:S05]  /*ab40*/  BRA `(.L_x_21398) ;  /* 0x00000004000c7947 */ /* 0x000fea0003800000 */
.L_x_21411:
        /* <DEDUP_REMOVED lines=21> */
.L_x_21420:
[----:B------:R-:W-:Y:S05]  /*aca0*/  BSYNC.RECONVERGENT B1 ;  /* 0x0000000000017941 */ /* 0x000fea0003800200 */
.L_x_21419:
[----:B------:R-:W-:Y:S01]  /*acb0*/  IMAD.SHL.U32 R0, R0, 0x200000, RZ ;  /* 0x0020000000007824 */ /* 0x000fe200078e00ff */
[----:B------:R-:W-:-:S04]  /*acc0*/  LEA R2, R2, 0x37800000, 0x17 ;  /* 0x3780000002027811 */ /* 0x000fc800078eb8ff */
[----:B------:R-:W-:-:S07]  /*acd0*/  LOP3.LUT R2, R2, R0, R7, 0xfe, !PT ;  /* 0x0000000002027212 */ /* 0x000fce00078efe07 */
.L_x_21418:
[----:B------:R-:W-:Y:S05]  /*ace0*/  BSYNC.RECONVERGENT B0 ;  /* 0x0000000000007941 */ /* 0x000fea0003800200 */
.L_x_21417:
[----:B------:R-:W0:Y:S01]  /*acf0*/  F2I.S64.TRUNC R2, R2 ;  /* 0x0000000200027311 */ /* 0x000e22000020d900 */
[----:B------:R-:W-:Y:S05]  /*ad00*/  BRA `(.L_x_21398) ;  /* 0x00000000009c7947 */ /* 0x000fea0003800000 */
.L_x_21410:
        /* <DEDUP_REMOVED lines=14> */
.L_x_21424:
[----:B------:R-:W-:Y:S05]  /*adf0*/  BSYNC.RECONVERGENT B0 ;  /* 0x0000000000007941 */ /* 0x000fea0003800200 */
.L_x_21423:
[----:B------:R-:W0:Y:S01]  /*ae00*/  F2I.S64.TRUNC R2, R2 ;  /* 0x0000000200027311 */ /* 0x000e22000020d900 */
[----:B------:R-:W-:Y:S05]  /*ae10*/  BRA `(.L_x_21398) ;  /* 0x0000000000587947 */ /* 0x000fea0003800000 */
.L_x_21397:
        /* <DEDUP_REMOVED lines=16> */
.L_x_21425:
[----:B------:R-:W-:Y:S01]  /*af20*/  CS2R R2, SRZ ;  /* 0x0000000000027805 */ /* 0x000fe2000001ff00 */
[----:B------:R-:W-:Y:S06]  /*af30*/  BRA `(.L_x_21398) ;  /* 0x0000000000107947 */ /* 0x000fec0003800000 */
.L_x_21422:
[----:B------:R0:W5:Y:S01]  /*af40*/  LDG.E.64 R2, desc[UR36][R4.64] ;  /* 0x0000002404027981 */ /* 0x000162000c1e1b00 */
[----:B------:R-:W-:Y:S05]  /*af50*/  BRA `(.L_x_21398) ;  /* 0x0000000000087947 */ /* 0x000fea0003800000 */
.L_x_21421:
[----:B------:R0:W5:Y:S01]  /*af60*/  LDG.E R2, desc[UR36][R4.64] ;  /* 0x0000002404027981 */ /* 0x000162000c1e1900 */
[----:B------:R-:W-:-:S07]  /*af70*/  MOV R3, RZ ;  /* 0x000000ff00037202 */ /* 0x000fce0000000f00 */
.L_x_21398:
[----:B------:R-:W-:Y:S01]  /*af80*/  UPRMT UR4, UR42, 0x9910, URZ ;  /* 0x000099102a047896 */ /* 0x000fe200080000ff */
[----:B0-2345:R-:W-:-:S03]  /*af90*/  ISETP.NE.U32.AND P0, PT, R2, RZ, PT ;  /* 0x000000ff0200720c */ /* 0x03dfc60003f05070 */
[----:B------:R-:W-:Y:S01]  /*afa0*/  UISETP.GT.AND UP0, UPT, UR4, 0x9, UPT ;  /* 0x000000090400788c */ /* 0x000fe2000bf04270 */
[----:B------:R-:W-:-:S04]  /*afb0*/  ISETP.NE.AND.EX P0, PT, R3, RZ, PT, P0 ;  /* 0x000000ff0300720c */ /* 0x000fc80003f05300 */
[----:B------:R-:W-:-:S04]  /*afc0*/  SEL R2, RZ, 0x1, P0 ;  /* 0x00000001ff027807 */ /* 0x000fc80000000000 */
        /* <DEDUP_REMOVED lines=11> */
.L_x_21429:
[----:B------:R-:W-:Y:S01]  /*b080*/  STG.E.U8 desc[UR36][R16.64], R2 ;  /* 0x0000000210007986 */ /* 0x000fe2000c101124 */
[----:B------:R-:W-:Y:S05]  /*b090*/  EXIT ;  /* 0x000000000000794d */ /* 0x000fea0003800000 */
.L_x_21428:
        /* <DEDUP_REMOVED lines=9> */
.L_x_21432:
[----:B------:R-:W-:Y:S01]  /*b130*/  STG.E desc[UR36][R16.64], R2 ;  /* 0x0000000210007986 */ /* 0x000fe2000c101924 */
[----:B------:R-:W-:Y:S05]  /*b140*/  EXIT ;  /* 0x000000000000794d */ /* 0x000fea0003800000 */
.L_x_21431:
[----:B------:R-:W-:Y:S01]  /*b150*/  STG.E.U16 desc[UR36][R16.64], R2 ;  /* 0x0000000210007986 */ /* 0x000fe2000c101524 */
[----:B------:R-:W-:Y:S05]  /*b160*/  EXIT ;  /* 0x000000000000794d */ /* 0x000fea0003800000 */
.L_x_21427:
        /* <DEDUP_REMOVED lines=9> */
.L_x_21434:
[----:B------:R-:W-:-:S04]  /*b200*/  FSEL R0, RZ, 1, P0 ;  /* 0x3f800000ff007808 */ /* 0x000fc80000000000 */
[----:B------:R-:W-:-:S05]  /*b210*/  F2FP.F16.F32.PACK_AB R0, RZ, R0 ;  /* 0x00000000ff00723e */ /* 0x000fca00000000ff */
[----:B------:R-:W-:Y:S01]  /*b220*/  STG.E.U16 desc[UR36][R16.64], R0 ;  /* 0x0000000010007986 */ /* 0x000fe2000c101524 */
[----:B------:R-:W-:Y:S05]  /*b230*/  EXIT ;  /* 0x000000000000794d */ /* 0x000fea0003800000 */
.L_x_21433:
[----:B------:R-:W-:-:S09]  /*b240*/  UISETP.NE.AND UP0, UPT, UR4, 0x7, UPT ;  /* 0x000000070400788c */ /* 0x000fd2000bf05270 */
[----:B------:R-:W-:Y:S05]  /*b250*/  BRA.U !UP0, `(.L_x_21435) ;  /* 0x0000000108347547 */ /* 0x000fea000b800000 */
[----:B------:R-:W-:-:S09]  /*b260*/  UISETP.NE.AND UP0, UPT, UR4, 0x8, UPT ;  /* 0x000000080400788c */ /* 0x000fd2000bf05270 */
[----:B------:R-:W-:Y:S05]  /*b270*/  BRA.U !UP0, `(.L_x_21436) ;  /* 0x0000000108187547 */ /* 0x000fea000b800000 */
[----:B------:R-:W-:-:S09]  /*b280*/  UISETP.NE.AND UP0, UPT, UR4, 0x9, UPT ;  /* 0x000000090400788c */ /* 0x000fd2000bf05270 */
[----:B------:R-:W-:Y:S05]  /*b290*/  BRA.U UP0, `(.L_x_21430) ;  /* 0x0000000500b87547 */ /* 0x000fea000b800000 */
[----:B------:R-:W-:Y:S01]  /*b2a0*/  HFMA2 R3, -RZ, RZ, 0, 0 ;  /* 0x00000000ff037431 */ /* 0x000fe200000001ff */
[----:B------:R-:W-:-:S05]  /*b2b0*/  FSEL R2, RZ, 1, P0 ;  /* 0x3f800000ff027808 */ /* 0x000fca0000000000 */
[----:B------:R-:W-:Y:S01]  /*b2c0*/  STG.E.64 desc[UR36][R16.64], R2 ;  /* 0x0000000210007986 */ /* 0x000fe2000c101b24 */
[----:B------:R-:W-:Y:S05]  /*b2d0*/  EXIT ;  /* 0x000000000000794d */ /* 0x000fea0003800000 */
.L_x_21436:
[----:B------:R-:W-:-:S04]  /*b2e0*/  FSEL R0, RZ, 1, P0 ;  /* 0x3f800000ff007808 */ /* 0x000fc80000000000 */
[----:B------:R-:W-:-:S04]  /*b2f0*/  F2FP.F16.F32.PACK_AB R3, RZ, R0 ;  /* 0x00000000ff03723e */ /* 0x000fc800000000ff */
[----:B------:R-:W-:-:S05]  /*b300*/  PRMT R3, R3, 0x5410, RZ ;  /* 0x0000541003037816 */ /* 0x000fca00000000ff */
[----:B------:R-:W-:Y:S01]  /*b310*/  STG.E desc[UR36][R16.64], R3 ;  /* 0x0000000310007986 */ /* 0x000fe2000c101924 */
[----:B------:R-:W-:Y:S05]  /*b320*/  EXIT ;  /* 0x000000000000794d */ /* 0x000fea0003800000 */
.L_x_21435:
[----:B------:R-:W-:Y:S01]  /*b330*/  FSEL R3, RZ, 1.875, P0 ;  /* 0x3ff00000ff037808 */ /* 0x000fe20000000000 */
[----:B------:R-:W-:-:S05]  /*b340*/  IMAD.MOV.U32 R2, RZ, RZ, RZ ;  /* 0x000000ffff027224 */ /* 0x000fca00078e00ff */
[----:B------:R-:W-:Y:S01]  /*b350*/  STG.E.64 desc[UR36][R16.64], R2 ;  /* 0x0000000210007986 */ /* 0x000fe2000c101b24 */
[----:B------:R-:W-:Y:S05]  /*b360*/  EXIT ;  /* 0x000000000000794d */ /* 0x000fea0003800000 */
.L_x_21426:
        /* <DEDUP_REMOVED lines=12> */
.L_x_21440:
        /* <DEDUP_REMOVED lines=16> */
.L_x_21443:
[----:B------:R-:W-:-:S07]  /*b530*/  PRMT R8, R0, 0x7610, R8 ;  /* 0x0000761000087816 */ /* 0x000fce0000000008 */
.L_x_21442:
[----:B------:R-:W-:Y:S05]  /*b540*/  BSYNC.RECONVERGENT B0 ;  /* 0x0000000000007941 */ /* 0x000fea0003800200 */
.L_x_21441:
[----:B------:R-:W-:Y:S01]  /*b550*/  STG.E.U8 desc[UR36][R16.64], R8 ;  /* 0x0000000810007986 */ /* 0x000fe2000c101124 */
[----:B------:R-:W-:Y:S05]  /*b560*/  EXIT ;  /* 0x000000000000794d */ /* 0x000fea0003800000 */
.L_x_21439:
        /* <DEDUP_REMOVED lines=16> */
.L_x_21446:
[----:B------:R-:W-:-:S07]  /*b670*/  PRMT R8, R0, 0x7610, R8 ;  /* 0x0000761000087816 */ /* 0x000fce0000000008 */
.L_x_21445:
[----:B------:R-:W-:Y:S05]  /*b680*/  BSYNC.RECONVERGENT B0 ;  /* 0x0000000000007941 */ /* 0x000fea0003800200 */
.L_x_21444:
[----:B------:R-:W-:Y:S01]  /*b690*/  STG.E.U8 desc[UR36][R16.64], R8 ;  /* 0x0000000810007986 */ /* 0x000fe2000c101124 */
[----:B------:R-:W-:Y:S05]  /*b6a0*/  EXIT ;  /* 0x000000000000794d */ /* 0x000fea0003800000 */
.L_x_21438:
        /* <DEDUP_REMOVED lines=21> */
.L_x_21448:
[----:B------:R-:W-:-:S05]  /*b800*/  MOV R3, RZ ;  /* 0x000000ff00037202 */ /* 0x000fca0000000f00 */
[----:B------:R-:W-:Y:S01]  /*b810*/  STG.E.64 desc[UR36][R16.64], R2 ;  /* 0x0000000210007986 */ /* 0x000fe2000c101b24 */
[----:B------:R-:W-:Y:S05]  /*b820*/  EXIT ;  /* 0x000000000000794d */ /* 0x000fea0003800000 */
.L_x_21447:
[----:B------:R-:W-:Y:S01]  /*b830*/  STG.E desc[UR36][R16.64], R2 ;  /* 0x0000000210007986 */ /* 0x000fe2000c101924 */
[----:B------:R-:W-:Y:S05]  /*b840*/  EXIT ;  /* 0x000000000000794d */ /* 0x000fea0003800000 */
.L_x_21437:
        /* <DEDUP_REMOVED lines=8> */
.L_x_21450:
[----:B-1----:R-:W-:Y:S02]  /*b8d0*/  FSEL R5, RZ, 1.875, P0 ;  /* 0x3ff00000ff057808 */ /* 0x002fe40000000000 */
[----:B------:R-:W-:Y:S01]  /*b8e0*/  CS2R R6, SRZ ;  /* 0x0000000000067805 */ /* 0x000fe2000001ff00 */
[----:B------:R-:W-:-:S05]  /*b8f0*/  IMAD.MOV.U32 R4, RZ, RZ, RZ ;  /* 0x000000ffff047224 */ /* 0x000fca00078e00ff */
[----:B------:R-:W-:Y:S01]  /*b900*/  STG.E.128 desc[UR36][R16.64], R4 ;  /* 0x0000000410007986 */ /* 0x000fe2000c101d24 */
[----:B------:R-:W-:Y:S05]  /*b910*/  EXIT ;  /* 0x000000000000794d */ /* 0x000fea0003800000 */
.L_x_21449:
[----:B------:R-:W-:-:S09]  /*b920*/  UISETP.NE.AND UP0, UPT, UR4, 0xf, UPT ;  /* 0x0000000f0400788c */ /* 0x000fd2000bf05270 */
[----:B------:R-:W-:Y:S05]  /*b930*/  BRA.U !UP0, `(.L_x_21451) ;  /* 0x0000000108d47547 */ /* 0x000fea000b800000 */
[----:B------:R-:W-:-:S09]  /*b940*/  UISETP.NE.AND UP0, UPT, UR4, 0x17, UPT ;  /* 0x000000170400788c */ /* 0x000fd2000bf05270 */
[----:B------:R-:W-:Y:S05]  /*b950*/  BRA.U !UP0, `(.L_x_21452) ;  /* 0x0000000108847547 */ /* 0x000fea000b800000 */
[----:B------:R-:W-:-:S09]  /*b960*/  UISETP.NE.AND UP0, UPT, UR4, 0x18, UPT ;  /* 0x000000180400788c */ /* 0x000fd2000bf05270 */
[----:B------:R-:W-:Y:S05]  /*b970*/  BRA.U !UP0, `(.L_x_21453) ;  /* 0x0000000108447547 */ /* 0x000fea000b800000 */
.L_x_21430:
[----:B------:R-:W-:Y:S01]  /*b980*/  MOV R0, 0x0 ;  /* 0x0000000000007802 */ /* 0x000fe20000000f00 */
        /* <DEDUP_REMOVED lines=15> */
.L_x_21454:
[----:B------:R-:W-:Y:S05]  /*ba80*/  EXIT ;  /* 0x000000000000794d */ /* 0x000fea0003800000 */
.L_x_21453:
[----:B-1----:R-:W-:Y:S01]  /*ba90*/  FSEL R5, RZ, 1, P0 ;  /* 0x3f800000ff057808 */ /* 0x002fe20000000000 */
        /* <DEDUP_REMOVED lines=10> */
.L_x_21456:
[----:B------:R-:W-:Y:S05]  /*bb40*/  BSYNC.RECONVERGENT B0 ;  /* 0x0000000000007941 */ /* 0x000fea0003800200 */
.L_x_21455:
[----:B------:R-:W-:Y:S01]  /*bb50*/  STG.E.U8 desc[UR36][R16.64], R3 ;  /* 0x0000000310007986 */ /* 0x000fe2000c101124 */
[----:B------:R-:W-:Y:S05]  /*bb60*/  EXIT ;  /* 0x000000000000794d */ /* 0x000fea0003800000 */
.L_x_21452:
[----:B-1----:R-:W-:-:S04]  /*bb70*/  FSEL R5, RZ, 1, P0 ;  /* 0x3f800000ff057808 */ /* 0x002fc80000000000 */
        /* <DEDUP_REMOVED lines=12> */
.L_x_21457:
[----:B------:R-:W-:Y:S01]  /*bc40*/  HFMA2 R3, -RZ, RZ, 0, 7.569789886474609375e-06 ;  /* 0x0000007fff037431 */ /* 0x000fe200000001ff */
[----:B------:R-:W-:-:S04]  /*bc50*/  ISETP.GT.U32.AND P0, PT, R5, 0x7f800000, PT ;  /* 0x7f8000000500780c */ /* 0x000fc80003f04070 */
[----:B------:R-:W-:-:S05]  /*bc60*/  SEL R3, R3, 0x7c, P0 ;  /* 0x0000007c03037807 */ /* 0x000fca0000000000 */
[----:B------:R-:W-:Y:S01]  /*bc70*/  STG.E.U8 desc[UR36][R16.64], R3 ;  /* 0x0000000310007986 */ /* 0x000fe2000c101124 */
[----:B------:R-:W-:Y:S05]  /*bc80*/  EXIT ;  /* 0x000000000000794d */ /* 0x000fea0003800000 */
.L_x_21451:
[----:B------:R-:W-:-:S04]  /*bc90*/  FSEL R0, RZ, 1, P0 ;  /* 0x3f800000ff007808 */ /* 0x000fc80000000000 */
[----:B------:R-:W-:-:S05]  /*bca0*/  F2FP.BF16.F32.PACK_AB R0, RZ, R0 ;  /* 0x00000000ff00723e */ /* 0x000fca00000010ff */
[----:B------:R-:W-:Y:S01]  /*bcb0*/  STG.E.U16 desc[UR36][R16.64], R0 ;  /* 0x0000000010007986 */ /* 0x000fe2000c101524 */
[----:B------:R-:W-:Y:S05]  /*bcc0*/  EXIT ;  /* 0x000000000000794d */ /* 0x000fea0003800000 */
.L_x_21458:
        /* <DEDUP_REMOVED lines=11> */
.L_x_23848:


//--------------------- .text._ZN2at6native27unrolled_elementwise_kernelIZZZNS0_23logical_not_kernel_cudaERNS_18TensorIteratorBaseEENKUlvE0_clEvENKUlvE2_clEvEUllE_St5arrayIPcLm2EELi4E23TrivialOffsetCalculatorILi1EjESB_NS0_6memory12LoadWithCastILi1EEENSC_13StoreWithCastILi1EEEEEviT_T0_T2_T3_T4_T5_ --------------------------
	.section	.text._ZN2at6native27unrolled_elementwise_kernelIZZZNS0_23logical_not_kernel_cudaERNS_18TensorIteratorBaseEENKUlvE0_clEvENKUlvE2_clEvEUllE_St5arrayIPcLm2EELi4E23TrivialOffsetCalculatorILi1EjESB_NS0_6memory12LoadWithCastILi1EEENSC_13StoreWithCastILi1EEEEEviT_T0_T2_T3_T4_T5_,"ax",@progbits
	.align	128
        .global         _ZN2at6native27unrolled_elementwise_kernelIZZZNS0_23logical_not_kernel_cudaERNS_18TensorIteratorBaseEENKUlvE0_clEvENKUlvE2_clEvEUllE_St5arrayIPcLm2EELi4E23TrivialOffsetCalculatorILi1EjESB_NS0_6memory12LoadWithCastILi1EEENSC_13StoreWithCastILi1EEEEEviT_T0_T2_T3_T4_T5_
        .type           _ZN2at6native27unrolled_elementwise_kernelIZZZNS0_23logical_not_kernel_cudaERNS_18TensorIteratorBaseEENKUlvE0_clEvENKUlvE2_clEvEUllE_St5arrayIPcLm2EELi4E23TrivialOffsetCalculatorILi1EjESB_NS0_6memory12LoadWithCastILi1EEENSC_13StoreWithCastILi1EEEEEviT_T0_T2_T3_T4_T5_,@function
        .size           _ZN2at6native27unrolled_elementwise_kernelIZZZNS0_23logical_not_kernel_cudaERNS_18TensorIteratorBaseEENKUlvE0_clEvENKUlvE2_clEvEUllE_St5arrayIPcLm2EELi4E23TrivialOffsetCalculatorILi1EjESB_NS0_6memory12LoadWithCastILi1EEENSC_13StoreWithCastILi1EEEEEviT_T0_T2_T3_T4_T5_,(.L_x_23849 - _ZN2at6native27unrolled_elementwise_kernelIZZZNS0_23logical_not_kernel_cudaERNS_18TensorIteratorBaseEENKUlvE0_clEvENKUlvE2_clEvEUllE_St5arrayIPcLm2EELi4E23TrivialOffsetCalculatorILi1EjESB_NS0_6memory12LoadWithCastILi1EEENSC_13StoreWithCastILi1EEEEEviT_T0_T2_T3_T4_T5_)
        .other          _ZN2at6native27unrolled_elementwise_kernelIZZZNS0_23logical_not_kernel_cudaERNS_18TensorIteratorBaseEENKUlvE0_clEvENKUlvE2_clEvEUllE_St5arrayIPcLm2EELi4E23TrivialOffsetCalculatorILi1EjESB_NS0_6memory12LoadWithCastILi1EEENSC_13StoreWithCastILi1EEEEEviT_T0_T2_T3_T4_T5_,@"STO_CUDA_ENTRY STV_DEFAULT"
_ZN2at6native27unrolled_elementwise_kernelIZZZNS0_23logical_not_kernel_cudaERNS_18TensorIteratorBaseEENKUlvE0_clEvENKUlvE2_clEvEUllE_St5arrayIPcLm2EELi4E23TrivialOffsetCalculatorILi1EjESB_NS0_6memory12LoadWithCastILi1EEENSC_13StoreWithCastILi1EEEEEviT_T0_T2_T3_T4_T5_:
.text._ZN2at6native27unrolled_elementwise_kernelIZZZNS0_23logical_not_kernel_cudaERNS_18TensorIteratorBaseEENKUlvE0_clEvENKUlvE2_clEvEUllE_St5arrayIPcLm2EELi4E23TrivialOffsetCalculatorILi1EjESB_NS0_6memory12LoadWithCastILi1EEENSC_13StoreWithCastILi1EEEEEviT_T0_T2_T3_T4_T5_:
        /* <DEDUP_REMOVED lines=33> */
.L_x_21464:
[----:B------:R1:W5:Y:S01]  /*0210*/  LDG.E.U8 R4, desc[UR36][R6.64] ;  /* 0x0000002406047981 */ /* 0x000362000c1e1100 */
[----:B------:R-:W-:Y:S01]  /*0220*/  IMAD.MOV.U32 R5, RZ, RZ, RZ ;  /* 0x000000ffff057224 */ /* 0x000fe200078e00ff */
[----:B------:R-:W-:Y:S06]  /*0230*/  BRA `(.L_x_21466) ;  /* 0x0000000c00447947 */ /* 0x000fec0003800000 */
.L_x_21463:
        /* <DEDUP_REMOVED lines=8> */
.L_x_21468:
[----:B------:R-:W2:Y:S02]  /*02c0*/  LDG.E R4, desc[UR36][R6.64] ;  /* 0x0000002406047981 */ /* 0x000ea4000c1e1900 */
[----:B--2---:R-:W-:Y:S01]  /*02d0*/  SHF.R.S32.HI R5, RZ, 0x1f, R4 ;  /* 0x0000001fff057819 */ /* 0x004fe20000011404 */
[----:B------:R-:W-:Y:S06]  /*02e0*/  BRA `(.L_x_21466) ;  /* 0x0000000c00187947 */ /* 0x000fec0003800000 */
.L_x_21467:
[----:B------:R-:W2:Y:S02]  /*02f0*/  LDG.E.S16 R4, desc[UR36][R6.64] ;  /* 0x0000002406047981 */ /* 0x000ea4000c1e1700 */
[----:B--2---:R-:W-:Y:S01]  /*0300*/  SHF.R.S32.HI R5, RZ, 0x1f, R4 ;  /* 0x0000001fff057819 */ /* 0x004fe20000011404 */
[----:B------:R-:W-:Y:S06]  /*0310*/  BRA `(.L_x_21466) ;  /* 0x0000000c000c7947 */ /* 0x000fec0003800000 */
.L_x_21462:
        /* <DEDUP_REMOVED lines=9> */
.L_x_21470:
[----:B------:R-:W2:Y:S02]  /*03b0*/  LDG.E.U16 R6, desc[UR36][R6.64] ;  /* 0x0000002406067981 */ /* 0x000ea4000c1e1500 */
[----:B--2---:R-:W-:-:S06]  /*03c0*/  HADD2.F32 R4, -RZ, R6.H0_H0 ;  /* 0x20000006ff047230 */ /* 0x004fcc0000004100 */
[----:B------:R-:W0:Y:S01]  /*03d0*/  F2I.S64.TRUNC R4, R4 ;  /* 0x0000000400047311 */ /* 0x000e22000020d900 */
[----:B------:R-:W-:Y:S05]  /*03e0*/  BRA `(.L_x_21466) ;  /* 0x0000000800d87947 */ /* 0x000fea0003800000 */
.L_x_21469:
        /* <DEDUP_REMOVED lines=9> */
.L_x_21472:
[----:B------:R-:W2:Y:S02]  /*0480*/  LDG.E.U16 R6, desc[UR36][R6.64] ;  /* 0x0000002406067981 */ /* 0x000ea4000c1e1500 */
[----:B--2---:R-:W-:-:S06]  /*0490*/  HADD2.F32 R4, -RZ, R6.H0_H0 ;  /* 0x20000006ff047230 */ /* 0x004fcc0000004100 */
[----:B------:R-:W3:Y:S01]  /*04a0*/  F2I.S64.TRUNC R4, R4 ;  /* 0x0000000400047311 */ /* 0x000ee2000020d900 */
[----:B------:R-:W-:Y:S05]  /*04b0*/  BRA `(.L_x_21466) ;  /* 0x0000000800a47947 */ /* 0x000fea0003800000 */
.L_x_21471:
[----:B------:R-:W2:Y:S02]  /*04c0*/  LDG.E.64 R4, desc[UR36][R6.64] ;  /* 0x0000002406047981 */ /* 0x000ea4000c1e1b00 */
[----:B--2---:R-:W2:Y:S01]  /*04d0*/  F2I.S64.F64.TRUNC R4, R4 ;  /* 0x0000000400047311 */ /* 0x004ea2000030d900 */
[----:B------:R-:W-:Y:S05]  /*04e0*/  BRA `(.L_x_21466) ;  /* 0x0000000800987947 */ /* 0x000fea0003800000 */
.L_x_21461:
        /* <DEDUP_REMOVED lines=13> */
.L_x_21475:
[----:B------:R-:W2:Y:S02]  /*05c0*/  LDG.E.64 R4, desc[UR36][R6.64] ;  /* 0x0000002406047981 */ /* 0x000ea4000c1e1b00 */
[----:B--2---:R-:W0:Y:S01]  /*05d0*/  F2I.S64.F64.TRUNC R4, R4 ;  /* 0x0000000400047311 */ /* 0x004e22000030d900 */
[----:B------:R-:W-:Y:S05]  /*05e0*/  BRA `(.L_x_21466) ;  /* 0x0000000800587947 */ /* 0x000fea0003800000 */
.L_x_21474:
        /* <DEDUP_REMOVED lines=26> */
.L_x_21477:
        /* <DEDUP_REMOVED lines=14> */
.L_x_21476:
[----:B------:R-:W2:Y:S02]  /*0870*/  LDG.E.U16 R4, desc[UR36][R6.64] ;  /* 0x0000002406047981 */ /* 0x000ea4000c1e1500 */
[----:B--2---:R-:W-:-:S06]  /*0880*/  IMAD.U32 R4, R4, 0x10000, RZ ;  /* 0x0001000004047824 */ /* 0x004fcc00078e00ff */
[----:B------:R-:W0:Y:S01]  /*0890*/  F2I.S64.TRUNC R4, R4 ;  /* 0x0000000400047311 */ /* 0x000e22000020d900 */
[----:B------:R-:W-:Y:S05]  /*08a0*/  BRA `(.L_x_21466) ;  /* 0x0000000400a87947 */ /* 0x000fea0003800000 */
.L_x_21473:
        /* <DEDUP_REMOVED lines=11> */
.L_x_21480:
        /* <DEDUP_REMOVED lines=21> */
.L_x_21484:
[----:B------:R-:W-:Y:S05]  /*0ab0*/  BSYNC.RECONVERGENT B1 ;  /* 0x0000000000017941 */ /* 0x000fea0003800200 */
.L_x_21483:
[----:B------:R-:W-:Y:S01]  /*0ac0*/  IMAD.SHL.U32 R0, R0, 0x100000, RZ ;  /* 0x0010000000007824 */ /* 0x000fe200078e00ff */
[----:B------:R-:W-:-:S04]  /*0ad0*/  LEA R3, R3, 0x3b800000, 0x17 ;  /* 0x3b80000003037811 */ /* 0x000fc800078eb8ff */
[----:B------:R-:W-:-:S07]  /*0ae0*/  LOP3.LUT R4, R3, R0, R7, 0xfe, !PT ;  /* 0x0000000003047212 */ /* 0x000fce00078efe07 */
.L_x_21482:
[----:B------:R-:W-:Y:S05]  /*0af0*/  BSYNC.RECONVERGENT B0 ;  /* 0x0000000000007941 */ /* 0x000fea0003800200 */
.L_x_21481:
[----:B------:R-:W0:Y:S01]  /*0b00*/  F2I.S64.TRUNC R4, R4 ;  /* 0x0000000400047311 */ /* 0x000e22000020d900 */
[----:B------:R-:W-:Y:S05]  /*0b10*/  BRA `(.L_x_21466) ;  /* 0x00000004000c7947 */ /* 0x000fea0003800000 */
.L_x_21479:
        /* <DEDUP_REMOVED lines=21> */
.L_x_21488:
[----:B------:R-:W-:Y:S05]  /*0c70*/  BSYNC.RECONVERGENT B1 ;  /* 0x0000000000017941 */ /* 0x000fea0003800200 */
.L_x_21487:
[----:B------:R-:W-:Y:S01]  /*0c80*/  IMAD.SHL.U32 R0, R0, 0x200000, RZ ;  /* 0x0020000000007824 */ /* 0x000fe200078e00ff */
[----:B------:R-:W-:-:S04]  /*0c90*/  LEA R3, R3, 0x37800000, 0x17 ;  /* 0x3780000003037811 */ /* 0x000fc800078eb8ff */
[----:B------:R-:W-:-:S07]  /*0ca0*/  LOP3.LUT R4, R3, R0, R7, 0xfe, !PT ;  /* 0x0000000003047212 */ /* 0x000fce00078efe07 */
.L_x_21486:
[----:B------:R-:W-:Y:S05]  /*0cb0*/  BSYNC.RECONVERGENT B0 ;  /* 0x0000000000007941 */ /* 0x000fea0003800200 */
.L_x_21485:
[----:B------:R-:W0:Y:S01]  /*0cc0*/  F2I.S64.TRUNC R4, R4 ;  /* 0x0000000400047311 */ /* 0x000e22000020d900 */
[----:B------:R-:W-:Y:S05]  /*0cd0*/  BRA `(.L_x_21466) ;  /* 0x00000000009c7947 */ /* 0x000fea0003800000 */
.L_x_21478:
[----:B------:R-:W-:-:S09]  /*0ce0*/  UISETP.NE.AND UP0, UPT, UR4, 0x1c, UPT ;  /* 0x0000001c0400788c */ /* 0x000fd2000bf05270 */
[----:B------:R-:W-:Y:S05]  /*0cf0*/  BRA.U !UP0, `(.L_x_21489) ;  /* 0x00000001088c7547 */ /* 0x000fea000b800000 */
[----:B------:R-:W-:-:S09]  /*0d00*/  UISETP.NE.AND UP0, UPT, UR4, 0x1d, UPT ;  /* 0x0000001d0400788c */ /* 0x000fd2000bf05270 */
[----:B------:R-:W-:Y:S05]  /*0d10*/  BRA.U !UP0, `(.L_x_21490) ;  /* 0x00000001087c7547 */ /* 0x000fea000b800000 */
[----:B------:R-:W-:-:S09]  /*0d20*/  UISETP.NE.AND UP0, UPT, UR4, 0x2c, UPT ;  /* 0x0000002c0400788c */ /* 0x000fd2000bf05270 */
[----:B------:R-:W-:Y:S05]  /*0d30*/  BRA.U !UP0, `(.L_x_21491) ;  /* 0x0000000108487547 */ /* 0x000fea000b800000 */
.L_x_21465:
        /* <DEDUP_REMOVED lines=16> */
.L_x_21492:
[----:B------:R-:W-:Y:S01]  /*0e40*/  CS2R R4, SRZ ;  /* 0x0000000000047805 */ /* 0x000fe2000001ff00 */
[----:B------:R-:W-:Y:S06]  /*0e50*/  BRA `(.L_x_21466) ;  /* 0x00000000003c7947 */ /* 0x000fec0003800000 */
.L_x_21491:
        /* <DEDUP_REMOVED lines=8> */
.L_x_21494:
[----:B------:R-:W-:Y:S05]  /*0ee0*/  BSYNC.RECONVERGENT B0 ;  /* 0x0000000000007941 */ /* 0x000fea0003800200 */
.L_x_21493:
[----:B------:R-:W0:Y:S01]  /*0ef0*/  F2I.S64.TRUNC R4, R4 ;  /* 0x0000000400047311 */ /* 0x000e22000020d900 */
[----:B------:R-:W-:Y:S05]  /*0f00*/  BRA `(.L_x_21466) ;  /* 0x0000000000107947 */ /* 0x000fea0003800000 */
.L_x_21490:
[----:B------:R0:W5:Y:S01]  /*0f10*/  LDG.E.64 R4, desc[UR36][R6.64] ;  /* 0x0000002406047981 */ /* 0x000162000c1e1b00 */
[----:B------:R-:W-:Y:S05]  /*0f20*/  BRA `(.L_x_21466) ;  /* 0x0000000000087947 */ /* 0x000fea0003800000 */
.L_x_21489:
[----:B------:R0:W5:Y:S01]  /*0f30*/  LDG.E R4, desc[UR36][R6.64] ;  /* 0x0000002406047981 */ /* 0x000162000c1e1900 */
[----:B------:R-:W-:-:S07]  /*0f40*/  IMAD.MOV.U32 R5, RZ, RZ, RZ ;  /* 0x000000ffff057224 */ /* 0x000fce00078e00ff */
.L_x_21466:
[----:B012345:R-:W-:Y:S01]  /*0f50*/  ISETP.NE.U32.AND P0, PT, R4, RZ, PT ;  /* 0x000000ff0400720c */ /* 0x03ffe20003f05070 */
[----:B------:R-:W-:-:S03]  /*0f60*/  VIADD R18, R2, 0x80 ;  /* 0x0000008002127836 */ /* 0x000fc60000000000 */
[----:B------:R-:W-:-:S04]  /*0f70*/  ISETP.NE.AND.EX P0, PT, R5, RZ, PT, P0 ;  /* 0x000000ff0500720c */ /* 0x000fc80003f05300 */
[----:B------:R-:W-:-:S04]  /*0f80*/  PLOP3.LUT P0, PT, P0, PT, PT, 0x8, 0x80 ;  /* 0x000000000080781c */ /* 0x000fc8000070e170 */
[----:B------:R-:W-:-:S09]  /*0f90*/  P2R R16, PR, RZ, 0x1 ;  /* 0x00000001ff107803 */ /* 0x000fd20000000000 */
.L_x_21460:
[----:B------:R-:W-:Y:S05]  /*0fa0*/  BSYNC.RECONVERGENT B6 ;  /* 0x0000000000067941 */ /* 0x000fea0003800200 */
.L_x_21459:
        /* <DEDUP_REMOVED lines=25> */
.L_x_21500:
[----:B------:R0:W5:Y:S01]  /*1140*/  LDG.E.U8 R4, desc[UR36][R6.64] ;  /* 0x0000002406047981 */ /* 0x000162000c1e1100 */
[----:B------:R-:W-:Y:S01]  /*1150*/  IMAD.MOV.U32 R5, RZ, RZ, RZ ;  /* 0x000000ffff057224 */ /* 0x000fe200078e00ff */
[----:B------:R-:W-:Y:S06]  /*1160*/  BRA `(.L_x_21502) ;  /* 0x0000000c00447947 */ /* 0x000fec0003800000 */
.L_x_21499:
        /* <DEDUP_REMOVED lines=8> */
.L_x_21504:
[----:B------:R-:W2:Y:S02]  /*11f0*/  LDG.E R4, desc[UR36][R6.64] ;  /* 0x0000002406047981 */ /* 0x000ea4000c1e1900 */
[----:B--2---:R-:W-:Y:S01]  /*1200*/  SHF.R.S32.HI R5, RZ, 0x1f, R4 ;  /* 0x0000001fff057819 */ /* 0x004fe20000011404 */
[----:B------:R-:W-:Y:S06]  /*1210*/  BRA `(.L_x_21502) ;  /* 0x0000000c00187947 */ /* 0x000fec0003800000 */
.L_x_21503:
[----:B------:R-:W2:Y:S02]  /*1220*/  LDG.E.S16 R4, desc[UR36][R6.64] ;  /* 0x0000002406047981 */ /* 0x000ea4000c1e1700 */
[----:B--2---:R-:W-:Y:S01]  /*1230*/  SHF.R.S32.HI R5, RZ, 0x1f, R4 ;  /* 0x0000001fff057819 */ /* 0x004fe20000011404 */
[----:B------:R-:W-:Y:S06]  /*1240*/  BRA `(.L_x_21502) ;  /* 0x0000000c000c7947 */ /* 0x000fec0003800000 */
.L_x_21498:
        /* <DEDUP_REMOVED lines=9> */
.L_x_21506:
[----:B------:R-:W2:Y:S02]  /*12e0*/  LDG.E.U16 R6, desc[UR36][R6.64] ;  /* 0x0000002406067981 */ /* 0x000ea4000c1e1500 */
[----:B--2---:R-:W-:-:S06]  /*12f0*/  HADD2.F32 R4, -RZ, R6.H0_H0 ;  /* 0x20000006ff047230 */ /* 0x004fcc0000004100 */
[----:B------:R-:W0:Y:S01]  /*1300*/  F2I.S64.TRUNC R4, R4 ;  /* 0x0000000400047311 */ /* 0x000e22000020d900 */
[----:B------:R-:W-:Y:S05]  /*1310*/  BRA `(.L_x_21502) ;  /* 0x0000000800d87947 */ /* 0x000fea0003800000 */
.L_x_21505:
        /* <DEDUP_REMOVED lines=9> */
.L_x_21508:
[----:B------:R-:W2:Y:S02]  /*13b0*/  LDG.E.U16 R6, desc[UR36][R6.64] ;  /* 0x0000002406067981 */ /* 0x000ea4000c1e1500 */
[----:B--2---:R-:W-:-:S06]  /*13c0*/  HADD2.F32 R4, -RZ, R6.H0_H0 ;  /* 0x20000006ff047230 */ /* 0x004fcc0000004100 */
[----:B------:R-:W0:Y:S01]  /*13d0*/  F2I.S64.TRUNC R4, R4 ;  /* 0x0000000400047311 */ /* 0x000e22000020d900 */
[----:B------:R-:W-:Y:S05]  /*13e0*/  BRA `(.L_x_21502) ;  /* 0x0000000800a47947 */ /* 0x000fea0003800000 */
.L_x_21507:
[----:B------:R-:W2:Y:S02]  /*13f0*/  LDG.E.64 R4, desc[UR36][R6.64] ;  /* 0x0000002406047981 */ /* 0x000ea4000c1e1b00 */
[----:B--2---:R-:W0:Y:S01]  /*1400*/  F2I.S64.F64.TRUNC R4, R4 ;  /* 0x0000000400047311 */ /* 0x004e22000030d900 */
[----:B------:R-:W-:Y:S05]  /*1410*/  BRA `(.L_x_21502) ;  /* 0x0000000800987947 */ /* 0x000fea0003800000 */
.L_x_21497:
        /* <DEDUP_REMOVED lines=13> */
.L_x_21511:
[----:B------:R-:W2:Y:S02]  /*14f0*/  LDG.E.64 R4, desc[UR36][R6.64] ;  /* 0x0000002406047981 */ /* 0x000ea4000c1e1b00 */
[----:B--2---:R-:W0:Y:S01]  /*1500*/  F2I.S64.F64.TRUNC R4, R4 ;  /* 0x0000000400047311 */ /* 0x004e22000030d900 */
[----:B------:R-:W-:Y:S05]  /*1510*/  BRA `(.L_x_21502) ;  /* 0x0000000800587947 */ /* 0x000fea0003800000 */
.L_x_21510:
        /* <DEDUP_REMOVED lines=26> */
.L_x_21513:
        /* <DEDUP_REMOVED lines=14> */
.L_x_21512:
[----:B------:R-:W2:Y:S02]  /*17a0*/  LDG.E.U16 R4, desc[UR36][R6.64] ;  /* 0x0000002406047981 */ /* 0x000ea4000c1e1500 */
[----:B--2---:R-:W-:-:S06]  /*17b0*/  IMAD.U32 R4, R4, 0x10000, RZ ;  /* 0x0001000004047824 */ /* 0x004fcc00078e00ff */
[----:B------:R-:W4:Y:S01]  /*17c0*/  F2I.S64.TRUNC R4, R4 ;  /* 0x0000000400047311 */ /* 0x000f22000020d900 */
[----:B------:R-:W-:Y:S05]  /*17d0*/  BRA `(.L_x_21502) ;  /* 0x0000000400a87947 */ /* 0x000fea0003800000 */
.L_x_21509:
        /* <DEDUP_REMOVED lines=11> */
.L_x_21516:
        /* <DEDUP_REMOVED lines=21> */
.L_x_21520:
[----:B------:R-:W-:Y:S05]  /*19e0*/  BSYNC.RECONVERGENT B1 ;  /* 0x0000000000017941 */ /* 0x000fea0003800200 */
.L_x_21519:
[----:B------:R-:W-:Y:S01]  /*19f0*/  IMAD.SHL.U32 R0, R0, 0x100000, RZ ;  /* 0x0010000000007824 */ /* 0x000fe200078e00ff */
[----:B------:R-:W-:-:S04]  /*1a00*/  LEA R3, R3, 0x3b800000, 0x17 ;  /* 0x3b80000003037811 */ /* 0x000fc800078eb8ff */
[----:B------:R-:W-:-:S07]  /*1a10*/  LOP3.LUT R4, R3, R0, R7, 0xfe, !PT ;  /* 0x0000000003047212 */ /* 0x000fce00078efe07 */
.L_x_21518:
[----:B------:R-:W-:Y:S05]  /*1a20*/  BSYNC.RECONVERGENT B0 ;  /* 0x0000000000007941 */ /* 0x000fea0003800200 */
.L_x_21517:
[----:B------:R-:W0:Y:S01]  /*1a30*/  F2I.S64.TRUNC R4, R4 ;  /* 0x0000000400047311 */ /* 0x000e22000020d900 */
[----:B------:R-:W-:Y:S05]  /*1a40*/  BRA `(.L_x_21502) ;  /* 0x00000004000c7947 */ /* 0x000fea0003800000 */
.L_x_21515:
        /* <DEDUP_REMOVED lines=21> */
.L_x_21524:
[----:B------:R-:W-:Y:S05]  /*1ba0*/  BSYNC.RECONVERGENT B1 ;  /* 0x0000000000017941 */ /* 0x000fea0003800200 */
.L_x_21523:
[----:B------:R-:W-:Y:S01]  /*1bb0*/  IMAD.SHL.U32 R0, R0, 0x200000, RZ ;  /* 0x0020000000007824 */ /* 0x000fe200078e00ff */
[----:B------:R-:W-:-:S04]  /*1bc0*/  LEA R3, R3, 0x37800000, 0x17 ;  /* 0x3780000003037811 */ /* 0x000fc800078eb8ff */
[----:B------:R-:W-:-:S07]  /*1bd0*/  LOP3.LUT R4, R3, R0, R7, 0xfe, !PT ;  /* 0x0000000003047212 */ /* 0x000fce00078efe07 */
.L_x_21522:
[----:B------:R-:W-:Y:S05]  /*1be0*/  BSYNC.RECONVERGENT B0 ;  /* 0x0000000000007941 */ /* 0x000fea0003800200 */
.L_x_21521:
[----:B------:R-:W0:Y:S01]  /*1bf0*/  F2I.S64.TRUNC R4, R4 ;  /* 0x0000000400047311 */ /* 0x000e22000020d900 */
[----:B------:R-:W-:Y:S05]  /*1c00*/  BRA `(.L_x_21502) ;  /* 0x00000000009c7947 */ /* 0x000fea0003800000 */
.L_x_21514:
        /* <DEDUP_REMOVED lines=14> */
.L_x_21528:
[----:B------:R-:W-:Y:S05]  /*1cf0*/  BSYNC.RECONVERGENT B0 ;  /* 0x0000000000007941 */ /* 0x000fea0003800200 */
.L_x_21527:
[----:B------:R-:W0:Y:S01]  /*1d00*/  F2I.S64.TRUNC R4, R4 ;  /* 0x0000000400047311 */ /* 0x000e22000020d900 */
[----:B------:R-:W-:Y:S05]  /*1d10*/  BRA `(.L_x_21502) ;  /* 0x0000000000587947 */ /* 0x000fea0003800000 */
.L_x_21501:
        /* <DEDUP_REMOVED lines=16> */
.L_x_21529:
[----:B------:R-:W-:Y:S01]  /*1e20*/  CS2R R4, SRZ ;  /* 0x0000000000047805 */ /* 0x000fe2000001ff00 */
[----:B------:R-:W-:Y:S06]  /*1e30*/  BRA `(.L_x_21502) ;  /* 0x0000000000107947 */ /* 0x000fec0003800000 */
.L_x_21526:
[----:B------:R0:W5:Y:S01]  /*1e40*/  LDG.E.64 R4, desc[UR36][R6.64] ;  /* 0x0000002406047981 */ /* 0x000162000c1e1b00 */
[----:B------:R-:W-:Y:S05]  /*1e50*/  BRA `(.L_x_21502) ;  /* 0x0000000000087947 */ /* 0x000fea0003800000 */
.L_x_21525:
[----:B------:R0:W5:Y:S01]  /*1e60*/  LDG.E R4, desc[UR36][R6.64] ;  /* 0x0000002406047981 */ /* 0x000162000c1e1900 */
[----:B------:R-:W-:-:S07]  /*1e70*/  IMAD.MOV.U32 R5, RZ, RZ, RZ ;  /* 0x000000ffff057224 */ /* 0x000fce00078e00ff */
.L_x_21502:
[----:B01-345:R-:W-:Y:S01]  /*1e80*/  ISETP.NE.U32.AND P0, PT, R4, RZ, PT ;  /* 0x000000ff0400720c */ /* 0x03bfe20003f05070 */
[----:B------:R-:W-:-:S03]  /*1e90*/  VIADD R18, R18, 0x80 ;  /* 0x0000008012127836 */ /* 0x000fc60000000000 */
[----:B------:R-:W-:-:S04]  /*1ea0*/  ISETP.NE.AND.EX P0, PT, R5, RZ, PT, P0 ;  /* 0x000000ff0500720c */ /* 0x000fc80003f05300 */
[----:B------:R-:W-:-:S04]  /*1eb0*/  PLOP3.LUT P0, PT, P0, PT, PT, 0x8, 0x80 ;  /* 0x000000000080781c */ /* 0x000fc8000070e170 */
[----:B------:R-:W-:-:S09]  /*1ec0*/  P2R R17, PR, RZ, 0x1 ;  /* 0x00000001ff117803 */ /* 0x000fd20000000000 */
.L_x_21496:
[----:B------:R-:W-:Y:S05]  /*1ed0*/  BSYNC.RECONVERGENT B6 ;  /* 0x0000000000067941 */ /* 0x000fea0003800200 */
.L_x_21495:
[----:B------:R-:W-:Y:S01]  /*1ee0*/  ISETP.GE.AND P0, PT, R18, R19, PT ;  /* 0x000000131200720c */ /* 0x000fe20003f06270 */
[----:B------:R-:W-:Y:S01]  /*1ef0*/  BSSY.RECONVERGENT B6, `(.L_x_21530) ;  /* 0x00000f1000067945 */ /* 0x000fe20003800200 */
[----:B------:R-:W-:-:S04]  /*1f00*/  PLOP3.LUT P1, PT, PT, PT, PT, 0x80, 0x8 ;  /* 0x000000000008781c */ /* 0x000fc80003f2f070 */
[----:B------:R-:W-:-:S07]  /*1f10*/  P2R R22, PR, RZ, 0x2 ;  /* 0x00000002ff167803 */ /* 0x000fce0000000000 */
        /* <DEDUP_REMOVED lines=21> */
.L_x_21535:
[----:B------:R0:W5:Y:S01]  /*2070*/  LDG.E.U8 R4, desc[UR36][R6.64] ;  /* 0x0000002406047981 */ /* 0x000162000c1e1100 */
[----:B------:R-:W-:Y:S01]  /*2080*/  IMAD.MOV.U32 R5, RZ, RZ, RZ ;  /* 0x000000ffff057224 */ /* 0x000fe200078e00ff */
[----:B------:R-:W-:Y:S06]  /*2090*/  BRA `(.L_x_21537) ;  /* 0x0000000c00447947 */ /* 0x000fec0003800000 */
.L_x_21534:
        /* <DEDUP_REMOVED lines=8> */
.L_x_21539:
[----:B------:R-:W2:Y:S02]  /*2120*/  LDG.E R4, desc[UR36][R6.64] ;  /* 0x0000002406047981 */ /* 0x000ea4000c1e1900 */
[----:B--2---:R-:W-:Y:S01]  /*2130*/  SHF.R.S32.HI R5, RZ, 0x1f, R4 ;  /* 0x0000001fff057819 */ /* 0x004fe20000011404 */
[----:B------:R-:W-:Y:S06]  /*2140*/  BRA `(.L_x_21537) ;  /* 0x0000000c00187947 */ /* 0x000fec0003800000 */
.L_x_21538:
[----:B------:R-:W2:Y:S02]  /*2150*/  LDG.E.S16 R4, desc[UR36][R6.64] ;  /* 0x0000002406047981 */ /* 0x000ea4000c1e1700 */
[----:B--2---:R-:W-:Y:S01]  /*2160*/  SHF.R.S32.HI R5, RZ, 0x1f, R4 ;  /* 0x0000001fff057819 */ /* 0x004fe20000011404 */
[----:B------:R-:W-:Y:S06]  /*2170*/  BRA `(.L_x_21537) ;  /* 0x0000000c000c7947 */ /* 0x000fec0003800000 */
.L_x_21533:
        /* <DEDUP_REMOVED lines=9> */
.L_x_21541:
[----:B------:R-:W2:Y:S02]  /*2210*/  LDG.E.U16 R6, desc[UR36][R6.64] ;  /* 0x0000002406067981 */ /* 0x000ea4000c1e1500 */
[----:B--2---:R-:W-:-:S06]  /*2220*/  HADD2.F32 R4, -RZ, R6.H0_H0 ;  /* 0x20000006ff047230 */ /* 0x004fcc0000004100 */
[----:B------:R-:W0:Y:S01]  /*2230*/  F2I.S64.TRUNC R4, R4 ;  /* 0x0000000400047311 */ /* 0x000e22000020d900 */
[----:B------:R-:W-:Y:S05]  /*2240*/  BRA `(.L_x_21537) ;  /* 0x0000000800d87947 */ /* 0x000fea0003800000 */
.L_x_21540:
        /* <DEDUP_REMOVED lines=9> */
.L_x_21543:
[----:B------:R-:W2:Y:S02]  /*22e0*/  LDG.E.U16 R6, desc[UR36][R6.64] ;  /* 0x0000002406067981 */ /* 0x000ea4000c1e1500 */
[----:B--2---:R-:W-:-:S06]  /*22f0*/  HADD2.F32 R4, -RZ, R6.H0_H0 ;  /* 0x20000006ff047230 */ /* 0x004fcc0000004100 */
[----:B------:R-:W0:Y:S01]  /*2300*/  F2I.S64.TRUNC R4, R4 ;  /* 0x0000000400047311 */ /* 0x000e22000020d900 */
[----:B------:R-:W-:Y:S05]  /*2310*/  BRA `(.L_x_21537) ;  /* 0x0000000800a47947 */ /* 0x000fea0003800000 */
.L_x_21542:
[----:B------:R-:W2:Y:S02]  /*2320*/  LDG.E.64 R4, desc[UR36][R6.64] ;  /* 0x0000002406047981 */ /* 0x000ea4000c1e1b00 */
[----:B--2---:R-:W0:Y:S01]  /*2330*/  F2I.S64.F64.TRUNC R4, R4 ;  /* 0x0000000400047311 */ /* 0x004e22000030d900 */
[----:B------:R-:W-:Y:S05]  /*2340*/  BRA `(.L_x_21537) ;  /* 0x0000000800987947 */ /* 0x000fea0003800000 */
.L_x_21532:
        /* <DEDUP_REMOVED lines=13> */
.L_x_21546:
[----:B------:R-:W2:Y:S02]  /*2420*/  LDG.E.64 R4, desc[UR36][R6.64] ;  /* 0x0000002406047981 */ /* 0x000ea4000c1e1b00 */
[----:B--2---:R-:W0:Y:S01]  /*2430*/  F2I.S64.F64.TRUNC R4, R4 ;  /* 0x0000000400047311 */ /* 0x004e22000030d900 */
[----:B------:R-:W-:Y:S05]  /*2440*/  BRA `(.L_x_21537) ;  /* 0x0000000800587947 */ /* 0x000fea0003800000 */
.L_x_21545:
        /* <DEDUP_REMOVED lines=26> */
.L_x_21548:
        /* <DEDUP_REMOVED lines=14> */
.L_x_21547:
[----:B------:R-:W2:Y:S02]  /*26d0*/  LDG.E.U16 R4, desc[UR36][R6.64] ;  /* 0x0000002406047981 */ /* 0x000ea4000c1e1500 */
[----:B--2---:R-:W-:-:S06]  /*26e0*/  IMAD.U32 R4, R4, 0x10000, RZ ;  /* 0x0001000004047824 */ /* 0x004fcc00078e00ff */
[----:B------:R-:W0:Y:S01]  /*26f0*/  F2I.S64.TRUNC R4, R4 ;  /* 0x0000000400047311 */ /* 0x000e22000020d900 */
[----:B------:R-:W-:Y:S05]  /*2700*/  BRA `(.L_x_21537) ;  /* 0x0000000400a87947 */ /* 0x000fea0003800000 */
.L_x_21544:
        /* <DEDUP_REMOVED lines=11> */
.L_x_21551:
        /* <DEDUP_REMOVED lines=21> */
.L_x_21555:
[----:B------:R-:W-:Y:S05]  /*2910*/  BSYNC.RECONVERGENT B1 ;  /* 0x0000000000017941 */ /* 0x000fea0003800200 */
.L_x_21554:
[----:B------:R-:W-:Y:S01]  /*2920*/  IMAD.SHL.U32 R0, R0, 0x100000, RZ ;  /* 0x0010000000007824 */ /* 0x000fe200078e00ff */
[----:B------:R-:W-:-:S04]  /*2930*/  LEA R3, R3, 0x3b800000, 0x17 ;  /* 0x3b80000003037811 */ /* 0x000fc800078eb8ff */
[----:B------:R-:W-:-:S07]  /*2940*/  LOP3.LUT R4, R3, R0, R7, 0xfe, !PT ;  /* 0x0000000003047212 */ /* 0x000fce00078efe07 */
.L_x_21553:
[----:B------:R-:W-:Y:S05]  /*2950*/  BSYNC.RECONVERGENT B0 ;  /* 0x0000000000007941 */ /* 0x000fea0003800200 */
.L_x_21552:
[----:B------:R-:W1:Y:S01]  /*2960*/  F2I.S64.TRUNC R4, R4 ;  /* 0x0000000400047311 */ /* 0x000e62000020d900 */
[----:B------:R-:W-:Y:S05]  /*2970*/  BRA `(.L_x_21537) ;  /* 0x00000004000c7947 */ /* 0x000fea0003800000 */
.L_x_21550:
        /* <DEDUP_REMOVED lines=21> */
.L_x_21559:
[----:B------:R-:W-:Y:S05]  /*2ad0*/  BSYNC.RECONVERGENT B1 ;  /* 0x0000000000017941 */ /* 0x000fea0003800200 */
.L_x_21558:
[----:B------:R-:W-:Y:S01]  /*2ae0*/  IMAD.SHL.U32 R0, R0, 0x200000, RZ ;  /* 0x0020000000007824 */ /* 0x000fe200078e00ff */
[----:B------:R-:W-:-:S04]  /*2af0*/  LEA R3, R3, 0x37800000, 0x17 ;  /* 0x3780000003037811 */ /* 0x000fc800078eb8ff */
[----:B------:R-:W-:-:S07]  /*2b00*/  LOP3.LUT R4, R3, R0, R7, 0xfe, !PT ;  /* 0x0000000003047212 */ /* 0x000fce00078efe07 */
.L_x_21557:
[----:B------:R-:W-:Y:S05]  /*2b10*/  BSYNC.RECONVERGENT B0 ;  /* 0x0000000000007941 */ /* 0x000fea0003800200 */
.L_x_21556:
[----:B------:R-:W2:Y:S01]  /*2b20*/  F2I.S64.TRUNC R4, R4 ;  /* 0x0000000400047311 */ /* 0x000ea2000020d900 */
[----:B------:R-:W-:Y:S05]  /*2b30*/  BRA `(.L_x_21537) ;  /* 0x00000000009c7947 */ /* 0x000fea0003800000 */
.L_x_21549:
        /* <DEDUP_REMOVED lines=14> */
.L_x_21563:
[----:B------:R-:W-:Y:S05]  /*2c20*/  BSYNC.RECONVERGENT B0 ;  /* 0x0000000000007941 */ /* 0x000fea0003800200 */
.L_x_21562:
[----:B------:R-:W4:Y:S01]  /*2c30*/  F2I.S64.TRUNC R4, R4 ;  /* 0x0000000400047311 */ /* 0x000f22000020d900 */
[----:B------:R-:W-:Y:S05]  /*2c40*/  BRA `(.L_x_21537) ;  /* 0x0000000000587947 */ /* 0x000fea0003800000 */
.L_x_21536:
        /* <DEDUP_REMOVED lines=16> */
.L_x_21564:
[----:B------:R-:W-:Y:S01]  /*2d50*/  CS2R R4, SRZ ;  /* 0x0000000000047805 */ /* 0x000fe2000001ff00 */
[----:B------:R-:W-:Y:S06]  /*2d60*/  BRA `(.L_x_21537) ;  /* 0x0000000000107947 */ /* 0x000fec0003800000 */
.L_x_21561:
[----:B------:R0:W5:Y:S01]  /*2d70*/  LDG.E.64 R4, desc[UR36][R6.64] ;  /* 0x0000002406047981 */ /* 0x000162000c1e1b00 */
[----:B------:R-:W-:Y:S05]  /*2d80*/  BRA `(.L_x_21537) ;  /* 0x0000000000087947 */ /* 0x000fea0003800000 */
.L_x_21560:
[----:B------:R3:W5:Y:S01]  /*2d90*/  LDG.E R4, desc[UR36][R6.64] ;  /* 0x0000002406047981 */ /* 0x000762000c1e1900 */
[----:B------:R-:W-:-:S07]  /*2da0*/  IMAD.MOV.U32 R5, RZ, RZ, RZ ;  /* 0x000000ffff057224 */ /* 0x000fce00078e00ff */
.L_x_21537:
[----:B012-45:R-:W-:Y:S01]  /*2db0*/  ISETP.NE.U32.AND P0, PT, R4, RZ, PT ;  /* 0x000000ff0400720c */ /* 0x037fe20003f05070 */
[----:B------:R-:W-:-:S03]  /*2dc0*/  VIADD R18, R18, 0x80 ;  /* 0x0000008012127836 */ /* 0x000fc60000000000 */
[----:B------:R-:W-:-:S04]  /*2dd0*/  ISETP.NE.AND.EX P0, PT, R5, RZ, PT, P0 ;  /* 0x000000ff0500720c */ /* 0x000fc80003f05300 */
[----:B------:R-:W-:-:S04]  /*2de0*/  PLOP3.LUT P0, PT, P0, PT, PT, 0x8, 0x80 ;  /* 0x000000000080781c */ /* 0x000fc8000070e170 */
[----:B------:R-:W-:-:S09]  /*2df0*/  P2R R22, PR, RZ, 0x1 ;  /* 0x00000001ff167803 */ /* 0x000fd20000000000 */
.L_x_21531:
[----:B------:R-:W-:Y:S05]  /*2e00*/  BSYNC.RECONVERGENT B6 ;  /* 0x0000000000067941 */ /* 0x000fea0003800200 */
.L_x_21530:
[----:B------:R-:W-:Y:S01]  /*2e10*/  ISETP.GE.AND P1, PT, R18, R19, PT ;  /* 0x000000131200720c */ /* 0x000fe20003f26270 */
[----:B------:R-:W-:Y:S01]  /*2e20*/  BSSY.RECONVERGENT B6, `(.L_x_21565) ;  /* 0x00000ee000067945 */ /* 0x000fe20003800200 */
[----:B------:R-:W-:-:S11]  /*2e30*/  PLOP3.LUT P0, PT, PT, PT, PT, 0x80, 0x8 ;  /* 0x000000000008781c */ /* 0x000fd60003f0f070 */
[----:B------:R-:W-:Y:S05]  /*2e40*/  @P1 BRA `(.L_x_21566) ;  /* 0x0000000c00ac1947 */ /* 0x000fea0003800000 */
[----:B---3--:R-:W0:Y:S01]  /*2e50*/  LDC.64 R6, c[0x0][0x390] ;  /* 0x0000e400ff067b82 */ /* 0x008e220000000a00 */
        /* <DEDUP_REMOVED lines=19> */
.L_x_21570:
[----:B------:R0:W5:Y:S01]  /*2f90*/  LDG.E.U8 R4, desc[UR36][R6.64] ;  /* 0x0000002406047981 */ /* 0x000162000c1e1100 */
[----:B------:R-:W-:Y:S01]  /*2fa0*/  IMAD.MOV.U32 R5, RZ, RZ, RZ ;  /* 0x000000ffff057224 */ /* 0x000fe200078e00ff */
[----:B------:R-:W-:Y:S06]  /*2fb0*/  BRA `(.L_x_21572) ;  /* 0x0000000c00447947 */ /* 0x000fec0003800000 */
.L_x_21569:
        /* <DEDUP_REMOVED lines=8> */
.L_x_21574:
[----:B------:R-:W2:Y:S02]  /*3040*/  LDG.E R4, desc[UR36][R6.64] ;  /* 0x0000002406047981 */ /* 0x000ea4000c1e1900 */
[----:B--2---:R-:W-:Y:S01]  /*3050*/  SHF.R.S32.HI R5, RZ, 0x1f, R4 ;  /* 0x0000001fff057819 */ /* 0x004fe20000011404 */
[----:B------:R-:W-:Y:S06]  /*3060*/  BRA `(.L_x_21572) ;  /* 0x0000000c00187947 */ /* 0x000fec0003800000 */
.L_x_21573:
[----:B------:R-:W2:Y:S02]  /*3070*/  LDG.E.S16 R4, desc[UR36][R6.64] ;  /* 0x0000002406047981 */ /* 0x000ea4000c1e1700 */
[----:B--2---:R-:W-:Y:S01]  /*3080*/  SHF.R.S32.HI R5, RZ, 0x1f, R4 ;  /* 0x0000001fff057819 */ /* 0x004fe20000011404 */
[----:B------:R-:W-:Y:S06]  /*3090*/  BRA `(.L_x_21572) ;  /* 0x0000000c000c7947 */ /* 0x000fec0003800000 */
.L_x_21568:
        /* <DEDUP_REMOVED lines=9> */
.L_x_21576:
[----:B------:R-:W2:Y:S02]  /*3130*/  LDG.E.U16 R6, desc[UR36][R6.64] ;  /* 0x0000002406067981 */ /* 0x000ea4000c1e1500 */
[----:B--2---:R-:W-:-:S06]  /*3140*/  HADD2.F32 R4, -RZ, R6.H0_H0 ;  /* 0x20000006ff047230 */ /* 0x004fcc0000004100 */
[----:B------:R-:W0:Y:S01]  /*3150*/  F2I.S64.TRUNC R4, R4 ;  /* 0x0000000400047311 */ /* 0x000e22000020d900 */
[----:B------:R-:W-:Y:S05]  /*3160*/  BRA `(.L_x_21572) ;  /* 0x0000000800d87947 */ /* 0x000fea0003800000 */
.L_x_21575:
        /* <DEDUP_REMOVED lines=9> */
.L_x_21578:
[----:B------:R-:W2:Y:S02]  /*3200*/  LDG.E.U16 R6, desc[UR36][R6.64] ;  /* 0x0000002406067981 */ /* 0x000ea4000c1e1500 */
[----:B--2---:R-:W-:-:S06]  /*3210*/  HADD2.F32 R4, -RZ, R6.H0_H0 ;  /* 0x20000006ff047230 */ /* 0x004fcc0000004100 */
[----:B------:R-:W0:Y:S01]  /*3220*/  F2I.S64.TRUNC R4, R4 ;  /* 0x0000000400047311 */ /* 0x000e22000020d900 */
[----:B------:R-:W-:Y:S05]  /*3230*/  BRA `(.L_x_21572) ;  /* 0x0000000800a47947 */ /* 0x000fea0003800000 */
.L_x_21577:
[----:B------:R-:W2:Y:S02]  /*3240*/  LDG.E.64 R4, desc[UR36][R6.64] ;  /* 0x0000002406047981 */ /* 0x000ea4000c1e1b00 */
[----:B--2---:R-:W0:Y:S01]  /*3250*/  F2I.S64.F64.TRUNC R4, R4 ;  /* 0x0000000400047311 */ /* 0x004e22000030d900 */
[----:B------:R-:W-:Y:S05]  /*3260*/  BRA `(.L_x_21572) ;  /* 0x0000000800987947 */ /* 0x000fea0003800000 */
.L_x_21567:
        /* <DEDUP_REMOVED lines=13> */
.L_x_21581:
[----:B------:R-:W2:Y:S02]  /*3340*/  LDG.E.64 R4, desc[UR36][R6.64] ;  /* 0x0000002406047981 */ /* 0x000ea4000c1e1b00 */
[----:B--2---:R-:W0:Y:S01]  /*3350*/  F2I.S64.F64.TRUNC R4, R4 ;  /* 0x0000000400047311 */ /* 0x004e22000030d900 */
[----:B------:R-:W-:Y:S05]  /*3360*/  BRA `(.L_x_21572) ;  /* 0x0000000800587947 */ /* 0x000fea0003800000 */
.L_x_21580:
        /* <DEDUP_REMOVED lines=26> */
.L_x_21583:
        /* <DEDUP_REMOVED lines=14> */
.L_x_21582:
[----:B------:R-:W2:Y:S02]  /*35f0*/  LDG.E.U16 R4, desc[UR36][R6.64] ;  /* 0x0000002406047981 */ /* 0x000ea4000c1e1500 */
[----:B--2---:R-:W-:-:S06]  /*3600*/  IMAD.U32 R4, R4, 0x10000, RZ ;  /* 0x0001000004047824 */ /* 0x004fcc00078e00ff */
[----:B------:R-:W0:Y:S01]  /*3610*/  F2I.S64.TRUNC R4, R4 ;  /* 0x0000000400047311 */ /* 0x000e22000020d900 */
[----:B------:R-:W-:Y:S05]  /*3620*/  BRA `(.L_x_21572) ;  /* 0x0000000400a87947 */ /* 0x000fea0003800000 */
.L_x_21579:
        /* <DEDUP_REMOVED lines=11> */
.L_x_21586:
        /* <DEDUP_REMOVED lines=21> */
.L_x_21590:
[----:B------:R-:W-:Y:S05]  /*3830*/  BSYNC.RECONVERGENT B1 ;  /* 0x0000000000017941 */ /* 0x000fea0003800200 */
.L_x_21589:
[----:B------:R-:W-:Y:S01]  /*3840*/  IMAD.SHL.U32 R0, R0, 0x100000, RZ ;  /* 0x0010000000007824 */ /* 0x000fe200078e00ff */
[----:B------:R-:W-:-:S04]  /*3850*/  LEA R3, R3, 0x3b800000, 0x17 ;  /* 0x3b80000003037811 */ /* 0x000fc800078eb8ff */
[----:B------:R-:W-:-:S07]  /*3860*/  LOP3.LUT R4, R3, R0, R7, 0xfe, !PT ;  /* 0x0000000003047212 */ /* 0x000fce00078efe07 */
.L_x_21588:
[----:B------:R-:W-:Y:S05]  /*3870*/  BSYNC.RECONVERGENT B0 ;  /* 0x0000000000007941 */ /* 0x000fea0003800200 */
.L_x_21587:
[----:B------:R-:W0:Y:S01]  /*3880*/  F2I.S64.TRUNC R4, R4 ;  /* 0x0000000400047311 */ /* 0x000e22000020d900 */
[----:B------:R-:W-:Y:S05]  /*3890*/  BRA `(.L_x_21572) ;  /* 0x00000004000c7947 */ /* 0x000fea0003800000 */
.L_x_21585:
        /* <DEDUP_REMOVED lines=21> */
.L_x_21594:
[----:B------:R-:W-:Y:S05]  /*39f0*/  BSYNC.RECONVERGENT B1 ;  /* 0x0000000000017941 */ /* 0x000fea0003800200 */
.L_x_21593:
[----:B------:R-:W-:Y:S01]  /*3a00*/  IMAD.SHL.U32 R0, R0, 0x200000, RZ ;  /* 0x0020000000007824 */ /* 0x000fe200078e00ff */
[----:B------:R-:W-:-:S04]  /*3a10*/  LEA R3, R3, 0x37800000, 0x17 ;  /* 0x3780000003037811 */ /* 0x000fc800078eb8ff */
[----:B------:R-:W-:-:S07]  /*3a20*/  LOP3.LUT R4, R3, R0, R7, 0xfe, !PT ;  /* 0x0000000003047212 */ /* 0x000fce00078efe07 */
.L_x_21592:
[----:B------:R-:W-:Y:S05]  /*3a30*/  BSYNC.RECONVERGENT B0 ;  /* 0x0000000000007941 */ /* 0x000fea0003800200 */
.L_x_21591:
[----:B------:R-:W2:Y:S01]  /*3a40*/  F2I.S64.TRUNC R4, R4 ;  /* 0x0000000400047311 */ /* 0x000ea2000020d900 */
[----:B------:R-:W-:Y:S05]  /*3a50*/  BRA `(.L_x_21572) ;  /* 0x00000000009c7947 */ /* 0x000fea0003800000 */
.L_x_21584:
        /* <DEDUP_REMOVED lines=14> */
.L_x_21598:
[----:B------:R-:W-:Y:S05]  /*3b40*/  BSYNC.RECONVERGENT B0 ;  /* 0x0000000000007941 */ /* 0x000fea0003800200 */
.L_x_21597:
[----:B------:R-:W4:Y:S01]  /*3b50*/  F2I.S64.TRUNC R4, R4 ;  /* 0x0000000400047311 */ /* 0x000f22000020d900 */
[----:B------:R-:W-:Y:S05]  /*3b60*/  BRA `(.L_x_21572) ;  /* 0x0000000000587947 */ /* 0x000fea0003800000 */
.L_x_21571:
        /* <DEDUP_REMOVED lines=16> */
.L_x_21599:
[----:B------:R-:W-:Y:S01]  /*3c70*/  CS2R R4, SRZ ;  /* 0x0000000000047805 */ /* 0x000fe2000001ff00 */
[----:B------:R-:W-:Y:S06]  /*3c80*/  BRA `(.L_x_21572) ;  /* 0x0000000000107947 */ /* 0x000fec0003800000 */
.L_x_21596:
[----:B------:R0:W5:Y:S01]  /*3c90*/  LDG.E.64 R4, desc[UR36][R6.64] ;  /* 0x0000002406047981 */ /* 0x000162000c1e1b00 */
[----:B------:R-:W-:Y:S05]  /*3ca0*/  BRA `(.L_x_21572) ;  /* 0x0000000000087947 */ /* 0x000fea0003800000 */
.L_x_21595:
[----:B------:R3:W5:Y:S01]  /*3cb0*/  LDG.E R4, desc[UR36][R6.64] ;  /* 0x0000002406047981 */ /* 0x000762000c1e1900 */
[----:B------:R-:W-:-:S07]  /*3cc0*/  IMAD.MOV.U32 R5, RZ, RZ, RZ ;  /* 0x000000ffff057224 */ /* 0x000fce00078e00ff */
.L_x_21572:
[----:B012-45:R-:W-:-:S04]  /*3cd0*/  ISETP.NE.U32.AND P0, PT, R4, RZ, PT ;  /* 0x000000ff0400720c */ /* 0x037fc80003f05070 */
[----:B------:R-:W-:-:S04]  /*3ce0*/  ISETP.NE.AND.EX P0, PT, R5, RZ, PT, P0 ;  /* 0x000000ff0500720c */ /* 0x000fc80003f05300 */
[----:B------:R-:W-:-:S13]  /*3cf0*/  PLOP3.LUT P0, PT, P0, PT, PT, 0x8, 0x80 ;  /* 0x000000000080781c */ /* 0x000fda000070e170 */
.L_x_21566:
[----:B------:R-:W-:Y:S05]  /*3d00*/  BSYNC.RECONVERGENT B6 ;  /* 0x0000000000067941 */ /* 0x000fea0003800200 */
.L_x_21565:
        /* <DEDUP_REMOVED lines=13> */
[----:B------:R-:W4:Y:S01]  /*3de0*/  LDC.64 R8, c[0x0][0x388] ;  /* 0x0000e200ff087b82 */ /* 0x000f220000000a00 */
[----:B--2---:R-:W-:Y:S01]  /*3df0*/  IMAD R0, R23, 0x200, R2 ;  /* 0x0000020017007824 */ /* 0x004fe200078e0202 */
[----:B0-----:R-:W-:Y:S01]  /*3e00*/  PRMT R4, R17, 0x9910, RZ ;  /* 0x0000991011047816 */ /* 0x001fe200000000ff */
[----:B------:R-:W-:Y:S01]  /*3e10*/  BSSY.RECONVERGENT B6, `(.L_x_21603) ;  /* 0x00000d6000067945 */ /* 0x000fe20003800200 */
[----:B------:R-:W-:Y:S02]  /*3e20*/  VIADD R2, R2, 0x80 ;  /* 0x0000008002027836 */ /* 0x000fe40000000000 */
[----:B-1----:R-:W-:Y:S02]  /*3e30*/  IMAD R3, R0, UR4, RZ ;  /* 0x0000000400037c24 */ /* 0x002fe4000f8e02ff */
        /* <DEDUP_REMOVED lines=15> */
.L_x_21607:
[----:B------:R0:W-:Y:S01]  /*3f30*/  STG.E.U8 desc[UR36][R8.64], R11 ;  /* 0x0000000b08007986 */ /* 0x0001e2000c101124 */
[----:B------:R-:W-:Y:S05]  /*3f40*/  BRA `(.L_x_21609) ;  /* 0x0000000c00087947 */ /* 0x000fea0003800000 */
.L_x_21606:
        /* <DEDUP_REMOVED lines=10> */
.L_x_21611:
[----:B------:R0:W-:Y:S01]  /*3ff0*/  STG.E desc[UR36][R8.64], R11 ;  /* 0x0000000b08007986 */ /* 0x0001e2000c101924 */
[----:B------:R-:W-:Y:S05]  /*4000*/  BRA `(.L_x_21609) ;  /* 0x0000000800d87947 */ /* 0x000fea0003800000 */
.L_x_21610:
[----:B------:R0:W-:Y:S01]  /*4010*/  STG.E.U16 desc[UR36][R8.64], R11 ;  /* 0x0000000b08007986 */ /* 0x0001e2000c101524 */
[----:B------:R-:W-:Y:S05]  /*4020*/  BRA `(.L_x_21609) ;  /* 0x0000000800d07947 */ /* 0x000fea0003800000 */
.L_x_21605:
        /* <DEDUP_REMOVED lines=9> */
.L_x_21613:
[----:B------:R-:W0:Y:S02]  /*40c0*/  I2F.S16 R0, R11 ;  /* 0x0000000b00007306 */ /* 0x000e240000101400 */
[----:B0-----:R-:W-:-:S05]  /*40d0*/  F2FP.F16.F32.PACK_AB R0, RZ, R0 ;  /* 0x00000000ff00723e */ /* 0x001fca00000000ff */
[----:B------:R0:W-:Y:S01]  /*40e0*/  STG.E.U16 desc[UR36][R8.64], R0 ;  /* 0x0000000008007986 */ /* 0x0001e2000c101524 */
[----:B------:R-:W-:Y:S05]  /*40f0*/  BRA `(.L_x_21609) ;  /* 0x00000008009c7947 */ /* 0x000fea0003800000 */
.L_x_21612:
        /* <DEDUP_REMOVED lines=10> */
.L_x_21615:
[----:B------:R-:W0:Y:S02]  /*41a0*/  I2F.S16 R11, R11 ;  /* 0x0000000b000b7306 */ /* 0x000e240000101400 */
[----:B0-----:R-:W-:-:S04]  /*41b0*/  F2FP.F16.F32.PACK_AB R3, RZ, R11 ;  /* 0x0000000bff03723e */ /* 0x001fc800000000ff */
[----:B------:R-:W-:-:S05]  /*41c0*/  PRMT R3, R3, 0x5410, RZ ;  /* 0x0000541003037816 */ /* 0x000fca00000000ff */
[----:B------:R0:W-:Y:S01]  /*41d0*/  STG.E desc[UR36][R8.64], R3 ;  /* 0x0000000308007986 */ /* 0x0001e2000c101924 */
[----:B------:R-:W-:Y:S05]  /*41e0*/  BRA `(.L_x_21609) ;  /* 0x0000000800607947 */ /* 0x000fea0003800000 */
.L_x_21614:
[----:B------:R-:W0:Y:S02]  /*41f0*/  I2F.F64.S16 R4, R11 ;  /* 0x0000000b00047312 */ /* 0x000e240000101c00 */
[----:B0-----:R0:W-:Y:S01]  /*4200*/  STG.E.64 desc[UR36][R8.64], R4 ;  /* 0x0000000408007986 */ /* 0x0011e2000c101b24 */
[----:B------:R-:W-:Y:S05]  /*4210*/  BRA `(.L_x_21609) ;  /* 0x0000000800547947 */ /* 0x000fea0003800000 */
.L_x_21604:
        /* <DEDUP_REMOVED lines=10> */
.L_x_21618:
[----:B------:R-:W0:Y:S01]  /*42c0*/  I2F.F64.S16 R4, R11 ;  /* 0x0000000b00047312 */ /* 0x000e220000101c00 */
[----:B---3--:R-:W-:-:S05]  /*42d0*/  CS2R R6, SRZ ;  /* 0x0000000000067805 */ /* 0x008fca000001ff00 */
[----:B0-----:R0:W-:Y:S01]  /*42e0*/  STG.E.128 desc[UR36][R8.64], R4 ;  /* 0x0000000408007986 */ /* 0x0011e2000c101d24 */
[----:B------:R-:W-:Y:S05]  /*42f0*/  BRA `(.L_x_21609) ;  /* 0x00000008001c7947 */ /* 0x000fea0003800000 */
.L_x_21617:
        /* <DEDUP_REMOVED lines=17> */
.L_x_21622:
[----:B------:R-:W-:Y:S05]  /*4410*/  BSYNC.RECONVERGENT B0 ;  /* 0x0000000000007941 */ /* 0x000fea0003800200 */
.L_x_21621:
[----:B------:R0:W-:Y:S01]  /*4420*/  STG.E.U8 desc[UR36][R8.64], R3 ;  /* 0x0000000308007986 */ /* 0x0001e2000c101124 */
[----:B------:R-:W-:Y:S05]  /*4430*/  BRA `(.L_x_21609) ;  /* 0x0000000400cc7947 */ /* 0x000fea0003800000 */
.L_x_21620:
        /* <DEDUP_REMOVED lines=16> */
.L_x_21619:
[----:B------:R-:W0:Y:S02]  /*4540*/  I2F.S16 R0, R11 ;  /* 0x0000000b00007306 */ /* 0x000e240000101400 */
[----:B0-----:R-:W-:-:S05]  /*4550*/  F2FP.BF16.F32.PACK_AB R0, RZ, R0 ;  /* 0x00000000ff00723e */ /* 0x001fca00000010ff */
[----:B------:R0:W-:Y:S01]  /*4560*/  STG.E.U16 desc[UR36][R8.64], R0 ;  /* 0x0000000008007986 */ /* 0x0001e2000c101524 */
[----:B------:R-:W-:Y:S05]  /*4570*/  BRA `(.L_x_21609) ;  /* 0x00000004007c7947 */ /* 0x000fea0003800000 */
.L_x_21616:
        /* <DEDUP_REMOVED lines=10> */
.L_x_21625:
        /* <DEDUP_REMOVED lines=12> */
.L_x_21628:
[----:B------:R-:W-:-:S04]  /*46e0*/  SHF.R.U32.HI R0, RZ, 0x14, R11 ;  /* 0x00000014ff007819 */ /* 0x000fc8000001160b */
[----:B------:R-:W-:-:S04]  /*46f0*/  LOP3.LUT R0, R0, 0x1, RZ, 0xc0, !PT ;  /* 0x0000000100007812 */ /* 0x000fc800078ec0ff */
[----:B------:R-:W-:-:S04]  /*4700*/  IADD3 R0, PT, PT, R11, 0x487ffff, R0 ;  /* 0x0487ffff0b007810 */ /* 0x000fc80007ffe000 */
[----:B------:R-:W-:-:S04]  /*4710*/  SHF.R.U32.HI R0, RZ, 0x14, R0 ;  /* 0x00000014ff007819 */ /* 0x000fc80000011600 */
[----:B------:R-:W-:-:S07]  /*4720*/  LOP3.LUT R0, R0, 0xff, RZ, 0xc0, !PT ;  /* 0x000000ff00007812 */ /* 0x000fce00078ec0ff */
.L_x_21629:
[----:B------:R-:W-:-:S07]  /*4730*/  PRMT R4, R0, 0x7610, R4 ;  /* 0x0000761000047816 */ /* 0x000fce0000000004 */
.L_x_21627:
[----:B------:R-:W-:Y:S05]  /*4740*/  BSYNC.RECONVERGENT B0 ;  /* 0x0000000000007941 */ /* 0x000fea0003800200 */
.L_x_21626:
[----:B------:R4:W-:Y:S01]  /*4750*/  STG.E.U8 desc[UR36][R8.64], R4 ;  /* 0x0000000408007986 */ /* 0x0009e2000c101124 */
[----:B------:R-:W-:Y:S05]  /*4760*/  BRA `(.L_x_21609) ;  /* 0x0000000400007947 */ /* 0x000fea0003800000 */
.L_x_21624:
        /* <DEDUP_REMOVED lines=12> */
.L_x_21632:
[----:B------:R-:W-:-:S04]  /*4830*/  SHF.R.U32.HI R0, RZ, 0x15, R11 ;  /* 0x00000015ff007819 */ /* 0x000fc8000001160b */
[----:B------:R-:W-:-:S04]  /*4840*/  LOP3.LUT R0, R0, 0x1, RZ, 0xc0, !PT ;  /* 0x0000000100007812 */ /* 0x000fc800078ec0ff */
[----:B------:R-:W-:-:S04]  /*4850*/  IADD3 R0, PT, PT, R11, 0x88fffff, R0 ;  /* 0x088fffff0b007810 */ /* 0x000fc80007ffe000 */
[----:B------:R-:W-:-:S04]  /*4860*/  SHF.R.U32.HI R0, RZ, 0x15, R0 ;  /* 0x00000015ff007819 */ /* 0x000fc80000011600 */
[----:B------:R-:W-:-:S07]  /*4870*/  LOP3.LUT R0, R0, 0xff, RZ, 0xc0, !PT ;  /* 0x000000ff00007812 */ /* 0x000fce00078ec0ff */
.L_x_21633:
[----:B------:R-:W-:-:S07]  /*4880*/  PRMT R4, R0, 0x7610, R4 ;  /* 0x0000761000047816 */ /* 0x000fce0000000004 */
.L_x_21631:
[----:B------:R-:W-:Y:S05]  /*4890*/  BSYNC.RECONVERGENT B0 ;  /* 0x0000000000007941 */ /* 0x000fea0003800200 */
.L_x_21630:
[----:B------:R0:W-:Y:S01]  /*48a0*/  STG.E.U8 desc[UR36][R8.64], R4 ;  /* 0x0000000408007986 */ /* 0x0001e2000c101124 */
[----:B------:R-:W-:Y:S05]  /*48b0*/  BRA `(.L_x_21609) ;  /* 0x0000000000ac7947 */ /* 0x000fea0003800000 */
.L_x_21623:
[----:B------:R-:W-:-:S13]  /*48c0*/  ISETP.NE.AND P0, PT, R0, 0x1c, PT ;  /* 0x0000001c0000780c */ /* 0x000fda0003f05270 */
[----:B------:R-:W-:Y:S05]  /*48d0*/  @!P0 BRA `(.L_x_21634) ;  /* 0x0000000000a08947 */ /* 0x000fea0003800000 */
[----:B------:R-:W-:-:S13]  /*48e0*/  ISETP.NE.AND P0, PT, R0, 0x1d, PT ;  /* 0x0000001d0000780c */ /* 0x000fda0003f05270 */
[----:B------:R-:W-:Y:S05]  /*48f0*/  @!P0 BRA `(.L_x_21635) ;  /* 0x0000000000888947 */ /* 0x000fea0003800000 */
[----:B------:R-:W-:-:S13]  /*4900*/  ISETP.NE.AND P0, PT, R0, 0x2c, PT ;  /* 0x0000002c0000780c */ /* 0x000fda0003f05270 */
[----:B------:R-:W-:Y:S05]  /*4910*/  @!P0 BRA `(.L_x_21636) ;  /* 0x0000000000448947 */ /* 0x000fea0003800000 */
.L_x_21608:
        /* <DEDUP_REMOVED lines=16> */
.L_x_21637:
[----:B------:R-:W-:Y:S05]  /*4a20*/  BRA `(.L_x_21609) ;  /* 0x0000000000507947 */ /* 0x000fea0003800000 */
.L_x_21636:
        /* <DEDUP_REMOVED lines=15> */
.L_x_21635:
[----:B------:R-:W-:Y:S02]  /*4b20*/  IMAD.MOV.U32 R4, RZ, RZ, R11 ;  /* 0x000000ffff047224 */ /* 0x000fe400078e000b */
[----:B------:R-:W-:-:S05]  /*4b30*/  IMAD.MOV.U32 R5, RZ, RZ, RZ ;  /* 0x000000ffff057224 */ /* 0x000fca00078e00ff */
[----:B------:R2:W-:Y:S01]  /*4b40*/  STG.E.64 desc[UR36][R8.64], R4 ;  /* 0x0000000408007986 */ /* 0x0005e2000c101b24 */
[----:B------:R-:W-:Y:S05]  /*4b50*/  BRA `(.L_x_21609) ;  /* 0x0000000000047947 */ /* 0x000fea0003800000 */
.L_x_21634:
[----:B------:R0:W-:Y:S02]  /*4b60*/  STG.E desc[UR36][R8.64], R11 ;  /* 0x0000000b08007986 */ /* 0x0001e4000c101924 */
.L_x_21609:
[----:B------:R-:W-:Y:S05]  /*4b70*/  BSYNC.RECONVERGENT B6 ;  /* 0x0000000000067941 */ /* 0x000fea0003800200 */
.L_x_21603:
[----:B------:R-:W-:-:S13]  /*4b80*/  ISETP.GE.AND P0, PT, R2, R19, PT ;  /* 0x000000130200720c */ /* 0x000fda0003f06270 */
[----:B------:R-:W-:Y:S05]  /*4b90*/  @P0 BREAK.RELIABLE B7 ;  /* 0x0000000000070942 */ /* 0x000fea0003800100 */
        /* <DEDUP_REMOVED lines=22> */
.L_x_21643:
[----:B------:R0:W-:Y:S01]  /*4d00*/  STG.E.U8 desc[UR36][R8.64], R22 ;  /* 0x0000001608007986 */ /* 0x0001e2000c101124 */
[----:B------:R-:W-:Y:S05]  /*4d10*/  BRA `(.L_x_21645) ;  /* 0x0000000c00047947 */ /* 0x000fea0003800000 */
.L_x_21642:
        /* <DEDUP_REMOVED lines=10> */
.L_x_21647:
[----:B------:R4:W-:Y:S01]  /*4dc0*/  STG.E desc[UR36][R8.64], R22 ;  /* 0x0000001608007986 */ /* 0x0009e2000c101924 */
[----:B------:R-:W-:Y:S05]  /*4dd0*/  BRA `(.L_x_21645) ;  /* 0x0000000800d47947 */ /* 0x000fea0003800000 */
.L_x_21646:
[----:B------:R2:W-:Y:S01]  /*4de0*/  STG.E.U16 desc[UR36][R8.64], R22 ;  /* 0x0000001608007986 */ /* 0x0005e2000c101524 */
[----:B------:R-:W-:Y:S05]  /*4df0*/  BRA `(.L_x_21645) ;  /* 0x0000000800cc7947 */ /* 0x000fea0003800000 */
.L_x_21641:
        /* <DEDUP_REMOVED lines=9> */
.L_x_21649:
[----:B------:R-:W0:Y:S02]  /*4e90*/  I2F.S16 R0, R22 ;  /* 0x0000001600007306 */ /* 0x000e240000101400 */
[----:B0-----:R-:W-:-:S05]  /*4ea0*/  F2FP.F16.F32.PACK_AB R0, RZ, R0 ;  /* 0x00000000ff00723e */ /* 0x001fca00000000ff */
[----:B------:R0:W-:Y:S01]  /*4eb0*/  STG.E.U16 desc[UR36][R8.64], R0 ;  /* 0x0000000008007986 */ /* 0x0001e2000c101524 */
[----:B------:R-:W-:Y:S05]  /*4ec0*/  BRA `(.L_x_21645) ;  /* 0x0000000800987947 */ /* 0x000fea0003800000 */
.L_x_21648:
        /* <DEDUP_REMOVED lines=10> */
.L_x_21651:
[----:B------:R-:W0:Y:S02]  /*4f70*/  I2F.S16 R22, R22 ;  /* 0x0000001600167306 */ /* 0x000e240000101400 */
[----:B0-----:R-:W-:-:S04]  /*4f80*/  F2FP.F16.F32.PACK_AB R3, RZ, R22 ;  /* 0x00000016ff03723e */ /* 0x001fc800000000ff */
[----:B------:R-:W-:-:S05]  /*4f90*/  PRMT R3, R3, 0x5410, RZ ;  /* 0x0000541003037816 */ /* 0x000fca00000000ff */
[----:B------:R0:W-:Y:S01]  /*4fa0*/  STG.E desc[UR36][R8.64], R3 ;  /* 0x0000000308007986 */ /* 0x0001e2000c101924 */
[----:B------:R-:W-:Y:S05]  /*4fb0*/  BRA `(.L_x_21645) ;  /* 0x00000008005c7947 */ /* 0x000fea0003800000 */
.L_x_21650:
[----:B------:R-:W0:Y:S02]  /*4fc0*/  I2F.F64.S16 R4, R22 ;  /* 0x0000001600047312 */ /* 0x000e240000101c00 */
[----:B0-----:R0:W-:Y:S01]  /*4fd0*/  STG.E.64 desc[UR36][R8.64], R4 ;  /* 0x0000000408007986 */ /* 0x0011e2000c101b24 */
[----:B------:R-:W-:Y:S05]  /*4fe0*/  BRA `(.L_x_21645) ;  /* 0x0000000800507947 */ /* 0x000fea0003800000 */
.L_x_21640:
        /* <DEDUP_REMOVED lines=12> */
.L_x_21655:
        /* <DEDUP_REMOVED lines=16> */
.L_x_21658:
[----:B------:R-:W-:-:S07]  /*51b0*/  PRMT R4, R0, 0x7610, R4 ;  /* 0x0000761000047816 */ /* 0x000fce0000000004 */
.L_x_21657:
[----:B------:R-:W-:Y:S05]  /*51c0*/  BSYNC.RECONVERGENT B0 ;  /* 0x0000000000007941 */ /* 0x000fea0003800200 */
.L_x_21656:
[----:B------:R0:W-:Y:S01]  /*51d0*/  STG.E.U8 desc[UR36][R8.64], R4 ;  /* 0x0000000408007986 */ /* 0x0001e2000c101124 */
[----:B------:R-:W-:Y:S05]  /*51e0*/  BRA `(.L_x_21645) ;  /* 0x0000000400d07947 */ /* 0x000fea0003800000 */
.L_x_21654:
        /* <DEDUP_REMOVED lines=16> */
.L_x_21661:
[----:B------:R-:W-:-:S07]  /*52f0*/  PRMT R4, R0, 0x7610, R4 ;  /* 0x0000761000047816 */ /* 0x000fce0000000004 */
.L_x_21660:
[----:B------:R-:W-:Y:S05]  /*5300*/  BSYNC.RECONVERGENT B0 ;  /* 0x0000000000007941 */ /* 0x000fea0003800200 */
.L_x_21659:
[----:B------:R0:W-:Y:S01]  /*5310*/  STG.E.U8 desc[UR36][R8.64], R4 ;  /* 0x0000000408007986 */ /* 0x0001e2000c101124 */
[----:B------:R-:W-:Y:S05]  /*5320*/  BRA `(.L_x_21645) ;  /* 0x0000000400807947 */ /* 0x000fea0003800000 */
.L_x_21653:
        /* <DEDUP_REMOVED lines=21> */
.L_x_21663:
[----:B------:R-:W-:Y:S02]  /*5480*/  IMAD.MOV.U32 R4, RZ, RZ, R22 ;  /* 0x000000ffff047224 */ /* 0x000fe400078e0016 */
[----:B------:R-:W-:-:S05]  /*5490*/  IMAD.MOV.U32 R5, RZ, RZ, RZ ;  /* 0x000000ffff057224 */ /* 0x000fca00078e00ff */
[----:B------:R0:W-:Y:S01]  /*54a0*/  STG.E.64 desc[UR36][R8.64], R4 ;  /* 0x0000000408007986 */ /* 0x0001e2000c101b24 */
[----:B------:R-:W-:Y:S05]  /*54b0*/  BRA `(.L_x_21645) ;  /* 0x00000004001c7947 */ /* 0x000fea0003800000 */
.L_x_21662:
[----:B------:R0:W-:Y:S01]  /*54c0*/  STG.E desc[UR36][R8.64], R22 ;  /* 0x0000001608007986 */ /* 0x0001e2000c101924 */
[----:B------:R-:W-:Y:S05]  /*54d0*/  BRA `(.L_x_21645) ;  /* 0x0000000400147947 */ /* 0x000fea0003800000 */
.L_x_21652:
        /* <DEDUP_REMOVED lines=8> */
.L_x_21665:
[----:B------:R-:W0:Y:S01]  /*5560*/  I2F.F64.S16 R4, R22 ;  /* 0x0000001600047312 */ /* 0x000e220000101c00 */
[----:B---3--:R-:W-:-:S05]  /*5570*/  CS2R R6, SRZ ;  /* 0x0000000000067805 */ /* 0x008fca000001ff00 */
[----:B0-----:R0:W-:Y:S01]  /*5580*/  STG.E.128 desc[UR36][R8.64], R4 ;  /* 0x0000000408007986 */ /* 0x0011e2000c101d24 */
[----:B------:R-:W-:Y:S05]  /*5590*/  BRA `(.L_x_21645) ;  /* 0x0000000000e47947 */ /* 0x000fea0003800000 */
.L_x_21664:
[----:B------:R-:W-:-:S13]  /*55a0*/  ISETP.NE.AND P0, PT, R0, 0xf, PT ;  /* 0x0000000f0000780c */ /* 0x000fda0003f05270 */
[----:B------:R-:W-:Y:S05]  /*55b0*/  @!P0 BRA `(.L_x_21666) ;  /* 0x0000000000d08947 */ /* 0x000fea0003800000 */
[----:B------:R-:W-:-:S13]  /*55c0*/  ISETP.NE.AND P0, PT, R0, 0x17, PT ;  /* 0x000000170000780c */ /* 0x000fda0003f05270 */
[----:B------:R-:W-:Y:S05]  /*55d0*/  @!P0 BRA `(.L_x_21667) ;  /* 0x0000000000848947 */ /* 0x000fea0003800000 */
[----:B------:R-:W-:-:S13]  /*55e0*/  ISETP.NE.AND P0, PT, R0, 0x18, PT ;  /* 0x000000180000780c */ /* 0x000fda0003f05270 */
[----:B------:R-:W-:Y:S05]  /*55f0*/  @!P0 BRA `(.L_x_21668) ;  /* 0x0000000000448947 */ /* 0x000fea0003800000 */
.L_x_21644:
        /* <DEDUP_REMOVED lines=16> */
.L_x_21669:
[----:B------:R-:W-:Y:S05]  /*5700*/  BRA `(.L_x_21645) ;  /* 0x0000000000887947 */ /* 0x000fea0003800000 */
.L_x_21668:
        /* <DEDUP_REMOVED lines=11> */
.L_x_21671:
[----:B------:R-:W-:Y:S05]  /*57c0*/  BSYNC.RECONVERGENT B0 ;  /* 0x0000000000007941 */ /* 0x000fea0003800200 */
.L_x_21670:
[----:B------:R0:W-:Y:S01]  /*57d0*/  STG.E.U8 desc[UR36][R8.64], R3 ;  /* 0x0000000308007986 */ /* 0x0001e2000c101124 */
[----:B------:R-:W-:Y:S05]  /*57e0*/  BRA `(.L_x_21645) ;  /* 0x0000000000507947 */ /* 0x000fea0003800000 */
.L_x_21667:
        /* <DEDUP_REMOVED lines=12> */
.L_x_21672:
[----:B------:R-:W-:Y:S01]  /*58b0*/  IMAD.MOV.U32 R3, RZ, RZ, 0x7f ;  /* 0x0000007fff037424 */ /* 0x000fe200078e00ff */
[----:B------:R-:W-:-:S04]  /*58c0*/  ISETP.GT.U32.AND P0, PT, R5, 0x7f800000, PT ;  /* 0x7f8000000500780c */ /* 0x000fc80003f04070 */
[----:B------:R-:W-:-:S05]  /*58d0*/  SEL R3, R3, 0x7c, P0 ;  /* 0x0000007c03037807 */ /* 0x000fca0000000000 */
[----:B------:R0:W-:Y:S01]  /*58e0*/  STG.E.U8 desc[UR36][R8.64], R3 ;  /* 0x0000000308007986 */ /* 0x0001e2000c101124 */
[----:B------:R-:W-:Y:S05]  /*58f0*/  BRA `(.L_x_21645) ;  /* 0x00000000000c7947 */ /* 0x000fea0003800000 */
.L_x_21666:
[----:B------:R-:W0:Y:S02]  /*5900*/  I2F.S16 R0, R22 ;  /* 0x0000001600007306 */ /* 0x000e240000101400 */
[----:B0-----:R-:W-:-:S05]  /*5910*/  F2FP.BF16.F32.PACK_AB R0, RZ, R0 ;  /* 0x00000000ff00723e */ /* 0x001fca00000010ff */
[----:B------:R0:W-:Y:S02]  /*5920*/  STG.E.U16 desc[UR36][R8.64], R0 ;  /* 0x0000000008007986 */ /* 0x0001e4000c101524 */
.L_x_21645:
[----:B------:R-:W-:Y:S05]  /*5930*/  BSYNC.RECONVERGENT B6 ;  /* 0x0000000000067941 */ /* 0x000fea0003800200 */
.L_x_21639:
[----:B------:R-:W-:-:S07]  /*5940*/  VIADD R2, R2, 0x80 ;  /* 0x0000008002027836 */ /* 0x000fce0000000000 */
.L_x_21602:
[----:B------:R-:W-:-:S13]  /*5950*/  ISETP.GE.AND P0, PT, R2, R19, PT ;  /* 0x000000130200720c */ /* 0x000fda0003f06270 */
[----:B------:R-:W-:Y:S05]  /*5960*/  @P0 BREAK.RELIABLE B7 ;  /* 0x0000000000070942 */ /* 0x000fea0003800100 */
[----:B------:R-:W-:Y:S05]  /*5970*/  @P0 BRA `(.L_x_21638) ;  /* 0x0000000c006c0947 */ /* 0x000fea0003800000 */
[----:B------:R-:W-:Y:S05]  /*5980*/  BSYNC.RELIABLE B7 ;  /* 0x0000000000077941 */ /* 0x000fea0003800100 */
.L_x_21601:
        /* <DEDUP_REMOVED lines=21> */
.L_x_21677:
[----:B------:R0:W-:Y:S01]  /*5ae0*/  STG.E.U8 desc[UR36][R8.64], R18 ;  /* 0x0000001208007986 */ /* 0x0001e2000c101124 */
[----:B------:R-:W-:Y:S05]  /*5af0*/  BRA `(.L_x_21679) ;  /* 0x0000000c00047947 */ /* 0x000fea0003800000 */
.L_x_21676:
        /* <DEDUP_REMOVED lines=10> */
.L_x_21681:
[----:B------:R4:W-:Y:S01]  /*5ba0*/  STG.E desc[UR36][R8.64], R18 ;  /* 0x0000001208007986 */ /* 0x0009e2000c101924 */
[----:B------:R-:W-:Y:S05]  /*5bb0*/  BRA `(.L_x_21679) ;  /* 0x0000000800d47947 */ /* 0x000fea0003800000 */
.L_x_21680:
[----:B------:R2:W-:Y:S01]  /*5bc0*/  STG.E.U16 desc[UR36][R8.64], R18 ;  /* 0x0000001208007986 */ /* 0x0005e2000c101524 */
[----:B------:R-:W-:Y:S05]  /*5bd0*/  BRA `(.L_x_21679) ;  /* 0x0000000800cc7947 */ /* 0x000fea0003800000 */
.L_x_21675:
        /* <DEDUP_REMOVED lines=9> */
.L_x_21683:
[----:B------:R-:W0:Y:S02]  /*5c70*/  I2F.S16 R0, R18 ;  /* 0x0000001200007306 */ /* 0x000e240000101400 */
[----:B0-----:R-:W-:-:S05]  /*5c80*/  F2FP.F16.F32.PACK_AB R0, RZ, R0 ;  /* 0x00000000ff00723e */ /* 0x001fca00000000ff */
[----:B------:R0:W-:Y:S01]  /*5c90*/  STG.E.U16 desc[UR36][R8.64], R0 ;  /* 0x0000000008007986 */ /* 0x0001e2000c101524 */
[----:B------:R-:W-:Y:S05]  /*5ca0*/  BRA `(.L_x_21679) ;  /* 0x0000000800987947 */ /* 0x000fea0003800000 */
.L_x_21682:
        /* <DEDUP_REMOVED lines=10> */
.L_x_21685:
[----:B------:R-:W0:Y:S02]  /*5d50*/  I2F.S16 R18, R18 ;  /* 0x0000001200127306 */ /* 0x000e240000101400 */
[----:B0-----:R-:W-:-:S04]  /*5d60*/  F2FP.F16.F32.PACK_AB R3, RZ, R18 ;  /* 0x00000012ff03723e */ /* 0x001fc800000000ff */
[----:B------:R-:W-:-:S05]  /*5d70*/  PRMT R3, R3, 0x5410, RZ ;  /* 0x0000541003037816 */ /* 0x000fca00000000ff */
[----:B------:R0:W-:Y:S01]  /*5d80*/  STG.E desc[UR36][R8.64], R3 ;  /* 0x0000000308007986 */ /* 0x0001e2000c101924 */
[----:B------:R-:W-:Y:S05]  /*5d90*/  BRA `(.L_x_21679) ;  /* 0x00000008005c7947 */ /* 0x000fea0003800000 */
.L_x_21684:
[----:B------:R-:W0:Y:S02]  /*5da0*/  I2F.F64.S16 R4, R18 ;  /* 0x0000001200047312 */ /* 0x000e240000101c00 */
[----:B0-----:R0:W-:Y:S01]  /*5db0*/  STG.E.64 desc[UR36][R8.64], R4 ;  /* 0x0000000408007986 */ /* 0x0011e2000c101b24 */
[----:B------:R-:W-:Y:S05]  /*5dc0*/  BRA `(.L_x_21679) ;  /* 0x0000000800507947 */ /* 0x000fea0003800000 */
.L_x_21674:
        /* <DEDUP_REMOVED lines=12> */
.L_x_21689:
        /* <DEDUP_REMOVED lines=16> */
.L_x_21692:
[----:B------:R-:W-:-:S07]  /*5f90*/  PRMT R4, R0, 0x7610, R4 ;  /* 0x0000761000047816 */ /* 0x000fce0000000004 */
.L_x_21691:
[----:B------:R-:W-:Y:S05]  /*5fa0*/  BSYNC.RECONVERGENT B0 ;  /* 0x0000000000007941 */ /* 0x000fea0003800200 */
.L_x_21690:
[----:B------:R0:W-:Y:S01]  /*5fb0*/  STG.E.U8 desc[UR36][R8.64], R4 ;  /* 0x0000000408007986 */ /* 0x0001e2000c101124 */
[----:B------:R-:W-:Y:S05]  /*5fc0*/  BRA `(.L_x_21679) ;  /* 0x0000000400d07947 */ /* 0x000fea0003800000 */
.L_x_21688:
        /* <DEDUP_REMOVED lines=16> */
.L_x_21695:
[----:B------:R-:W-:-:S07]  /*60d0*/  PRMT R4, R0, 0x7610, R4 ;  /* 0x0000761000047816 */ /* 0x000fce0000000004 */
.L_x_21694:
[----:B------:R-:W-:Y:S05]  /*60e0*/  BSYNC.RECONVERGENT B0 ;  /* 0x0000000000007941 */ /* 0x000fea0003800200 */
.L_x_21693:
[----:B------:R0:W-:Y:S01]  /*60f0*/  STG.E.U8 desc[UR36][R8.64], R4 ;  /* 0x0000000408007986 */ /* 0x0001e2000c101124 */
[----:B------:R-:W-:Y:S05]  /*6100*/  BRA `(.L_x_21679) ;  /* 0x0000000400807947 */ /* 0x000fea0003800000 */
.L_x_21687:
        /* <DEDUP_REMOVED lines=21> */
.L_x_21697:
[----:B------:R-:W-:Y:S02]  /*6260*/  IMAD.MOV.U32 R4, RZ, RZ, R18 ;  /* 0x000000ffff047224 */ /* 0x000fe400078e0012 */
[----:B------:R-:W-:-:S05]  /*6270*/  IMAD.MOV.U32 R5, RZ, RZ, RZ ;  /* 0x000000ffff057224 */ /* 0x000fca00078e00ff */
[----:B------:R0:W-:Y:S01]  /*6280*/  STG.E.64 desc[UR36][R8.64], R4 ;  /* 0x0000000408007986 */ /* 0x0001e2000c101b24 */
[----:B------:R-:W-:Y:S05]  /*6290*/  BRA `(.L_x_21679) ;  /* 0x00000004001c7947 */ /* 0x000fea0003800000 */
.L_x_21696:
[----:B------:R0:W-:Y:S01]  /*62a0*/  STG.E desc[UR36][R8.64], R18 ;  /* 0x0000001208007986 */ /* 0x0001e2000c101924 */
[----:B------:R-:W-:Y:S05]  /*62b0*/  BRA `(.L_x_21679) ;  /* 0x0000000400147947 */ /* 0x000fea0003800000 */
.L_x_21686:
        /* <DEDUP_REMOVED lines=8> */
.L_x_21699:
[----:B------:R-:W0:Y:S01]  /*6340*/  I2F.F64.S16 R4, R18 ;  /* 0x0000001200047312 */ /* 0x000e220000101c00 */
[----:B---3--:R-:W-:-:S05]  /*6350*/  CS2R R6, SRZ ;  /* 0x0000000000067805 */ /* 0x008fca000001ff00 */
[----:B0-----:R0:W-:Y:S01]  /*6360*/  STG.E.128 desc[UR36][R8.64], R4 ;  /* 0x0000000408007986 */ /* 0x0011e2000c101d24 */
[----:B------:R-:W-:Y:S05]  /*6370*/  BRA `(.L_x_21679) ;  /* 0x0000000000e47947 */ /* 0x000fea0003800000 */
.L_x_21698:
[----:B------:R-:W-:-:S13]  /*6380*/  ISETP.NE.AND P0, PT, R0, 0xf, PT ;  /* 0x0000000f0000780c */ /* 0x000fda0003f05270 */
[----:B------:R-:W-:Y:S05]  /*6390*/  @!P0 BRA `(.L_x_21700) ;  /* 0x0000000000d08947 */ /* 0x000fea0003800000 */
[----:B------:R-:W-:-:S13]  /*63a0*/  ISETP.NE.AND P0, PT, R0, 0x17, PT ;  /* 0x000000170000780c */ /* 0x000fda0003f05270 */
[----:B------:R-:W-:Y:S05]  /*63b0*/  @!P0 BRA `(.L_x_21701) ;  /* 0x0000000000848947 */ /* 0x000fea0003800000 */
[----:B------:R-:W-:-:S13]  /*63c0*/  ISETP.NE.AND P0, PT, R0, 0x18, PT ;  /* 0x000000180000780c */ /* 0x000fda0003f05270 */
[----:B------:R-:W-:Y:S05]  /*63d0*/  @!P0 BRA `(.L_x_21702) ;  /* 0x0000000000448947 */ /* 0x000fea0003800000 */
.L_x_21678:
        /* <DEDUP_REMOVED lines=16> */
.L_x_21703:
[----:B------:R-:W-:Y:S05]  /*64e0*/  BRA `(.L_x_21679) ;  /* 0x0000000000887947 */ /* 0x000fea0003800000 */
.L_x_21702:
        /* <DEDUP_REMOVED lines=11> */
.L_x_21705:
[----:B------:R-:W-:Y:S05]  /*65a0*/  BSYNC.RECONVERGENT B0 ;  /* 0x0000000000007941 */ /* 0x000fea0003800200 */
.L_x_21704:
[----:B------:R0:W-:Y:S01]  /*65b0*/  STG.E.U8 desc[UR36][R8.64], R3 ;  /* 0x0000000308007986 */ /* 0x0001e2000c101124 */
[----:B------:R-:W-:Y:S05]  /*65c0*/  BRA `(.L_x_21679) ;  /* 0x0000000000507947 */ /* 0x000fea0003800000 */
.L_x_21701:
        /* <DEDUP_REMOVED lines=12> */
.L_x_21706:
[----:B------:R-:W-:Y:S01]  /*6690*/  IMAD.MOV.U32 R3, RZ, RZ, 0x7f ;  /* 0x0000007fff037424 */ /* 0x000fe200078e00ff */
[----:B------:R-:W-:-:S04]  /*66a0*/  ISETP.GT.U32.AND P0, PT, R5, 0x7f800000, PT ;  /* 0x7f8000000500780c */ /* 0x000fc80003f04070 */
[----:B------:R-:W-:-:S05]  /*66b0*/  SEL R3, R3, 0x7c, P0 ;  /* 0x0000007c03037807 */ /* 0x000fca0000000000 */
[----:B------:R0:W-:Y:S01]  /*66c0*/  STG.E.U8 desc[UR36][R8.64], R3 ;  /* 0x0000000308007986 */ /* 0x0001e2000c101124 */
[----:B------:R-:W-:Y:S05]  /*66d0*/  BRA `(.L_x_21679) ;  /* 0x00000000000c7947 */ /* 0x000fea0003800000 */
.L_x_21700:
[----:B------:R-:W0:Y:S02]  /*66e0*/  I2F.S16 R0, R18 ;  /* 0x0000001200007306 */ /* 0x000e240000101400 */
[----:B0-----:R-:W-:-:S05]  /*66f0*/  F2FP.BF16.F32.PACK_AB R0, RZ, R0 ;  /* 0x00000000ff00723e */ /* 0x001fca00000010ff */
[----:B------:R0:W-:Y:S02]  /*6700*/  STG.E.U16 desc[UR36][R8.64], R0 ;  /* 0x0000000008007986 */ /* 0x0001e4000c101524 */
.L_x_21679:
[----:B------:R-:W-:Y:S05]  /*6710*/  BSYNC.RECONVERGENT B6 ;  /* 0x0000000000067941 */ /* 0x000fea0003800200 */
.L_x_21673:
[----:B------:R-:W-:-:S07]  /*6720*/  VIADD R2, R2, 0x80 ;  /* 0x0000008002027836 */ /* 0x000fce0000000000 */
.L_x_21638:
[----:B------:R-:W-:Y:S05]  /*6730*/  BSYNC.RECONVERGENT B8 ;  /* 0x0000000000087941 */ /* 0x000fea0003800200 */
.L_x_21600:
[----:B------:R-:W-:-:S13]  /*6740*/  ISETP.GE.AND P0, PT, R2, R19, PT ;  /* 0x000000130200720c */ /* 0x000fda0003f06270 */
[----:B------:R-:W-:Y:S05]  /*6750*/  @P0 EXIT ;  /* 0x000000000000094d */ /* 0x000fea0003800000 */
[----:B0-2-4-:R-:W0:Y:S01]  /*6760*/  LDC.64 R4, c[0x0][0x388] ;  /* 0x0000e200ff047b82 */ /* 0x015e220000000a00 */
        /* <DEDUP_REMOVED lines=18> */
.L_x_21710:
[----:B------:R-:W-:Y:S01]  /*6890*/  STG.E.U8 desc[UR36][R2.64], R16 ;  /* 0x0000001002007986 */ /* 0x000fe2000c101124 */
[----:B------:R-:W-:Y:S05]  /*68a0*/  EXIT ;  /* 0x000000000000794d */ /* 0x000fea0003800000 */
.L_x_21709:
        /* <DEDUP_REMOVED lines=9> */
.L_x_21713:
[----:B------:R-:W-:Y:S01]  /*6940*/  STG.E desc[UR36][R2.64], R16 ;  /* 0x0000001002007986 */ /* 0x000fe2000c101924 */
[----:B------:R-:W-:Y:S05]  /*6950*/  EXIT ;  /* 0x000000000000794d */ /* 0x000fea0003800000 */
.L_x_21712:
[----:B------:R-:W-:Y:S01]  /*6960*/  STG.E.U16 desc[UR36][R2.64], R16 ;  /* 0x0000001002007986 */ /* 0x000fe2000c101524 */
[----:B------:R-:W-:Y:S05]  /*6970*/  EXIT ;  /* 0x000000000000794d */ /* 0x000fea0003800000 */
.L_x_21708:
        /* <DEDUP_REMOVED lines=9> */
.L_x_21715:
[----:B------:R-:W0:Y:S02]  /*6a10*/  I2F.S16 R0, R16 ;  /* 0x0000001000007306 */ /* 0x000e240000101400 */
[----:B0-----:R-:W-:-:S05]  /*6a20*/  F2FP.F16.F32.PACK_AB R0, RZ, R0 ;  /* 0x00000000ff00723e */ /* 0x001fca00000000ff */
[----:B------:R-:W-:Y:S01]  /*6a30*/  STG.E.U16 desc[UR36][R2.64], R0 ;  /* 0x0000000002007986 */ /* 0x000fe2000c101524 */
[----:B------:R-:W-:Y:S05]  /*6a40*/  EXIT ;  /* 0x000000000000794d */ /* 0x000fea0003800000 */
.L_x_21714:
        /* <DEDUP_REMOVED lines=10> */
.L_x_21717:
[----:B------:R-:W0:Y:S02]  /*6af0*/  I2F.S16 R16, R16 ;  /* 0x0000001000107306 */ /* 0x000e240000101400 */
[----:B0-----:R-:W-:-:S04]  /*6b00*/  F2FP.F16.F32.PACK_AB R5, RZ, R16 ;  /* 0x00000010ff05723e */ /* 0x001fc800000000ff */
[----:B------:R-:W-:-:S05]  /*6b10*/  PRMT R5, R5, 0x5410, RZ ;  /* 0x0000541005057816 */ /* 0x000fca00000000ff */
[----:B------:R-:W-:Y:S01]  /*6b20*/  STG.E desc[UR36][R2.64], R5 ;  /* 0x0000000502007986 */ /* 0x000fe2000c101924 */
[----:B------:R-:W-:Y:S05]  /*6b30*/  EXIT ;  /* 0x000000000000794d */ /* 0x000fea0003800000 */
.L_x_21716:
[----:B------:R-:W0:Y:S02]  /*6b40*/  I2F.F64.S16 R16, R16 ;  /* 0x0000001000107312 */ /* 0x000e240000101c00 */
[----:B0-----:R-:W-:Y:S01]  /*6b50*/  STG.E.64 desc[UR36][R2.64], R16 ;  /* 0x0000001002007986 */ /* 0x001fe2000c101b24 */
[----:B------:R-:W-:Y:S05]  /*6b60*/  EXIT ;  /* 0x000000000000794d */ /* 0x000fea0003800000 */
.L_x_21707:
        /* <DEDUP_REMOVED lines=12> */
.L_x_21721:
        /* <DEDUP_REMOVED lines=17> */
.L_x_21723:
[----:B------:R-:W-:Y:S05]  /*6d40*/  BSYNC.RECONVERGENT B0 ;  /* 0x0000000000007941 */ /* 0x000fea0003800200 */
.L_x_21722:
[----:B------:R-:W-:Y:S01]  /*6d50*/  STG.E.U8 desc[UR36][R2.64], R0 ;  /* 0x0000000002007986 */ /* 0x000fe2000c101124 */
[----:B------:R-:W-:Y:S05]  /*6d60*/  EXIT ;  /* 0x000000000000794d */ /* 0x000fea0003800000 */
.L_x_21720:
        /* <DEDUP_REMOVED lines=17> */
.L_x_21725:
[----:B------:R-:W-:Y:S05]  /*6e80*/  BSYNC.RECONVERGENT B0 ;  /* 0x0000000000007941 */ /* 0x000fea0003800200 */
.L_x_21724:
[----:B------:R-:W-:Y:S01]  /*6e90*/  STG.E.U8 desc[UR36][R2.64], R0 ;  /* 0x0000000002007986 */ /* 0x000fe2000c101124 */
[----:B------:R-:W-:Y:S05]  /*6ea0*/  EXIT ;  /* 0x000000000000794d */ /* 0x000fea0003800000 */
.L_x_21719:
        /* <DEDUP_REMOVED lines=21> */
.L_x_21727:
[----:B------:R-:W-:-:S05]  /*7000*/  IMAD.MOV.U32 R17, RZ, RZ, RZ ;  /* 0x000000ffff117224 */ /* 0x000fca00078e00ff */
[----:B------:R-:W-:Y:S01]  /*7010*/  STG.E.64 desc[UR36][R2.64], R16 ;  /* 0x0000001002007986 */ /* 0x000fe2000c101b24 */
[----:B------:R-:W-:Y:S05]  /*7020*/  EXIT ;  /* 0x000000000000794d */ /* 0x000fea0003800000 */
.L_x_21726:
[----:B------:R-:W-:Y:S01]  /*7030*/  STG.E desc[UR36][R2.64], R16 ;  /* 0x0000001002007986 */ /* 0x000fe2000c101924 */
[----:B------:R-:W-:Y:S05]  /*7040*/  EXIT ;  /* 0x000000000000794d */ /* 0x000fea0003800000 */
.L_x_21718:
        /* <DEDUP_REMOVED lines=8> */
.L_x_21729:
[----:B------:R-:W0:Y:S01]  /*70d0*/  I2F.F64.S16 R16, R16 ;  /* 0x0000001000107312 */ /* 0x000e220000101c00 */
[----:B------:R-:W-:-:S05]  /*70e0*/  CS2R R18, SRZ ;  /* 0x0000000000127805 */ /* 0x000fca000001ff00 */
[----:B0-----:R-:W-:Y:S01]  /*70f0*/  STG.E.128 desc[UR36][R2.64], R16 ;  /* 0x0000001002007986 */ /* 0x001fe2000c101d24 */
[----:B------:R-:W-:Y:S05]  /*7100*/  EXIT ;  /* 0x000000000000794d */ /* 0x000fea0003800000 */
.L_x_21728:
[----:B------:R-:W-:-:S13]  /*7110*/  ISETP.NE.AND P0, PT, R0, 0xf, PT ;  /* 0x0000000f0000780c */ /* 0x000fda0003f05270 */
[----:B------:R-:W-:Y:S05]  /*7120*/  @!P0 BRA `(.L_x_21730) ;  /* 0x0000000000d48947 */ /* 0x000fea0003800000 */
[----:B------:R-:W-:-:S13]  /*7130*/  ISETP.NE.AND P0, PT, R0, 0x17, PT ;  /* 0x000000170000780c */ /* 0x000fda0003f05270 */
[----:B------:R-:W-:Y:S05]  /*7140*/  @!P0 BRA `(.L_x_21731) ;  /* 0x0000000000848947 */ /* 0x000fea0003800000 */
[----:B------:R-:W-:-:S13]  /*7150*/  ISETP.NE.AND P0, PT, R0, 0x18, PT ;  /* 0x000000180000780c */ /* 0x000fda0003f05270 */
[----:B------:R-:W-:Y:S05]  /*7160*/  @!P0 BRA `(.L_x_21732) ;  /* 0x0000000000448947 */ /* 0x000fea0003800000 */
.L_x_21711:
        /* <DEDUP_REMOVED lines=16> */
.L_x_21733:
[----:B------:R-:W-:Y:S05]  /*7270*/  EXIT ;  /* 0x000000000000794d */ /* 0x000fea0003800000 */
.L_x_21732:
[----:B---3--:R-:W0:Y:S01]  /*7280*/  I2F.S16 R7, R16 ;  /* 0x0000001000077306 */ /* 0x008e220000101400 */
        /* <DEDUP_REMOVED lines=10> */
.L_x_21735:
[----:B------:R-:W-:Y:S05]  /*7330*/  BSYNC.RECONVERGENT B0 ;  /* 0x0000000000007941 */ /* 0x000fea0003800200 */
.L_x_21734:
[----:B------:R-:W-:Y:S01]  /*7340*/  STG.E.U8 desc[UR36][R2.64], R5 ;  /* 0x0000000502007986 */ /* 0x000fe2000c101124 */
[----:B------:R-:W-:Y:S05]  /*7350*/  EXIT ;  /* 0x000000000000794d */ /* 0x000fea0003800000 */
.L_x_21731:
[----:B---3--:R-:W0:Y:S02]  /*7360*/  I2F.S16 R7, R16 ;  /* 0x0000001000077306 */ /* 0x008e240000101400 */
        /* <DEDUP_REMOVED lines=12> */
.L_x_21736:
[----:B------:R-:W-:Y:S01]  /*7430*/  IMAD.MOV.U32 R5, RZ, RZ, 0x7f ;  /* 0x0000007fff057424 */ /* 0x000fe200078e00ff */
[----:B------:R-:W-:-:S04]  /*7440*/  ISETP.GT.U32.AND P0, PT, R7, 0x7f800000, PT ;  /* 0x7f8000000700780c */ /* 0x000fc80003f04070 */
[----:B------:R-:W-:-:S05]  /*7450*/  SEL R5, R5, 0x7c, P0 ;  /* 0x0000007c05057807 */ /* 0x000fca0000000000 */
[----:B------:R-:W-:Y:S01]  /*7460*/  STG.E.U8 desc[UR36][R2.64], R5 ;  /* 0x0000000502007986 */ /* 0x000fe2000c101124 */
[----:B------:R-:W-:Y:S05]  /*7470*/  EXIT ;  /* 0x000000000000794d */ /* 0x000fea0003800000 */
.L_x_21730:
[----:B------:R-:W0:Y:S02]  /*7480*/  I2F.S16 R0, R16 ;  /* 0x0000001000007306 */ /* 0x000e240000101400 */
[----:B0-----:R-:W-:-:S05]  /*7490*/  F2FP.BF16.F32.PACK_AB R0, RZ, R0 ;  /* 0x00000000ff00723e */ /* 0x001fca00000010ff */
[----:B------:R-:W-:Y:S01]  /*74a0*/  STG.E.U16 desc[UR36][R2.64], R0 ;  /* 0x0000000002007986 */ /* 0x000fe2000c101524 */
[----:B------:R-:W-:Y:S05]  /*74b0*/  EXIT ;  /* 0x000000000000794d */ /* 0x000fea0003800000 */
.L_x_21737:
        /* <DEDUP_REMOVED lines=12> */
.L_x_23849:


//--------------------- .text._ZN2at6native18elementwise_kernelILi128ELi4EZNS0_22gpu_kernel_impl_nocastIZZZNS0_23logical_not_kernel_cudaERNS_18TensorIteratorBaseEENKUlvE0_clEvENKUlvE2_clEvEUllE_EEvS4_RKT_EUliE_EEviT1_ --------------------------
	.section	.text._ZN2at6native18elementwise_kernelILi128ELi4EZNS0_22gpu_kernel_impl_nocastIZZZNS0_23logical_not_kernel_cudaERNS_18TensorIteratorBaseEENKUlvE0_clEvENKUlvE2_clEvEUllE_EEvS4_RKT_EUliE_EEviT1_,"ax",@progbits
	.align	128
        .global         _ZN2at6native18elementwise_kernelILi128ELi4EZNS0_22gpu_kernel_impl_nocastIZZZNS0_23logical_not_kernel_cudaERNS_18TensorIteratorBaseEENKUlvE0_clEvENKUlvE2_clEvEUllE_EEvS4_RKT_EUliE_EEviT1_
        .type           _ZN2at6native18elementwise_kernelILi128ELi4EZNS0_22gpu_kernel_impl_nocastIZZZNS0_23logical_not_kernel_cudaERNS_18TensorIteratorBaseEENKUlvE0_clEvENKUlvE2_clEvEUllE_EEvS4_RKT_EUliE_EEviT1_,@function
        .size           _ZN2at6native18elementwise_kernelILi128ELi4EZNS0_22gpu_kernel_impl_nocastIZZZNS0_23logical_not_kernel_cudaERNS_18TensorIteratorBaseEENKUlvE0_clEvENKUlvE2_clEvEUllE_EEvS4_RKT_EUliE_EEviT1_,(.L_x_23850 - _ZN2at6native18elementwise_kernelILi128ELi4EZNS0_22gpu_kernel_impl_nocastIZZZNS0_23logical_not_kernel_cudaERNS_18TensorIteratorBaseEENKUlvE0_clEvENKUlvE2_clEvEUllE_EEvS4_RKT_EUliE_EEviT1_)
        .other          _ZN2at6native18elementwise_kernelILi128ELi4EZNS0_22gpu_kernel_impl_nocastIZZZNS0_23logical_not_kernel_cudaERNS_18TensorIteratorBaseEENKUlvE0_clEvENKUlvE2_clEvEUllE_EEvS4_RKT_EUliE_EEviT1_,@"STO_CUDA_ENTRY STV_DEFAULT"
_ZN2at6native18elementwise_kernelILi128ELi4EZNS0_22gpu_kernel_impl_nocastIZZZNS0_23logical_not_kernel_cudaERNS_18TensorIteratorBaseEENKUlvE0_clEvENKUlvE2_clEvEUllE_EEvS4_RKT_EUliE_EEviT1_:
.text._ZN2at6native18elementwise_kernelILi128ELi4EZNS0_22gpu_kernel_impl_nocastIZZZNS0_23logical_not_kernel_cudaERNS_18TensorIteratorBaseEENKUlvE0_clEvENKUlvE2_clEvEUllE_EEvS4_RKT_EUliE_EEviT1_:
        /* <DEDUP_REMOVED lines=18> */
[----:B--2---:R-:W-:-:S04]  /*0120*/  ISETP.NE.U32.AND P0, PT, R4, RZ, PT ;  /* 0x000000ff0400720c */ /* 0x004fc80003f05070 */
[----:B------:R-:W-:-:S04]  /*0130*/  ISETP.NE.AND.EX P0, PT, R5, RZ, PT, P0 ;  /* 0x000000ff0500720c */ /* 0x000fc80003f05300 */
        /* <DEDUP_REMOVED lines=9> */
[----:B--2---:R-:W-:-:S04]  /*01d0*/  ISETP.NE.U32.AND P0, PT, R4, RZ, PT ;  /* 0x000000ff0400720c */ /* 0x004fc80003f05070 */
[----:B------:R-:W-:-:S04]  /*01e0*/  ISETP.NE.AND.EX P0, PT, R5, RZ, PT, P0 ;  /* 0x000000ff0500720c */ /* 0x000fc80003f05300 */
[----:B------:R-:W-:-:S05]  /*01f0*/  SEL R9, RZ, 0x1, P0 ;  /* 0x00000001ff097807 */ /* 0x000fca0000000000 */
[----:B0-----:R0:W-:Y:S04]  /*0200*/  STG.E.U8 desc[UR6][R6.64], R9 ;  /* 0x0000000906007986 */ /* 0x0011e8000c101106 */
.L_x_21741:
[----:B------:R-:W-:-:S13]  /*0210*/  ISETP.GE.AND P0, PT, R3, UR4, PT ;  /* 0x0000000403007c0c */ /* 0x000fda000bf06270 */
[----:B------:R-:W-:Y:S05]  /*0220*/  @P0 BREAK.RELIABLE B1 ;  /* 0x0000000000010942 */ /* 0x000fea0003800100 */
[----:B------:R-:W-:Y:S05]  /*0230*/  @P0 BRA `(.L_x_21742) ;  /* 0x0000000000240947 */ /* 0x000fea0003800000 */
[----:B------:R-:W-:Y:S05]  /*0240*/  BSYNC.RELIABLE B1 ;  /* 0x0000000000017941 */ /* 0x000fea0003800100 */
.L_x_21740:
        /* <DEDUP_REMOVED lines=8> */
.L_x_21742:
[----:B------:R-:W-:Y:S05]  /*02d0*/  BSYNC.RECONVERGENT B0 ;  /* 0x0000000000007941 */ /* 0x000fea0003800200 */
.L_x_21739:
[----:B------:R-:W-:Y:S05]  /*02e0*/  WARPSYNC.ALL ;  /* 0x0000000000007948 */ /* 0x000fea0003800000 */
[----:B------:R-:W-:-:S13]  /*02f0*/  ISETP.GE.AND P0, PT, R3, UR4, PT ;  /* 0x0000000403007c0c */ /* 0x000fda000bf06270 */
[----:B------:R-:W-:Y:S05]  /*0300*/  @P0 EXIT ;  /* 0x000000000000094d */ /* 0x000fea0003800000 */
[----:B------:R-:W2:Y:S02]  /*0310*/  LDC.64 R2, c[0x0][0x588] ;  /* 0x00016200ff027b82 */ /* 0x000ea40000000a00 */
[----:B--2---:R-:W2:Y:S06]  /*0320*/  LDG.E.64 R2, desc[UR6][R2.64] ;  /* 0x0000000602027981 */ /* 0x004eac000c1e1b00 */
[----:B------:R-:W3:Y:S01]  /*0330*/  LDC.64 R4, c[0x0][0x580] ;  /* 0x00016000ff047b82 */ /* 0x000ee20000000a00 */
[----:B--2---:R-:W-:-:S04]  /*0340*/  ISETP.NE.U32.AND P0, PT, R2, RZ, PT ;  /* 0x000000ff0200720c */ /* 0x004fc80003f05070 */
[----:B------:R-:W-:-:S04]  /*0350*/  ISETP.NE.AND.EX P0, PT, R3, RZ, PT, P0 ;  /* 0x000000ff0300720c */ /* 0x000fc80003f05300 */
[----:B01----:R-:W-:-:S05]  /*0360*/  SEL R7, RZ, 0x1, P0 ;  /* 0x00000001ff077807 */ /* 0x003fca0000000000 */
[----:B---3--:R-:W-:Y:S01]  /*0370*/  STG.E.U8 desc[UR6][R4.64], R7 ;  /* 0x0000000704007986 */ /* 0x008fe2000c101106 */
[----:B------:R-:W-:Y:S05]  /*0380*/  EXIT ;  /* 0x000000000000794d */ /* 0x000fea0003800000 */
.L_x_21738:
        /* <DEDUP_REMOVED lines=306> */
.L_x_21746:
[----:B------:R-:W0:Y:S02]  /*16b0*/  LDCU.128 UR8, c[0x0][0x580] ;  /* 0x0000b000ff0877ac */ /* 0x000e240008000c00 */
[----:B0-----:R-:W-:-:S04]  /*16c0*/  IADD3 R6, P0, PT, R4, UR10, RZ ;  /* 0x0000000a04067c10 */ /* 0x001fc8000ff1e0ff */
[----:B------:R-:W-:-:S06]  /*16d0*/  IADD3.X R7, PT, PT, RZ, UR11, RZ, P0, !PT ;  /* 0x0000000bff077c10 */ /* 0x000fcc00087fe4ff */
[----:B------:R-:W2:Y:S01]  /*16e0*/  LDG.E.64 R6, desc[UR6][R6.64] ;  /* 0x0000000606067981 */ /* 0x000ea2000c1e1b00 */
[----:B------:R-:W-:Y:S02]  /*16f0*/  IADD3 R4, P1, PT, R5, UR8, RZ ;  /* 0x0000000805047c10 */ /* 0x000fe4000ff3e0ff */
[----:B------:R-:W-:Y:S02]  /*1700*/  IADD3 R3, PT, PT, R3, 0x80, RZ ;  /* 0x0000008003037810 */ /* 0x000fe40007ffe0ff */
[----:B------:R-:W-:Y:S02]  /*1710*/  IADD3.X R5, PT, PT, RZ, UR9, RZ, P1, !PT ;  /* 0x00000009ff057c10 */ /* 0x000fe40008ffe4ff */
[----:B--2---:R-:W-:-:S04]  /*1720*/  ISETP.NE.U32.AND P0, PT, R6, RZ, PT ;  /* 0x000000ff0600720c */ /* 0x004fc80003f05070 */
[----:B------:R-:W-:-:S04]  /*1730*/  ISETP.NE.AND.EX P0, PT, R7, RZ, PT, P0 ;  /* 0x000000ff0700720c */ /* 0x000fc80003f05300 */
        /* <DEDUP_REMOVED lines=303> */
.L_x_21748:
[----:B------:R-:W0:Y:S02]  /*2a30*/  LDCU.128 UR8, c[0x0][0x580] ;  /* 0x0000b000ff0877ac */ /* 0x000e240008000c00 */
[----:B0-----:R-:W-:-:S04]  /*2a40*/  IADD3 R6, P0, PT, R4, UR10, RZ ;  /* 0x0000000a04067c10 */ /* 0x001fc8000ff1e0ff */
[----:B------:R-:W-:-:S06]  /*2a50*/  IADD3.X R7, PT, PT, RZ, UR11, RZ, P0, !PT ;  /* 0x0000000bff077c10 */ /* 0x000fcc00087fe4ff */
[----:B------:R-:W2:Y:S01]  /*2a60*/  LDG.E.64 R6, desc[UR6][R6.64] ;  /* 0x0000000606067981 */ /* 0x000ea2000c1e1b00 */
[----:B------:R-:W-:Y:S02]  /*2a70*/  IADD3 R4, P1, PT, R5, UR8, RZ ;  /* 0x0000000805047c10 */ /* 0x000fe4000ff3e0ff */
[----:B------:R-:W-:-:S03]  /*2a80*/  IADD3 R3, PT, PT, R3, 0x80, RZ ;  /* 0x0000008003037810 */ /* 0x000fc60007ffe0ff */
[----:B------:R-:W-:Y:S01]  /*2a90*/  IMAD.X R5, RZ, RZ, UR9, P1 ;  /* 0x00000009ff057e24 */ /* 0x000fe200088e06ff */
[----:B--2---:R-:W-:-:S04]  /*2aa0*/  ISETP.NE.U32.AND P0, PT, R6, RZ, PT ;  /* 0x000000ff0600720c */ /* 0x004fc80003f05070 */
[----:B------:R-:W-:-:S04]  /*2ab0*/  ISETP.NE.AND.EX P0, PT, R7, RZ, PT, P0 ;  /* 0x000000ff0700720c */ /* 0x000fc80003f05300 */
[----:B------:R-:W-:-:S05]  /*2ac0*/  SEL R9, RZ, 0x1, P0 ;  /* 0x00000001ff097807 */ /* 0x000fca0000000000 */
[----:B------:R0:W-:Y:S04]  /*2ad0*/  STG.E.U8 desc[UR6][R4.64], R9 ;  /* 0x0000000904007986 */ /* 0x0001e8000c101106 */
.L_x_21745:
[----:B------:R-:W-:-:S13]  /*2ae0*/  ISETP.GE.AND P0, PT, R3, UR4, PT ;  /* 0x0000000403007c0c */ /* 0x000fda000bf06270 */
[----:B------:R-:W-:Y:S05]  /*2af0*/  @P0 BREAK.RELIABLE B1 ;  /* 0x0000000000010942 */ /* 0x000fea0003800100 */
[----:B------:R-:W-:Y:S05]  /*2b00*/  @P0 BRA `(.L_x_21747) ;  /* 0x0000001000d80947 */ /* 0x000fea0003800000 */
[----:B------:R-:W-:Y:S05]  /*2b10*/  BSYNC.RELIABLE B1 ;  /* 0x0000000000017941 */ /* 0x000fea0003800100 */
.L_x_21744:
        /* <DEDUP_REMOVED lines=298> */
.L_x_21749:
[----:B------:R-:W0:Y:S02]  /*3dc0*/  LDCU.128 UR8, c[0x0][0x580] ;  /* 0x0000b000ff0877ac */ /* 0x000e240008000c00 */
[----:B0-----:R-:W-:-:S05]  /*3dd0*/  IADD3 R6, P0, PT, R4, UR10, RZ ;  /* 0x0000000a04067c10 */ /* 0x001fca000ff1e0ff */
[----:B------:R-:W-:-:S06]  /*3de0*/  IMAD.X R7, RZ, RZ, UR11, P0 ;  /* 0x0000000bff077e24 */ /* 0x000fcc00080e06ff */
[----:B------:R-:W2:Y:S01]  /*3df0*/  LDG.E.64 R6, desc[UR6][R6.64] ;  /* 0x0000000606067981 */ /* 0x000ea2000c1e1b00 */
[----:B------:R-:W-:Y:S02]  /*3e00*/  IADD3 R4, P1, PT, R5, UR8, RZ ;  /* 0x0000000805047c10 */ /* 0x000fe4000ff3e0ff */
[----:B------:R-:W-:Y:S02]  /*3e10*/  IADD3 R3, PT, PT, R3, 0x80, RZ ;  /* 0x0000008003037810 */ /* 0x000fe40007ffe0ff */
[----:B------:R-:W-:Y:S02]  /*3e20*/  IADD3.X R5, PT, PT, RZ, UR9, RZ, P1, !PT ;  /* 0x00000009ff057c10 */ /* 0x000fe40008ffe4ff */
[----:B--2---:R-:W-:-:S04]  /*3e30*/  ISETP.NE.U32.AND P0, PT, R6, RZ, PT ;  /* 0x000000ff0600720c */ /* 0x004fc80003f05070 */
[----:B------:R-:W-:-:S04]  /*3e40*/  ISETP.NE.AND.EX P0, PT, R7, RZ, PT, P0 ;  /* 0x000000ff0700720c */ /* 0x000fc80003f05300 */
[----:B------:R-:W-:-:S05]  /*3e50*/  SEL R9, RZ, 0x1, P0 ;  /* 0x00000001ff097807 */ /* 0x000fca0000000000 */
[----:B------:R1:W-:Y:S04]  /*3e60*/  STG.E.U8 desc[UR6][R4.64], R9 ;  /* 0x0000000904007986 */ /* 0x0003e8000c101106 */
.L_x_21747:
[----:B------:R-:W-:Y:S05]  /*3e70*/  BSYNC.RECONVERGENT B0 ;  /* 0x0000000000007941 */ /* 0x000fea0003800200 */
.L_x_21743:
        /* <DEDUP_REMOVED lines=301> */
.L_x_21750:
[----:B------:R-:W0:Y:S02]  /*5150*/  LDCU.128 UR8, c[0x0][0x580] ;  /* 0x0000b000ff0877ac */ /* 0x000e240008000c00 */
[----:B0-----:R-:W-:-:S04]  /*5160*/  IADD3 R4, P0, PT, R2, UR10, RZ ;  /* 0x0000000a02047c10 */ /* 0x001fc8000ff1e0ff */
[----:B------:R-:W-:-:S06]  /*5170*/  IADD3.X R5, PT, PT, RZ, UR11, RZ, P0, !PT ;  /* 0x0000000bff057c10 */ /* 0x000fcc00087fe4ff */
[----:B------:R-:W2:Y:S01]  /*5180*/  LDG.E.64 R4, desc[UR6][R4.64] ;  /* 0x0000000604047981 */ /* 0x000ea2000c1e1b00 */
[----:B------:R-:W-:-:S04]  /*5190*/  IADD3 R2, P1, PT, R3, UR8, RZ ;  /* 0x0000000803027c10 */ /* 0x000fc8000ff3e0ff */
[----:B------:R-:W-:Y:S02]  /*51a0*/  IADD3.X R3, PT, PT, RZ, UR9, RZ, P1, !PT ;  /* 0x00000009ff037c10 */ /* 0x000fe40008ffe4ff */
[----:B--2---:R-:W-:-:S04]  /*51b0*/  ISETP.NE.U32.AND P0, PT, R4, RZ, PT ;  /* 0x000000ff0400720c */ /* 0x004fc80003f05070 */
[----:B------:R-:W-:-:S04]  /*51c0*/  ISETP.NE.AND.EX P0, PT, R5, RZ, PT, P0 ;  /* 0x000000ff0500720c */ /* 0x000fc80003f05300 */
[----:B------:R-:W-:-:S05]  /*51d0*/  SEL R7, RZ, 0x1, P0 ;  /* 0x00000001ff077807 */ /* 0x000fca0000000000 */
[----:B------:R-:W-:Y:S01]  /*51e0*/  STG.E.U8 desc[UR6][R2.64], R7 ;  /* 0x0000000702007986 */ /* 0x000fe2000c101106 */
[----:B------:R-:W-:Y:S05]  /*51f0*/  EXIT ;  /* 0x000000000000794d */ /* 0x000fea0003800000 */
.L_x_21751:
        /* <DEDUP_REMOVED lines=16> */
.L_x_23850:


//--------------------- .text._ZN2at6native27unrolled_elementwise_kernelIZZZNS0_23logical_not_kernel_cudaERNS_18TensorIteratorBaseEENKUlvE0_clEvENKUlvE2_clEvEUllE_St5arrayIPcLm2EELi4E23TrivialOffsetCalculatorILi1EjESB_NS0_6memory15LoadWithoutCastENSC_16StoreWithoutCastEEEviT_T0_T2_T3_T4_T5_ --------------------------
	.section	.text._ZN2at6native27unrolled_elementwise_kernelIZZZNS0_23logical_not_kernel_cudaERNS_18TensorIteratorBaseEENKUlvE0_clEvENKUlvE2_clEvEUllE_St5arrayIPcLm2EELi4E23TrivialOffsetCalculatorILi1EjESB_NS0_6memory15LoadWithoutCastENSC_16StoreWithoutCastEEEviT_T0_T2_T3_T4_T5_,"ax",@progbits
	.align	128
        .global         _ZN2at6native27unrolled_elementwise_kernelIZZZNS0_23logical_not_kernel_cudaERNS_18TensorIteratorBaseEENKUlvE0_clEvENKUlvE2_clEvEUllE_St5arrayIPcLm2EELi4E23TrivialOffsetCalculatorILi1EjESB_NS0_6memory15LoadWithoutCastENSC_16StoreWithoutCastEEEviT_T0_T2_T3_T4_T5_
        .type           _ZN2at6native27unrolled_elementwise_kernelIZZZNS0_23logical_not_kernel_cudaERNS_18TensorIteratorBaseEENKUlvE0_clEvENKUlvE2_clEvEUllE_St5arrayIPcLm2EELi4E23TrivialOffsetCalculatorILi1EjESB_NS0_6memory15LoadWithoutCastENSC_16StoreWithoutCastEEEviT_T0_T2_T3_T4_T5_,@function
        .size           _ZN2at6native27unrolled_elementwise_kernelIZZZNS0_23logical_not_kernel_cudaERNS_18TensorIteratorBaseEENKUlvE0_clEvENKUlvE2_clEvEUllE_St5arrayIPcLm2EELi4E23TrivialOffsetCalculatorILi1EjESB_NS0_6memory15LoadWithoutCastENSC_16StoreWithoutCastEEEviT_T0_T2_T3_T4_T5_,(.L_x_23851 - _ZN2at6native27unrolled_elementwise_kernelIZZZNS0_23logical_not_kernel_cudaERNS_18TensorIteratorBaseEENKUlvE0_clEvENKUlvE2_clEvEUllE_St5arrayIPcLm2EELi4E23TrivialOffsetCalculatorILi1EjESB_NS0_6memory15LoadWithoutCastENSC_16StoreWithoutCastEEEviT_T0_T2_T3_T4_T5_)
        .other          _ZN2at6native27unrolled_elementwise_kernelIZZZNS0_23logical_not_kernel_cudaERNS_18TensorIteratorBaseEENKUlvE0_clEvENKUlvE2_clEvEUllE_St5arrayIPcLm2EELi4E23TrivialOffsetCalculatorILi1EjESB_NS0_6memory15LoadWithoutCastENSC_16StoreWithoutCastEEEviT_T0_T2_T3_T4_T5_,@"STO_CUDA_ENTRY STV_DEFAULT"
_ZN2at6native27unrolled_elementwise_kernelIZZZNS0_23logical_not_kernel_cudaERNS_18TensorIteratorBaseEENKUlvE0_clEvENKUlvE2_clEvEUllE_St5arrayIPcLm2EELi4E23TrivialOffsetCalculatorILi1EjESB_NS0_6memory15LoadWithoutCastENSC_16StoreWithoutCastEEEviT_T0_T2_T3_T4_T5_:
.text._ZN2at6native27unrolled_elementwise_kernelIZZZNS0_23logical_not_kernel_cudaERNS_18TensorIteratorBaseEENKUlvE0_clEvENKUlvE2_clEvEUllE_St5arrayIPcLm2EELi4E23TrivialOffsetCalculatorILi1EjESB_NS0_6memory15LoadWithoutCastENSC_16StoreWithoutCastEEEviT_T0_T2_T3_T4_T5_:
        /* <DEDUP_REMOVED lines=25> */
[----:B0-----:R-:W-:-:S04]  /*0190*/  @!P3 IMAD.WIDE.U32 R6, R19, 0x8, R6 ;  /* 0x000000081306b825 */ /* 0x001fc800078e0006 */
[----:B------:R-:W-:Y:S02]  /*01a0*/  @!P5 IMAD R13, R0, 0x200, R13 ;  /* 0x00000200000dd824 */ /* 0x000fe400078e020d */
[----:B------:R-:W4:Y:S02]  /*01b0*/  @!P3 LDG.E.64 R6, desc[UR4][R6.64] ;  /* 0x000000040606b981 */ /* 0x000f24000c1e1b00 */
[----:B-1----:R-:W-:-:S06]  /*01c0*/  @!P5 IMAD.WIDE.U32 R4, R13, 0x8, R4 ;  /* 0x000000080d04d825 */ /* 0x002fcc00078e0004 */
[----:B------:R-:W5:Y:S01]  /*01d0*/  @!P5 LDG.E.64 R4, desc[UR4][R4.64] ;  /* 0x000000040404d981 */ /* 0x000f62000c1e1b00 */
[----:B------:R-:W-:Y:S01]  /*01e0*/  PLOP3.LUT P0, PT, PT, PT, PT, 0x80, 0x8 ;  /* 0x000000000008781c */ /* 0x000fe20003f0f070 */
[----:B------:R-:W-:Y:S04]  /*01f0*/  BSSY.RECONVERGENT B0, `(.L_x_21752) ;  /* 0x000002e000007945 */ /* 0x000fe80003800200 */
[----:B------:R-:W-:Y:S01]  /*0200*/  BSSY.RELIABLE B1, `(.L_x_21753) ;  /* 0x0000025000017945 */ /* 0x000fe20003800100 */
[----:B---3--:R-:W-:-:S04]  /*0210*/  @!P6 ISETP.NE.U32.AND P1, PT, R8, RZ, PT ;  /* 0x000000ff0800e20c */ /* 0x008fc80003f25070 */
[----:B------:R-:W-:-:S04]  /*0220*/  @!P6 ISETP.NE.AND.EX P1, PT, R9, RZ, PT, P1 ;  /* 0x000000ff0900e20c */ /* 0x000fc80003f25310 */
[----:B------:R-:W-:Y:S02]  /*0230*/  @!P6 PLOP3.LUT P0, PT, P1, PT, PT, 0x8, 0x80 ;  /* 0x000000000080e81c */ /* 0x000fe40000f0e170 */
[----:B------:R-:W-:Y:S02]  /*0240*/  PLOP3.LUT P1, PT, PT, PT, PT, 0x80, 0x8 ;  /* 0x000000000008781c */ /* 0x000fe40003f2f070 */
[----:B--2---:R-:W-:-:S04]  /*0250*/  @!P4 ISETP.NE.U32.AND P2, PT, R10, RZ, PT ;  /* 0x000000ff0a00c20c */ /* 0x004fc80003f45070 */
[----:B------:R-:W-:-:S04]  /*0260*/  @!P4 ISETP.NE.AND.EX P2, PT, R11, RZ, PT, P2 ;  /* 0x000000ff0b00c20c */ /* 0x000fc80003f45320 */
[----:B------:R-:W-:Y:S02]  /*0270*/  @!P4 PLOP3.LUT P1, PT, P2, PT, PT, 0x8, 0x80 ;  /* 0x000000000080c81c */ /* 0x000fe4000172e170 */
[----:B------:R-:W-:Y:S02]  /*0280*/  PLOP3.LUT P2, PT, PT, PT, PT, 0x80, 0x8 ;  /* 0x000000000008781c */ /* 0x000fe40003f4f070 */
[----:B----4-:R-:W-:-:S04]  /*0290*/  @!P3 ISETP.NE.U32.AND P6, PT, R6, RZ, PT ;  /* 0x000000ff0600b20c */ /* 0x010fc80003fc5070 */
[----:B------:R-:W-:-:S04]  /*02a0*/  @!P3 ISETP.NE.AND.EX P6, PT, R7, RZ, PT, P6 ;  /* 0x000000ff0700b20c */ /* 0x000fc80003fc5360 */
[----:B------:R-:W-:Y:S02]  /*02b0*/  @!P3 PLOP3.LUT P2, PT, P6, PT, PT, 0x8, 0x80 ;  /* 0x000000000080b81c */ /* 0x000fe4000374e170 */
[----:B------:R-:W-:Y:S02]  /*02c0*/  ISETP.GE.AND P6, PT, R3, R2, PT ;  /* 0x000000020300720c */ /* 0x000fe40003fc6270 */
[----:B------:R-:W-:Y:S02]  /*02d0*/  PLOP3.LUT P3, PT, PT, PT, PT, 0x80, 0x8 ;  /* 0x000000000008781c */ /* 0x000fe40003f6f070 */
[----:B-----5:R-:W-:-:S04]  /*02e0*/  @!P5 ISETP.NE.U32.AND P4, PT, R4, RZ, PT ;  /* 0x000000ff0400d20c */ /* 0x020fc80003f85070 */
[----:B------:R-:W-:-:S04]  /*02f0*/  @!P5 ISETP.NE.AND.EX P4, PT, R5, RZ, PT, P4 ;  /* 0x000000ff0500d20c */ /* 0x000fc80003f85340 */
[----:B------:R-:W-:Y:S02]  /*0300*/  @!P5 PLOP3.LUT P3, PT, P4, PT, PT, 0x8, 0x80 ;  /* 0x000000000080d81c */ /* 0x000fe4000276e170 */
        /* <DEDUP_REMOVED lines=20> */
.L_x_21754:
[----:B------:R-:W-:Y:S05]  /*0450*/  BSYNC.RELIABLE B1 ;  /* 0x0000000000017941 */ /* 0x000fea0003800100 */
.L_x_21753:
[----:B------:R-:W-:-:S13]  /*0460*/  ISETP.GE.AND P0, PT, R3, R2, PT ;  /* 0x000000020300720c */ /* 0x000fda0003f06270 */
[----:B------:R-:W1:Y:S01]  /*0470*/  @!P0 LDC.64 R6, c[0x0][0x388] ;  /* 0x0000e200ff068b82 */ /* 0x000e620000000a00 */
[----:B0-----:R-:W-:Y:S02]  /*0480*/  @!P0 IMAD R5, R0, 0x200, R3 ;  /* 0x0000020000058824 */ /* 0x001fe400078e0203 */
[----:B------:R-:W-:-:S03]  /*0490*/  @!P0 VIADD R3, R3, 0x80 ;  /* 0x0000008003038836 */ /* 0x000fc60000000000 */
[----:B-1----:R-:W-:-:S05]  /*04a0*/  @!P0 IADD3 R4, P1, PT, R5, R6, RZ ;  /* 0x0000000605048210 */ /* 0x002fca0007f3e0ff */
[----:B------:R-:W-:-:S05]  /*04b0*/  @!P0 IMAD.X R5, RZ, RZ, R7, P1 ;  /* 0x000000ffff058224 */ /* 0x000fca00008e0607 */
[----:B------:R1:W-:Y:S03]  /*04c0*/  @!P0 STG.E.U8 desc[UR4][R4.64], R11 ;  /* 0x0000000b04008986 */ /* 0x0003e6000c101104 */
.L_x_21755:
[----:B------:R-:W-:Y:S05]  /*04d0*/  BSYNC.RECONVERGENT B0 ;  /* 0x0000000000007941 */ /* 0x000fea0003800200 */
.L_x_21752:
        /* <DEDUP_REMOVED lines=9> */
.L_x_21756:
        /* <DEDUP_REMOVED lines=9> */
.L_x_23851:


//--------------------- .text._ZN2at6native29vectorized_elementwise_kernelILi2EZZZNS0_23logical_not_kernel_cudaERNS_18TensorIteratorBaseEENKUlvE0_clEvENKUlvE2_clEvEUllE_St5arrayIPcLm2EEEEviT0_T1_ --------------------------
	.section	.text._ZN2at6native29vectorized_elementwise_kernelILi2EZZZNS0_23logical_not_kernel_cudaERNS_18TensorIteratorBaseEENKUlvE0_clEvENKUlvE2_clEvEUllE_St5arrayIPcLm2EEEEviT0_T1_,"ax",@progbits
	.align	128
        .global         _ZN2at6native29vectorized_elementwise_kernelILi2EZZZNS0_23logical_not_kernel_cudaERNS_18TensorIteratorBaseEENKUlvE0_clEvENKUlvE2_clEvEUllE_St5arrayIPcLm2EEEEviT0_T1_
        .type           _ZN2at6native29vectorized_elementwise_kernelILi2EZZZNS0_23logical_not_kernel_cudaERNS_18TensorIteratorBaseEENKUlvE0_clEvENKUlvE2_clEvEUllE_St5arrayIPcLm2EEEEviT0_T1_,@function
        .size           _ZN2at6native29vectorized_elementwise_kernelILi2EZZZNS0_23logical_not_kernel_cudaERNS_18TensorIteratorBaseEENKUlvE0_clEvENKUlvE2_clEvEUllE_St5arrayIPcLm2EEEEviT0_T1_,(.L_x_23852 - _ZN2at6native29vectorized_elementwise_kernelILi2EZZZNS0_23logical_not_kernel_cudaERNS_18TensorIteratorBaseEENKUlvE0_clEvENKUlvE2_clEvEUllE_St5arrayIPcLm2EEEEviT0_T1_)
        .other          _ZN2at6native29vectorized_elementwise_kernelILi2EZZZNS0_23logical_not_kernel_cudaERNS_18TensorIteratorBaseEENKUlvE0_clEvENKUlvE2_clEvEUllE_St5arrayIPcLm2EEEEviT0_T1_,@"STO_CUDA_ENTRY STV_DEFAULT"
_ZN2at6native29vectorized_elementwise_kernelILi2EZZZNS0_23logical_not_kernel_cudaERNS_18TensorIteratorBaseEENKUlvE0_clEvENKUlvE2_clEvEUllE_St5arrayIPcLm2EEEEviT0_T1_:
.text._ZN2at6native29vectorized_elementwise_kernelILi2EZZZNS0_23logical_not_kernel_cudaERNS_18TensorIteratorBaseEENKUlvE0_clEvENKUlvE2_clEvEUllE_St5arrayIPcLm2EEEEviT0_T1_:
        /* <DEDUP_REMOVED lines=24> */
[----:B------:R-:W-:Y:S01]  /*0180*/  ISETP.GE.U32.AND P2, PT, R11, R2, PT ;  /* 0x000000020b00720c */ /* 0x000fe20003f46070 */
[----:B-1----:R-:W-:-:S06]  /*0190*/  @!P4 IMAD.WIDE.U32 R12, R9, 0x8, R12 ;  /* 0x00000008090cc825 */ /* 0x002fcc00078e000c */
[----:B------:R-:W3:Y:S06]  /*01a0*/  @!P4 LDG.E.64 R12, desc[UR4][R12.64] ;  /* 0x000000040c0cc981 */ /* 0x000eec000c1e1b00 */
[----:B------:R-:W1:Y:S01]  /*01b0*/  @!P2 LDC.64 R4, c[0x0][0x390] ;  /* 0x0000e400ff04ab82 */ /* 0x000e620000000a00 */
[----:B------:R-:W-:Y:S02]  /*01c0*/  @!P2 IMAD.IADD R17, R0, 0x1, R11 ;  /* 0x000000010011a824 */ /* 0x000fe400078e020b */
[----:B------:R-:W-:Y:S02]  /*01d0*/  @!P2 VIADD R11, R11, 0x80 ;  /* 0x000000800b0ba836 */ /* 0x000fe40000000000 */
[----:B0-----:R-:W-:-:S03]  /*01e0*/  @!P3 IMAD.WIDE.U32 R14, R19, 0x8, R14 ;  /* 0x00000008130eb825 */ /* 0x001fc600078e000e */
[----:B------:R-:W-:-:S03]  /*01f0*/  ISETP.GE.U32.AND P1, PT, R11, R2, PT ;  /* 0x000000020b00720c */ /* 0x000fc60003f26070 */
[----:B------:R-:W4:Y:S01]  /*0200*/  @!P3 LDG.E.64 R14, desc[UR4][R14.64] ;  /* 0x000000040e0eb981 */ /* 0x000f22000c1e1b00 */
[----:B------:R-:W-:-:S09]  /*0210*/  PLOP3.LUT P6, PT, PT, PT, PT, 0x80, 0x8 ;  /* 0x000000000008781c */ /* 0x000fd20003fcf070 */
[----:B------:R-:W0:Y:S01]  /*0220*/  @!P1 LDC.64 R8, c[0x0][0x390] ;  /* 0x0000e400ff089b82 */ /* 0x000e220000000a00 */
[----:B-1----:R-:W-:-:S06]  /*0230*/  @!P2 IMAD.WIDE.U32 R4, R17, 0x8, R4 ;  /* 0x000000081104a825 */ /* 0x002fcc00078e0004 */
[----:B------:R-:W5:Y:S01]  /*0240*/  @!P2 LDG.E.64 R4, desc[UR4][R4.64] ;  /* 0x000000040404a981 */ /* 0x000f62000c1e1b00 */
[----:B------:R-:W-:Y:S02]  /*0250*/  @!P1 IMAD.IADD R17, R0, 0x1, R11 ;  /* 0x0000000100119824 */ /* 0x000fe400078e020b */
[----:B------:R-:W-:Y:S02]  /*0260*/  @!P1 VIADD R11, R11, 0x80 ;  /* 0x000000800b0b9836 */ /* 0x000fe40000000000 */
[----:B0-----:R-:W-:-:S06]  /*0270*/  @!P1 IMAD.WIDE.U32 R8, R17, 0x8, R8 ;  /* 0x0000000811089825 */ /* 0x001fcc00078e0008 */
[----:B------:R-:W5:Y:S01]  /*0280*/  @!P1 LDG.E.64 R8, desc[UR4][R8.64] ;  /* 0x0000000408089981 */ /* 0x000f62000c1e1b00 */
[----:B--2---:R-:W-:-:S04]  /*0290*/  @!P5 ISETP.NE.U32.AND P0, PT, R6, RZ, PT ;  /* 0x000000ff0600d20c */ /* 0x004fc80003f05070 */
[----:B------:R-:W-:-:S04]  /*02a0*/  @!P5 ISETP.NE.AND.EX P0, PT, R7, RZ, PT, P0 ;  /* 0x000000ff0700d20c */ /* 0x000fc80003f05300 */
[----:B------:R-:W-:-:S04]  /*02b0*/  @!P5 PLOP3.LUT P6, PT, P0, PT, PT, 0x8, 0x80 ;  /* 0x000000000080d81c */ /* 0x000fc800007ce170 */
[----:B------:R-:W-:Y:S02]  /*02c0*/  P2R R6, PR, RZ, 0x40 ;  /* 0x00000040ff067803 */ /* 0x000fe40000000000 */
[----:B---3--:R-:W-:-:S04]  /*02d0*/  @!P4 ISETP.NE.U32.AND P0, PT, R12, RZ, PT ;  /* 0x000000ff0c00c20c */ /* 0x008fc80003f05070 */
[----:B------:R-:W-:Y:S02]  /*02e0*/  @!P4 ISETP.NE.AND.EX P0, PT, R13, RZ, PT, P0 ;  /* 0x000000ff0d00c20c */ /* 0x000fe40003f05300 */
[----:B------:R-:W-:Y:S02]  /*02f0*/  PLOP3.LUT P6, PT, PT, PT, PT, 0x80, 0x8 ;  /* 0x000000000008781c */ /* 0x000fe40003fcf070 */
[----:B------:R-:W-:Y:S02]  /*0300*/  @!P4 PLOP3.LUT P6, PT, P0, PT, PT, 0x8, 0x80 ;  /* 0x000000000080c81c */ /* 0x000fe400007ce170 */
[----:B------:R-:W-:Y:S02]  /*0310*/  ISETP.GE.U32.AND P5, PT, R11, R2, PT ;  /* 0x000000020b00720c */ /* 0x000fe40003fa6070 */
[----:B----4-:R-:W-:-:S04]  /*0320*/  @!P3 ISETP.NE.U32.AND P0, PT, R14, RZ, PT ;  /* 0x000000ff0e00b20c */ /* 0x010fc80003f05070 */
[----:B------:R-:W-:Y:S02]  /*0330*/  @!P3 ISETP.NE.AND.EX P4, PT, R15, RZ, PT, P0 ;  /* 0x000000ff0f00b20c */ /* 0x000fe40003f85300 */
[----:B------:R-:W-:Y:S02]  /*0340*/  PLOP3.LUT P0, PT, PT, PT, PT, 0x80, 0x8 ;  /* 0x000000000008781c */ /* 0x000fe40003f0f070 */
[----:B------:R-:W-:Y:S02]  /*0350*/  @!P3 PLOP3.LUT P0, PT, P4, PT, PT, 0x8, 0x80 ;  /* 0x000000000080b81c */ /* 0x000fe4000270e170 */
[----:B-----5:R-:W-:-:S04]  /*0360*/  @!P2 ISETP.NE.U32.AND P3, PT, R4, RZ, PT ;  /* 0x000000ff0400a20c */ /* 0x020fc80003f65070 */
[----:B------:R-:W-:Y:S02]  /*0370*/  @!P2 ISETP.NE.AND.EX P4, PT, R5, RZ, PT, P3 ;  /* 0x000000ff0500a20c */ /* 0x000fe40003f85330 */
[----:B------:R-:W0:Y:S01]  /*0380*/  @!P5 LDC.64 R4, c[0x0][0x390] ;  /* 0x0000e400ff04db82 */ /* 0x000e220000000a00 */
[----:B------:R-:W-:-:S04]  /*0390*/  @!P5 IMAD.IADD R7, R0, 0x1, R11 ;  /* 0x000000010007d824 */ /* 0x000fc800078e020b */
[----:B0-----:R-:W-:-:S06]  /*03a0*/  @!P5 IMAD.WIDE.U32 R4, R7, 0x8, R4 ;  /* 0x000000080704d825 */ /* 0x001fcc00078e0004 */
[----:B------:R-:W2:Y:S01]  /*03b0*/  @!P5 LDG.E.64 R4, desc[UR4][R4.64] ;  /* 0x000000040404d981 */ /* 0x000ea2000c1e1b00 */
[----:B------:R-:W-:Y:S02]  /*03c0*/  PLOP3.LUT P3, PT, PT, PT, PT, 0x80, 0x8 ;  /* 0x000000000008781c */ /* 0x000fe40003f6f070 */
[----:B------:R-:W-:Y:S02]  /*03d0*/  @!P2 PLOP3.LUT P3, PT, P4, PT, PT, 0x8, 0x80 ;  /* 0x000000000080a81c */ /* 0x000fe4000276e170 */
[----:B------:R-:W-:-:S04]  /*03e0*/  @!P1 ISETP.NE.U32.AND P2, PT, R8, RZ, PT ;  /* 0x000000ff0800920c */ /* 0x000fc80003f45070 */
[----:B------:R-:W-:Y:S02]  /*03f0*/  @!P1 ISETP.NE.AND.EX P4, PT, R9, RZ, PT, P2 ;  /* 0x000000ff0900920c */ /* 0x000fe40003f85320 */
[----:B------:R-:W-:Y:S02]  /*0400*/  PLOP3.LUT P2, PT, PT, PT, PT, 0x80, 0x8 ;  /* 0x000000000008781c */ /* 0x000fe40003f4f070 */
[----:B------:R-:W-:Y:S01]  /*0410*/  @!P1 PLOP3.LUT P2, PT, P4, PT, PT, 0x8, 0x80 ;  /* 0x000000000080981c */ /* 0x000fe2000274e170 */
[----:B------:R-:W-:Y:S01]  /*0420*/  @!P5 VIADD R11, R11, 0x80 ;  /* 0x000000800b0bd836 */ /* 0x000fe20000000000 */
[----:B------:R-:W-:Y:S02]  /*0430*/  PLOP3.LUT P1, PT, PT, PT, PT, 0x80, 0x8 ;  /* 0x000000000008781c */ /* 0x000fe40003f2f070 */
[----:B------:R-:W-:Y:S02]  /*0440*/  P2R R10, PR, RZ, 0x1 ;  /* 0x00000001ff0a7803 */ /* 0x000fe40000000000 */
[----:B------:R-:W-:-:S02]  /*0450*/  ISETP.NE.AND P0, PT, R6, RZ, PT ;  /* 0x000000ff0600720c */ /* 0x000fc40003f05270 */
[----:B--2---:R-:W-:-:S04]  /*0460*/  @!P5 ISETP.NE.U32.AND P4, PT, R4, RZ, PT ;  /* 0x000000ff0400d20c */ /* 0x004fc80003f85070 */
[----:B------:R-:W-:-:S04]  /*0470*/  @!P5 ISETP.NE.AND.EX P4, PT, R5, RZ, PT, P4 ;  /* 0x000000ff0500d20c */ /* 0x000fc80003f85340 */
[----:B------:R-:W-:Y:S02]  /*0480*/  @!P5 PLOP3.LUT P1, PT, P4, PT, PT, 0x8, 0x80 ;  /* 0x000000000080d81c */ /* 0x000fe4000272e170 */
        /* <DEDUP_REMOVED lines=17> */
[----:B------:R-:W-:Y:S04]  /*05a0*/  BSSY.RECONVERGENT B0, `(.L_x_21758) ;  /* 0x000004a000007945 */ /* 0x000fe80003800200 */
[----:B------:R-:W-:Y:S01]  /*05b0*/  BSSY.RELIABLE B1, `(.L_x_21759) ;  /* 0x0000041000017945 */ /* 0x000fe20003800100 */
[----:B------:R-:W-:Y:S02]  /*05c0*/  SEL R15, RZ, 0x1, !P3 ;  /* 0x00000001ff0f7807 */ /* 0x000fe40005800000 */
[----:B------:R-:W-:Y:S02]  /*05d0*/  SEL R17, RZ, 0x1, !P2 ;  /* 0x00000001ff117807 */ /* 0x000fe40005000000 */
[----:B------:R-:W-:-:S02]  /*05e0*/  SEL R6, RZ, 0x1, !P1 ;  /* 0x00000001ff067807 */ /* 0x000fc40004800000 */
[----:B--2---:R-:W-:-:S04]  /*05f0*/  @!P6 ISETP.NE.U32.AND P5, PT, R4, RZ, PT ;  /* 0x000000ff0400e20c */ /* 0x004fc80003fa5070 */
[----:B------:R-:W-:Y:S02]  /*0600*/  @!P6 ISETP.NE.AND.EX P0, PT, R5, RZ, PT, P5 ;  /* 0x000000ff0500e20c */ /* 0x000fe40003f05350 */
[----:B------:R-:W-:Y:S02]  /*0610*/  PLOP3.LUT P5, PT, PT, PT, PT, 0x80, 0x8 ;  /* 0x000000000008781c */ /* 0x000fe40003faf070 */
[----:B------:R-:W-:Y:S02]  /*0620*/  @!P6 PLOP3.LUT P5, PT, P0, PT, PT, 0x8, 0x80 ;  /* 0x000000000080e81c */ /* 0x000fe400007ae170 */
        /* <DEDUP_REMOVED lines=8> */
[----:B------:R-:W-:Y:S01]  /*06b0*/  SEL R4, RZ, 0x1, !P5 ;  /* 0x00000001ff047807 */ /* 0x000fe20006800000 */
        /* <DEDUP_REMOVED lines=15> */
.L_x_21760:
        /* <DEDUP_REMOVED lines=8> */
.L_x_21761:
        /* <DEDUP_REMOVED lines=8> */
.L_x_21762:
        /* <DEDUP_REMOVED lines=8> */
.L_x_21763:
        /* <DEDUP_REMOVED lines=9> */
.L_x_21764:
[----:B------:R-:W-:Y:S05]  /*09c0*/  BSYNC.RELIABLE B1 ;  /* 0x0000000000017941 */ /* 0x000fea0003800100 */
.L_x_21759:
[----:B------:R-:W-:-:S13]  /*09d0*/  ISETP.GE.U32.AND P0, PT, R3, R2, PT ;  /* 0x000000020300720c */ /* 0x000fda0003f06070 */
[----:B012---:R-:W0:Y:S01]  /*09e0*/  @!P0 LDC.64 R8, c[0x0][0x388] ;  /* 0x0000e200ff088b82 */ /* 0x007e220000000a00 */
[----:B------:R-:W-:Y:S02]  /*09f0*/  @!P0 IMAD.IADD R7, R0, 0x1, R3 ;  /* 0x0000000100078824 */ /* 0x000fe400078e0203 */
[----:B------:R-:W-:-:S03]  /*0a00*/  @!P0 VIADD R3, R3, 0x80 ;  /* 0x0000008003038836 */ /* 0x000fc60000000000 */
[----:B0-----:R-:W-:-:S05]  /*0a10*/  @!P0 IADD3 R6, P1, PT, R7, R8, RZ ;  /* 0x0000000807068210 */ /* 0x001fca0007f3e0ff */
[----:B------:R-:W-:-:S05]  /*0a20*/  @!P0 IMAD.X R7, RZ, RZ, R9, P1 ;  /* 0x000000ffff078224 */ /* 0x000fca00008e0609 */
[----:B------:R3:W-:Y:S03]  /*0a30*/  @!P0 STG.E.U8 desc[UR4][R6.64], R5 ;  /* 0x0000000506008986 */ /* 0x0007e6000c101104 */
.L_x_21765:
[----:B------:R-:W-:Y:S05]  /*0a40*/  BSYNC.RECONVERGENT B0 ;  /* 0x0000000000007941 */ /* 0x000fea0003800200 */
.L_x_21758:
        /* <DEDUP_REMOVED lines=9> */
.L_x_21757:
        /* <DEDUP_REMOVED lines=12> */
[----:B---3--:R-:W-:Y:S02]  /*0ba0*/  ISETP.NE.U32.AND P1, PT, R16, RZ, PT ;  /* 0x000000ff1000720c */ /* 0x008fe40003f25070 */
[----:B------:R-:W-:Y:S02]  /*0bb0*/  ISETP.NE.U32.AND P0, PT, R18, RZ, PT ;  /* 0x000000ff1200720c */ /* 0x000fe40003f05070 */
[----:B------:R-:W-:Y:S02]  /*0bc0*/  ISETP.NE.AND.EX P1, PT, R17, RZ, PT, P1 ;  /* 0x000000ff1100720c */ /* 0x000fe40003f25310 */
[----:B----4-:R-:W-:Y:S02]  /*0bd0*/  ISETP.NE.U32.AND P4, PT, R4, RZ, PT ;  /* 0x000000ff0400720c */ /* 0x010fe40003f85070 */
[----:B------:R-:W-:-:S02]  /*0be0*/  SEL R0, RZ, 0x1, P1 ;  /* 0x00000001ff007807 */ /* 0x000fc40000800000 */
[----:B------:R-:W-:Y:S02]  /*0bf0*/  ISETP.NE.U32.AND P3, PT, R6, RZ, PT ;  /* 0x000000ff0600720c */ /* 0x000fe40003f65070 */
[----:B-----5:R-:W-:Y:S02]  /*0c00*/  ISETP.NE.U32.AND P2, PT, R8, RZ, PT ;  /* 0x000000ff0800720c */ /* 0x020fe40003f45070 */
[----:B------:R-:W-:Y:S02]  /*0c10*/  ISETP.NE.U32.AND P6, PT, R10, RZ, PT ;  /* 0x000000ff0a00720c */ /* 0x000fe40003fc5070 */
[----:B------:R-:W-:Y:S02]  /*0c20*/  ISETP.NE.U32.AND P5, PT, R12, RZ, PT ;  /* 0x000000ff0c00720c */ /* 0x000fe40003fa5070 */
[----:B------:R-:W-:Y:S02]  /*0c30*/  ISETP.NE.U32.AND P1, PT, R14, RZ, PT ;  /* 0x000000ff0e00720c */ /* 0x000fe40003f25070 */
[----:B------:R-:W-:-:S02]  /*0c40*/  ISETP.NE.AND.EX P0, PT, R19, RZ, PT, P0 ;  /* 0x000000ff1300720c */ /* 0x000fc40003f05300 */
[----:B------:R-:W-:Y:S02]  /*0c50*/  ISETP.NE.AND.EX P4, PT, R5, RZ, PT, P4 ;  /* 0x000000ff0500720c */ /* 0x000fe40003f85340 */
[----:B------:R-:W-:Y:S02]  /*0c60*/  ISETP.NE.AND.EX P3, PT, R7, RZ, PT, P3 ;  /* 0x000000ff0700720c */ /* 0x000fe40003f65330 */
[----:B------:R-:W-:Y:S02]  /*0c70*/  ISETP.NE.AND.EX P2, PT, R9, RZ, PT, P2 ;  /* 0x000000ff0900720c */ /* 0x000fe40003f45320 */
[----:B------:R-:W-:Y:S02]  /*0c80*/  ISETP.NE.AND.EX P6, PT, R11, RZ, PT, P6 ;  /* 0x000000ff0b00720c */ /* 0x000fe40003fc5360 */
[----:B------:R-:W-:Y:S02]  /*0c90*/  ISETP.NE.AND.EX P5, PT, R13, RZ, PT, P5 ;  /* 0x000000ff0d00720c */ /* 0x000fe40003fa5350 */
[----:B------:R-:W-:-:S02]  /*0ca0*/  ISETP.NE.AND.EX P1, PT, R15, RZ, PT, P1 ;  /* 0x000000ff0f00720c */ /* 0x000fc40003f25310 */
        /* <DEDUP_REMOVED lines=16> */
.L_x_21766:
        /* <DEDUP_REMOVED lines=13> */
.L_x_23852:


//--------------------- .text._ZN2at6native29vectorized_elementwise_kernelILi4EZZZNS0_23logical_not_kernel_cudaERNS_18TensorIteratorBaseEENKUlvE0_clEvENKUlvE2_clEvEUllE_St5arrayIPcLm2EEEEviT0_T1_ --------------------------
	.section	.text._ZN2at6native29vectorized_elementwise_kernelILi4EZZZNS0_23logical_not_kernel_cudaERNS_18TensorIteratorBaseEENKUlvE0_clEvENKUlvE2_clEvEUllE_St5arrayIPcLm2EEEEviT0_T1_,"ax",@progbits
	.align	128
        .global         _ZN2at6native29vectorized_elementwise_kernelILi4EZZZNS0_23logical_not_kernel_cudaERNS_18TensorIteratorBaseEENKUlvE0_clEvENKUlvE2_clEvEUllE_St5arrayIPcLm2EEEEviT0_T1_
        .type           _ZN2at6native29vectorized_elementwise_kernelILi4EZZZNS0_23logical_not_kernel_cudaERNS_18TensorIteratorBaseEENKUlvE0_clEvENKUlvE2_clEvEUllE_St5arrayIPcLm2EEEEviT0_T1_,@function
        .size           _ZN2at6native29vectorized_elementwise_kernelILi4EZZZNS0_23logical_not_kernel_cudaERNS_18TensorIteratorBaseEENKUlvE0_clEvENKUlvE2_clEvEUllE_St5arrayIPcLm2EEEEviT0_T1_,(.L_x_23853 - _ZN2at6native29vectorized_elementwise_kernelILi4EZZZNS0_23logical_not_kernel_cudaERNS_18TensorIteratorBaseEENKUlvE0_clEvENKUlvE2_clEvEUllE_St5arrayIPcLm2EEEEviT0_T1_)
        .other          _ZN2at6native29vectorized_elementwise_kernelILi4EZZZNS0_23logical_not_kernel_cudaERNS_18TensorIteratorBaseEENKUlvE0_clEvENKUlvE2_clEvEUllE_St5arrayIPcLm2EEEEviT0_T1_,@"STO_CUDA_ENTRY STV_DEFAULT"
_ZN2at6native29vectorized_elementwise_kernelILi4EZZZNS0_23logical_not_kernel_cudaERNS_18TensorIteratorBaseEENKUlvE0_clEvENKUlvE2_clEvEUllE_St5arrayIPcLm2EEEEviT0_T1_:
.text._ZN2at6native29vectorized_elementwise_kernelILi4EZZZNS0_23logical_not_kernel_cudaERNS_18TensorIteratorBaseEENKUlvE0_clEvENKUlvE2_clEvEUllE_St5arrayIPcLm2EEEEviT0_T1_:
        /* <DEDUP_REMOVED lines=123> */
.L_x_21770:
        /* <DEDUP_REMOVED lines=8> */
.L_x_21771:
        /* <DEDUP_REMOVED lines=8> */
.L_x_21772:
        /* <DEDUP_REMOVED lines=8> */
.L_x_21773:
        /* <DEDUP_REMOVED lines=9> */
.L_x_21774:
[----:B------:R-:W-:Y:S05]  /*09c0*/  BSYNC.RELIABLE B1 ;  /* 0x0000000000017941 */ /* 0x000fea0003800100 */
.L_x_21769:
[----:B------:R-:W-:-:S13]  /*09d0*/  ISETP.GE.U32.AND P0, PT, R3, R2, PT ;  /* 0x000000020300720c */ /* 0x000fda0003f06070 */
[----:B012---:R-:W0:Y:S01]  /*09e0*/  @!P0 LDC.64 R8, c[0x0][0x388] ;  /* 0x0000e200ff088b82 */ /* 0x007e220000000a00 */
[----:B------:R-:W-:Y:S02]  /*09f0*/  @!P0 IMAD.IADD R7, R0, 0x1, R3 ;  /* 0x0000000100078824 */ /* 0x000fe400078e0203 */
[----:B------:R-:W-:-:S03]  /*0a00*/  @!P0 VIADD R3, R3, 0x80 ;  /* 0x0000008003038836 */ /* 0x000fc60000000000 */
[----:B0-----:R-:W-:-:S05]  /*0a10*/  @!P0 IADD3 R6, P1, PT, R7, R8, RZ ;  /* 0x0000000807068210 */ /* 0x001fca0007f3e0ff */
[----:B------:R-:W-:-:S05]  /*0a20*/  @!P0 IMAD.X R7, RZ, RZ, R9, P1 ;  /* 0x000000ffff078224 */ /* 0x000fca00008e0609 */
[----:B------:R3:W-:Y:S03]  /*0a30*/  @!P0 STG.E.U8 desc[UR4][R6.64], R5 ;  /* 0x0000000506008986 */ /* 0x0007e6000c101104 */
.L_x_21775:
[----:B------:R-:W-:Y:S05]  /*0a40*/  BSYNC.RECONVERGENT B0 ;  /* 0x0000000000007941 */ /* 0x000fea0003800200 */
.L_x_21768:
        /* <DEDUP_REMOVED lines=9> */
.L_x_21767:
[----:B------:R-:W0:Y:S01]  /*0ae0*/  S2R R2, SR_TID.X ;  /* 0x0000000000027919 */ /* 0x000e220000002100 */
[----:B------:R-:W1:Y:S01]  /*0af0*/  LDC.64 R4, c[0x0][0x390] ;  /* 0x0000e400ff047b82 */ /* 0x000e620000000a00 */
[----:B------:R-:W2:Y:S01]  /*0b00*/  LDCU.64 UR6, c[0x0][0x388] ;  /* 0x00007100ff0677ac */ /* 0x000ea20008000a00 */
[----:B-1----:R-:W-:-:S04]  /*0b10*/  IMAD.WIDE.U32 R4, R0, 0x8, R4 ;  /* 0x0000000800047825 */ /* 0x002fc800078e0004 */
[----:B0-----:R-:W-:-:S05]  /*0b20*/  IMAD.WIDE.U32 R20, R2, 0x20, R4 ;  /* 0x0000002002147825 */ /* 0x001fca00078e0004 */
[----:B------:R-:W3:Y:S04]  /*0b30*/  LDG.E.ENL2.256 R16, R12, desc[UR4][R20.64] ;  /* 0xfe000004140c797e */ /* 0x000ee80008121910 */
[----:B------:R-:W4:Y:S01]  /*0b40*/  LDG.E.ENL2.256 R4, R8, desc[UR4][R20.64+0x1000] ;  /* 0xfe0080041408797e */ /* 0x000f220008121904 */
[----:B---3--:R-:W-:Y:S02]  /*0b50*/  ISETP.NE.U32.AND P0, PT, R18, RZ, PT ;  /* 0x000000ff1200720c */ /* 0x008fe40003f05070 */
[----:B------:R-:W-:Y:S02]  /*0b60*/  ISETP.NE.U32.AND P6, PT, R12, RZ, PT ;  /* 0x000000ff0c00720c */ /* 0x000fe40003fc5070 */
[----:B------:R-:W-:Y:S02]  /*0b70*/  ISETP.NE.AND.EX P0, PT, R19, RZ, PT, P0 ;  /* 0x000000ff1300720c */ /* 0x000fe40003f05300 */
[----:B------:R-:W-:-:S02]  /*0b80*/  ISETP.NE.U32.AND P4, PT, R14, RZ, PT ;  /* 0x000000ff0e00720c */ /* 0x000fc40003f85070 */
[----:B------:R-:W-:Y:S02]  /*0b90*/  SEL R3, RZ, 0x1, P0 ;  /* 0x00000001ff037807 */ /* 0x000fe40000000000 */
[----:B------:R-:W-:Y:S02]  /*0ba0*/  ISETP.NE.U32.AND P3, PT, R16, RZ, PT ;  /* 0x000000ff1000720c */ /* 0x000fe40003f65070 */
[----:B----4-:R-:W-:Y:S02]  /*0bb0*/  ISETP.NE.U32.AND P2, PT, R4, RZ, PT ;  /* 0x000000ff0400720c */ /* 0x010fe40003f45070 */
[----:B------:R-:W-:Y:S02]  /*0bc0*/  ISETP.NE.U32.AND P5, PT, R8, RZ, PT ;  /* 0x000000ff0800720c */ /* 0x000fe40003fa5070 */
[----:B------:R-:W-:Y:S02]  /*0bd0*/  ISETP.NE.U32.AND P1, PT, R10, RZ, PT ;  /* 0x000000ff0a00720c */ /* 0x000fe40003f25070 */
[----:B------:R-:W-:-:S02]  /*0be0*/  ISETP.NE.U32.AND P0, PT, R6, RZ, PT ;  /* 0x000000ff0600720c */ /* 0x000fc40003f05070 */
[----:B------:R-:W-:Y:S02]  /*0bf0*/  ISETP.NE.AND.EX P6, PT, R13, RZ, PT, P6 ;  /* 0x000000ff0d00720c */ /* 0x000fe40003fc5360 */
[----:B------:R-:W-:Y:S02]  /*0c00*/  ISETP.NE.AND.EX P4, PT, R15, RZ, PT, P4 ;  /* 0x000000ff0f00720c */ /* 0x000fe40003f85340 */
[----:B------:R-:W-:Y:S02]  /*0c10*/  ISETP.NE.AND.EX P3, PT, R17, RZ, PT, P3 ;  /* 0x000000ff1100720c */ /* 0x000fe40003f65330 */
[----:B------:R-:W-:Y:S02]  /*0c20*/  ISETP.NE.AND.EX P2, PT, R5, RZ, PT, P2 ;  /* 0x000000ff0500720c */ /* 0x000fe40003f45320 */
[----:B------:R-:W-:Y:S02]  /*0c30*/  ISETP.NE.AND.EX P5, PT, R9, RZ, PT, P5 ;  /* 0x000000ff0900720c */ /* 0x000fe40003fa5350 */
[----:B------:R-:W-:-:S02]  /*0c40*/  ISETP.NE.AND.EX P1, PT, R11, RZ, PT, P1 ;  /* 0x000000ff0b00720c */ /* 0x000fc40003f25310 */
[----:B------:R-:W-:Y:S02]  /*0c50*/  ISETP.NE.AND.EX P0, PT, R7, RZ, PT, P0 ;  /* 0x000000ff0700720c */ /* 0x000fe40003f05300 */
[----:B------:R-:W-:Y:S02]  /*0c60*/  SEL R13, RZ, 0x1, P6 ;  /* 0x00000001ff0d7807 */ /* 0x000fe40003000000 */
[----:B--2---:R-:W-:Y:S02]  /*0c70*/  IADD3 R4, P6, PT, R0, UR6, RZ ;  /* 0x0000000600047c10 */ /* 0x004fe4000ffde0ff */
[----:B------:R-:W-:Y:S02]  /*0c80*/  SEL R6, RZ, 0x1, P4 ;  /* 0x00000001ff067807 */ /* 0x000fe40002000000 */
[----:B------:R-:W-:Y:S01]  /*0c90*/  SEL R0, RZ, 0x1, P3 ;  /* 0x00000001ff007807 */ /* 0x000fe20001800000 */
[----:B------:R-:W-:Y:S01]  /*0ca0*/  IMAD.X R5, RZ, RZ, UR7, P6 ;  /* 0x00000007ff057e24 */ /* 0x000fe2000b0e06ff */
[----:B------:R-:W-:-:S02]  /*0cb0*/  SEL R8, RZ, 0x1, P2 ;  /* 0x00000001ff087807 */ /* 0x000fc40001000000 */
[----:B------:R-:W-:Y:S02]  /*0cc0*/  SEL R10, RZ, 0x1, P5 ;  /* 0x00000001ff0a7807 */ /* 0x000fe40002800000 */
[----:B------:R-:W-:Y:S02]  /*0cd0*/  SEL R9, RZ, 0x1, P1 ;  /* 0x00000001ff097807 */ /* 0x000fe40000800000 */
[----:B------:R-:W-:Y:S02]  /*0ce0*/  SEL R7, RZ, 0x1, P0 ;  /* 0x00000001ff077807 */ /* 0x000fe40000000000 */
[----:B------:R-:W-:Y:S02]  /*0cf0*/  PRMT R13, R13, 0x3340, R6 ;  /* 0x000033400d0d7816 */ /* 0x000fe40000000006 */
[----:B------:R-:W-:Y:S01]  /*0d00*/  PRMT R0, R0, 0x3340, R3 ;  /* 0x0000334000007816 */ /* 0x000fe20000000003 */
[----:B------:R-:W-:Y:S01]  /*0d10*/  IMAD.WIDE.U32 R2, R2, 0x4, R4 ;  /* 0x0000000402027825 */ /* 0x000fe200078e0004 */
[----:B------:R-:W-:-:S02]  /*0d20*/  PRMT R10, R10, 0x3340, R9 ;  /* 0x000033400a0a7816 */ /* 0x000fc40000000009 */
[----:B------:R-:W-:Y:S02]  /*0d30*/  PRMT R7, R8, 0x3340, R7 ;  /* 0x0000334008077816 */ /* 0x000fe40000000007 */
[----:B------:R-:W-:Y:S02]  /*0d40*/  PRMT R13, R13, 0x5410, R0 ;  /* 0x000054100d0d7816 */ /* 0x000fe40000000000 */
[----:B------:R-:W-:-:S03]  /*0d50*/  PRMT R7, R10, 0x5410, R7 ;  /* 0x000054100a077816 */ /* 0x000fc60000000007 */
[----:B------:R-:W-:Y:S04]  /*0d60*/  STG.E desc[UR4][R2.64], R13 ;  /* 0x0000000d02007986 */ /* 0x000fe8000c101904 */
[----:B------:R-:W-:Y:S01]  /*0d70*/  STG.E desc[UR4][R2.64+0x200], R7 ;  /* 0x0002000702007986 */ /* 0x000fe2000c101904 */
[----:B------:R-:W-:Y:S05]  /*0d80*/  EXIT ;  /* 0x000000000000794d */ /* 0x000fea0003800000 */
.L_x_21776:
        /* <DEDUP_REMOVED lines=15> */
.L_x_23853:


//--------------------- .text._ZN2at6native29vectorized_elementwise_kernelILi8EZZZNS0_23logical_not_kernel_cudaERNS_18TensorIteratorBaseEENKUlvE0_clEvENKUlvE2_clEvEUllE_St5arrayIPcLm2EEEEviT0_T1_ --------------------------
	.section	.text._ZN2at6native29vectorized_elementwise_kernelILi8EZZZNS0_23logical_not_kernel_cudaERNS_18TensorIteratorBaseEENKUlvE0_clEvENKUlvE2_clEvEUllE_St5arrayIPcLm2EEEEviT0_T1_,"ax",@progbits
	.align	128
        .global         _ZN2at6native29vectorized_elementwise_kernelILi8EZZZNS0_23logical_not_kernel_cudaERNS_18TensorIteratorBaseEENKUlvE0_clEvENKUlvE2_clEvEUllE_St5arrayIPcLm2EEEEviT0_T1_
        .type           _ZN2at6native29vectorized_elementwise_kernelILi8EZZZNS0_23logical_not_kernel_cudaERNS_18TensorIteratorBaseEENKUlvE0_clEvENKUlvE2_clEvEUllE_St5arrayIPcLm2EEEEviT0_T1_,@function
        .size           _ZN2at6native29vectorized_elementwise_kernelILi8EZZZNS0_23logical_not_kernel_cudaERNS_18TensorIteratorBaseEENKUlvE0_clEvENKUlvE2_clEvEUllE_St5arrayIPcLm2EEEEviT0_T1_,(.L_x_23854 - _ZN2at6native29vectorized_elementwise_kernelILi8EZZZNS0_23logical_not_kernel_cudaERNS_18TensorIteratorBaseEENKUlvE0_clEvENKUlvE2_clEvEUllE_St5arrayIPcLm2EEEEviT0_T1_)
        .other          _ZN2at6native29vectorized_elementwise_kernelILi8EZZZNS0_23logical_not_kernel_cudaERNS_18TensorIteratorBaseEENKUlvE0_clEvENKUlvE2_clEvEUllE_St5arrayIPcLm2EEEEviT0_T1_,@"STO_CUDA_ENTRY STV_DEFAULT"
_ZN2at6native29vectorized_elementwise_kernelILi8EZZZNS0_23logical_not_kernel_cudaERNS_18TensorIteratorBaseEENKUlvE0_clEvENKUlvE2_clEvEUllE_St5arrayIPcLm2EEEEviT0_T1_:
.text._ZN2at6native29vectorized_elementwise_kernelILi8EZZZNS0_23logical_not_kernel_cudaERNS_18TensorIteratorBaseEENKUlvE0_clEvENKUlvE2_clEvEUllE_St5arrayIPcLm2EEEEviT0_T1_:
        /* <DEDUP_REMOVED lines=123> */
.L_x_21780:
        /* <DEDUP_REMOVED lines=8> */
.L_x_21781:
        /* <DEDUP_REMOVED lines=8> */
.L_x_21782:
        /* <DEDUP_REMOVED lines=8> */
.L_x_21783:
        /* <DEDUP_REMOVED lines=9> */
.L_x_21784:
[----:B------:R-:W-:Y:S05]  /*09c0*/  BSYNC.RELIABLE B1 ;  /* 0x0000000000017941 */ /* 0x000fea0003800100 */
.L_x_21779:
[----:B------:R-:W-:-:S13]  /*09d0*/  ISETP.GE.U32.AND P0, PT, R3, R2, PT ;  /* 0x000000020300720c */ /* 0x000fda0003f06070 */
[----:B012---:R-:W0:Y:S01]  /*09e0*/  @!P0 LDC.64 R8, c[0x0][0x388] ;  /* 0x0000e200ff088b82 */ /* 0x007e220000000a00 */
[----:B------:R-:W-:Y:S02]  /*09f0*/  @!P0 IMAD.IADD R7, R0, 0x1, R3 ;  /* 0x0000000100078824 */ /* 0x000fe400078e0203 */
[----:B------:R-:W-:-:S03]  /*0a00*/  @!P0 VIADD R3, R3, 0x80 ;  /* 0x0000008003038836 */ /* 0x000fc60000000000 */
[----:B0-----:R-:W-:-:S05]  /*0a10*/  @!P0 IADD3 R6, P1, PT, R7, R8, RZ ;  /* 0x0000000807068210 */ /* 0x001fca0007f3e0ff */
[----:B------:R-:W-:-:S05]  /*0a20*/  @!P0 IMAD.X R7, RZ, RZ, R9, P1 ;  /* 0x000000ffff078224 */ /* 0x000fca00008e0609 */
[----:B------:R3:W-:Y:S03]  /*0a30*/  @!P0 STG.E.U8 desc[UR4][R6.64], R5 ;  /* 0x0000000506008986 */ /* 0x0007e6000c101104 */
.L_x_21785:
[----:B------:R-:W-:Y:S05]  /*0a40*/  BSYNC.RECONVERGENT B0 ;  /* 0x0000000000007941 */ /* 0x000fea0003800200 */
.L_x_21778:
        /* <DEDUP_REMOVED lines=9> */
.L_x_21777:
        /* <DEDUP_REMOVED lines=10> */
[----:B----4-:R-:W-:-:S02]  /*0b80*/  ISETP.NE.U32.AND P1, PT, R8, RZ, PT ;  /* 0x000000ff0800720c */ /* 0x010fc40003f25070 */
[----:B------:R-:W-:Y:S02]  /*0b90*/  SEL R8, RZ, 0x1, P0 ;  /* 0x00000001ff087807 */ /* 0x000fe40000000000 */
[----:B------:R-:W-:Y:S02]  /*0ba0*/  ISETP.NE.U32.AND P4, PT, R14, RZ, PT ;  /* 0x000000ff0e00720c */ /* 0x000fe40003f85070 */
[----:B------:R-:W-:Y:S02]  /*0bb0*/  ISETP.NE.U32.AND P3, PT, R16, RZ, PT ;  /* 0x000000ff1000720c */ /* 0x000fe40003f65070 */
        /* <DEDUP_REMOVED lines=20> */
[----:B------:R-:W-:Y:S02]  /*0d00*/  PRMT R8, R9, 0x3340, R8 ;  /* 0x0000334009087816 */ /* 0x000fe40000000008 */
[----:B------:R-:W-:-:S02]  /*0d10*/  PRMT R7, R7, 0x3340, R6 ;  /* 0x0000334007077816 */ /* 0x000fc40000000006 */
[----:B------:R-:W-:Y:S01]  /*0d20*/  PRMT R0, R3, 0x3340, R0 ;  /* 0x0000334003007816 */ /* 0x000fe20000000000 */
[----:B------:R-:W-:Y:S01]  /*0d30*/  IMAD.WIDE.U32 R2, R2, 0x8, R4 ;  /* 0x0000000802027825 */ /* 0x000fe200078e0004 */
[----:B------:R-:W-:Y:S02]  /*0d40*/  PRMT R6, R13, 0x5410, R8 ;  /* 0x000054100d067816 */ /* 0x000fe40000000008 */
[----:B------:R-:W-:-:S05]  /*0d50*/  PRMT R7, R7, 0x5410, R0 ;  /* 0x0000541007077816 */ /* 0x000fca0000000000 */
[----:B------:R-:W-:Y:S01]  /*0d60*/  STG.E.64 desc[UR4][R2.64], R6 ;  /* 0x0000000602007986 */ /* 0x000fe2000c101b04 */
[----:B------:R-:W-:Y:S05]  /*0d70*/  EXIT ;  /* 0x000000000000794d */ /* 0x000fea0003800000 */
.L_x_21786:
        /* <DEDUP_REMOVED lines=16> */
.L_x_23854:


//--------------------- .text._ZN2at6native18elementwise_kernelILi128ELi4EZNS0_15gpu_kernel_implIZZZNS0_23logical_not_kernel_cudaERNS_18TensorIteratorBaseEENKUlvE0_clEvENKUlvE1_clEvEUliE_EEvS4_RKT_EUliE_EEviT1_ --------------------------
	.section	.text._ZN2at6native18elementwise_kernelILi128ELi4EZNS0_15gpu_kernel_implIZZZNS0_23logical_not_kernel_cudaERNS_18TensorIteratorBaseEENKUlvE0_clEvENKUlvE1_clEvEUliE_EEvS4_RKT_EUliE_EEviT1_,"ax",@progbits
	.align	128
        .global         _ZN2at6native18elementwise_kernelILi128ELi4EZNS0_15gpu_kernel_implIZZZNS0_23logical_not_kernel_cudaERNS_18TensorIteratorBaseEENKUlvE0_clEvENKUlvE1_clEvEUliE_EEvS4_RKT_EUliE_EEviT1_
        .type           _ZN2at6native18elementwise_kernelILi128ELi4EZNS0_15gpu_kernel_implIZZZNS0_23logical_not_kernel_cudaERNS_18TensorIteratorBaseEENKUlvE0_clEvENKUlvE1_clEvEUliE_EEvS4_RKT_EUliE_EEviT1_,@function
        .size           _ZN2at6native18elementwise_kernelILi128ELi4EZNS0_15gpu_kernel_implIZZZNS0_23logical_not_kernel_cudaERNS_18TensorIteratorBaseEENKUlvE0_clEvENKUlvE1_clEvEUliE_EEvS4_RKT_EUliE_EEviT1_,(.L_x_23855 - _ZN2at6native18elementwise_kernelILi128ELi4EZNS0_15gpu_kernel_implIZZZNS0_23logical_not_kernel_cudaERNS_18TensorIteratorBaseEENKUlvE0_clEvENKUlvE1_clEvEUliE_EEvS4_RKT_EUliE_EEviT1_)
        .other          _ZN2at6native18elementwise_kernelILi128ELi4EZNS0_15gpu_kernel_implIZZZNS0_23logical_not_kernel_cudaERNS_18TensorIteratorBaseEENKUlvE0_clEvENKUlvE1_clEvEUliE_EEvS4_RKT_EUliE_EEviT1_,@"STO_CUDA_ENTRY STV_DEFAULT"
_ZN2at6native18elementwise_kernelILi128ELi4EZNS0_15gpu_kernel_implIZZZNS0_23logical_not_kernel_cudaERNS_18TensorIteratorBaseEENKUlvE0_clEvENKUlvE1_clEvEUliE_EEvS4_RKT_EUliE_EEviT1_:
.text._ZN2at6native18elementwise_kernelILi128ELi4EZNS0_15gpu_kernel_implIZZZNS0_23logical_not_kernel_cudaERNS_18TensorIteratorBaseEENKUlvE0_clEvENKUlvE1_clEvEUliE_EEvS4_RKT_EUliE_EEviT1_:
        /* <DEDUP_REMOVED lines=319> */
.L_x_21789:
        /* <DEDUP_REMOVED lines=16> */
.L_x_21793:
[----:B------:R0:W5:Y:S01]  /*14f0*/  LDG.E.U8 R0, desc[UR36][R2.64] ;  /* 0x0000002402007981 */ /* 0x000162000c1e1100 */
[----:B------:R-:W-:Y:S05]  /*1500*/  BRA `(.L_x_21795) ;  /* 0x0000000c002c7947 */ /* 0x000fea0003800000 */
.L_x_21792:
        /* <DEDUP_REMOVED lines=8> */
.L_x_21797:
[----:B------:R0:W5:Y:S01]  /*1590*/  LDG.E R0, desc[UR36][R2.64] ;  /* 0x0000002402007981 */ /* 0x000162000c1e1900 */
[----:B------:R-:W-:Y:S05]  /*15a0*/  BRA `(.L_x_21795) ;  /* 0x0000000c00047947 */ /* 0x000fea0003800000 */
.L_x_21796:
[----:B------:R0:W5:Y:S01]  /*15b0*/  LDG.E.S16 R0, desc[UR36][R2.64] ;  /* 0x0000002402007981 */ /* 0x000162000c1e1700 */
[----:B------:R-:W-:Y:S05]  /*15c0*/  BRA `(.L_x_21795) ;  /* 0x0000000800fc7947 */ /* 0x000fea0003800000 */
.L_x_21791:
        /* <DEDUP_REMOVED lines=9> */
.L_x_21799:
[----:B------:R-:W2:Y:S02]  /*1660*/  LDG.E.U16 R2, desc[UR36][R2.64] ;  /* 0x0000002402027981 */ /* 0x000ea4000c1e1500 */
[----:B--2---:R-:W-:-:S06]  /*1670*/  HADD2.F32 R0, -RZ, R2.H0_H0 ;  /* 0x20000002ff007230 */ /* 0x004fcc0000004100 */
[----:B------:R-:W0:Y:S01]  /*1680*/  F2I.FTZ.TRUNC.NTZ R0, R0 ;  /* 0x0000000000007305 */ /* 0x000e22000021f100 */
[----:B------:R-:W-:Y:S05]  /*1690*/  BRA `(.L_x_21795) ;  /* 0x0000000800c87947 */ /* 0x000fea0003800000 */
.L_x_21798:
        /* <DEDUP_REMOVED lines=9> */
.L_x_21801:
[----:B------:R-:W2:Y:S02]  /*1730*/  LDG.E.U16 R2, desc[UR36][R2.64] ;  /* 0x0000002402027981 */ /* 0x000ea4000c1e1500 */
[----:B--2---:R-:W-:-:S06]  /*1740*/  HADD2.F32 R0, -RZ, R2.H0_H0 ;  /* 0x20000002ff007230 */ /* 0x004fcc0000004100 */
[----:B------:R-:W0:Y:S01]  /*1750*/  F2I.FTZ.TRUNC.NTZ R0, R0 ;  /* 0x0000000000007305 */ /* 0x000e22000021f100 */
[----:B------:R-:W-:Y:S05]  /*1760*/  BRA `(.L_x_21795) ;  /* 0x0000000800947947 */ /* 0x000fea0003800000 */
.L_x_21800:
[----:B------:R-:W2:Y:S02]  /*1770*/  LDG.E.64 R2, desc[UR36][R2.64] ;  /* 0x0000002402027981 */ /* 0x000ea4000c1e1b00 */
[----:B--2---:R0:W1:Y:S01]  /*1780*/  F2I.F64.TRUNC R0, R2 ;  /* 0x0000000200007311 */ /* 0x004062000030d100 */
[----:B------:R-:W-:Y:S05]  /*1790*/  BRA `(.L_x_21795) ;  /* 0x0000000800887947 */ /* 0x000fea0003800000 */
.L_x_21790:
        /* <DEDUP_REMOVED lines=12> */
.L_x_21804:
[----:B------:R-:W2:Y:S02]  /*1860*/  LDG.E.64 R2, desc[UR36][R2.64] ;  /* 0x0000002402027981 */ /* 0x000ea4000c1e1b00 */
[----:B--2---:R0:W1:Y:S01]  /*1870*/  F2I.F64.TRUNC R0, R2 ;  /* 0x0000000200007311 */ /* 0x004062000030d100 */
[----:B------:R-:W-:Y:S05]  /*1880*/  BRA `(.L_x_21795) ;  /* 0x00000008004c7947 */ /* 0x000fea0003800000 */
.L_x_21803:
        /* <DEDUP_REMOVED lines=26> */
.L_x_21806:
        /* <DEDUP_REMOVED lines=13> */
.L_x_21805:
[----:B------:R-:W2:Y:S02]  /*1b00*/  LDG.E.U16 R0, desc[UR36][R2.64] ;  /* 0x0000002402007981 */ /* 0x000ea4000c1e1500 */
[----:B--2---:R-:W-:-:S06]  /*1b10*/  SHF.L.U32 R0, R0, 0x10, RZ ;  /* 0x0000001000007819 */ /* 0x004fcc00000006ff */
[----:B------:R-:W0:Y:S01]  /*1b20*/  F2I.FTZ.TRUNC.NTZ R0, R0 ;  /* 0x0000000000007305 */ /* 0x000e22000021f100 */
[----:B------:R-:W-:Y:S05]  /*1b30*/  BRA `(.L_x_21795) ;  /* 0x0000000400a07947 */ /* 0x000fea0003800000 */
.L_x_21802:
        /* <DEDUP_REMOVED lines=10> */
.L_x_21809:
        /* <DEDUP_REMOVED lines=21> */
.L_x_21813:
[----:B------:R-:W-:Y:S05]  /*1d30*/  BSYNC.RECONVERGENT B1 ;  /* 0x0000000000017941 */ /* 0x000fea0003800200 */
.L_x_21812:
[----:B------:R-:W-:Y:S01]  /*1d40*/  IMAD.SHL.U32 R0, R0, 0x100000, RZ ;  /* 0x0010000000007824 */ /* 0x000fe200078e00ff */
[----:B------:R-:W-:-:S04]  /*1d50*/  LEA R2, R2, 0x3b800000, 0x17 ;  /* 0x3b80000002027811 */ /* 0x000fc800078eb8ff */
[----:B------:R-:W-:-:S07]  /*1d60*/  LOP3.LUT R0, R2, R0, R7, 0xfe, !PT ;  /* 0x0000000002007212 */ /* 0x000fce00078efe07 */
.L_x_21811:
[----:B------:R-:W-:Y:S05]  /*1d70*/  BSYNC.RECONVERGENT B0 ;  /* 0x0000000000007941 */ /* 0x000fea0003800200 */
.L_x_21810:
[----:B------:R-:W1:Y:S01]  /*1d80*/  F2I.FTZ.TRUNC.NTZ R0, R0 ;  /* 0x0000000000007305 */ /* 0x000e62000021f100 */
[----:B------:R-:W-:Y:S05]  /*1d90*/  BRA `(.L_x_21795) ;  /* 0x0000000400087947 */ /* 0x000fea0003800000 */
.L_x_21808:
        /* <DEDUP_REMOVED lines=21> */
.L_x_21817:
[----:B------:R-:W-:Y:S05]  /*1ef0*/  BSYNC.RECONVERGENT B1 ;  /* 0x0000000000017941 */ /* 0x000fea0003800200 */
.L_x_21816:
[----:B------:R-:W-:Y:S01]  /*1f00*/  IMAD.SHL.U32 R0, R0, 0x200000, RZ ;  /* 0x0020000000007824 */ /* 0x000fe200078e00ff */
[----:B------:R-:W-:-:S04]  /*1f10*/  LEA R2, R2, 0x37800000, 0x17 ;  /* 0x3780000002027811 */ /* 0x000fc800078eb8ff */
[----:B------:R-:W-:-:S07]  /*1f20*/  LOP3.LUT R0, R2, R0, R7, 0xfe, !PT ;  /* 0x0000000002007212 */ /* 0x000fce00078efe07 */
.L_x_21815:
[----:B------:R-:W-:Y:S05]  /*1f30*/  BSYNC.RECONVERGENT B0 ;  /* 0x0000000000007941 */ /* 0x000fea0003800200 */
.L_x_21814:
[----:B------:R-:W2:Y:S01]  /*1f40*/  F2I.FTZ.TRUNC.NTZ R0, R0 ;  /* 0x0000000000007305 */ /* 0x000ea2000021f100 */
[----:B------:R-:W-:Y:S05]  /*1f50*/  BRA `(.L_x_21795) ;  /* 0x0000000000987947 */ /* 0x000fea0003800000 */
.L_x_21807:
[----:B------:R-:W-:-:S09]  /*1f60*/  UISETP.NE.AND UP0, UPT, UR4, 0x1c, UPT ;  /* 0x0000001c0400788c */ /* 0x000fd2000bf05270 */
[----:B------:R-:W-:Y:S05]  /*1f70*/  BRA.U !UP0, `(.L_x_21818) ;  /* 0x00000001088c7547 */ /* 0x000fea000b800000 */
[----:B------:R-:W-:-:S09]  /*1f80*/  UISETP.NE.AND UP0, UPT, UR4, 0x1d, UPT ;  /* 0x0000001d0400788c */ /* 0x000fd2000bf05270 */
[----:B------:R-:W-:Y:S05]  /*1f90*/  BRA.U !UP0, `(.L_x_21819) ;  /* 0x00000001087c7547 */ /* 0x000fea000b800000 */
[----:B------:R-:W-:-:S09]  /*1fa0*/  UISETP.NE.AND UP0, UPT, UR4, 0x2c, UPT ;  /* 0x0000002c0400788c */ /* 0x000fd2000bf05270 */
[----:B------:R-:W-:Y:S05]  /*1fb0*/  BRA.U !UP0, `(.L_x_21820) ;  /* 0x0000000108487547 */ /* 0x000fea000b800000 */
.L_x_21794:
        /* <DEDUP_REMOVED lines=16> */
.L_x_21821:
[----:B------:R-:W-:Y:S01]  /*20c0*/  IMAD.MOV.U32 R0, RZ, RZ, RZ ;  /* 0x000000ffff007224 */ /* 0x000fe200078e00ff */
[----:B------:R-:W-:Y:S06]  /*20d0*/  BRA `(.L_x_21795) ;  /* 0x0000000000387947 */ /* 0x000fec0003800000 */
.L_x_21820:
        /* <DEDUP_REMOVED lines=8> */
.L_x_21823:
[----:B------:R-:W-:Y:S05]  /*2160*/  BSYNC.RECONVERGENT B0 ;  /* 0x0000000000007941 */ /* 0x000fea0003800200 */
.L_x_21822:
[----:B------:R-:W4:Y:S01]  /*2170*/  F2I.FTZ.TRUNC.NTZ R0, R0 ;  /* 0x0000000000007305 */ /* 0x000f22000021f100 */
[----:B------:R-:W-:Y:S05]  /*2180*/  BRA `(.L_x_21795) ;  /* 0x00000000000c7947 */ /* 0x000fea0003800000 */
.L_x_21819:
[----:B------:R0:W5:Y:S01]  /*2190*/  LDG.E R0, desc[UR36][R2.64] ;  /* 0x0000002402007981 */ /* 0x000162000c1e1900 */
[----:B------:R-:W-:Y:S05]  /*21a0*/  BRA `(.L_x_21795) ;  /* 0x0000000000047947 */ /* 0x000fea0003800000 */
.L_x_21818:
[----:B------:R3:W5:Y:S02]  /*21b0*/  LDG.E R0, desc[UR36][R2.64] ;  /* 0x0000002402007981 */ /* 0x000764000c1e1900 */
.L_x_21795:
[----:B------:R-:W3:Y:S01]  /*21c0*/  LDCU.64 UR6, c[0x0][0x580] ;  /* 0x0000b000ff0677ac */ /* 0x000ee20008000a00 */
[----:B012-45:R-:W-:Y:S01]  /*21d0*/  ISETP.NE.AND P0, PT, R0, RZ, PT ;  /* 0x000000ff0000720c */ /* 0x037fe20003f05270 */
[----:B------:R-:W-:Y:S01]  /*21e0*/  BSSY.RECONVERGENT B6, `(.L_x_21824) ;  /* 0x00000d5000067945 */ /* 0x000fe20003800200 */
[----:B------:R-:W-:Y:S02]  /*21f0*/  UPRMT UR4, UR42, 0x9910, URZ ;  /* 0x000099102a047896 */ /* 0x000fe400080000ff */
[----:B------:R-:W-:Y:S02]  /*2200*/  SEL R4, RZ, 0x1, P0 ;  /* 0x00000001ff047807 */ /* 0x000fe40000000000 */
        /* <DEDUP_REMOVED lines=14> */
.L_x_21828:
[----:B------:R3:W-:Y:S01]  /*22f0*/  STG.E.U8 desc[UR36][R2.64], R4 ;  /* 0x0000000402007986 */ /* 0x0007e2000c101124 */
[----:B------:R-:W-:Y:S05]  /*2300*/  BRA `(.L_x_21830) ;  /* 0x0000000c00087947 */ /* 0x000fea0003800000 */
.L_x_21827:
        /* <DEDUP_REMOVED lines=9> */
.L_x_21832:
[----:B------:R1:W-:Y:S01]  /*23a0*/  STG.E desc[UR36][R2.64], R4 ;  /* 0x0000000402007986 */ /* 0x0003e2000c101924 */
[----:B------:R-:W-:Y:S05]  /*23b0*/  BRA `(.L_x_21830) ;  /* 0x0000000800dc7947 */ /* 0x000fea0003800000 */
.L_x_21831:
[----:B------:R2:W-:Y:S01]  /*23c0*/  STG.E.U16 desc[UR36][R2.64], R4 ;  /* 0x0000000402007986 */ /* 0x0005e2000c101524 */
[----:B------:R-:W-:Y:S05]  /*23d0*/  BRA `(.L_x_21830) ;  /* 0x0000000800d47947 */ /* 0x000fea0003800000 */
.L_x_21826:
        /* <DEDUP_REMOVED lines=9> */
.L_x_21834:
[----:B------:R-:W-:-:S04]  /*2470*/  FSEL R0, RZ, 1, P0 ;  /* 0x3f800000ff007808 */ /* 0x000fc80000000000 */
[----:B------:R-:W-:-:S05]  /*2480*/  F2FP.F16.F32.PACK_AB R0, RZ, R0 ;  /* 0x00000000ff00723e */ /* 0x000fca00000000ff */
[----:B------:R0:W-:Y:S01]  /*2490*/  STG.E.U16 desc[UR36][R2.64], R0 ;  /* 0x0000000002007986 */ /* 0x0001e2000c101524 */
[----:B------:R-:W-:Y:S05]  /*24a0*/  BRA `(.L_x_21830) ;  /* 0x0000000800a07947 */ /* 0x000fea0003800000 */
.L_x_21833:
        /* <DEDUP_REMOVED lines=10> */
.L_x_21836:
[----:B------:R-:W-:-:S04]  /*2550*/  FSEL R0, RZ, 1, P0 ;  /* 0x3f800000ff007808 */ /* 0x000fc80000000000 */
[----:B------:R-:W-:-:S04]  /*2560*/  F2FP.F16.F32.PACK_AB R5, RZ, R0 ;  /* 0x00000000ff05723e */ /* 0x000fc800000000ff */
[----:B------:R-:W-:-:S05]  /*2570*/  PRMT R5, R5, 0x5410, RZ ;  /* 0x0000541005057816 */ /* 0x000fca00000000ff */
[----:B------:R0:W-:Y:S01]  /*2580*/  STG.E desc[UR36][R2.64], R5 ;  /* 0x0000000502007986 */ /* 0x0001e2000c101924 */
[----:B------:R-:W-:Y:S05]  /*2590*/  BRA `(.L_x_21830) ;  /* 0x0000000800647947 */ /* 0x000fea0003800000 */
.L_x_21835:
[----:B------:R-:W-:Y:S01]  /*25a0*/  HFMA2 R4, -RZ, RZ, 0, 0 ;  /* 0x00000000ff047431 */ /* 0x000fe200000001ff */
[----:B------:R-:W-:-:S05]  /*25b0*/  FSEL R5, RZ, 1.875, P0 ;  /* 0x3ff00000ff057808 */ /* 0x000fca0000000000 */
[----:B------:R0:W-:Y:S01]  /*25c0*/  STG.E.64 desc[UR36][R2.64], R4 ;  /* 0x0000000402007986 */ /* 0x0001e2000c101b24 */
[----:B------:R-:W-:Y:S05]  /*25d0*/  BRA `(.L_x_21830) ;  /* 0x0000000800547947 */ /* 0x000fea0003800000 */
.L_x_21825:
        /* <DEDUP_REMOVED lines=10> */
.L_x_21839:
[----:B------:R-:W-:Y:S02]  /*2680*/  FSEL R5, RZ, 1.875, P0 ;  /* 0x3ff00000ff057808 */ /* 0x000fe40000000000 */
[----:B------:R-:W-:Y:S01]  /*2690*/  CS2R R6, SRZ ;  /* 0x0000000000067805 */ /* 0x000fe2000001ff00 */
[----:B------:R-:W-:-:S05]  /*26a0*/  IMAD.MOV.U32 R4, RZ, RZ, RZ ;  /* 0x000000ffff047224 */ /* 0x000fca00078e00ff */
[----:B------:R0:W-:Y:S01]  /*26b0*/  STG.E.128 desc[UR36][R2.64], R4 ;  /* 0x0000000402007986 */ /* 0x0001e2000c101d24 */
[----:B------:R-:W-:Y:S05]  /*26c0*/  BRA `(.L_x_21830) ;  /* 0x0000000800187947 */ /* 0x000fea0003800000 */
.L_x_21838:
        /* <DEDUP_REMOVED lines=17> */
.L_x_21843:
[----:B------:R-:W-:Y:S05]  /*27e0*/  BSYNC.RECONVERGENT B0 ;  /* 0x0000000000007941 */ /* 0x000fea0003800200 */
.L_x_21842:
[----:B------:R0:W-:Y:S01]  /*27f0*/  STG.E.U8 desc[UR36][R2.64], R5 ;  /* 0x0000000502007986 */ /* 0x0001e2000c101124 */
[----:B------:R-:W-:Y:S05]  /*2800*/  BRA `(.L_x_21830) ;  /* 0x0000000400c87947 */ /* 0x000fea0003800000 */
.L_x_21841:
        /* <DEDUP_REMOVED lines=16> */
.L_x_21840:
[----:B------:R-:W-:-:S04]  /*2910*/  FSEL R0, RZ, 1, P0 ;  /* 0x3f800000ff007808 */ /* 0x000fc80000000000 */
[----:B------:R-:W-:-:S05]  /*2920*/  F2FP.BF16.F32.PACK_AB R0, RZ, R0 ;  /* 0x00000000ff00723e */ /* 0x000fca00000010ff */
[----:B------:R0:W-:Y:S01]  /*2930*/  STG.E.U16 desc[UR36][R2.64], R0 ;  /* 0x0000000002007986 */ /* 0x0001e2000c101524 */
[----:B------:R-:W-:Y:S05]  /*2940*/  BRA `(.L_x_21830) ;  /* 0x0000000400787947 */ /* 0x000fea0003800000 */
.L_x_21837:
        /* <DEDUP_REMOVED lines=10> */
.L_x_21846:
        /* <DEDUP_REMOVED lines=12> */
.L_x_21849:
[----:B------:R-:W-:-:S04]  /*2ab0*/  SHF.R.U32.HI R0, RZ, 0x14, R5 ;  /* 0x00000014ff007819 */ /* 0x000fc80000011605 */
[----:B------:R-:W-:-:S04]  /*2ac0*/  LOP3.LUT R0, R0, 0x1, RZ, 0xc0, !PT ;  /* 0x0000000100007812 */ /* 0x000fc800078ec0ff */
[----:B------:R-:W-:-:S04]  /*2ad0*/  IADD3 R0, PT, PT, R5, 0x487ffff, R0 ;  /* 0x0487ffff05007810 */ /* 0x000fc80007ffe000 */
[----:B------:R-:W-:-:S04]  /*2ae0*/  SHF.R.U32.HI R0, RZ, 0x14, R0 ;  /* 0x00000014ff007819 */ /* 0x000fc80000011600 */
[----:B------:R-:W-:-:S07]  /*2af0*/  LOP3.LUT R4, R0, 0xff, RZ, 0xc0, !PT ;  /* 0x000000ff00047812 */ /* 0x000fce00078ec0ff */
.L_x_21850:
[----:B------:R-:W-:-:S07]  /*2b00*/  PRMT R0, R4, 0x7610, R0 ;  /* 0x0000761004007816 */ /* 0x000fce0000000000 */
.L_x_21848:
[----:B------:R-:W-:Y:S05]  /*2b10*/  BSYNC.RECONVERGENT B0 ;  /* 0x0000000000007941 */ /* 0x000fea0003800200 */
.L_x_21847:
[----:B------:R0:W-:Y:S01]  /*2b20*/  STG.E.U8 desc[UR36][R2.64], R0 ;  /* 0x0000000002007986 */ /* 0x0001e2000c101124 */
[----:B------:R-:W-:Y:S05]  /*2b30*/  BRA `(.L_x_21830) ;  /* 0x0000000000fc7947 */ /* 0x000fea0003800000 */
.L_x_21845:
        /* <DEDUP_REMOVED lines=12> */
.L_x_21853:
[----:B------:R-:W-:-:S04]  /*2c00*/  SHF.R.U32.HI R0, RZ, 0x15, R5 ;  /* 0x00000015ff007819 */ /* 0x000fc80000011605 */
[----:B------:R-:W-:-:S04]  /*2c10*/  LOP3.LUT R0, R0, 0x1, RZ, 0xc0, !PT ;  /* 0x0000000100007812 */ /* 0x000fc800078ec0ff */
[----:B------:R-:W-:-:S04]  /*2c20*/  IADD3 R0, PT, PT, R5, 0x88fffff, R0 ;  /* 0x088fffff05007810 */ /* 0x000fc80007ffe000 */
[----:B------:R-:W-:-:S04]  /*2c30*/  SHF.R.U32.HI R0, RZ, 0x15, R0 ;  /* 0x00000015ff007819 */ /* 0x000fc80000011600 */
[----:B------:R-:W-:-:S07]  /*2c40*/  LOP3.LUT R4, R0, 0xff, RZ, 0xc0, !PT ;  /* 0x000000ff00047812 */ /* 0x000fce00078ec0ff */
.L_x_21854:
[----:B------:R-:W-:-:S07]  /*2c50*/  PRMT R0, R4, 0x7610, R0 ;  /* 0x0000761004007816 */ /* 0x000fce0000000000 */
.L_x_21852:
[----:B------:R-:W-:Y:S05]  /*2c60*/  BSYNC.RECONVERGENT B0 ;  /* 0x0000000000007941 */ /* 0x000fea0003800200 */
.L_x_21851:
[----:B------:R0:W-:Y:S01]  /*2c70*/  STG.E.U8 desc[UR36][R2.64], R0 ;  /* 0x0000000002007986 */ /* 0x0001e2000c101124 */
[----:B------:R-:W-:Y:S05]  /*2c80*/  BRA `(.L_x_21830) ;  /* 0x0000000000a87947 */ /* 0x000fea0003800000 */
.L_x_21844:
[----:B------:R-:W-:-:S09]  /*2c90*/  UISETP.NE.AND UP0, UPT, UR4, 0x1c, UPT ;  /* 0x0000001c0400788c */ /* 0x000fd2000bf05270 */
[----:B------:R-:W-:Y:S05]  /*2ca0*/  BRA.U !UP0, `(.L_x_21855) ;  /* 0x00000001089c7547 */ /* 0x000fea000b800000 */
[----:B------:R-:W-:-:S09]  /*2cb0*/  UISETP.NE.AND UP0, UPT, UR4, 0x1d, UPT ;  /* 0x0000001d0400788c */ /* 0x000fd2000bf05270 */
[----:B------:R-:W-:Y:S05]  /*2cc0*/  BRA.U !UP0, `(.L_x_21856) ;  /* 0x0000000108887547 */ /* 0x000fea000b800000 */
[----:B------:R-:W-:-:S09]  /*2cd0*/  UISETP.NE.AND UP0, UPT, UR4, 0x2c, UPT ;  /* 0x0000002c0400788c */ /* 0x000fd2000bf05270 */
[----:B------:R-:W-:Y:S05]  /*2ce0*/  BRA.U !UP0, `(.L_x_21857) ;  /* 0x0000000108447547 */ /* 0x000fea000b800000 */
.L_x_21829:
        /* <DEDUP_REMOVED lines=16> */
.L_x_21858:
[----:B------:R-:W-:Y:S05]  /*2df0*/  BRA `(.L_x_21830) ;  /* 0x00000000004c7947 */ /* 0x000fea0003800000 */
.L_x_21857:
        /* <DEDUP_REMOVED lines=15> */
.L_x_21856:
[----:B------:R-:W-:-:S05]  /*2ef0*/  IMAD.MOV.U32 R5, RZ, RZ, RZ ;  /* 0x000000ffff057224 */ /* 0x000fca00078e00ff */
[----:B------:R0:W-:Y:S01]  /*2f00*/  STG.E.64 desc[UR36][R2.64], R4 ;  /* 0x0000000402007986 */ /* 0x0001e2000c101b24 */
[----:B------:R-:W-:Y:S05]  /*2f10*/  BRA `(.L_x_21830) ;  /* 0x0000000000047947 */ /* 0x000fea0003800000 */
.L_x_21855:
[----:B------:R0:W-:Y:S02]  /*2f20*/  STG.E desc[UR36][R2.64], R4 ;  /* 0x0000000402007986 */ /* 0x0001e4000c101924 */
.L_x_21830:
[----:B------:R-:W-:Y:S05]  /*2f30*/  BSYNC.RECONVERGENT B6 ;  /* 0x0000000000067941 */ /* 0x000fea0003800200 */
.L_x_21824:
[----:B------:R-:W-:-:S07]  /*2f40*/  VIADD R17, R17, 0x80 ;  /* 0x0000008011117836 */ /* 0x000fce0000000000 */
.L_x_21788:
[----:B------:R-:W-:Y:S05]  /*2f50*/  BSYNC.RECONVERGENT B7 ;  /* 0x0000000000077941 */ /* 0x000fea0003800200 */
.L_x_21787:
        /* <DEDUP_REMOVED lines=307> */
.L_x_21861:
        /* <DEDUP_REMOVED lines=16> */
.L_x_21865:
[----:B------:R0:W5:Y:S01]  /*4390*/  LDG.E.U8 R0, desc[UR36][R2.64] ;  /* 0x0000002402007981 */ /* 0x000162000c1e1100 */
[----:B------:R-:W-:Y:S05]  /*43a0*/  BRA `(.L_x_21867) ;  /* 0x0000000c002c7947 */ /* 0x000fea0003800000 */
.L_x_21864:
        /* <DEDUP_REMOVED lines=8> */
.L_x_21869:
[----:B------:R0:W5:Y:S01]  /*4430*/  LDG.E R0, desc[UR36][R2.64] ;  /* 0x0000002402007981 */ /* 0x000162000c1e1900 */
[----:B------:R-:W-:Y:S05]  /*4440*/  BRA `(.L_x_21867) ;  /* 0x0000000c00047947 */ /* 0x000fea0003800000 */
.L_x_21868:
[----:B------:R0:W5:Y:S01]  /*4450*/  LDG.E.S16 R0, desc[UR36][R2.64] ;  /* 0x0000002402007981 */ /* 0x000162000c1e1700 */
[----:B------:R-:W-:Y:S05]  /*4460*/  BRA `(.L_x_21867) ;  /* 0x0000000800fc7947 */ /* 0x000fea0003800000 */
.L_x_21863:
        /* <DEDUP_REMOVED lines=9> */
.L_x_21871:
[----:B------:R-:W2:Y:S02]  /*4500*/  LDG.E.U16 R2, desc[UR36][R2.64] ;  /* 0x0000002402027981 */ /* 0x000ea4000c1e1500 */
[----:B--2---:R-:W-:-:S06]  /*4510*/  HADD2.F32 R0, -RZ, R2.H0_H0 ;  /* 0x20000002ff007230 */ /* 0x004fcc0000004100 */
[----:B------:R-:W0:Y:S01]  /*4520*/  F2I.FTZ.TRUNC.NTZ R0, R0 ;  /* 0x0000000000007305 */ /* 0x000e22000021f100 */
[----:B------:R-:W-:Y:S05]  /*4530*/  BRA `(.L_x_21867) ;  /* 0x0000000800c87947 */ /* 0x000fea0003800000 */
.L_x_21870:
        /* <DEDUP_REMOVED lines=9> */
.L_x_21873:
[----:B------:R-:W2:Y:S02]  /*45d0*/  LDG.E.U16 R2, desc[UR36][R2.64] ;  /* 0x0000002402027981 */ /* 0x000ea4000c1e1500 */
[----:B--2---:R-:W-:-:S06]  /*45e0*/  HADD2.F32 R0, -RZ, R2.H0_H0 ;  /* 0x20000002ff007230 */ /* 0x004fcc0000004100 */
[----:B------:R-:W0:Y:S01]  /*45f0*/  F2I.FTZ.TRUNC.NTZ R0, R0 ;  /* 0x0000000000007305 */ /* 0x000e22000021f100 */
[----:B------:R-:W-:Y:S05]  /*4600*/  BRA `(.L_x_21867) ;  /* 0x0000000800947947 */ /* 0x000fea0003800000 */
.L_x_21872:
[----:B------:R-:W2:Y:S02]  /*4610*/  LDG.E.64 R2, desc[UR36][R2.64] ;  /* 0x0000002402027981 */ /* 0x000ea4000c1e1b00 */
[----:B--2---:R0:W1:Y:S01]  /*4620*/  F2I.F64.TRUNC R0, R2 ;  /* 0x0000000200007311 */ /* 0x004062000030d100 */
[----:B------:R-:W-:Y:S05]  /*4630*/  BRA `(.L_x_21867) ;  /* 0x0000000800887947 */ /* 0x000fea0003800000 */
.L_x_21862:
        /* <DEDUP_REMOVED lines=12> */
.L_x_21876:
[----:B------:R-:W2:Y:S02]  /*4700*/  LDG.E.64 R2, desc[UR36][R2.64] ;  /* 0x0000002402027981 */ /* 0x000ea4000c1e1b00 */
[----:B--2---:R0:W1:Y:S01]  /*4710*/  F2I.F64.TRUNC R0, R2 ;  /* 0x0000000200007311 */ /* 0x004062000030d100 */
[----:B------:R-:W-:Y:S05]  /*4720*/  BRA `(.L_x_21867) ;  /* 0x00000008004c7947 */ /* 0x000fea0003800000 */
.L_x_21875:
        /* <DEDUP_REMOVED lines=26> */
.L_x_21878:
        /* <DEDUP_REMOVED lines=13> */
.L_x_21877:
[----:B------:R-:W2:Y:S02]  /*49a0*/  LDG.E.U16 R0, desc[UR36][R2.64] ;  /* 0x0000002402007981 */ /* 0x000ea4000c1e1500 */
[----:B--2---:R-:W-:-:S06]  /*49b0*/  IMAD.U32 R0, R0, 0x10000, RZ ;  /* 0x0001000000007824 */ /* 0x004fcc00078e00ff */
[----:B------:R-:W0:Y:S01]  /*49c0*/  F2I.FTZ.TRUNC.NTZ R0, R0 ;  /* 0x0000000000007305 */ /* 0x000e22000021f100 */
[----:B------:R-:W-:Y:S05]  /*49d0*/  BRA `(.L_x_21867) ;  /* 0x0000000400a07947 */ /* 0x000fea0003800000 */
.L_x_21874:
        /* <DEDUP_REMOVED lines=10> */
.L_x_21881:
        /* <DEDUP_REMOVED lines=21> */
.L_x_21885:
[----:B------:R-:W-:Y:S05]  /*4bd0*/  BSYNC.RECONVERGENT B1 ;  /* 0x0000000000017941 */ /* 0x000fea0003800200 */
.L_x_21884:
[----:B------:R-:W-:Y:S01]  /*4be0*/  IMAD.SHL.U32 R0, R0, 0x100000, RZ ;  /* 0x0010000000007824 */ /* 0x000fe200078e00ff */
[----:B------:R-:W-:-:S04]  /*4bf0*/  LEA R2, R2, 0x3b800000, 0x17 ;  /* 0x3b80000002027811 */ /* 0x000fc800078eb8ff */
[----:B------:R-:W-:-:S07]  /*4c00*/  LOP3.LUT R0, R2, R0, R7, 0xfe, !PT ;  /* 0x0000000002007212 */ /* 0x000fce00078efe07 */
.L_x_21883:
[----:B------:R-:W-:Y:S05]  /*4c10*/  BSYNC.RECONVERGENT B0 ;  /* 0x0000000000007941 */ /* 0x000fea0003800200 */
.L_x_21882:
[----:B------:R-:W1:Y:S01]  /*4c20*/  F2I.FTZ.TRUNC.NTZ R0, R0 ;  /* 0x0000000000007305 */ /* 0x000e62000021f100 */
[----:B------:R-:W-:Y:S05]  /*4c30*/  BRA `(.L_x_21867) ;  /* 0x0000000400087947 */ /* 0x000fea0003800000 */
.L_x_21880:
        /* <DEDUP_REMOVED lines=21> */
.L_x_21889:
[----:B------:R-:W-:Y:S05]  /*4d90*/  BSYNC.RECONVERGENT B1 ;  /* 0x0000000000017941 */ /* 0x000fea0003800200 */
.L_x_21888:
[----:B------:R-:W-:Y:S02]  /*4da0*/  SHF.L.U32 R0, R0, 0x15, RZ ;  /* 0x0000001500007819 */ /* 0x000fe400000006ff */
[----:B------:R-:W-:-:S04]  /*4db0*/  LEA R2, R2, 0x37800000, 0x17 ;  /* 0x3780000002027811 */ /* 0x000fc800078eb8ff */
[----:B------:R-:W-:-:S07]  /*4dc0*/  LOP3.LUT R0, R2, R0, R7, 0xfe, !PT ;  /* 0x0000000002007212 */ /* 0x000fce00078efe07 */
.L_x_21887:
[----:B------:R-:W-:Y:S05]  /*4dd0*/  BSYNC.RECONVERGENT B0 ;  /* 0x0000000000007941 */ /* 0x000fea0003800200 */
.L_x_21886:
[----:B------:R-:W0:Y:S01]  /*4de0*/  F2I.FTZ.TRUNC.NTZ R0, R0 ;  /* 0x0000000000007305 */ /* 0x000e22000021f100 */
[----:B------:R-:W-:Y:S05]  /*4df0*/  BRA `(.L_x_21867) ;  /* 0x0000000000987947 */ /* 0x000fea0003800000 */
.L_x_21879:
        /* <DEDUP_REMOVED lines=14> */
.L_x_21893:
[----:B------:R-:W-:Y:S05]  /*4ee0*/  BSYNC.RECONVERGENT B0 ;  /* 0x0000000000007941 */ /* 0x000fea0003800200 */
.L_x_21892:
[----:B------:R-:W3:Y:S01]  /*4ef0*/  F2I.FTZ.TRUNC.NTZ R0, R0 ;  /* 0x0000000000007305 */ /* 0x000ee2000021f100 */
[----:B------:R-:W-:Y:S05]  /*4f00*/  BRA `(.L_x_21867) ;  /* 0x0000000000547947 */ /* 0x000fea0003800000 */
.L_x_21866:
        /* <DEDUP_REMOVED lines=16> */
.L_x_21894:
[----:B------:R-:W-:Y:S01]  /*5010*/  IMAD.MOV.U32 R0, RZ, RZ, RZ ;  /* 0x000000ffff007224 */ /* 0x000fe200078e00ff */
[----:B------:R-:W-:Y:S06]  /*5020*/  BRA `(.L_x_21867) ;  /* 0x00000000000c7947 */ /* 0x000fec0003800000 */
.L_x_21891:
[----:B------:R4:W5:Y:S01]  /*5030*/  LDG.E R0, desc[UR36][R2.64] ;  /* 0x0000002402007981 */ /* 0x000962000c1e1900 */
[----:B------:R-:W-:Y:S05]  /*5040*/  BRA `(.L_x_21867) ;  /* 0x0000000000047947 */ /* 0x000fea0003800000 */
.L_x_21890:
[----:B------:R0:W5:Y:S02]  /*5050*/  LDG.E R0, desc[UR36][R2.64] ;  /* 0x0000002402007981 */ /* 0x000164000c1e1900 */
.L_x_21867:
[----:B------:R-:W2:Y:S01]  /*5060*/  LDCU.64 UR6, c[0x0][0x580] ;  /* 0x0000b000ff0677ac */ /* 0x000ea20008000a00 */
[----:B01-3-5:R-:W-:Y:S01]  /*5070*/  ISETP.NE.AND P0, PT, R0, RZ, PT ;  /* 0x000000ff0000720c */ /* 0x02bfe20003f05270 */
[----:B------:R-:W-:Y:S01]  /*5080*/  BSSY.RECONVERGENT B6, `(.L_x_21895) ;  /* 0x00000d4000067945 */ /* 0x000fe20003800200 */
[----:B------:R-:W-:Y:S02]  /*5090*/  UPRMT UR4, UR42, 0x9910, URZ ;  /* 0x000099102a047896 */ /* 0x000fe400080000ff */
[----:B------:R-:W-:Y:S02]  /*50a0*/  SEL R4, RZ, 0x1, P0 ;  /* 0x00000001ff047807 */ /* 0x000fe40000000000 */
        /* <DEDUP_REMOVED lines=14> */
.L_x_21899:
[----:B------:R0:W-:Y:S01]  /*5190*/  STG.E.U8 desc[UR36][R2.64], R4 ;  /* 0x0000000402007986 */ /* 0x0001e2000c101124 */
[----:B------:R-:W-:Y:S05]  /*51a0*/  BRA `(.L_x_21901) ;  /* 0x0000000c00047947 */ /* 0x000fea0003800000 */
.L_x_21898:
        /* <DEDUP_REMOVED lines=9> */
.L_x_21903:
[----:B------:R0:W-:Y:S01]  /*5240*/  STG.E desc[UR36][R2.64], R4 ;  /* 0x0000000402007986 */ /* 0x0001e2000c101924 */
[----:B------:R-:W-:Y:S05]  /*5250*/  BRA `(.L_x_21901) ;  /* 0x0000000800d87947 */ /* 0x000fea0003800000 */
.L_x_21902:
[----:B------:R0:W-:Y:S01]  /*5260*/  STG.E.U16 desc[UR36][R2.64], R4 ;  /* 0x0000000402007986 */ /* 0x0001e2000c101524 */
[----:B------:R-:W-:Y:S05]  /*5270*/  BRA `(.L_x_21901) ;  /* 0x0000000800d07947 */ /* 0x000fea0003800000 */
.L_x_21897:
        /* <DEDUP_REMOVED lines=9> */
.L_x_21905:
[----:B------:R-:W-:-:S04]  /*5310*/  FSEL R0, RZ, 1, P0 ;  /* 0x3f800000ff007808 */ /* 0x000fc80000000000 */
[----:B------:R-:W-:-:S05]  /*5320*/  F2FP.F16.F32.PACK_AB R0, RZ, R0 ;  /* 0x00000000ff00723e */ /* 0x000fca00000000ff */
[----:B------:R0:W-:Y:S01]  /*5330*/  STG.E.U16 desc[UR36][R2.64], R0 ;  /* 0x0000000002007986 */ /* 0x0001e2000c101524 */
[----:B------:R-:W-:Y:S05]  /*5340*/  BRA `(.L_x_21901) ;  /* 0x00000008009c7947 */ /* 0x000fea0003800000 */
.L_x_21904:
        /* <DEDUP_REMOVED lines=10> */
.L_x_21907:
[----:B------:R-:W-:-:S04]  /*53f0*/  FSEL R0, RZ, 1, P0 ;  /* 0x3f800000ff007808 */ /* 0x000fc80000000000 */
[----:B------:R-:W-:-:S04]  /*5400*/  F2FP.F16.F32.PACK_AB R5, RZ, R0 ;  /* 0x00000000ff05723e */ /* 0x000fc800000000ff */
[----:B------:R-:W-:-:S05]  /*5410*/  PRMT R5, R5, 0x5410, RZ ;  /* 0x0000541005057816 */ /* 0x000fca00000000ff */
[----:B------:R0:W-:Y:S01]  /*5420*/  STG.E desc[UR36][R2.64], R5 ;  /* 0x0000000502007986 */ /* 0x0001e2000c101924 */
[----:B------:R-:W-:Y:S05]  /*5430*/  BRA `(.L_x_21901) ;  /* 0x0000000800607947 */ /* 0x000fea0003800000 */
.L_x_21906:
[----:B------:R-:W-:Y:S01]  /*5440*/  FSEL R5, RZ, 1.875, P0 ;  /* 0x3ff00000ff057808 */ /* 0x000fe20000000000 */
[----:B------:R-:W-:-:S05]  /*5450*/  IMAD.MOV.U32 R4, RZ, RZ, RZ ;  /* 0x000000ffff047224 */ /* 0x000fca00078e00ff */
[----:B------:R0:W-:Y:S01]  /*5460*/  STG.E.64 desc[UR36][R2.64], R4 ;  /* 0x0000000402007986 */ /* 0x0001e2000c101b24 */
[----:B------:R-:W-:Y:S05]  /*5470*/  BRA `(.L_x_21901) ;  /* 0x0000000800507947 */ /* 0x000fea0003800000 */
.L_x_21896:
        /* <DEDUP_REMOVED lines=12> */
.L_x_21911:
        /* <DEDUP_REMOVED lines=17> */
.L_x_21913:
[----:B------:R-:W-:Y:S05]  /*5650*/  BSYNC.RECONVERGENT B0 ;  /* 0x0000000000007941 */ /* 0x000fea0003800200 */
.L_x_21912:
[----:B------:R0:W-:Y:S01]  /*5660*/  STG.E.U8 desc[UR36][R2.64], R0 ;  /* 0x0000000002007986 */ /* 0x0001e2000c101124 */
[----:B------:R-:W-:Y:S05]  /*5670*/  BRA `(.L_x_21901) ;  /* 0x0000000400d07947 */ /* 0x000fea0003800000 */
.L_x_21910:
        /* <DEDUP_REMOVED lines=17> */
.L_x_21915:
[----:B------:R-:W-:Y:S05]  /*5790*/  BSYNC.RECONVERGENT B0 ;  /* 0x0000000000007941 */ /* 0x000fea0003800200 */
.L_x_21914:
[----:B------:R0:W-:Y:S01]  /*57a0*/  STG.E.U8 desc[UR36][R2.64], R0 ;  /* 0x0000000002007986 */ /* 0x0001e2000c101124 */
[----:B------:R-:W-:Y:S05]  /*57b0*/  BRA `(.L_x_21901) ;  /* 0x0000000400807947 */ /* 0x000fea0003800000 */
.L_x_21909:
        /* <DEDUP_REMOVED lines=21> */
.L_x_21917:
[----:B------:R-:W-:-:S05]  /*5910*/  IMAD.MOV.U32 R5, RZ, RZ, RZ ;  /* 0x000000ffff057224 */ /* 0x000fca00078e00ff */
[----:B------:R0:W-:Y:S01]  /*5920*/  STG.E.64 desc[UR36][R2.64], R4 ;  /* 0x0000000402007986 */ /* 0x0001e2000c101b24 */
[----:B------:R-:W-:Y:S05]  /*5930*/  BRA `(.L_x_21901) ;  /* 0x0000000400207947 */ /* 0x000fea0003800000 */
.L_x_21916:
[----:B------:R0:W-:Y:S01]  /*5940*/  STG.E desc[UR36][R2.64], R4 ;  /* 0x0000000402007986 */ /* 0x0001e2000c101924 */
[----:B------:R-:W-:Y:S05]  /*5950*/  BRA `(.L_x_21901) ;  /* 0x0000000400187947 */ /* 0x000fea0003800000 */
.L_x_21908:
        /* <DEDUP_REMOVED lines=8> */
.L_x_21919:
[----:B------:R-:W-:Y:S01]  /*59e0*/  HFMA2 R4, -RZ, RZ, 0, 0 ;  /* 0x00000000ff047431 */ /* 0x000fe200000001ff */
[----:B------:R-:W-:Y:S02]  /*59f0*/  FSEL R5, RZ, 1.875, P0 ;  /* 0x3ff00000ff057808 */ /* 0x000fe40000000000 */
[----:B------:R-:W-:-:S05]  /*5a00*/  CS2R R6, SRZ ;  /* 0x0000000000067805 */ /* 0x000fca000001ff00 */
[----:B------:R4:W-:Y:S01]  /*5a10*/  STG.E.128 desc[UR36][R2.64], R4 ;  /* 0x0000000402007986 */ /* 0x0009e2000c101d24 */
[----:B------:R-:W-:Y:S05]  /*5a20*/  BRA `(.L_x_21901) ;  /* 0x0000000000e47947 */ /* 0x000fea0003800000 */
.L_x_21918:
[----:B------:R-:W-:-:S09]  /*5a30*/  UISETP.NE.AND UP0, UPT, UR4, 0xf, UPT ;  /* 0x0000000f0400788c */ /* 0x000fd2000bf05270 */
[----:B------:R-:W-:Y:S05]  /*5a40*/  BRA.U !UP0, `(.L_x_21920) ;  /* 0x0000000108d07547 */ /* 0x000fea000b800000 */
[----:B------:R-:W-:-:S09]  /*5a50*/  UISETP.NE.AND UP0, UPT, UR4, 0x17, UPT ;  /* 0x000000170400788c */ /* 0x000fd2000bf05270 */
[----:B------:R-:W-:Y:S05]  /*5a60*/  BRA.U !UP0, `(.L_x_21921) ;  /* 0x0000000108847547 */ /* 0x000fea000b800000 */
[----:B------:R-:W-:-:S09]  /*5a70*/  UISETP.NE.AND UP0, UPT, UR4, 0x18, UPT ;  /* 0x000000180400788c */ /* 0x000fd2000bf05270 */
[----:B------:R-:W-:Y:S05]  /*5a80*/  BRA.U !UP0, `(.L_x_21922) ;  /* 0x0000000108447547 */ /* 0x000fea000b800000 */
.L_x_21900:
        /* <DEDUP_REMOVED lines=16> */
.L_x_21923:
[----:B------:R-:W-:Y:S05]  /*5b90*/  BRA `(.L_x_21901) ;  /* 0x0000000000887947 */ /* 0x000fea0003800000 */
.L_x_21922:
        /* <DEDUP_REMOVED lines=11> */
.L_x_21925:
[----:B------:R-:W-:Y:S05]  /*5c50*/  BSYNC.RECONVERGENT B0 ;  /* 0x0000000000007941 */ /* 0x000fea0003800200 */
.L_x_21924:
[----:B------:R3:W-:Y:S01]  /*5c60*/  STG.E.U8 desc[UR36][R2.64], R5 ;  /* 0x0000000502007986 */ /* 0x0007e2000c101124 */
[----:B------:R-:W-:Y:S05]  /*5c70*/  BRA `(.L_x_21901) ;  /* 0x0000000000507947 */ /* 0x000fea0003800000 */
.L_x_21921:
        /* <DEDUP_REMOVED lines=12> */
.L_x_21926:
[----:B------:R-:W-:Y:S01]  /*5d40*/  IMAD.MOV.U32 R5, RZ, RZ, 0x7f ;  /* 0x0000007fff057424 */ /* 0x000fe200078e00ff */
[----:B------:R-:W-:-:S04]  /*5d50*/  ISETP.GT.U32.AND P0, PT, R7, 0x7f800000, PT ;  /* 0x7f8000000700780c */ /* 0x000fc80003f04070 */
[----:B------:R-:W-:-:S05]  /*5d60*/  SEL R5, R5, 0x7c, P0 ;  /* 0x0000007c05057807 */ /* 0x000fca0000000000 */
[----:B------:R2:W-:Y:S01]  /*5d70*/  STG.E.U8 desc[UR36][R2.64], R5 ;  /* 0x0000000502007986 */ /* 0x0005e2000c101124 */
[----:B------:R-:W-:Y:S05]  /*5d80*/  BRA `(.L_x_21901) ;  /* 0x00000000000c7947 */ /* 0x000fea0003800000 */
.L_x_21920:
[----:B------:R-:W-:-:S04]  /*5d90*/  FSEL R0, RZ, 1, P0 ;  /* 0x3f800000ff007808 */ /* 0x000fc80000000000 */
[----:B------:R-:W-:-:S05]  /*5da0*/  F2FP.BF16.F32.PACK_AB R0, RZ, R0 ;  /* 0x00000000ff00723e */ /* 0x000fca00000010ff */
[----:B------:R0:W-:Y:S02]  /*5db0*/  STG.E.U16 desc[UR36][R2.64], R0 ;  /* 0x0000000002007986 */ /* 0x0001e4000c101524 */
.L_x_21901:
[----:B------:R-:W-:Y:S05]  /*5dc0*/  BSYNC.RECONVERGENT B6 ;  /* 0x0000000000067941 */ /* 0x000fea0003800200 */
.L_x_21895:
[----:B------:R-:W-:-:S07]  /*5dd0*/  IADD3 R17, PT, PT, R17, 0x80, RZ ;  /* 0x0000008011117810 */ /* 0x000fce0007ffe0ff */
.L_x_21860:
[----:B------:R-:W-:Y:S05]  /*5de0*/  BSYNC.RECONVERGENT B7 ;  /* 0x0000000000077941 */ /* 0x000fea0003800200 */
.L_x_21859:
        /* <DEDUP_REMOVED lines=307> */
.L_x_21929:
        /* <DEDUP_REMOVED lines=16> */
.L_x_21933:
[----:B------:R0:W5:Y:S01]  /*7220*/  LDG.E.U8 R0, desc[UR36][R2.64] ;  /* 0x0000002402007981 */ /* 0x000162000c1e1100 */
[----:B------:R-:W-:Y:S05]  /*7230*/  BRA `(.L_x_21935) ;  /* 0x0000000c002c7947 */ /* 0x000fea0003800000 */
.L_x_21932:
        /* <DEDUP_REMOVED lines=8> */
.L_x_21937:
[----:B------:R3:W5:Y:S01]  /*72c0*/  LDG.E R0, desc[UR36][R2.64] ;  /* 0x0000002402007981 */ /* 0x000762000c1e1900 */
[----:B------:R-:W-:Y:S05]  /*72d0*/  BRA `(.L_x_21935) ;  /* 0x0000000c00047947 */ /* 0x000fea0003800000 */
.L_x_21936:
[----:B------:R2:W5:Y:S01]  /*72e0*/  LDG.E.S16 R0, desc[UR36][R2.64] ;  /* 0x0000002402007981 */ /* 0x000562000c1e1700 */
[----:B------:R-:W-:Y:S05]  /*72f0*/  BRA `(.L_x_21935) ;  /* 0x0000000800fc7947 */ /* 0x000fea0003800000 */
.L_x_21931:
        /* <DEDUP_REMOVED lines=9> */
.L_x_21939:
[----:B------:R-:W2:Y:S02]  /*7390*/  LDG.E.U16 R2, desc[UR36][R2.64] ;  /* 0x0000002402027981 */ /* 0x000ea4000c1e1500 */
[----:B--2---:R-:W-:-:S06]  /*73a0*/  HADD2.F32 R0, -RZ, R2.H0_H0 ;  /* 0x20000002ff007230 */ /* 0x004fcc0000004100 */
[----:B------:R-:W0:Y:S01]  /*73b0*/  F2I.FTZ.TRUNC.NTZ R0, R0 ;  /* 0x0000000000007305 */ /* 0x000e22000021f100 */
[----:B------:R-:W-:Y:S05]  /*73c0*/  BRA `(.L_x_21935) ;  /* 0x0000000800c87947 */ /* 0x000fea0003800000 */
.L_x_21938:
        /* <DEDUP_REMOVED lines=9> */
.L_x_21941:
[----:B------:R-:W2:Y:S02]  /*7460*/  LDG.E.U16 R2, desc[UR36][R2.64] ;  /* 0x0000002402027981 */ /* 0x000ea4000c1e1500 */
[----:B--2---:R-:W-:-:S06]  /*7470*/  HADD2.F32 R0, -RZ, R2.H0_H0 ;  /* 0x20000002ff007230 */ /* 0x004fcc0000004100 */
[----:B------:R-:W0:Y:S01]  /*7480*/  F2I.FTZ.TRUNC.NTZ R0, R0 ;  /* 0x0000000000007305 */ /* 0x000e22000021f100 */
[----:B------:R-:W-:Y:S05]  /*7490*/  BRA `(.L_x_21935) ;  /* 0x0000000800947947 */ /* 0x000fea0003800000 */
.L_x_21940:
[----:B------:R-:W2:Y:S02]  /*74a0*/  LDG.E.64 R2, desc[UR36][R2.64] ;  /* 0x0000002402027981 */ /* 0x000ea4000c1e1b00 */
[----:B--2---:R0:W1:Y:S01]  /*74b0*/  F2I.F64.TRUNC R0, R2 ;  /* 0x0000000200007311 */ /* 0x004062000030d100 */
[----:B------:R-:W-:Y:S05]  /*74c0*/  BRA `(.L_x_21935) ;  /* 0x0000000800887947 */ /* 0x000fea0003800000 */
.L_x_21930:
        /* <DEDUP_REMOVED lines=12> */
.L_x_21944:
[----:B------:R-:W2:Y:S02]  /*7590*/  LDG.E.64 R2, desc[UR36][R2.64] ;  /* 0x0000002402027981 */ /* 0x000ea4000c1e1b00 */
[----:B--2---:R0:W1:Y:S01]  /*75a0*/  F2I.F64.TRUNC R0, R2 ;  /* 0x0000000200007311 */ /* 0x004062000030d100 */
[----:B------:R-:W-:Y:S05]  /*75b0*/  BRA `(.L_x_21935) ;  /* 0x00000008004c7947 */ /* 0x000fea0003800000 */
.L_x_21943:
        /* <DEDUP_REMOVED lines=26> */
.L_x_21946:
        /* <DEDUP_REMOVED lines=13> */
.L_x_21945:
[----:B------:R-:W2:Y:S02]  /*7830*/  LDG.E.U16 R0, desc[UR36][R2.64] ;  /* 0x0000002402007981 */ /* 0x000ea4000c1e1500 */
[----:B--2---:R-:W-:-:S06]  /*7840*/  SHF.L.U32 R0, R0, 0x10, RZ ;  /* 0x0000001000007819 */ /* 0x004fcc00000006ff */
[----:B------:R-:W0:Y:S01]  /*7850*/  F2I.FTZ.TRUNC.NTZ R0, R0 ;  /* 0x0000000000007305 */ /* 0x000e22000021f100 */
[----:B------:R-:W-:Y:S05]  /*7860*/  BRA `(.L_x_21935) ;  /* 0x0000000400a07947 */ /* 0x000fea0003800000 */
.L_x_21942:
        /* <DEDUP_REMOVED lines=10> */
.L_x_21949:
        /* <DEDUP_REMOVED lines=21> */
.L_x_21953:
[----:B------:R-:W-:Y:S05]  /*7a60*/  BSYNC.RECONVERGENT B1 ;  /* 0x0000000000017941 */ /* 0x000fea0003800200 */
.L_x_21952:
[----:B------:R-:W-:Y:S01]  /*7a70*/  IMAD.SHL.U32 R0, R0, 0x100000, RZ ;  /* 0x0010000000007824 */ /* 0x000fe200078e00ff */
[----:B------:R-:W-:-:S04]  /*7a80*/  LEA R2, R2, 0x3b800000, 0x17 ;  /* 0x3b80000002027811 */ /* 0x000fc800078eb8ff */
[----:B------:R-:W-:-:S07]  /*7a90*/  LOP3.LUT R0, R2, R0, R7, 0xfe, !PT ;  /* 0x0000000002007212 */ /* 0x000fce00078efe07 */
.L_x_21951:
[----:B------:R-:W-:Y:S05]  /*7aa0*/  BSYNC.RECONVERGENT B0 ;  /* 0x0000000000007941 */ /* 0x000fea0003800200 */
.L_x_21950:
[----:B------:R-:W0:Y:S01]  /*7ab0*/  F2I.FTZ.TRUNC.NTZ R0, R0 ;  /* 0x0000000000007305 */ /* 0x000e22000021f100 */
[----:B------:R-:W-:Y:S05]  /*7ac0*/  BRA `(.L_x_21935) ;  /* 0x0000000400087947 */ /* 0x000fea0003800000 */
.L_x_21948:
        /* <DEDUP_REMOVED lines=21> */
.L_x_21957:
[----:B------:R-:W-:Y:S05]  /*7c20*/  BSYNC.RECONVERGENT B1 ;  /* 0x0000000000017941 */ /* 0x000fea0003800200 */
.L_x_21956:
[----:B------:R-:W-:Y:S01]  /*7c30*/  IMAD.SHL.U32 R0, R0, 0x200000, RZ ;  /* 0x0020000000007824 */ /* 0x000fe200078e00ff */
[----:B------:R-:W-:-:S04]  /*7c40*/  LEA R2, R2, 0x37800000, 0x17 ;  /* 0x3780000002027811 */ /* 0x000fc800078eb8ff */
[----:B------:R-:W-:-:S07]  /*7c50*/  LOP3.LUT R0, R2, R0, R7, 0xfe, !PT ;  /* 0x0000000002007212 */ /* 0x000fce00078efe07 */
.L_x_21955:
[----:B------:R-:W-:Y:S05]  /*7c60*/  BSYNC.RECONVERGENT B0 ;  /* 0x0000000000007941 */ /* 0x000fea0003800200 */
.L_x_21954:
[----:B------:R-:W0:Y:S01]  /*7c70*/  F2I.FTZ.TRUNC.NTZ R0, R0 ;  /* 0x0000000000007305 */ /* 0x000e22000021f100 */
[----:B------:R-:W-:Y:S05]  /*7c80*/  BRA `(.L_x_21935) ;  /* 0x0000000000987947 */ /* 0x000fea0003800000 */
.L_x_21947:
        /* <DEDUP_REMOVED lines=14> */
.L_x_21961:
[----:B------:R-:W-:Y:S05]  /*7d70*/  BSYNC.RECONVERGENT B0 ;  /* 0x0000000000007941 */ /* 0x000fea0003800200 */
.L_x_21960:
[----:B------:R-:W0:Y:S01]  /*7d80*/  F2I.FTZ.TRUNC.NTZ R0, R0 ;  /* 0x0000000000007305 */ /* 0x000e22000021f100 */
[----:B------:R-:W-:Y:S05]  /*7d90*/  BRA `(.L_x_21935) ;  /* 0x0000000000547947 */ /* 0x000fea0003800000 */
.L_x_21934:
        /* <DEDUP_REMOVED lines=16> */
.L_x_21962:
[----:B------:R-:W-:Y:S01]  /*7ea0*/  IMAD.MOV.U32 R0, RZ, RZ, RZ ;  /* 0x000000ffff007224 */ /* 0x000fe200078e00ff */
[----:B------:R-:W-:Y:S06]  /*7eb0*/  BRA `(.L_x_21935) ;  /* 0x00000000000c7947 */ /* 0x000fec0003800000 */
.L_x_21959:
[----:B------:R0:W5:Y:S01]  /*7ec0*/  LDG.E R0, desc[UR36][R2.64] ;  /* 0x0000002402007981 */ /* 0x000162000c1e1900 */
[----:B------:R-:W-:Y:S05]  /*7ed0*/  BRA `(.L_x_21935) ;  /* 0x0000000000047947 */ /* 0x000fea0003800000 */
.L_x_21958:
[----:B------:R0:W5:Y:S02]  /*7ee0*/  LDG.E R0, desc[UR36][R2.64] ;  /* 0x0000002402007981 */ /* 0x000164000c1e1900 */
.L_x_21935:
[----:B------:R-:W2:Y:S01]  /*7ef0*/  LDCU.64 UR6, c[0x0][0x580] ;  /* 0x0000b000ff0677ac */ /* 0x000ea20008000a00 */
[----:B01---5:R-:W-:Y:S01]  /*7f00*/  ISETP.NE.AND P0, PT, R0, RZ, PT ;  /* 0x000000ff0000720c */ /* 0x023fe20003f05270 */
        /* <DEDUP_REMOVED lines=17> */
.L_x_21967:
[----:B------:R0:W-:Y:S01]  /*8020*/  STG.E.U8 desc[UR36][R2.64], R4 ;  /* 0x0000000402007986 */ /* 0x0001e2000c101124 */
[----:B------:R-:W-:Y:S05]  /*8030*/  BRA `(.L_x_21969) ;  /* 0x0000000c00047947 */ /* 0x000fea0003800000 */
.L_x_21966:
        /* <DEDUP_REMOVED lines=9> */
.L_x_21971:
[----:B------:R0:W-:Y:S01]  /*80d0*/  STG.E desc[UR36][R2.64], R4 ;  /* 0x0000000402007986 */ /* 0x0001e2000c101924 */
[----:B------:R-:W-:Y:S05]  /*80e0*/  BRA `(.L_x_21969) ;  /* 0x0000000800d87947 */ /* 0x000fea0003800000 */
.L_x_21970:
[----:B------:R0:W-:Y:S01]  /*80f0*/  STG.E.U16 desc[UR36][R2.64], R4 ;  /* 0x0000000402007986 */ /* 0x0001e2000c101524 */
[----:B------:R-:W-:Y:S05]  /*8100*/  BRA `(.L_x_21969) ;  /* 0x0000000800d07947 */ /* 0x000fea0003800000 */
.L_x_21965:
        /* <DEDUP_REMOVED lines=9> */
.L_x_21973:
[----:B------:R-:W-:-:S04]  /*81a0*/  FSEL R0, RZ, 1, P0 ;  /* 0x3f800000ff007808 */ /* 0x000fc80000000000 */
[----:B------:R-:W-:-:S05]  /*81b0*/  F2FP.F16.F32.PACK_AB R0, RZ, R0 ;  /* 0x00000000ff00723e */ /* 0x000fca00000000ff */
[----:B------:R0:W-:Y:S01]  /*81c0*/  STG.E.U16 desc[UR36][R2.64], R0 ;  /* 0x0000000002007986 */ /* 0x0001e2000c101524 */
[----:B------:R-:W-:Y:S05]  /*81d0*/  BRA `(.L_x_21969) ;  /* 0x00000008009c7947 */ /* 0x000fea0003800000 */
.L_x_21972:
        /* <DEDUP_REMOVED lines=10> */
.L_x_21975:
[----:B------:R-:W-:-:S04]  /*8280*/  FSEL R0, RZ, 1, P0 ;  /* 0x3f800000ff007808 */ /* 0x000fc80000000000 */
[----:B------:R-:W-:-:S04]  /*8290*/  F2FP.F16.F32.PACK_AB R5, RZ, R0 ;  /* 0x00000000ff05723e */ /* 0x000fc800000000ff */
[----:B------:R-:W-:-:S05]  /*82a0*/  PRMT R5, R5, 0x5410, RZ ;  /* 0x0000541005057816 */ /* 0x000fca00000000ff */
[----:B------:R0:W-:Y:S01]  /*82b0*/  STG.E desc[UR36][R2.64], R5 ;  /* 0x0000000502007986 */ /* 0x0001e2000c101924 */
[----:B------:R-:W-:Y:S05]  /*82c0*/  BRA `(.L_x_21969) ;  /* 0x0000000800607947 */ /* 0x000fea0003800000 */
.L_x_21974:
[----:B------:R-:W-:Y:S02]  /*82d0*/  FSEL R5, RZ, 1.875, P0 ;  /* 0x3ff00000ff057808 */ /* 0x000fe40000000000 */
[----:B------:R-:W-:-:S05]  /*82e0*/  MOV R4, RZ ;  /* 0x000000ff00047202 */ /* 0x000fca0000000f00 */
[----:B------:R0:W-:Y:S01]  /*82f0*/  STG.E.64 desc[UR36][R2.64], R4 ;  /* 0x0000000402007986 */ /* 0x0001e2000c101b24 */
[----:B------:R-:W-:Y:S05]  /*8300*/  BRA `(.L_x_21969) ;  /* 0x0000000800507947 */ /* 0x000fea0003800000 */
.L_x_21964:
        /* <DEDUP_REMOVED lines=12> */
.L_x_21979:
        /* <DEDUP_REMOVED lines=17> */
.L_x_21981:
[----:B------:R-:W-:Y:S05]  /*84e0*/  BSYNC.RECONVERGENT B0 ;  /* 0x0000000000007941 */ /* 0x000fea0003800200 */
.L_x_21980:
[----:B------:R0:W-:Y:S01]  /*84f0*/  STG.E.U8 desc[UR36][R2.64], R0 ;  /* 0x0000000002007986 */ /* 0x0001e2000c101124 */
[----:B------:R-:W-:Y:S05]  /*8500*/  BRA `(.L_x_21969) ;  /* 0x0000000400d07947 */ /* 0x000fea0003800000 */
.L_x_21978:
        /* <DEDUP_REMOVED lines=17> */
.L_x_21983:
[----:B------:R-:W-:Y:S05]  /*8620*/  BSYNC.RECONVERGENT B0 ;  /* 0x0000000000007941 */ /* 0x000fea0003800200 */
.L_x_21982:
[----:B------:R0:W-:Y:S01]  /*8630*/  STG.E.U8 desc[UR36][R2.64], R0 ;  /* 0x0000000002007986 */ /* 0x0001e2000c101124 */
[----:B------:R-:W-:Y:S05]  /*8640*/  BRA `(.L_x_21969) ;  /* 0x0000000400807947 */ /* 0x000fea0003800000 */
.L_x_21977:
        /* <DEDUP_REMOVED lines=21> */
.L_x_21985:
[----:B------:R-:W-:-:S05]  /*87a0*/  HFMA2 R5, -RZ, RZ, 0, 0 ;  /* 0x00000000ff057431 */ /* 0x000fca00000001ff */
[----:B------:R0:W-:Y:S01]  /*87b0*/  STG.E.64 desc[UR36][R2.64], R4 ;  /* 0x0000000402007986 */ /* 0x0001e2000c101b24 */
[----:B------:R-:W-:Y:S05]  /*87c0*/  BRA `(.L_x_21969) ;  /* 0x0000000400207947 */ /* 0x000fea0003800000 */
.L_x_21984:
[----:B------:R0:W-:Y:S01]  /*87d0*/  STG.E desc[UR36][R2.64], R4 ;  /* 0x0000000402007986 */ /* 0x0001e2000c101924 */
[----:B------:R-:W-:Y:S05]  /*87e0*/  BRA `(.L_x_21969) ;  /* 0x0000000400187947 */ /* 0x000fea0003800000 */
.L_x_21976:
        /* <DEDUP_REMOVED lines=8> */
.L_x_21987:
[----:B------:R-:W-:Y:S02]  /*8870*/  FSEL R5, RZ, 1.875, P0 ;  /* 0x3ff00000ff057808 */ /* 0x000fe40000000000 */
[----:B------:R-:W-:Y:S01]  /*8880*/  CS2R R6, SRZ ;  /* 0x0000000000067805 */ /* 0x000fe2000001ff00 */
[----:B------:R-:W-:-:S05]  /*8890*/  IMAD.MOV.U32 R4, RZ, RZ, RZ ;  /* 0x000000ffff047224 */ /* 0x000fca00078e00ff */
[----:B------:R4:W-:Y:S01]  /*88a0*/  STG.E.128 desc[UR36][R2.64], R4 ;  /* 0x0000000402007986 */ /* 0x0009e2000c101d24 */
[----:B------:R-:W-:Y:S05]  /*88b0*/  BRA `(.L_x_21969) ;  /* 0x0000000000e47947 */ /* 0x000fea0003800000 */
.L_x_21986:
[----:B------:R-:W-:-:S09]  /*88c0*/  UISETP.NE.AND UP0, UPT, UR4, 0xf, UPT ;  /* 0x0000000f0400788c */ /* 0x000fd2000bf05270 */
[----:B------:R-:W-:Y:S05]  /*88d0*/  BRA.U !UP0, `(.L_x_21988) ;  /* 0x0000000108d07547 */ /* 0x000fea000b800000 */
[----:B------:R-:W-:-:S09]  /*88e0*/  UISETP.NE.AND UP0, UPT, UR4, 0x17, UPT ;  /* 0x000000170400788c */ /* 0x000fd2000bf05270 */
[----:B------:R-:W-:Y:S05]  /*88f0*/  BRA.U !UP0, `(.L_x_21989) ;  /* 0x0000000108847547 */ /* 0x000fea000b800000 */
[----:B------:R-:W-:-:S09]  /*8900*/  UISETP.NE.AND UP0, UPT, UR4, 0x18, UPT ;  /* 0x000000180400788c */ /* 0x000fd2000bf05270 */
[----:B------:R-:W-:Y:S05]  /*8910*/  BRA.U !UP0, `(.L_x_21990) ;  /* 0x0000000108447547 */ /* 0x000fea000b800000 */
.L_x_21968:
        /* <DEDUP_REMOVED lines=16> */
.L_x_21991:
[----:B------:R-:W-:Y:S05]  /*8a20*/  BRA `(.L_x_21969) ;  /* 0x0000000000887947 */ /* 0x000fea0003800000 */
.L_x_21990:
        /* <DEDUP_REMOVED lines=11> */
.L_x_21993:
[----:B------:R-:W-:Y:S05]  /*8ae0*/  BSYNC.RECONVERGENT B0 ;  /* 0x0000000000007941 */ /* 0x000fea0003800200 */
.L_x_21992:
[----:B------:R3:W-:Y:S01]  /*8af0*/  STG.E.U8 desc[UR36][R2.64], R5 ;  /* 0x0000000502007986 */ /* 0x0007e2000c101124 */
[----:B------:R-:W-:Y:S05]  /*8b00*/  BRA `(.L_x_21969) ;  /* 0x0000000000507947 */ /* 0x000fea0003800000 */
.L_x_21989:
        /* <DEDUP_REMOVED lines=12> */
.L_x_21994:
[----:B------:R-:W-:Y:S01]  /*8bd0*/  HFMA2 R5, -RZ, RZ, 0, 7.569789886474609375e-06 ;  /* 0x0000007fff057431 */ /* 0x000fe200000001ff */
[----:B------:R-:W-:-:S04]  /*8be0*/  ISETP.GT.U32.AND P0, PT, R7, 0x7f800000, PT ;  /* 0x7f8000000700780c */ /* 0x000fc80003f04070 */
[----:B------:R-:W-:-:S05]  /*8bf0*/  SEL R5, R5, 0x7c, P0 ;  /* 0x0000007c05057807 */ /* 0x000fca0000000000 */
[----:B------:R2:W-:Y:S01]  /*8c00*/  STG.E.U8 desc[UR36][R2.64], R5 ;  /* 0x0000000502007986 */ /* 0x0005e2000c101124 */
[----:B------:R-:W-:Y:S05]  /*8c10*/  BRA `(.L_x_21969) ;  /* 0x00000000000c7947 */ /* 0x000fea0003800000 */
.L_x_21988:
[----:B------:R-:W-:-:S04]  /*8c20*/  FSEL R0, RZ, 1, P0 ;  /* 0x3f800000ff007808 */ /* 0x000fc80000000000 */
[----:B------:R-:W-:-:S05]  /*8c30*/  F2FP.BF16.F32.PACK_AB R0, RZ, R0 ;  /* 0x00000000ff00723e */ /* 0x000fca00000010ff */
[----:B------:R0:W-:Y:S02]  /*8c40*/  STG.E.U16 desc[UR36][R2.64], R0 ;  /* 0x0000000002007986 */ /* 0x0001e4000c101524 */
.L_x_21969:
[----:B------:R-:W-:Y:S05]  /*8c50*/  BSYNC.RECONVERGENT B6 ;  /* 0x0000000000067941 */ /* 0x000fea0003800200 */
.L_x_21963:
[----:B------:R-:W-:-:S07]  /*8c60*/  VIADD R17, R17, 0x80 ;  /* 0x0000008011117836 */ /* 0x000fce0000000000 */
.L_x_21928:
[----:B------:R-:W-:Y:S05]  /*8c70*/  BSYNC.RECONVERGENT B7 ;  /* 0x0000000000077941 */ /* 0x000fea0003800200 */
.L_x_21927:
        /* <DEDUP_REMOVED lines=306> */
.L_x_21995:
        /* <DEDUP_REMOVED lines=18> */
.L_x_21999:
[----:B------:R4:W5:Y:S01]  /*a0c0*/  LDG.E.U8 R0, desc[UR36][R2.64] ;  /* 0x0000002402007981 */ /* 0x000962000c1e1100 */
[----:B------:R-:W-:Y:S05]  /*a0d0*/  BRA `(.L_x_22001) ;  /* 0x0000000c002c7947 */ /* 0x000fea0003800000 */
.L_x_21998:
        /* <DEDUP_REMOVED lines=8> */
.L_x_22003:
[----:B------:R2:W5:Y:S01]  /*a160*/  LDG.E R0, desc[UR36][R2.64] ;  /* 0x0000002402007981 */ /* 0x000562000c1e1900 */
[----:B------:R-:W-:Y:S05]  /*a170*/  BRA `(.L_x_22001) ;  /* 0x0000000c00047947 */ /* 0x000fea0003800000 */
.L_x_22002:
[----:B------:R0:W5:Y:S01]  /*a180*/  LDG.E.S16 R0, desc[UR36][R2.64] ;  /* 0x0000002402007981 */ /* 0x000162000c1e1700 */
[----:B------:R-:W-:Y:S05]  /*a190*/  BRA `(.L_x_22001) ;  /* 0x0000000800fc7947 */ /* 0x000fea0003800000 */
.L_x_21997:
        /* <DEDUP_REMOVED lines=9> */
.L_x_22005:
[----:B------:R-:W2:Y:S02]  /*a230*/  LDG.E.U16 R2, desc[UR36][R2.64] ;  /* 0x0000002402027981 */ /* 0x000ea4000c1e1500 */
[----:B--2---:R-:W-:-:S06]  /*a240*/  HADD2.F32 R0, -RZ, R2.H0_H0 ;  /* 0x20000002ff007230 */ /* 0x004fcc0000004100 */
[----:B------:R-:W0:Y:S01]  /*a250*/  F2I.FTZ.TRUNC.NTZ R0, R0 ;  /* 0x0000000000007305 */ /* 0x000e22000021f100 */
[----:B------:R-:W-:Y:S05]  /*a260*/  BRA `(.L_x_22001) ;  /* 0x0000000800c87947 */ /* 0x000fea0003800000 */
.L_x_22004:
        /* <DEDUP_REMOVED lines=9> */
.L_x_22007:
[----:B------:R-:W2:Y:S02]  /*a300*/  LDG.E.U16 R2, desc[UR36][R2.64] ;  /* 0x0000002402027981 */ /* 0x000ea4000c1e1500 */
[----:B--2---:R-:W-:-:S06]  /*a310*/  HADD2.F32 R0, -RZ, R2.H0_H0 ;  /* 0x20000002ff007230 */ /* 0x004fcc0000004100 */
[----:B------:R-:W0:Y:S01]  /*a320*/  F2I.FTZ.TRUNC.NTZ R0, R0 ;  /* 0x0000000000007305 */ /* 0x000e22000021f100 */
[----:B------:R-:W-:Y:S05]  /*a330*/  BRA `(.L_x_22001) ;  /* 0x0000000800947947 */ /* 0x000fea0003800000 */
.L_x_22006:
[----:B------:R-:W2:Y:S02]  /*a340*/  LDG.E.64 R2, desc[UR36][R2.64] ;  /* 0x0000002402027981 */ /* 0x000ea4000c1e1b00 */
[----:B--2---:R0:W1:Y:S01]  /*a350*/  F2I.F64.TRUNC R0, R2 ;  /* 0x0000000200007311 */ /* 0x004062000030d100 */
[----:B------:R-:W-:Y:S05]  /*a360*/  BRA `(.L_x_22001) ;  /* 0x0000000800887947 */ /* 0x000fea0003800000 */
.L_x_21996:
        /* <DEDUP_REMOVED lines=12> */
.L_x_22010:
[----:B------:R-:W2:Y:S02]  /*a430*/  LDG.E.64 R2, desc[UR36][R2.64] ;  /* 0x0000002402027981 */ /* 0x000ea4000c1e1b00 */
[----:B--2---:R0:W1:Y:S01]  /*a440*/  F2I.F64.TRUNC R0, R2 ;  /* 0x0000000200007311 */ /* 0x004062000030d100 */
[----:B------:R-:W-:Y:S05]  /*a450*/  BRA `(.L_x_22001) ;  /* 0x00000008004c7947 */ /* 0x000fea0003800000 */
.L_x_22009:
        /* <DEDUP_REMOVED lines=26> */
.L_x_22012:
        /* <DEDUP_REMOVED lines=13> */
.L_x_22011:
[----:B------:R-:W2:Y:S02]  /*a6d0*/  LDG.E.U16 R0, desc[UR36][R2.64] ;  /* 0x0000002402007981 */ /* 0x000ea4000c1e1500 */
[----:B--2---:R-:W-:-:S06]  /*a6e0*/  IMAD.U32 R0, R0, 0x10000, RZ ;  /* 0x0001000000007824 */ /* 0x004fcc00078e00ff */
[----:B------:R-:W0:Y:S01]  /*a6f0*/  F2I.FTZ.TRUNC.NTZ R0, R0 ;  /* 0x0000000000007305 */ /* 0x000e22000021f100 */
[----:B------:R-:W-:Y:S05]  /*a700*/  BRA `(.L_x_22001) ;  /* 0x0000000400a07947 */ /* 0x000fea0003800000 */
.L_x_22008:
        /* <DEDUP_REMOVED lines=10> */
.L_x_22015:
        /* <DEDUP_REMOVED lines=21> */
.L_x_22019:
[----:B------:R-:W-:Y:S05]  /*a900*/  BSYNC.RECONVERGENT B1 ;  /* 0x0000000000017941 */ /* 0x000fea0003800200 */
.L_x_22018:
[----:B------:R-:W-:Y:S02]  /*a910*/  SHF.L.U32 R0, R0, 0x14, RZ ;  /* 0x0000001400007819 */ /* 0x000fe400000006ff */
[----:B------:R-:W-:-:S04]  /*a920*/  LEA R2, R2, 0x3b800000, 0x17 ;  /* 0x3b80000002027811 */ /* 0x000fc800078eb8ff */
[----:B------:R-:W-:-:S07]  /*a930*/  LOP3.LUT R0, R2, R0, R7, 0xfe, !PT ;  /* 0x0000000002007212 */ /* 0x000fce00078efe07 */
.L_x_22017:
[----:B------:R-:W-:Y:S05]  /*a940*/  BSYNC.RECONVERGENT B0 ;  /* 0x0000000000007941 */ /* 0x000fea0003800200 */
.L_x_22016:
[----:B------:R-:W0:Y:S01]  /*a950*/  F2I.FTZ.TRUNC.NTZ R0, R0 ;  /* 0x0000000000007305 */ /* 0x000e22000021f100 */
[----:B------:R-:W-:Y:S05]  /*a960*/  BRA `(.L_x_22001) ;  /* 0x0000000400087947 */ /* 0x000fea0003800000 */
.L_x_22014:
        /* <DEDUP_REMOVED lines=21> */
.L_x_22023:
[----:B------:R-:W-:Y:S05]  /*aac0*/  BSYNC.RECONVERGENT B1 ;  /* 0x0000000000017941 */ /* 0x000fea0003800200 */
.L_x_22022:
[----:B------:R-:W-:Y:S01]  /*aad0*/  IMAD.SHL.U32 R0, R0, 0x200000, RZ ;  /* 0x0020000000007824 */ /* 0x000fe200078e00ff */
[----:B------:R-:W-:-:S04]  /*aae0*/  LEA R2, R2, 0x37800000, 0x17 ;  /* 0x3780000002027811 */ /* 0x000fc800078eb8ff */
[----:B------:R-:W-:-:S07]  /*aaf0*/  LOP3.LUT R0, R2, R0, R7, 0xfe, !PT ;  /* 0x0000000002007212 */ /* 0x000fce00078efe07 */
.L_x_22021:
[----:B------:R-:W-:Y:S05]  /*ab00*/  BSYNC.RECONVERGENT B0 ;  /* 0x0000000000007941 */ /* 0x000fea0003800200 */
.L_x_22020:
[----:B------:R-:W0:Y:S01]  /*ab10*/  F2I.FTZ.TRUNC.NTZ R0, R0 ;  /* 0x0000000000007305 */ /* 0x000e22000021f100 */
[----:B------:R-:W-:Y:S05]  /*ab20*/  BRA `(.L_x_22001) ;  /* 0x0000000000987947 */ /* 0x000fea0003800000 */
.L_x_22013:
        /* <DEDUP_REMOVED lines=14> */
.L_x_22027:
[----:B------:R-:W-:Y:S05]  /*ac10*/  BSYNC.RECONVERGENT B0 ;  /* 0x0000000000007941 */ /* 0x000fea0003800200 */
.L_x_22026:
[----:B------:R-:W0:Y:S01]  /*ac20*/  F2I.FTZ.TRUNC.NTZ R0, R0 ;  /* 0x0000000000007305 */ /* 0x000e22000021f100 */
[----:B------:R-:W-:Y:S05]  /*ac30*/  BRA `(.L_x_22001) ;  /* 0x0000000000547947 */ /* 0x000fea0003800000 */
.L_x_22000:
        /* <DEDUP_REMOVED lines=16> */
.L_x_22028:
[----:B------:R-:W-:Y:S01]  /*ad40*/  MOV R0, RZ ;  /* 0x000000ff00007202 */ /* 0x000fe20000000f00 */
[----:B------:R-:W-:Y:S06]  /*ad50*/  BRA `(.L_x_22001) ;  /* 0x00000000000c7947 */ /* 0x000fec0003800000 */
.L_x_22025:
[----:B------:R0:W5:Y:S01]  /*ad60*/  LDG.E R0, desc[UR36][R2.64] ;  /* 0x0000002402007981 */ /* 0x000162000c1e1900 */
[----:B------:R-:W-:Y:S05]  /*ad70*/  BRA `(.L_x_22001) ;  /* 0x0000000000047947 */ /* 0x000fea0003800000 */
.L_x_22024:
[----:B------:R0:W5:Y:S02]  /*ad80*/  LDG.E R0, desc[UR36][R2.64] ;  /* 0x0000002402007981 */ /* 0x000164000c1e1900 */
.L_x_22001:
[----:B------:R-:W-:Y:S01]  /*ad90*/  UPRMT UR4, UR42, 0x9910, URZ ;  /* 0x000099102a047896 */ /* 0x000fe200080000ff */
[----:B01---5:R-:W-:-:S03]  /*ada0*/  ISETP.NE.AND P0, PT, R0, RZ, PT ;  /* 0x000000ff0000720c */ /* 0x023fc60003f05270 */
[----:B------:R-:W-:Y:S01]  /*adb0*/  UISETP.GT.AND UP0, UPT, UR4, 0x9, UPT ;  /* 0x000000090400788c */ /* 0x000fe2000bf04270 */
[----:B--234-:R-:W-:-:S08]  /*adc0*/  SEL R2, RZ, 0x1, P0 ;  /* 0x00000001ff027807 */ /* 0x01cfd00000000000 */
        /* <DEDUP_REMOVED lines=11> */
.L_x_22032:
[----:B------:R-:W-:Y:S01]  /*ae80*/  STG.E.U8 desc[UR36][R16.64], R2 ;  /* 0x0000000210007986 */ /* 0x000fe2000c101124 */
[----:B------:R-:W-:Y:S05]  /*ae90*/  EXIT ;  /* 0x000000000000794d */ /* 0x000fea0003800000 */
.L_x_22031:
        /* <DEDUP_REMOVED lines=9> */
.L_x_22035:
[----:B------:R-:W-:Y:S01]  /*af30*/  STG.E desc[UR36][R16.64], R2 ;  /* 0x0000000210007986 */ /* 0x000fe2000c101924 */
[----:B------:R-:W-:Y:S05]  /*af40*/  EXIT ;  /* 0x000000000000794d */ /* 0x000fea0003800000 */
.L_x_22034:
[----:B------:R-:W-:Y:S01]  /*af50*/  STG.E.U16 desc[UR36][R16.64], R2 ;  /* 0x0000000210007986 */ /* 0x000fe2000c101524 */
[----:B------:R-:W-:Y:S05]  /*af60*/  EXIT ;  /* 0x000000000000794d */ /* 0x000fea0003800000 */
.L_x_22030:
        /* <DEDUP_REMOVED lines=9> */
.L_x_22037:
[----:B------:R-:W-:-:S04]  /*b000*/  FSEL R0, RZ, 1, P0 ;  /* 0x3f800000ff007808 */ /* 0x000fc80000000000 */
[----:B------:R-:W-:-:S05]  /*b010*/  F2FP.F16.F32.PACK_AB R0, RZ, R0 ;  /* 0x00000000ff00723e */ /* 0x000fca00000000ff */
[----:B------:R-:W-:Y:S01]  /*b020*/  STG.E.U16 desc[UR36][R16.64], R0 ;  /* 0x0000000010007986 */ /* 0x000fe2000c101524 */
[----:B------:R-:W-:Y:S05]  /*b030*/  EXIT ;  /* 0x000000000000794d */ /* 0x000fea0003800000 */
.L_x_22036:
        /* <DEDUP_REMOVED lines=10> */
.L_x_22039:
[----:B------:R-:W-:-:S04]  /*b0e0*/  FSEL R0, RZ, 1, P0 ;  /* 0x3f800000ff007808 */ /* 0x000fc80000000000 */
[----:B------:R-:W-:-:S04]  /*b0f0*/  F2FP.F16.F32.PACK_AB R3, RZ, R0 ;  /* 0x00000000ff03723e */ /* 0x000fc800000000ff */
[----:B------:R-:W-:-:S05]  /*b100*/  PRMT R3, R3, 0x5410, RZ ;  /* 0x0000541003037816 */ /* 0x000fca00000000ff */
[----:B------:R-:W-:Y:S01]  /*b110*/  STG.E desc[UR36][R16.64], R3 ;  /* 0x0000000310007986 */ /* 0x000fe2000c101924 */
[----:B------:R-:W-:Y:S05]  /*b120*/  EXIT ;  /* 0x000000000000794d */ /* 0x000fea0003800000 */
.L_x_22038:
[----:B------:R-:W-:Y:S01]  /*b130*/  FSEL R3, RZ, 1.875, P0 ;  /* 0x3ff00000ff037808 */ /* 0x000fe20000000000 */
[----:B------:R-:W-:-:S05]  /*b140*/  IMAD.MOV.U32 R2, RZ, RZ, RZ ;  /* 0x000000ffff027224 */ /* 0x000fca00078e00ff */
[----:B------:R-:W-:Y:S01]  /*b150*/  STG.E.64 desc[UR36][R16.64], R2 ;  /* 0x0000000210007986 */ /* 0x000fe2000c101b24 */
[----:B------:R-:W-:Y:S05]  /*b160*/  EXIT ;  /* 0x000000000000794d */ /* 0x000fea0003800000 */
.L_x_22029:
        /* <DEDUP_REMOVED lines=12> */
.L_x_22043:
        /* <DEDUP_REMOVED lines=16> */
.L_x_22046:
[----:B------:R-:W-:-:S07]  /*b330*/  PRMT R8, R0, 0x7610, R8 ;  /* 0x0000761000087816 */ /* 0x000fce0000000008 */
.L_x_22045:
[----:B------:R-:W-:Y:S05]  /*b340*/  BSYNC.RECONVERGENT B0 ;  /* 0x0000000000007941 */ /* 0x000fea0003800200 */
.L_x_22044:
[----:B------:R-:W-:Y:S01]  /*b350*/  STG.E.U8 desc[UR36][R16.64], R8 ;  /* 0x0000000810007986 */ /* 0x000fe2000c101124 */
[----:B------:R-:W-:Y:S05]  /*b360*/  EXIT ;  /* 0x000000000000794d */ /* 0x000fea0003800000 */
.L_x_22042:
        /* <DEDUP_REMOVED lines=16> */
.L_x_22049:
[----:B------:R-:W-:-:S07]  /*b470*/  PRMT R8, R0, 0x7610, R8 ;  /* 0x0000761000087816 */ /* 0x000fce0000000008 */
.L_x_22048:
[----:B------:R-:W-:Y:S05]  /*b480*/  BSYNC.RECONVERGENT B0 ;  /* 0x0000000000007941 */ /* 0x000fea0003800200 */
.L_x_22047:
[----:B------:R-:W-:Y:S01]  /*b490*/  STG.E.U8 desc[UR36][R16.64], R8 ;  /* 0x0000000810007986 */ /* 0x000fe2000c101124 */
[----:B------:R-:W-:Y:S05]  /*b4a0*/  EXIT ;  /* 0x000000000000794d */ /* 0x000fea0003800000 */
.L_x_22041:
        /* <DEDUP_REMOVED lines=21> */
.L_x_22051:
[----:B------:R-:W-:-:S05]  /*b600*/  MOV R3, RZ ;  /* 0x000000ff00037202 */ /* 0x000fca0000000f00 */
[----:B------:R-:W-:Y:S01]  /*b610*/  STG.E.64 desc[UR36][R16.64], R2 ;  /* 0x0000000210007986 */ /* 0x000fe2000c101b24 */
[----:B------:R-:W-:Y:S05]  /*b620*/  EXIT ;  /* 0x000000000000794d */ /* 0x000fea0003800000 */
.L_x_22050:
[----:B------:R-:W-:Y:S01]  /*b630*/  STG.E desc[UR36][R16.64], R2 ;  /* 0x0000000210007986 */ /* 0x000fe2000c101924 */
[----:B------:R-:W-:Y:S05]  /*b640*/  EXIT ;  /* 0x000000000000794d */ /* 0x000fea0003800000 */
.L_x_22040:
        /* <DEDUP_REMOVED lines=8> */
.L_x_22053:
[----:B------:R-:W-:Y:S02]  /*b6d0*/  FSEL R5, RZ, 1.875, P0 ;  /* 0x3ff00000ff057808 */ /* 0x000fe40000000000 */
[----:B------:R-:W-:Y:S01]  /*b6e0*/  CS2R R6, SRZ ;  /* 0x0000000000067805 */ /* 0x000fe2000001ff00 */
[----:B------:R-:W-:-:S05]  /*b6f0*/  IMAD.MOV.U32 R4, RZ, RZ, RZ ;  /* 0x000000ffff047224 */ /* 0x000fca00078e00ff */
[----:B------:R-:W-:Y:S01]  /*b700*/  STG.E.128 desc[UR36][R16.64], R4 ;  /* 0x0000000410007986 */ /* 0x000fe2000c101d24 */
[----:B------:R-:W-:Y:S05]  /*b710*/  EXIT ;  /* 0x000000000000794d */ /* 0x000fea0003800000 */
.L_x_22052:
[----:B------:R-:W-:-:S09]  /*b720*/  UISETP.NE.AND UP0, UPT, UR4, 0xf, UPT ;  /* 0x0000000f0400788c */ /* 0x000fd2000bf05270 */
[----:B------:R-:W-:Y:S05]  /*b730*/  BRA.U !UP0, `(.L_x_22054) ;  /* 0x0000000108d47547 */ /* 0x000fea000b800000 */
[----:B------:R-:W-:-:S09]  /*b740*/  UISETP.NE.AND UP0, UPT, UR4, 0x17, UPT ;  /* 0x000000170400788c */ /* 0x000fd2000bf05270 */
[----:B------:R-:W-:Y:S05]  /*b750*/  BRA.U !UP0, `(.L_x_22055) ;  /* 0x0000000108847547 */ /* 0x000fea000b800000 */
[----:B------:R-:W-:-:S09]  /*b760*/  UISETP.NE.AND UP0, UPT, UR4, 0x18, UPT ;  /* 0x000000180400788c */ /* 0x000fd2000bf05270 */
[----:B------:R-:W-:Y:S05]  /*b770*/  BRA.U !UP0, `(.L_x_22056) ;  /* 0x0000000108447547 */ /* 0x000fea000b800000 */
.L_x_22033:
        /* <DEDUP_REMOVED lines=16> */
.L_x_22057:
[----:B------:R-:W-:Y:S05]  /*b880*/  EXIT ;  /* 0x000000000000794d */ /* 0x000fea0003800000 */
.L_x_22056:
        /* <DEDUP_REMOVED lines=11> */
.L_x_22059:
[----:B------:R-:W-:Y:S05]  /*b940*/  BSYNC.RECONVERGENT B0 ;  /* 0x0000000000007941 */ /* 0x000fea0003800200 */
.L_x_22058:
[----:B------:R-:W-:Y:S01]  /*b950*/  STG.E.U8 desc[UR36][R16.64], R3 ;  /* 0x0000000310007986 */ /* 0x000fe2000c101124 */
[----:B------:R-:W-:Y:S05]  /*b960*/  EXIT ;  /* 0x000000000000794d */ /* 0x000fea0003800000 */
.L_x_22055:
        /* <DEDUP_REMOVED lines=13> */
.L_x_22060:
[----:B------:R-:W-:Y:S01]  /*ba40*/  HFMA2 R3, -RZ, RZ, 0, 7.569789886474609375e-06 ;  /* 0x0000007fff037431 */ /* 0x000fe200000001ff */
[----:B------:R-:W-:-:S04]  /*ba50*/  ISETP.GT.U32.AND P0, PT, R5, 0x7f800000, PT ;  /* 0x7f8000000500780c */ /* 0x000fc80003f04070 */
[----:B------:R-:W-:-:S05]  /*ba60*/  SEL R3, R3, 0x7c, P0 ;  /* 0x0000007c03037807 */ /* 0x000fca0000000000 */
[----:B------:R-:W-:Y:S01]  /*ba70*/  STG.E.U8 desc[UR36][R16.64], R3 ;  /* 0x0000000310007986 */ /* 0x000fe2000c101124 */
[----:B------:R-:W-:Y:S05]  /*ba80*/  EXIT ;  /* 0x000000000000794d */ /* 0x000fea0003800000 */
.L_x_22054:
[----:B------:R-:W-:-:S04]  /*ba90*/  FSEL R0, RZ, 1, P0 ;  /* 0x3f800000ff007808 */ /* 0x000fc80000000000 */
[----:B------:R-:W-:-:S05]  /*baa0*/  F2FP.BF16.F32.PACK_AB R0, RZ, R0 ;  /* 0x00000000ff00723e */ /* 0x000fca00000010ff */
[----:B------:R-:W-:Y:S01]  /*bab0*/  STG.E.U16 desc[UR36][R16.64], R0 ;  /* 0x0000000010007986 */ /* 0x000fe2000c101524 */
[----:B------:R-:W-:Y:S05]  /*bac0*/  EXIT ;  /* 0x000000000000794d */ /* 0x000fea0003800000 */
.L_x_22061:
        /* <DEDUP_REMOVED lines=11> */
.L_x_23855:


//--------------------- .text._ZN2at6native27unrolled_elementwise_kernelIZZZNS0_23logical_not_kernel_cudaERNS_18TensorIteratorBaseEENKUlvE0_clEvENKUlvE1_clEvEUliE_St5arrayIPcLm2EELi4E23TrivialOffsetCalculatorILi1EjESB_NS0_6memory12LoadWithCastILi1EEENSC_13StoreWithCastILi1EEEEEviT_T0_T2_T3_T4_T5_ --------------------------
	.section	.text._ZN2at6native27unrolled_elementwise_kernelIZZZNS0_23logical_not_kernel_cudaERNS_18TensorIteratorBaseEENKUlvE0_clEvENKUlvE1_clEvEUliE_St5arrayIPcLm2EELi4E23TrivialOffsetCalculatorILi1EjESB_NS0_6memory12LoadWithCastILi1EEENSC_13StoreWithCastILi1EEEEEviT_T0_T2_T3_T4_T5_,"ax",@progbits
	.align	128
        .global         _ZN2at6native27unrolled_elementwise_kernelIZZZNS0_23logical_not_kernel_cudaERNS_18TensorIteratorBaseEENKUlvE0_clEvENKUlvE1_clEvEUliE_St5arrayIPcLm2EELi4E23TrivialOffsetCalculatorILi1EjESB_NS0_6memory12LoadWithCastILi1EEENSC_13StoreWithCastILi1EEEEEviT_T0_T2_T3_T4_T5_
        .type           _ZN2at6native27unrolled_elementwise_kernelIZZZNS0_23logical_not_kernel_cudaERNS_18TensorIteratorBaseEENKUlvE0_clEvENKUlvE1_clEvEUliE_St5arrayIPcLm2EELi4E23TrivialOffsetCalculatorILi1EjESB_NS0_6memory12LoadWithCastILi1EEENSC_13StoreWithCastILi1EEEEEviT_T0_T2_T3_T4_T5_,@function
        .size           _ZN2at6native27unrolled_elementwise_kernelIZZZNS0_23logical_not_kernel_cudaERNS_18TensorIteratorBaseEENKUlvE0_clEvENKUlvE1_clEvEUliE_St5arrayIPcLm2EELi4E23TrivialOffsetCalculatorILi1EjESB_NS0_6memory12LoadWithCastILi1EEENSC_13StoreWithCastILi1EEEEEviT_T0_T2_T3_T4_T5_,(.L_x_23856 - _ZN2at6native27unrolled_elementwise_kernelIZZZNS0_23logical_not_kernel_cudaERNS_18TensorIteratorBaseEENKUlvE0_clEvENKUlvE1_clEvEUliE_St5arrayIPcLm2EELi4E23TrivialOffsetCalculatorILi1EjESB_NS0_6memory12LoadWithCastILi1EEENSC_13StoreWithCastILi1EEEEEviT_T0_T2_T3_T4_T5_)
        .other          _ZN2at6native27unrolled_elementwise_kernelIZZZNS0_23logical_not_kernel_cudaERNS_18TensorIteratorBaseEENKUlvE0_clEvENKUlvE1_clEvEUliE_St5arrayIPcLm2EELi4E23TrivialOffsetCalculatorILi1EjESB_NS0_6memory12LoadWithCastILi1EEENSC_13StoreWithCastILi1EEEEEviT_T0_T2_T3_T4_T5_,@"STO_CUDA_ENTRY STV_DEFAULT"
_ZN2at6native27unrolled_elementwise_kernelIZZZNS0_23logical_not_kernel_cudaERNS_18TensorIteratorBaseEENKUlvE0_clEvENKUlvE1_clEvEUliE_St5arrayIPcLm2EELi4E23TrivialOffsetCalculatorILi1EjESB_NS0_6memory12LoadWithCastILi1EEENSC_13StoreWithCastILi1EEEEEviT_T0_T2_T3_T4_T5_:
.text._ZN2at6native27unrolled_elementwise_kernelIZZZNS0_23logical_not_kernel_cudaERNS_18TensorIteratorBaseEENKUlvE0_clEvENKUlvE1_clEvEUliE_St5arrayIPcLm2EELi4E23TrivialOffsetCalculatorILi1EjESB_NS0_6memory12LoadWithCastILi1EEENSC_13StoreWithCastILi1EEEEEviT_T0_T2_T3_T4_T5_:
        /* <DEDUP_REMOVED lines=32> */
.L_x_22067:
[----:B------:R3:W5:Y:S01]  /*0200*/  LDG.E.U8 R0, desc[UR36][R4.64] ;  /* 0x0000002404007981 */ /* 0x000762000c1e1100 */
[----:B------:R-:W-:Y:S05]  /*0210*/  BRA `(.L_x_22069) ;  /* 0x0000000c00307947 */ /* 0x000fea0003800000 */
.L_x_22066:
        /* <DEDUP_REMOVED lines=8> */
.L_x_22071:
[----:B------:R1:W5:Y:S01]  /*02a0*/  LDG.E R0, desc[UR36][R4.64] ;  /* 0x0000002404007981 */ /* 0x000362000c1e1900 */
[----:B------:R-:W-:Y:S05]  /*02b0*/  BRA `(.L_x_22069) ;  /* 0x0000000c00087947 */ /* 0x000fea0003800000 */
.L_x_22070:
[----:B------:R2:W5:Y:S01]  /*02c0*/  LDG.E.S16 R0, desc[UR36][R4.64] ;  /* 0x0000002404007981 */ /* 0x000562000c1e1700 */
[----:B------:R-:W-:Y:S05]  /*02d0*/  BRA `(.L_x_22069) ;  /* 0x0000000c00007947 */ /* 0x000fea0003800000 */
.L_x_22065:
        /* <DEDUP_REMOVED lines=9> */
.L_x_22073:
[----:B------:R-:W2:Y:S02]  /*0370*/  LDG.E.U16 R4, desc[UR36][R4.64] ;  /* 0x0000002404047981 */ /* 0x000ea4000c1e1500 */
[----:B--2---:R-:W-:-:S06]  /*0380*/  HADD2.F32 R0, -RZ, R4.H0_H0 ;  /* 0x20000004ff007230 */ /* 0x004fcc0000004100 */
[----:B------:R-:W0:Y:S01]  /*0390*/  F2I.FTZ.TRUNC.NTZ R0, R0 ;  /* 0x0000000000007305 */ /* 0x000e22000021f100 */
[----:B------:R-:W-:Y:S05]  /*03a0*/  BRA `(.L_x_22069) ;  /* 0x0000000800cc7947 */ /* 0x000fea0003800000 */
.L_x_22072:
        /* <DEDUP_REMOVED lines=9> */
.L_x_22075:
[----:B------:R-:W2:Y:S02]  /*0440*/  LDG.E.U16 R4, desc[UR36][R4.64] ;  /* 0x0000002404047981 */ /* 0x000ea4000c1e1500 */
[----:B--2---:R-:W-:-:S06]  /*0450*/  HADD2.F32 R0, -RZ, R4.H0_H0 ;  /* 0x20000004ff007230 */ /* 0x004fcc0000004100 */
[----:B------:R-:W0:Y:S01]  /*0460*/  F2I.FTZ.TRUNC.NTZ R0, R0 ;  /* 0x0000000000007305 */ /* 0x000e22000021f100 */
[----:B------:R-:W-:Y:S05]  /*0470*/  BRA `(.L_x_22069) ;  /* 0x0000000800987947 */ /* 0x000fea0003800000 */
.L_x_22074:
[----:B------:R-:W2:Y:S02]  /*0480*/  LDG.E.64 R4, desc[UR36][R4.64] ;  /* 0x0000002404047981 */ /* 0x000ea4000c1e1b00 */
[----:B--2---:R0:W1:Y:S01]  /*0490*/  F2I.F64.TRUNC R0, R4 ;  /* 0x0000000400007311 */ /* 0x004062000030d100 */
[----:B------:R-:W-:Y:S05]  /*04a0*/  BRA `(.L_x_22069) ;  /* 0x00000008008c7947 */ /* 0x000fea0003800000 */
.L_x_22064:
        /* <DEDUP_REMOVED lines=12> */
.L_x_22078:
[----:B------:R-:W2:Y:S02]  /*0570*/  LDG.E.64 R4, desc[UR36][R4.64] ;  /* 0x0000002404047981 */ /* 0x000ea4000c1e1b00 */
[----:B--2---:R0:W1:Y:S01]  /*0580*/  F2I.F64.TRUNC R0, R4 ;  /* 0x0000000400007311 */ /* 0x004062000030d100 */
[----:B------:R-:W-:Y:S05]  /*0590*/  BRA `(.L_x_22069) ;  /* 0x0000000800507947 */ /* 0x000fea0003800000 */
.L_x_22077:
        /* <DEDUP_REMOVED lines=26> */
.L_x_22080:
        /* <DEDUP_REMOVED lines=12> */
[----:B------:R-:W0:Y:S01]  /*0800*/  F2I.FTZ.TRUNC.NTZ R0, R0 ;  /* 0x0000000000007305 */ /* 0x000e22000021f100 */
[----:B------:R-:W-:Y:S05]  /*0810*/  BRA `(.L_x_22069) ;  /* 0x0000000400b07947 */ /* 0x000fea0003800000 */
.L_x_22079:
[----:B------:R-:W2:Y:S02]  /*0820*/  LDG.E.U16 R0, desc[UR36][R4.64] ;  /* 0x0000002404007981 */ /* 0x000ea4000c1e1500 */
[----:B--2---:R-:W-:-:S06]  /*0830*/  IMAD.U32 R0, R0, 0x10000, RZ ;  /* 0x0001000000007824 */ /* 0x004fcc00078e00ff */
[----:B------:R-:W0:Y:S01]  /*0840*/  F2I.FTZ.TRUNC.NTZ R0, R0 ;  /* 0x0000000000007305 */ /* 0x000e22000021f100 */
[----:B------:R-:W-:Y:S05]  /*0850*/  BRA `(.L_x_22069) ;  /* 0x0000000400a07947 */ /* 0x000fea0003800000 */
.L_x_22076:
        /* <DEDUP_REMOVED lines=10> */
.L_x_22083:
        /* <DEDUP_REMOVED lines=21> */
.L_x_22087:
[----:B------:R-:W-:Y:S05]  /*0a50*/  BSYNC.RECONVERGENT B1 ;  /* 0x0000000000017941 */ /* 0x000fea0003800200 */
.L_x_22086:
[----:B------:R-:W-:Y:S01]  /*0a60*/  IMAD.SHL.U32 R0, R0, 0x100000, RZ ;  /* 0x0010000000007824 */ /* 0x000fe200078e00ff */
[----:B------:R-:W-:-:S04]  /*0a70*/  LEA R3, R3, 0x3b800000, 0x17 ;  /* 0x3b80000003037811 */ /* 0x000fc800078eb8ff */
[----:B------:R-:W-:-:S07]  /*0a80*/  LOP3.LUT R0, R3, R0, R7, 0xfe, !PT ;  /* 0x0000000003007212 */ /* 0x000fce00078efe07 */
.L_x_22085:
[----:B------:R-:W-:Y:S05]  /*0a90*/  BSYNC.RECONVERGENT B0 ;  /* 0x0000000000007941 */ /* 0x000fea0003800200 */
.L_x_22084:
[----:B------:R-:W0:Y:S01]  /*0aa0*/  F2I.FTZ.TRUNC.NTZ R0, R0 ;  /* 0x0000000000007305 */ /* 0x000e22000021f100 */
[----:B------:R-:W-:Y:S05]  /*0ab0*/  BRA `(.L_x_22069) ;  /* 0x0000000400087947 */ /* 0x000fea0003800000 */
.L_x_22082:
        /* <DEDUP_REMOVED lines=21> */
.L_x_22091:
[----:B------:R-:W-:Y:S05]  /*0c10*/  BSYNC.RECONVERGENT B1 ;  /* 0x0000000000017941 */ /* 0x000fea0003800200 */
.L_x_22090:
[----:B------:R-:W-:Y:S01]  /*0c20*/  IMAD.SHL.U32 R0, R0, 0x200000, RZ ;  /* 0x0020000000007824 */ /* 0x000fe200078e00ff */
[----:B------:R-:W-:-:S04]  /*0c30*/  LEA R3, R3, 0x37800000, 0x17 ;  /* 0x3780000003037811 */ /* 0x000fc800078eb8ff */
[----:B------:R-:W-:-:S07]  /*0c40*/  LOP3.LUT R0, R3, R0, R7, 0xfe, !PT ;  /* 0x0000000003007212 */ /* 0x000fce00078efe07 */
.L_x_22089:
[----:B------:R-:W-:Y:S05]  /*0c50*/  BSYNC.RECONVERGENT B0 ;  /* 0x0000000000007941 */ /* 0x000fea0003800200 */
.L_x_22088:
[----:B------:R-:W0:Y:S01]  /*0c60*/  F2I.FTZ.TRUNC.NTZ R0, R0 ;  /* 0x0000000000007305 */ /* 0x000e22000021f100 */
[----:B------:R-:W-:Y:S05]  /*0c70*/  BRA `(.L_x_22069) ;  /* 0x0000000000987947 */ /* 0x000fea0003800000 */
.L_x_22081:
[----:B------:R-:W-:-:S09]  /*0c80*/  UISETP.NE.AND UP0, UPT, UR4, 0x1c, UPT ;  /* 0x0000001c0400788c */ /* 0x000fd2000bf05270 */
[----:B------:R-:W-:Y:S05]  /*0c90*/  BRA.U !UP0, `(.L_x_22092) ;  /* 0x00000001088c7547 */ /* 0x000fea000b800000 */
[----:B------:R-:W-:-:S09]  /*0ca0*/  UISETP.NE.AND UP0, UPT, UR4, 0x1d, UPT ;  /* 0x0000001d0400788c */ /* 0x000fd2000bf05270 */
[----:B------:R-:W-:Y:S05]  /*0cb0*/  BRA.U !UP0, `(.L_x_22093) ;  /* 0x00000001087c7547 */ /* 0x000fea000b800000 */
[----:B------:R-:W-:-:S09]  /*0cc0*/  UISETP.NE.AND UP0, UPT, UR4, 0x2c, UPT ;  /* 0x0000002c0400788c */ /* 0x000fd2000bf05270 */
[----:B------:R-:W-:Y:S05]  /*0cd0*/  BRA.U !UP0, `(.L_x_22094) ;  /* 0x0000000108487547 */ /* 0x000fea000b800000 */
.L_x_22068:
        /* <DEDUP_REMOVED lines=16> */
.L_x_22095:
[----:B------:R-:W-:Y:S01]  /*0de0*/  IMAD.MOV.U32 R0, RZ, RZ, RZ ;  /* 0x000000ffff007224 */ /* 0x000fe200078e00ff */
[----:B------:R-:W-:Y:S06]  /*0df0*/  BRA `(.L_x_22069) ;  /* 0x0000000000387947 */ /* 0x000fec0003800000 */
.L_x_22094:
        /* <DEDUP_REMOVED lines=8> */
.L_x_22097:
[----:B------:R-:W-:Y:S05]  /*0e80*/  BSYNC.RECONVERGENT B0 ;  /* 0x0000000000007941 */ /* 0x000fea0003800200 */
.L_x_22096:
[----:B------:R-:W0:Y:S01]  /*0e90*/  F2I.FTZ.TRUNC.NTZ R0, R0 ;  /* 0x0000000000007305 */ /* 0x000e22000021f100 */
[----:B------:R-:W-:Y:S05]  /*0ea0*/  BRA `(.L_x_22069) ;  /* 0x00000000000c7947 */ /* 0x000fea0003800000 */
.L_x_22093:
[----:B------:R0:W5:Y:S01]  /*0eb0*/  LDG.E R0, desc[UR36][R4.64] ;  /* 0x0000002404007981 */ /* 0x000162000c1e1900 */
[----:B------:R-:W-:Y:S05]  /*0ec0*/  BRA `(.L_x_22069) ;  /* 0x0000000000047947 */ /* 0x000fea0003800000 */
.L_x_22092:
[----:B------:R0:W5:Y:S02]  /*0ed0*/  LDG.E R0, desc[UR36][R4.64] ;  /* 0x0000002404007981 */ /* 0x000164000c1e1900 */
.L_x_22069:
[----:B01---5:R-:W-:Y:S01]  /*0ee0*/  ISETP.EQ.AND P0, PT, R0, RZ, PT ;  /* 0x000000ff0000720c */ /* 0x023fe20003f02270 */
[----:B------:R-:W-:-:S03]  /*0ef0*/  VIADD R18, R2, 0x80 ;  /* 0x0000008002127836 */ /* 0x000fc60000000000 */
[----:B------:R-:W-:-:S09]  /*0f00*/  P2R R16, PR, RZ, 0x1 ;  /* 0x00000001ff107803 */ /* 0x000fd20000000000 */
.L_x_22063:
[----:B------:R-:W-:Y:S05]  /*0f10*/  BSYNC.RECONVERGENT B6 ;  /* 0x0000000000067941 */ /* 0x000fea0003800200 */
.L_x_22062:
[----:B------:R-:W-:Y:S01]  /*0f20*/  ISETP.GE.AND P0, PT, R18, R19, PT ;  /* 0x000000131200720c */ /* 0x000fe20003f06270 */
[----:B------:R-:W-:Y:S01]  /*0f30*/  BSSY.RECONVERGENT B6, `(.L_x_22098) ;  /* 0x00000e8000067945 */ /* 0x000fe20003800200 */
[----:B------:R-:W-:-:S04]  /*0f40*/  PLOP3.LUT P1, PT, PT, PT, PT, 0x80, 0x8 ;  /* 0x000000000008781c */ /* 0x000fc80003f2f070 */
[----:B------:R-:W-:-:S07]  /*0f50*/  P2R R17, PR, RZ, 0x2 ;  /* 0x00000002ff117803 */ /* 0x000fce0000000000 */
        /* <DEDUP_REMOVED lines=20> */
.L_x_22103:
[----:B------:R0:W5:Y:S01]  /*10a0*/  LDG.E.U8 R0, desc[UR36][R4.64] ;  /* 0x0000002404007981 */ /* 0x000162000c1e1100 */
[----:B------:R-:W-:Y:S05]  /*10b0*/  BRA `(.L_x_22105) ;  /* 0x0000000c00307947 */ /* 0x000fea0003800000 */
.L_x_22102:
        /* <DEDUP_REMOVED lines=8> */
.L_x_22107:
[----:B------:R0:W5:Y:S01]  /*1140*/  LDG.E R0, desc[UR36][R4.64] ;  /* 0x0000002404007981 */ /* 0x000162000c1e1900 */
[----:B------:R-:W-:Y:S05]  /*1150*/  BRA `(.L_x_22105) ;  /* 0x0000000c00087947 */ /* 0x000fea0003800000 */
.L_x_22106:
[----:B------:R0:W5:Y:S01]  /*1160*/  LDG.E.S16 R0, desc[UR36][R4.64] ;  /* 0x0000002404007981 */ /* 0x000162000c1e1700 */
[----:B------:R-:W-:Y:S05]  /*1170*/  BRA `(.L_x_22105) ;  /* 0x0000000c00007947 */ /* 0x000fea0003800000 */
.L_x_22101:
        /* <DEDUP_REMOVED lines=9> */
.L_x_22109:
[----:B------:R-:W2:Y:S02]  /*1210*/  LDG.E.U16 R4, desc[UR36][R4.64] ;  /* 0x0000002404047981 */ /* 0x000ea4000c1e1500 */
[----:B--2---:R-:W-:-:S06]  /*1220*/  HADD2.F32 R0, -RZ, R4.H0_H0 ;  /* 0x20000004ff007230 */ /* 0x004fcc0000004100 */
[----:B------:R-:W0:Y:S01]  /*1230*/  F2I.FTZ.TRUNC.NTZ R0, R0 ;  /* 0x0000000000007305 */ /* 0x000e22000021f100 */
[----:B------:R-:W-:Y:S05]  /*1240*/  BRA `(.L_x_22105) ;  /* 0x0000000800cc7947 */ /* 0x000fea0003800000 */
.L_x_22108:
        /* <DEDUP_REMOVED lines=9> */
.L_x_22111:
[----:B------:R-:W2:Y:S02]  /*12e0*/  LDG.E.U16 R4, desc[UR36][R4.64] ;  /* 0x0000002404047981 */ /* 0x000ea4000c1e1500 */
[----:B--2---:R-:W-:-:S06]  /*12f0*/  HADD2.F32 R0, -RZ, R4.H0_H0 ;  /* 0x20000004ff007230 */ /* 0x004fcc0000004100 */
[----:B------:R-:W0:Y:S01]  /*1300*/  F2I.FTZ.TRUNC.NTZ R0, R0 ;  /* 0x0000000000007305 */ /* 0x000e22000021f100 */
[----:B------:R-:W-:Y:S05]  /*1310*/  BRA `(.L_x_22105) ;  /* 0x0000000800987947 */ /* 0x000fea0003800000 */
.L_x_22110:
[----:B------:R-:W2:Y:S02]  /*1320*/  LDG.E.64 R4, desc[UR36][R4.64] ;  /* 0x0000002404047981 */ /* 0x000ea4000c1e1b00 */
[----:B--2---:R0:W1:Y:S01]  /*1330*/  F2I.F64.TRUNC R0, R4 ;  /* 0x0000000400007311 */ /* 0x004062000030d100 */
[----:B------:R-:W-:Y:S05]  /*1340*/  BRA `(.L_x_22105) ;  /* 0x00000008008c7947 */ /* 0x000fea0003800000 */
.L_x_22100:
        /* <DEDUP_REMOVED lines=12> */
.L_x_22114:
[----:B------:R-:W2:Y:S02]  /*1410*/  LDG.E.64 R4, desc[UR36][R4.64] ;  /* 0x0000002404047981 */ /* 0x000ea4000c1e1b00 */
[----:B--2---:R3:W4:Y:S01]  /*1420*/  F2I.F64.TRUNC R0, R4 ;  /* 0x0000000400007311 */ /* 0x004722000030d100 */
[----:B------:R-:W-:Y:S05]  /*1430*/  BRA `(.L_x_22105) ;  /* 0x0000000800507947 */ /* 0x000fea0003800000 */
.L_x_22113:
        /* <DEDUP_REMOVED lines=26> */
.L_x_22116:
        /* <DEDUP_REMOVED lines=14> */
.L_x_22115:
[----:B------:R-:W2:Y:S02]  /*16c0*/  LDG.E.U16 R0, desc[UR36][R4.64] ;  /* 0x0000002404007981 */ /* 0x000ea4000c1e1500 */
[----:B--2---:R-:W-:-:S06]  /*16d0*/  IMAD.U32 R0, R0, 0x10000, RZ ;  /* 0x0001000000007824 */ /* 0x004fcc00078e00ff */
[----:B------:R-:W2:Y:S01]  /*16e0*/  F2I.FTZ.TRUNC.NTZ R0, R0 ;  /* 0x0000000000007305 */ /* 0x000ea2000021f100 */
[----:B------:R-:W-:Y:S05]  /*16f0*/  BRA `(.L_x_22105) ;  /* 0x0000000400a07947 */ /* 0x000fea0003800000 */
.L_x_22112:
        /* <DEDUP_REMOVED lines=10> */
.L_x_22119:
        /* <DEDUP_REMOVED lines=21> */
.L_x_22123:
[----:B------:R-:W-:Y:S05]  /*18f0*/  BSYNC.RECONVERGENT B1 ;  /* 0x0000000000017941 */ /* 0x000fea0003800200 */
.L_x_22122:
[----:B------:R-:W-:Y:S01]  /*1900*/  IMAD.SHL.U32 R0, R0, 0x100000, RZ ;  /* 0x0010000000007824 */ /* 0x000fe200078e00ff */
[----:B------:R-:W-:-:S04]  /*1910*/  LEA R3, R3, 0x3b800000, 0x17 ;  /* 0x3b80000003037811 */ /* 0x000fc800078eb8ff */
[----:B------:R-:W-:-:S07]  /*1920*/  LOP3.LUT R0, R3, R0, R7, 0xfe, !PT ;  /* 0x0000000003007212 */ /* 0x000fce00078efe07 */
.L_x_22121:
[----:B------:R-:W-:Y:S05]  /*1930*/  BSYNC.RECONVERGENT B0 ;  /* 0x0000000000007941 */ /* 0x000fea0003800200 */
.L_x_22120:
[----:B------:R-:W0:Y:S01]  /*1940*/  F2I.FTZ.TRUNC.NTZ R0, R0 ;  /* 0x0000000000007305 */ /* 0x000e22000021f100 */
[----:B------:R-:W-:Y:S05]  /*1950*/  BRA `(.L_x_22105) ;  /* 0x0000000400087947 */ /* 0x000fea0003800000 */
.L_x_22118:
        /* <DEDUP_REMOVED lines=21> */
.L_x_22127:
[----:B------:R-:W-:Y:S05]  /*1ab0*/  BSYNC.RECONVERGENT B1 ;  /* 0x0000000000017941 */ /* 0x000fea0003800200 */
.L_x_22126:
[----:B------:R-:W-:Y:S01]  /*1ac0*/  IMAD.SHL.U32 R0, R0, 0x200000, RZ ;  /* 0x0020000000007824 */ /* 0x000fe200078e00ff */
[----:B------:R-:W-:-:S04]  /*1ad0*/  LEA R3, R3, 0x37800000, 0x17 ;  /* 0x3780000003037811 */ /* 0x000fc800078eb8ff */
[----:B------:R-:W-:-:S07]  /*1ae0*/  LOP3.LUT R0, R3, R0, R7, 0xfe, !PT ;  /* 0x0000000003007212 */ /* 0x000fce00078efe07 */
.L_x_22125:
[----:B------:R-:W-:Y:S05]  /*1af0*/  BSYNC.RECONVERGENT B0 ;  /* 0x0000000000007941 */ /* 0x000fea0003800200 */
.L_x_22124:
[----:B------:R-:W0:Y:S01]  /*1b00*/  F2I.FTZ.TRUNC.NTZ R0, R0 ;  /* 0x0000000000007305 */ /* 0x000e22000021f100 */
[----:B------:R-:W-:Y:S05]  /*1b10*/  BRA `(.L_x_22105) ;  /* 0x0000000000987947 */ /* 0x000fea0003800000 */
.L_x_22117:
        /* <DEDUP_REMOVED lines=14> */
.L_x_22131:
[----:B------:R-:W-:Y:S05]  /*1c00*/  BSYNC.RECONVERGENT B0 ;  /* 0x0000000000007941 */ /* 0x000fea0003800200 */
.L_x_22130:
[----:B------:R-:W0:Y:S01]  /*1c10*/  F2I.FTZ.TRUNC.NTZ R0, R0 ;  /* 0x0000000000007305 */ /* 0x000e22000021f100 */
[----:B------:R-:W-:Y:S05]  /*1c20*/  BRA `(.L_x_22105) ;  /* 0x0000000000547947 */ /* 0x000fea0003800000 */
.L_x_22104:
        /* <DEDUP_REMOVED lines=16> */
.L_x_22132:
[----:B------:R-:W-:Y:S01]  /*1d30*/  IMAD.MOV.U32 R0, RZ, RZ, RZ ;  /* 0x000000ffff007224 */ /* 0x000fe200078e00ff */
[----:B------:R-:W-:Y:S06]  /*1d40*/  BRA `(.L_x_22105) ;  /* 0x00000000000c7947 */ /* 0x000fec0003800000 */
.L_x_22129:
[----:B------:R0:W5:Y:S01]  /*1d50*/  LDG.E R0, desc[UR36][R4.64] ;  /* 0x0000002404007981 */ /* 0x000162000c1e1900 */
[----:B------:R-:W-:Y:S05]  /*1d60*/  BRA `(.L_x_22105) ;  /* 0x0000000000047947 */ /* 0x000fea0003800000 */
.L_x_22128:
[----:B------:R0:W5:Y:S02]  /*1d70*/  LDG.E R0, desc[UR36][R4.64] ;  /* 0x0000002404007981 */ /* 0x000164000c1e1900 */
.L_x_22105:
[----:B012-45:R-:W-:Y:S01]  /*1d80*/  ISETP.EQ.AND P0, PT, R0, RZ, PT ;  /* 0x000000ff0000720c */ /* 0x037fe20003f02270 */
[----:B------:R-:W-:-:S03]  /*1d90*/  VIADD R18, R18, 0x80 ;  /* 0x0000008012127836 */ /* 0x000fc60000000000 */
[----:B------:R-:W-:-:S09]  /*1da0*/  P2R R17, PR, RZ, 0x1 ;  /* 0x00000001ff117803 */ /* 0x000fd20000000000 */
.L_x_22099:
[----:B------:R-:W-:Y:S05]  /*1db0*/  BSYNC.RECONVERGENT B6 ;  /* 0x0000000000067941 */ /* 0x000fea0003800200 */
.L_x_22098:
        /* <DEDUP_REMOVED lines=24> */
.L_x_22138:
[----:B------:R0:W5:Y:S01]  /*1f40*/  LDG.E.U8 R0, desc[UR36][R4.64] ;  /* 0x0000002404007981 */ /* 0x000162000c1e1100 */
[----:B------:R-:W-:Y:S05]  /*1f50*/  BRA `(.L_x_22140) ;  /* 0x0000000c00307947 */ /* 0x000fea0003800000 */
.L_x_22137:
        /* <DEDUP_REMOVED lines=8> */
.L_x_22142:
[----:B------:R0:W5:Y:S01]  /*1fe0*/  LDG.E R0, desc[UR36][R4.64] ;  /* 0x0000002404007981 */ /* 0x000162000c1e1900 */
[----:B------:R-:W-:Y:S05]  /*1ff0*/  BRA `(.L_x_22140) ;  /* 0x0000000c00087947 */ /* 0x000fea0003800000 */
.L_x_22141:
[----:B------:R0:W5:Y:S01]  /*2000*/  LDG.E.S16 R0, desc[UR36][R4.64] ;  /* 0x0000002404007981 */ /* 0x000162000c1e1700 */
[----:B------:R-:W-:Y:S05]  /*2010*/  BRA `(.L_x_22140) ;  /* 0x0000000c00007947 */ /* 0x000fea0003800000 */
.L_x_22136:
        /* <DEDUP_REMOVED lines=9> */
.L_x_22144:
[----:B------:R-:W2:Y:S02]  /*20b0*/  LDG.E.U16 R4, desc[UR36][R4.64] ;  /* 0x0000002404047981 */ /* 0x000ea4000c1e1500 */
[----:B--2---:R-:W-:-:S06]  /*20c0*/  HADD2.F32 R0, -RZ, R4.H0_H0 ;  /* 0x20000004ff007230 */ /* 0x004fcc0000004100 */
[----:B------:R-:W0:Y:S01]  /*20d0*/  F2I.FTZ.TRUNC.NTZ R0, R0 ;  /* 0x0000000000007305 */ /* 0x000e22000021f100 */
[----:B------:R-:W-:Y:S05]  /*20e0*/  BRA `(.L_x_22140) ;  /* 0x0000000800cc7947 */ /* 0x000fea0003800000 */
.L_x_22143:
        /* <DEDUP_REMOVED lines=9> */
.L_x_22146:
[----:B------:R-:W2:Y:S02]  /*2180*/  LDG.E.U16 R4, desc[UR36][R4.64] ;  /* 0x0000002404047981 */ /* 0x000ea4000c1e1500 */
[----:B--2---:R-:W-:-:S06]  /*2190*/  HADD2.F32 R0, -RZ, R4.H0_H0 ;  /* 0x20000004ff007230 */ /* 0x004fcc0000004100 */
[----:B------:R-:W0:Y:S01]  /*21a0*/  F2I.FTZ.TRUNC.NTZ R0, R0 ;  /* 0x0000000000007305 */ /* 0x000e22000021f100 */
[----:B------:R-:W-:Y:S05]  /*21b0*/  BRA `(.L_x_22140) ;  /* 0x0000000800987947 */ /* 0x000fea0003800000 */
.L_x_22145:
[----:B------:R-:W2:Y:S02]  /*21c0*/  LDG.E.64 R4, desc[UR36][R4.64] ;  /* 0x0000002404047981 */ /* 0x000ea4000c1e1b00 */
[----:B--2---:R0:W1:Y:S01]  /*21d0*/  F2I.F64.TRUNC R0, R4 ;  /* 0x0000000400007311 */ /* 0x004062000030d100 */
[----:B------:R-:W-:Y:S05]  /*21e0*/  BRA `(.L_x_22140) ;  /* 0x00000008008c7947 */ /* 0x000fea0003800000 */
.L_x_22135:
        /* <DEDUP_REMOVED lines=12> */
.L_x_22149:
[----:B------:R-:W2:Y:S02]  /*22b0*/  LDG.E.64 R4, desc[UR36][R4.64] ;  /* 0x0000002404047981 */ /* 0x000ea4000c1e1b00 */
[----:B--2---:R0:W1:Y:S01]  /*22c0*/  F2I.F64.TRUNC R0, R4 ;  /* 0x0000000400007311 */ /* 0x004062000030d100 */
[----:B------:R-:W-:Y:S05]  /*22d0*/  BRA `(.L_x_22140) ;  /* 0x0000000800507947 */ /* 0x000fea0003800000 */
.L_x_22148:
        /* <DEDUP_REMOVED lines=26> */
.L_x_22151:
        /* <DEDUP_REMOVED lines=14> */
.L_x_22150:
[----:B------:R-:W2:Y:S02]  /*2560*/  LDG.E.U16 R0, desc[UR36][R4.64] ;  /* 0x0000002404007981 */ /* 0x000ea4000c1e1500 */
[----:B--2---:R-:W-:-:S06]  /*2570*/  IMAD.U32 R0, R0, 0x10000, RZ ;  /* 0x0001000000007824 */ /* 0x004fcc00078e00ff */
[----:B------:R-:W0:Y:S01]  /*2580*/  F2I.FTZ.TRUNC.NTZ R0, R0 ;  /* 0x0000000000007305 */ /* 0x000e22000021f100 */
[----:B------:R-:W-:Y:S05]  /*2590*/  BRA `(.L_x_22140) ;  /* 0x0000000400a07947 */ /* 0x000fea0003800000 */
.L_x_22147:
        /* <DEDUP_REMOVED lines=10> */
.L_x_22154:
        /* <DEDUP_REMOVED lines=21> */
.L_x_22158:
[----:B------:R-:W-:Y:S05]  /*2790*/  BSYNC.RECONVERGENT B1 ;  /* 0x0000000000017941 */ /* 0x000fea0003800200 */
.L_x_22157:
[----:B------:R-:W-:Y:S01]  /*27a0*/  IMAD.SHL.U32 R0, R0, 0x100000, RZ ;  /* 0x0010000000007824 */ /* 0x000fe200078e00ff */
[----:B------:R-:W-:-:S04]  /*27b0*/  LEA R3, R3, 0x3b800000, 0x17 ;  /* 0x3b80000003037811 */ /* 0x000fc800078eb8ff */
[----:B------:R-:W-:-:S07]  /*27c0*/  LOP3.LUT R0, R3, R0, R7, 0xfe, !PT ;  /* 0x0000000003007212 */ /* 0x000fce00078efe07 */
.L_x_22156:
[----:B------:R-:W-:Y:S05]  /*27d0*/  BSYNC.RECONVERGENT B0 ;  /* 0x0000000000007941 */ /* 0x000fea0003800200 */
.L_x_22155:
[----:B------:R-:W1:Y:S01]  /*27e0*/  F2I.FTZ.TRUNC.NTZ R0, R0 ;  /* 0x0000000000007305 */ /* 0x000e62000021f100 */
[----:B------:R-:W-:Y:S05]  /*27f0*/  BRA `(.L_x_22140) ;  /* 0x0000000400087947 */ /* 0x000fea0003800000 */
.L_x_22153:
        /* <DEDUP_REMOVED lines=21> */
.L_x_22162:
[----:B------:R-:W-:Y:S05]  /*2950*/  BSYNC.RECONVERGENT B1 ;  /* 0x0000000000017941 */ /* 0x000fea0003800200 */
.L_x_22161:
[----:B------:R-:W-:Y:S01]  /*2960*/  IMAD.SHL.U32 R0, R0, 0x200000, RZ ;  /* 0x0020000000007824 */ /* 0x000fe200078e00ff */
[----:B------:R-:W-:-:S04]  /*2970*/  LEA R3, R3, 0x37800000, 0x17 ;  /* 0x3780000003037811 */ /* 0x000fc800078eb8ff */
[----:B------:R-:W-:-:S07]  /*2980*/  LOP3.LUT R0, R3, R0, R7, 0xfe, !PT ;  /* 0x0000000003007212 */ /* 0x000fce00078efe07 */
.L_x_22160:
[----:B------:R-:W-:Y:S05]  /*2990*/  BSYNC.RECONVERGENT B0 ;  /* 0x0000000000007941 */ /* 0x000fea0003800200 */
.L_x_22159:
[----:B------:R-:W2:Y:S01]  /*29a0*/  F2I.FTZ.TRUNC.NTZ R0, R0 ;  /* 0x0000000000007305 */ /* 0x000ea2000021f100 */
[----:B------:R-:W-:Y:S05]  /*29b0*/  BRA `(.L_x_22140) ;  /* 0x0000000000987947 */ /* 0x000fea0003800000 */
.L_x_22152:
        /* <DEDUP_REMOVED lines=14> */
.L_x_22166:
[----:B------:R-:W-:Y:S05]  /*2aa0*/  BSYNC.RECONVERGENT B0 ;  /* 0x0000000000007941 */ /* 0x000fea0003800200 */
.L_x_22165:
[----:B------:R-:W4:Y:S01]  /*2ab0*/  F2I.FTZ.TRUNC.NTZ R0, R0 ;  /* 0x0000000000007305 */ /* 0x000f22000021f100 */
[----:B------:R-:W-:Y:S05]  /*2ac0*/  BRA `(.L_x_22140) ;  /* 0x0000000000547947 */ /* 0x000fea0003800000 */
.L_x_22139:
        /* <DEDUP_REMOVED lines=16> */
.L_x_22167:
[----:B------:R-:W-:Y:S01]  /*2bd0*/  IMAD.MOV.U32 R0, RZ, RZ, RZ ;  /* 0x000000ffff007224 */ /* 0x000fe200078e00ff */
[----:B------:R-:W-:Y:S06]  /*2be0*/  BRA `(.L_x_22140) ;  /* 0x00000000000c7947 */ /* 0x000fec0003800000 */
.L_x_22164:
[----:B------:R0:W5:Y:S01]  /*2bf0*/  LDG.E R0, desc[UR36][R4.64] ;  /* 0x0000002404007981 */ /* 0x000162000c1e1900 */
[----:B------:R-:W-:Y:S05]  /*2c00*/  BRA `(.L_x_22140) ;  /* 0x0000000000047947 */ /* 0x000fea0003800000 */
.L_x_22163:
[----:B------:R3:W5:Y:S02]  /*2c10*/  LDG.E R0, desc[UR36][R4.64] ;  /* 0x0000002404007981 */ /* 0x000764000c1e1900 */
.L_x_22140:
[----:B012-45:R-:W-:Y:S01]  /*2c20*/  ISETP.EQ.AND P0, PT, R0, RZ, PT ;  /* 0x000000ff0000720c */ /* 0x037fe20003f02270 */
[----:B------:R-:W-:-:S03]  /*2c30*/  VIADD R18, R18, 0x80 ;  /* 0x0000008012127836 */ /* 0x000fc60000000000 */
[----:B------:R-:W-:-:S09]  /*2c40*/  P2R R22, PR, RZ, 0x1 ;  /* 0x00000001ff167803 */ /* 0x000fd20000000000 */
.L_x_22134:
[----:B------:R-:W-:Y:S05]  /*2c50*/  BSYNC.RECONVERGENT B6 ;  /* 0x0000000000067941 */ /* 0x000fea0003800200 */
.L_x_22133:
[----:B------:R-:W-:Y:S01]  /*2c60*/  ISETP.GE.AND P1, PT, R18, R19, PT ;  /* 0x000000131200720c */ /* 0x000fe20003f26270 */
[----:B------:R-:W-:Y:S01]  /*2c70*/  BSSY.RECONVERGENT B6, `(.L_x_22168) ;  /* 0x00000e5000067945 */ /* 0x000fe20003800200 */
[----:B------:R-:W-:-:S11]  /*2c80*/  PLOP3.LUT P0, PT, PT, PT, PT, 0x80, 0x8 ;  /* 0x000000000008781c */ /* 0x000fd60003f0f070 */
        /* <DEDUP_REMOVED lines=20> */
.L_x_22173:
[----:B------:R0:W5:Y:S01]  /*2dd0*/  LDG.E.U8 R0, desc[UR36][R4.64] ;  /* 0x0000002404007981 */ /* 0x000162000c1e1100 */
[----:B------:R-:W-:Y:S05]  /*2de0*/  BRA `(.L_x_22175) ;  /* 0x0000000c00307947 */ /* 0x000fea0003800000 */
.L_x_22172:
        /* <DEDUP_REMOVED lines=8> */
.L_x_22177:
[----:B------:R0:W5:Y:S01]  /*2e70*/  LDG.E R0, desc[UR36][R4.64] ;  /* 0x0000002404007981 */ /* 0x000162000c1e1900 */
[----:B------:R-:W-:Y:S05]  /*2e80*/  BRA `(.L_x_22175) ;  /* 0x0000000c00087947 */ /* 0x000fea0003800000 */
.L_x_22176:
[----:B------:R0:W5:Y:S01]  /*2e90*/  LDG.E.S16 R0, desc[UR36][R4.64] ;  /* 0x0000002404007981 */ /* 0x000162000c1e1700 */
[----:B------:R-:W-:Y:S05]  /*2ea0*/  BRA `(.L_x_22175) ;  /* 0x0000000c00007947 */ /* 0x000fea0003800000 */
.L_x_22171:
        /* <DEDUP_REMOVED lines=9> */
.L_x_22179:
[----:B------:R-:W2:Y:S02]  /*2f40*/  LDG.E.U16 R4, desc[UR36][R4.64] ;  /* 0x0000002404047981 */ /* 0x000ea4000c1e1500 */
[----:B--2---:R-:W-:-:S06]  /*2f50*/  HADD2.F32 R0, -RZ, R4.H0_H0 ;  /* 0x20000004ff007230 */ /* 0x004fcc0000004100 */
[----:B------:R-:W0:Y:S01]  /*2f60*/  F2I.FTZ.TRUNC.NTZ R0, R0 ;  /* 0x0000000000007305 */ /* 0x000e22000021f100 */
[----:B------:R-:W-:Y:S05]  /*2f70*/  BRA `(.L_x_22175) ;  /* 0x0000000800cc7947 */ /* 0x000fea0003800000 */
.L_x_22178:
        /* <DEDUP_REMOVED lines=9> */
.L_x_22181:
[----:B------:R-:W2:Y:S02]  /*3010*/  LDG.E.U16 R4, desc[UR36][R4.64] ;  /* 0x0000002404047981 */ /* 0x000ea4000c1e1500 */
[----:B--2---:R-:W-:-:S06]  /*3020*/  HADD2.F32 R0, -RZ, R4.H0_H0 ;  /* 0x20000004ff007230 */ /* 0x004fcc0000004100 */
[----:B------:R-:W0:Y:S01]  /*3030*/  F2I.FTZ.TRUNC.NTZ R0, R0 ;  /* 0x0000000000007305 */ /* 0x000e22000021f100 */
[----:B------:R-:W-:Y:S05]  /*3040*/  BRA `(.L_x_22175) ;  /* 0x0000000800987947 */ /* 0x000fea0003800000 */
.L_x_22180:
[----:B------:R-:W2:Y:S02]  /*3050*/  LDG.E.64 R4, desc[UR36][R4.64] ;  /* 0x0000002404047981 */ /* 0x000ea4000c1e1b00 */
[----:B--2---:R0:W1:Y:S01]  /*3060*/  F2I.F64.TRUNC R0, R4 ;  /* 0x0000000400007311 */ /* 0x004062000030d100 */
[----:B------:R-:W-:Y:S05]  /*3070*/  BRA `(.L_x_22175) ;  /* 0x00000008008c7947 */ /* 0x000fea0003800000 */
.L_x_22170:
        /* <DEDUP_REMOVED lines=12> */
.L_x_22184:
[----:B------:R-:W2:Y:S02]  /*3140*/  LDG.E.64 R4, desc[UR36][R4.64] ;  /* 0x0000002404047981 */ /* 0x000ea4000c1e1b00 */
[----:B--2---:R0:W1:Y:S01]  /*3150*/  F2I.F64.TRUNC R0, R4 ;  /* 0x0000000400007311 */ /* 0x004062000030d100 */
[----:B------:R-:W-:Y:S05]  /*3160*/  BRA `(.L_x_22175) ;  /* 0x0000000800507947 */ /* 0x000fea0003800000 */
.L_x_22183:
        /* <DEDUP_REMOVED lines=26> */
.L_x_22186:
        /* <DEDUP_REMOVED lines=14> */
.L_x_22185:
[----:B------:R-:W2:Y:S02]  /*33f0*/  LDG.E.U16 R0, desc[UR36][R4.64] ;  /* 0x0000002404007981 */ /* 0x000ea4000c1e1500 */
[----:B--2---:R-:W-:-:S06]  /*3400*/  IMAD.U32 R0, R0, 0x10000, RZ ;  /* 0x0001000000007824 */ /* 0x004fcc00078e00ff */
[----:B------:R-:W0:Y:S01]  /*3410*/  F2I.FTZ.TRUNC.NTZ R0, R0 ;  /* 0x0000000000007305 */ /* 0x000e22000021f100 */
[----:B------:R-:W-:Y:S05]  /*3420*/  BRA `(.L_x_22175) ;  /* 0x0000000400a07947 */ /* 0x000fea0003800000 */
.L_x_22182:
        /* <DEDUP_REMOVED lines=10> */
.L_x_22189:
        /* <DEDUP_REMOVED lines=21> */
.L_x_22193:
[----:B------:R-:W-:Y:S05]  /*3620*/  BSYNC.RECONVERGENT B1 ;  /* 0x0000000000017941 */ /* 0x000fea0003800200 */
.L_x_22192:
[----:B------:R-:W-:Y:S01]  /*3630*/  IMAD.SHL.U32 R0, R0, 0x100000, RZ ;  /* 0x0010000000007824 */ /* 0x000fe200078e00ff */
[----:B------:R-:W-:-:S04]  /*3640*/  LEA R3, R3, 0x3b800000, 0x17 ;  /* 0x3b80000003037811 */ /* 0x000fc800078eb8ff */
[----:B------:R-:W-:-:S07]  /*3650*/  LOP3.LUT R0, R3, R0, R7, 0xfe, !PT ;  /* 0x0000000003007212 */ /* 0x000fce00078efe07 */
.L_x_22191:
[----:B------:R-:W-:Y:S05]  /*3660*/  BSYNC.RECONVERGENT B0 ;  /* 0x0000000000007941 */ /* 0x000fea0003800200 */
.L_x_22190:
[----:B------:R-:W0:Y:S01]  /*3670*/  F2I.FTZ.TRUNC.NTZ R0, R0 ;  /* 0x0000000000007305 */ /* 0x000e22000021f100 */
[----:B------:R-:W-:Y:S05]  /*3680*/  BRA `(.L_x_22175) ;  /* 0x0000000400087947 */ /* 0x000fea0003800000 */
.L_x_22188:
        /* <DEDUP_REMOVED lines=21> */
.L_x_22197:
[----:B------:R-:W-:Y:S05]  /*37e0*/  BSYNC.RECONVERGENT B1 ;  /* 0x0000000000017941 */ /* 0x000fea0003800200 */
.L_x_22196:
[----:B------:R-:W-:Y:S01]  /*37f0*/  IMAD.SHL.U32 R0, R0, 0x200000, RZ ;  /* 0x0020000000007824 */ /* 0x000fe200078e00ff */
[----:B------:R-:W-:-:S04]  /*3800*/  LEA R3, R3, 0x37800000, 0x17 ;  /* 0x3780000003037811 */ /* 0x000fc800078eb8ff */
[----:B------:R-:W-:-:S07]  /*3810*/  LOP3.LUT R0, R3, R0, R7, 0xfe, !PT ;  /* 0x0000000003007212 */ /* 0x000fce00078efe07 */
.L_x_22195:
[----:B------:R-:W-:Y:S05]  /*3820*/  BSYNC.RECONVERGENT B0 ;  /* 0x0000000000007941 */ /* 0x000fea0003800200 */
.L_x_22194:
[----:B------:R-:W2:Y:S01]  /*3830*/  F2I.FTZ.TRUNC.NTZ R0, R0 ;  /* 0x0000000000007305 */ /* 0x000ea2000021f100 */
[----:B------:R-:W-:Y:S05]  /*3840*/  BRA `(.L_x_22175) ;  /* 0x0000000000987947 */ /* 0x000fea0003800000 */
.L_x_22187:
        /* <DEDUP_REMOVED lines=14> */
.L_x_22201:
[----:B------:R-:W-:Y:S05]  /*3930*/  BSYNC.RECONVERGENT B0 ;  /* 0x0000000000007941 */ /* 0x000fea0003800200 */
.L_x_22200:
[----:B------:R-:W4:Y:S01]  /*3940*/  F2I.FTZ.TRUNC.NTZ R0, R0 ;  /* 0x0000000000007305 */ /* 0x000f22000021f100 */
[----:B------:R-:W-:Y:S05]  /*3950*/  BRA `(.L_x_22175) ;  /* 0x0000000000547947 */ /* 0x000fea0003800000 */
.L_x_22174:
        /* <DEDUP_REMOVED lines=16> */
.L_x_22202:
[----:B------:R-:W-:Y:S01]  /*3a60*/  IMAD.MOV.U32 R0, RZ, RZ, RZ ;  /* 0x000000ffff007224 */ /* 0x000fe200078e00ff */
[----:B------:R-:W-:Y:S06]  /*3a70*/  BRA `(.L_x_22175) ;  /* 0x00000000000c7947 */ /* 0x000fec0003800000 */
.L_x_22199:
[----:B------:R0:W5:Y:S01]  /*3a80*/  LDG.E R0, desc[UR36][R4.64] ;  /* 0x0000002404007981 */ /* 0x000162000c1e1900 */
[----:B------:R-:W-:Y:S05]  /*3a90*/  BRA `(.L_x_22175) ;  /* 0x0000000000047947 */ /* 0x000fea0003800000 */
.L_x_22198:
[----:B------:R3:W5:Y:S02]  /*3aa0*/  LDG.E R0, desc[UR36][R4.64] ;  /* 0x0000002404007981 */ /* 0x000764000c1e1900 */
.L_x_22175:
[----:B012-45:R-:W-:-:S13]  /*3ab0*/  ISETP.EQ.AND P0, PT, R0, RZ, PT ;  /* 0x000000ff0000720c */ /* 0x037fda0003f02270 */
.L_x_22169:
[----:B------:R-:W-:Y:S05]  /*3ac0*/  BSYNC.RECONVERGENT B6 ;  /* 0x0000000000067941 */ /* 0x000fea0003800200 */
.L_x_22168:
        /* <DEDUP_REMOVED lines=13> */
[----:B------:R-:W5:Y:S01]  /*3ba0*/  LDC.64 R8, c[0x0][0x388] ;  /* 0x0000e200ff087b82 */ /* 0x000f620000000a00 */
[----:B------:R-:W-:Y:S01]  /*3bb0*/  IMAD R0, R23, 0x200, R2 ;  /* 0x0000020017007824 */ /* 0x000fe200078e0202 */
[----:B0-234-:R-:W-:Y:S01]  /*3bc0*/  PRMT R4, R17, 0x9910, RZ ;  /* 0x0000991011047816 */ /* 0x01dfe200000000ff */
[----:B------:R-:W-:Y:S01]  /*3bd0*/  BSSY.RECONVERGENT B6, `(.L_x_22206) ;  /* 0x00000d6000067945 */ /* 0x000fe20003800200 */
        /* <DEDUP_REMOVED lines=17> */
.L_x_22210:
[----:B------:R0:W-:Y:S01]  /*3cf0*/  STG.E.U8 desc[UR36][R8.64], R11 ;  /* 0x0000000b08007986 */ /* 0x0001e2000c101124 */
[----:B------:R-:W-:Y:S05]  /*3d00*/  BRA `(.L_x_22212) ;  /* 0x0000000c00087947 */ /* 0x000fea0003800000 */
.L_x_22209:
        /* <DEDUP_REMOVED lines=10> */
.L_x_22214:
[----:B------:R0:W-:Y:S01]  /*3db0*/  STG.E desc[UR36][R8.64], R11 ;  /* 0x0000000b08007986 */ /* 0x0001e2000c101924 */
[----:B------:R-:W-:Y:S05]  /*3dc0*/  BRA `(.L_x_22212) ;  /* 0x0000000800d87947 */ /* 0x000fea0003800000 */
.L_x_22213:
[----:B------:R0:W-:Y:S01]  /*3dd0*/  STG.E.U16 desc[UR36][R8.64], R11 ;  /* 0x0000000b08007986 */ /* 0x0001e2000c101524 */
[----:B------:R-:W-:Y:S05]  /*3de0*/  BRA `(.L_x_22212) ;  /* 0x0000000800d07947 */ /* 0x000fea0003800000 */
.L_x_22208:
        /* <DEDUP_REMOVED lines=9> */
.L_x_22216:
[----:B------:R-:W0:Y:S02]  /*3e80*/  I2F.S16 R0, R11 ;  /* 0x0000000b00007306 */ /* 0x000e240000101400 */
[----:B0-----:R-:W-:-:S05]  /*3e90*/  F2FP.F16.F32.PACK_AB R0, RZ, R0 ;  /* 0x00000000ff00723e */ /* 0x001fca00000000ff */
[----:B------:R0:W-:Y:S01]  /*3ea0*/  STG.E.U16 desc[UR36][R8.64], R0 ;  /* 0x0000000008007986 */ /* 0x0001e2000c101524 */
[----:B------:R-:W-:Y:S05]  /*3eb0*/  BRA `(.L_x_22212) ;  /* 0x00000008009c7947 */ /* 0x000fea0003800000 */
.L_x_22215:
        /* <DEDUP_REMOVED lines=10> */
.L_x_22218:
[----:B------:R-:W0:Y:S02]  /*3f60*/  I2F.S16 R11, R11 ;  /* 0x0000000b000b7306 */ /* 0x000e240000101400 */
[----:B0-----:R-:W-:-:S04]  /*3f70*/  F2FP.F16.F32.PACK_AB R3, RZ, R11 ;  /* 0x0000000bff03723e */ /* 0x001fc800000000ff */
[----:B------:R-:W-:-:S05]  /*3f80*/  PRMT R3, R3, 0x5410, RZ ;  /* 0x0000541003037816 */ /* 0x000fca00000000ff */
[----:B------:R0:W-:Y:S01]  /*3f90*/  STG.E desc[UR36][R8.64], R3 ;  /* 0x0000000308007986 */ /* 0x0001e2000c101924 */
[----:B------:R-:W-:Y:S05]  /*3fa0*/  BRA `(.L_x_22212) ;  /* 0x0000000800607947 */ /* 0x000fea0003800000 */
.L_x_22217:
[----:B------:R-:W0:Y:S02]  /*3fb0*/  I2F.F64.S16 R4, R11 ;  /* 0x0000000b00047312 */ /* 0x000e240000101c00 */
[----:B0-----:R0:W-:Y:S01]  /*3fc0*/  STG.E.64 desc[UR36][R8.64], R4 ;  /* 0x0000000408007986 */ /* 0x0011e2000c101b24 */
[----:B------:R-:W-:Y:S05]  /*3fd0*/  BRA `(.L_x_22212) ;  /* 0x0000000800547947 */ /* 0x000fea0003800000 */
.L_x_22207:
        /* <DEDUP_REMOVED lines=10> */
.L_x_22221:
[----:B------:R-:W0:Y:S01]  /*4080*/  I2F.F64.S16 R4, R11 ;  /* 0x0000000b00047312 */ /* 0x000e220000101c00 */
[----:B------:R-:W-:-:S05]  /*4090*/  CS2R R6, SRZ ;  /* 0x0000000000067805 */ /* 0x000fca000001ff00 */
[----:B0-----:R0:W-:Y:S01]  /*40a0*/  STG.E.128 desc[UR36][R8.64], R4 ;  /* 0x0000000408007986 */ /* 0x0011e2000c101d24 */
[----:B------:R-:W-:Y:S05]  /*40b0*/  BRA `(.L_x_22212) ;  /* 0x00000008001c7947 */ /* 0x000fea0003800000 */
.L_x_22220:
        /* <DEDUP_REMOVED lines=17> */
.L_x_22225:
[----:B------:R-:W-:Y:S05]  /*41d0*/  BSYNC.RECONVERGENT B0 ;  /* 0x0000000000007941 */ /* 0x000fea0003800200 */
.L_x_22224:
[----:B------:R0:W-:Y:S01]  /*41e0*/  STG.E.U8 desc[UR36][R8.64], R3 ;  /* 0x0000000308007986 */ /* 0x0001e2000c101124 */
[----:B------:R-:W-:Y:S05]  /*41f0*/  BRA `(.L_x_22212) ;  /* 0x0000000400cc7947 */ /* 0x000fea0003800000 */
.L_x_22223:
        /* <DEDUP_REMOVED lines=16> */
.L_x_22222:
[----:B------:R-:W0:Y:S02]  /*4300*/  I2F.S16 R0, R11 ;  /* 0x0000000b00007306 */ /* 0x000e240000101400 */
[----:B0-----:R-:W-:-:S05]  /*4310*/  F2FP.BF16.F32.PACK_AB R0, RZ, R0 ;  /* 0x00000000ff00723e */ /* 0x001fca00000010ff */
[----:B------:R0:W-:Y:S01]  /*4320*/  STG.E.U16 desc[UR36][R8.64], R0 ;  /* 0x0000000008007986 */ /* 0x0001e2000c101524 */
[----:B------:R-:W-:Y:S05]  /*4330*/  BRA `(.L_x_22212) ;  /* 0x00000004007c7947 */ /* 0x000fea0003800000 */
.L_x_22219:
        /* <DEDUP_REMOVED lines=10> */
.L_x_22228:
        /* <DEDUP_REMOVED lines=12> */
.L_x_22231:
[----:B------:R-:W-:-:S04]  /*44a0*/  SHF.R.U32.HI R0, RZ, 0x14, R11 ;  /* 0x00000014ff007819 */ /* 0x000fc8000001160b */
[----:B------:R-:W-:-:S04]  /*44b0*/  LOP3.LUT R0, R0, 0x1, RZ, 0xc0, !PT ;  /* 0x0000000100007812 */ /* 0x000fc800078ec0ff */
[----:B------:R-:W-:-:S04]  /*44c0*/  IADD3 R0, PT, PT, R11, 0x487ffff, R0 ;  /* 0x0487ffff0b007810 */ /* 0x000fc80007ffe000 */
[----:B------:R-:W-:-:S04]  /*44d0*/  SHF.R.U32.HI R0, RZ, 0x14, R0 ;  /* 0x00000014ff007819 */ /* 0x000fc80000011600 */
[----:B------:R-:W-:-:S07]  /*44e0*/  LOP3.LUT R0, R0, 0xff, RZ, 0xc0, !PT ;  /* 0x000000ff00007812 */ /* 0x000fce00078ec0ff */
.L_x_22232:
[----:B------:R-:W-:-:S07]  /*44f0*/  PRMT R4, R0, 0x7610, R4 ;  /* 0x0000761000047816 */ /* 0x000fce0000000004 */
.L_x_22230:
[----:B------:R-:W-:Y:S05]  /*4500*/  BSYNC.RECONVERGENT B0 ;  /* 0x0000000000007941 */ /* 0x000fea0003800200 */
.L_x_22229:
[----:B------:R3:W-:Y:S01]  /*4510*/  STG.E.U8 desc[UR36][R8.64], R4 ;  /* 0x0000000408007986 */ /* 0x0007e2000c101124 */
[----:B------:R-:W-:Y:S05]  /*4520*/  BRA `(.L_x_22212) ;  /* 0x0000000400007947 */ /* 0x000fea0003800000 */
.L_x_22227:
        /* <DEDUP_REMOVED lines=12> */
.L_x_22235:
[----:B------:R-:W-:-:S04]  /*45f0*/  SHF.R.U32.HI R0, RZ, 0x15, R11 ;  /* 0x00000015ff007819 */ /* 0x000fc8000001160b */
[----:B------:R-:W-:-:S04]  /*4600*/  LOP3.LUT R0, R0, 0x1, RZ, 0xc0, !PT ;  /* 0x0000000100007812 */ /* 0x000fc800078ec0ff */
[----:B------:R-:W-:-:S04]  /*4610*/  IADD3 R0, PT, PT, R11, 0x88fffff, R0 ;  /* 0x088fffff0b007810 */ /* 0x000fc80007ffe000 */
[----:B------:R-:W-:-:S04]  /*4620*/  SHF.R.U32.HI R0, RZ, 0x15, R0 ;  /* 0x00000015ff007819 */ /* 0x000fc80000011600 */
[----:B------:R-:W-:-:S07]  /*4630*/  LOP3.LUT R0, R0, 0xff, RZ, 0xc0, !PT ;  /* 0x000000ff00007812 */ /* 0x000fce00078ec0ff */
.L_x_22236:
[----:B------:R-:W-:-:S07]  /*4640*/  PRMT R4, R0, 0x7610, R4 ;  /* 0x0000761000047816 */ /* 0x000fce0000000004 */
.L_x_22234:
[----:B------:R-:W-:Y:S05]  /*4650*/  BSYNC.RECONVERGENT B0 ;  /* 0x0000000000007941 */ /* 0x000fea0003800200 */
.L_x_22233:
[----:B------:R0:W-:Y:S01]  /*4660*/  STG.E.U8 desc[UR36][R8.64], R4 ;  /* 0x0000000408007986 */ /* 0x0001e2000c101124 */
[----:B------:R-:W-:Y:S05]  /*4670*/  BRA `(.L_x_22212) ;  /* 0x0000000000ac7947 */ /* 0x000fea0003800000 */
.L_x_22226:
[----:B------:R-:W-:-:S13]  /*4680*/  ISETP.NE.AND P0, PT, R0, 0x1c, PT ;  /* 0x0000001c0000780c */ /* 0x000fda0003f05270 */
[----:B------:R-:W-:Y:S05]  /*4690*/  @!P0 BRA `(.L_x_22237) ;  /* 0x0000000000a08947 */ /* 0x000fea0003800000 */
[----:B------:R-:W-:-:S13]  /*46a0*/  ISETP.NE.AND P0, PT, R0, 0x1d, PT ;  /* 0x0000001d0000780c */ /* 0x000fda0003f05270 */
[----:B------:R-:W-:Y:S05]  /*46b0*/  @!P0 BRA `(.L_x_22238) ;  /* 0x0000000000888947 */ /* 0x000fea0003800000 */
[----:B------:R-:W-:-:S13]  /*46c0*/  ISETP.NE.AND P0, PT, R0, 0x2c, PT ;  /* 0x0000002c0000780c */ /* 0x000fda0003f05270 */
[----:B------:R-:W-:Y:S05]  /*46d0*/  @!P0 BRA `(.L_x_22239) ;  /* 0x0000000000448947 */ /* 0x000fea0003800000 */
.L_x_22211:
        /* <DEDUP_REMOVED lines=16> */
.L_x_22240:
[----:B------:R-:W-:Y:S05]  /*47e0*/  BRA `(.L_x_22212) ;  /* 0x0000000000507947 */ /* 0x000fea0003800000 */
.L_x_22239:
        /* <DEDUP_REMOVED lines=15> */
.L_x_22238:
[----:B------:R-:W-:Y:S02]  /*48e0*/  IMAD.MOV.U32 R4, RZ, RZ, R11 ;  /* 0x000000ffff047224 */ /* 0x000fe400078e000b */
[----:B------:R-:W-:-:S05]  /*48f0*/  IMAD.MOV.U32 R5, RZ, RZ, RZ ;  /* 0x000000ffff057224 */ /* 0x000fca00078e00ff */
[----:B------:R2:W-:Y:S01]  /*4900*/  STG.E.64 desc[UR36][R8.64], R4 ;  /* 0x0000000408007986 */ /* 0x0005e2000c101b24 */
[----:B------:R-:W-:Y:S05]  /*4910*/  BRA `(.L_x_22212) ;  /* 0x0000000000047947 */ /* 0x000fea0003800000 */
.L_x_22237:
[----:B------:R0:W-:Y:S02]  /*4920*/  STG.E desc[UR36][R8.64], R11 ;  /* 0x0000000b08007986 */ /* 0x0001e4000c101924 */
.L_x_22212:
[----:B------:R-:W-:Y:S05]  /*4930*/  BSYNC.RECONVERGENT B6 ;  /* 0x0000000000067941 */ /* 0x000fea0003800200 */
.L_x_22206:
        /* <DEDUP_REMOVED lines=24> */
.L_x_22246:
[----:B------:R0:W-:Y:S01]  /*4ac0*/  STG.E.U8 desc[UR36][R8.64], R22 ;  /* 0x0000001608007986 */ /* 0x0001e2000c101124 */
[----:B------:R-:W-:Y:S05]  /*4ad0*/  BRA `(.L_x_22248) ;  /* 0x0000000c00047947 */ /* 0x000fea0003800000 */
.L_x_22245:
        /* <DEDUP_REMOVED lines=10> */
.L_x_22250:
[----:B------:R3:W-:Y:S01]  /*4b80*/  STG.E desc[UR36][R8.64], R22 ;  /* 0x0000001608007986 */ /* 0x0007e2000c101924 */
[----:B------:R-:W-:Y:S05]  /*4b90*/  BRA `(.L_x_22248) ;  /* 0x0000000800d47947 */ /* 0x000fea0003800000 */
.L_x_22249:
[----:B------:R2:W-:Y:S01]  /*4ba0*/  STG.E.U16 desc[UR36][R8.64], R22 ;  /* 0x0000001608007986 */ /* 0x0005e2000c101524 */
[----:B------:R-:W-:Y:S05]  /*4bb0*/  BRA `(.L_x_22248) ;  /* 0x0000000800cc7947 */ /* 0x000fea0003800000 */
.L_x_22244:
        /* <DEDUP_REMOVED lines=9> */
.L_x_22252:
[----:B------:R-:W0:Y:S02]  /*4c50*/  I2F.S16 R0, R22 ;  /* 0x0000001600007306 */ /* 0x000e240000101400 */
[----:B0-----:R-:W-:-:S05]  /*4c60*/  F2FP.F16.F32.PACK_AB R0, RZ, R0 ;  /* 0x00000000ff00723e */ /* 0x001fca00000000ff */
[----:B------:R0:W-:Y:S01]  /*4c70*/  STG.E.U16 desc[UR36][R8.64], R0 ;  /* 0x0000000008007986 */ /* 0x0001e2000c101524 */
[----:B------:R-:W-:Y:S05]  /*4c80*/  BRA `(.L_x_22248) ;  /* 0x0000000800987947 */ /* 0x000fea0003800000 */
.L_x_22251:
        /* <DEDUP_REMOVED lines=10> */
.L_x_22254:
[----:B------:R-:W0:Y:S02]  /*4d30*/  I2F.S16 R22, R22 ;  /* 0x0000001600167306 */ /* 0x000e240000101400 */
[----:B0-----:R-:W-:-:S04]  /*4d40*/  F2FP.F16.F32.PACK_AB R3, RZ, R22 ;  /* 0x00000016ff03723e */ /* 0x001fc800000000ff */
[----:B------:R-:W-:-:S05]  /*4d50*/  PRMT R3, R3, 0x5410, RZ ;  /* 0x0000541003037816 */ /* 0x000fca00000000ff */
[----:B------:R0:W-:Y:S01]  /*4d60*/  STG.E desc[UR36][R8.64], R3 ;  /* 0x0000000308007986 */ /* 0x0001e2000c101924 */
[----:B------:R-:W-:Y:S05]  /*4d70*/  BRA `(.L_x_22248) ;  /* 0x00000008005c7947 */ /* 0x000fea0003800000 */
.L_x_22253:
[----:B------:R-:W0:Y:S02]  /*4d80*/  I2F.F64.S16 R4, R22 ;  /* 0x0000001600047312 */ /* 0x000e240000101c00 */
[----:B0-----:R0:W-:Y:S01]  /*4d90*/  STG.E.64 desc[UR36][R8.64], R4 ;  /* 0x0000000408007986 */ /* 0x0011e2000c101b24 */
[----:B------:R-:W-:Y:S05]  /*4da0*/  BRA `(.L_x_22248) ;  /* 0x0000000800507947 */ /* 0x000fea0003800000 */
.L_x_22243:
        /* <DEDUP_REMOVED lines=12> */
.L_x_22258:
        /* <DEDUP_REMOVED lines=16> */
.L_x_22261:
[----:B------:R-:W-:-:S07]  /*4f70*/  PRMT R4, R0, 0x7610, R4 ;  /* 0x0000761000047816 */ /* 0x000fce0000000004 */
.L_x_22260:
[----:B------:R-:W-:Y:S05]  /*4f80*/  BSYNC.RECONVERGENT B0 ;  /* 0x0000000000007941 */ /* 0x000fea0003800200 */
.L_x_22259:
[----:B------:R0:W-:Y:S01]  /*4f90*/  STG.E.U8 desc[UR36][R8.64], R4 ;  /* 0x0000000408007986 */ /* 0x0001e2000c101124 */
[----:B------:R-:W-:Y:S05]  /*4fa0*/  BRA `(.L_x_22248) ;  /* 0x0000000400d07947 */ /* 0x000fea0003800000 */
.L_x_22257:
        /* <DEDUP_REMOVED lines=16> */
.L_x_22264:
[----:B------:R-:W-:-:S07]  /*50b0*/  PRMT R4, R0, 0x7610, R4 ;  /* 0x0000761000047816 */ /* 0x000fce0000000004 */
.L_x_22263:
[----:B------:R-:W-:Y:S05]  /*50c0*/  BSYNC.RECONVERGENT B0 ;  /* 0x0000000000007941 */ /* 0x000fea0003800200 */
.L_x_22262:
[----:B------:R0:W-:Y:S01]  /*50d0*/  STG.E.U8 desc[UR36][R8.64], R4 ;  /* 0x0000000408007986 */ /* 0x0001e2000c101124 */
[----:B------:R-:W-:Y:S05]  /*50e0*/  BRA `(.L_x_22248) ;  /* 0x0000000400807947 */ /* 0x000fea0003800000 */
.L_x_22256:
        /* <DEDUP_REMOVED lines=21> */
.L_x_22266:
[----:B------:R-:W-:Y:S02]  /*5240*/  IMAD.MOV.U32 R4, RZ, RZ, R22 ;  /* 0x000000ffff047224 */ /* 0x000fe400078e0016 */
[----:B------:R-:W-:-:S05]  /*5250*/  IMAD.MOV.U32 R5, RZ, RZ, RZ ;  /* 0x000000ffff057224 */ /* 0x000fca00078e00ff */
[----:B------:R0:W-:Y:S01]  /*5260*/  STG.E.64 desc[UR36][R8.64], R4 ;  /* 0x0000000408007986 */ /* 0x0001e2000c101b24 */
[----:B------:R-:W-:Y:S05]  /*5270*/  BRA `(.L_x_22248) ;  /* 0x00000004001c7947 */ /* 0x000fea0003800000 */
.L_x_22265:
[----:B------:R0:W-:Y:S01]  /*5280*/  STG.E desc[UR36][R8.64], R22 ;  /* 0x0000001608007986 */ /* 0x0001e2000c101924 */
[----:B------:R-:W-:Y:S05]  /*5290*/  BRA `(.L_x_22248) ;  /* 0x0000000400147947 */ /* 0x000fea0003800000 */
.L_x_22255:
        /* <DEDUP_REMOVED lines=8> */
.L_x_22268:
[----:B------:R-:W0:Y:S01]  /*5320*/  I2F.F64.S16 R4, R22 ;  /* 0x0000001600047312 */ /* 0x000e220000101c00 */
[----:B------:R-:W-:-:S05]  /*5330*/  CS2R R6, SRZ ;  /* 0x0000000000067805 */ /* 0x000fca000001ff00 */
[----:B0-----:R0:W-:Y:S01]  /*5340*/  STG.E.128 desc[UR36][R8.64], R4 ;  /* 0x0000000408007986 */ /* 0x0011e2000c101d24 */
[----:B------:R-:W-:Y:S05]  /*5350*/  BRA `(.L_x_22248) ;  /* 0x0000000000e47947 */ /* 0x000fea0003800000 */
.L_x_22267:
[----:B------:R-:W-:-:S13]  /*5360*/  ISETP.NE.AND P0, PT, R0, 0xf, PT ;  /* 0x0000000f0000780c */ /* 0x000fda0003f05270 */
[----:B------:R-:W-:Y:S05]  /*5370*/  @!P0 BRA `(.L_x_22269) ;  /* 0x0000000000d08947 */ /* 0x000fea0003800000 */
[----:B------:R-:W-:-:S13]  /*5380*/  ISETP.NE.AND P0, PT, R0, 0x17, PT ;  /* 0x000000170000780c */ /* 0x000fda0003f05270 */
[----:B------:R-:W-:Y:S05]  /*5390*/  @!P0 BRA `(.L_x_22270) ;  /* 0x0000000000848947 */ /* 0x000fea0003800000 */
[----:B------:R-:W-:-:S13]  /*53a0*/  ISETP.NE.AND P0, PT, R0, 0x18, PT ;  /* 0x000000180000780c */ /* 0x000fda0003f05270 */
[----:B------:R-:W-:Y:S05]  /*53b0*/  @!P0 BRA `(.L_x_22271) ;  /* 0x0000000000448947 */ /* 0x000fea0003800000 */
.L_x_22247:
        /* <DEDUP_REMOVED lines=16> */
.L_x_22272:
[----:B------:R-:W-:Y:S05]  /*54c0*/  BRA `(.L_x_22248) ;  /* 0x0000000000887947 */ /* 0x000fea0003800000 */
.L_x_22271:
        /* <DEDUP_REMOVED lines=11> */
.L_x_22274:
[----:B------:R-:W-:Y:S05]  /*5580*/  BSYNC.RECONVERGENT B0 ;  /* 0x0000000000007941 */ /* 0x000fea0003800200 */
.L_x_22273:
[----:B------:R0:W-:Y:S01]  /*5590*/  STG.E.U8 desc[UR36][R8.64], R3 ;  /* 0x0000000308007986 */ /* 0x0001e2000c101124 */
[----:B------:R-:W-:Y:S05]  /*55a0*/  BRA `(.L_x_22248) ;  /* 0x0000000000507947 */ /* 0x000fea0003800000 */
.L_x_22270:
        /* <DEDUP_REMOVED lines=12> */
.L_x_22275:
[----:B------:R-:W-:Y:S01]  /*5670*/  IMAD.MOV.U32 R3, RZ, RZ, 0x7f ;  /* 0x0000007fff037424 */ /* 0x000fe200078e00ff */
[----:B------:R-:W-:-:S04]  /*5680*/  ISETP.GT.U32.AND P0, PT, R5, 0x7f800000, PT ;  /* 0x7f8000000500780c */ /* 0x000fc80003f04070 */
[----:B------:R-:W-:-:S05]  /*5690*/  SEL R3, R3, 0x7c, P0 ;  /* 0x0000007c03037807 */ /* 0x000fca0000000000 */
[----:B------:R0:W-:Y:S01]  /*56a0*/  STG.E.U8 desc[UR36][R8.64], R3 ;  /* 0x0000000308007986 */ /* 0x0001e2000c101124 */
[----:B------:R-:W-:Y:S05]  /*56b0*/  BRA `(.L_x_22248) ;  /* 0x00000000000c7947 */ /* 0x000fea0003800000 */
.L_x_22269:
[----:B------:R-:W0:Y:S02]  /*56c0*/  I2F.S16 R0, R22 ;  /* 0x0000001600007306 */ /* 0x000e240000101400 */
[----:B0-----:R-:W-:-:S05]  /*56d0*/  F2FP.BF16.F32.PACK_AB R0, RZ, R0 ;  /* 0x00000000ff00723e */ /* 0x001fca00000010ff */
[----:B------:R0:W-:Y:S02]  /*56e0*/  STG.E.U16 desc[UR36][R8.64], R0 ;  /* 0x0000000008007986 */ /* 0x0001e4000c101524 */
.L_x_22248:
[----:B------:R-:W-:Y:S05]  /*56f0*/  BSYNC.RECONVERGENT B6 ;  /* 0x0000000000067941 */ /* 0x000fea0003800200 */
.L_x_22242:
[----:B------:R-:W-:-:S07]  /*5700*/  VIADD R2, R2, 0x80 ;  /* 0x0000008002027836 */ /* 0x000fce0000000000 */
.L_x_22205:
[----:B------:R-:W-:-:S13]  /*5710*/  ISETP.GE.AND P0, PT, R2, R19, PT ;  /* 0x000000130200720c */ /* 0x000fda0003f06270 */
[----:B------:R-:W-:Y:S05]  /*5720*/  @P0 BREAK.RELIABLE B7 ;  /* 0x0000000000070942 */ /* 0x000fea0003800100 */
[----:B------:R-:W-:Y:S05]  /*5730*/  @P0 BRA `(.L_x_22241) ;  /* 0x0000000c006c0947 */ /* 0x000fea0003800000 */
[----:B------:R-:W-:Y:S05]  /*5740*/  BSYNC.RELIABLE B7 ;  /* 0x0000000000077941 */ /* 0x000fea0003800100 */
.L_x_22204:
        /* <DEDUP_REMOVED lines=21> */
.L_x_22280:
[----:B------:R0:W-:Y:S01]  /*58a0*/  STG.E.U8 desc[UR36][R8.64], R18 ;  /* 0x0000001208007986 */ /* 0x0001e2000c101124 */
[----:B------:R-:W-:Y:S05]  /*58b0*/  BRA `(.L_x_22282) ;  /* 0x0000000c00047947 */ /* 0x000fea0003800000 */
.L_x_22279:
        /* <DEDUP_REMOVED lines=10> */
.L_x_22284:
[----:B------:R3:W-:Y:S01]  /*5960*/  STG.E desc[UR36][R8.64], R18 ;  /* 0x0000001208007986 */ /* 0x0007e2000c101924 */
[----:B------:R-:W-:Y:S05]  /*5970*/  BRA `(.L_x_22282) ;  /* 0x0000000800d47947 */ /* 0x000fea0003800000 */
.L_x_22283:
[----:B------:R2:W-:Y:S01]  /*5980*/  STG.E.U16 desc[UR36][R8.64], R18 ;  /* 0x0000001208007986 */ /* 0x0005e2000c101524 */
[----:B------:R-:W-:Y:S05]  /*5990*/  BRA `(.L_x_22282) ;  /* 0x0000000800cc7947 */ /* 0x000fea0003800000 */
.L_x_22278:
        /* <DEDUP_REMOVED lines=9> */
.L_x_22286:
[----:B------:R-:W0:Y:S02]  /*5a30*/  I2F.S16 R0, R18 ;  /* 0x0000001200007306 */ /* 0x000e240000101400 */
[----:B0-----:R-:W-:-:S05]  /*5a40*/  F2FP.F16.F32.PACK_AB R0, RZ, R0 ;  /* 0x00000000ff00723e */ /* 0x001fca00000000ff */
[----:B------:R0:W-:Y:S01]  /*5a50*/  STG.E.U16 desc[UR36][R8.64], R0 ;  /* 0x0000000008007986 */ /* 0x0001e2000c101524 */
[----:B------:R-:W-:Y:S05]  /*5a60*/  BRA `(.L_x_22282) ;  /* 0x0000000800987947 */ /* 0x000fea0003800000 */
.L_x_22285:
        /* <DEDUP_REMOVED lines=10> */
.L_x_22288:
[----:B------:R-:W0:Y:S02]  /*5b10*/  I2F.S16 R18, R18 ;  /* 0x0000001200127306 */ /* 0x000e240000101400 */
[----:B0-----:R-:W-:-:S04]  /*5b20*/  F2FP.F16.F32.PACK_AB R3, RZ, R18 ;  /* 0x00000012ff03723e */ /* 0x001fc800000000ff */
[----:B------:R-:W-:-:S05]  /*5b30*/  PRMT R3, R3, 0x5410, RZ ;  /* 0x0000541003037816 */ /* 0x000fca00000000ff */
[----:B------:R0:W-:Y:S01]  /*5b40*/  STG.E desc[UR36][R8.64], R3 ;  /* 0x0000000308007986 */ /* 0x0001e2000c101924 */
[----:B------:R-:W-:Y:S05]  /*5b50*/  BRA `(.L_x_22282) ;  /* 0x00000008005c7947 */ /* 0x000fea0003800000 */
.L_x_22287:
[----:B------:R-:W0:Y:S02]  /*5b60*/  I2F.F64.S16 R4, R18 ;  /* 0x0000001200047312 */ /* 0x000e240000101c00 */
[----:B0-----:R0:W-:Y:S01]  /*5b70*/  STG.E.64 desc[UR36][R8.64], R4 ;  /* 0x0000000408007986 */ /* 0x0011e2000c101b24 */
[----:B------:R-:W-:Y:S05]  /*5b80*/  BRA `(.L_x_22282) ;  /* 0x0000000800507947 */ /* 0x000fea0003800000 */
.L_x_22277:
        /* <DEDUP_REMOVED lines=12> */
.L_x_22292:
        /* <DEDUP_REMOVED lines=16> */
.L_x_22295:
[----:B------:R-:W-:-:S07]  /*5d50*/  PRMT R4, R0, 0x7610, R4 ;  /* 0x0000761000047816 */ /* 0x000fce0000000004 */
.L_x_22294:
[----:B------:R-:W-:Y:S05]  /*5d60*/  BSYNC.RECONVERGENT B0 ;  /* 0x0000000000007941 */ /* 0x000fea0003800200 */
.L_x_22293:
[----:B------:R0:W-:Y:S01]  /*5d70*/  STG.E.U8 desc[UR36][R8.64], R4 ;  /* 0x0000000408007986 */ /* 0x0001e2000c101124 */
[----:B------:R-:W-:Y:S05]  /*5d80*/  BRA `(.L_x_22282) ;  /* 0x0000000400d07947 */ /* 0x000fea0003800000 */
.L_x_22291:
        /* <DEDUP_REMOVED lines=16> */
.L_x_22298:
[----:B------:R-:W-:-:S07]  /*5e90*/  PRMT R4, R0, 0x7610, R4 ;  /* 0x0000761000047816 */ /* 0x000fce0000000004 */
.L_x_22297:
[----:B------:R-:W-:Y:S05]  /*5ea0*/  BSYNC.RECONVERGENT B0 ;  /* 0x0000000000007941 */ /* 0x000fea0003800200 */
.L_x_22296:
[----:B------:R0:W-:Y:S01]  /*5eb0*/  STG.E.U8 desc[UR36][R8.64], R4 ;  /* 0x0000000408007986 */ /* 0x0001e2000c101124 */
[----:B------:R-:W-:Y:S05]  /*5ec0*/  BRA `(.L_x_22282) ;  /* 0x0000000400807947 */ /* 0x000fea0003800000 */
.L_x_22290:
        /* <DEDUP_REMOVED lines=21> */
.L_x_22300:
[----:B------:R-:W-:Y:S02]  /*6020*/  IMAD.MOV.U32 R4, RZ, RZ, R18 ;  /* 0x000000ffff047224 */ /* 0x000fe400078e0012 */
[----:B------:R-:W-:-:S05]  /*6030*/  IMAD.MOV.U32 R5, RZ, RZ, RZ ;  /* 0x000000ffff057224 */ /* 0x000fca00078e00ff */
[----:B------:R0:W-:Y:S01]  /*6040*/  STG.E.64 desc[UR36][R8.64], R4 ;  /* 0x0000000408007986 */ /* 0x0001e2000c101b24 */
[----:B------:R-:W-:Y:S05]  /*6050*/  BRA `(.L_x_22282) ;  /* 0x00000004001c7947 */ /* 0x000fea0003800000 */
.L_x_22299:
[----:B------:R0:W-:Y:S01]  /*6060*/  STG.E desc[UR36][R8.64], R18 ;  /* 0x0000001208007986 */ /* 0x0001e2000c101924 */
[----:B------:R-:W-:Y:S05]  /*6070*/  BRA `(.L_x_22282) ;  /* 0x0000000400147947 */ /* 0x000fea0003800000 */
.L_x_22289:
        /* <DEDUP_REMOVED lines=8> */
.L_x_22302:
[----:B------:R-:W0:Y:S01]  /*6100*/  I2F.F64.S16 R4, R18 ;  /* 0x0000001200047312 */ /* 0x000e220000101c00 */
[----:B------:R-:W-:-:S05]  /*6110*/  CS2R R6, SRZ ;  /* 0x0000000000067805 */ /* 0x000fca000001ff00 */
[----:B0-----:R0:W-:Y:S01]  /*6120*/  STG.E.128 desc[UR36][R8.64], R4 ;  /* 0x0000000408007986 */ /* 0x0011e2000c101d24 */
[----:B------:R-:W-:Y:S05]  /*6130*/  BRA `(.L_x_22282) ;  /* 0x0000000000e47947 */ /* 0x000fea0003800000 */
.L_x_22301:
[----:B------:R-:W-:-:S13]  /*6140*/  ISETP.NE.AND P0, PT, R0, 0xf, PT ;  /* 0x0000000f0000780c */ /* 0x000fda0003f05270 */
[----:B------:R-:W-:Y:S05]  /*6150*/  @!P0 BRA `(.L_x_22303) ;  /* 0x0000000000d08947 */ /* 0x000fea0003800000 */
[----:B------:R-:W-:-:S13]  /*6160*/  ISETP.NE.AND P0, PT, R0, 0x17, PT ;  /* 0x000000170000780c */ /* 0x000fda0003f05270 */
[----:B------:R-:W-:Y:S05]  /*6170*/  @!P0 BRA `(.L_x_22304) ;  /* 0x0000000000848947 */ /* 0x000fea0003800000 */
[----:B------:R-:W-:-:S13]  /*6180*/  ISETP.NE.AND P0, PT, R0, 0x18, PT ;  /* 0x000000180000780c */ /* 0x000fda0003f05270 */
[----:B------:R-:W-:Y:S05]  /*6190*/  @!P0 BRA `(.L_x_22305) ;  /* 0x0000000000448947 */ /* 0x000fea0003800000 */
.L_x_22281:
        /* <DEDUP_REMOVED lines=16> */
.L_x_22306:
[----:B------:R-:W-:Y:S05]  /*62a0*/  BRA `(.L_x_22282) ;  /* 0x0000000000887947 */ /* 0x000fea0003800000 */
.L_x_22305:
        /* <DEDUP_REMOVED lines=11> */
.L_x_22308:
[----:B------:R-:W-:Y:S05]  /*6360*/  BSYNC.RECONVERGENT B0 ;  /* 0x0000000000007941 */ /* 0x000fea0003800200 */
.L_x_22307:
[----:B------:R0:W-:Y:S01]  /*6370*/  STG.E.U8 desc[UR36][R8.64], R3 ;  /* 0x0000000308007986 */ /* 0x0001e2000c101124 */
[----:B------:R-:W-:Y:S05]  /*6380*/  BRA `(.L_x_22282) ;  /* 0x0000000000507947 */ /* 0x000fea0003800000 */
.L_x_22304:
        /* <DEDUP_REMOVED lines=12> */
.L_x_22309:
[----:B------:R-:W-:Y:S01]  /*6450*/  IMAD.MOV.U32 R3, RZ, RZ, 0x7f ;  /* 0x0000007fff037424 */ /* 0x000fe200078e00ff */
[----:B------:R-:W-:-:S04]  /*6460*/  ISETP.GT.U32.AND P0, PT, R5, 0x7f800000, PT ;  /* 0x7f8000000500780c */ /* 0x000fc80003f04070 */
[----:B------:R-:W-:-:S05]  /*6470*/  SEL R3, R3, 0x7c, P0 ;  /* 0x0000007c03037807 */ /* 0x000fca0000000000 */
[----:B------:R0:W-:Y:S01]  /*6480*/  STG.E.U8 desc[UR36][R8.64], R3 ;  /* 0x0000000308007986 */ /* 0x0001e2000c101124 */
[----:B------:R-:W-:Y:S05]  /*6490*/  BRA `(.L_x_22282) ;  /* 0x00000000000c7947 */ /* 0x000fea0003800000 */
.L_x_22303:
[----:B------:R-:W0:Y:S02]  /*64a0*/  I2F.S16 R0, R18 ;  /* 0x0000001200007306 */ /* 0x000e240000101400 */
[----:B0-----:R-:W-:-:S05]  /*64b0*/  F2FP.BF16.F32.PACK_AB R0, RZ, R0 ;  /* 0x00000000ff00723e */ /* 0x001fca00000010ff */
[----:B------:R0:W-:Y:S02]  /*64c0*/  STG.E.U16 desc[UR36][R8.64], R0 ;  /* 0x0000000008007986 */ /* 0x0001e4000c101524 */
.L_x_22282:
[----:B------:R-:W-:Y:S05]  /*64d0*/  BSYNC.RECONVERGENT B6 ;  /* 0x0000000000067941 */ /* 0x000fea0003800200 */
.L_x_22276:
[----:B------:R-:W-:-:S07]  /*64e0*/  VIADD R2, R2, 0x80 ;  /* 0x0000008002027836 */ /* 0x000fce0000000000 */
.L_x_22241:
[----:B------:R-:W-:Y:S05]  /*64f0*/  BSYNC.RECONVERGENT B8 ;  /* 0x0000000000087941 */ /* 0x000fea0003800200 */
.L_x_22203:
[----:B------:R-:W-:-:S13]  /*6500*/  ISETP.GE.AND P0, PT, R2, R19, PT ;  /* 0x000000130200720c */ /* 0x000fda0003f06270 */
[----:B------:R-:W-:Y:S05]  /*6510*/  @P0 EXIT ;  /* 0x000000000000094d */ /* 0x000fea0003800000 */
[----:B0-234-:R-:W0:Y:S01]  /*6520*/  LDC.64 R4, c[0x0][0x388] ;  /* 0x0000e200ff047b82 */ /* 0x01de220000000a00 */
        /* <DEDUP_REMOVED lines=18> */
.L_x_22313:
[----:B------:R-:W-:Y:S01]  /*6650*/  STG.E.U8 desc[UR36][R2.64], R16 ;  /* 0x0000001002007986 */ /* 0x000fe2000c101124 */
[----:B------:R-:W-:Y:S05]  /*6660*/  EXIT ;  /* 0x000000000000794d */ /* 0x000fea0003800000 */
.L_x_22312:
        /* <DEDUP_REMOVED lines=9> */
.L_x_22316:
[----:B------:R-:W-:Y:S01]  /*6700*/  STG.E desc[UR36][R2.64], R16 ;  /* 0x0000001002007986 */ /* 0x000fe2000c101924 */
[----:B------:R-:W-:Y:S05]  /*6710*/  EXIT ;  /* 0x000000000000794d */ /* 0x000fea0003800000 */
.L_x_22315:
[----:B------:R-:W-:Y:S01]  /*6720*/  STG.E.U16 desc[UR36][R2.64], R16 ;  /* 0x0000001002007986 */ /* 0x000fe2000c101524 */
[----:B------:R-:W-:Y:S05]  /*6730*/  EXIT ;  /* 0x000000000000794d */ /* 0x000fea0003800000 */
.L_x_22311:
        /* <DEDUP_REMOVED lines=9> */
.L_x_22318:
[----:B------:R-:W0:Y:S02]  /*67d0*/  I2F.S16 R0, R16 ;  /* 0x0000001000007306 */ /* 0x000e240000101400 */
[----:B0-----:R-:W-:-:S05]  /*67e0*/  F2FP.F16.F32.PACK_AB R0, RZ, R0 ;  /* 0x00000000ff00723e */ /* 0x001fca00000000ff */
[----:B------:R-:W-:Y:S01]  /*67f0*/  STG.E.U16 desc[UR36][R2.64], R0 ;  /* 0x0000000002007986 */ /* 0x000fe2000c101524 */
[----:B------:R-:W-:Y:S05]  /*6800*/  EXIT ;  /* 0x000000000000794d */ /* 0x000fea0003800000 */
.L_x_22317:
        /* <DEDUP_REMOVED lines=10> */
.L_x_22320:
[----:B------:R-:W0:Y:S02]  /*68b0*/  I2F.S16 R16, R16 ;  /* 0x0000001000107306 */ /* 0x000e240000101400 */
[----:B0-----:R-:W-:-:S04]  /*68c0*/  F2FP.F16.F32.PACK_AB R5, RZ, R16 ;  /* 0x00000010ff05723e */ /* 0x001fc800000000ff */
[----:B------:R-:W-:-:S05]  /*68d0*/  PRMT R5, R5, 0x5410, RZ ;  /* 0x0000541005057816 */ /* 0x000fca00000000ff */
[----:B------:R-:W-:Y:S01]  /*68e0*/  STG.E desc[UR36][R2.64], R5 ;  /* 0x0000000502007986 */ /* 0x000fe2000c101924 */
[----:B------:R-:W-:Y:S05]  /*68f0*/  EXIT ;  /* 0x000000000000794d */ /* 0x000fea0003800000 */
.L_x_22319:
[----:B------:R-:W0:Y:S02]  /*6900*/  I2F.F64.S16 R16, R16 ;  /* 0x0000001000107312 */ /* 0x000e240000101c00 */
[----:B0-----:R-:W-:Y:S01]  /*6910*/  STG.E.64 desc[UR36][R2.64], R16 ;  /* 0x0000001002007986 */ /* 0x001fe2000c101b24 */
[----:B------:R-:W-:Y:S05]  /*6920*/  EXIT ;  /* 0x000000000000794d */ /* 0x000fea0003800000 */
.L_x_22310:
        /* <DEDUP_REMOVED lines=12> */
.L_x_22324:
        /* <DEDUP_REMOVED lines=17> */
.L_x_22326:
[----:B------:R-:W-:Y:S05]  /*6b00*/  BSYNC.RECONVERGENT B0 ;  /* 0x0000000000007941 */ /* 0x000fea0003800200 */
.L_x_22325:
[----:B------:R-:W-:Y:S01]  /*6b10*/  STG.E.U8 desc[UR36][R2.64], R0 ;  /* 0x0000000002007986 */ /* 0x000fe2000c101124 */
[----:B------:R-:W-:Y:S05]  /*6b20*/  EXIT ;  /* 0x000000000000794d */ /* 0x000fea0003800000 */
.L_x_22323:
        /* <DEDUP_REMOVED lines=17> */
.L_x_22328:
[----:B------:R-:W-:Y:S05]  /*6c40*/  BSYNC.RECONVERGENT B0 ;  /* 0x0000000000007941 */ /* 0x000fea0003800200 */
.L_x_22327:
[----:B------:R-:W-:Y:S01]  /*6c50*/  STG.E.U8 desc[UR36][R2.64], R0 ;  /* 0x0000000002007986 */ /* 0x000fe2000c101124 */
[----:B------:R-:W-:Y:S05]  /*6c60*/  EXIT ;  /* 0x000000000000794d */ /* 0x000fea0003800000 */
.L_x_22322:
        /* <DEDUP_REMOVED lines=21> */
.L_x_22330:
[----:B------:R-:W-:-:S05]  /*6dc0*/  IMAD.MOV.U32 R17, RZ, RZ, RZ ;  /* 0x000000ffff117224 */ /* 0x000fca00078e00ff */
[----:B------:R-:W-:Y:S01]  /*6dd0*/  STG.E.64 desc[UR36][R2.64], R16 ;  /* 0x0000001002007986 */ /* 0x000fe2000c101b24 */
[----:B------:R-:W-:Y:S05]  /*6de0*/  EXIT ;  /* 0x000000000000794d */ /* 0x000fea0003800000 */
.L_x_22329:
[----:B------:R-:W-:Y:S01]  /*6df0*/  STG.E desc[UR36][R2.64], R16 ;  /* 0x0000001002007986 */ /* 0x000fe2000c101924 */
[----:B------:R-:W-:Y:S05]  /*6e00*/  EXIT ;  /* 0x000000000000794d */ /* 0x000fea0003800000 */
.L_x_22321:
        /* <DEDUP_REMOVED lines=8> */
.L_x_22332:
[----:B------:R-:W0:Y:S01]  /*6e90*/  I2F.F64.S16 R16, R16 ;  /* 0x0000001000107312 */ /* 0x000e220000101c00 */
[----:B------:R-:W-:-:S05]  /*6ea0*/  CS2R R18, SRZ ;  /* 0x0000000000127805 */ /* 0x000fca000001ff00 */
[----:B0-----:R-:W-:Y:S01]  /*6eb0*/  STG.E.128 desc[UR36][R2.64], R16 ;  /* 0x0000001002007986 */ /* 0x001fe2000c101d24 */
[----:B------:R-:W-:Y:S05]  /*6ec0*/  EXIT ;  /* 0x000000000000794d */ /* 0x000fea0003800000 */
.L_x_22331:
[----:B------:R-:W-:-:S13]  /*6ed0*/  ISETP.NE.AND P0, PT, R0, 0xf, PT ;  /* 0x0000000f0000780c */ /* 0x000fda0003f05270 */
[----:B------:R-:W-:Y:S05]  /*6ee0*/  @!P0 BRA `(.L_x_22333) ;  /* 0x0000000000d48947 */ /* 0x000fea0003800000 */
[----:B------:R-:W-:-:S13]  /*6ef0*/  ISETP.NE.AND P0, PT, R0, 0x17, PT ;  /* 0x000000170000780c */ /* 0x000fda0003f05270 */
[----:B------:R-:W-:Y:S05]  /*6f00*/  @!P0 BRA `(.L_x_22334) ;  /* 0x0000000000848947 */ /* 0x000fea0003800000 */
[----:B------:R-:W-:-:S13]  /*6f10*/  ISETP.NE.AND P0, PT, R0, 0x18, PT ;  /* 0x000000180000780c */ /* 0x000fda0003f05270 */
[----:B------:R-:W-:Y:S05]  /*6f20*/  @!P0 BRA `(.L_x_22335) ;  /* 0x0000000000448947 */ /* 0x000fea0003800000 */
.L_x_22314:
        /* <DEDUP_REMOVED lines=16> */
.L_x_22336:
[----:B------:R-:W-:Y:S05]  /*7030*/  EXIT ;  /* 0x000000000000794d */ /* 0x000fea0003800000 */
.L_x_22335:
        /* <DEDUP_REMOVED lines=11> */
.L_x_22338:
[----:B------:R-:W-:Y:S05]  /*70f0*/  BSYNC.RECONVERGENT B0 ;  /* 0x0000000000007941 */ /* 0x000fea0003800200 */
.L_x_22337:
[----:B------:R-:W-:Y:S01]  /*7100*/  STG.E.U8 desc[UR36][R2.64], R5 ;  /* 0x0000000502007986 */ /* 0x000fe2000c101124 */
[----:B------:R-:W-:Y:S05]  /*7110*/  EXIT ;  /* 0x000000000000794d */ /* 0x000fea0003800000 */
.L_x_22334:
        /* <DEDUP_REMOVED lines=13> */
.L_x_22339:
[----:B------:R-:W-:Y:S01]  /*71f0*/  IMAD.MOV.U32 R5, RZ, RZ, 0x7f ;  /* 0x0000007fff057424 */ /* 0x000fe200078e00ff */
[----:B------:R-:W-:-:S04]  /*7200*/  ISETP.GT.U32.AND P0, PT, R7, 0x7f800000, PT ;  /* 0x7f8000000700780c */ /* 0x000fc80003f04070 */
[----:B------:R-:W-:-:S05]  /*7210*/  SEL R5, R5, 0x7c, P0 ;  /* 0x0000007c05057807 */ /* 0x000fca0000000000 */
[----:B------:R-:W-:Y:S01]  /*7220*/  STG.E.U8 desc[UR36][R2.64], R5 ;  /* 0x0000000502007986 */ /* 0x000fe2000c101124 */
[----:B------:R-:W-:Y:S05]  /*7230*/  EXIT ;  /* 0x000000000000794d */ /* 0x000fea0003800000 */
.L_x_22333:
[----:B------:R-:W0:Y:S02]  /*7240*/  I2F.S16 R0, R16 ;  /* 0x0000001000007306 */ /* 0x000e240000101400 */
[----:B0-----:R-:W-:-:S05]  /*7250*/  F2FP.BF16.F32.PACK_AB R0, RZ, R0 ;  /* 0x00000000ff00723e */ /* 0x001fca00000010ff */
[----:B------:R-:W-:Y:S01]  /*7260*/  STG.E.U16 desc[UR36][R2.64], R0 ;  /* 0x0000000002007986 */ /* 0x000fe2000c101524 */
[----:B------:R-:W-:Y:S05]  /*7270*/  EXIT ;  /* 0x000000000000794d */ /* 0x000fea0003800000 */
.L_x_22340:
        /* <DEDUP_REMOVED lines=16> */
.L_x_23856:


//--------------------- .text._ZN2at6native18elementwise_kernelILi128ELi4EZNS0_22gpu_kernel_impl_nocastIZZZNS0_23logical_not_kernel_cudaERNS_18TensorIteratorBaseEENKUlvE0_clEvENKUlvE1_clEvEUliE_EEvS4_RKT_EUliE_EEviT1_ --------------------------
	.section	.text._ZN2at6native18elementwise_kernelILi128ELi4EZNS0_22gpu_kernel_impl_nocastIZZZNS0_23logical_not_kernel_cudaERNS_18TensorIteratorBaseEENKUlvE0_clEvENKUlvE1_clEvEUliE_EEvS4_RKT_EUliE_EEviT1_,"ax",@progbits
	.align	128
        .global         _ZN2at6native18elementwise_kernelILi128ELi4EZNS0_22gpu_kernel_impl_nocastIZZZNS0_23logical_not_kernel_cudaERNS_18TensorIteratorBaseEENKUlvE0_clEvENKUlvE1_clEvEUliE_EEvS4_RKT_EUliE_EEviT1_
        .type           _ZN2at6native18elementwise_kernelILi128ELi4EZNS0_22gpu_kernel_impl_nocastIZZZNS0_23logical_not_kernel_cudaERNS_18TensorIteratorBaseEENKUlvE0_clEvENKUlvE1_clEvEUliE_EEvS4_RKT_EUliE_EEviT1_,@function
        .size           _ZN2at6native18elementwise_kernelILi128ELi4EZNS0_22gpu_kernel_impl_nocastIZZZNS0_23logical_not_kernel_cudaERNS_18TensorIteratorBaseEENKUlvE0_clEvENKUlvE1_clEvEUliE_EEvS4_RKT_EUliE_EEviT1_,(.L_x_23857 - _ZN2at6native18elementwise_kernelILi128ELi4EZNS0_22gpu_kernel_impl_nocastIZZZNS0_23logical_not_kernel_cudaERNS_18TensorIteratorBaseEENKUlvE0_clEvENKUlvE1_clEvEUliE_EEvS4_RKT_EUliE_EEviT1_)
        .other          _ZN2at6native18elementwise_kernelILi128ELi4EZNS0_22gpu_kernel_impl_nocastIZZZNS0_23logical_not_kernel_cudaERNS_18TensorIteratorBaseEENKUlvE0_clEvENKUlvE1_clEvEUliE_EEvS4_RKT_EUliE_EEviT1_,@"STO_CUDA_ENTRY STV_DEFAULT"
_ZN2at6native18elementwise_kernelILi128ELi4EZNS0_22gpu_kernel_impl_nocastIZZZNS0_23logical_not_kernel_cudaERNS_18TensorIteratorBaseEENKUlvE0_clEvENKUlvE1_clEvEUliE_EEvS4_RKT_EUliE_EEviT1_:
.text._ZN2at6native18elementwise_kernelILi128ELi4EZNS0_22gpu_kernel_impl_nocastIZZZNS0_23logical_not_kernel_cudaERNS_18TensorIteratorBaseEENKUlvE0_clEvENKUlvE1_clEvEUliE_EEvS4_RKT_EUliE_EEviT1_:
        /* <DEDUP_REMOVED lines=28> */
[----:B--2---:R-:W-:-:S04]  /*01c0*/  ISETP.NE.AND P0, PT, R4, RZ, PT ;  /* 0x000000ff0400720c */ /* 0x004fc80003f05270 */
[----:B------:R-:W-:-:S05]  /*01d0*/  SEL R9, RZ, 0x1, P0 ;  /* 0x00000001ff097807 */ /* 0x000fca0000000000 */
[----:B0-----:R0:W-:Y:S04]  /*01e0*/  STG.E.U8 desc[UR6][R6.64], R9 ;  /* 0x0000000906007986 */ /* 0x0011e8000c101106 */
.L_x_22344:
[----:B------:R-:W-:-:S13]  /*01f0*/  ISETP.GE.AND P0, PT, R3, UR4, PT ;  /* 0x0000000403007c0c */ /* 0x000fda000bf06270 */
[----:B------:R-:W-:Y:S05]  /*0200*/  @P0 BREAK.RELIABLE B1 ;  /* 0x0000000000010942 */ /* 0x000fea0003800100 */
[----:B------:R-:W-:Y:S05]  /*0210*/  @P0 BRA `(.L_x_22345) ;  /* 0x0000000000200947 */ /* 0x000fea0003800000 */
[----:B------:R-:W-:Y:S05]  /*0220*/  BSYNC.RELIABLE B1 ;  /* 0x0000000000017941 */ /* 0x000fea0003800100 */
.L_x_22343:
[----:B------:R-:W1:Y:S02]  /*0230*/  LDC.64 R4, c[0x0][0x588] ;  /* 0x00016200ff047b82 */ /* 0x000e640000000a00 */
[----:B-1----:R-:W2:Y:S06]  /*0240*/  LDG.E R4, desc[UR6][R4.64] ;  /* 0x0000000604047981 */ /* 0x002eac000c1e1900 */
[----:B0-----:R-:W0:Y:S01]  /*0250*/  LDC.64 R6, c[0x0][0x580] ;  /* 0x00016000ff067b82 */ /* 0x001e220000000a00 */
[----:B------:R-:W-:Y:S02]  /*0260*/  IADD3 R3, PT, PT, R3, 0x80, RZ ;  /* 0x0000008003037810 */ /* 0x000fe40007ffe0ff */
[----:B--2---:R-:W-:-:S04]  /*0270*/  ISETP.NE.AND P0, PT, R4, RZ, PT ;  /* 0x000000ff0400720c */ /* 0x004fc80003f05270 */
[----:B------:R-:W-:-:S05]  /*0280*/  SEL R9, RZ, 0x1, P0 ;  /* 0x00000001ff097807 */ /* 0x000fca0000000000 */
[----:B0-----:R1:W-:Y:S04]  /*0290*/  STG.E.U8 desc[UR6][R6.64], R9 ;  /* 0x0000000906007986 */ /* 0x0013e8000c101106 */
.L_x_22345:
[----:B------:R-:W-:Y:S05]  /*02a0*/  BSYNC.RECONVERGENT B0 ;  /* 0x0000000000007941 */ /* 0x000fea0003800200 */
.L_x_22342:
[----:B------:R-:W-:Y:S05]  /*02b0*/  WARPSYNC.ALL ;  /* 0x0000000000007948 */ /* 0x000fea0003800000 */
[----:B------:R-:W-:-:S13]  /*02c0*/  ISETP.GE.AND P0, PT, R3, UR4, PT ;  /* 0x0000000403007c0c */ /* 0x000fda000bf06270 */
[----:B------:R-:W-:Y:S05]  /*02d0*/  @P0 EXIT ;  /* 0x000000000000094d */ /* 0x000fea0003800000 */
[----:B------:R-:W2:Y:S02]  /*02e0*/  LDC.64 R2, c[0x0][0x588] ;  /* 0x00016200ff027b82 */ /* 0x000ea40000000a00 */
[----:B--2---:R-:W2:Y:S06]  /*02f0*/  LDG.E R2, desc[UR6][R2.64] ;  /* 0x0000000602027981 */ /* 0x004eac000c1e1900 */
[----:B------:R-:W3:Y:S01]  /*0300*/  LDC.64 R4, c[0x0][0x580] ;  /* 0x00016000ff047b82 */ /* 0x000ee20000000a00 */
[----:B--2---:R-:W-:-:S04]  /*0310*/  ISETP.NE.AND P0, PT, R2, RZ, PT ;  /* 0x000000ff0200720c */ /* 0x004fc80003f05270 */
[----:B01----:R-:W-:-:S05]  /*0320*/  SEL R7, RZ, 0x1, P0 ;  /* 0x00000001ff077807 */ /* 0x003fca0000000000 */
[----:B---3--:R-:W-:Y:S01]  /*0330*/  STG.E.U8 desc[UR6][R4.64], R7 ;  /* 0x0000000704007986 */ /* 0x008fe2000c101106 */
[----:B------:R-:W-:Y:S05]  /*0340*/  EXIT ;  /* 0x000000000000794d */ /* 0x000fea0003800000 */
.L_x_22341:
        /* <DEDUP_REMOVED lines=306> */
.L_x_22349:
[----:B------:R-:W0:Y:S02]  /*1670*/  LDCU.128 UR8, c[0x0][0x580] ;  /* 0x0000b000ff0877ac */ /* 0x000e240008000c00 */
[----:B0-----:R-:W-:-:S04]  /*1680*/  IADD3 R6, P0, PT, R4, UR10, RZ ;  /* 0x0000000a04067c10 */ /* 0x001fc8000ff1e0ff */
[----:B------:R-:W-:-:S05]  /*1690*/  IADD3.X R7, PT, PT, RZ, UR11, RZ, P0, !PT ;  /* 0x0000000bff077c10 */ /* 0x000fca00087fe4ff */
[----:B------:R-:W2:Y:S01]  /*16a0*/  LDG.E R6, desc[UR6][R6.64] ;  /* 0x0000000606067981 */ /* 0x000ea2000c1e1900 */
        /* <DEDUP_REMOVED lines=307> */
.L_x_22351:
[----:B------:R-:W0:Y:S02]  /*29e0*/  LDCU.128 UR8, c[0x0][0x580] ;  /* 0x0000b000ff0877ac */ /* 0x000e240008000c00 */
[----:B0-----:R-:W-:-:S04]  /*29f0*/  IADD3 R6, P0, PT, R4, UR10, RZ ;  /* 0x0000000a04067c10 */ /* 0x001fc8000ff1e0ff */
[----:B------:R-:W-:-:S05]  /*2a00*/  IADD3.X R7, PT, PT, RZ, UR11, RZ, P0, !PT ;  /* 0x0000000bff077c10 */ /* 0x000fca00087fe4ff */
[----:B------:R-:W2:Y:S01]  /*2a10*/  LDG.E R6, desc[UR6][R6.64] ;  /* 0x0000000606067981 */ /* 0x000ea2000c1e1900 */
[----:B------:R-:W-:Y:S01]  /*2a20*/  IADD3 R4, P1, PT, R5, UR8, RZ ;  /* 0x0000000805047c10 */ /* 0x000fe2000ff3e0ff */
[----:B------:R-:W-:-:S03]  /*2a30*/  VIADD R3, R3, 0x80 ;  /* 0x0000008003037836 */ /* 0x000fc60000000000 */
[----:B------:R-:W-:Y:S02]  /*2a40*/  IADD3.X R5, PT, PT, RZ, UR9, RZ, P1, !PT ;  /* 0x00000009ff057c10 */ /* 0x000fe40008ffe4ff */
[----:B--2---:R-:W-:-:S04]  /*2a50*/  ISETP.NE.AND P0, PT, R6, RZ, PT ;  /* 0x000000ff0600720c */ /* 0x004fc80003f05270 */
[----:B------:R-:W-:-:S05]  /*2a60*/  SEL R9, RZ, 0x1, P0 ;  /* 0x00000001ff097807 */ /* 0x000fca0000000000 */
[----:B------:R0:W-:Y:S04]  /*2a70*/  STG.E.U8 desc[UR6][R4.64], R9 ;  /* 0x0000000904007986 */ /* 0x0001e8000c101106 */
.L_x_22348:
[----:B------:R-:W-:-:S13]  /*2a80*/  ISETP.GE.AND P0, PT, R3, UR4, PT ;  /* 0x0000000403007c0c */ /* 0x000fda000bf06270 */
[----:B------:R-:W-:Y:S05]  /*2a90*/  @P0 BREAK.RELIABLE B1 ;  /* 0x0000000000010942 */ /* 0x000fea0003800100 */
[----:B------:R-:W-:Y:S05]  /*2aa0*/  @P0 BRA `(.L_x_22350) ;  /* 0x0000001000d40947 */ /* 0x000fea0003800000 */
[----:B------:R-:W-:Y:S05]  /*2ab0*/  BSYNC.RELIABLE B1 ;  /* 0x0000000000017941 */ /* 0x000fea0003800100 */
.L_x_22347:
        /* <DEDUP_REMOVED lines=298> */
.L_x_22352:
        /* <DEDUP_REMOVED lines=10> */
.L_x_22350:
[----:B------:R-:W-:Y:S05]  /*3e00*/  BSYNC.RECONVERGENT B0 ;  /* 0x0000000000007941 */ /* 0x000fea0003800200 */
.L_x_22346:
        /* <DEDUP_REMOVED lines=301> */
.L_x_22353:
[----:B------:R-:W0:Y:S02]  /*50e0*/  LDCU.128 UR8, c[0x0][0x580] ;  /* 0x0000b000ff0877ac */ /* 0x000e240008000c00 */
[----:B0-----:R-:W-:-:S04]  /*50f0*/  IADD3 R4, P0, PT, R2, UR10, RZ ;  /* 0x0000000a02047c10 */ /* 0x001fc8000ff1e0ff */
[----:B------:R-:W-:-:S05]  /*5100*/  IADD3.X R5, PT, PT, RZ, UR11, RZ, P0, !PT ;  /* 0x0000000bff057c10 */ /* 0x000fca00087fe4ff */
[----:B------:R-:W2:Y:S01]  /*5110*/  LDG.E R4, desc[UR6][R4.64] ;  /* 0x0000000604047981 */ /* 0x000ea2000c1e1900 */
[----:B------:R-:W-:-:S04]  /*5120*/  IADD3 R2, P1, PT, R3, UR8, RZ ;  /* 0x0000000803027c10 */ /* 0x000fc8000ff3e0ff */
[----:B------:R-:W-:Y:S02]  /*5130*/  IADD3.X R3, PT, PT, RZ, UR9, RZ, P1, !PT ;  /* 0x00000009ff037c10 */ /* 0x000fe40008ffe4ff */
[----:B--2---:R-:W-:-:S04]  /*5140*/  ISETP.NE.AND P0, PT, R4, RZ, PT ;  /* 0x000000ff0400720c */ /* 0x004fc80003f05270 */
[----:B------:R-:W-:-:S05]  /*5150*/  SEL R7, RZ, 0x1, P0 ;  /* 0x00000001ff077807 */ /* 0x000fca0000000000 */
[----:B------:R-:W-:Y:S01]  /*5160*/  STG.E.U8 desc[UR6][R2.64], R7 ;  /* 0x0000000702007986 */ /* 0x000fe2000c101106 */
[----:B------:R-:W-:Y:S05]  /*5170*/  EXIT ;  /* 0x000000000000794d */ /* 0x000fea0003800000 */
.L_x_22354:
        /* <DEDUP_REMOVED lines=16> */
.L_x_23857:


//--------------------- .text._ZN2at6native27unrolled_elementwise_kernelIZZZNS0_23logical_not_kernel_cudaERNS_18TensorIteratorBaseEENKUlvE0_clEvENKUlvE1_clEvEUliE_St5arrayIPcLm2EELi4E23TrivialOffsetCalculatorILi1EjESB_NS0_6memory15LoadWithoutCastENSC_16StoreWithoutCastEEEviT_T0_T2_T3_T4_T5_ --------------------------
	.section	.text._ZN2at6native27unrolled_elementwise_kernelIZZZNS0_23logical_not_kernel_cudaERNS_18TensorIteratorBaseEENKUlvE0_clEvENKUlvE1_clEvEUliE_St5arrayIPcLm2EELi4E23TrivialOffsetCalculatorILi1EjESB_NS0_6memory15LoadWithoutCastENSC_16StoreWithoutCastEEEviT_T0_T2_T3_T4_T5_,"ax",@progbits
	.align	128
        .global         _ZN2at6native27unrolled_elementwise_kernelIZZZNS0_23logical_not_kernel_cudaERNS_18TensorIteratorBaseEENKUlvE0_clEvENKUlvE1_clEvEUliE_St5arrayIPcLm2EELi4E23TrivialOffsetCalculatorILi1EjESB_NS0_6memory15LoadWithoutCastENSC_16StoreWithoutCastEEEviT_T0_T2_T3_T4_T5_
        .type           _ZN2at6native27unrolled_elementwise_kernelIZZZNS0_23logical_not_kernel_cudaERNS_18TensorIteratorBaseEENKUlvE0_clEvENKUlvE1_clEvEUliE_St5arrayIPcLm2EELi4E23TrivialOffsetCalculatorILi1EjESB_NS0_6memory15LoadWithoutCastENSC_16StoreWithoutCastEEEviT_T0_T2_T3_T4_T5_,@function
        .size           _ZN2at6native27unrolled_elementwise_kernelIZZZNS0_23logical_not_kernel_cudaERNS_18TensorIteratorBaseEENKUlvE0_clEvENKUlvE1_clEvEUliE_St5arrayIPcLm2EELi4E23TrivialOffsetCalculatorILi1EjESB_NS0_6memory15LoadWithoutCastENSC_16StoreWithoutCastEEEviT_T0_T2_T3_T4_T5_,(.L_x_23858 - _ZN2at6native27unrolled_elementwise_kernelIZZZNS0_23logical_not_kernel_cudaERNS_18TensorIteratorBaseEENKUlvE0_clEvENKUlvE1_clEvEUliE_St5arrayIPcLm2EELi4E23TrivialOffsetCalculatorILi1EjESB_NS0_6memory15LoadWithoutCastENSC_16StoreWithoutCastEEEviT_T0_T2_T3_T4_T5_)
        .other          _ZN2at6native27unrolled_elementwise_kernelIZZZNS0_23logical_not_kernel_cudaERNS_18TensorIteratorBaseEENKUlvE0_clEvENKUlvE1_clEvEUliE_St5arrayIPcLm2EELi4E23TrivialOffsetCalculatorILi1EjESB_NS0_6memory15LoadWithoutCastENSC_16StoreWithoutCastEEEviT_T0_T2_T3_T4_T5_,@"STO_CUDA_ENTRY STV_DEFAULT"
_ZN2at6native27unrolled_elementwise_kernelIZZZNS0_23logical_not_kernel_cudaERNS_18TensorIteratorBaseEENKUlvE0_clEvENKUlvE1_clEvEUliE_St5arrayIPcLm2EELi4E23TrivialOffsetCalculatorILi1EjESB_NS0_6memory15LoadWithoutCastENSC_16StoreWithoutCastEEEviT_T0_T2_T3_T4_T5_:
.text._ZN2at6native27unrolled_elementwise_kernelIZZZNS0_23logical_not_kernel_cudaERNS_18TensorIteratorBaseEENKUlvE0_clEvENKUlvE1_clEvEUliE_St5arrayIPcLm2EELi4E23TrivialOffsetCalculatorILi1EjESB_NS0_6memory15LoadWithoutCastENSC_16StoreWithoutCastEEEviT_T0_T2_T3_T4_T5_:
        /* <DEDUP_REMOVED lines=57> */
.L_x_22357:
[----:B------:R-:W-:Y:S05]  /*0390*/  BSYNC.RELIABLE B1 ;  /* 0x0000000000017941 */ /* 0x000fea0003800100 */
.L_x_22356:
[----:B------:R-:W-:-:S13]  /*03a0*/  ISETP.GE.AND P0, PT, R3, R2, PT ;  /* 0x000000020300720c */ /* 0x000fda0003f06270 */
[----:B------:R-:W1:Y:S01]  /*03b0*/  @!P0 LDC.64 R10, c[0x0][0x388] ;  /* 0x0000e200ff0a8b82 */ /* 0x000e620000000a00 */
[----:B0-----:R-:W-:Y:S01]  /*03c0*/  @!P0 IMAD R5, R0, 0x200, R3 ;  /* 0x0000020000058824 */ /* 0x001fe200078e0203 */
[----:B------:R-:W-:-:S04]  /*03d0*/  @!P0 IADD3 R3, PT, PT, R3, 0x80, RZ ;  /* 0x0000008003038810 */ /* 0x000fc80007ffe0ff */
[----:B-1----:R-:W-:-:S05]  /*03e0*/  @!P0 IADD3 R4, P1, PT, R5, R10, RZ ;  /* 0x0000000a05048210 */ /* 0x002fca0007f3e0ff */
[----:B------:R-:W-:-:S05]  /*03f0*/  @!P0 IMAD.X R5, RZ, RZ, R11, P1 ;  /* 0x000000ffff058224 */ /* 0x000fca00008e060b */
[----:B------:R1:W-:Y:S03]  /*0400*/  @!P0 STG.E.U8 desc[UR4][R4.64], R7 ;  /* 0x0000000704008986 */ /* 0x0003e6000c101104 */
.L_x_22358:
[----:B------:R-:W-:Y:S05]  /*0410*/  BSYNC.RECONVERGENT B0 ;  /* 0x0000000000007941 */ /* 0x000fea0003800200 */
.L_x_22355:
        /* <DEDUP_REMOVED lines=9> */
.L_x_22359:
        /* <DEDUP_REMOVED lines=13> */
.L_x_23858:


//--------------------- .text._ZN2at6native29vectorized_elementwise_kernelILi2EZZZNS0_23logical_not_kernel_cudaERNS_18TensorIteratorBaseEENKUlvE0_clEvENKUlvE1_clEvEUliE_St5arrayIPcLm2EEEEviT0_T1_ --------------------------
	.section	.text._ZN2at6native29vectorized_elementwise_kernelILi2EZZZNS0_23logical_not_kernel_cudaERNS_18TensorIteratorBaseEENKUlvE0_clEvENKUlvE1_clEvEUliE_St5arrayIPcLm2EEEEviT0_T1_,"ax",@progbits
	.align	128
        .global         _ZN2at6native29vectorized_elementwise_kernelILi2EZZZNS0_23logical_not_kernel_cudaERNS_18TensorIteratorBaseEENKUlvE0_clEvENKUlvE1_clEvEUliE_St5arrayIPcLm2EEEEviT0_T1_
        .type           _ZN2at6native29vectorized_elementwise_kernelILi2EZZZNS0_23logical_not_kernel_cudaERNS_18TensorIteratorBaseEENKUlvE0_clEvENKUlvE1_clEvEUliE_St5arrayIPcLm2EEEEviT0_T1_,@function
        .size           _ZN2at6native29vectorized_elementwise_kernelILi2EZZZNS0_23logical_not_kernel_cudaERNS_18TensorIteratorBaseEENKUlvE0_clEvENKUlvE1_clEvEUliE_St5arrayIPcLm2EEEEviT0_T1_,(.L_x_23859 - _ZN2at6native29vectorized_elementwise_kernelILi2EZZZNS0_23logical_not_kernel_cudaERNS_18TensorIteratorBaseEENKUlvE0_clEvENKUlvE1_clEvEUliE_St5arrayIPcLm2EEEEviT0_T1_)
        .other          _ZN2at6native29vectorized_elementwise_kernelILi2EZZZNS0_23logical_not_kernel_cudaERNS_18TensorIteratorBaseEENKUlvE0_clEvENKUlvE1_clEvEUliE_St5arrayIPcLm2EEEEviT0_T1_,@"STO_CUDA_ENTRY STV_DEFAULT"
_ZN2at6native29vectorized_elementwise_kernelILi2EZZZNS0_23logical_not_kernel_cudaERNS_18TensorIteratorBaseEENKUlvE0_clEvENKUlvE1_clEvEUliE_St5arrayIPcLm2EEEEviT0_T1_:
.text._ZN2at6native29vectorized_elementwise_kernelILi2EZZZNS0_23logical_not_kernel_cudaERNS_18TensorIteratorBaseEENKUlvE0_clEvENKUlvE1_clEvEUliE_St5arrayIPcLm2EEEEviT0_T1_:
        /* <DEDUP_REMOVED lines=52> */
[----:B--2---:R-:W-:-:S04]  /*0340*/  ISETP.EQ.OR P2, PT, R2, RZ, P2 ;  /* 0x000000ff0200720c */ /* 0x004fc80001742670 */
[----:B------:R-:W-:Y:S02]  /*0350*/  SEL R18, RZ, 0x1, !P2 ;  /* 0x00000001ff127807 */ /* 0x000fe40005000000 */
[----:B------:R-:W-:-:S13]  /*0360*/  ISETP.GE.U32.AND P2, PT, R25, R16, PT ;  /* 0x000000101900720c */ /* 0x000fda0003f46070 */
[----:B------:R-:W2:Y:S01]  /*0370*/  @!P2 LDC.64 R2, c[0x0][0x390] ;  /* 0x0000e400ff02ab82 */ /* 0x000ea20000000a00 */
[----:B------:R-:W-:-:S04]  /*0380*/  @!P2 IMAD.IADD R25, R0, 0x1, R25 ;  /* 0x000000010019a824 */ /* 0x000fc800078e0219 */
[----:B--2---:R-:W-:-:S06]  /*0390*/  @!P2 IMAD.WIDE.U32 R2, R25, 0x4, R2 ;  /* 0x000000041902a825 */ /* 0x004fcc00078e0002 */
[----:B------:R2:W2:Y:S01]  /*03a0*/  @!P2 LDG.E R2, desc[UR4][R2.64] ;  /* 0x000000040202a981 */ /* 0x0004a2000c1e1900 */
        /* <DEDUP_REMOVED lines=32> */
.L_x_22363:
        /* <DEDUP_REMOVED lines=8> */
.L_x_22364:
        /* <DEDUP_REMOVED lines=8> */
.L_x_22365:
        /* <DEDUP_REMOVED lines=8> */
.L_x_22366:
        /* <DEDUP_REMOVED lines=9> */
.L_x_22367:
[----:B------:R-:W-:Y:S05]  /*07c0*/  BSYNC.RELIABLE B1 ;  /* 0x0000000000017941 */ /* 0x000fea0003800100 */
.L_x_22362:
[----:B------:R-:W-:-:S13]  /*07d0*/  ISETP.GE.U32.AND P0, PT, R17, R16, PT ;  /* 0x000000101100720c */ /* 0x000fda0003f06070 */
[----:B012---:R-:W0:Y:S01]  /*07e0*/  @!P0 LDC.64 R6, c[0x0][0x388] ;  /* 0x0000e200ff068b82 */ /* 0x007e220000000a00 */
[----:B------:R-:W-:Y:S02]  /*07f0*/  @!P0 IMAD.IADD R5, R0, 0x1, R17 ;  /* 0x0000000100058824 */ /* 0x000fe400078e0211 */
[----:B------:R-:W-:-:S03]  /*0800*/  @!P0 VIADD R17, R17, 0x80 ;  /* 0x0000008011118836 */ /* 0x000fc60000000000 */
[----:B0-----:R-:W-:-:S05]  /*0810*/  @!P0 IADD3 R4, P1, PT, R5, R6, RZ ;  /* 0x0000000605048210 */ /* 0x001fca0007f3e0ff */
[----:B------:R-:W-:-:S05]  /*0820*/  @!P0 IMAD.X R5, RZ, RZ, R7, P1 ;  /* 0x000000ffff058224 */ /* 0x000fca00008e0607 */
[----:B------:R3:W-:Y:S03]  /*0830*/  @!P0 STG.E.U8 desc[UR4][R4.64], R3 ;  /* 0x0000000304008986 */ /* 0x0007e6000c101104 */
.L_x_22368:
[----:B------:R-:W-:Y:S05]  /*0840*/  BSYNC.RECONVERGENT B0 ;  /* 0x0000000000007941 */ /* 0x000fea0003800200 */
.L_x_22361:
        /* <DEDUP_REMOVED lines=9> */
.L_x_22360:
        /* <DEDUP_REMOVED lines=12> */
[----:B---3--:R-:W-:Y:S02]  /*09a0*/  ISETP.NE.AND P6, PT, R14, RZ, PT ;  /* 0x000000ff0e00720c */ /* 0x008fe40003fc5270 */
[----:B------:R-:W-:Y:S02]  /*09b0*/  ISETP.NE.AND P5, PT, R15, RZ, PT ;  /* 0x000000ff0f00720c */ /* 0x000fe40003fa5270 */
[----:B------:R-:W-:Y:S02]  /*09c0*/  SEL R0, RZ, 0x1, P6 ;  /* 0x00000001ff007807 */ /* 0x000fe40003000000 */
[----:B----4-:R-:W-:Y:S02]  /*09d0*/  ISETP.NE.AND P4, PT, R6, RZ, PT ;  /* 0x000000ff0600720c */ /* 0x010fe40003f85270 */
[----:B------:R-:W-:-:S02]  /*09e0*/  ISETP.NE.AND P3, PT, R7, RZ, PT ;  /* 0x000000ff0700720c */ /* 0x000fc40003f65270 */
[----:B-----5:R-:W-:Y:S02]  /*09f0*/  ISETP.NE.AND P2, PT, R8, RZ, PT ;  /* 0x000000ff0800720c */ /* 0x020fe40003f45270 */
[----:B------:R-:W-:Y:S02]  /*0a00*/  ISETP.NE.AND P1, PT, R9, RZ, PT ;  /* 0x000000ff0900720c */ /* 0x000fe40003f25270 */
[----:B------:R-:W-:Y:S02]  /*0a10*/  ISETP.NE.AND P0, PT, R10, RZ, PT ;  /* 0x000000ff0a00720c */ /* 0x000fe40003f05270 */
[----:B------:R-:W-:Y:S02]  /*0a20*/  ISETP.NE.AND P6, PT, R11, RZ, PT ;  /* 0x000000ff0b00720c */ /* 0x000fe40003fc5270 */
        /* <DEDUP_REMOVED lines=16> */
.L_x_22369:
        /* <DEDUP_REMOVED lines=13> */
.L_x_23859:


//--------------------- .text._ZN2at6native29vectorized_elementwise_kernelILi4EZZZNS0_23logical_not_kernel_cudaERNS_18TensorIteratorBaseEENKUlvE0_clEvENKUlvE1_clEvEUliE_St5arrayIPcLm2EEEEviT0_T1_ --------------------------
	.section	.text._ZN2at6native29vectorized_elementwise_kernelILi4EZZZNS0_23logical_not_kernel_cudaERNS_18TensorIteratorBaseEENKUlvE0_clEvENKUlvE1_clEvEUliE_St5arrayIPcLm2EEEEviT0_T1_,"ax",@progbits
	.align	128
        .global         _ZN2at6native29vectorized_elementwise_kernelILi4EZZZNS0_23logical_not_kernel_cudaERNS_18TensorIteratorBaseEENKUlvE0_clEvENKUlvE1_clEvEUliE_St5arrayIPcLm2EEEEviT0_T1_
        .type           _ZN2at6native29vectorized_elementwise_kernelILi4EZZZNS0_23logical_not_kernel_cudaERNS_18TensorIteratorBaseEENKUlvE0_clEvENKUlvE1_clEvEUliE_St5arrayIPcLm2EEEEviT0_T1_,@function
        .size           _ZN2at6native29vectorized_elementwise_kernelILi4EZZZNS0_23logical_not_kernel_cudaERNS_18TensorIteratorBaseEENKUlvE0_clEvENKUlvE1_clEvEUliE_St5arrayIPcLm2EEEEviT0_T1_,(.L_x_23860 - _ZN2at6native29vectorized_elementwise_kernelILi4EZZZNS0_23logical_not_kernel_cudaERNS_18TensorIteratorBaseEENKUlvE0_clEvENKUlvE1_clEvEUliE_St5arrayIPcLm2EEEEviT0_T1_)
        .other          _ZN2at6native29vectorized_elementwise_kernelILi4EZZZNS0_23logical_not_kernel_cudaERNS_18TensorIteratorBaseEENKUlvE0_clEvENKUlvE1_clEvEUliE_St5arrayIPcLm2EEEEviT0_T1_,@"STO_CUDA_ENTRY STV_DEFAULT"
_ZN2at6native29vectorized_elementwise_kernelILi4EZZZNS0_23logical_not_kernel_cudaERNS_18TensorIteratorBaseEENKUlvE0_clEvENKUlvE1_clEvEUliE_St5arrayIPcLm2EEEEviT0_T1_:
.text._ZN2at6native29vectorized_elementwise_kernelILi4EZZZNS0_23logical_not_kernel_cudaERNS_18TensorIteratorBaseEENKUlvE0_clEvENKUlvE1_clEvEUliE_St5arrayIPcLm2EEEEviT0_T1_:
        /* <DEDUP_REMOVED lines=91> */
.L_x_22373:
        /* <DEDUP_REMOVED lines=8> */
.L_x_22374:
        /* <DEDUP_REMOVED lines=8> */
.L_x_22375:
        /* <DEDUP_REMOVED lines=8> */
.L_x_22376:
        /* <DEDUP_REMOVED lines=9> */
.L_x_22377:
[----:B------:R-:W-:Y:S05]  /*07c0*/  BSYNC.RELIABLE B1 ;  /* 0x0000000000017941 */ /* 0x000fea0003800100 */
.L_x_22372:
[----:B------:R-:W-:-:S13]  /*07d0*/  ISETP.GE.U32.AND P0, PT, R17, R16, PT ;  /* 0x000000101100720c */ /* 0x000fda0003f06070 */
[----:B012---:R-:W0:Y:S01]  /*07e0*/  @!P0 LDC.64 R6, c[0x0][0x388] ;  /* 0x0000e200ff068b82 */ /* 0x007e220000000a00 */
[----:B------:R-:W-:Y:S02]  /*07f0*/  @!P0 IMAD.IADD R5, R0, 0x1, R17 ;  /* 0x0000000100058824 */ /* 0x000fe400078e0211 */
[----:B------:R-:W-:-:S03]  /*0800*/  @!P0 VIADD R17, R17, 0x80 ;  /* 0x0000008011118836 */ /* 0x000fc60000000000 */
[----:B0-----:R-:W-:-:S05]  /*0810*/  @!P0 IADD3 R4, P1, PT, R5, R6, RZ ;  /* 0x0000000605048210 */ /* 0x001fca0007f3e0ff */
[----:B------:R-:W-:-:S05]  /*0820*/  @!P0 IMAD.X R5, RZ, RZ, R7, P1 ;  /* 0x000000ffff058224 */ /* 0x000fca00008e0607 */
[----:B------:R3:W-:Y:S03]  /*0830*/  @!P0 STG.E.U8 desc[UR4][R4.64], R3 ;  /* 0x0000000304008986 */ /* 0x0007e6000c101104 */
.L_x_22378:
[----:B------:R-:W-:Y:S05]  /*0840*/  BSYNC.RECONVERGENT B0 ;  /* 0x0000000000007941 */ /* 0x000fea0003800200 */
.L_x_22371:
        /* <DEDUP_REMOVED lines=9> */
.L_x_22370:
        /* <DEDUP_REMOVED lines=10> */
[----:B---3--:R-:W-:Y:S02]  /*0980*/  ISETP.NE.AND P0, PT, R14, RZ, PT ;  /* 0x000000ff0e00720c */ /* 0x008fe40003f05270 */
[----:B------:R-:W-:Y:S02]  /*0990*/  ISETP.NE.AND P6, PT, R15, RZ, PT ;  /* 0x000000ff0f00720c */ /* 0x000fe40003fc5270 */
[----:B0-----:R-:W-:Y:S02]  /*09a0*/  SEL R7, RZ, 0x1, P0 ;  /* 0x00000001ff077807 */ /* 0x001fe40000000000 */
[----:B------:R-:W-:Y:S02]  /*09b0*/  SEL R0, RZ, 0x1, P6 ;  /* 0x00000001ff007807 */ /* 0x000fe40003000000 */
[----:B------:R-:W-:-:S02]  /*09c0*/  ISETP.NE.AND P1, PT, R12, RZ, PT ;  /* 0x000000ff0c00720c */ /* 0x000fc40003f25270 */
[----:B------:R-:W-:Y:S02]  /*09d0*/  ISETP.NE.AND P2, PT, R13, RZ, PT ;  /* 0x000000ff0d00720c */ /* 0x000fe40003f45270 */
[----:B----4-:R-:W-:Y:S02]  /*09e0*/  ISETP.NE.AND P3, PT, R10, RZ, PT ;  /* 0x000000ff0a00720c */ /* 0x010fe40003f65270 */
[----:B------:R-:W-:Y:S02]  /*09f0*/  ISETP.NE.AND P4, PT, R11, RZ, PT ;  /* 0x000000ff0b00720c */ /* 0x000fe40003f85270 */
[----:B------:R-:W-:Y:S02]  /*0a00*/  ISETP.NE.AND P6, PT, R8, RZ, PT ;  /* 0x000000ff0800720c */ /* 0x000fe40003fc5270 */
[----:B------:R-:W-:Y:S02]  /*0a10*/  ISETP.NE.AND P0, PT, R9, RZ, PT ;  /* 0x000000ff0900720c */ /* 0x000fe40003f05270 */
        /* <DEDUP_REMOVED lines=15> */
.L_x_22379:
        /* <DEDUP_REMOVED lines=15> */
.L_x_23860:


//--------------------- .text._ZN2at6native29vectorized_elementwise_kernelILi8EZZZNS0_23logical_not_kernel_cudaERNS_18TensorIteratorBaseEENKUlvE0_clEvENKUlvE1_clEvEUliE_St5arrayIPcLm2EEEEviT0_T1_ --------------------------
	.section	.text._ZN2at6native29vectorized_elementwise_kernelILi8EZZZNS0_23logical_not_kernel_cudaERNS_18TensorIteratorBaseEENKUlvE0_clEvENKUlvE1_clEvEUliE_St5arrayIPcLm2EEEEviT0_T1_,"ax",@progbits
	.align	128
        .global         _ZN2at6native29vectorized_elementwise_kernelILi8EZZZNS0_23logical_not_kernel_cudaERNS_18TensorIteratorBaseEENKUlvE0_clEvENKUlvE1_clEvEUliE_St5arrayIPcLm2EEEEviT0_T1_
        .type           _ZN2at6native29vectorized_elementwise_kernelILi8EZZZNS0_23logical_not_kernel_cudaERNS_18TensorIteratorBaseEENKUlvE0_clEvENKUlvE1_clEvEUliE_St5arrayIPcLm2EEEEviT0_T1_,@function
        .size           _ZN2at6native29vectorized_elementwise_kernelILi8EZZZNS0_23logical_not_kernel_cudaERNS_18TensorIteratorBaseEENKUlvE0_clEvENKUlvE1_clEvEUliE_St5arrayIPcLm2EEEEviT0_T1_,(.L_x_23861 - _ZN2at6native29vectorized_elementwise_kernelILi8EZZZNS0_23logical_not_kernel_cudaERNS_18TensorIteratorBaseEENKUlvE0_clEvENKUlvE1_clEvEUliE_St5arrayIPcLm2EEEEviT0_T1_)
        .other          _ZN2at6native29vectorized_elementwise_kernelILi8EZZZNS0_23logical_not_kernel_cudaERNS_18TensorIteratorBaseEENKUlvE0_clEvENKUlvE1_clEvEUliE_St5arrayIPcLm2EEEEviT0_T1_,@"STO_CUDA_ENTRY STV_DEFAULT"
_ZN2at6native29vectorized_elementwise_kernelILi8EZZZNS0_23logical_not_kernel_cudaERNS_18TensorIteratorBaseEENKUlvE0_clEvENKUlvE1_clEvEUliE_St5arrayIPcLm2EEEEviT0_T1_:
.text._ZN2at6native29vectorized_elementwise_kernelILi8EZZZNS0_23logical_not_kernel_cudaERNS_18TensorIteratorBaseEENKUlvE0_clEvENKUlvE1_clEvEUliE_St5arrayIPcLm2EEEEviT0_T1_:
        /* <DEDUP_REMOVED lines=91> */
.L_x_22383:
        /* <DEDUP_REMOVED lines=8> */
.L_x_22384:
        /* <DEDUP_REMOVED lines=8> */
.L_x_22385:
        /* <DEDUP_REMOVED lines=8> */
.L_x_22386:
        /* <DEDUP_REMOVED lines=9> */
.L_x_22387:
[----:B------:R-:W-:Y:S05]  /*07c0*/  BSYNC.RELIABLE B1 ;  /* 0x0000000000017941 */ /* 0x000fea0003800100 */
.L_x_22382:
[----:B------:R-:W-:-:S13]  /*07d0*/  ISETP.GE.U32.AND P0, PT, R17, R16, PT ;  /* 0x000000101100720c */ /* 0x000fda0003f06070 */
[----:B012---:R-:W0:Y:S01]  /*07e0*/  @!P0 LDC.64 R6, c[0x0][0x388] ;  /* 0x0000e200ff068b82 */ /* 0x007e220000000a00 */
[----:B------:R-:W-:Y:S02]  /*07f0*/  @!P0 IMAD.IADD R5, R0, 0x1, R17 ;  /* 0x0000000100058824 */ /* 0x000fe400078e0211 */
[----:B------:R-:W-:-:S03]  /*0800*/  @!P0 VIADD R17, R17, 0x80 ;  /* 0x0000008011118836 */ /* 0x000fc60000000000 */
[----:B0-----:R-:W-:-:S05]  /*0810*/  @!P0 IADD3 R4, P1, PT, R5, R6, RZ ;  /* 0x0000000605048210 */ /* 0x001fca0007f3e0ff */
[----:B------:R-:W-:-:S05]  /*0820*/  @!P0 IMAD.X R5, RZ, RZ, R7, P1 ;  /* 0x000000ffff058224 */ /* 0x000fca00008e0607 */
[----:B------:R3:W-:Y:S03]  /*0830*/  @!P0 STG.E.U8 desc[UR4][R4.64], R3 ;  /* 0x0000000304008986 */ /* 0x0007e6000c101104 */
.L_x_22388:
[----:B------:R-:W-:Y:S05]  /*0840*/  BSYNC.RECONVERGENT B0 ;  /* 0x0000000000007941 */ /* 0x000fea0003800200 */
.L_x_22381:
        /* <DEDUP_REMOVED lines=9> */
.L_x_22380:
[----:B------:R-:W0:Y:S01]  /*08e0*/  S2R R2, SR_TID.X ;  /* 0x0000000000027919 */ /* 0x000e220000002100 */
[----:B------:R-:W1:Y:S01]  /*08f0*/  LDC.64 R4, c[0x0][0x390] ;  /* 0x0000e400ff047b82 */ /* 0x000e620000000a00 */
[----:B------:R-:W2:Y:S01]  /*0900*/  LDCU.64 UR6, c[0x0][0x388] ;  /* 0x00007100ff0677ac */ /* 0x000ea20008000a00 */
[----:B-1----:R-:W-:-:S04]  /*0910*/  IMAD.WIDE.U32 R4, R0, 0x4, R4 ;  /* 0x0000000400047825 */ /* 0x002fc800078e0004 */
[----:B0-----:R-:W-:-:S06]  /*0920*/  IMAD.WIDE.U32 R4, R2, 0x20, R4 ;  /* 0x0000002002047825 */ /* 0x001fcc00078e0004 */
[----:B------:R-:W3:Y:S02]  /*0930*/  LDG.E.ENL2.256 R8, R4, desc[UR4][R4.64] ;  /* 0xfe0000040404797e */ /* 0x000ee40008121908 */
[----:B---3--:R-:W-:Y:S02]  /*0940*/  ISETP.NE.AND P6, PT, R10, RZ, PT ;  /* 0x000000ff0a00720c */ /* 0x008fe40003fc5270 */
[----:B------:R-:W-:Y:S02]  /*0950*/  ISETP.NE.AND P0, PT, R11, RZ, PT ;  /* 0x000000ff0b00720c */ /* 0x000fe40003f05270 */
[----:B------:R-:W-:Y:S02]  /*0960*/  ISETP.NE.AND P1, PT, R6, RZ, PT ;  /* 0x000000ff0600720c */ /* 0x000fe40003f25270 */
[----:B--2---:R-:W-:Y:S02]  /*0970*/  IADD3 R6, P5, PT, R0, UR6, RZ ;  /* 0x0000000600067c10 */ /* 0x004fe4000ffbe0ff */
[----:B------:R-:W-:-:S02]  /*0980*/  SEL R0, RZ, 0x1, P0 ;  /* 0x00000001ff007807 */ /* 0x000fc40000000000 */
[----:B------:R-:W-:Y:S02]  /*0990*/  SEL R3, RZ, 0x1, P6 ;  /* 0x00000001ff037807 */ /* 0x000fe40003000000 */
[----:B------:R-:W-:Y:S02]  /*09a0*/  ISETP.NE.AND P3, PT, R8, RZ, PT ;  /* 0x000000ff0800720c */ /* 0x000fe40003f65270 */
[----:B------:R-:W-:Y:S02]  /*09b0*/  ISETP.NE.AND P4, PT, R9, RZ, PT ;  /* 0x000000ff0900720c */ /* 0x000fe40003f85270 */
[----:B------:R-:W-:Y:S01]  /*09c0*/  ISETP.NE.AND P2, PT, R7, RZ, PT ;  /* 0x000000ff0700720c */ /* 0x000fe20003f45270 */
[----:B------:R-:W-:Y:S01]  /*09d0*/  IMAD.X R7, RZ, RZ, UR7, P5 ;  /* 0x00000007ff077e24 */ /* 0x000fe2000a8e06ff */
[----:B------:R-:W-:Y:S02]  /*09e0*/  ISETP.NE.AND P0, PT, R4, RZ, PT ;  /* 0x000000ff0400720c */ /* 0x000fe40003f05270 */
[----:B------:R-:W-:Y:S01]  /*09f0*/  ISETP.NE.AND P6, PT, R5, RZ, PT ;  /* 0x000000ff0500720c */ /* 0x000fe20003fc5270 */
        /* <DEDUP_REMOVED lines=15> */
.L_x_22389:
        /* <DEDUP_REMOVED lines=9> */
.L_x_23861:


//--------------------- .text._ZN2at6native18elementwise_kernelILi128ELi4EZNS0_15gpu_kernel_implIZZZNS0_23logical_not_kernel_cudaERNS_18TensorIteratorBaseEENKUlvE0_clEvENKUlvE0_clEvEUlaE_EEvS4_RKT_EUliE_EEviT1_ --------------------------
	.section	.text._ZN2at6native18elementwise_kernelILi128ELi4EZNS0_15gpu_kernel_implIZZZNS0_23logical_not_kernel_cudaERNS_18TensorIteratorBaseEENKUlvE0_clEvENKUlvE0_clEvEUlaE_EEvS4_RKT_EUliE_EEviT1_,"ax",@progbits
	.align	128
        .global         _ZN2at6native18elementwise_kernelILi128ELi4EZNS0_15gpu_kernel_implIZZZNS0_23logical_not_kernel_cudaERNS_18TensorIteratorBaseEENKUlvE0_clEvENKUlvE0_clEvEUlaE_EEvS4_RKT_EUliE_EEviT1_
        .type           _ZN2at6native18elementwise_kernelILi128ELi4EZNS0_15gpu_kernel_implIZZZNS0_23logical_not_kernel_cudaERNS_18TensorIteratorBaseEENKUlvE0_clEvENKUlvE0_clEvEUlaE_EEvS4_RKT_EUliE_EEviT1_,@function
        .size           _ZN2at6native18elementwise_kernelILi128ELi4EZNS0_15gpu_kernel_implIZZZNS0_23logical_not_kernel_cudaERNS_18TensorIteratorBaseEENKUlvE0_clEvENKUlvE0_clEvEUlaE_EEvS4_RKT_EUliE_EEviT1_,(.L_x_23862 - _ZN2at6native18elementwise_kernelILi128ELi4EZNS0_15gpu_kernel_implIZZZNS0_23logical_not_kernel_cudaERNS_18TensorIteratorBaseEENKUlvE0_clEvENKUlvE0_clEvEUlaE_EEvS4_RKT_EUliE_EEviT1_)
        .other          _ZN2at6native18elementwise_kernelILi128ELi4EZNS0_15gpu_kernel_implIZZZNS0_23logical_not_kernel_cudaERNS_18TensorIteratorBaseEENKUlvE0_clEvENKUlvE0_clEvEUlaE_EEvS4_RKT_EUliE_EEviT1_,@"STO_CUDA_ENTRY STV_DEFAULT"
_ZN2at6native18elementwise_kernelILi128ELi4EZNS0_15gpu_kernel_implIZZZNS0_23logical_not_kernel_cudaERNS_18TensorIteratorBaseEENKUlvE0_clEvENKUlvE0_clEvEUlaE_EEvS4_RKT_EUliE_EEviT1_:
.text._ZN2at6native18elementwise_kernelILi128ELi4EZNS0_15gpu_kernel_implIZZZNS0_23logical_not_kernel_cudaERNS_18TensorIteratorBaseEENKUlvE0_clEvENKUlvE0_clEvEUlaE_EEvS4_RKT_EUliE_EEviT1_:
        /* <DEDUP_REMOVED lines=319> */
.L_x_22392:
        /* <DEDUP_REMOVED lines=16> */
.L_x_22396:
[----:B------:R0:W5:Y:S01]  /*14f0*/  LDG.E.U8 R0, desc[UR36][R2.64] ;  /* 0x0000002402007981 */ /* 0x000162000c1e1100 */
[----:B------:R-:W-:Y:S05]  /*1500*/  BRA `(.L_x_22398) ;  /* 0x0000000c004c7947 */ /* 0x000fea0003800000 */
.L_x_22395:
        /* <DEDUP_REMOVED lines=8> */
.L_x_22400:
[----:B------:R0:W5:Y:S01]  /*1590*/  LDG.E.U8 R0, desc[UR36][R2.64] ;  /* 0x0000002402007981 */ /* 0x000162000c1e1100 */
[----:B------:R-:W-:Y:S05]  /*15a0*/  BRA `(.L_x_22398) ;  /* 0x0000000c00247947 */ /* 0x000fea0003800000 */
.L_x_22399:
[----:B------:R0:W5:Y:S01]  /*15b0*/  LDG.E.U16 R0, desc[UR36][R2.64] ;  /* 0x0000002402007981 */ /* 0x000162000c1e1500 */
[----:B------:R-:W-:Y:S05]  /*15c0*/  BRA `(.L_x_22398) ;  /* 0x0000000c001c7947 */ /* 0x000fea0003800000 */
.L_x_22394:
        /* <DEDUP_REMOVED lines=9> */
.L_x_22402:
[----:B------:R-:W2:Y:S02]  /*1660*/  LDG.E.U16 R4, desc[UR36][R2.64] ;  /* 0x0000002402047981 */ /* 0x000ea4000c1e1500 */
[----:B--2---:R-:W-:-:S06]  /*1670*/  HADD2.F32 R4, -RZ, R4.H0_H0 ;  /* 0x20000004ff047230 */ /* 0x004fcc0000004100 */
[----:B------:R-:W0:Y:S02]  /*1680*/  F2I.FTZ.TRUNC.NTZ R4, R4 ;  /* 0x0000000400047305 */ /* 0x000e24000021f100 */
[----:B0-----:R-:W-:Y:S01]  /*1690*/  PRMT R0, R4, 0x7610, R0 ;  /* 0x0000761004007816 */ /* 0x001fe20000000000 */
[----:B------:R-:W-:Y:S06]  /*16a0*/  BRA `(.L_x_22398) ;  /* 0x0000000800e47947 */ /* 0x000fec0003800000 */
.L_x_22401:
        /* <DEDUP_REMOVED lines=9> */
.L_x_22404:
[----:B------:R-:W2:Y:S02]  /*1740*/  LDG.E.U16 R2, desc[UR36][R2.64] ;  /* 0x0000002402027981 */ /* 0x000ea4000c1e1500 */
[----:B--2---:R-:W-:-:S06]  /*1750*/  HADD2.F32 R4, -RZ, R2.H0_H0 ;  /* 0x20000002ff047230 */ /* 0x004fcc0000004100 */
[----:B------:R-:W0:Y:S02]  /*1760*/  F2I.FTZ.TRUNC.NTZ R4, R4 ;  /* 0x0000000400047305 */ /* 0x000e24000021f100 */
[----:B0-----:R-:W-:Y:S01]  /*1770*/  PRMT R0, R4, 0x7610, R0 ;  /* 0x0000761004007816 */ /* 0x001fe20000000000 */
[----:B------:R-:W-:Y:S06]  /*1780*/  BRA `(.L_x_22398) ;  /* 0x0000000800ac7947 */ /* 0x000fec0003800000 */
.L_x_22403:
[----:B------:R-:W2:Y:S02]  /*1790*/  LDG.E.64 R2, desc[UR36][R2.64] ;  /* 0x0000002402027981 */ /* 0x000ea4000c1e1b00 */
[----:B--2---:R0:W1:Y:S01]  /*17a0*/  F2I.F64.TRUNC R0, R2 ;  /* 0x0000000200007311 */ /* 0x004062000030d100 */
[----:B------:R-:W-:Y:S05]  /*17b0*/  BRA `(.L_x_22398) ;  /* 0x0000000800a07947 */ /* 0x000fea0003800000 */
.L_x_22393:
        /* <DEDUP_REMOVED lines=12> */
.L_x_22407:
[----:B------:R-:W2:Y:S02]  /*1880*/  LDG.E.64 R2, desc[UR36][R2.64] ;  /* 0x0000002402027981 */ /* 0x000ea4000c1e1b00 */
[----:B--2---:R3:W4:Y:S01]  /*1890*/  F2I.F64.TRUNC R0, R2 ;  /* 0x0000000200007311 */ /* 0x004722000030d100 */
[----:B------:R-:W-:Y:S05]  /*18a0*/  BRA `(.L_x_22398) ;  /* 0x0000000800647947 */ /* 0x000fea0003800000 */
.L_x_22406:
        /* <DEDUP_REMOVED lines=27> */
.L_x_22409:
        /* <DEDUP_REMOVED lines=14> */
.L_x_22408:
[----:B------:R-:W2:Y:S02]  /*1b40*/  LDG.E.U16 R4, desc[UR36][R2.64] ;  /* 0x0000002402047981 */ /* 0x000ea4000c1e1500 */
[----:B--2---:R-:W-:-:S06]  /*1b50*/  IMAD.U32 R4, R4, 0x10000, RZ ;  /* 0x0001000004047824 */ /* 0x004fcc00078e00ff */
[----:B------:R-:W0:Y:S02]  /*1b60*/  F2I.FTZ.TRUNC.NTZ R4, R4 ;  /* 0x0000000400047305 */ /* 0x000e24000021f100 */
[----:B0-----:R-:W-:Y:S01]  /*1b70*/  PRMT R0, R4, 0x7610, R0 ;  /* 0x0000761004007816 */ /* 0x001fe20000000000 */
[----:B------:R-:W-:Y:S06]  /*1b80*/  BRA `(.L_x_22398) ;  /* 0x0000000400ac7947 */ /* 0x000fec0003800000 */
.L_x_22405:
        /* <DEDUP_REMOVED lines=10> */
.L_x_22412:
        /* <DEDUP_REMOVED lines=21> */
.L_x_22416:
[----:B------:R-:W-:Y:S05]  /*1d80*/  BSYNC.RECONVERGENT B1 ;  /* 0x0000000000017941 */ /* 0x000fea0003800200 */
.L_x_22415:
[----:B------:R-:W-:Y:S01]  /*1d90*/  IMAD.SHL.U32 R0, R0, 0x100000, RZ ;  /* 0x0010000000007824 */ /* 0x000fe200078e00ff */
[----:B------:R-:W-:-:S04]  /*1da0*/  LEA R2, R2, 0x3b800000, 0x17 ;  /* 0x3b80000002027811 */ /* 0x000fc800078eb8ff */
[----:B------:R-:W-:-:S07]  /*1db0*/  LOP3.LUT R4, R2, R0, R7, 0xfe, !PT ;  /* 0x0000000002047212 */ /* 0x000fce00078efe07 */
.L_x_22414:
[----:B------:R-:W-:Y:S05]  /*1dc0*/  BSYNC.RECONVERGENT B0 ;  /* 0x0000000000007941 */ /* 0x000fea0003800200 */
.L_x_22413:
[----:B------:R-:W0:Y:S02]  /*1dd0*/  F2I.FTZ.TRUNC.NTZ R4, R4 ;  /* 0x0000000400047305 */ /* 0x000e24000021f100 */
[----:B0-----:R-:W-:Y:S01]  /*1de0*/  PRMT R0, R4, 0x7610, R0 ;  /* 0x0000761004007816 */ /* 0x001fe20000000000 */
[----:B------:R-:W-:Y:S06]  /*1df0*/  BRA `(.L_x_22398) ;  /* 0x0000000400107947 */ /* 0x000fec0003800000 */
.L_x_22411:
        /* <DEDUP_REMOVED lines=21> */
.L_x_22420:
[----:B------:R-:W-:Y:S05]  /*1f50*/  BSYNC.RECONVERGENT B1 ;  /* 0x0000000000017941 */ /* 0x000fea0003800200 */
.L_x_22419:
[----:B------:R-:W-:Y:S02]  /*1f60*/  SHF.L.U32 R0, R0, 0x15, RZ ;  /* 0x0000001500007819 */ /* 0x000fe400000006ff */
[----:B------:R-:W-:-:S04]  /*1f70*/  LEA R2, R2, 0x37800000, 0x17 ;  /* 0x3780000002027811 */ /* 0x000fc800078eb8ff */
[----:B------:R-:W-:-:S07]  /*1f80*/  LOP3.LUT R4, R2, R0, R7, 0xfe, !PT ;  /* 0x0000000002047212 */ /* 0x000fce00078efe07 */
.L_x_22418:
[----:B------:R-:W-:Y:S05]  /*1f90*/  BSYNC.RECONVERGENT B0 ;  /* 0x0000000000007941 */ /* 0x000fea0003800200 */
.L_x_22417:
[----:B------:R-:W0:Y:S02]  /*1fa0*/  F2I.FTZ.TRUNC.NTZ R4, R4 ;  /* 0x0000000400047305 */ /* 0x000e24000021f100 */
[----:B0-----:R-:W-:Y:S01]  /*1fb0*/  PRMT R0, R4, 0x7610, R0 ;  /* 0x0000761004007816 */ /* 0x001fe20000000000 */
[----:B------:R-:W-:Y:S06]  /*1fc0*/  BRA `(.L_x_22398) ;  /* 0x00000000009c7947 */ /* 0x000fec0003800000 */
.L_x_22410:
[----:B------:R-:W-:-:S09]  /*1fd0*/  UISETP.NE.AND UP0, UPT, UR4, 0x1c, UPT ;  /* 0x0000001c0400788c */ /* 0x000fd2000bf05270 */
[----:B------:R-:W-:Y:S05]  /*1fe0*/  BRA.U !UP0, `(.L_x_22421) ;  /* 0x0000000108907547 */ /* 0x000fea000b800000 */
[----:B------:R-:W-:-:S09]  /*1ff0*/  UISETP.NE.AND UP0, UPT, UR4, 0x1d, UPT ;  /* 0x0000001d0400788c */ /* 0x000fd2000bf05270 */
[----:B------:R-:W-:Y:S05]  /*2000*/  BRA.U !UP0, `(.L_x_22422) ;  /* 0x0000000108807547 */ /* 0x000fea000b800000 */
[----:B------:R-:W-:-:S09]  /*2010*/  UISETP.NE.AND UP0, UPT, UR4, 0x2c, UPT ;  /* 0x0000002c0400788c */ /* 0x000fd2000bf05270 */
[----:B------:R-:W-:Y:S05]  /*2020*/  BRA.U !UP0, `(.L_x_22423) ;  /* 0x0000000108487547 */ /* 0x000fea000b800000 */
.L_x_22397:
        /* <DEDUP_REMOVED lines=16> */
.L_x_22424:
[----:B------:R-:W-:Y:S01]  /*2130*/  PRMT R0, RZ, 0x7610, R0 ;  /* 0x00007610ff007816 */ /* 0x000fe20000000000 */
[----:B------:R-:W-:Y:S06]  /*2140*/  BRA `(.L_x_22398) ;  /* 0x00000000003c7947 */ /* 0x000fec0003800000 */
.L_x_22423:
        /* <DEDUP_REMOVED lines=8> */
.L_x_22426:
[----:B------:R-:W-:Y:S05]  /*21d0*/  BSYNC.RECONVERGENT B0 ;  /* 0x0000000000007941 */ /* 0x000fea0003800200 */
.L_x_22425:
[----:B------:R-:W0:Y:S02]  /*21e0*/  F2I.FTZ.TRUNC.NTZ R4, R4 ;  /* 0x0000000400047305 */ /* 0x000e24000021f100 */
[----:B0-----:R-:W-:Y:S01]  /*21f0*/  PRMT R0, R4, 0x7610, R0 ;  /* 0x0000761004007816 */ /* 0x001fe20000000000 */
[----:B------:R-:W-:Y:S06]  /*2200*/  BRA `(.L_x_22398) ;  /* 0x00000000000c7947 */ /* 0x000fec0003800000 */
.L_x_22422:
[----:B------:R2:W5:Y:S01]  /*2210*/  LDG.E.U8 R0, desc[UR36][R2.64] ;  /* 0x0000002402007981 */ /* 0x000562000c1e1100 */
[----:B------:R-:W-:Y:S05]  /*2220*/  BRA `(.L_x_22398) ;  /* 0x0000000000047947 */ /* 0x000fea0003800000 */
.L_x_22421:
[----:B------:R1:W5:Y:S02]  /*2230*/  LDG.E.U8 R0, desc[UR36][R2.64] ;  /* 0x0000002402007981 */ /* 0x000364000c1e1100 */
.L_x_22398:
[----:B------:R-:W0:Y:S01]  /*2240*/  LDCU.64 UR6, c[0x0][0x580] ;  /* 0x0000b000ff0677ac */ /* 0x000e220008000a00 */
[----:B-1--45:R-:W-:Y:S01]  /*2250*/  LOP3.LUT P0, R0, R0, 0xff, RZ, 0xc0, !PT ;  /* 0x000000ff00007812 */ /* 0x032fe2000780c0ff */
[----:B------:R-:W-:Y:S01]  /*2260*/  BSSY.RECONVERGENT B6, `(.L_x_22427) ;  /* 0x00000e9000067945 */ /* 0x000fe20003800200 */
[----:B------:R-:W-:Y:S02]  /*2270*/  UPRMT UR4, UR42, 0x9910, URZ ;  /* 0x000099102a047896 */ /* 0x000fe400080000ff */
[----:B------:R-:W-:Y:S02]  /*2280*/  SEL R5, RZ, 0x1, P0 ;  /* 0x00000001ff057807 */ /* 0x000fe40000000000 */
        /* <DEDUP_REMOVED lines=14> */
.L_x_22431:
[----:B------:R3:W-:Y:S01]  /*2370*/  STG.E.U8 desc[UR36][R2.64], R5 ;  /* 0x0000000502007986 */ /* 0x0007e2000c101124 */
[----:B------:R-:W-:Y:S05]  /*2380*/  BRA `(.L_x_22433) ;  /* 0x0000000c00587947 */ /* 0x000fea0003800000 */
.L_x_22430:
        /* <DEDUP_REMOVED lines=8> */
[----:B------:R-:W-:-:S05]  /*2410*/  SEL R4, RZ, 0x1, P0 ;  /* 0x00000001ff047807 */ /* 0x000fca0000000000 */
[----:B------:R0:W-:Y:S01]  /*2420*/  STG.E.64 desc[UR36][R2.64], R4 ;  /* 0x0000000402007986 */ /* 0x0001e2000c101b24 */
[----:B------:R-:W-:Y:S05]  /*2430*/  BRA `(.L_x_22433) ;  /* 0x0000000c002c7947 */ /* 0x000fea0003800000 */
.L_x_22435:
[----:B------:R-:W-:-:S04]  /*2440*/  ISETP.NE.AND P0, PT, R0, RZ, PT ;  /* 0x000000ff0000720c */ /* 0x000fc80003f05270 */
[----:B------:R-:W-:-:S05]  /*2450*/  SEL R5, RZ, 0x1, P0 ;  /* 0x00000001ff057807 */ /* 0x000fca0000000000 */
[----:B------:R1:W-:Y:S01]  /*2460*/  STG.E desc[UR36][R2.64], R5 ;  /* 0x0000000502007986 */ /* 0x0003e2000c101924 */
[----:B------:R-:W-:Y:S05]  /*2470*/  BRA `(.L_x_22433) ;  /* 0x0000000c001c7947 */ /* 0x000fea0003800000 */
.L_x_22434:
[----:B------:R2:W-:Y:S01]  /*2480*/  STG.E.U16 desc[UR36][R2.64], R5 ;  /* 0x0000000502007986 */ /* 0x0005e2000c101524 */
[----:B------:R-:W-:Y:S05]  /*2490*/  BRA `(.L_x_22433) ;  /* 0x0000000c00147947 */ /* 0x000fea0003800000 */
.L_x_22429:
[----:B------:R-:W-:-:S09]  /*24a0*/  UISETP.GT.AND UP0, UPT, UR4, 0x6, UPT ;  /* 0x000000060400788c */ /* 0x000fd2000bf04270 */
[----:B------:R-:W-:Y:S05]  /*24b0*/  BRA.U UP0, `(.L_x_22436) ;  /* 0x0000000100347547 */ /* 0x000fea000b800000 */
[----:B------:R-:W-:-:S09]  /*24c0*/  UISETP.NE.AND UP0, UPT, UR4, 0x5, UPT ;  /* 0x000000050400788c */ /* 0x000fd2000bf05270 */
[----:B------:R-:W-:Y:S05]  /*24d0*/  BRA.U !UP0, `(.L_x_22437) ;  /* 0x0000000108187547 */ /* 0x000fea000b800000 */
[----:B------:R-:W-:-:S09]  /*24e0*/  UISETP.NE.AND UP0, UPT, UR4, 0x6, UPT ;  /* 0x000000060400788c */ /* 0x000fd2000bf05270 */
[----:B------:R-:W-:Y:S05]  /*24f0*/  BRA.U UP0, `(.L_x_22432) ;  /* 0x0000000900587547 */ /* 0x000fea000b800000 */
[----:B------:R-:W-:-:S04]  /*2500*/  ISETP.NE.AND P0, PT, R0, RZ, PT ;  /* 0x000000ff0000720c */ /* 0x000fc80003f05270 */
[----:B------:R-:W-:-:S05]  /*2510*/  FSEL R5, RZ, 1, P0 ;  /* 0x3f800000ff057808 */ /* 0x000fca0000000000 */
[----:B------:R0:W-:Y:S01]  /*2520*/  STG.E desc[UR36][R2.64], R5 ;  /* 0x0000000502007986 */ /* 0x0001e2000c101924 */
[----:B------:R-:W-:Y:S05]  /*2530*/  BRA `(.L_x_22433) ;  /* 0x0000000800ec7947 */ /* 0x000fea0003800000 */
.L_x_22437:
[----:B------:R-:W-:-:S04]  /*2540*/  ISETP.NE.AND P0, PT, R0, RZ, PT ;  /* 0x000000ff0000720c */ /* 0x000fc80003f05270 */
[----:B------:R-:W-:-:S04]  /*2550*/  FSEL R0, RZ, 1, P0 ;  /* 0x3f800000ff007808 */ /* 0x000fc80000000000 */
[----:B------:R-:W-:-:S05]  /*2560*/  F2FP.F16.F32.PACK_AB R0, RZ, R0 ;  /* 0x00000000ff00723e */ /* 0x000fca00000000ff */
[----:B------:R0:W-:Y:S01]  /*2570*/  STG.E.U16 desc[UR36][R2.64], R0 ;  /* 0x0000000002007986 */ /* 0x0001e2000c101524 */
[----:B------:R-:W-:Y:S05]  /*2580*/  BRA `(.L_x_22433) ;  /* 0x0000000800d87947 */ /* 0x000fea0003800000 */
.L_x_22436:
        /* <DEDUP_REMOVED lines=8> */
[----:B------:R-:W-:-:S05]  /*2610*/  FSEL R4, RZ, 1, P0 ;  /* 0x3f800000ff047808 */ /* 0x000fca0000000000 */
[----:B------:R0:W-:Y:S01]  /*2620*/  STG.E.64 desc[UR36][R2.64], R4 ;  /* 0x0000000402007986 */ /* 0x0001e2000c101b24 */
[----:B------:R-:W-:Y:S05]  /*2630*/  BRA `(.L_x_22433) ;  /* 0x0000000800ac7947 */ /* 0x000fea0003800000 */
.L_x_22439:
[----:B------:R-:W-:-:S04]  /*2640*/  ISETP.NE.AND P0, PT, R0, RZ, PT ;  /* 0x000000ff0000720c */ /* 0x000fc80003f05270 */
[----:B------:R-:W-:-:S04]  /*2650*/  FSEL R0, RZ, 1, P0 ;  /* 0x3f800000ff007808 */ /* 0x000fc80000000000 */
[----:B------:R-:W-:-:S04]  /*2660*/  F2FP.F16.F32.PACK_AB R5, RZ, R0 ;  /* 0x00000000ff05723e */ /* 0x000fc800000000ff */
[----:B------:R-:W-:-:S05]  /*2670*/  PRMT R5, R5, 0x5410, RZ ;  /* 0x0000541005057816 */ /* 0x000fca00000000ff */
[----:B------:R0:W-:Y:S01]  /*2680*/  STG.E desc[UR36][R2.64], R5 ;  /* 0x0000000502007986 */ /* 0x0001e2000c101924 */
[----:B------:R-:W-:Y:S05]  /*2690*/  BRA `(.L_x_22433) ;  /* 0x0000000800947947 */ /* 0x000fea0003800000 */
.L_x_22438:
[----:B------:R-:W-:Y:S02]  /*26a0*/  ISETP.NE.AND P0, PT, R0, RZ, PT ;  /* 0x000000ff0000720c */ /* 0x000fe40003f05270 */
[----:B------:R-:W-:Y:S02]  /*26b0*/  MOV R4, RZ ;  /* 0x000000ff00047202 */ /* 0x000fe40000000f00 */
[----:B------:R-:W-:-:S05]  /*26c0*/  FSEL R5, RZ, 1.875, P0 ;  /* 0x3ff00000ff057808 */ /* 0x000fca0000000000 */
[----:B------:R0:W-:Y:S01]  /*26d0*/  STG.E.64 desc[UR36][R2.64], R4 ;  /* 0x0000000402007986 */ /* 0x0001e2000c101b24 */
[----:B------:R-:W-:Y:S05]  /*26e0*/  BRA `(.L_x_22433) ;  /* 0x0000000800807947 */ /* 0x000fea0003800000 */
.L_x_22428:
        /* <DEDUP_REMOVED lines=10> */
.L_x_22442:
[----:B------:R-:W-:Y:S02]  /*2790*/  ISETP.NE.AND P0, PT, R0, RZ, PT ;  /* 0x000000ff0000720c */ /* 0x000fe40003f05270 */
[----:B------:R-:W-:Y:S01]  /*27a0*/  CS2R R6, SRZ ;  /* 0x0000000000067805 */ /* 0x000fe2000001ff00 */
[----:B------:R-:W-:Y:S01]  /*27b0*/  IMAD.MOV.U32 R4, RZ, RZ, RZ ;  /* 0x000000ffff047224 */ /* 0x000fe200078e00ff */
[----:B------:R-:W-:-:S05]  /*27c0*/  FSEL R5, RZ, 1.875, P0 ;  /* 0x3ff00000ff057808 */ /* 0x000fca0000000000 */
[----:B------:R0:W-:Y:S01]  /*27d0*/  STG.E.128 desc[UR36][R2.64], R4 ;  /* 0x0000000402007986 */ /* 0x0001e2000c101d24 */
[----:B------:R-:W-:Y:S05]  /*27e0*/  BRA `(.L_x_22433) ;  /* 0x0000000800407947 */ /* 0x000fea0003800000 */
.L_x_22441:
        /* <DEDUP_REMOVED lines=9> */
[----:B------:R-:W-:-:S04]  /*2880*/  FSEL R7, RZ, 1, P0 ;  /* 0x3f800000ff077808 */ /* 0x000fc80000000000 */
        /* <DEDUP_REMOVED lines=8> */
.L_x_22446:
[----:B------:R-:W-:Y:S05]  /*2910*/  BSYNC.RECONVERGENT B0 ;  /* 0x0000000000007941 */ /* 0x000fea0003800200 */
.L_x_22445:
[----:B------:R0:W-:Y:S01]  /*2920*/  STG.E.U8 desc[UR36][R2.64], R5 ;  /* 0x0000000502007986 */ /* 0x0001e2000c101124 */
[----:B------:R-:W-:Y:S05]  /*2930*/  BRA `(.L_x_22433) ;  /* 0x0000000400ec7947 */ /* 0x000fea0003800000 */
.L_x_22444:
[----:B------:R-:W-:-:S04]  /*2940*/  ISETP.NE.AND P0, PT, R0, RZ, PT ;  /* 0x000000ff0000720c */ /* 0x000fc80003f05270 */
        /* <DEDUP_REMOVED lines=16> */
.L_x_22443:
[----:B------:R-:W-:-:S04]  /*2a50*/  ISETP.NE.AND P0, PT, R0, RZ, PT ;  /* 0x000000ff0000720c */ /* 0x000fc80003f05270 */
[----:B------:R-:W-:-:S04]  /*2a60*/  FSEL R0, RZ, 1, P0 ;  /* 0x3f800000ff007808 */ /* 0x000fc80000000000 */
[----:B------:R-:W-:-:S05]  /*2a70*/  F2FP.BF16.F32.PACK_AB R0, RZ, R0 ;  /* 0x00000000ff00723e */ /* 0x000fca00000010ff */
[----:B------:R0:W-:Y:S01]  /*2a80*/  STG.E.U16 desc[UR36][R2.64], R0 ;  /* 0x0000000002007986 */ /* 0x0001e2000c101524 */
[----:B------:R-:W-:Y:S05]  /*2a90*/  BRA `(.L_x_22433) ;  /* 0x0000000400947947 */ /* 0x000fea0003800000 */
.L_x_22440:
        /* <DEDUP_REMOVED lines=10> */
.L_x_22449:
[----:B------:R-:W-:Y:S01]  /*2b40*/  ISETP.NE.AND P0, PT, R0, RZ, PT ;  /* 0x000000ff0000720c */ /* 0x000fe20003f05270 */
[----:B------:R-:W-:Y:S01]  /*2b50*/  BSSY.RECONVERGENT B0, `(.L_x_22450) ;  /* 0x0000012000007945 */ /* 0x000fe20003800200 */
[----:B------:R-:W-:Y:S02]  /*2b60*/  HFMA2 R0, -RZ, RZ, 0, 7.62939453125e-06 ;  /* 0x00000080ff007431 */ /* 0x000fe400000001ff */
[----:B------:R-:W-:-:S04]  /*2b70*/  FSEL R5, RZ, 1, P0 ;  /* 0x3f800000ff057808 */ /* 0x000fc80000000000 */
        /* <DEDUP_REMOVED lines=9> */
.L_x_22452:
[----:B------:R-:W-:-:S04]  /*2c10*/  SHF.R.U32.HI R0, RZ, 0x14, R5 ;  /* 0x00000014ff007819 */ /* 0x000fc80000011605 */
[----:B------:R-:W-:-:S04]  /*2c20*/  LOP3.LUT R0, R0, 0x1, RZ, 0xc0, !PT ;  /* 0x0000000100007812 */ /* 0x000fc800078ec0ff */
[----:B------:R-:W-:-:S04]  /*2c30*/  IADD3 R0, PT, PT, R5, 0x487ffff, R0 ;  /* 0x0487ffff05007810 */ /* 0x000fc80007ffe000 */
[----:B------:R-:W-:-:S04]  /*2c40*/  SHF.R.U32.HI R0, RZ, 0x14, R0 ;  /* 0x00000014ff007819 */ /* 0x000fc80000011600 */
[----:B------:R-:W-:-:S07]  /*2c50*/  LOP3.LUT R4, R0, 0xff, RZ, 0xc0, !PT ;  /* 0x000000ff00047812 */ /* 0x000fce00078ec0ff */
.L_x_22453:
[----:B------:R-:W-:-:S07]  /*2c60*/  PRMT R0, R4, 0x7610, R0 ;  /* 0x0000761004007816 */ /* 0x000fce0000000000 */
.L_x_22451:
[----:B------:R-:W-:Y:S05]  /*2c70*/  BSYNC.RECONVERGENT B0 ;  /* 0x0000000000007941 */ /* 0x000fea0003800200 */
.L_x_22450:
[----:B------:R0:W-:Y:S01]  /*2c80*/  STG.E.U8 desc[UR36][R2.64], R0 ;  /* 0x0000000002007986 */ /* 0x0001e2000c101124 */
[----:B------:R-:W-:Y:S05]  /*2c90*/  BRA `(.L_x_22433) ;  /* 0x0000000400147947 */ /* 0x000fea0003800000 */
.L_x_22448:
[----:B------:R-:W-:Y:S01]  /*2ca0*/  ISETP.NE.AND P0, PT, R0, RZ, PT ;  /* 0x000000ff0000720c */ /* 0x000fe20003f05270 */
[----:B------:R-:W-:Y:S01]  /*2cb0*/  BSSY.RECONVERGENT B0, `(.L_x_22454) ;  /* 0x0000012000007945 */ /* 0x000fe20003800200 */
[----:B------:R-:W-:Y:S02]  /*2cc0*/  IMAD.MOV.U32 R0, RZ, RZ, 0x80 ;  /* 0x00000080ff007424 */ /* 0x000fe400078e00ff */
        /* <DEDUP_REMOVED lines=10> */
.L_x_22456:
[----:B------:R-:W-:-:S04]  /*2d70*/  SHF.R.U32.HI R0, RZ, 0x15, R5 ;  /* 0x00000015ff007819 */ /* 0x000fc80000011605 */
[----:B------:R-:W-:-:S04]  /*2d80*/  LOP3.LUT R0, R0, 0x1, RZ, 0xc0, !PT ;  /* 0x0000000100007812 */ /* 0x000fc800078ec0ff */
[----:B------:R-:W-:-:S04]  /*2d90*/  IADD3 R0, PT, PT, R5, 0x88fffff, R0 ;  /* 0x088fffff05007810 */ /* 0x000fc80007ffe000 */
[----:B------:R-:W-:-:S04]  /*2da0*/  SHF.R.U32.HI R0, RZ, 0x15, R0 ;  /* 0x00000015ff007819 */ /* 0x000fc80000011600 */
[----:B------:R-:W-:-:S07]  /*2db0*/  LOP3.LUT R4, R0, 0xff, RZ, 0xc0, !PT ;  /* 0x000000ff00047812 */ /* 0x000fce00078ec0ff */
.L_x_22457:
[----:B------:R-:W-:-:S07]  /*2dc0*/  PRMT R0, R4, 0x7610, R0 ;  /* 0x0000761004007816 */ /* 0x000fce0000000000 */
.L_x_22455:
[----:B------:R-:W-:Y:S05]  /*2dd0*/  BSYNC.RECONVERGENT B0 ;  /* 0x0000000000007941 */ /* 0x000fea0003800200 */
.L_x_22454:
[----:B------:R0:W-:Y:S01]  /*2de0*/  STG.E.U8 desc[UR36][R2.64], R0 ;  /* 0x0000000002007986 */ /* 0x0001e2000c101124 */
[----:B------:R-:W-:Y:S05]  /*2df0*/  BRA `(.L_x_22433) ;  /* 0x0000000000bc7947 */ /* 0x000fea0003800000 */
.L_x_22447:
[----:B------:R-:W-:-:S09]  /*2e00*/  UISETP.NE.AND UP0, UPT, UR4, 0x1c, UPT ;  /* 0x0000001c0400788c */ /* 0x000fd2000bf05270 */
[----:B------:R-:W-:Y:S05]  /*2e10*/  BRA.U !UP0, `(.L_x_22458) ;  /* 0x0000000108a87547 */ /* 0x000fea000b800000 */
[----:B------:R-:W-:-:S09]  /*2e20*/  UISETP.NE.AND UP0, UPT, UR4, 0x1d, UPT ;  /* 0x0000001d0400788c */ /* 0x000fd2000bf05270 */
[----:B------:R-:W-:Y:S05]  /*2e30*/  BRA.U !UP0, `(.L_x_22459) ;  /* 0x00000001088c7547 */ /* 0x000fea000b800000 */
[----:B------:R-:W-:-:S09]  /*2e40*/  UISETP.NE.AND UP0, UPT, UR4, 0x2c, UPT ;  /* 0x0000002c0400788c */ /* 0x000fd2000bf05270 */
[----:B------:R-:W-:Y:S05]  /*2e50*/  BRA.U !UP0, `(.L_x_22460) ;  /* 0x0000000108447547 */ /* 0x000fea000b800000 */
.L_x_22432:
        /* <DEDUP_REMOVED lines=16> */
.L_x_22461:
[----:B------:R-:W-:Y:S05]  /*2f60*/  BRA `(.L_x_22433) ;  /* 0x0000000000607947 */ /* 0x000fea0003800000 */
.L_x_22460:
[----:B------:R-:W-:-:S04]  /*2f70*/  ISETP.NE.AND P0, PT, R0, RZ, PT ;  /* 0x000000ff0000720c */ /* 0x000fc80003f05270 */
        /* <DEDUP_REMOVED lines=15> */
.L_x_22459:
[----:B------:R-:W-:Y:S01]  /*3070*/  ISETP.NE.AND P0, PT, R0, RZ, PT ;  /* 0x000000ff0000720c */ /* 0x000fe20003f05270 */
[----:B------:R-:W-:-:S03]  /*3080*/  IMAD.MOV.U32 R5, RZ, RZ, RZ ;  /* 0x000000ffff057224 */ /* 0x000fc600078e00ff */
[----:B------:R-:W-:-:S05]  /*3090*/  SEL R4, RZ, 0x1, P0 ;  /* 0x00000001ff047807 */ /* 0x000fca0000000000 */
[----:B------:R0:W-:Y:S01]  /*30a0*/  STG.E.64 desc[UR36][R2.64], R4 ;  /* 0x0000000402007986 */ /* 0x0001e2000c101b24 */
[----:B------:R-:W-:Y:S05]  /*30b0*/  BRA `(.L_x_22433) ;  /* 0x00000000000c7947 */ /* 0x000fea0003800000 */
.L_x_22458:
[----:B------:R-:W-:-:S04]  /*30c0*/  ISETP.NE.AND P0, PT, R0, RZ, PT ;  /* 0x000000ff0000720c */ /* 0x000fc80003f05270 */
[----:B------:R-:W-:-:S05]  /*30d0*/  SEL R5, RZ, 0x1, P0 ;  /* 0x00000001ff057807 */ /* 0x000fca0000000000 */
[----:B------:R0:W-:Y:S04]  /*30e0*/  STG.E desc[UR36][R2.64], R5 ;  /* 0x0000000502007986 */ /* 0x0001e8000c101924 */
.L_x_22433:
[----:B------:R-:W-:Y:S05]  /*30f0*/  BSYNC.RECONVERGENT B6 ;  /* 0x0000000000067941 */ /* 0x000fea0003800200 */
.L_x_22427:
[----:B------:R-:W-:-:S07]  /*3100*/  IADD3 R17, PT, PT, R17, 0x80, RZ ;  /* 0x0000008011117810 */ /* 0x000fce0007ffe0ff */
.L_x_22391:
[----:B------:R-:W-:Y:S05]  /*3110*/  BSYNC.RECONVERGENT B7 ;  /* 0x0000000000077941 */ /* 0x000fea0003800200 */
.L_x_22390:
        /* <DEDUP_REMOVED lines=307> */
.L_x_22464:
        /* <DEDUP_REMOVED lines=16> */
.L_x_22468:
[----:B------:R0:W5:Y:S01]  /*4550*/  LDG.E.U8 R0, desc[UR36][R2.64] ;  /* 0x0000002402007981 */ /* 0x000162000c1e1100 */
[----:B------:R-:W-:Y:S05]  /*4560*/  BRA `(.L_x_22470) ;  /* 0x0000000c004c7947 */ /* 0x000fea0003800000 */
.L_x_22467:
        /* <DEDUP_REMOVED lines=8> */
.L_x_22472:
[----:B------:R0:W5:Y:S01]  /*45f0*/  LDG.E.U8 R0, desc[UR36][R2.64] ;  /* 0x0000002402007981 */ /* 0x000162000c1e1100 */
[----:B------:R-:W-:Y:S05]  /*4600*/  BRA `(.L_x_22470) ;  /* 0x0000000c00247947 */ /* 0x000fea0003800000 */
.L_x_22471:
[----:B------:R0:W5:Y:S01]  /*4610*/  LDG.E.U16 R0, desc[UR36][R2.64] ;  /* 0x0000002402007981 */ /* 0x000162000c1e1500 */
[----:B------:R-:W-:Y:S05]  /*4620*/  BRA `(.L_x_22470) ;  /* 0x0000000c001c7947 */ /* 0x000fea0003800000 */
.L_x_22466:
        /* <DEDUP_REMOVED lines=9> */
.L_x_22474:
[----:B------:R-:W2:Y:S02]  /*46c0*/  LDG.E.U16 R4, desc[UR36][R2.64] ;  /* 0x0000002402047981 */ /* 0x000ea4000c1e1500 */
[----:B--2---:R-:W-:-:S06]  /*46d0*/  HADD2.F32 R4, -RZ, R4.H0_H0 ;  /* 0x20000004ff047230 */ /* 0x004fcc0000004100 */
[----:B------:R-:W0:Y:S02]  /*46e0*/  F2I.FTZ.TRUNC.NTZ R4, R4 ;  /* 0x0000000400047305 */ /* 0x000e24000021f100 */
[----:B0-----:R-:W-:Y:S01]  /*46f0*/  PRMT R0, R4, 0x7610, R0 ;  /* 0x0000761004007816 */ /* 0x001fe20000000000 */
[----:B------:R-:W-:Y:S06]  /*4700*/  BRA `(.L_x_22470) ;  /* 0x0000000800e47947 */ /* 0x000fec0003800000 */
.L_x_22473:
        /* <DEDUP_REMOVED lines=9> */
.L_x_22476:
[----:B------:R-:W2:Y:S02]  /*47a0*/  LDG.E.U16 R2, desc[UR36][R2.64] ;  /* 0x0000002402027981 */ /* 0x000ea4000c1e1500 */
[----:B--2---:R-:W-:-:S06]  /*47b0*/  HADD2.F32 R4, -RZ, R2.H0_H0 ;  /* 0x20000002ff047230 */ /* 0x004fcc0000004100 */
[----:B------:R-:W0:Y:S02]  /*47c0*/  F2I.FTZ.TRUNC.NTZ R4, R4 ;  /* 0x0000000400047305 */ /* 0x000e24000021f100 */
[----:B0-----:R-:W-:Y:S01]  /*47d0*/  PRMT R0, R4, 0x7610, R0 ;  /* 0x0000761004007816 */ /* 0x001fe20000000000 */
[----:B------:R-:W-:Y:S06]  /*47e0*/  BRA `(.L_x_22470) ;  /* 0x0000000800ac7947 */ /* 0x000fec0003800000 */
.L_x_22475:
[----:B------:R-:W2:Y:S02]  /*47f0*/  LDG.E.64 R2, desc[UR36][R2.64] ;  /* 0x0000002402027981 */ /* 0x000ea4000c1e1b00 */
[----:B--2---:R0:W1:Y:S01]  /*4800*/  F2I.F64.TRUNC R0, R2 ;  /* 0x0000000200007311 */ /* 0x004062000030d100 */
[----:B------:R-:W-:Y:S05]  /*4810*/  BRA `(.L_x_22470) ;  /* 0x0000000800a07947 */ /* 0x000fea0003800000 */
.L_x_22465:
        /* <DEDUP_REMOVED lines=12> */
.L_x_22479:
[----:B------:R-:W2:Y:S02]  /*48e0*/  LDG.E.64 R2, desc[UR36][R2.64] ;  /* 0x0000002402027981 */ /* 0x000ea4000c1e1b00 */
[----:B--2---:R3:W4:Y:S01]  /*48f0*/  F2I.F64.TRUNC R0, R2 ;  /* 0x0000000200007311 */ /* 0x004722000030d100 */
[----:B------:R-:W-:Y:S05]  /*4900*/  BRA `(.L_x_22470) ;  /* 0x0000000800647947 */ /* 0x000fea0003800000 */
.L_x_22478:
        /* <DEDUP_REMOVED lines=27> */
.L_x_22481:
        /* <DEDUP_REMOVED lines=14> */
.L_x_22480:
[----:B------:R-:W2:Y:S02]  /*4ba0*/  LDG.E.U16 R4, desc[UR36][R2.64] ;  /* 0x0000002402047981 */ /* 0x000ea4000c1e1500 */
[----:B--2---:R-:W-:-:S06]  /*4bb0*/  IMAD.U32 R4, R4, 0x10000, RZ ;  /* 0x0001000004047824 */ /* 0x004fcc00078e00ff */
[----:B------:R-:W0:Y:S02]  /*4bc0*/  F2I.FTZ.TRUNC.NTZ R4, R4 ;  /* 0x0000000400047305 */ /* 0x000e24000021f100 */
[----:B0-----:R-:W-:Y:S01]  /*4bd0*/  PRMT R0, R4, 0x7610, R0 ;  /* 0x0000761004007816 */ /* 0x001fe20000000000 */
[----:B------:R-:W-:Y:S06]  /*4be0*/  BRA `(.L_x_22470) ;  /* 0x0000000400ac7947 */ /* 0x000fec0003800000 */
.L_x_22477:
        /* <DEDUP_REMOVED lines=10> */
.L_x_22484:
        /* <DEDUP_REMOVED lines=21> */
.L_x_22488:
[----:B------:R-:W-:Y:S05]  /*4de0*/  BSYNC.RECONVERGENT B1 ;  /* 0x0000000000017941 */ /* 0x000fea0003800200 */
.L_x_22487:
[----:B------:R-:W-:Y:S02]  /*4df0*/  SHF.L.U32 R0, R0, 0x14, RZ ;  /* 0x0000001400007819 */ /* 0x000fe400000006ff */
[----:B------:R-:W-:-:S04]  /*4e00*/  LEA R2, R2, 0x3b800000, 0x17 ;  /* 0x3b80000002027811 */ /* 0x000fc800078eb8ff */
[----:B------:R-:W-:-:S07]  /*4e10*/  LOP3.LUT R4, R2, R0, R7, 0xfe, !PT ;  /* 0x0000000002047212 */ /* 0x000fce00078efe07 */
.L_x_22486:
[----:B------:R-:W-:Y:S05]  /*4e20*/  BSYNC.RECONVERGENT B0 ;  /* 0x0000000000007941 */ /* 0x000fea0003800200 */
.L_x_22485:
[----:B------:R-:W0:Y:S02]  /*4e30*/  F2I.FTZ.TRUNC.NTZ R4, R4 ;  /* 0x0000000400047305 */ /* 0x000e24000021f100 */
[----:B0-----:R-:W-:Y:S01]  /*4e40*/  PRMT R0, R4, 0x7610, R0 ;  /* 0x0000761004007816 */ /* 0x001fe20000000000 */
[----:B------:R-:W-:Y:S06]  /*4e50*/  BRA `(.L_x_22470) ;  /* 0x0000000400107947 */ /* 0x000fec0003800000 */
.L_x_22483:
        /* <DEDUP_REMOVED lines=21> */
.L_x_22492:
[----:B------:R-:W-:Y:S05]  /*4fb0*/  BSYNC.RECONVERGENT B1 ;  /* 0x0000000000017941 */ /* 0x000fea0003800200 */
.L_x_22491:
[----:B------:R-:W-:Y:S01]  /*4fc0*/  IMAD.SHL.U32 R0, R0, 0x200000, RZ ;  /* 0x0020000000007824 */ /* 0x000fe200078e00ff */
[----:B------:R-:W-:-:S04]  /*4fd0*/  LEA R2, R2, 0x37800000, 0x17 ;  /* 0x3780000002027811 */ /* 0x000fc800078eb8ff */
[----:B------:R-:W-:-:S07]  /*4fe0*/  LOP3.LUT R4, R2, R0, R7, 0xfe, !PT ;  /* 0x0000000002047212 */ /* 0x000fce00078efe07 */
.L_x_22490:
[----:B------:R-:W-:Y:S05]  /*4ff0*/  BSYNC.RECONVERGENT B0 ;  /* 0x0000000000007941 */ /* 0x000fea0003800200 */
.L_x_22489:
[----:B------:R-:W0:Y:S02]  /*5000*/  F2I.FTZ.TRUNC.NTZ R4, R4 ;  /* 0x0000000400047305 */ /* 0x000e24000021f100 */
[----:B0-----:R-:W-:Y:S01]  /*5010*/  PRMT R0, R4, 0x7610, R0 ;  /* 0x0000761004007816 */ /* 0x001fe20000000000 */
[----:B------:R-:W-:Y:S06]  /*5020*/  BRA `(.L_x_22470) ;  /* 0x00000000009c7947 */ /* 0x000fec0003800000 */
.L_x_22482:
        /* <DEDUP_REMOVED lines=14> */
.L_x_22496:
[----:B------:R-:W-:Y:S05]  /*5110*/  BSYNC.RECONVERGENT B0 ;  /* 0x0000000000007941 */ /* 0x000fea0003800200 */
.L_x_22495:
[----:B------:R-:W0:Y:S02]  /*5120*/  F2I.FTZ.TRUNC.NTZ R4, R4 ;  /* 0x0000000400047305 */ /* 0x000e24000021f100 */
[----:B0-----:R-:W-:Y:S01]  /*5130*/  PRMT R0, R4, 0x7610, R0 ;  /* 0x0000761004007816 */ /* 0x001fe20000000000 */
[----:B------:R-:W-:Y:S06]  /*5140*/  BRA `(.L_x_22470) ;  /* 0x0000000000547947 */ /* 0x000fec0003800000 */
.L_x_22469:
        /* <DEDUP_REMOVED lines=16> */
.L_x_22497:
[----:B------:R-:W-:Y:S01]  /*5250*/  PRMT R0, RZ, 0x7610, R0 ;  /* 0x00007610ff007816 */ /* 0x000fe20000000000 */
[----:B------:R-:W-:Y:S06]  /*5260*/  BRA `(.L_x_22470) ;  /* 0x00000000000c7947 */ /* 0x000fec0003800000 */
.L_x_22494:
[----:B------:R1:W5:Y:S01]  /*5270*/  LDG.E.U8 R0, desc[UR36][R2.64] ;  /* 0x0000002402007981 */ /* 0x000362000c1e1100 */
[----:B------:R-:W-:Y:S05]  /*5280*/  BRA `(.L_x_22470) ;  /* 0x0000000000047947 */ /* 0x000fea0003800000 */
.L_x_22493:
[----:B------:R2:W5:Y:S02]  /*5290*/  LDG.E.U8 R0, desc[UR36][R2.64] ;  /* 0x0000002402007981 */ /* 0x000564000c1e1100 */
.L_x_22470:
        /* <DEDUP_REMOVED lines=19> */
.L_x_22502:
[----:B------:R0:W-:Y:S01]  /*53d0*/  STG.E.U8 desc[UR36][R2.64], R5 ;  /* 0x0000000502007986 */ /* 0x0001e2000c101124 */
[----:B------:R-:W-:Y:S05]  /*53e0*/  BRA `(.L_x_22504) ;  /* 0x0000000c00547947 */ /* 0x000fea0003800000 */
.L_x_22501:
        /* <DEDUP_REMOVED lines=11> */
.L_x_22506:
[----:B------:R-:W-:-:S04]  /*54a0*/  ISETP.NE.AND P0, PT, R0, RZ, PT ;  /* 0x000000ff0000720c */ /* 0x000fc80003f05270 */
[----:B------:R-:W-:-:S05]  /*54b0*/  SEL R5, RZ, 0x1, P0 ;  /* 0x00000001ff057807 */ /* 0x000fca0000000000 */
[----:B------:R0:W-:Y:S01]  /*54c0*/  STG.E desc[UR36][R2.64], R5 ;  /* 0x0000000502007986 */ /* 0x0001e2000c101924 */
[----:B------:R-:W-:Y:S05]  /*54d0*/  BRA `(.L_x_22504) ;  /* 0x0000000c00187947 */ /* 0x000fea0003800000 */
.L_x_22505:
[----:B------:R0:W-:Y:S01]  /*54e0*/  STG.E.U16 desc[UR36][R2.64], R5 ;  /* 0x0000000502007986 */ /* 0x0001e2000c101524 */
[----:B------:R-:W-:Y:S05]  /*54f0*/  BRA `(.L_x_22504) ;  /* 0x0000000c00107947 */ /* 0x000fea0003800000 */
.L_x_22500:
        /* <DEDUP_REMOVED lines=10> */
.L_x_22508:
[----:B------:R-:W-:-:S04]  /*55a0*/  ISETP.NE.AND P0, PT, R0, RZ, PT ;  /* 0x000000ff0000720c */ /* 0x000fc80003f05270 */
[----:B------:R-:W-:-:S04]  /*55b0*/  FSEL R0, RZ, 1, P0 ;  /* 0x3f800000ff007808 */ /* 0x000fc80000000000 */
[----:B------:R-:W-:-:S05]  /*55c0*/  F2FP.F16.F32.PACK_AB R0, RZ, R0 ;  /* 0x00000000ff00723e */ /* 0x000fca00000000ff */
[----:B------:R0:W-:Y:S01]  /*55d0*/  STG.E.U16 desc[UR36][R2.64], R0 ;  /* 0x0000000002007986 */ /* 0x0001e2000c101524 */
[----:B------:R-:W-:Y:S05]  /*55e0*/  BRA `(.L_x_22504) ;  /* 0x0000000800d47947 */ /* 0x000fea0003800000 */
.L_x_22507:
        /* <DEDUP_REMOVED lines=8> */
[----:B------:R-:W-:-:S05]  /*5670*/  FSEL R4, RZ, 1, P0 ;  /* 0x3f800000ff047808 */ /* 0x000fca0000000000 */
[----:B------:R0:W-:Y:S01]  /*5680*/  STG.E.64 desc[UR36][R2.64], R4 ;  /* 0x0000000402007986 */ /* 0x0001e2000c101b24 */
[----:B------:R-:W-:Y:S05]  /*5690*/  BRA `(.L_x_22504) ;  /* 0x0000000800a87947 */ /* 0x000fea0003800000 */
.L_x_22510:
[----:B------:R-:W-:-:S04]  /*56a0*/  ISETP.NE.AND P0, PT, R0, RZ, PT ;  /* 0x000000ff0000720c */ /* 0x000fc80003f05270 */
[----:B------:R-:W-:-:S04]  /*56b0*/  FSEL R0, RZ, 1, P0 ;  /* 0x3f800000ff007808 */ /* 0x000fc80000000000 */
[----:B------:R-:W-:-:S04]  /*56c0*/  F2FP.F16.F32.PACK_AB R5, RZ, R0 ;  /* 0x00000000ff05723e */ /* 0x000fc800000000ff */
[----:B------:R-:W-:-:S05]  /*56d0*/  PRMT R5, R5, 0x5410, RZ ;  /* 0x0000541005057816 */ /* 0x000fca00000000ff */
[----:B------:R0:W-:Y:S01]  /*56e0*/  STG.E desc[UR36][R2.64], R5 ;  /* 0x0000000502007986 */ /* 0x0001e2000c101924 */
[----:B------:R-:W-:Y:S05]  /*56f0*/  BRA `(.L_x_22504) ;  /* 0x0000000800907947 */ /* 0x000fea0003800000 */
.L_x_22509:
[----:B------:R-:W-:Y:S01]  /*5700*/  ISETP.NE.AND P0, PT, R0, RZ, PT ;  /* 0x000000ff0000720c */ /* 0x000fe20003f05270 */
[----:B------:R-:W-:-:S03]  /*5710*/  IMAD.MOV.U32 R4, RZ, RZ, RZ ;  /* 0x000000ffff047224 */ /* 0x000fc600078e00ff */
[----:B------:R-:W-:-:S05]  /*5720*/  FSEL R5, RZ, 1.875, P0 ;  /* 0x3ff00000ff057808 */ /* 0x000fca0000000000 */
[----:B------:R0:W-:Y:S01]  /*5730*/  STG.E.64 desc[UR36][R2.64], R4 ;  /* 0x0000000402007986 */ /* 0x0001e2000c101b24 */
[----:B------:R-:W-:Y:S05]  /*5740*/  BRA `(.L_x_22504) ;  /* 0x00000008007c7947 */ /* 0x000fea0003800000 */
.L_x_22499:
        /* <DEDUP_REMOVED lines=12> */
.L_x_22514:
[----:B------:R-:W-:Y:S01]  /*5810*/  ISETP.NE.AND P0, PT, R0, RZ, PT ;  /* 0x000000ff0000720c */ /* 0x000fe20003f05270 */
[----:B------:R-:W-:Y:S01]  /*5820*/  BSSY.RECONVERGENT B0, `(.L_x_22515) ;  /* 0x0000011000007945 */ /* 0x000fe20003800200 */
[----:B------:R-:W-:Y:S02]  /*5830*/  IMAD.MOV.U32 R0, RZ, RZ, 0x80 ;  /* 0x00000080ff007424 */ /* 0x000fe400078e00ff */
[----:B------:R-:W-:-:S04]  /*5840*/  FSEL R5, RZ, 1, P0 ;  /* 0x3f800000ff057808 */ /* 0x000fc80000000000 */
        /* <DEDUP_REMOVED lines=14> */
.L_x_22516:
[----:B------:R-:W-:Y:S05]  /*5930*/  BSYNC.RECONVERGENT B0 ;  /* 0x0000000000007941 */ /* 0x000fea0003800200 */
.L_x_22515:
[----:B------:R0:W-:Y:S01]  /*5940*/  STG.E.U8 desc[UR36][R2.64], R0 ;  /* 0x0000000002007986 */ /* 0x0001e2000c101124 */
[----:B------:R-:W-:Y:S05]  /*5950*/  BRA `(.L_x_22504) ;  /* 0x0000000400f87947 */ /* 0x000fea0003800000 */
.L_x_22513:
[----:B------:R-:W-:Y:S01]  /*5960*/  ISETP.NE.AND P0, PT, R0, RZ, PT ;  /* 0x000000ff0000720c */ /* 0x000fe20003f05270 */
[----:B------:R-:W-:Y:S01]  /*5970*/  BSSY.RECONVERGENT B0, `(.L_x_22517) ;  /* 0x0000011000007945 */ /* 0x000fe20003800200 */
[----:B------:R-:W-:Y:S02]  /*5980*/  HFMA2 R0, -RZ, RZ, 0, 7.62939453125e-06 ;  /* 0x00000080ff007431 */ /* 0x000fe400000001ff */
        /* <DEDUP_REMOVED lines=15> */
.L_x_22518:
[----:B------:R-:W-:Y:S05]  /*5a80*/  BSYNC.RECONVERGENT B0 ;  /* 0x0000000000007941 */ /* 0x000fea0003800200 */
.L_x_22517:
[----:B------:R0:W-:Y:S01]  /*5a90*/  STG.E.U8 desc[UR36][R2.64], R0 ;  /* 0x0000000002007986 */ /* 0x0001e2000c101124 */
[----:B------:R-:W-:Y:S05]  /*5aa0*/  BRA `(.L_x_22504) ;  /* 0x0000000400a47947 */ /* 0x000fea0003800000 */
.L_x_22512:
[----:B------:R-:W-:-:S09]  /*5ab0*/  UISETP.NE.AND UP0, UPT, UR4, 0x1c, UPT ;  /* 0x0000001c0400788c */ /* 0x000fd2000bf05270 */
[----:B------:R-:W-:Y:S05]  /*5ac0*/  BRA.U !UP0, `(.L_x_22519) ;  /* 0x0000000108647547 */ /* 0x000fea000b800000 */
[----:B------:R-:W-:-:S09]  /*5ad0*/  UISETP.NE.AND UP0, UPT, UR4, 0x1d, UPT ;  /* 0x0000001d0400788c */ /* 0x000fd2000bf05270 */
[----:B------:R-:W-:Y:S05]  /*5ae0*/  BRA.U !UP0, `(.L_x_22520) ;  /* 0x0000000108487547 */ /* 0x000fea000b800000 */
[----:B------:R-:W-:-:S09]  /*5af0*/  UISETP.NE.AND UP0, UPT, UR4, 0x2c, UPT ;  /* 0x0000002c0400788c */ /* 0x000fd2000bf05270 */
[----:B------:R-:W-:Y:S05]  /*5b00*/  BRA.U UP0, `(.L_x_22503) ;  /* 0x0000000100b47547 */ /* 0x000fea000b800000 */
        /* <DEDUP_REMOVED lines=16> */
.L_x_22520:
[----:B------:R-:W-:Y:S01]  /*5c10*/  ISETP.NE.AND P0, PT, R0, RZ, PT ;  /* 0x000000ff0000720c */ /* 0x000fe20003f05270 */
[----:B------:R-:W-:-:S03]  /*5c20*/  IMAD.MOV.U32 R5, RZ, RZ, RZ ;  /* 0x000000ffff057224 */ /* 0x000fc600078e00ff */
[----:B------:R-:W-:-:S05]  /*5c30*/  SEL R4, RZ, 0x1, P0 ;  /* 0x00000001ff047807 */ /* 0x000fca0000000000 */
[----:B------:R0:W-:Y:S01]  /*5c40*/  STG.E.64 desc[UR36][R2.64], R4 ;  /* 0x0000000402007986 */ /* 0x0001e2000c101b24 */
[----:B------:R-:W-:Y:S05]  /*5c50*/  BRA `(.L_x_22504) ;  /* 0x0000000400387947 */ /* 0x000fea0003800000 */
.L_x_22519:
[----:B------:R-:W-:-:S04]  /*5c60*/  ISETP.NE.AND P0, PT, R0, RZ, PT ;  /* 0x000000ff0000720c */ /* 0x000fc80003f05270 */
[----:B------:R-:W-:-:S05]  /*5c70*/  SEL R5, RZ, 0x1, P0 ;  /* 0x00000001ff057807 */ /* 0x000fca0000000000 */
[----:B------:R0:W-:Y:S01]  /*5c80*/  STG.E desc[UR36][R2.64], R5 ;  /* 0x0000000502007986 */ /* 0x0001e2000c101924 */
[----:B------:R-:W-:Y:S05]  /*5c90*/  BRA `(.L_x_22504) ;  /* 0x0000000400287947 */ /* 0x000fea0003800000 */
.L_x_22511:
        /* <DEDUP_REMOVED lines=8> */
.L_x_22522:
[----:B------:R-:W-:Y:S02]  /*5d20*/  ISETP.NE.AND P0, PT, R0, RZ, PT ;  /* 0x000000ff0000720c */ /* 0x000fe40003f05270 */
[----:B------:R-:W-:Y:S01]  /*5d30*/  CS2R R6, SRZ ;  /* 0x0000000000067805 */ /* 0x000fe2000001ff00 */
[----:B------:R-:W-:Y:S01]  /*5d40*/  IMAD.MOV.U32 R4, RZ, RZ, RZ ;  /* 0x000000ffff047224 */ /* 0x000fe200078e00ff */
[----:B------:R-:W-:-:S05]  /*5d50*/  FSEL R5, RZ, 1.875, P0 ;  /* 0x3ff00000ff057808 */ /* 0x000fca0000000000 */
[----:B------:R4:W-:Y:S01]  /*5d60*/  STG.E.128 desc[UR36][R2.64], R4 ;  /* 0x0000000402007986 */ /* 0x0009e2000c101d24 */
[----:B------:R-:W-:Y:S05]  /*5d70*/  BRA `(.L_x_22504) ;  /* 0x0000000000f07947 */ /* 0x000fea0003800000 */
.L_x_22521:
[----:B------:R-:W-:-:S09]  /*5d80*/  UISETP.NE.AND UP0, UPT, UR4, 0xf, UPT ;  /* 0x0000000f0400788c */ /* 0x000fd2000bf05270 */
[----:B------:R-:W-:Y:S05]  /*5d90*/  BRA.U !UP0, `(.L_x_22523) ;  /* 0x0000000108d87547 */ /* 0x000fea000b800000 */
[----:B------:R-:W-:-:S09]  /*5da0*/  UISETP.NE.AND UP0, UPT, UR4, 0x17, UPT ;  /* 0x000000170400788c */ /* 0x000fd2000bf05270 */
[----:B------:R-:W-:Y:S05]  /*5db0*/  BRA.U !UP0, `(.L_x_22524) ;  /* 0x0000000108887547 */ /* 0x000fea000b800000 */
[----:B------:R-:W-:-:S09]  /*5dc0*/  UISETP.NE.AND UP0, UPT, UR4, 0x18, UPT ;  /* 0x000000180400788c */ /* 0x000fd2000bf05270 */
[----:B------:R-:W-:Y:S05]  /*5dd0*/  BRA.U !UP0, `(.L_x_22525) ;  /* 0x0000000108447547 */ /* 0x000fea000b800000 */
.L_x_22503:
        /* <DEDUP_REMOVED lines=16> */
.L_x_22526:
[----:B------:R-:W-:Y:S05]  /*5ee0*/  BRA `(.L_x_22504) ;  /* 0x0000000000947947 */ /* 0x000fea0003800000 */
.L_x_22525:
        /* <DEDUP_REMOVED lines=12> */
.L_x_22528:
[----:B------:R-:W-:Y:S05]  /*5fb0*/  BSYNC.RECONVERGENT B0 ;  /* 0x0000000000007941 */ /* 0x000fea0003800200 */
.L_x_22527:
[----:B------:R3:W-:Y:S01]  /*5fc0*/  STG.E.U8 desc[UR36][R2.64], R5 ;  /* 0x0000000502007986 */ /* 0x0007e2000c101124 */
[----:B------:R-:W-:Y:S05]  /*5fd0*/  BRA `(.L_x_22504) ;  /* 0x0000000000587947 */ /* 0x000fea0003800000 */
.L_x_22524:
[----:B------:R-:W-:-:S04]  /*5fe0*/  ISETP.NE.AND P0, PT, R0, RZ, PT ;  /* 0x000000ff0000720c */ /* 0x000fc80003f05270 */
        /* <DEDUP_REMOVED lines=12> */
.L_x_22529:
[----:B------:R-:W-:Y:S01]  /*60b0*/  IMAD.MOV.U32 R5, RZ, RZ, 0x7f ;  /* 0x0000007fff057424 */ /* 0x000fe200078e00ff */
[----:B------:R-:W-:-:S04]  /*60c0*/  ISETP.GT.U32.AND P0, PT, R7, 0x7f800000, PT ;  /* 0x7f8000000700780c */ /* 0x000fc80003f04070 */
[----:B------:R-:W-:-:S05]  /*60d0*/  SEL R5, R5, 0x7c, P0 ;  /* 0x0000007c05057807 */ /* 0x000fca0000000000 */
[----:B------:R2:W-:Y:S01]  /*60e0*/  STG.E.U8 desc[UR36][R2.64], R5 ;  /* 0x0000000502007986 */ /* 0x0005e2000c101124 */
[----:B------:R-:W-:Y:S05]  /*60f0*/  BRA `(.L_x_22504) ;  /* 0x0000000000107947 */ /* 0x000fea0003800000 */
.L_x_22523:
[----:B------:R-:W-:-:S04]  /*6100*/  ISETP.NE.AND P0, PT, R0, RZ, PT ;  /* 0x000000ff0000720c */ /* 0x000fc80003f05270 */
[----:B------:R-:W-:-:S04]  /*6110*/  FSEL R0, RZ, 1, P0 ;  /* 0x3f800000ff007808 */ /* 0x000fc80000000000 */
[----:B------:R-:W-:-:S05]  /*6120*/  F2FP.BF16.F32.PACK_AB R0, RZ, R0 ;  /* 0x00000000ff00723e */ /* 0x000fca00000010ff */
[----:B------:R0:W-:Y:S02]  /*6130*/  STG.E.U16 desc[UR36][R2.64], R0 ;  /* 0x0000000002007986 */ /* 0x0001e4000c101524 */
.L_x_22504:
[----:B------:R-:W-:Y:S05]  /*6140*/  BSYNC.RECONVERGENT B6 ;  /* 0x0000000000067941 */ /* 0x000fea0003800200 */
.L_x_22498:
[----:B------:R-:W-:-:S07]  /*6150*/  VIADD R17, R17, 0x80 ;  /* 0x0000008011117836 */ /* 0x000fce0000000000 */
.L_x_22463:
[----:B------:R-:W-:Y:S05]  /*6160*/  BSYNC.RECONVERGENT B7 ;  /* 0x0000000000077941 */ /* 0x000fea0003800200 */
.L_x_22462:
        /* <DEDUP_REMOVED lines=307> */
.L_x_22532:
        /* <DEDUP_REMOVED lines=16> */
.L_x_22536:
[----:B------:R0:W5:Y:S01]  /*75a0*/  LDG.E.U8 R0, desc[UR36][R2.64] ;  /* 0x0000002402007981 */ /* 0x000162000c1e1100 */
[----:B------:R-:W-:Y:S05]  /*75b0*/  BRA `(.L_x_22538) ;  /* 0x0000000c004c7947 */ /* 0x000fea0003800000 */
.L_x_22535:
        /* <DEDUP_REMOVED lines=8> */
.L_x_22540:
[----:B------:R3:W5:Y:S01]  /*7640*/  LDG.E.U8 R0, desc[UR36][R2.64] ;  /* 0x0000002402007981 */ /* 0x000762000c1e1100 */
[----:B------:R-:W-:Y:S05]  /*7650*/  BRA `(.L_x_22538) ;  /* 0x0000000c00247947 */ /* 0x000fea0003800000 */
.L_x_22539:
[----:B------:R2:W5:Y:S01]  /*7660*/  LDG.E.U16 R0, desc[UR36][R2.64] ;  /* 0x0000002402007981 */ /* 0x000562000c1e1500 */
[----:B------:R-:W-:Y:S05]  /*7670*/  BRA `(.L_x_22538) ;  /* 0x0000000c001c7947 */ /* 0x000fea0003800000 */
.L_x_22534:
        /* <DEDUP_REMOVED lines=9> */
.L_x_22542:
[----:B------:R-:W2:Y:S02]  /*7710*/  LDG.E.U16 R4, desc[UR36][R2.64] ;  /* 0x0000002402047981 */ /* 0x000ea4000c1e1500 */
[----:B--2---:R-:W-:-:S06]  /*7720*/  HADD2.F32 R4, -RZ, R4.H0_H0 ;  /* 0x20000004ff047230 */ /* 0x004fcc0000004100 */
[----:B------:R-:W0:Y:S02]  /*7730*/  F2I.FTZ.TRUNC.NTZ R4, R4 ;  /* 0x0000000400047305 */ /* 0x000e24000021f100 */
[----:B0-----:R-:W-:Y:S01]  /*7740*/  PRMT R0, R4, 0x7610, R0 ;  /* 0x0000761004007816 */ /* 0x001fe20000000000 */
[----:B------:R-:W-:Y:S06]  /*7750*/  BRA `(.L_x_22538) ;  /* 0x0000000800e47947 */ /* 0x000fec0003800000 */
.L_x_22541:
        /* <DEDUP_REMOVED lines=9> */
.L_x_22544:
[----:B------:R-:W2:Y:S02]  /*77f0*/  LDG.E.U16 R2, desc[UR36][R2.64] ;  /* 0x0000002402027981 */ /* 0x000ea4000c1e1500 */
[----:B--2---:R-:W-:-:S06]  /*7800*/  HADD2.F32 R4, -RZ, R2.H0_H0 ;  /* 0x20000002ff047230 */ /* 0x004fcc0000004100 */
[----:B------:R-:W0:Y:S02]  /*7810*/  F2I.FTZ.TRUNC.NTZ R4, R4 ;  /* 0x0000000400047305 */ /* 0x000e24000021f100 */
[----:B0-----:R-:W-:Y:S01]  /*7820*/  PRMT R0, R4, 0x7610, R0 ;  /* 0x0000761004007816 */ /* 0x001fe20000000000 */
[----:B------:R-:W-:Y:S06]  /*7830*/  BRA `(.L_x_22538) ;  /* 0x0000000800ac7947 */ /* 0x000fec0003800000 */
.L_x_22543:
[----:B------:R-:W2:Y:S02]  /*7840*/  LDG.E.64 R2, desc[UR36][R2.64] ;  /* 0x0000002402027981 */ /* 0x000ea4000c1e1b00 */
[----:B--2---:R0:W1:Y:S01]  /*7850*/  F2I.F64.TRUNC R0, R2 ;  /* 0x0000000200007311 */ /* 0x004062000030d100 */
[----:B------:R-:W-:Y:S05]  /*7860*/  BRA `(.L_x_22538) ;  /* 0x0000000800a07947 */ /* 0x000fea0003800000 */
.L_x_22533:
        /* <DEDUP_REMOVED lines=12> */
.L_x_22547:
[----:B------:R-:W2:Y:S02]  /*7930*/  LDG.E.64 R2, desc[UR36][R2.64] ;  /* 0x0000002402027981 */ /* 0x000ea4000c1e1b00 */
[----:B--2---:R0:W1:Y:S01]  /*7940*/  F2I.F64.TRUNC R0, R2 ;  /* 0x0000000200007311 */ /* 0x004062000030d100 */
[----:B------:R-:W-:Y:S05]  /*7950*/  BRA `(.L_x_22538) ;  /* 0x0000000800647947 */ /* 0x000fea0003800000 */
.L_x_22546:
        /* <DEDUP_REMOVED lines=27> */
.L_x_22549:
        /* <DEDUP_REMOVED lines=14> */
.L_x_22548:
[----:B------:R-:W2:Y:S02]  /*7bf0*/  LDG.E.U16 R4, desc[UR36][R2.64] ;  /* 0x0000002402047981 */ /* 0x000ea4000c1e1500 */
[----:B--2---:R-:W-:-:S06]  /*7c00*/  IMAD.U32 R4, R4, 0x10000, RZ ;  /* 0x0001000004047824 */ /* 0x004fcc00078e00ff */
[----:B------:R-:W0:Y:S02]  /*7c10*/  F2I.FTZ.TRUNC.NTZ R4, R4 ;  /* 0x0000000400047305 */ /* 0x000e24000021f100 */
[----:B0-----:R-:W-:Y:S01]  /*7c20*/  PRMT R0, R4, 0x7610, R0 ;  /* 0x0000761004007816 */ /* 0x001fe20000000000 */
[----:B------:R-:W-:Y:S06]  /*7c30*/  BRA `(.L_x_22538) ;  /* 0x0000000400ac7947 */ /* 0x000fec0003800000 */
.L_x_22545:
        /* <DEDUP_REMOVED lines=10> */
.L_x_22552:
        /* <DEDUP_REMOVED lines=21> */
.L_x_22556:
[----:B------:R-:W-:Y:S05]  /*7e30*/  BSYNC.RECONVERGENT B1 ;  /* 0x0000000000017941 */ /* 0x000fea0003800200 */
.L_x_22555:
[----:B------:R-:W-:Y:S01]  /*7e40*/  IMAD.SHL.U32 R0, R0, 0x100000, RZ ;  /* 0x0010000000007824 */ /* 0x000fe200078e00ff */
[----:B------:R-:W-:-:S04]  /*7e50*/  LEA R2, R2, 0x3b800000, 0x17 ;  /* 0x3b80000002027811 */ /* 0x000fc800078eb8ff */
[----:B------:R-:W-:-:S07]  /*7e60*/  LOP3.LUT R4, R2, R0, R7, 0xfe, !PT ;  /* 0x0000000002047212 */ /* 0x000fce00078efe07 */
.L_x_22554:
[----:B------:R-:W-:Y:S05]  /*7e70*/  BSYNC.RECONVERGENT B0 ;  /* 0x0000000000007941 */ /* 0x000fea0003800200 */
.L_x_22553:
[----:B------:R-:W0:Y:S02]  /*7e80*/  F2I.FTZ.TRUNC.NTZ R4, R4 ;  /* 0x0000000400047305 */ /* 0x000e24000021f100 */
[----:B0-----:R-:W-:Y:S01]  /*7e90*/  PRMT R0, R4, 0x7610, R0 ;  /* 0x0000761004007816 */ /* 0x001fe20000000000 */
[----:B------:R-:W-:Y:S06]  /*7ea0*/  BRA `(.L_x_22538) ;  /* 0x0000000400107947 */ /* 0x000fec0003800000 */
.L_x_22551:
        /* <DEDUP_REMOVED lines=21> */
.L_x_22560:
[----:B------:R-:W-:Y:S05]  /*8000*/  BSYNC.RECONVERGENT B1 ;  /* 0x0000000000017941 */ /* 0x000fea0003800200 */
.L_x_22559:
[----:B------:R-:W-:Y:S02]  /*8010*/  SHF.L.U32 R0, R0, 0x15, RZ ;  /* 0x0000001500007819 */ /* 0x000fe400000006ff */
[----:B------:R-:W-:-:S04]  /*8020*/  LEA R2, R2, 0x37800000, 0x17 ;  /* 0x3780000002027811 */ /* 0x000fc800078eb8ff */
[----:B------:R-:W-:-:S07]  /*8030*/  LOP3.LUT R4, R2, R0, R7, 0xfe, !PT ;  /* 0x0000000002047212 */ /* 0x000fce00078efe07 */
.L_x_22558:
[----:B------:R-:W-:Y:S05]  /*8040*/  BSYNC.RECONVERGENT B0 ;  /* 0x0000000000007941 */ /* 0x000fea0003800200 */
.L_x_22557:
[----:B------:R-:W0:Y:S02]  /*8050*/  F2I.FTZ.TRUNC.NTZ R4, R4 ;  /* 0x0000000400047305 */ /* 0x000e24000021f100 */
[----:B0-----:R-:W-:Y:S01]  /*8060*/  PRMT R0, R4, 0x7610, R0 ;  /* 0x0000761004007816 */ /* 0x001fe20000000000 */
[----:B------:R-:W-:Y:S06]  /*8070*/  BRA `(.L_x_22538) ;  /* 0x00000000009c7947 */ /* 0x000fec0003800000 */
.L_x_22550:
        /* <DEDUP_REMOVED lines=14> */
.L_x_22564:
[----:B------:R-:W-:Y:S05]  /*8160*/  BSYNC.RECONVERGENT B0 ;  /* 0x0000000000007941 */ /* 0x000fea0003800200 */
.L_x_22563:
[----:B------:R-:W0:Y:S02]  /*8170*/  F2I.FTZ.TRUNC.NTZ R4, R4 ;  /* 0x0000000400047305 */ /* 0x000e24000021f100 */
[----:B0-----:R-:W-:Y:S01]  /*8180*/  PRMT R0, R4, 0x7610, R0 ;  /* 0x0000761004007816 */ /* 0x001fe20000000000 */
[----:B------:R-:W-:Y:S06]  /*8190*/  BRA `(.L_x_22538) ;  /* 0x0000000000547947 */ /* 0x000fec0003800000 */
.L_x_22537:
        /* <DEDUP_REMOVED lines=16> */
.L_x_22565:
[----:B------:R-:W-:Y:S01]  /*82a0*/  PRMT R0, RZ, 0x7610, R0 ;  /* 0x00007610ff007816 */ /* 0x000fe20000000000 */
[----:B------:R-:W-:Y:S06]  /*82b0*/  BRA `(.L_x_22538) ;  /* 0x00000000000c7947 */ /* 0x000fec0003800000 */
.L_x_22562:
[----:B------:R0:W5:Y:S01]  /*82c0*/  LDG.E.U8 R0, desc[UR36][R2.64] ;  /* 0x0000002402007981 */ /* 0x000162000c1e1100 */
[----:B------:R-:W-:Y:S05]  /*82d0*/  BRA `(.L_x_22538) ;  /* 0x0000000000047947 */ /* 0x000fea0003800000 */
.L_x_22561:
[----:B------:R0:W5:Y:S02]  /*82e0*/  LDG.E.U8 R0, desc[UR36][R2.64] ;  /* 0x0000002402007981 */ /* 0x000164000c1e1100 */
.L_x_22538:
[----:B------:R-:W0:Y:S01]  /*82f0*/  LDCU.64 UR6, c[0x0][0x580] ;  /* 0x0000b000ff0677ac */ /* 0x000e220008000a00 */
[----:B-1---5:R-:W-:Y:S01]  /*8300*/  LOP3.LUT P0, R0, R0, 0xff, RZ, 0xc0, !PT ;  /* 0x000000ff00007812 */ /* 0x022fe2000780c0ff */
[----:B------:R-:W-:Y:S01]  /*8310*/  BSSY.RECONVERGENT B6, `(.L_x_22566) ;  /* 0x00000e8000067945 */ /* 0x000fe20003800200 */
[----:B------:R-:W-:Y:S02]  /*8320*/  UPRMT UR4, UR42, 0x9910, URZ ;  /* 0x000099102a047896 */ /* 0x000fe400080000ff */
[----:B------:R-:W-:Y:S02]  /*8330*/  SEL R5, RZ, 0x1, P0 ;  /* 0x00000001ff057807 */ /* 0x000fe40000000000 */
        /* <DEDUP_REMOVED lines=14> */
.L_x_22570:
[----:B------:R0:W-:Y:S01]  /*8420*/  STG.E.U8 desc[UR36][R2.64], R5 ;  /* 0x0000000502007986 */ /* 0x0001e2000c101124 */
[----:B------:R-:W-:Y:S05]  /*8430*/  BRA `(.L_x_22572) ;  /* 0x0000000c00547947 */ /* 0x000fea0003800000 */
.L_x_22569:
        /* <DEDUP_REMOVED lines=11> */
.L_x_22574:
[----:B------:R-:W-:-:S04]  /*84f0*/  ISETP.NE.AND P0, PT, R0, RZ, PT ;  /* 0x000000ff0000720c */ /* 0x000fc80003f05270 */
[----:B------:R-:W-:-:S05]  /*8500*/  SEL R5, RZ, 0x1, P0 ;  /* 0x00000001ff057807 */ /* 0x000fca0000000000 */
[----:B------:R0:W-:Y:S01]  /*8510*/  STG.E desc[UR36][R2.64], R5 ;  /* 0x0000000502007986 */ /* 0x0001e2000c101924 */
[----:B------:R-:W-:Y:S05]  /*8520*/  BRA `(.L_x_22572) ;  /* 0x0000000c00187947 */ /* 0x000fea0003800000 */
.L_x_22573:
[----:B------:R0:W-:Y:S01]  /*8530*/  STG.E.U16 desc[UR36][R2.64], R5 ;  /* 0x0000000502007986 */ /* 0x0001e2000c101524 */
[----:B------:R-:W-:Y:S05]  /*8540*/  BRA `(.L_x_22572) ;  /* 0x0000000c00107947 */ /* 0x000fea0003800000 */
.L_x_22568:
        /* <DEDUP_REMOVED lines=10> */
.L_x_22576:
[----:B------:R-:W-:-:S04]  /*85f0*/  ISETP.NE.AND P0, PT, R0, RZ, PT ;  /* 0x000000ff0000720c */ /* 0x000fc80003f05270 */
[----:B------:R-:W-:-:S04]  /*8600*/  FSEL R0, RZ, 1, P0 ;  /* 0x3f800000ff007808 */ /* 0x000fc80000000000 */
[----:B------:R-:W-:-:S05]  /*8610*/  F2FP.F16.F32.PACK_AB R0, RZ, R0 ;  /* 0x00000000ff00723e */ /* 0x000fca00000000ff */
[----:B------:R0:W-:Y:S01]  /*8620*/  STG.E.U16 desc[UR36][R2.64], R0 ;  /* 0x0000000002007986 */ /* 0x0001e2000c101524 */
[----:B------:R-:W-:Y:S05]  /*8630*/  BRA `(.L_x_22572) ;  /* 0x0000000800d47947 */ /* 0x000fea0003800000 */
.L_x_22575:
        /* <DEDUP_REMOVED lines=11> */
.L_x_22578:
[----:B------:R-:W-:-:S04]  /*86f0*/  ISETP.NE.AND P0, PT, R0, RZ, PT ;  /* 0x000000ff0000720c */ /* 0x000fc80003f05270 */
[----:B------:R-:W-:-:S04]  /*8700*/  FSEL R0, RZ, 1, P0 ;  /* 0x3f800000ff007808 */ /* 0x000fc80000000000 */
[----:B------:R-:W-:-:S04]  /*8710*/  F2FP.F16.F32.PACK_AB R5, RZ, R0 ;  /* 0x00000000ff05723e */ /* 0x000fc800000000ff */
[----:B------:R-:W-:-:S05]  /*8720*/  PRMT R5, R5, 0x5410, RZ ;  /* 0x0000541005057816 */ /* 0x000fca00000000ff */
[----:B------:R0:W-:Y:S01]  /*8730*/  STG.E desc[UR36][R2.64], R5 ;  /* 0x0000000502007986 */ /* 0x0001e2000c101924 */
[----:B------:R-:W-:Y:S05]  /*8740*/  BRA `(.L_x_22572) ;  /* 0x0000000800907947 */ /* 0x000fea0003800000 */
.L_x_22577:
[----:B------:R-:W-:Y:S02]  /*8750*/  ISETP.NE.AND P0, PT, R0, RZ, PT ;  /* 0x000000ff0000720c */ /* 0x000fe40003f05270 */
[----:B------:R-:W-:Y:S02]  /*8760*/  MOV R4, RZ ;  /* 0x000000ff00047202 */ /* 0x000fe40000000f00 */
[----:B------:R-:W-:-:S05]  /*8770*/  FSEL R5, RZ, 1.875, P0 ;  /* 0x3ff00000ff057808 */ /* 0x000fca0000000000 */
[----:B------:R0:W-:Y:S01]  /*8780*/  STG.E.64 desc[UR36][R2.64], R4 ;  /* 0x0000000402007986 */ /* 0x0001e2000c101b24 */
[----:B------:R-:W-:Y:S05]  /*8790*/  BRA `(.L_x_22572) ;  /* 0x00000008007c7947 */ /* 0x000fea0003800000 */
.L_x_22567:
        /* <DEDUP_REMOVED lines=12> */
.L_x_22582:
        /* <DEDUP_REMOVED lines=18> */
.L_x_22584:
[----:B------:R-:W-:Y:S05]  /*8980*/  BSYNC.RECONVERGENT B0 ;  /* 0x0000000000007941 */ /* 0x000fea0003800200 */
.L_x_22583:
[----:B------:R0:W-:Y:S01]  /*8990*/  STG.E.U8 desc[UR36][R2.64], R0 ;  /* 0x0000000002007986 */ /* 0x0001e2000c101124 */
[----:B------:R-:W-:Y:S05]  /*89a0*/  BRA `(.L_x_22572) ;  /* 0x0000000400f87947 */ /* 0x000fea0003800000 */
.L_x_22581:
        /* <DEDUP_REMOVED lines=18> */
.L_x_22586:
[----:B------:R-:W-:Y:S05]  /*8ad0*/  BSYNC.RECONVERGENT B0 ;  /* 0x0000000000007941 */ /* 0x000fea0003800200 */
.L_x_22585:
[----:B------:R0:W-:Y:S01]  /*8ae0*/  STG.E.U8 desc[UR36][R2.64], R0 ;  /* 0x0000000002007986 */ /* 0x0001e2000c101124 */
[----:B------:R-:W-:Y:S05]  /*8af0*/  BRA `(.L_x_22572) ;  /* 0x0000000400a47947 */ /* 0x000fea0003800000 */
.L_x_22580:
        /* <DEDUP_REMOVED lines=22> */
.L_x_22588:
[----:B------:R-:W-:Y:S01]  /*8c60*/  ISETP.NE.AND P0, PT, R0, RZ, PT ;  /* 0x000000ff0000720c */ /* 0x000fe20003f05270 */
[----:B------:R-:W-:-:S03]  /*8c70*/  IMAD.MOV.U32 R5, RZ, RZ, RZ ;  /* 0x000000ffff057224 */ /* 0x000fc600078e00ff */
[----:B------:R-:W-:-:S05]  /*8c80*/  SEL R4, RZ, 0x1, P0 ;  /* 0x00000001ff047807 */ /* 0x000fca0000000000 */
[----:B------:R0:W-:Y:S01]  /*8c90*/  STG.E.64 desc[UR36][R2.64], R4 ;  /* 0x0000000402007986 */ /* 0x0001e2000c101b24 */
[----:B------:R-:W-:Y:S05]  /*8ca0*/  BRA `(.L_x_22572) ;  /* 0x0000000400387947 */ /* 0x000fea0003800000 */
.L_x_22587:
[----:B------:R-:W-:-:S04]  /*8cb0*/  ISETP.NE.AND P0, PT, R0, RZ, PT ;  /* 0x000000ff0000720c */ /* 0x000fc80003f05270 */
[----:B------:R-:W-:-:S05]  /*8cc0*/  SEL R5, RZ, 0x1, P0 ;  /* 0x00000001ff057807 */ /* 0x000fca0000000000 */
[----:B------:R0:W-:Y:S01]  /*8cd0*/  STG.E desc[UR36][R2.64], R5 ;  /* 0x0000000502007986 */ /* 0x0001e2000c101924 */
[----:B------:R-:W-:Y:S05]  /*8ce0*/  BRA `(.L_x_22572) ;  /* 0x0000000400287947 */ /* 0x000fea0003800000 */
.L_x_22579:
        /* <DEDUP_REMOVED lines=8> */
.L_x_22590:
[----:B------:R-:W-:Y:S02]  /*8d70*/  ISETP.NE.AND P0, PT, R0, RZ, PT ;  /* 0x000000ff0000720c */ /* 0x000fe40003f05270 */
[----:B------:R-:W-:Y:S01]  /*8d80*/  CS2R R6, SRZ ;  /* 0x0000000000067805 */ /* 0x000fe2000001ff00 */
[----:B------:R-:W-:Y:S01]  /*8d90*/  IMAD.MOV.U32 R4, RZ, RZ, RZ ;  /* 0x000000ffff047224 */ /* 0x000fe200078e00ff */
[----:B------:R-:W-:-:S05]  /*8da0*/  FSEL R5, RZ, 1.875, P0 ;  /* 0x3ff00000ff057808 */ /* 0x000fca0000000000 */
[----:B------:R4:W-:Y:S01]  /*8db0*/  STG.E.128 desc[UR36][R2.64], R4 ;  /* 0x0000000402007986 */ /* 0x0009e2000c101d24 */
[----:B------:R-:W-:Y:S05]  /*8dc0*/  BRA `(.L_x_22572) ;  /* 0x0000000000f07947 */ /* 0x000fea0003800000 */
.L_x_22589:
[----:B------:R-:W-:-:S09]  /*8dd0*/  UISETP.NE.AND UP0, UPT, UR4, 0xf, UPT ;  /* 0x0000000f0400788c */ /* 0x000fd2000bf05270 */
[----:B------:R-:W-:Y:S05]  /*8de0*/  BRA.U !UP0, `(.L_x_22591) ;  /* 0x0000000108d87547 */ /* 0x000fea000b800000 */
[----:B------:R-:W-:-:S09]  /*8df0*/  UISETP.NE.AND UP0, UPT, UR4, 0x17, UPT ;  /* 0x000000170400788c */ /* 0x000fd2000bf05270 */
[----:B------:R-:W-:Y:S05]  /*8e00*/  BRA.U !UP0, `(.L_x_22592) ;  /* 0x0000000108887547 */ /* 0x000fea000b800000 */
[----:B------:R-:W-:-:S09]  /*8e10*/  UISETP.NE.AND UP0, UPT, UR4, 0x18, UPT ;  /* 0x000000180400788c */ /* 0x000fd2000bf05270 */
[----:B------:R-:W-:Y:S05]  /*8e20*/  BRA.U !UP0, `(.L_x_22593) ;  /* 0x0000000108447547 */ /* 0x000fea000b800000 */
.L_x_22571:
        /* <DEDUP_REMOVED lines=16> */
.L_x_22594:
[----:B------:R-:W-:Y:S05]  /*8f30*/  BRA `(.L_x_22572) ;  /* 0x0000000000947947 */ /* 0x000fea0003800000 */
.L_x_22593:
[----:B------:R-:W-:Y:S01]  /*8f40*/  ISETP.NE.AND P0, PT, R0, RZ, PT ;  /* 0x000000ff0000720c */ /* 0x000fe20003f05270 */
[----:B------:R-:W-:Y:S01]  /*8f50*/  BSSY.RECONVERGENT B0, `(.L_x_22595) ;  /* 0x000000b000007945 */ /* 0x000fe20003800200 */
[----:B------:R-:W-:Y:S02]  /*8f60*/  HFMA2 R5, -RZ, RZ, 0, 7.569789886474609375e-06 ;  /* 0x0000007fff057431 */ /* 0x000fe400000001ff */
        /* <DEDUP_REMOVED lines=9> */
.L_x_22596:
[----:B------:R-:W-:Y:S05]  /*9000*/  BSYNC.RECONVERGENT B0 ;  /* 0x0000000000007941 */ /* 0x000fea0003800200 */
.L_x_22595:
[----:B------:R3:W-:Y:S01]  /*9010*/  STG.E.U8 desc[UR36][R2.64], R5 ;  /* 0x0000000502007986 */ /* 0x0007e2000c101124 */
[----:B------:R-:W-:Y:S05]  /*9020*/  BRA `(.L_x_22572) ;  /* 0x0000000000587947 */ /* 0x000fea0003800000 */
.L_x_22592:
        /* <DEDUP_REMOVED lines=13> */
.L_x_22597:
[----:B------:R-:W-:Y:S01]  /*9100*/  IMAD.MOV.U32 R5, RZ, RZ, 0x7f ;  /* 0x0000007fff057424 */ /* 0x000fe200078e00ff */
[----:B------:R-:W-:-:S04]  /*9110*/  ISETP.GT.U32.AND P0, PT, R7, 0x7f800000, PT ;  /* 0x7f8000000700780c */ /* 0x000fc80003f04070 */
[----:B------:R-:W-:-:S05]  /*9120*/  SEL R5, R5, 0x7c, P0 ;  /* 0x0000007c05057807 */ /* 0x000fca0000000000 */
[----:B------:R2:W-:Y:S01]  /*9130*/  STG.E.U8 desc[UR36][R2.64], R5 ;  /* 0x0000000502007986 */ /* 0x0005e2000c101124 */
[----:B------:R-:W-:Y:S05]  /*9140*/  BRA `(.L_x_22572) ;  /* 0x0000000000107947 */ /* 0x000fea0003800000 */
.L_x_22591:
[----:B------:R-:W-:-:S04]  /*9150*/  ISETP.NE.AND P0, PT, R0, RZ, PT ;  /* 0x000000ff0000720c */ /* 0x000fc80003f05270 */
[----:B------:R-:W-:-:S04]  /*9160*/  FSEL R0, RZ, 1, P0 ;  /* 0x3f800000ff007808 */ /* 0x000fc80000000000 */
[----:B------:R-:W-:-:S05]  /*9170*/  F2FP.BF16.F32.PACK_AB R0, RZ, R0 ;  /* 0x00000000ff00723e */ /* 0x000fca00000010ff */
[----:B------:R0:W-:Y:S02]  /*9180*/  STG.E.U16 desc[UR36][R2.64], R0 ;  /* 0x0000000002007986 */ /* 0x0001e4000c101524 */
.L_x_22572:
[----:B------:R-:W-:Y:S05]  /*9190*/  BSYNC.RECONVERGENT B6 ;  /* 0x0000000000067941 */ /* 0x000fea0003800200 */
.L_x_22566:
[----:B------:R-:W-:-:S07]  /*91a0*/  VIADD R17, R17, 0x80 ;  /* 0x0000008011117836 */ /* 0x000fce0000000000 */
.L_x_22531:
[----:B------:R-:W-:Y:S05]  /*91b0*/  BSYNC.RECONVERGENT B7 ;  /* 0x0000000000077941 */ /* 0x000fea0003800200 */
.L_x_22530:
        /* <DEDUP_REMOVED lines=306> */
.L_x_22598:
        /* <DEDUP_REMOVED lines=18> */
.L_x_22602:
[----:B------:R4:W5:Y:S01]  /*a600*/  LDG.E.U8 R0, desc[UR36][R2.64] ;  /* 0x0000002402007981 */ /* 0x000962000c1e1100 */
[----:B------:R-:W-:Y:S05]  /*a610*/  BRA `(.L_x_22604) ;  /* 0x0000000c004c7947 */ /* 0x000fea0003800000 */
.L_x_22601:
        /* <DEDUP_REMOVED lines=8> */
.L_x_22606:
[----:B------:R2:W5:Y:S01]  /*a6a0*/  LDG.E.U8 R0, desc[UR36][R2.64] ;  /* 0x0000002402007981 */ /* 0x000562000c1e1100 */
[----:B------:R-:W-:Y:S05]  /*a6b0*/  BRA `(.L_x_22604) ;  /* 0x0000000c00247947 */ /* 0x000fea0003800000 */
.L_x_22605:
[----:B------:R0:W5:Y:S01]  /*a6c0*/  LDG.E.U16 R0, desc[UR36][R2.64] ;  /* 0x0000002402007981 */ /* 0x000162000c1e1500 */
[----:B------:R-:W-:Y:S05]  /*a6d0*/  BRA `(.L_x_22604) ;  /* 0x0000000c001c7947 */ /* 0x000fea0003800000 */
.L_x_22600:
        /* <DEDUP_REMOVED lines=9> */
.L_x_22608:
[----:B------:R-:W2:Y:S02]  /*a770*/  LDG.E.U16 R4, desc[UR36][R2.64] ;  /* 0x0000002402047981 */ /* 0x000ea4000c1e1500 */
[----:B--2---:R-:W-:-:S06]  /*a780*/  HADD2.F32 R4, -RZ, R4.H0_H0 ;  /* 0x20000004ff047230 */ /* 0x004fcc0000004100 */
[----:B------:R-:W0:Y:S02]  /*a790*/  F2I.FTZ.TRUNC.NTZ R4, R4 ;  /* 0x0000000400047305 */ /* 0x000e24000021f100 */
[----:B0-----:R-:W-:Y:S01]  /*a7a0*/  PRMT R0, R4, 0x7610, R0 ;  /* 0x0000761004007816 */ /* 0x001fe20000000000 */
[----:B------:R-:W-:Y:S06]  /*a7b0*/  BRA `(.L_x_22604) ;  /* 0x0000000800e47947 */ /* 0x000fec0003800000 */
.L_x_22607:
        /* <DEDUP_REMOVED lines=9> */
.L_x_22610:
[----:B------:R-:W2:Y:S02]  /*a850*/  LDG.E.U16 R2, desc[UR36][R2.64] ;  /* 0x0000002402027981 */ /* 0x000ea4000c1e1500 */
[----:B--2---:R-:W-:-:S06]  /*a860*/  HADD2.F32 R4, -RZ, R2.H0_H0 ;  /* 0x20000002ff047230 */ /* 0x004fcc0000004100 */
[----:B------:R-:W0:Y:S02]  /*a870*/  F2I.FTZ.TRUNC.NTZ R4, R4 ;  /* 0x0000000400047305 */ /* 0x000e24000021f100 */
[----:B0-----:R-:W-:Y:S01]  /*a880*/  PRMT R0, R4, 0x7610, R0 ;  /* 0x0000761004007816 */ /* 0x001fe20000000000 */
[----:B------:R-:W-:Y:S06]  /*a890*/  BRA `(.L_x_22604) ;  /* 0x0000000800ac7947 */ /* 0x000fec0003800000 */
.L_x_22609:
[----:B------:R-:W2:Y:S02]  /*a8a0*/  LDG.E.64 R2, desc[UR36][R2.64] ;  /* 0x0000002402027981 */ /* 0x000ea4000c1e1b00 */
[----:B--2---:R0:W1:Y:S01]  /*a8b0*/  F2I.F64.TRUNC R0, R2 ;  /* 0x0000000200007311 */ /* 0x004062000030d100 */
[----:B------:R-:W-:Y:S05]  /*a8c0*/  BRA `(.L_x_22604) ;  /* 0x0000000800a07947 */ /* 0x000fea0003800000 */
.L_x_22599:
        /* <DEDUP_REMOVED lines=12> */
.L_x_22613:
[----:B------:R-:W2:Y:S02]  /*a990*/  LDG.E.64 R2, desc[UR36][R2.64] ;  /* 0x0000002402027981 */ /* 0x000ea4000c1e1b00 */
[----:B--2---:R0:W1:Y:S01]  /*a9a0*/  F2I.F64.TRUNC R0, R2 ;  /* 0x0000000200007311 */ /* 0x004062000030d100 */
[----:B------:R-:W-:Y:S05]  /*a9b0*/  BRA `(.L_x_22604) ;  /* 0x0000000800647947 */ /* 0x000fea0003800000 */
.L_x_22612:
        /* <DEDUP_REMOVED lines=27> */
.L_x_22615:
        /* <DEDUP_REMOVED lines=14> */
.L_x_22614:
[----:B------:R-:W2:Y:S02]  /*ac50*/  LDG.E.U16 R4, desc[UR36][R2.64] ;  /* 0x0000002402047981 */ /* 0x000ea4000c1e1500 */
[----:B--2---:R-:W-:-:S06]  /*ac60*/  IMAD.U32 R4, R4, 0x10000, RZ ;  /* 0x0001000004047824 */ /* 0x004fcc00078e00ff */
[----:B------:R-:W0:Y:S02]  /*ac70*/  F2I.FTZ.TRUNC.NTZ R4, R4 ;  /* 0x0000000400047305 */ /* 0x000e24000021f100 */
[----:B0-----:R-:W-:Y:S01]  /*ac80*/  PRMT R0, R4, 0x7610, R0 ;  /* 0x0000761004007816 */ /* 0x001fe20000000000 */
[----:B------:R-:W-:Y:S06]  /*ac90*/  BRA `(.L_x_22604) ;  /* 0x0000000400ac7947 */ /* 0x000fec0003800000 */
.L_x_22611:
        /* <DEDUP_REMOVED lines=10> */
.L_x_22618:
        /* <DEDUP_REMOVED lines=21> */
.L_x_22622:
[----:B------:R-:W-:Y:S05]  /*ae90*/  BSYNC.RECONVERGENT B1 ;  /* 0x0000000000017941 */ /* 0x000fea0003800200 */
.L_x_22621:
[----:B------:R-:W-:Y:S01]  /*aea0*/  IMAD.SHL.U32 R0, R0, 0x100000, RZ ;  /* 0x0010000000007824 */ /* 0x000fe200078e00ff */
[----:B------:R-:W-:-:S04]  /*aeb0*/  LEA R2, R2, 0x3b800000, 0x17 ;  /* 0x3b80000002027811 */ /* 0x000fc800078eb8ff */
[----:B------:R-:W-:-:S07]  /*aec0*/  LOP3.LUT R4, R2, R0, R7, 0xfe, !PT ;  /* 0x0000000002047212 */ /* 0x000fce00078efe07 */
.L_x_22620:
[----:B------:R-:W-:Y:S05]  /*aed0*/  BSYNC.RECONVERGENT B0 ;  /* 0x0000000000007941 */ /* 0x000fea0003800200 */
.L_x_22619:
[----:B------:R-:W0:Y:S02]  /*aee0*/  F2I.FTZ.TRUNC.NTZ R4, R4 ;  /* 0x0000000400047305 */ /* 0x000e24000021f100 */
[----:B0-----:R-:W-:Y:S01]  /*aef0*/  PRMT R0, R4, 0x7610, R0 ;  /* 0x0000761004007816 */ /* 0x001fe20000000000 */
[----:B------:R-:W-:Y:S06]  /*af00*/  BRA `(.L_x_22604) ;  /* 0x0000000400107947 */ /* 0x000fec0003800000 */
.L_x_22617:
        /* <DEDUP_REMOVED lines=21> */
.L_x_22626:
[----:B------:R-:W-:Y:S05]  /*b060*/  BSYNC.RECONVERGENT B1 ;  /* 0x0000000000017941 */ /* 0x000fea0003800200 */
.L_x_22625:
[----:B------:R-:W-:Y:S02]  /*b070*/  SHF.L.U32 R0, R0, 0x15, RZ ;  /* 0x0000001500007819 */ /* 0x000fe400000006ff */
[----:B------:R-:W-:-:S04]  /*b080*/  LEA R2, R2, 0x37800000, 0x17 ;  /* 0x3780000002027811 */ /* 0x000fc800078eb8ff */
[----:B------:R-:W-:-:S07]  /*b090*/  LOP3.LUT R4, R2, R0, R7, 0xfe, !PT ;  /* 0x0000000002047212 */ /* 0x000fce00078efe07 */
.L_x_22624:
[----:B------:R-:W-:Y:S05]  /*b0a0*/  BSYNC.RECONVERGENT B0 ;  /* 0x0000000000007941 */ /* 0x000fea0003800200 */
.L_x_22623:
[----:B------:R-:W0:Y:S02]  /*b0b0*/  F2I.FTZ.TRUNC.NTZ R4, R4 ;  /* 0x0000000400047305 */ /* 0x000e24000021f100 */
[----:B0-----:R-:W-:Y:S01]  /*b0c0*/  PRMT R0, R4, 0x7610, R0 ;  /* 0x0000761004007816 */ /* 0x001fe20000000000 */
[----:B------:R-:W-:Y:S06]  /*b0d0*/  BRA `(.L_x_22604) ;  /* 0x00000000009c7947 */ /* 0x000fec0003800000 */
.L_x_22616:
        /* <DEDUP_REMOVED lines=14> */
.L_x_22630:
[----:B------:R-:W-:Y:S05]  /*b1c0*/  BSYNC.RECONVERGENT B0 ;  /* 0x0000000000007941 */ /* 0x000fea0003800200 */
.L_x_22629:
[----:B------:R-:W0:Y:S02]  /*b1d0*/  F2I.FTZ.TRUNC.NTZ R4, R4 ;  /* 0x0000000400047305 */ /* 0x000e24000021f100 */
[----:B0-----:R-:W-:Y:S01]  /*b1e0*/  PRMT R0, R4, 0x7610, R0 ;  /* 0x0000761004007816 */ /* 0x001fe20000000000 */
[----:B------:R-:W-:Y:S06]  /*b1f0*/  BRA `(.L_x_22604) ;  /* 0x0000000000547947 */ /* 0x000fec0003800000 */
.L_x_22603:
        /* <DEDUP_REMOVED lines=16> */
.L_x_22631:
[----:B------:R-:W-:Y:S01]  /*b300*/  PRMT R0, RZ, 0x7610, R0 ;  /* 0x00007610ff007816 */ /* 0x000fe20000000000 */
[----:B------:R-:W-:Y:S06]  /*b310*/  BRA `(.L_x_22604) ;  /* 0x00000000000c7947 */ /* 0x000fec0003800000 */
.L_x_22628:
[----:B------:R0:W5:Y:S01]  /*b320*/  LDG.E.U8 R0, desc[UR36][R2.64] ;  /* 0x0000002402007981 */ /* 0x000162000c1e1100 */
[----:B------:R-:W-:Y:S05]  /*b330*/  BRA `(.L_x_22604) ;  /* 0x0000000000047947 */ /* 0x000fea0003800000 */
.L_x_22627:
[----:B------:R0:W5:Y:S02]  /*b340*/  LDG.E.U8 R0, desc[UR36][R2.64] ;  /* 0x0000002402007981 */ /* 0x000164000c1e1100 */
.L_x_22604:
[----:B------:R-:W-:Y:S01]  /*b350*/  UPRMT UR4, UR42, 0x9910, URZ ;  /* 0x000099102a047896 */ /* 0x000fe200080000ff */
[----:B-1---5:R-:W-:-:S03]  /*b360*/  LOP3.LUT P0, R0, R0, 0xff, RZ, 0xc0, !PT ;  /* 0x000000ff00007812 */ /* 0x022fc6000780c0ff */
[----:B------:R-:W-:Y:S01]  /*b370*/  UISETP.GT.AND UP0, UPT, UR4, 0x9, UPT ;  /* 0x000000090400788c */ /* 0x000fe2000bf04270 */
[----:B0-234-:R-:W-:-:S08]  /*b380*/  SEL R3, RZ, 0x1, P0 ;  /* 0x00000001ff037807 */ /* 0x01dfd00000000000 */
        /* <DEDUP_REMOVED lines=11> */
.L_x_22635:
[----:B------:R-:W-:Y:S01]  /*b440*/  STG.E.U8 desc[UR36][R16.64], R3 ;  /* 0x0000000310007986 */ /* 0x000fe2000c101124 */
[----:B------:R-:W-:Y:S05]  /*b450*/  EXIT ;  /* 0x000000000000794d */ /* 0x000fea0003800000 */
.L_x_22634:
        /* <DEDUP_REMOVED lines=9> */
[----:B------:R-:W-:Y:S01]  /*b4f0*/  STG.E.64 desc[UR36][R16.64], R2 ;  /* 0x0000000210007986 */ /* 0x000fe2000c101b24 */
[----:B------:R-:W-:Y:S05]  /*b500*/  EXIT ;  /* 0x000000000000794d */ /* 0x000fea0003800000 */
.L_x_22638:
[----:B------:R-:W-:-:S04]  /*b510*/  ISETP.NE.AND P0, PT, R0, RZ, PT ;  /* 0x000000ff0000720c */ /* 0x000fc80003f05270 */
[----:B------:R-:W-:-:S05]  /*b520*/  SEL R3, RZ, 0x1, P0 ;  /* 0x00000001ff037807 */ /* 0x000fca0000000000 */
[----:B------:R-:W-:Y:S01]  /*b530*/  STG.E desc[UR36][R16.64], R3 ;  /* 0x0000000310007986 */ /* 0x000fe2000c101924 */
[----:B------:R-:W-:Y:S05]  /*b540*/  EXIT ;  /* 0x000000000000794d */ /* 0x000fea0003800000 */
.L_x_22637:
[----:B------:R-:W-:Y:S01]  /*b550*/  STG.E.U16 desc[UR36][R16.64], R3 ;  /* 0x0000000310007986 */ /* 0x000fe2000c101524 */
[----:B------:R-:W-:Y:S05]  /*b560*/  EXIT ;  /* 0x000000000000794d */ /* 0x000fea0003800000 */
.L_x_22633:
        /* <DEDUP_REMOVED lines=8> */
[----:B------:R-:W-:Y:S01]  /*b5f0*/  STG.E desc[UR36][R16.64], R3 ;  /* 0x0000000310007986 */ /* 0x000fe2000c101924 */
[----:B------:R-:W-:Y:S05]  /*b600*/  EXIT ;  /* 0x000000000000794d */ /* 0x000fea0003800000 */
.L_x_22640:
[----:B------:R-:W-:-:S04]  /*b610*/  ISETP.NE.AND P0, PT, R0, RZ, PT ;  /* 0x000000ff0000720c */ /* 0x000fc80003f05270 */
[----:B------:R-:W-:-:S04]  /*b620*/  FSEL R0, RZ, 1, P0 ;  /* 0x3f800000ff007808 */ /* 0x000fc80000000000 */
[----:B------:R-:W-:-:S05]  /*b630*/  F2FP.F16.F32.PACK_AB R0, RZ, R0 ;  /* 0x00000000ff00723e */ /* 0x000fca00000000ff */
[----:B------:R-:W-:Y:S01]  /*b640*/  STG.E.U16 desc[UR36][R16.64], R0 ;  /* 0x0000000010007986 */ /* 0x000fe2000c101524 */
[----:B------:R-:W-:Y:S05]  /*b650*/  EXIT ;  /* 0x000000000000794d */ /* 0x000fea0003800000 */
.L_x_22639:
        /* <DEDUP_REMOVED lines=9> */
[----:B------:R-:W-:Y:S01]  /*b6f0*/  STG.E.64 desc[UR36][R16.64], R2 ;  /* 0x0000000210007986 */ /* 0x000fe2000c101b24 */
[----:B------:R-:W-:Y:S05]  /*b700*/  EXIT ;  /* 0x000000000000794d */ /* 0x000fea0003800000 */
.L_x_22642:
[----:B------:R-:W-:-:S04]  /*b710*/  ISETP.NE.AND P0, PT, R0, RZ, PT ;  /* 0x000000ff0000720c */ /* 0x000fc80003f05270 */
[----:B------:R-:W-:-:S04]  /*b720*/  FSEL R0, RZ, 1, P0 ;  /* 0x3f800000ff007808 */ /* 0x000fc80000000000 */
[----:B------:R-:W-:-:S04]  /*b730*/  F2FP.F16.F32.PACK_AB R3, RZ, R0 ;  /* 0x00000000ff03723e */ /* 0x000fc800000000ff */
[----:B------:R-:W-:-:S05]  /*b740*/  PRMT R3, R3, 0x5410, RZ ;  /* 0x0000541003037816 */ /* 0x000fca00000000ff */
[----:B------:R-:W-:Y:S01]  /*b750*/  STG.E desc[UR36][R16.64], R3 ;  /* 0x0000000310007986 */ /* 0x000fe2000c101924 */
[----:B------:R-:W-:Y:S05]  /*b760*/  EXIT ;  /* 0x000000000000794d */ /* 0x000fea0003800000 */
.L_x_22641:
[----:B------:R-:W-:Y:S01]  /*b770*/  ISETP.NE.AND P0, PT, R0, RZ, PT ;  /* 0x000000ff0000720c */ /* 0x000fe20003f05270 */
[----:B------:R-:W-:-:S03]  /*b780*/  IMAD.MOV.U32 R2, RZ, RZ, RZ ;  /* 0x000000ffff027224 */ /* 0x000fc600078e00ff */
[----:B------:R-:W-:-:S05]  /*b790*/  FSEL R3, RZ, 1.875, P0 ;  /* 0x3ff00000ff037808 */ /* 0x000fca0000000000 */
[----:B------:R-:W-:Y:S01]  /*b7a0*/  STG.E.64 desc[UR36][R16.64], R2 ;  /* 0x0000000210007986 */ /* 0x000fe2000c101b24 */
[----:B------:R-:W-:Y:S05]  /*b7b0*/  EXIT ;  /* 0x000000000000794d */ /* 0x000fea0003800000 */
.L_x_22632:
        /* <DEDUP_REMOVED lines=12> */
.L_x_22646:
[----:B------:R-:W-:Y:S01]  /*b880*/  ISETP.NE.AND P0, PT, R0, RZ, PT ;  /* 0x000000ff0000720c */ /* 0x000fe20003f05270 */
[----:B------:R-:W-:Y:S01]  /*b890*/  BSSY.RECONVERGENT B0, `(.L_x_22647) ;  /* 0x0000011000007945 */ /* 0x000fe20003800200 */
[----:B------:R-:W-:Y:S02]  /*b8a0*/  MOV R8, 0x80 ;  /* 0x0000008000087802 */ /* 0x000fe40000000f00 */
        /* <DEDUP_REMOVED lines=14> */
.L_x_22649:
[----:B------:R-:W-:-:S07]  /*b990*/  PRMT R8, R0, 0x7610, R8 ;  /* 0x0000761000087816 */ /* 0x000fce0000000008 */
.L_x_22648:
[----:B------:R-:W-:Y:S05]  /*b9a0*/  BSYNC.RECONVERGENT B0 ;  /* 0x0000000000007941 */ /* 0x000fea0003800200 */
.L_x_22647:
[----:B------:R-:W-:Y:S01]  /*b9b0*/  STG.E.U8 desc[UR36][R16.64], R8 ;  /* 0x0000000810007986 */ /* 0x000fe2000c101124 */
[----:B------:R-:W-:Y:S05]  /*b9c0*/  EXIT ;  /* 0x000000000000794d */ /* 0x000fea0003800000 */
.L_x_22645:
        /* <DEDUP_REMOVED lines=17> */
.L_x_22652:
[----:B------:R-:W-:-:S07]  /*bae0*/  PRMT R8, R0, 0x7610, R8 ;  /* 0x0000761000087816 */ /* 0x000fce0000000008 */
.L_x_22651:
[----:B------:R-:W-:Y:S05]  /*baf0*/  BSYNC.RECONVERGENT B0 ;  /* 0x0000000000007941 */ /* 0x000fea0003800200 */
.L_x_22650:
[----:B------:R-:W-:Y:S01]  /*bb00*/  STG.E.U8 desc[UR36][R16.64], R8 ;  /* 0x0000000810007986 */ /* 0x000fe2000c101124 */
[----:B------:R-:W-:Y:S05]  /*bb10*/  EXIT ;  /* 0x000000000000794d */ /* 0x000fea0003800000 */
.L_x_22644:
        /* <DEDUP_REMOVED lines=22> */
.L_x_22654:
[----:B------:R-:W-:Y:S01]  /*bc80*/  ISETP.NE.AND P0, PT, R0, RZ, PT ;  /* 0x000000ff0000720c */ /* 0x000fe20003f05270 */
[----:B------:R-:W-:-:S03]  /*bc90*/  IMAD.MOV.U32 R3, RZ, RZ, RZ ;  /* 0x000000ffff037224 */ /* 0x000fc600078e00ff */
[----:B------:R-:W-:-:S05]  /*bca0*/  SEL R2, RZ, 0x1, P0 ;  /* 0x00000001ff027807 */ /* 0x000fca0000000000 */
[----:B------:R-:W-:Y:S01]  /*bcb0*/  STG.E.64 desc[UR36][R16.64], R2 ;  /* 0x0000000210007986 */ /* 0x000fe2000c101b24 */
[----:B------:R-:W-:Y:S05]  /*bcc0*/  EXIT ;  /* 0x000000000000794d */ /* 0x000fea0003800000 */
.L_x_22653:
[----:B------:R-:W-:-:S04]  /*bcd0*/  ISETP.NE.AND P0, PT, R0, RZ, PT ;  /* 0x000000ff0000720c */ /* 0x000fc80003f05270 */
[----:B------:R-:W-:-:S05]  /*bce0*/  SEL R3, RZ, 0x1, P0 ;  /* 0x00000001ff037807 */ /* 0x000fca0000000000 */
[----:B------:R-:W-:Y:S01]  /*bcf0*/  STG.E desc[UR36][R16.64], R3 ;  /* 0x0000000310007986 */ /* 0x000fe2000c101924 */
[----:B------:R-:W-:Y:S05]  /*bd00*/  EXIT ;  /* 0x000000000000794d */ /* 0x000fea0003800000 */
.L_x_22643:
        /* <DEDUP_REMOVED lines=8> */
.L_x_22656:
[----:B------:R-:W-:Y:S02]  /*bd90*/  ISETP.NE.AND P0, PT, R0, RZ, PT ;  /* 0x000000ff0000720c */ /* 0x000fe40003f05270 */
[----:B------:R-:W-:Y:S01]  /*bda0*/  CS2R R6, SRZ ;  /* 0x0000000000067805 */ /* 0x000fe2000001ff00 */
[----:B------:R-:W-:Y:S01]  /*bdb0*/  IMAD.MOV.U32 R4, RZ, RZ, RZ ;  /* 0x000000ffff047224 */ /* 0x000fe200078e00ff */
[----:B------:R-:W-:-:S05]  /*bdc0*/  FSEL R5, RZ, 1.875, P0 ;  /* 0x3ff00000ff057808 */ /* 0x000fca0000000000 */
[----:B------:R-:W-:Y:S01]  /*bdd0*/  STG.E.128 desc[UR36][R16.64], R4 ;  /* 0x0000000410007986 */ /* 0x000fe2000c101d24 */
[----:B------:R-:W-:Y:S05]  /*bde0*/  EXIT ;  /* 0x000000000000794d */ /* 0x000fea0003800000 */
.L_x_22655:
[----:B------:R-:W-:-:S09]  /*bdf0*/  UISETP.NE.AND UP0, UPT, UR4, 0xf, UPT ;  /* 0x0000000f0400788c */ /* 0x000fd2000bf05270 */
[----:B------:R-:W-:Y:S05]  /*be00*/  BRA.U !UP0, `(.L_x_22657) ;  /* 0x0000000108dc7547 */ /* 0x000fea000b800000 */
[----:B------:R-:W-:-:S09]  /*be10*/  UISETP.NE.AND UP0, UPT, UR4, 0x17, UPT ;  /* 0x000000170400788c */ /* 0x000fd2000bf05270 */
[----:B------:R-:W-:Y:S05]  /*be20*/  BRA.U !UP0, `(.L_x_22658) ;  /* 0x0000000108887547 */ /* 0x000fea000b800000 */
[----:B------:R-:W-:-:S09]  /*be30*/  UISETP.NE.AND UP0, UPT, UR4, 0x18, UPT ;  /* 0x000000180400788c */ /* 0x000fd2000bf05270 */
[----:B------:R-:W-:Y:S05]  /*be40*/  BRA.U !UP0, `(.L_x_22659) ;  /* 0x0000000108447547 */ /* 0x000fea000b800000 */
.L_x_22636:
        /* <DEDUP_REMOVED lines=16> */
.L_x_22660:
[----:B------:R-:W-:Y:S05]  /*bf50*/  EXIT ;  /* 0x000000000000794d */ /* 0x000fea0003800000 */
.L_x_22659:
        /* <DEDUP_REMOVED lines=12> */
.L_x_22662:
[----:B------:R-:W-:Y:S05]  /*c020*/  BSYNC.RECONVERGENT B0 ;  /* 0x0000000000007941 */ /* 0x000fea0003800200 */
.L_x_22661:
[----:B------:R-:W-:Y:S01]  /*c030*/  STG.E.U8 desc[UR36][R16.64], R3 ;  /* 0x0000000310007986 */ /* 0x000fe2000c101124 */
[----:B------:R-:W-:Y:S05]  /*c040*/  EXIT ;  /* 0x000000000000794d */ /* 0x000fea0003800000 */
.L_x_22658:
[----:B------:R-:W-:-:S04]  /*c050*/  ISETP.NE.AND P0, PT, R0, RZ, PT ;  /* 0x000000ff0000720c */ /* 0x000fc80003f05270 */
        /* <DEDUP_REMOVED lines=13> */
.L_x_22663:
[----:B------:R-:W-:Y:S01]  /*c130*/  IMAD.MOV.U32 R3, RZ, RZ, 0x7f ;  /* 0x0000007fff037424 */ /* 0x000fe200078e00ff */
[----:B------:R-:W-:-:S04]  /*c140*/  ISETP.GT.U32.AND P0, PT, R5, 0x7f800000, PT ;  /* 0x7f8000000500780c */ /* 0x000fc80003f04070 */
[----:B------:R-:W-:-:S05]  /*c150*/  SEL R3, R3, 0x7c, P0 ;  /* 0x0000007c03037807 */ /* 0x000fca0000000000 */
[----:B------:R-:W-:Y:S01]  /*c160*/  STG.E.U8 desc[UR36][R16.64], R3 ;  /* 0x0000000310007986 */ /* 0x000fe2000c101124 */
[----:B------:R-:W-:Y:S05]  /*c170*/  EXIT ;  /* 0x000000000000794d */ /* 0x000fea0003800000 */
.L_x_22657:
[----:B------:R-:W-:-:S04]  /*c180*/  ISETP.NE.AND P0, PT, R0, RZ, PT ;  /* 0x000000ff0000720c */ /* 0x000fc80003f05270 */
[----:B------:R-:W-:-:S04]  /*c190*/  FSEL R0, RZ, 1, P0 ;  /* 0x3f800000ff007808 */ /* 0x000fc80000000000 */
[----:B------:R-:W-:-:S05]  /*c1a0*/  F2FP.BF16.F32.PACK_AB R0, RZ, R0 ;  /* 0x00000000ff00723e */ /* 0x000fca00000010ff */
[----:B------:R-:W-:Y:S01]  /*c1b0*/  STG.E.U16 desc[UR36][R16.64], R0 ;  /* 0x0000000010007986 */ /* 0x000fe2000c101524 */
[----:B------:R-:W-:Y:S05]  /*c1c0*/  EXIT ;  /* 0x000000000000794d */ /* 0x000fea0003800000 */
.L_x_22664:
        /* <DEDUP_REMOVED lines=11> */
.L_x_23862:


//--------------------- .text._ZN2at6native27unrolled_elementwise_kernelIZZZNS0_23logical_not_kernel_cudaERNS_18TensorIteratorBaseEENKUlvE0_clEvENKUlvE0_clEvEUlaE_St5arrayIPcLm2EELi4E23TrivialOffsetCalculatorILi1EjESB_NS0_6memory12LoadWithCastILi1EEENSC_13StoreWithCastILi1EEEEEviT_T0_T2_T3_T4_T5_ --------------------------
	.section	.text._ZN2at6native27unrolled_elementwise_kernelIZZZNS0_23logical_not_kernel_cudaERNS_18TensorIteratorBaseEENKUlvE0_clEvENKUlvE0_clEvEUlaE_St5arrayIPcLm2EELi4E23TrivialOffsetCalculatorILi1EjESB_NS0_6memory12LoadWithCastILi1EEENSC_13StoreWithCastILi1EEEEEviT_T0_T2_T3_T4_T5_,"ax",@progbits
	.align	128
        .global         _ZN2at6native27unrolled_elementwise_kernelIZZZNS0_23logical_not_kernel_cudaERNS_18TensorIteratorBaseEENKUlvE0_clEvENKUlvE0_clEvEUlaE_St5arrayIPcLm2EELi4E23TrivialOffsetCalculatorILi1EjESB_NS0_6memory12LoadWithCastILi1EEENSC_13StoreWithCastILi1EEEEEviT_T0_T2_T3_T4_T5_
        .type           _ZN2at6native27unrolled_elementwise_kernelIZZZNS0_23logical_not_kernel_cudaERNS_18TensorIteratorBaseEENKUlvE0_clEvENKUlvE0_clEvEUlaE_St5arrayIPcLm2EELi4E23TrivialOffsetCalculatorILi1EjESB_NS0_6memory12LoadWithCastILi1EEENSC_13StoreWithCastILi1EEEEEviT_T0_T2_T3_T4_T5_,@function
        .size           _ZN2at6native27unrolled_elementwise_kernelIZZZNS0_23logical_not_kernel_cudaERNS_18TensorIteratorBaseEENKUlvE0_clEvENKUlvE0_clEvEUlaE_St5arrayIPcLm2EELi4E23TrivialOffsetCalculatorILi1EjESB_NS0_6memory12LoadWithCastILi1EEENSC_13StoreWithCastILi1EEEEEviT_T0_T2_T3_T4_T5_,(.L_x_23863 - _ZN2at6native27unrolled_elementwise_kernelIZZZNS0_23logical_not_kernel_cudaERNS_18TensorIteratorBaseEENKUlvE0_clEvENKUlvE0_clEvEUlaE_St5arrayIPcLm2EELi4E23TrivialOffsetCalculatorILi1EjESB_NS0_6memory12LoadWithCastILi1EEENSC_13StoreWithCastILi1EEEEEviT_T0_T2_T3_T4_T5_)
        .other          _ZN2at6native27unrolled_elementwise_kernelIZZZNS0_23logical_not_kernel_cudaERNS_18TensorIteratorBaseEENKUlvE0_clEvENKUlvE0_clEvEUlaE_St5arrayIPcLm2EELi4E23TrivialOffsetCalculatorILi1EjESB_NS0_6memory12LoadWithCastILi1EEENSC_13StoreWithCastILi1EEEEEviT_T0_T2_T3_T4_T5_,@"STO_CUDA_ENTRY STV_DEFAULT"
_ZN2at6native27unrolled_elementwise_kernelIZZZNS0_23logical_not_kernel_cudaERNS_18TensorIteratorBaseEENKUlvE0_clEvENKUlvE0_clEvEUlaE_St5arrayIPcLm2EELi4E23TrivialOffsetCalculatorILi1EjESB_NS0_6memory12LoadWithCastILi1EEENSC_13StoreWithCastILi1EEEEEviT_T0_T2_T3_T4_T5_:
.text._ZN2at6native27unrolled_elementwise_kernelIZZZNS0_23logical_not_kernel_cudaERNS_18TensorIteratorBaseEENKUlvE0_clEvENKUlvE0_clEvEUlaE_St5arrayIPcLm2EELi4E23TrivialOffsetCalculatorILi1EjESB_NS0_6memory12LoadWithCastILi1EEENSC_13StoreWithCastILi1EEEEEviT_T0_T2_T3_T4_T5_:
        /* <DEDUP_REMOVED lines=32> */
.L_x_22670:
[----:B------:R3:W5:Y:S01]  /*0200*/  LDG.E.U8 R0, desc[UR36][R4.64] ;  /* 0x0000002404007981 */ /* 0x000762000c1e1100 */
[----:B------:R-:W-:Y:S05]  /*0210*/  BRA `(.L_x_22672) ;  /* 0x0000000c00507947 */ /* 0x000fea0003800000 */
.L_x_22669:
        /* <DEDUP_REMOVED lines=8> */
.L_x_22674:
[----:B------:R1:W5:Y:S01]  /*02a0*/  LDG.E.U8 R0, desc[UR36][R4.64] ;  /* 0x0000002404007981 */ /* 0x000362000c1e1100 */
[----:B------:R-:W-:Y:S05]  /*02b0*/  BRA `(.L_x_22672) ;  /* 0x0000000c00287947 */ /* 0x000fea0003800000 */
.L_x_22673:
[----:B------:R2:W5:Y:S01]  /*02c0*/  LDG.E.U16 R0, desc[UR36][R4.64] ;  /* 0x0000002404007981 */ /* 0x000562000c1e1500 */
[----:B------:R-:W-:Y:S05]  /*02d0*/  BRA `(.L_x_22672) ;  /* 0x0000000c00207947 */ /* 0x000fea0003800000 */
.L_x_22668:
        /* <DEDUP_REMOVED lines=9> */
.L_x_22676:
[----:B------:R-:W2:Y:S02]  /*0370*/  LDG.E.U16 R3, desc[UR36][R4.64] ;  /* 0x0000002404037981 */ /* 0x000ea4000c1e1500 */
[----:B--2---:R-:W-:-:S06]  /*0380*/  HADD2.F32 R3, -RZ, R3.H0_H0 ;  /* 0x20000003ff037230 */ /* 0x004fcc0000004100 */
[----:B------:R-:W0:Y:S02]  /*0390*/  F2I.FTZ.TRUNC.NTZ R3, R3 ;  /* 0x0000000300037305 */ /* 0x000e24000021f100 */
[----:B0-----:R-:W-:Y:S01]  /*03a0*/  PRMT R0, R3, 0x7610, R0 ;  /* 0x0000761003007816 */ /* 0x001fe20000000000 */
[----:B------:R-:W-:Y:S06]  /*03b0*/  BRA `(.L_x_22672) ;  /* 0x0000000800e87947 */ /* 0x000fec0003800000 */
.L_x_22675:
        /* <DEDUP_REMOVED lines=9> */
.L_x_22678:
[----:B------:R-:W2:Y:S02]  /*0450*/  LDG.E.U16 R4, desc[UR36][R4.64] ;  /* 0x0000002404047981 */ /* 0x000ea4000c1e1500 */
[----:B--2---:R-:W-:-:S06]  /*0460*/  HADD2.F32 R3, -RZ, R4.H0_H0 ;  /* 0x20000004ff037230 */ /* 0x004fcc0000004100 */
[----:B------:R-:W0:Y:S02]  /*0470*/  F2I.FTZ.TRUNC.NTZ R3, R3 ;  /* 0x0000000300037305 */ /* 0x000e24000021f100 */
[----:B0-----:R-:W-:Y:S01]  /*0480*/  PRMT R0, R3, 0x7610, R0 ;  /* 0x0000761003007816 */ /* 0x001fe20000000000 */
[----:B------:R-:W-:Y:S06]  /*0490*/  BRA `(.L_x_22672) ;  /* 0x0000000800b07947 */ /* 0x000fec0003800000 */
.L_x_22677:
[----:B------:R-:W2:Y:S02]  /*04a0*/  LDG.E.64 R4, desc[UR36][R4.64] ;  /* 0x0000002404047981 */ /* 0x000ea4000c1e1b00 */
[----:B--2---:R0:W1:Y:S01]  /*04b0*/  F2I.F64.TRUNC R0, R4 ;  /* 0x0000000400007311 */ /* 0x004062000030d100 */
[----:B------:R-:W-:Y:S05]  /*04c0*/  BRA `(.L_x_22672) ;  /* 0x0000000800a47947 */ /* 0x000fea0003800000 */
.L_x_22667:
        /* <DEDUP_REMOVED lines=12> */
.L_x_22681:
[----:B------:R-:W2:Y:S02]  /*0590*/  LDG.E.64 R4, desc[UR36][R4.64] ;  /* 0x0000002404047981 */ /* 0x000ea4000c1e1b00 */
[----:B--2---:R0:W1:Y:S01]  /*05a0*/  F2I.F64.TRUNC R0, R4 ;  /* 0x0000000400007311 */ /* 0x004062000030d100 */
[----:B------:R-:W-:Y:S05]  /*05b0*/  BRA `(.L_x_22672) ;  /* 0x0000000800687947 */ /* 0x000fea0003800000 */
.L_x_22680:
        /* <DEDUP_REMOVED lines=27> */
.L_x_22683:
        /* <DEDUP_REMOVED lines=15> */
.L_x_22682:
[----:B------:R-:W2:Y:S02]  /*0860*/  LDG.E.U16 R3, desc[UR36][R4.64] ;  /* 0x0000002404037981 */ /* 0x000ea4000c1e1500 */
[----:B--2---:R-:W-:-:S06]  /*0870*/  IMAD.U32 R3, R3, 0x10000, RZ ;  /* 0x0001000003037824 */ /* 0x004fcc00078e00ff */
[----:B------:R-:W0:Y:S02]  /*0880*/  F2I.FTZ.TRUNC.NTZ R3, R3 ;  /* 0x0000000300037305 */ /* 0x000e24000021f100 */
[----:B0-----:R-:W-:Y:S01]  /*0890*/  PRMT R0, R3, 0x7610, R0 ;  /* 0x0000761003007816 */ /* 0x001fe20000000000 */
[----:B------:R-:W-:Y:S06]  /*08a0*/  BRA `(.L_x_22672) ;  /* 0x0000000400ac7947 */ /* 0x000fec0003800000 */
.L_x_22679:
        /* <DEDUP_REMOVED lines=10> */
.L_x_22686:
        /* <DEDUP_REMOVED lines=21> */
.L_x_22690:
[----:B------:R-:W-:Y:S05]  /*0aa0*/  BSYNC.RECONVERGENT B1 ;  /* 0x0000000000017941 */ /* 0x000fea0003800200 */
.L_x_22689:
[----:B------:R-:W-:Y:S01]  /*0ab0*/  IMAD.SHL.U32 R0, R0, 0x100000, RZ ;  /* 0x0010000000007824 */ /* 0x000fe200078e00ff */
[----:B------:R-:W-:-:S04]  /*0ac0*/  LEA R3, R3, 0x3b800000, 0x17 ;  /* 0x3b80000003037811 */ /* 0x000fc800078eb8ff */
[----:B------:R-:W-:-:S07]  /*0ad0*/  LOP3.LUT R3, R3, R0, R7, 0xfe, !PT ;  /* 0x0000000003037212 */ /* 0x000fce00078efe07 */
.L_x_22688:
[----:B------:R-:W-:Y:S05]  /*0ae0*/  BSYNC.RECONVERGENT B0 ;  /* 0x0000000000007941 */ /* 0x000fea0003800200 */
.L_x_22687:
[----:B------:R-:W0:Y:S02]  /*0af0*/  F2I.FTZ.TRUNC.NTZ R3, R3 ;  /* 0x0000000300037305 */ /* 0x000e24000021f100 */
[----:B0-----:R-:W-:Y:S01]  /*0b00*/  PRMT R0, R3, 0x7610, R0 ;  /* 0x0000761003007816 */ /* 0x001fe20000000000 */
[----:B------:R-:W-:Y:S06]  /*0b10*/  BRA `(.L_x_22672) ;  /* 0x0000000400107947 */ /* 0x000fec0003800000 */
.L_x_22685:
        /* <DEDUP_REMOVED lines=21> */
.L_x_22694:
[----:B------:R-:W-:Y:S05]  /*0c70*/  BSYNC.RECONVERGENT B1 ;  /* 0x0000000000017941 */ /* 0x000fea0003800200 */
.L_x_22693:
[----:B------:R-:W-:Y:S01]  /*0c80*/  IMAD.SHL.U32 R0, R0, 0x200000, RZ ;  /* 0x0020000000007824 */ /* 0x000fe200078e00ff */
[----:B------:R-:W-:-:S04]  /*0c90*/  LEA R3, R3, 0x37800000, 0x17 ;  /* 0x3780000003037811 */ /* 0x000fc800078eb8ff */
[----:B------:R-:W-:-:S07]  /*0ca0*/  LOP3.LUT R3, R3, R0, R7, 0xfe, !PT ;  /* 0x0000000003037212 */ /* 0x000fce00078efe07 */
.L_x_22692:
[----:B------:R-:W-:Y:S05]  /*0cb0*/  BSYNC.RECONVERGENT B0 ;  /* 0x0000000000007941 */ /* 0x000fea0003800200 */
.L_x_22691:
[----:B------:R-:W0:Y:S02]  /*0cc0*/  F2I.FTZ.TRUNC.NTZ R3, R3 ;  /* 0x0000000300037305 */ /* 0x000e24000021f100 */
[----:B0-----:R-:W-:Y:S01]  /*0cd0*/  PRMT R0, R3, 0x7610, R0 ;  /* 0x0000761003007816 */ /* 0x001fe20000000000 */
[----:B------:R-:W-:Y:S06]  /*0ce0*/  BRA `(.L_x_22672) ;  /* 0x00000000009c7947 */ /* 0x000fec0003800000 */
.L_x_22684:
[----:B------:R-:W-:-:S09]  /*0cf0*/  UISETP.NE.AND UP0, UPT, UR4, 0x1c, UPT ;  /* 0x0000001c0400788c */ /* 0x000fd2000bf05270 */
[----:B------:R-:W-:Y:S05]  /*0d00*/  BRA.U !UP0, `(.L_x_22695) ;  /* 0x0000000108907547 */ /* 0x000fea000b800000 */
[----:B------:R-:W-:-:S09]  /*0d10*/  UISETP.NE.AND UP0, UPT, UR4, 0x1d, UPT ;  /* 0x0000001d0400788c */ /* 0x000fd2000bf05270 */
[----:B------:R-:W-:Y:S05]  /*0d20*/  BRA.U !UP0, `(.L_x_22696) ;  /* 0x0000000108807547 */ /* 0x000fea000b800000 */
[----:B------:R-:W-:-:S09]  /*0d30*/  UISETP.NE.AND UP0, UPT, UR4, 0x2c, UPT ;  /* 0x0000002c0400788c */ /* 0x000fd2000bf05270 */
[----:B------:R-:W-:Y:S05]  /*0d40*/  BRA.U !UP0, `(.L_x_22697) ;  /* 0x0000000108487547 */ /* 0x000fea000b800000 */
.L_x_22671:
        /* <DEDUP_REMOVED lines=16> */
.L_x_22698:
[----:B------:R-:W-:Y:S01]  /*0e50*/  PRMT R0, RZ, 0x7610, R0 ;  /* 0x00007610ff007816 */ /* 0x000fe20000000000 */
[----:B------:R-:W-:Y:S06]  /*0e60*/  BRA `(.L_x_22672) ;  /* 0x00000000003c7947 */ /* 0x000fec0003800000 */
.L_x_22697:
        /* <DEDUP_REMOVED lines=8> */
.L_x_22700:
[----:B------:R-:W-:Y:S05]  /*0ef0*/  BSYNC.RECONVERGENT B0 ;  /* 0x0000000000007941 */ /* 0x000fea0003800200 */
.L_x_22699:
[----:B------:R-:W0:Y:S02]  /*0f00*/  F2I.FTZ.TRUNC.NTZ R3, R3 ;  /* 0x0000000300037305 */ /* 0x000e24000021f100 */
[----:B0-----:R-:W-:Y:S01]  /*0f10*/  PRMT R0, R3, 0x7610, R0 ;  /* 0x0000761003007816 */ /* 0x001fe20000000000 */
[----:B------:R-:W-:Y:S06]  /*0f20*/  BRA `(.L_x_22672) ;  /* 0x00000000000c7947 */ /* 0x000fec0003800000 */
.L_x_22696:
[----:B------:R0:W5:Y:S01]  /*0f30*/  LDG.E.U8 R0, desc[UR36][R4.64] ;  /* 0x0000002404007981 */ /* 0x000162000c1e1100 */
[----:B------:R-:W-:Y:S05]  /*0f40*/  BRA `(.L_x_22672) ;  /* 0x0000000000047947 */ /* 0x000fea0003800000 */
.L_x_22695:
[----:B------:R0:W5:Y:S02]  /*0f50*/  LDG.E.U8 R0, desc[UR36][R4.64] ;  /* 0x0000002404007981 */ /* 0x000164000c1e1100 */
.L_x_22672:
[----:B-1---5:R-:W-:Y:S01]  /*0f60*/  LOP3.LUT P0, RZ, R0, 0xff, RZ, 0xc0, !PT ;  /* 0x000000ff00ff7812 */ /* 0x022fe2000780c0ff */
[----:B------:R-:W-:-:S03]  /*0f70*/  VIADD R18, R2, 0x80 ;  /* 0x0000008002127836 */ /* 0x000fc60000000000 */
[----:B------:R-:W-:-:S04]  /*0f80*/  PLOP3.LUT P0, PT, P0, PT, PT, 0x8, 0x80 ;  /* 0x000000000080781c */ /* 0x000fc8000070e170 */
[----:B------:R-:W-:-:S09]  /*0f90*/  P2R R16, PR, RZ, 0x1 ;  /* 0x00000001ff107803 */ /* 0x000fd20000000000 */
.L_x_22666:
[----:B------:R-:W-:Y:S05]  /*0fa0*/  BSYNC.RECONVERGENT B6 ;  /* 0x0000000000067941 */ /* 0x000fea0003800200 */
.L_x_22665:
        /* <DEDUP_REMOVED lines=24> */
.L_x_22706:
[----:B------:R0:W5:Y:S01]  /*1130*/  LDG.E.U8 R0, desc[UR36][R4.64] ;  /* 0x0000002404007981 */ /* 0x000162000c1e1100 */
[----:B------:R-:W-:Y:S05]  /*1140*/  BRA `(.L_x_22708) ;  /* 0x0000000c00507947 */ /* 0x000fea0003800000 */
.L_x_22705:
        /* <DEDUP_REMOVED lines=8> */
.L_x_22710:
[----:B------:R0:W5:Y:S01]  /*11d0*/  LDG.E.U8 R0, desc[UR36][R4.64] ;  /* 0x0000002404007981 */ /* 0x000162000c1e1100 */
[----:B------:R-:W-:Y:S05]  /*11e0*/  BRA `(.L_x_22708) ;  /* 0x0000000c00287947 */ /* 0x000fea0003800000 */
.L_x_22709:
[----:B------:R0:W5:Y:S01]  /*11f0*/  LDG.E.U16 R0, desc[UR36][R4.64] ;  /* 0x0000002404007981 */ /* 0x000162000c1e1500 */
[----:B------:R-:W-:Y:S05]  /*1200*/  BRA `(.L_x_22708) ;  /* 0x0000000c00207947 */ /* 0x000fea0003800000 */
.L_x_22704:
        /* <DEDUP_REMOVED lines=9> */
.L_x_22712:
[----:B------:R-:W2:Y:S02]  /*12a0*/  LDG.E.U16 R3, desc[UR36][R4.64] ;  /* 0x0000002404037981 */ /* 0x000ea4000c1e1500 */
[----:B--2---:R-:W-:-:S06]  /*12b0*/  HADD2.F32 R3, -RZ, R3.H0_H0 ;  /* 0x20000003ff037230 */ /* 0x004fcc0000004100 */
[----:B------:R-:W0:Y:S02]  /*12c0*/  F2I.FTZ.TRUNC.NTZ R3, R3 ;  /* 0x0000000300037305 */ /* 0x000e24000021f100 */
[----:B0-----:R-:W-:Y:S01]  /*12d0*/  PRMT R0, R3, 0x7610, R0 ;  /* 0x0000761003007816 */ /* 0x001fe20000000000 */
[----:B------:R-:W-:Y:S06]  /*12e0*/  BRA `(.L_x_22708) ;  /* 0x0000000800e87947 */ /* 0x000fec0003800000 */
.L_x_22711:
        /* <DEDUP_REMOVED lines=9> */
.L_x_22714:
[----:B------:R-:W2:Y:S02]  /*1380*/  LDG.E.U16 R4, desc[UR36][R4.64] ;  /* 0x0000002404047981 */ /* 0x000ea4000c1e1500 */
[----:B--2---:R-:W-:-:S06]  /*1390*/  HADD2.F32 R3, -RZ, R4.H0_H0 ;  /* 0x20000004ff037230 */ /* 0x004fcc0000004100 */
[----:B------:R-:W0:Y:S02]  /*13a0*/  F2I.FTZ.TRUNC.NTZ R3, R3 ;  /* 0x0000000300037305 */ /* 0x000e24000021f100 */
[----:B0-----:R-:W-:Y:S01]  /*13b0*/  PRMT R0, R3, 0x7610, R0 ;  /* 0x0000761003007816 */ /* 0x001fe20000000000 */
[----:B------:R-:W-:Y:S06]  /*13c0*/  BRA `(.L_x_22708) ;  /* 0x0000000800b07947 */ /* 0x000fec0003800000 */
.L_x_22713:
[----:B------:R-:W2:Y:S02]  /*13d0*/  LDG.E.64 R4, desc[UR36][R4.64] ;  /* 0x0000002404047981 */ /* 0x000ea4000c1e1b00 */
[----:B--2---:R0:W1:Y:S01]  /*13e0*/  F2I.F64.TRUNC R0, R4 ;  /* 0x0000000400007311 */ /* 0x004062000030d100 */
[----:B------:R-:W-:Y:S05]  /*13f0*/  BRA `(.L_x_22708) ;  /* 0x0000000800a47947 */ /* 0x000fea0003800000 */
.L_x_22703:
        /* <DEDUP_REMOVED lines=12> */
.L_x_22717:
[----:B------:R-:W2:Y:S02]  /*14c0*/  LDG.E.64 R4, desc[UR36][R4.64] ;  /* 0x0000002404047981 */ /* 0x000ea4000c1e1b00 */
[----:B--2---:R0:W1:Y:S01]  /*14d0*/  F2I.F64.TRUNC R0, R4 ;  /* 0x0000000400007311 */ /* 0x004062000030d100 */
[----:B------:R-:W-:Y:S05]  /*14e0*/  BRA `(.L_x_22708) ;  /* 0x0000000800687947 */ /* 0x000fea0003800000 */
.L_x_22716:
        /* <DEDUP_REMOVED lines=27> */
.L_x_22719:
        /* <DEDUP_REMOVED lines=15> */
.L_x_22718:
[----:B------:R-:W2:Y:S02]  /*1790*/  LDG.E.U16 R3, desc[UR36][R4.64] ;  /* 0x0000002404037981 */ /* 0x000ea4000c1e1500 */
[----:B--2---:R-:W-:-:S06]  /*17a0*/  IMAD.U32 R3, R3, 0x10000, RZ ;  /* 0x0001000003037824 */ /* 0x004fcc00078e00ff */
[----:B------:R-:W0:Y:S02]  /*17b0*/  F2I.FTZ.TRUNC.NTZ R3, R3 ;  /* 0x0000000300037305 */ /* 0x000e24000021f100 */
[----:B0-----:R-:W-:Y:S01]  /*17c0*/  PRMT R0, R3, 0x7610, R0 ;  /* 0x0000761003007816 */ /* 0x001fe20000000000 */
[----:B------:R-:W-:Y:S06]  /*17d0*/  BRA `(.L_x_22708) ;  /* 0x0000000400ac7947 */ /* 0x000fec0003800000 */
.L_x_22715:
        /* <DEDUP_REMOVED lines=10> */
.L_x_22722:
        /* <DEDUP_REMOVED lines=21> */
.L_x_22726:
[----:B------:R-:W-:Y:S05]  /*19d0*/  BSYNC.RECONVERGENT B1 ;  /* 0x0000000000017941 */ /* 0x000fea0003800200 */
.L_x_22725:
[----:B------:R-:W-:Y:S01]  /*19e0*/  IMAD.SHL.U32 R0, R0, 0x100000, RZ ;  /* 0x0010000000007824 */ /* 0x000fe200078e00ff */
[----:B------:R-:W-:-:S04]  /*19f0*/  LEA R3, R3, 0x3b800000, 0x17 ;  /* 0x3b80000003037811 */ /* 0x000fc800078eb8ff */
[----:B------:R-:W-:-:S07]  /*1a00*/  LOP3.LUT R3, R3, R0, R7, 0xfe, !PT ;  /* 0x0000000003037212 */ /* 0x000fce00078efe07 */
.L_x_22724:
[----:B------:R-:W-:Y:S05]  /*1a10*/  BSYNC.RECONVERGENT B0 ;  /* 0x0000000000007941 */ /* 0x000fea0003800200 */
.L_x_22723:
[----:B------:R-:W0:Y:S02]  /*1a20*/  F2I.FTZ.TRUNC.NTZ R3, R3 ;  /* 0x0000000300037305 */ /* 0x000e24000021f100 */
[----:B0-----:R-:W-:Y:S01]  /*1a30*/  PRMT R0, R3, 0x7610, R0 ;  /* 0x0000761003007816 */ /* 0x001fe20000000000 */
[----:B------:R-:W-:Y:S06]  /*1a40*/  BRA `(.L_x_22708) ;  /* 0x0000000400107947 */ /* 0x000fec0003800000 */
.L_x_22721:
        /* <DEDUP_REMOVED lines=21> */
.L_x_22730:
[----:B------:R-:W-:Y:S05]  /*1ba0*/  BSYNC.RECONVERGENT B1 ;  /* 0x0000000000017941 */ /* 0x000fea0003800200 */
.L_x_22729:
[----:B------:R-:W-:Y:S01]  /*1bb0*/  IMAD.SHL.U32 R0, R0, 0x200000, RZ ;  /* 0x0020000000007824 */ /* 0x000fe200078e00ff */
[----:B------:R-:W-:-:S04]  /*1bc0*/  LEA R3, R3, 0x37800000, 0x17 ;  /* 0x3780000003037811 */ /* 0x000fc800078eb8ff */
[----:B------:R-:W-:-:S07]  /*1bd0*/  LOP3.LUT R3, R3, R0, R7, 0xfe, !PT ;  /* 0x0000000003037212 */ /* 0x000fce00078efe07 */
.L_x_22728:
[----:B------:R-:W-:Y:S05]  /*1be0*/  BSYNC.RECONVERGENT B0 ;  /* 0x0000000000007941 */ /* 0x000fea0003800200 */
.L_x_22727:
[----:B------:R-:W0:Y:S02]  /*1bf0*/  F2I.FTZ.TRUNC.NTZ R3, R3 ;  /* 0x0000000300037305 */ /* 0x000e24000021f100 */
[----:B0-----:R-:W-:Y:S01]  /*1c00*/  PRMT R0, R3, 0x7610, R0 ;  /* 0x0000761003007816 */ /* 0x001fe20000000000 */
[----:B------:R-:W-:Y:S06]  /*1c10*/  BRA `(.L_x_22708) ;  /* 0x00000000009c7947 */ /* 0x000fec0003800000 */
.L_x_22720:
        /* <DEDUP_REMOVED lines=14> */
.L_x_22734:
[----:B------:R-:W-:Y:S05]  /*1d00*/  BSYNC.RECONVERGENT B0 ;  /* 0x0000000000007941 */ /* 0x000fea0003800200 */
.L_x_22733:
[----:B------:R-:W0:Y:S02]  /*1d10*/  F2I.FTZ.TRUNC.NTZ R3, R3 ;  /* 0x0000000300037305 */ /* 0x000e24000021f100 */
[----:B0-----:R-:W-:Y:S01]  /*1d20*/  PRMT R0, R3, 0x7610, R0 ;  /* 0x0000761003007816 */ /* 0x001fe20000000000 */
[----:B------:R-:W-:Y:S06]  /*1d30*/  BRA `(.L_x_22708) ;  /* 0x0000000000547947 */ /* 0x000fec0003800000 */
.L_x_22707:
        /* <DEDUP_REMOVED lines=16> */
.L_x_22735:
[----:B------:R-:W-:Y:S01]  /*1e40*/  PRMT R0, RZ, 0x7610, R0 ;  /* 0x00007610ff007816 */ /* 0x000fe20000000000 */
[----:B------:R-:W-:Y:S06]  /*1e50*/  BRA `(.L_x_22708) ;  /* 0x00000000000c7947 */ /* 0x000fec0003800000 */
.L_x_22732:
[----:B------:R3:W5:Y:S01]  /*1e60*/  LDG.E.U8 R0, desc[UR36][R4.64] ;  /* 0x0000002404007981 */ /* 0x000762000c1e1100 */
[----:B------:R-:W-:Y:S05]  /*1e70*/  BRA `(.L_x_22708) ;  /* 0x0000000000047947 */ /* 0x000fea0003800000 */
.L_x_22731:
[----:B------:R2:W5:Y:S02]  /*1e80*/  LDG.E.U8 R0, desc[UR36][R4.64] ;  /* 0x0000002404007981 */ /* 0x000564000c1e1100 */
.L_x_22708:
[----:B-1---5:R-:W-:Y:S01]  /*1e90*/  LOP3.LUT P0, RZ, R0, 0xff, RZ, 0xc0, !PT ;  /* 0x000000ff00ff7812 */ /* 0x022fe2000780c0ff */
[----:B------:R-:W-:-:S03]  /*1ea0*/  VIADD R18, R18, 0x80 ;  /* 0x0000008012127836 */ /* 0x000fc60000000000 */
[----:B------:R-:W-:-:S04]  /*1eb0*/  PLOP3.LUT P0, PT, P0, PT, PT, 0x8, 0x80 ;  /* 0x000000000080781c */ /* 0x000fc8000070e170 */
[----:B------:R-:W-:-:S09]  /*1ec0*/  P2R R17, PR, RZ, 0x1 ;  /* 0x00000001ff117803 */ /* 0x000fd20000000000 */
.L_x_22702:
[----:B------:R-:W-:Y:S05]  /*1ed0*/  BSYNC.RECONVERGENT B6 ;  /* 0x0000000000067941 */ /* 0x000fea0003800200 */
.L_x_22701:
        /* <DEDUP_REMOVED lines=24> */
.L_x_22741:
[----:B------:R0:W5:Y:S01]  /*2060*/  LDG.E.U8 R0, desc[UR36][R4.64] ;  /* 0x0000002404007981 */ /* 0x000162000c1e1100 */
[----:B------:R-:W-:Y:S05]  /*2070*/  BRA `(.L_x_22743) ;  /* 0x0000000c00507947 */ /* 0x000fea0003800000 */
.L_x_22740:
        /* <DEDUP_REMOVED lines=8> */
.L_x_22745:
[----:B------:R0:W5:Y:S01]  /*2100*/  LDG.E.U8 R0, desc[UR36][R4.64] ;  /* 0x0000002404007981 */ /* 0x000162000c1e1100 */
[----:B------:R-:W-:Y:S05]  /*2110*/  BRA `(.L_x_22743) ;  /* 0x0000000c00287947 */ /* 0x000fea0003800000 */
.L_x_22744:
[----:B------:R0:W5:Y:S01]  /*2120*/  LDG.E.U16 R0, desc[UR36][R4.64] ;  /* 0x0000002404007981 */ /* 0x000162000c1e1500 */
[----:B------:R-:W-:Y:S05]  /*2130*/  BRA `(.L_x_22743) ;  /* 0x0000000c00207947 */ /* 0x000fea0003800000 */
.L_x_22739:
        /* <DEDUP_REMOVED lines=9> */
.L_x_22747:
[----:B------:R-:W2:Y:S02]  /*21d0*/  LDG.E.U16 R3, desc[UR36][R4.64] ;  /* 0x0000002404037981 */ /* 0x000ea4000c1e1500 */
[----:B--2---:R-:W-:-:S06]  /*21e0*/  HADD2.F32 R3, -RZ, R3.H0_H0 ;  /* 0x20000003ff037230 */ /* 0x004fcc0000004100 */
[----:B------:R-:W0:Y:S02]  /*21f0*/  F2I.FTZ.TRUNC.NTZ R3, R3 ;  /* 0x0000000300037305 */ /* 0x000e24000021f100 */
[----:B0-----:R-:W-:Y:S01]  /*2200*/  PRMT R0, R3, 0x7610, R0 ;  /* 0x0000761003007816 */ /* 0x001fe20000000000 */
[----:B------:R-:W-:Y:S06]  /*2210*/  BRA `(.L_x_22743) ;  /* 0x0000000800e87947 */ /* 0x000fec0003800000 */
.L_x_22746:
        /* <DEDUP_REMOVED lines=9> */
.L_x_22749:
[----:B------:R-:W2:Y:S02]  /*22b0*/  LDG.E.U16 R4, desc[UR36][R4.64] ;  /* 0x0000002404047981 */ /* 0x000ea4000c1e1500 */
[----:B--2---:R-:W-:-:S06]  /*22c0*/  HADD2.F32 R3, -RZ, R4.H0_H0 ;  /* 0x20000004ff037230 */ /* 0x004fcc0000004100 */
[----:B------:R-:W0:Y:S02]  /*22d0*/  F2I.FTZ.TRUNC.NTZ R3, R3 ;  /* 0x0000000300037305 */ /* 0x000e24000021f100 */
[----:B0-----:R-:W-:Y:S01]  /*22e0*/  PRMT R0, R3, 0x7610, R0 ;  /* 0x0000761003007816 */ /* 0x001fe20000000000 */
[----:B------:R-:W-:Y:S06]  /*22f0*/  BRA `(.L_x_22743) ;  /* 0x0000000800b07947 */ /* 0x000fec0003800000 */
.L_x_22748:
[----:B------:R-:W2:Y:S02]  /*2300*/  LDG.E.64 R4, desc[UR36][R4.64] ;  /* 0x0000002404047981 */ /* 0x000ea4000c1e1b00 */
[----:B--2---:R0:W1:Y:S01]  /*2310*/  F2I.F64.TRUNC R0, R4 ;  /* 0x0000000400007311 */ /* 0x004062000030d100 */
[----:B------:R-:W-:Y:S05]  /*2320*/  BRA `(.L_x_22743) ;  /* 0x0000000800a47947 */ /* 0x000fea0003800000 */
.L_x_22738:
        /* <DEDUP_REMOVED lines=12> */
.L_x_22752:
[----:B------:R-:W2:Y:S02]  /*23f0*/  LDG.E.64 R4, desc[UR36][R4.64] ;  /* 0x0000002404047981 */ /* 0x000ea4000c1e1b00 */
[----:B--2---:R3:W4:Y:S01]  /*2400*/  F2I.F64.TRUNC R0, R4 ;  /* 0x0000000400007311 */ /* 0x004722000030d100 */
[----:B------:R-:W-:Y:S05]  /*2410*/  BRA `(.L_x_22743) ;  /* 0x0000000800687947 */ /* 0x000fea0003800000 */
.L_x_22751:
        /* <DEDUP_REMOVED lines=27> */
.L_x_22754:
        /* <DEDUP_REMOVED lines=15> */
.L_x_22753:
[----:B------:R-:W2:Y:S02]  /*26c0*/  LDG.E.U16 R3, desc[UR36][R4.64] ;  /* 0x0000002404037981 */ /* 0x000ea4000c1e1500 */
[----:B--2---:R-:W-:-:S06]  /*26d0*/  IMAD.U32 R3, R3, 0x10000, RZ ;  /* 0x0001000003037824 */ /* 0x004fcc00078e00ff */
[----:B------:R-:W0:Y:S02]  /*26e0*/  F2I.FTZ.TRUNC.NTZ R3, R3 ;  /* 0x0000000300037305 */ /* 0x000e24000021f100 */
[----:B0-----:R-:W-:Y:S01]  /*26f0*/  PRMT R0, R3, 0x7610, R0 ;  /* 0x0000761003007816 */ /* 0x001fe20000000000 */
[----:B------:R-:W-:Y:S06]  /*2700*/  BRA `(.L_x_22743) ;  /* 0x0000000400ac7947 */ /* 0x000fec0003800000 */
.L_x_22750:
        /* <DEDUP_REMOVED lines=10> */
.L_x_22757:
        /* <DEDUP_REMOVED lines=21> */
.L_x_22761:
[----:B------:R-:W-:Y:S05]  /*2900*/  BSYNC.RECONVERGENT B1 ;  /* 0x0000000000017941 */ /* 0x000fea0003800200 */
.L_x_22760:
[----:B------:R-:W-:Y:S01]  /*2910*/  IMAD.SHL.U32 R0, R0, 0x100000, RZ ;  /* 0x0010000000007824 */ /* 0x000fe200078e00ff */
[----:B------:R-:W-:-:S04]  /*2920*/  LEA R3, R3, 0x3b800000, 0x17 ;  /* 0x3b80000003037811 */ /* 0x000fc800078eb8ff */
[----:B------:R-:W-:-:S07]  /*2930*/  LOP3.LUT R3, R3, R0, R7, 0xfe, !PT ;  /* 0x0000000003037212 */ /* 0x000fce00078efe07 */
.L_x_22759:
[----:B------:R-:W-:Y:S05]  /*2940*/  BSYNC.RECONVERGENT B0 ;  /* 0x0000000000007941 */ /* 0x000fea0003800200 */
.L_x_22758:
[----:B------:R-:W0:Y:S02]  /*2950*/  F2I.FTZ.TRUNC.NTZ R3, R3 ;  /* 0x0000000300037305 */ /* 0x000e24000021f100 */
[----:B0-----:R-:W-:Y:S01]  /*2960*/  PRMT R0, R3, 0x7610, R0 ;  /* 0x0000761003007816 */ /* 0x001fe20000000000 */
[----:B------:R-:W-:Y:S06]  /*2970*/  BRA `(.L_x_22743) ;  /* 0x0000000400107947 */ /* 0x000fec0003800000 */
.L_x_22756:
        /* <DEDUP_REMOVED lines=21> */
.L_x_22765:
[----:B------:R-:W-:Y:S05]  /*2ad0*/  BSYNC.RECONVERGENT B1 ;  /* 0x0000000000017941 */ /* 0x000fea0003800200 */
.L_x_22764:
[----:B------:R-:W-:Y:S01]  /*2ae0*/  IMAD.SHL.U32 R0, R0, 0x200000, RZ ;  /* 0x0020000000007824 */ /* 0x000fe200078e00ff */
[----:B------:R-:W-:-:S04]  /*2af0*/  LEA R3, R3, 0x37800000, 0x17 ;  /* 0x3780000003037811 */ /* 0x000fc800078eb8ff */
[----:B------:R-:W-:-:S07]  /*2b00*/  LOP3.LUT R3, R3, R0, R7, 0xfe, !PT ;  /* 0x0000000003037212 */ /* 0x000fce00078efe07 */
.L_x_22763:
[----:B------:R-:W-:Y:S05]  /*2b10*/  BSYNC.RECONVERGENT B0 ;  /* 0x0000000000007941 */ /* 0x000fea0003800200 */
.L_x_22762:
[----:B------:R-:W0:Y:S02]  /*2b20*/  F2I.FTZ.TRUNC.NTZ R3, R3 ;  /* 0x0000000300037305 */ /* 0x000e24000021f100 */
[----:B0-----:R-:W-:Y:S01]  /*2b30*/  PRMT R0, R3, 0x7610, R0 ;  /* 0x0000761003007816 */ /* 0x001fe20000000000 */
[----:B------:R-:W-:Y:S06]  /*2b40*/  BRA `(.L_x_22743) ;  /* 0x00000000009c7947 */ /* 0x000fec0003800000 */
.L_x_22755:
        /* <DEDUP_REMOVED lines=14> */
.L_x_22769:
[----:B------:R-:W-:Y:S05]  /*2c30*/  BSYNC.RECONVERGENT B0 ;  /* 0x0000000000007941 */ /* 0x000fea0003800200 */
.L_x_22768:
[----:B------:R-:W0:Y:S02]  /*2c40*/  F2I.FTZ.TRUNC.NTZ R3, R3 ;  /* 0x0000000300037305 */ /* 0x000e24000021f100 */
[----:B0-----:R-:W-:Y:S01]  /*2c50*/  PRMT R0, R3, 0x7610, R0 ;  /* 0x0000761003007816 */ /* 0x001fe20000000000 */
[----:B------:R-:W-:Y:S06]  /*2c60*/  BRA `(.L_x_22743) ;  /* 0x0000000000547947 */ /* 0x000fec0003800000 */
.L_x_22742:
        /* <DEDUP_REMOVED lines=16> */
.L_x_22770:
[----:B------:R-:W-:Y:S01]  /*2d70*/  PRMT R0, RZ, 0x7610, R0 ;  /* 0x00007610ff007816 */ /* 0x000fe20000000000 */
[----:B------:R-:W-:Y:S06]  /*2d80*/  BRA `(.L_x_22743) ;  /* 0x00000000000c7947 */ /* 0x000fec0003800000 */
.L_x_22767:
[----:B------:R2:W5:Y:S01]  /*2d90*/  LDG.E.U8 R0, desc[UR36][R4.64] ;  /* 0x0000002404007981 */ /* 0x000562000c1e1100 */
[----:B------:R-:W-:Y:S05]  /*2da0*/  BRA `(.L_x_22743) ;  /* 0x0000000000047947 */ /* 0x000fea0003800000 */
.L_x_22766:
[----:B------:R1:W5:Y:S02]  /*2db0*/  LDG.E.U8 R0, desc[UR36][R4.64] ;  /* 0x0000002404007981 */ /* 0x000364000c1e1100 */
.L_x_22743:
[----:B-1--45:R-:W-:Y:S01]  /*2dc0*/  LOP3.LUT P0, RZ, R0, 0xff, RZ, 0xc0, !PT ;  /* 0x000000ff00ff7812 */ /* 0x032fe2000780c0ff */
[----:B------:R-:W-:-:S03]  /*2dd0*/  VIADD R18, R18, 0x80 ;  /* 0x0000008012127836 */ /* 0x000fc60000000000 */
[----:B------:R-:W-:-:S04]  /*2de0*/  PLOP3.LUT P0, PT, P0, PT, PT, 0x8, 0x80 ;  /* 0x000000000080781c */ /* 0x000fc8000070e170 */
[----:B------:R-:W-:-:S09]  /*2df0*/  P2R R22, PR, RZ, 0x1 ;  /* 0x00000001ff167803 */ /* 0x000fd20000000000 */
.L_x_22737:
[----:B------:R-:W-:Y:S05]  /*2e00*/  BSYNC.RECONVERGENT B6 ;  /* 0x0000000000067941 */ /* 0x000fea0003800200 */
.L_x_22736:
        /* <DEDUP_REMOVED lines=23> */
.L_x_22776:
[----:B------:R0:W5:Y:S01]  /*2f80*/  LDG.E.U8 R0, desc[UR36][R4.64] ;  /* 0x0000002404007981 */ /* 0x000162000c1e1100 */
[----:B------:R-:W-:Y:S05]  /*2f90*/  BRA `(.L_x_22778) ;  /* 0x0000000c00507947 */ /* 0x000fea0003800000 */
.L_x_22775:
        /* <DEDUP_REMOVED lines=8> */
.L_x_22780:
[----:B------:R0:W5:Y:S01]  /*3020*/  LDG.E.U8 R0, desc[UR36][R4.64] ;  /* 0x0000002404007981 */ /* 0x000162000c1e1100 */
[----:B------:R-:W-:Y:S05]  /*3030*/  BRA `(.L_x_22778) ;  /* 0x0000000c00287947 */ /* 0x000fea0003800000 */
.L_x_22779:
[----:B------:R0:W5:Y:S01]  /*3040*/  LDG.E.U16 R0, desc[UR36][R4.64] ;  /* 0x0000002404007981 */ /* 0x000162000c1e1500 */
[----:B------:R-:W-:Y:S05]  /*3050*/  BRA `(.L_x_22778) ;  /* 0x0000000c00207947 */ /* 0x000fea0003800000 */
.L_x_22774:
        /* <DEDUP_REMOVED lines=9> */
.L_x_22782:
[----:B------:R-:W2:Y:S02]  /*30f0*/  LDG.E.U16 R3, desc[UR36][R4.64] ;  /* 0x0000002404037981 */ /* 0x000ea4000c1e1500 */
[----:B--2---:R-:W-:-:S06]  /*3100*/  HADD2.F32 R3, -RZ, R3.H0_H0 ;  /* 0x20000003ff037230 */ /* 0x004fcc0000004100 */
[----:B------:R-:W0:Y:S02]  /*3110*/  F2I.FTZ.TRUNC.NTZ R3, R3 ;  /* 0x0000000300037305 */ /* 0x000e24000021f100 */
[----:B0-----:R-:W-:Y:S01]  /*3120*/  PRMT R0, R3, 0x7610, R0 ;  /* 0x0000761003007816 */ /* 0x001fe20000000000 */
[----:B------:R-:W-:Y:S06]  /*3130*/  BRA `(.L_x_22778) ;  /* 0x0000000800e87947 */ /* 0x000fec0003800000 */
.L_x_22781:
        /* <DEDUP_REMOVED lines=9> */
.L_x_22784:
[----:B------:R-:W2:Y:S02]  /*31d0*/  LDG.E.U16 R4, desc[UR36][R4.64] ;  /* 0x0000002404047981 */ /* 0x000ea4000c1e1500 */
[----:B--2---:R-:W-:-:S06]  /*31e0*/  HADD2.F32 R3, -RZ, R4.H0_H0 ;  /* 0x20000004ff037230 */ /* 0x004fcc0000004100 */
[----:B------:R-:W0:Y:S02]  /*31f0*/  F2I.FTZ.TRUNC.NTZ R3, R3 ;  /* 0x0000000300037305 */ /* 0x000e24000021f100 */
[----:B0-----:R-:W-:Y:S01]  /*3200*/  PRMT R0, R3, 0x7610, R0 ;  /* 0x0000761003007816 */ /* 0x001fe20000000000 */
[----:B------:R-:W-:Y:S06]  /*3210*/  BRA `(.L_x_22778) ;  /* 0x0000000800b07947 */ /* 0x000fec0003800000 */
.L_x_22783:
[----:B------:R-:W2:Y:S02]  /*3220*/  LDG.E.64 R4, desc[UR36][R4.64] ;  /* 0x0000002404047981 */ /* 0x000ea4000c1e1b00 */
[----:B--2---:R0:W1:Y:S01]  /*3230*/  F2I.F64.TRUNC R0, R4 ;  /* 0x0000000400007311 */ /* 0x004062000030d100 */
[----:B------:R-:W-:Y:S05]  /*3240*/  BRA `(.L_x_22778) ;  /* 0x0000000800a47947 */ /* 0x000fea0003800000 */
.L_x_22773:
        /* <DEDUP_REMOVED lines=12> */
.L_x_22787:
[----:B------:R-:W2:Y:S02]  /*3310*/  LDG.E.64 R4, desc[UR36][R4.64] ;  /* 0x0000002404047981 */ /* 0x000ea4000c1e1b00 */
[----:B--2---:R3:W4:Y:S01]  /*3320*/  F2I.F64.TRUNC R0, R4 ;  /* 0x0000000400007311 */ /* 0x004722000030d100 */
[----:B------:R-:W-:Y:S05]  /*3330*/  BRA `(.L_x_22778) ;  /* 0x0000000800687947 */ /* 0x000fea0003800000 */
.L_x_22786:
        /* <DEDUP_REMOVED lines=27> */
.L_x_22789:
        /* <DEDUP_REMOVED lines=15> */
.L_x_22788:
[----:B------:R-:W2:Y:S02]  /*35e0*/  LDG.E.U16 R3, desc[UR36][R4.64] ;  /* 0x0000002404037981 */ /* 0x000ea4000c1e1500 */
[----:B--2---:R-:W-:-:S06]  /*35f0*/  IMAD.U32 R3, R3, 0x10000, RZ ;  /* 0x0001000003037824 */ /* 0x004fcc00078e00ff */
[----:B------:R-:W0:Y:S02]  /*3600*/  F2I.FTZ.TRUNC.NTZ R3, R3 ;  /* 0x0000000300037305 */ /* 0x000e24000021f100 */
[----:B0-----:R-:W-:Y:S01]  /*3610*/  PRMT R0, R3, 0x7610, R0 ;  /* 0x0000761003007816 */ /* 0x001fe20000000000 */
[----:B------:R-:W-:Y:S06]  /*3620*/  BRA `(.L_x_22778) ;  /* 0x0000000400ac7947 */ /* 0x000fec0003800000 */
.L_x_22785:
        /* <DEDUP_REMOVED lines=10> */
.L_x_22792:
        /* <DEDUP_REMOVED lines=21> */
.L_x_22796:
[----:B------:R-:W-:Y:S05]  /*3820*/  BSYNC.RECONVERGENT B1 ;  /* 0x0000000000017941 */ /* 0x000fea0003800200 */
.L_x_22795:
[----:B------:R-:W-:Y:S01]  /*3830*/  IMAD.SHL.U32 R0, R0, 0x100000, RZ ;  /* 0x0010000000007824 */ /* 0x000fe200078e00ff */
[----:B------:R-:W-:-:S04]  /*3840*/  LEA R3, R3, 0x3b800000, 0x17 ;  /* 0x3b80000003037811 */ /* 0x000fc800078eb8ff */
[----:B------:R-:W-:-:S07]  /*3850*/  LOP3.LUT R3, R3, R0, R7, 0xfe, !PT ;  /* 0x0000000003037212 */ /* 0x000fce00078efe07 */
.L_x_22794:
[----:B------:R-:W-:Y:S05]  /*3860*/  BSYNC.RECONVERGENT B0 ;  /* 0x0000000000007941 */ /* 0x000fea0003800200 */
.L_x_22793:
[----:B------:R-:W0:Y:S02]  /*3870*/  F2I.FTZ.TRUNC.NTZ R3, R3 ;  /* 0x0000000300037305 */ /* 0x000e24000021f100 */
[----:B0-----:R-:W-:Y:S01]  /*3880*/  PRMT R0, R3, 0x7610, R0 ;  /* 0x0000761003007816 */ /* 0x001fe20000000000 */
[----:B------:R-:W-:Y:S06]  /*3890*/  BRA `(.L_x_22778) ;  /* 0x0000000400107947 */ /* 0x000fec0003800000 */
.L_x_22791:
        /* <DEDUP_REMOVED lines=21> */
.L_x_22800:
[----:B------:R-:W-:Y:S05]  /*39f0*/  BSYNC.RECONVERGENT B1 ;  /* 0x0000000000017941 */ /* 0x000fea0003800200 */
.L_x_22799:
[----:B------:R-:W-:Y:S01]  /*3a00*/  IMAD.SHL.U32 R0, R0, 0x200000, RZ ;  /* 0x0020000000007824 */ /* 0x000fe200078e00ff */
[----:B------:R-:W-:-:S04]  /*3a10*/  LEA R3, R3, 0x37800000, 0x17 ;  /* 0x3780000003037811 */ /* 0x000fc800078eb8ff */
[----:B------:R-:W-:-:S07]  /*3a20*/  LOP3.LUT R3, R3, R0, R7, 0xfe, !PT ;  /* 0x0000000003037212 */ /* 0x000fce00078efe07 */
.L_x_22798:
[----:B------:R-:W-:Y:S05]  /*3a30*/  BSYNC.RECONVERGENT B0 ;  /* 0x0000000000007941 */ /* 0x000fea0003800200 */
.L_x_22797:
[----:B------:R-:W0:Y:S02]  /*3a40*/  F2I.FTZ.TRUNC.NTZ R3, R3 ;  /* 0x0000000300037305 */ /* 0x000e24000021f100 */
[----:B0-----:R-:W-:Y:S01]  /*3a50*/  PRMT R0, R3, 0x7610, R0 ;  /* 0x0000761003007816 */ /* 0x001fe20000000000 */
[----:B------:R-:W-:Y:S06]  /*3a60*/  BRA `(.L_x_22778) ;  /* 0x00000000009c7947 */ /* 0x000fec0003800000 */
.L_x_22790:
        /* <DEDUP_REMOVED lines=14> */
.L_x_22804:
[----:B------:R-:W-:Y:S05]  /*3b50*/  BSYNC.RECONVERGENT B0 ;  /* 0x0000000000007941 */ /* 0x000fea0003800200 */
.L_x_22803:
[----:B------:R-:W0:Y:S02]  /*3b60*/  F2I.FTZ.TRUNC.NTZ R3, R3 ;  /* 0x0000000300037305 */ /* 0x000e24000021f100 */
[----:B0-----:R-:W-:Y:S01]  /*3b70*/  PRMT R0, R3, 0x7610, R0 ;  /* 0x0000761003007816 */ /* 0x001fe20000000000 */
[----:B------:R-:W-:Y:S06]  /*3b80*/  BRA `(.L_x_22778) ;  /* 0x0000000000547947 */ /* 0x000fec0003800000 */
.L_x_22777:
        /* <DEDUP_REMOVED lines=16> */
.L_x_22805:
[----:B------:R-:W-:Y:S01]  /*3c90*/  PRMT R0, RZ, 0x7610, R0 ;  /* 0x00007610ff007816 */ /* 0x000fe20000000000 */
[----:B------:R-:W-:Y:S06]  /*3ca0*/  BRA `(.L_x_22778) ;  /* 0x00000000000c7947 */ /* 0x000fec0003800000 */
.L_x_22802:
[----:B------:R2:W5:Y:S01]  /*3cb0*/  LDG.E.U8 R0, desc[UR36][R4.64] ;  /* 0x0000002404007981 */ /* 0x000562000c1e1100 */
[----:B------:R-:W-:Y:S05]  /*3cc0*/  BRA `(.L_x_22778) ;  /* 0x0000000000047947 */ /* 0x000fea0003800000 */
.L_x_22801:
[----:B------:R1:W5:Y:S02]  /*3cd0*/  LDG.E.U8 R0, desc[UR36][R4.64] ;  /* 0x0000002404007981 */ /* 0x000364000c1e1100 */
.L_x_22778:
[----:B-1--45:R-:W-:-:S04]  /*3ce0*/  LOP3.LUT P0, RZ, R0, 0xff, RZ, 0xc0, !PT ;  /* 0x000000ff00ff7812 */ /* 0x032fc8000780c0ff */
[----:B------:R-:W-:-:S13]  /*3cf0*/  PLOP3.LUT P0, PT, P0, PT, PT, 0x8, 0x80 ;  /* 0x000000000080781c */ /* 0x000fda000070e170 */
.L_x_22772:
[----:B------:R-:W-:Y:S05]  /*3d00*/  BSYNC.RECONVERGENT B6 ;  /* 0x0000000000067941 */ /* 0x000fea0003800200 */
.L_x_22771:
        /* <DEDUP_REMOVED lines=34> */
.L_x_22813:
[----:B------:R0:W-:Y:S01]  /*3f30*/  STG.E.U8 desc[UR36][R8.64], R11 ;  /* 0x0000000b08007986 */ /* 0x0001e2000c101124 */
[----:B------:R-:W-:Y:S05]  /*3f40*/  BRA `(.L_x_22815) ;  /* 0x0000000c00087947 */ /* 0x000fea0003800000 */
.L_x_22812:
        /* <DEDUP_REMOVED lines=10> */
.L_x_22817:
[----:B------:R0:W-:Y:S01]  /*3ff0*/  STG.E desc[UR36][R8.64], R11 ;  /* 0x0000000b08007986 */ /* 0x0001e2000c101924 */
[----:B------:R-:W-:Y:S05]  /*4000*/  BRA `(.L_x_22815) ;  /* 0x0000000800d87947 */ /* 0x000fea0003800000 */
.L_x_22816:
[----:B------:R0:W-:Y:S01]  /*4010*/  STG.E.U16 desc[UR36][R8.64], R11 ;  /* 0x0000000b08007986 */ /* 0x0001e2000c101524 */
[----:B------:R-:W-:Y:S05]  /*4020*/  BRA `(.L_x_22815) ;  /* 0x0000000800d07947 */ /* 0x000fea0003800000 */
.L_x_22811:
        /* <DEDUP_REMOVED lines=9> */
.L_x_22819:
[----:B------:R-:W0:Y:S02]  /*40c0*/  I2F.S16 R0, R11 ;  /* 0x0000000b00007306 */ /* 0x000e240000101400 */
[----:B0-----:R-:W-:-:S05]  /*40d0*/  F2FP.F16.F32.PACK_AB R0, RZ, R0 ;  /* 0x00000000ff00723e */ /* 0x001fca00000000ff */
[----:B------:R0:W-:Y:S01]  /*40e0*/  STG.E.U16 desc[UR36][R8.64], R0 ;  /* 0x0000000008007986 */ /* 0x0001e2000c101524 */
[----:B------:R-:W-:Y:S05]  /*40f0*/  BRA `(.L_x_22815) ;  /* 0x00000008009c7947 */ /* 0x000fea0003800000 */
.L_x_22818:
        /* <DEDUP_REMOVED lines=10> */
.L_x_22821:
[----:B------:R-:W0:Y:S02]  /*41a0*/  I2F.S16 R11, R11 ;  /* 0x0000000b000b7306 */ /* 0x000e240000101400 */
[----:B0-----:R-:W-:-:S04]  /*41b0*/  F2FP.F16.F32.PACK_AB R3, RZ, R11 ;  /* 0x0000000bff03723e */ /* 0x001fc800000000ff */
[----:B------:R-:W-:-:S05]  /*41c0*/  PRMT R3, R3, 0x5410, RZ ;  /* 0x0000541003037816 */ /* 0x000fca00000000ff */
[----:B------:R0:W-:Y:S01]  /*41d0*/  STG.E desc[UR36][R8.64], R3 ;  /* 0x0000000308007986 */ /* 0x0001e2000c101924 */
[----:B------:R-:W-:Y:S05]  /*41e0*/  BRA `(.L_x_22815) ;  /* 0x0000000800607947 */ /* 0x000fea0003800000 */
.L_x_22820:
[----:B------:R-:W0:Y:S02]  /*41f0*/  I2F.F64.S16 R4, R11 ;  /* 0x0000000b00047312 */ /* 0x000e240000101c00 */
[----:B0-----:R0:W-:Y:S01]  /*4200*/  STG.E.64 desc[UR36][R8.64], R4 ;  /* 0x0000000408007986 */ /* 0x0011e2000c101b24 */
[----:B------:R-:W-:Y:S05]  /*4210*/  BRA `(.L_x_22815) ;  /* 0x0000000800547947 */ /* 0x000fea0003800000 */
.L_x_22810:
        /* <DEDUP_REMOVED lines=10> */
.L_x_22824:
[----:B------:R-:W0:Y:S01]  /*42c0*/  I2F.F64.S16 R4, R11 ;  /* 0x0000000b00047312 */ /* 0x000e220000101c00 */
[----:B------:R-:W-:-:S05]  /*42d0*/  CS2R R6, SRZ ;  /* 0x0000000000067805 */ /* 0x000fca000001ff00 */
[----:B0-----:R0:W-:Y:S01]  /*42e0*/  STG.E.128 desc[UR36][R8.64], R4 ;  /* 0x0000000408007986 */ /* 0x0011e2000c101d24 */
[----:B------:R-:W-:Y:S05]  /*42f0*/  BRA `(.L_x_22815) ;  /* 0x00000008001c7947 */ /* 0x000fea0003800000 */
.L_x_22823:
        /* <DEDUP_REMOVED lines=17> */
.L_x_22828:
[----:B------:R-:W-:Y:S05]  /*4410*/  BSYNC.RECONVERGENT B0 ;  /* 0x0000000000007941 */ /* 0x000fea0003800200 */
.L_x_22827:
[----:B------:R0:W-:Y:S01]  /*4420*/  STG.E.U8 desc[UR36][R8.64], R3 ;  /* 0x0000000308007986 */ /* 0x0001e2000c101124 */
[----:B------:R-:W-:Y:S05]  /*4430*/  BRA `(.L_x_22815) ;  /* 0x0000000400cc7947 */ /* 0x000fea0003800000 */
.L_x_22826:
        /* <DEDUP_REMOVED lines=16> */
.L_x_22825:
[----:B------:R-:W0:Y:S02]  /*4540*/  I2F.S16 R0, R11 ;  /* 0x0000000b00007306 */ /* 0x000e240000101400 */
[----:B0-----:R-:W-:-:S05]  /*4550*/  F2FP.BF16.F32.PACK_AB R0, RZ, R0 ;  /* 0x00000000ff00723e */ /* 0x001fca00000010ff */
[----:B------:R0:W-:Y:S01]  /*4560*/  STG.E.U16 desc[UR36][R8.64], R0 ;  /* 0x0000000008007986 */ /* 0x0001e2000c101524 */
[----:B------:R-:W-:Y:S05]  /*4570*/  BRA `(.L_x_22815) ;  /* 0x00000004007c7947 */ /* 0x000fea0003800000 */
.L_x_22822:
        /* <DEDUP_REMOVED lines=10> */
.L_x_22831:
        /* <DEDUP_REMOVED lines=12> */
.L_x_22834:
[----:B------:R-:W-:-:S04]  /*46e0*/  SHF.R.U32.HI R0, RZ, 0x14, R11 ;  /* 0x00000014ff007819 */ /* 0x000fc8000001160b */
[----:B------:R-:W-:-:S04]  /*46f0*/  LOP3.LUT R0, R0, 0x1, RZ, 0xc0, !PT ;  /* 0x0000000100007812 */ /* 0x000fc800078ec0ff */
[----:B------:R-:W-:-:S04]  /*4700*/  IADD3 R0, PT, PT, R11, 0x487ffff, R0 ;  /* 0x0487ffff0b007810 */ /* 0x000fc80007ffe000 */
[----:B------:R-:W-:-:S04]  /*4710*/  SHF.R.U32.HI R0, RZ, 0x14, R0 ;  /* 0x00000014ff007819 */ /* 0x000fc80000011600 */
[----:B------:R-:W-:-:S07]  /*4720*/  LOP3.LUT R0, R0, 0xff, RZ, 0xc0, !PT ;  /* 0x000000ff00007812 */ /* 0x000fce00078ec0ff */
.L_x_22835:
[----:B------:R-:W-:-:S07]  /*4730*/  PRMT R4, R0, 0x7610, R4 ;  /* 0x0000761000047816 */ /* 0x000fce0000000004 */
.L_x_22833:
[----:B------:R-:W-:Y:S05]  /*4740*/  BSYNC.RECONVERGENT B0 ;  /* 0x0000000000007941 */ /* 0x000fea0003800200 */
.L_x_22832:
[----:B------:R3:W-:Y:S01]  /*4750*/  STG.E.U8 desc[UR36][R8.64], R4 ;  /* 0x0000000408007986 */ /* 0x0007e2000c101124 */
[----:B------:R-:W-:Y:S05]  /*4760*/  BRA `(.L_x_22815) ;  /* 0x0000000400007947 */ /* 0x000fea0003800000 */
.L_x_22830:
        /* <DEDUP_REMOVED lines=12> */
.L_x_22838:
[----:B------:R-:W-:-:S04]  /*4830*/  SHF.R.U32.HI R0, RZ, 0x15, R11 ;  /* 0x00000015ff007819 */ /* 0x000fc8000001160b */
[----:B------:R-:W-:-:S04]  /*4840*/  LOP3.LUT R0, R0, 0x1, RZ, 0xc0, !PT ;  /* 0x0000000100007812 */ /* 0x000fc800078ec0ff */
[----:B------:R-:W-:-:S04]  /*4850*/  IADD3 R0, PT, PT, R11, 0x88fffff, R0 ;  /* 0x088fffff0b007810 */ /* 0x000fc80007ffe000 */
[----:B------:R-:W-:-:S04]  /*4860*/  SHF.R.U32.HI R0, RZ, 0x15, R0 ;  /* 0x00000015ff007819 */ /* 0x000fc80000011600 */
[----:B------:R-:W-:-:S07]  /*4870*/  LOP3.LUT R0, R0, 0xff, RZ, 0xc0, !PT ;  /* 0x000000ff00007812 */ /* 0x000fce00078ec0ff */
.L_x_22839:
[----:B------:R-:W-:-:S07]  /*4880*/  PRMT R4, R0, 0x7610, R4 ;  /* 0x0000761000047816 */ /* 0x000fce0000000004 */
.L_x_22837:
[----:B------:R-:W-:Y:S05]  /*4890*/  BSYNC.RECONVERGENT B0 ;  /* 0x0000000000007941 */ /* 0x000fea0003800200 */
.L_x_22836:
[----:B------:R0:W-:Y:S01]  /*48a0*/  STG.E.U8 desc[UR36][R8.64], R4 ;  /* 0x0000000408007986 */ /* 0x0001e2000c101124 */
[----:B------:R-:W-:Y:S05]  /*48b0*/  BRA `(.L_x_22815) ;  /* 0x0000000000ac7947 */ /* 0x000fea0003800000 */
.L_x_22829:
[----:B------:R-:W-:-:S13]  /*48c0*/  ISETP.NE.AND P0, PT, R0, 0x1c, PT ;  /* 0x0000001c0000780c */ /* 0x000fda0003f05270 */
[----:B------:R-:W-:Y:S05]  /*48d0*/  @!P0 BRA `(.L_x_22840) ;  /* 0x0000000000a08947 */ /* 0x000fea0003800000 */
[----:B------:R-:W-:-:S13]  /*48e0*/  ISETP.NE.AND P0, PT, R0, 0x1d, PT ;  /* 0x0000001d0000780c */ /* 0x000fda0003f05270 */
[----:B------:R-:W-:Y:S05]  /*48f0*/  @!P0 BRA `(.L_x_22841) ;  /* 0x0000000000888947 */ /* 0x000fea0003800000 */
[----:B------:R-:W-:-:S13]  /*4900*/  ISETP.NE.AND P0, PT, R0, 0x2c, PT ;  /* 0x0000002c0000780c */ /* 0x000fda0003f05270 */
[----:B------:R-:W-:Y:S05]  /*4910*/  @!P0 BRA `(.L_x_22842) ;  /* 0x0000000000448947 */ /* 0x000fea0003800000 */
.L_x_22814:
        /* <DEDUP_REMOVED lines=16> */
.L_x_22843:
[----:B------:R-:W-:Y:S05]  /*4a20*/  BRA `(.L_x_22815) ;  /* 0x0000000000507947 */ /* 0x000fea0003800000 */
.L_x_22842:
        /* <DEDUP_REMOVED lines=15> */
.L_x_22841:
[----:B------:R-:W-:Y:S02]  /*4b20*/  IMAD.MOV.U32 R4, RZ, RZ, R11 ;  /* 0x000000ffff047224 */ /* 0x000fe400078e000b */
[----:B------:R-:W-:-:S05]  /*4b30*/  IMAD.MOV.U32 R5, RZ, RZ, RZ ;  /* 0x000000ffff057224 */ /* 0x000fca00078e00ff */
[----:B------:R2:W-:Y:S01]  /*4b40*/  STG.E.64 desc[UR36][R8.64], R4 ;  /* 0x0000000408007986 */ /* 0x0005e2000c101b24 */
[----:B------:R-:W-:Y:S05]  /*4b50*/  BRA `(.L_x_22815) ;  /* 0x0000000000047947 */ /* 0x000fea0003800000 */
.L_x_22840:
[----:B------:R0:W-:Y:S02]  /*4b60*/  STG.E desc[UR36][R8.64], R11 ;  /* 0x0000000b08007986 */ /* 0x0001e4000c101924 */
.L_x_22815:
[----:B------:R-:W-:Y:S05]  /*4b70*/  BSYNC.RECONVERGENT B6 ;  /* 0x0000000000067941 */ /* 0x000fea0003800200 */
.L_x_22809:
        /* <DEDUP_REMOVED lines=24> */
.L_x_22849:
[----:B------:R0:W-:Y:S01]  /*4d00*/  STG.E.U8 desc[UR36][R8.64], R22 ;  /* 0x0000001608007986 */ /* 0x0001e2000c101124 */
[----:B------:R-:W-:Y:S05]  /*4d10*/  BRA `(.L_x_22851) ;  /* 0x0000000c00047947 */ /* 0x000fea0003800000 */
.L_x_22848:
        /* <DEDUP_REMOVED lines=10> */
.L_x_22853:
[----:B------:R3:W-:Y:S01]  /*4dc0*/  STG.E desc[UR36][R8.64], R22 ;  /* 0x0000001608007986 */ /* 0x0007e2000c101924 */
[----:B------:R-:W-:Y:S05]  /*4dd0*/  BRA `(.L_x_22851) ;  /* 0x0000000800d47947 */ /* 0x000fea0003800000 */
.L_x_22852:
[----:B------:R2:W-:Y:S01]  /*4de0*/  STG.E.U16 desc[UR36][R8.64], R22 ;  /* 0x0000001608007986 */ /* 0x0005e2000c101524 */
[----:B------:R-:W-:Y:S05]  /*4df0*/  BRA `(.L_x_22851) ;  /* 0x0000000800cc7947 */ /* 0x000fea0003800000 */
.L_x_22847:
        /* <DEDUP_REMOVED lines=9> */
.L_x_22855:
[----:B------:R-:W0:Y:S02]  /*4e90*/  I2F.S16 R0, R22 ;  /* 0x0000001600007306 */ /* 0x000e240000101400 */
[----:B0-----:R-:W-:-:S05]  /*4ea0*/  F2FP.F16.F32.PACK_AB R0, RZ, R0 ;  /* 0x00000000ff00723e */ /* 0x001fca00000000ff */
[----:B------:R0:W-:Y:S01]  /*4eb0*/  STG.E.U16 desc[UR36][R8.64], R0 ;  /* 0x0000000008007986 */ /* 0x0001e2000c101524 */
[----:B------:R-:W-:Y:S05]  /*4ec0*/  BRA `(.L_x_22851) ;  /* 0x0000000800987947 */ /* 0x000fea0003800000 */
.L_x_22854:
        /* <DEDUP_REMOVED lines=10> */
.L_x_22857:
[----:B------:R-:W0:Y:S02]  /*4f70*/  I2F.S16 R22, R22 ;  /* 0x0000001600167306 */ /* 0x000e240000101400 */
[----:B0-----:R-:W-:-:S04]  /*4f80*/  F2FP.F16.F32.PACK_AB R3, RZ, R22 ;  /* 0x00000016ff03723e */ /* 0x001fc800000000ff */
[----:B------:R-:W-:-:S05]  /*4f90*/  PRMT R3, R3, 0x5410, RZ ;  /* 0x0000541003037816 */ /* 0x000fca00000000ff */
[----:B------:R0:W-:Y:S01]  /*4fa0*/  STG.E desc[UR36][R8.64], R3 ;  /* 0x0000000308007986 */ /* 0x0001e2000c101924 */
[----:B------:R-:W-:Y:S05]  /*4fb0*/  BRA `(.L_x_22851) ;  /* 0x00000008005c7947 */ /* 0x000fea0003800000 */
.L_x_22856:
[----:B------:R-:W0:Y:S02]  /*4fc0*/  I2F.F64.S16 R4, R22 ;  /* 0x0000001600047312 */ /* 0x000e240000101c00 */
[----:B0-----:R0:W-:Y:S01]  /*4fd0*/  STG.E.64 desc[UR36][R8.64], R4 ;  /* 0x0000000408007986 */ /* 0x0011e2000c101b24 */
[----:B------:R-:W-:Y:S05]  /*4fe0*/  BRA `(.L_x_22851) ;  /* 0x0000000800507947 */ /* 0x000fea0003800000 */
.L_x_22846:
        /* <DEDUP_REMOVED lines=12> */
.L_x_22861:
        /* <DEDUP_REMOVED lines=16> */
.L_x_22864:
[----:B------:R-:W-:-:S07]  /*51b0*/  PRMT R4, R0, 0x7610, R4 ;  /* 0x0000761000047816 */ /* 0x000fce0000000004 */
.L_x_22863:
[----:B------:R-:W-:Y:S05]  /*51c0*/  BSYNC.RECONVERGENT B0 ;  /* 0x0000000000007941 */ /* 0x000fea0003800200 */
.L_x_22862:
[----:B------:R0:W-:Y:S01]  /*51d0*/  STG.E.U8 desc[UR36][R8.64], R4 ;  /* 0x0000000408007986 */ /* 0x0001e2000c101124 */
[----:B------:R-:W-:Y:S05]  /*51e0*/  BRA `(.L_x_22851) ;  /* 0x0000000400d07947 */ /* 0x000fea0003800000 */
.L_x_22860:
        /* <DEDUP_REMOVED lines=16> */
.L_x_22867:
[----:B------:R-:W-:-:S07]  /*52f0*/  PRMT R4, R0, 0x7610, R4 ;  /* 0x0000761000047816 */ /* 0x000fce0000000004 */
.L_x_22866:
[----:B------:R-:W-:Y:S05]  /*5300*/  BSYNC.RECONVERGENT B0 ;  /* 0x0000000000007941 */ /* 0x000fea0003800200 */
.L_x_22865:
[----:B------:R0:W-:Y:S01]  /*5310*/  STG.E.U8 desc[UR36][R8.64], R4 ;  /* 0x0000000408007986 */ /* 0x0001e2000c101124 */
[----:B------:R-:W-:Y:S05]  /*5320*/  BRA `(.L_x_22851) ;  /* 0x0000000400807947 */ /* 0x000fea0003800000 */
.L_x_22859:
        /* <DEDUP_REMOVED lines=21> */
.L_x_22869:
[----:B------:R-:W-:Y:S02]  /*5480*/  IMAD.MOV.U32 R4, RZ, RZ, R22 ;  /* 0x000000ffff047224 */ /* 0x000fe400078e0016 */
[----:B------:R-:W-:-:S05]  /*5490*/  IMAD.MOV.U32 R5, RZ, RZ, RZ ;  /* 0x000000ffff057224 */ /* 0x000fca00078e00ff */
[----:B------:R0:W-:Y:S01]  /*54a0*/  STG.E.64 desc[UR36][R8.64], R4 ;  /* 0x0000000408007986 */ /* 0x0001e2000c101b24 */
[----:B------:R-:W-:Y:S05]  /*54b0*/  BRA `(.L_x_22851) ;  /* 0x00000004001c7947 */ /* 0x000fea0003800000 */
.L_x_22868:
[----:B------:R0:W-:Y:S01]  /*54c0*/  STG.E desc[UR36][R8.64], R22 ;  /* 0x0000001608007986 */ /* 0x0001e2000c101924 */
[----:B------:R-:W-:Y:S05]  /*54d0*/  BRA `(.L_x_22851) ;  /* 0x0000000400147947 */ /* 0x000fea0003800000 */
.L_x_22858:
        /* <DEDUP_REMOVED lines=8> */
.L_x_22871:
[----:B------:R-:W0:Y:S01]  /*5560*/  I2F.F64.S16 R4, R22 ;  /* 0x0000001600047312 */ /* 0x000e220000101c00 */
[----:B------:R-:W-:-:S05]  /*5570*/  CS2R R6, SRZ ;  /* 0x0000000000067805 */ /* 0x000fca000001ff00 */
[----:B0-----:R0:W-:Y:S01]  /*5580*/  STG.E.128 desc[UR36][R8.64], R4 ;  /* 0x0000000408007986 */ /* 0x0011e2000c101d24 */
[----:B------:R-:W-:Y:S05]  /*5590*/  BRA `(.L_x_22851) ;  /* 0x0000000000e47947 */ /* 0x000fea0003800000 */
.L_x_22870:
[----:B------:R-:W-:-:S13]  /*55a0*/  ISETP.NE.AND P0, PT, R0, 0xf, PT ;  /* 0x0000000f0000780c */ /* 0x000fda0003f05270 */
[----:B------:R-:W-:Y:S05]  /*55b0*/  @!P0 BRA `(.L_x_22872) ;  /* 0x0000000000d08947 */ /* 0x000fea0003800000 */
[----:B------:R-:W-:-:S13]  /*55c0*/  ISETP.NE.AND P0, PT, R0, 0x17, PT ;  /* 0x000000170000780c */ /* 0x000fda0003f05270 */
[----:B------:R-:W-:Y:S05]  /*55d0*/  @!P0 BRA `(.L_x_22873) ;  /* 0x0000000000848947 */ /* 0x000fea0003800000 */
[----:B------:R-:W-:-:S13]  /*55e0*/  ISETP.NE.AND P0, PT, R0, 0x18, PT ;  /* 0x000000180000780c */ /* 0x000fda0003f05270 */
[----:B------:R-:W-:Y:S05]  /*55f0*/  @!P0 BRA `(.L_x_22874) ;  /* 0x0000000000448947 */ /* 0x000fea0003800000 */
.L_x_22850:
        /* <DEDUP_REMOVED lines=16> */
.L_x_22875:
[----:B------:R-:W-:Y:S05]  /*5700*/  BRA `(.L_x_22851) ;  /* 0x0000000000887947 */ /* 0x000fea0003800000 */
.L_x_22874:
        /* <DEDUP_REMOVED lines=11> */
.L_x_22877:
[----:B------:R-:W-:Y:S05]  /*57c0*/  BSYNC.RECONVERGENT B0 ;  /* 0x0000000000007941 */ /* 0x000fea0003800200 */
.L_x_22876:
[----:B------:R0:W-:Y:S01]  /*57d0*/  STG.E.U8 desc[UR36][R8.64], R3 ;  /* 0x0000000308007986 */ /* 0x0001e2000c101124 */
[----:B------:R-:W-:Y:S05]  /*57e0*/  BRA `(.L_x_22851) ;  /* 0x0000000000507947 */ /* 0x000fea0003800000 */
.L_x_22873:
        /* <DEDUP_REMOVED lines=12> */
.L_x_22878:
[----:B------:R-:W-:Y:S01]  /*58b0*/  IMAD.MOV.U32 R3, RZ, RZ, 0x7f ;  /* 0x0000007fff037424 */ /* 0x000fe200078e00ff */
[----:B------:R-:W-:-:S04]  /*58c0*/  ISETP.GT.U32.AND P0, PT, R5, 0x7f800000, PT ;  /* 0x7f8000000500780c */ /* 0x000fc80003f04070 */
[----:B------:R-:W-:-:S05]  /*58d0*/  SEL R3, R3, 0x7c, P0 ;  /* 0x0000007c03037807 */ /* 0x000fca0000000000 */
[----:B------:R0:W-:Y:S01]  /*58e0*/  STG.E.U8 desc[UR36][R8.64], R3 ;  /* 0x0000000308007986 */ /* 0x0001e2000c101124 */
[----:B------:R-:W-:Y:S05]  /*58f0*/  BRA `(.L_x_22851) ;  /* 0x00000000000c7947 */ /* 0x000fea0003800000 */
.L_x_22872:
[----:B------:R-:W0:Y:S02]  /*5900*/  I2F.S16 R0, R22 ;  /* 0x0000001600007306 */ /* 0x000e240000101400 */
[----:B0-----:R-:W-:-:S05]  /*5910*/  F2FP.BF16.F32.PACK_AB R0, RZ, R0 ;  /* 0x00000000ff00723e */ /* 0x001fca00000010ff */
[----:B------:R0:W-:Y:S02]  /*5920*/  STG.E.U16 desc[UR36][R8.64], R0 ;  /* 0x0000000008007986 */ /* 0x0001e4000c101524 */
.L_x_22851:
[----:B------:R-:W-:Y:S05]  /*5930*/  BSYNC.RECONVERGENT B6 ;  /* 0x0000000000067941 */ /* 0x000fea0003800200 */
.L_x_22845:
[----:B------:R-:W-:-:S07]  /*5940*/  VIADD R2, R2, 0x80 ;  /* 0x0000008002027836 */ /* 0x000fce0000000000 */
.L_x_22808:
[----:B------:R-:W-:-:S13]  /*5950*/  ISETP.GE.AND P0, PT, R2, R19, PT ;  /* 0x000000130200720c */ /* 0x000fda0003f06270 */
[----:B------:R-:W-:Y:S05]  /*5960*/  @P0 BREAK.RELIABLE B7 ;  /* 0x0000000000070942 */ /* 0x000fea0003800100 */
[----:B------:R-:W-:Y:S05]  /*5970*/  @P0 BRA `(.L_x_22844) ;  /* 0x0000000c006c0947 */ /* 0x000fea0003800000 */
[----:B------:R-:W-:Y:S05]  /*5980*/  BSYNC.RELIABLE B7 ;  /* 0x0000000000077941 */ /* 0x000fea0003800100 */
.L_x_22807:
        /* <DEDUP_REMOVED lines=21> */
.L_x_22883:
[----:B------:R0:W-:Y:S01]  /*5ae0*/  STG.E.U8 desc[UR36][R8.64], R18 ;  /* 0x0000001208007986 */ /* 0x0001e2000c101124 */
[----:B------:R-:W-:Y:S05]  /*5af0*/  BRA `(.L_x_22885) ;  /* 0x0000000c00047947 */ /* 0x000fea0003800000 */
.L_x_22882:
        /* <DEDUP_REMOVED lines=10> */
.L_x_22887:
[----:B------:R3:W-:Y:S01]  /*5ba0*/  STG.E desc[UR36][R8.64], R18 ;  /* 0x0000001208007986 */ /* 0x0007e2000c101924 */
[----:B------:R-:W-:Y:S05]  /*5bb0*/  BRA `(.L_x_22885) ;  /* 0x0000000800d47947 */ /* 0x000fea0003800000 */
.L_x_22886:
[----:B------:R2:W-:Y:S01]  /*5bc0*/  STG.E.U16 desc[UR36][R8.64], R18 ;  /* 0x0000001208007986 */ /* 0x0005e2000c101524 */
[----:B------:R-:W-:Y:S05]  /*5bd0*/  BRA `(.L_x_22885) ;  /* 0x0000000800cc7947 */ /* 0x000fea0003800000 */
.L_x_22881:
        /* <DEDUP_REMOVED lines=9> */
.L_x_22889:
[----:B------:R-:W0:Y:S02]  /*5c70*/  I2F.S16 R0, R18 ;  /* 0x0000001200007306 */ /* 0x000e240000101400 */
[----:B0-----:R-:W-:-:S05]  /*5c80*/  F2FP.F16.F32.PACK_AB R0, RZ, R0 ;  /* 0x00000000ff00723e */ /* 0x001fca00000000ff */
[----:B------:R0:W-:Y:S01]  /*5c90*/  STG.E.U16 desc[UR36][R8.64], R0 ;  /* 0x0000000008007986 */ /* 0x0001e2000c101524 */
[----:B------:R-:W-:Y:S05]  /*5ca0*/  BRA `(.L_x_22885) ;  /* 0x0000000800987947 */ /* 0x000fea0003800000 */
.L_x_22888:
        /* <DEDUP_REMOVED lines=10> */
.L_x_22891:
[----:B------:R-:W0:Y:S02]  /*5d50*/  I2F.S16 R18, R18 ;  /* 0x0000001200127306 */ /* 0x000e240000101400 */
[----:B0-----:R-:W-:-:S04]  /*5d60*/  F2FP.F16.F32.PACK_AB R3, RZ, R18 ;  /* 0x00000012ff03723e */ /* 0x001fc800000000ff */
[----:B------:R-:W-:-:S05]  /*5d70*/  PRMT R3, R3, 0x5410, RZ ;  /* 0x0000541003037816 */ /* 0x000fca00000000ff */
[----:B------:R0:W-:Y:S01]  /*5d80*/  STG.E desc[UR36][R8.64], R3 ;  /* 0x0000000308007986 */ /* 0x0001e2000c101924 */
[----:B------:R-:W-:Y:S05]  /*5d90*/  BRA `(.L_x_22885) ;  /* 0x00000008005c7947 */ /* 0x000fea0003800000 */
.L_x_22890:
[----:B------:R-:W0:Y:S02]  /*5da0*/  I2F.F64.S16 R4, R18 ;  /* 0x0000001200047312 */ /* 0x000e240000101c00 */
[----:B0-----:R0:W-:Y:S01]  /*5db0*/  STG.E.64 desc[UR36][R8.64], R4 ;  /* 0x0000000408007986 */ /* 0x0011e2000c101b24 */
[----:B------:R-:W-:Y:S05]  /*5dc0*/  BRA `(.L_x_22885) ;  /* 0x0000000800507947 */ /* 0x000fea0003800000 */
.L_x_22880:
        /* <DEDUP_REMOVED lines=12> */
.L_x_22895:
        /* <DEDUP_REMOVED lines=16> */
.L_x_22898:
[----:B------:R-:W-:-:S07]  /*5f90*/  PRMT R4, R0, 0x7610, R4 ;  /* 0x0000761000047816 */ /* 0x000fce0000000004 */
.L_x_22897:
[----:B------:R-:W-:Y:S05]  /*5fa0*/  BSYNC.RECONVERGENT B0 ;  /* 0x0000000000007941 */ /* 0x000fea0003800200 */
.L_x_22896:
[----:B------:R0:W-:Y:S01]  /*5fb0*/  STG.E.U8 desc[UR36][R8.64], R4 ;  /* 0x0000000408007986 */ /* 0x0001e2000c101124 */
[----:B------:R-:W-:Y:S05]  /*5fc0*/  BRA `(.L_x_22885) ;  /* 0x0000000400d07947 */ /* 0x000fea0003800000 */
.L_x_22894:
        /* <DEDUP_REMOVED lines=16> */
.L_x_22901:
[----:B------:R-:W-:-:S07]  /*60d0*/  PRMT R4, R0, 0x7610, R4 ;  /* 0x0000761000047816 */ /* 0x000fce0000000004 */
.L_x_22900:
[----:B------:R-:W-:Y:S05]  /*60e0*/  BSYNC.RECONVERGENT B0 ;  /* 0x0000000000007941 */ /* 0x000fea0003800200 */
.L_x_22899:
[----:B------:R0:W-:Y:S01]  /*60f0*/  STG.E.U8 desc[UR36][R8.64], R4 ;  /* 0x0000000408007986 */ /* 0x0001e2000c101124 */
[----:B------:R-:W-:Y:S05]  /*6100*/  BRA `(.L_x_22885) ;  /* 0x0000000400807947 */ /* 0x000fea0003800000 */
.L_x_22893:
        /* <DEDUP_REMOVED lines=21> */
.L_x_22903:
[----:B------:R-:W-:Y:S02]  /*6260*/  IMAD.MOV.U32 R4, RZ, RZ, R18 ;  /* 0x000000ffff047224 */ /* 0x000fe400078e0012 */
[----:B------:R-:W-:-:S05]  /*6270*/  IMAD.MOV.U32 R5, RZ, RZ, RZ ;  /* 0x000000ffff057224 */ /* 0x000fca00078e00ff */
[----:B------:R0:W-:Y:S01]  /*6280*/  STG.E.64 desc[UR36][R8.64], R4 ;  /* 0x0000000408007986 */ /* 0x0001e2000c101b24 */
[----:B------:R-:W-:Y:S05]  /*6290*/  BRA `(.L_x_22885) ;  /* 0x00000004001c7947 */ /* 0x000fea0003800000 */
.L_x_22902:
[----:B------:R0:W-:Y:S01]  /*62a0*/  STG.E desc[UR36][R8.64], R18 ;  /* 0x0000001208007986 */ /* 0x0001e2000c101924 */
[----:B------:R-:W-:Y:S05]  /*62b0*/  BRA `(.L_x_22885) ;  /* 0x0000000400147947 */ /* 0x000fea0003800000 */
.L_x_22892:
        /* <DEDUP_REMOVED lines=8> */
.L_x_22905:
[----:B------:R-:W0:Y:S01]  /*6340*/  I2F.F64.S16 R4, R18 ;  /* 0x0000001200047312 */ /* 0x000e220000101c00 */
[----:B------:R-:W-:-:S05]  /*6350*/  CS2R R6, SRZ ;  /* 0x0000000000067805 */ /* 0x000fca000001ff00 */
[----:B0-----:R0:W-:Y:S01]  /*6360*/  STG.E.128 desc[UR36][R8.64], R4 ;  /* 0x0000000408007986 */ /* 0x0011e2000c101d24 */
[----:B------:R-:W-:Y:S05]  /*6370*/  BRA `(.L_x_22885) ;  /* 0x0000000000e47947 */ /* 0x000fea0003800000 */
.L_x_22904:
[----:B------:R-:W-:-:S13]  /*6380*/  ISETP.NE.AND P0, PT, R0, 0xf, PT ;  /* 0x0000000f0000780c */ /* 0x000fda0003f05270 */
[----:B------:R-:W-:Y:S05]  /*6390*/  @!P0 BRA `(.L_x_22906) ;  /* 0x0000000000d08947 */ /* 0x000fea0003800000 */
[----:B------:R-:W-:-:S13]  /*63a0*/  ISETP.NE.AND P0, PT, R0, 0x17, PT ;  /* 0x000000170000780c */ /* 0x000fda0003f05270 */
[----:B------:R-:W-:Y:S05]  /*63b0*/  @!P0 BRA `(.L_x_22907) ;  /* 0x0000000000848947 */ /* 0x000fea0003800000 */
[----:B------:R-:W-:-:S13]  /*63c0*/  ISETP.NE.AND P0, PT, R0, 0x18, PT ;  /* 0x000000180000780c */ /* 0x000fda0003f05270 */
[----:B------:R-:W-:Y:S05]  /*63d0*/  @!P0 BRA `(.L_x_22908) ;  /* 0x0000000000448947 */ /* 0x000fea0003800000 */
.L_x_22884:
        /* <DEDUP_REMOVED lines=16> */
.L_x_22909:
[----:B------:R-:W-:Y:S05]  /*64e0*/  BRA `(.L_x_22885) ;  /* 0x0000000000887947 */ /* 0x000fea0003800000 */
.L_x_22908:
        /* <DEDUP_REMOVED lines=11> */
.L_x_22911:
[----:B------:R-:W-:Y:S05]  /*65a0*/  BSYNC.RECONVERGENT B0 ;  /* 0x0000000000007941 */ /* 0x000fea0003800200 */
.L_x_22910:
[----:B------:R0:W-:Y:S01]  /*65b0*/  STG.E.U8 desc[UR36][R8.64], R3 ;  /* 0x0000000308007986 */ /* 0x0001e2000c101124 */
[----:B------:R-:W-:Y:S05]  /*65c0*/  BRA `(.L_x_22885) ;  /* 0x0000000000507947 */ /* 0x000fea0003800000 */
.L_x_22907:
        /* <DEDUP_REMOVED lines=12> */
.L_x_22912:
[----:B------:R-:W-:Y:S01]  /*6690*/  IMAD.MOV.U32 R3, RZ, RZ, 0x7f ;  /* 0x0000007fff037424 */ /* 0x000fe200078e00ff */
[----:B------:R-:W-:-:S04]  /*66a0*/  ISETP.GT.U32.AND P0, PT, R5, 0x7f800000, PT ;  /* 0x7f8000000500780c */ /* 0x000fc80003f04070 */
[----:B------:R-:W-:-:S05]  /*66b0*/  SEL R3, R3, 0x7c, P0 ;  /* 0x0000007c03037807 */ /* 0x000fca0000000000 */
[----:B------:R0:W-:Y:S01]  /*66c0*/  STG.E.U8 desc[UR36][R8.64], R3 ;  /* 0x0000000308007986 */ /* 0x0001e2000c101124 */
[----:B------:R-:W-:Y:S05]  /*66d0*/  BRA `(.L_x_22885) ;  /* 0x00000000000c7947 */ /* 0x000fea0003800000 */
.L_x_22906:
[----:B------:R-:W0:Y:S02]  /*66e0*/  I2F.S16 R0, R18 ;  /* 0x0000001200007306 */ /* 0x000e240000101400 */
[----:B0-----:R-:W-:-:S05]  /*66f0*/  F2FP.BF16.F32.PACK_AB R0, RZ, R0 ;  /* 0x00000000ff00723e */ /* 0x001fca00000010ff */
[----:B------:R0:W-:Y:S02]  /*6700*/  STG.E.U16 desc[UR36][R8.64], R0 ;  /* 0x0000000008007986 */ /* 0x0001e4000c101524 */
.L_x_22885:
[----:B------:R-:W-:Y:S05]  /*6710*/  BSYNC.RECONVERGENT B6 ;  /* 0x0000000000067941 */ /* 0x000fea0003800200 */
.L_x_22879:
[----:B------:R-:W-:-:S07]  /*6720*/  VIADD R2, R2, 0x80 ;  /* 0x0000008002027836 */ /* 0x000fce0000000000 */
.L_x_22844:
[----:B------:R-:W-:Y:S05]  /*6730*/  BSYNC.RECONVERGENT B8 ;  /* 0x0000000000087941 */ /* 0x000fea0003800200 */
.L_x_22806:
        /* <DEDUP_REMOVED lines=21> */
.L_x_22916:
[----:B------:R-:W-:Y:S01]  /*6890*/  STG.E.U8 desc[UR36][R2.64], R16 ;  /* 0x0000001002007986 */ /* 0x000fe2000c101124 */
[----:B------:R-:W-:Y:S05]  /*68a0*/  EXIT ;  /* 0x000000000000794d */ /* 0x000fea0003800000 */
.L_x_22915:
        /* <DEDUP_REMOVED lines=9> */
.L_x_22919:
[----:B------:R-:W-:Y:S01]  /*6940*/  STG.E desc[UR36][R2.64], R16 ;  /* 0x0000001002007986 */ /* 0x000fe2000c101924 */
[----:B------:R-:W-:Y:S05]  /*6950*/  EXIT ;  /* 0x000000000000794d */ /* 0x000fea0003800000 */
.L_x_22918:
[----:B------:R-:W-:Y:S01]  /*6960*/  STG.E.U16 desc[UR36][R2.64], R16 ;  /* 0x0000001002007986 */ /* 0x000fe2000c101524 */
[----:B------:R-:W-:Y:S05]  /*6970*/  EXIT ;  /* 0x000000000000794d */ /* 0x000fea0003800000 */
.L_x_22914:
        /* <DEDUP_REMOVED lines=9> */
.L_x_22921:
[----:B------:R-:W0:Y:S02]  /*6a10*/  I2F.S16 R0, R16 ;  /* 0x0000001000007306 */ /* 0x000e240000101400 */
[----:B0-----:R-:W-:-:S05]  /*6a20*/  F2FP.F16.F32.PACK_AB R0, RZ, R0 ;  /* 0x00000000ff00723e */ /* 0x001fca00000000ff */
[----:B------:R-:W-:Y:S01]  /*6a30*/  STG.E.U16 desc[UR36][R2.64], R0 ;  /* 0x0000000002007986 */ /* 0x000fe2000c101524 */
[----:B------:R-:W-:Y:S05]  /*6a40*/  EXIT ;  /* 0x000000000000794d */ /* 0x000fea0003800000 */
.L_x_22920:
        /* <DEDUP_REMOVED lines=10> */
.L_x_22923:
[----:B------:R-:W0:Y:S02]  /*6af0*/  I2F.S16 R16, R16 ;  /* 0x0000001000107306 */ /* 0x000e240000101400 */
[----:B0-----:R-:W-:-:S04]  /*6b00*/  F2FP.F16.F32.PACK_AB R5, RZ, R16 ;  /* 0x00000010ff05723e */ /* 0x001fc800000000ff */
[----:B------:R-:W-:-:S05]  /*6b10*/  PRMT R5, R5, 0x5410, RZ ;  /* 0x0000541005057816 */ /* 0x000fca00000000ff */
[----:B------:R-:W-:Y:S01]  /*6b20*/  STG.E desc[UR36][R2.64], R5 ;  /* 0x0000000502007986 */ /* 0x000fe2000c101924 */
[----:B------:R-:W-:Y:S05]  /*6b30*/  EXIT ;  /* 0x000000000000794d */ /* 0x000fea0003800000 */
.L_x_22922:
[----:B------:R-:W0:Y:S02]  /*6b40*/  I2F.F64.S16 R16, R16 ;  /* 0x0000001000107312 */ /* 0x000e240000101c00 */
[----:B0-----:R-:W-:Y:S01]  /*6b50*/  STG.E.64 desc[UR36][R2.64], R16 ;  /* 0x0000001002007986 */ /* 0x001fe2000c101b24 */
[----:B------:R-:W-:Y:S05]  /*6b60*/  EXIT ;  /* 0x000000000000794d */ /* 0x000fea0003800000 */
.L_x_22913:
        /* <DEDUP_REMOVED lines=12> */
.L_x_22927:
        /* <DEDUP_REMOVED lines=17> */
.L_x_22929:
[----:B------:R-:W-:Y:S05]  /*6d40*/  BSYNC.RECONVERGENT B0 ;  /* 0x0000000000007941 */ /* 0x000fea0003800200 */
.L_x_22928:
[----:B------:R-:W-:Y:S01]  /*6d50*/  STG.E.U8 desc[UR36][R2.64], R0 ;  /* 0x0000000002007986 */ /* 0x000fe2000c101124 */
[----:B------:R-:W-:Y:S05]  /*6d60*/  EXIT ;  /* 0x000000000000794d */ /* 0x000fea0003800000 */
.L_x_22926:
        /* <DEDUP_REMOVED lines=17> */
.L_x_22931:
[----:B------:R-:W-:Y:S05]  /*6e80*/  BSYNC.RECONVERGENT B0 ;  /* 0x0000000000007941 */ /* 0x000fea0003800200 */
.L_x_22930:
[----:B------:R-:W-:Y:S01]  /*6e90*/  STG.E.U8 desc[UR36][R2.64], R0 ;  /* 0x0000000002007986 */ /* 0x000fe2000c101124 */
[----:B------:R-:W-:Y:S05]  /*6ea0*/  EXIT ;  /* 0x000000000000794d */ /* 0x000fea0003800000 */
.L_x_22925:
        /* <DEDUP_REMOVED lines=21> */
.L_x_22933:
[----:B------:R-:W-:-:S05]  /*7000*/  IMAD.MOV.U32 R17, RZ, RZ, RZ ;  /* 0x000000ffff117224 */ /* 0x000fca00078e00ff */
[----:B------:R-:W-:Y:S01]  /*7010*/  STG.E.64 desc[UR36][R2.64], R16 ;  /* 0x0000001002007986 */ /* 0x000fe2000c101b24 */
[----:B------:R-:W-:Y:S05]  /*7020*/  EXIT ;  /* 0x000000000000794d */ /* 0x000fea0003800000 */
.L_x_22932:
[----:B------:R-:W-:Y:S01]  /*7030*/  STG.E desc[UR36][R2.64], R16 ;  /* 0x0000001002007986 */ /* 0x000fe2000c101924 */
[----:B------:R-:W-:Y:S05]  /*7040*/  EXIT ;  /* 0x000000000000794d */ /* 0x000fea0003800000 */
.L_x_22924:
        /* <DEDUP_REMOVED lines=8> */
.L_x_22935:
[----:B------:R-:W0:Y:S01]  /*70d0*/  I2F.F64.S16 R16, R16 ;  /* 0x0000001000107312 */ /* 0x000e220000101c00 */
[----:B------:R-:W-:-:S05]  /*70e0*/  CS2R R18, SRZ ;  /* 0x0000000000127805 */ /* 0x000fca000001ff00 */
[----:B0-----:R-:W-:Y:S01]  /*70f0*/  STG.E.128 desc[UR36][R2.64], R16 ;  /* 0x0000001002007986 */ /* 0x001fe2000c101d24 */
[----:B------:R-:W-:Y:S05]  /*7100*/  EXIT ;  /* 0x000000000000794d */ /* 0x000fea0003800000 */
.L_x_22934:
[----:B------:R-:W-:-:S13]  /*7110*/  ISETP.NE.AND P0, PT, R0, 0xf, PT ;  /* 0x0000000f0000780c */ /* 0x000fda0003f05270 */
[----:B------:R-:W-:Y:S05]  /*7120*/  @!P0 BRA `(.L_x_22936) ;  /* 0x0000000000d48947 */ /* 0x000fea0003800000 */
[----:B------:R-:W-:-:S13]  /*7130*/  ISETP.NE.AND P0, PT, R0, 0x17, PT ;  /* 0x000000170000780c */ /* 0x000fda0003f05270 */
[----:B------:R-:W-:Y:S05]  /*7140*/  @!P0 BRA `(.L_x_22937) ;  /* 0x0000000000848947 */ /* 0x000fea0003800000 */
[----:B------:R-:W-:-:S13]  /*7150*/  ISETP.NE.AND P0, PT, R0, 0x18, PT ;  /* 0x000000180000780c */ /* 0x000fda0003f05270 */
[----:B------:R-:W-:Y:S05]  /*7160*/  @!P0 BRA `(.L_x_22938) ;  /* 0x0000000000448947 */ /* 0x000fea0003800000 */
.L_x_22917:
        /* <DEDUP_REMOVED lines=16> */
.L_x_22939:
[----:B------:R-:W-:Y:S05]  /*7270*/  EXIT ;  /* 0x000000000000794d */ /* 0x000fea0003800000 */
.L_x_22938:
        /* <DEDUP_REMOVED lines=11> */
.L_x_22941:
[----:B------:R-:W-:Y:S05]  /*7330*/  BSYNC.RECONVERGENT B0 ;  /* 0x0000000000007941 */ /* 0x000fea0003800200 */
.L_x_22940:
[----:B------:R-:W-:Y:S01]  /*7340*/  STG.E.U8 desc[UR36][R2.64], R5 ;  /* 0x0000000502007986 */ /* 0x000fe2000c101124 */
[----:B------:R-:W-:Y:S05]  /*7350*/  EXIT ;  /* 0x000000000000794d */ /* 0x000fea0003800000 */
.L_x_22937:
        /* <DEDUP_REMOVED lines=13> */
.L_x_22942:
[----:B------:R-:W-:Y:S01]  /*7430*/  IMAD.MOV.U32 R5, RZ, RZ, 0x7f ;  /* 0x0000007fff057424 */ /* 0x000fe200078e00ff */
[----:B------:R-:W-:-:S04]  /*7440*/  ISETP.GT.U32.AND P0, PT, R7, 0x7f800000, PT ;  /* 0x7f8000000700780c */ /* 0x000fc80003f04070 */
[----:B------:R-:W-:-:S05]  /*7450*/  SEL R5, R5, 0x7c, P0 ;  /* 0x0000007c05057807 */ /* 0x000fca0000000000 */
[----:B------:R-:W-:Y:S01]  /*7460*/  STG.E.U8 desc[UR36][R2.64], R5 ;  /* 0x0000000502007986 */ /* 0x000fe2000c101124 */
[----:B------:R-:W-:Y:S05]  /*7470*/  EXIT ;  /* 0x000000000000794d */ /* 0x000fea0003800000 */
.L_x_22936:
[----:B------:R-:W0:Y:S02]  /*7480*/  I2F.S16 R0, R16 ;  /* 0x0000001000007306 */ /* 0x000e240000101400 */
[----:B0-----:R-:W-:-:S05]  /*7490*/  F2FP.BF16.F32.PACK_AB R0, RZ, R0 ;  /* 0x00000000ff00723e */ /* 0x001fca00000010ff */
[----:B------:R-:W-:Y:S01]  /*74a0*/  STG.E.U16 desc[UR36][R2.64], R0 ;  /* 0x0000000002007986 */ /* 0x000fe2000c101524 */
[----:B------:R-:W-:Y:S05]  /*74b0*/  EXIT ;  /* 0x000000000000794d */ /* 0x000fea0003800000 */
.L_x_22943:
        /* <DEDUP_REMOVED lines=12> */
.L_x_23863:


//--------------------- .text._ZN2at6native18elementwise_kernelILi128ELi4EZNS0_22gpu_kernel_impl_nocastIZZZNS0_23logical_not_kernel_cudaERNS_18TensorIteratorBaseEENKUlvE0_clEvENKUlvE0_clEvEUlaE_EEvS4_RKT_EUliE_EEviT1_ --------------------------
	.section	.text._ZN2at6native18elementwise_kernelILi128ELi4EZNS0_22gpu_kernel_impl_nocastIZZZNS0_23logical_not_kernel_cudaERNS_18TensorIteratorBaseEENKUlvE0_clEvENKUlvE0_clEvEUlaE_EEvS4_RKT_EUliE_EEviT1_,"ax",@progbits
	.align	128
        .global         _ZN2at6native18elementwise_kernelILi128ELi4EZNS0_22gpu_kernel_impl_nocastIZZZNS0_23logical_not_kernel_cudaERNS_18TensorIteratorBaseEENKUlvE0_clEvENKUlvE0_clEvEUlaE_EEvS4_RKT_EUliE_EEviT1_
        .type           _ZN2at6native18elementwise_kernelILi128ELi4EZNS0_22gpu_kernel_impl_nocastIZZZNS0_23logical_not_kernel_cudaERNS_18TensorIteratorBaseEENKUlvE0_clEvENKUlvE0_clEvEUlaE_EEvS4_RKT_EUliE_EEviT1_,@function
        .size           _ZN2at6native18elementwise_kernelILi128ELi4EZNS0_22gpu_kernel_impl_nocastIZZZNS0_23logical_not_kernel_cudaERNS_18TensorIteratorBaseEENKUlvE0_clEvENKUlvE0_clEvEUlaE_EEvS4_RKT_EUliE_EEviT1_,(.L_x_23864 - _ZN2at6native18elementwise_kernelILi128ELi4EZNS0_22gpu_kernel_impl_nocastIZZZNS0_23logical_not_kernel_cudaERNS_18TensorIteratorBaseEENKUlvE0_clEvENKUlvE0_clEvEUlaE_EEvS4_RKT_EUliE_EEviT1_)
        .other          _ZN2at6native18elementwise_kernelILi128ELi4EZNS0_22gpu_kernel_impl_nocastIZZZNS0_23logical_not_kernel_cudaERNS_18TensorIteratorBaseEENKUlvE0_clEvENKUlvE0_clEvEUlaE_EEvS4_RKT_EUliE_EEviT1_,@"STO_CUDA_ENTRY STV_DEFAULT"
_ZN2at6native18elementwise_kernelILi128ELi4EZNS0_22gpu_kernel_impl_nocastIZZZNS0_23logical_not_kernel_cudaERNS_18TensorIteratorBaseEENKUlvE0_clEvENKUlvE0_clEvEUlaE_EEvS4_RKT_EUliE_EEviT1_:
.text._ZN2at6native18elementwise_kernelILi128ELi4EZNS0_22gpu_kernel_impl_nocastIZZZNS0_23logical_not_kernel_cudaERNS_18TensorIteratorBaseEENKUlvE0_clEvENKUlvE0_clEvEUlaE_EEvS4_RKT_EUliE_EEviT1_:
        /* <DEDUP_REMOVED lines=31> */
.L_x_22947:
[----:B------:R-:W-:-:S13]  /*01f0*/  ISETP.GE.AND P0, PT, R3, UR4, PT ;  /* 0x0000000403007c0c */ /* 0x000fda000bf06270 */
[----:B------:R-:W-:Y:S05]  /*0200*/  @P0 BREAK.RELIABLE B1 ;  /* 0x0000000000010942 */ /* 0x000fea0003800100 */
[----:B------:R-:W-:Y:S05]  /*0210*/  @P0 BRA `(.L_x_22948) ;  /* 0x0000000000200947 */ /* 0x000fea0003800000 */
[----:B------:R-:W-:Y:S05]  /*0220*/  BSYNC.RELIABLE B1 ;  /* 0x0000000000017941 */ /* 0x000fea0003800100 */
.L_x_22946:
[----:B------:R-:W1:Y:S02]  /*0230*/  LDC.64 R4, c[0x0][0x588] ;  /* 0x00016200ff047b82 */ /* 0x000e640000000a00 */
[----:B-1----:R-:W2:Y:S06]  /*0240*/  LDG.E.U8 R4, desc[UR6][R4.64] ;  /* 0x0000000604047981 */ /* 0x002eac000c1e1100 */
[----:B0-----:R-:W0:Y:S01]  /*0250*/  LDC.64 R6, c[0x0][0x580] ;  /* 0x00016000ff067b82 */ /* 0x001e220000000a00 */
[----:B------:R-:W-:Y:S02]  /*0260*/  IADD3 R3, PT, PT, R3, 0x80, RZ ;  /* 0x0000008003037810 */ /* 0x000fe40007ffe0ff */
[----:B--2---:R-:W-:-:S04]  /*0270*/  ISETP.NE.AND P0, PT, R4, RZ, PT ;  /* 0x000000ff0400720c */ /* 0x004fc80003f05270 */
[----:B------:R-:W-:-:S05]  /*0280*/  SEL R9, RZ, 0x1, P0 ;  /* 0x00000001ff097807 */ /* 0x000fca0000000000 */
[----:B0-----:R1:W-:Y:S04]  /*0290*/  STG.E.U8 desc[UR6][R6.64], R9 ;  /* 0x0000000906007986 */ /* 0x0013e8000c101106 */
.L_x_22948:
[----:B------:R-:W-:Y:S05]  /*02a0*/  BSYNC.RECONVERGENT B0 ;  /* 0x0000000000007941 */ /* 0x000fea0003800200 */
.L_x_22945:
        /* <DEDUP_REMOVED lines=10> */
.L_x_22944:
        /* <DEDUP_REMOVED lines=306> */
.L_x_22952:
        /* <DEDUP_REMOVED lines=311> */
.L_x_22954:
        /* <DEDUP_REMOVED lines=10> */
.L_x_22951:
[----:B------:R-:W-:-:S13]  /*2a80*/  ISETP.GE.AND P0, PT, R3, UR4, PT ;  /* 0x0000000403007c0c */ /* 0x000fda000bf06270 */
[----:B------:R-:W-:Y:S05]  /*2a90*/  @P0 BREAK.RELIABLE B1 ;  /* 0x0000000000010942 */ /* 0x000fea0003800100 */
[----:B------:R-:W-:Y:S05]  /*2aa0*/  @P0 BRA `(.L_x_22953) ;  /* 0x0000001000d40947 */ /* 0x000fea0003800000 */
[----:B------:R-:W-:Y:S05]  /*2ab0*/  BSYNC.RELIABLE B1 ;  /* 0x0000000000017941 */ /* 0x000fea0003800100 */
.L_x_22950:
        /* <DEDUP_REMOVED lines=298> */
.L_x_22955:
        /* <DEDUP_REMOVED lines=10> */
.L_x_22953:
[----:B------:R-:W-:Y:S05]  /*3e00*/  BSYNC.RECONVERGENT B0 ;  /* 0x0000000000007941 */ /* 0x000fea0003800200 */
.L_x_22949:
        /* <DEDUP_REMOVED lines=301> */
.L_x_22956:
        /* <DEDUP_REMOVED lines=10> */
.L_x_22957:
        /* <DEDUP_REMOVED lines=16> */
.L_x_23864:


//--------------------- .text._ZN2at6native27unrolled_elementwise_kernelIZZZNS0_23logical_not_kernel_cudaERNS_18TensorIteratorBaseEENKUlvE0_clEvENKUlvE0_clEvEUlaE_St5arrayIPcLm2EELi4E23TrivialOffsetCalculatorILi1EjESB_NS0_6memory15LoadWithoutCastENSC_16StoreWithoutCastEEEviT_T0_T2_T3_T4_T5_ --------------------------
	.section	.text._ZN2at6native27unrolled_elementwise_kernelIZZZNS0_23logical_not_kernel_cudaERNS_18TensorIteratorBaseEENKUlvE0_clEvENKUlvE0_clEvEUlaE_St5arrayIPcLm2EELi4E23TrivialOffsetCalculatorILi1EjESB_NS0_6memory15LoadWithoutCastENSC_16StoreWithoutCastEEEviT_T0_T2_T3_T4_T5_,"ax",@progbits
	.align	128
        .global         _ZN2at6native27unrolled_elementwise_kernelIZZZNS0_23logical_not_kernel_cudaERNS_18TensorIteratorBaseEENKUlvE0_clEvENKUlvE0_clEvEUlaE_St5arrayIPcLm2EELi4E23TrivialOffsetCalculatorILi1EjESB_NS0_6memory15LoadWithoutCastENSC_16StoreWithoutCastEEEviT_T0_T2_T3_T4_T5_
        .type           _ZN2at6native27unrolled_elementwise_kernelIZZZNS0_23logical_not_kernel_cudaERNS_18TensorIteratorBaseEENKUlvE0_clEvENKUlvE0_clEvEUlaE_St5arrayIPcLm2EELi4E23TrivialOffsetCalculatorILi1EjESB_NS0_6memory15LoadWithoutCastENSC_16StoreWithoutCastEEEviT_T0_T2_T3_T4_T5_,@function
        .size           _ZN2at6native27unrolled_elementwise_kernelIZZZNS0_23logical_not_kernel_cudaERNS_18TensorIteratorBaseEENKUlvE0_clEvENKUlvE0_clEvEUlaE_St5arrayIPcLm2EELi4E23TrivialOffsetCalculatorILi1EjESB_NS0_6memory15LoadWithoutCastENSC_16StoreWithoutCastEEEviT_T0_T2_T3_T4_T5_,(.L_x_23865 - _ZN2at6native27unrolled_elementwise_kernelIZZZNS0_23logical_not_kernel_cudaERNS_18TensorIteratorBaseEENKUlvE0_clEvENKUlvE0_clEvEUlaE_St5arrayIPcLm2EELi4E23TrivialOffsetCalculatorILi1EjESB_NS0_6memory15LoadWithoutCastENSC_16StoreWithoutCastEEEviT_T0_T2_T3_T4_T5_)
        .other          _ZN2at6native27unrolled_elementwise_kernelIZZZNS0_23logical_not_kernel_cudaERNS_18TensorIteratorBaseEENKUlvE0_clEvENKUlvE0_clEvEUlaE_St5arrayIPcLm2EELi4E23TrivialOffsetCalculatorILi1EjESB_NS0_6memory15LoadWithoutCastENSC_16StoreWithoutCastEEEviT_T0_T2_T3_T4_T5_,@"STO_CUDA_ENTRY STV_DEFAULT"
_ZN2at6native27unrolled_elementwise_kernelIZZZNS0_23logical_not_kernel_cudaERNS_18TensorIteratorBaseEENKUlvE0_clEvENKUlvE0_clEvEUlaE_St5arrayIPcLm2EELi4E23TrivialOffsetCalculatorILi1EjESB_NS0_6memory15LoadWithoutCastENSC_16StoreWithoutCastEEEviT_T0_T2_T3_T4_T5_:
.text._ZN2at6native27unrolled_elementwise_kernelIZZZNS0_23logical_not_kernel_cudaERNS_18TensorIteratorBaseEENKUlvE0_clEvENKUlvE0_clEvEUlaE_St5arrayIPcLm2EELi4E23TrivialOffsetCalculatorILi1EjESB_NS0_6memory15LoadWithoutCastENSC_16StoreWithoutCastEEEviT_T0_T2_T3_T4_T5_:
        /* <DEDUP_REMOVED lines=61> */
.L_x_22960:
[----:B------:R-:W-:Y:S05]  /*03d0*/  BSYNC.RELIABLE B1 ;  /* 0x0000000000017941 */ /* 0x000fea0003800100 */
.L_x_22959:
[----:B------:R-:W-:-:S13]  /*03e0*/  ISETP.GE.AND P0, PT, R5, R4, PT ;  /* 0x000000040500720c */ /* 0x000fda0003f06270 */
[----:B------:R-:W1:Y:S01]  /*03f0*/  @!P0 LDC.64 R8, c[0x0][0x388] ;  /* 0x0000e200ff088b82 */ /* 0x000e620000000a00 */
[----:B0-----:R-:W-:Y:S02]  /*0400*/  @!P0 IMAD R3, R0, 0x200, R5 ;  /* 0x0000020000038824 */ /* 0x001fe400078e0205 */
[----:B------:R-:W-:-:S03]  /*0410*/  @!P0 VIADD R5, R5, 0x80 ;  /* 0x0000008005058836 */ /* 0x000fc60000000000 */
[----:B-1----:R-:W-:-:S05]  /*0420*/  @!P0 IADD3 R2, P1, PT, R3, R8, RZ ;  /* 0x0000000803028210 */ /* 0x002fca0007f3e0ff */
[----:B------:R-:W-:-:S05]  /*0430*/  @!P0 IMAD.X R3, RZ, RZ, R9, P1 ;  /* 0x000000ffff038224 */ /* 0x000fca00008e0609 */
[----:B------:R1:W-:Y:S03]  /*0440*/  @!P0 STG.E.U8 desc[UR4][R2.64], R15 ;  /* 0x0000000f02008986 */ /* 0x0003e6000c101104 */
.L_x_22961:
[----:B------:R-:W-:Y:S05]  /*0450*/  BSYNC.RECONVERGENT B0 ;  /* 0x0000000000007941 */ /* 0x000fea0003800200 */
.L_x_22958:
        /* <DEDUP_REMOVED lines=9> */
.L_x_22962:
        /* <DEDUP_REMOVED lines=9> */
.L_x_23865:


//--------------------- .text._ZN2at6native29vectorized_elementwise_kernelILi2EZZZNS0_23logical_not_kernel_cudaERNS_18TensorIteratorBaseEENKUlvE0_clEvENKUlvE0_clEvEUlaE_St5arrayIPcLm2EEEEviT0_T1_ --------------------------
	.section	.text._ZN2at6native29vectorized_elementwise_kernelILi2EZZZNS0_23logical_not_kernel_cudaERNS_18TensorIteratorBaseEENKUlvE0_clEvENKUlvE0_clEvEUlaE_St5arrayIPcLm2EEEEviT0_T1_,"ax",@progbits
	.align	128
        .global         _ZN2at6native29vectorized_elementwise_kernelILi2EZZZNS0_23logical_not_kernel_cudaERNS_18TensorIteratorBaseEENKUlvE0_clEvENKUlvE0_clEvEUlaE_St5arrayIPcLm2EEEEviT0_T1_
        .type           _ZN2at6native29vectorized_elementwise_kernelILi2EZZZNS0_23logical_not_kernel_cudaERNS_18TensorIteratorBaseEENKUlvE0_clEvENKUlvE0_clEvEUlaE_St5arrayIPcLm2EEEEviT0_T1_,@function
        .size           _ZN2at6native29vectorized_elementwise_kernelILi2EZZZNS0_23logical_not_kernel_cudaERNS_18TensorIteratorBaseEENKUlvE0_clEvENKUlvE0_clEvEUlaE_St5arrayIPcLm2EEEEviT0_T1_,(.L_x_23866 - _ZN2at6native29vectorized_elementwise_kernelILi2EZZZNS0_23logical_not_kernel_cudaERNS_18TensorIteratorBaseEENKUlvE0_clEvENKUlvE0_clEvEUlaE_St5arrayIPcLm2EEEEviT0_T1_)
        .other          _ZN2at6native29vectorized_elementwise_kernelILi2EZZZNS0_23logical_not_kernel_cudaERNS_18TensorIteratorBaseEENKUlvE0_clEvENKUlvE0_clEvEUlaE_St5arrayIPcLm2EEEEviT0_T1_,@"STO_CUDA_ENTRY STV_DEFAULT"
_ZN2at6native29vectorized_elementwise_kernelILi2EZZZNS0_23logical_not_kernel_cudaERNS_18TensorIteratorBaseEENKUlvE0_clEvENKUlvE0_clEvEUlaE_St5arrayIPcLm2EEEEviT0_T1_:
.text._ZN2at6native29vectorized_elementwise_kernelILi2EZZZNS0_23logical_not_kernel_cudaERNS_18TensorIteratorBaseEENKUlvE0_clEvENKUlvE0_clEvEUlaE_St5arrayIPcLm2EEEEviT0_T1_:
        /* <DEDUP_REMOVED lines=105> */
.L_x_22966:
        /* <DEDUP_REMOVED lines=8> */
.L_x_22967:
        /* <DEDUP_REMOVED lines=8> */
.L_x_22968:
        /* <DEDUP_REMOVED lines=8> */
.L_x_22969:
        /* <DEDUP_REMOVED lines=9> */
.L_x_22970:
[----:B------:R-:W-:Y:S05]  /*08a0*/  BSYNC.RELIABLE B1 ;  /* 0x0000000000017941 */ /* 0x000fea0003800100 */
.L_x_22965:
[----:B------:R-:W-:-:S13]  /*08b0*/  ISETP.GE.U32.AND P0, PT, R0, UR5, PT ;  /* 0x0000000500007c0c */ /* 0x000fda000bf06070 */
[----:B0-----:R-:W0:Y:S01]  /*08c0*/  @!P0 LDC.64 R6, c[0x0][0x388] ;  /* 0x0000e200ff068b82 */ /* 0x001e220000000a00 */
[C---:B-12---:R-:W-:Y:S02]  /*08d0*/  @!P0 VIADD R5, R0.reuse, UR4 ;  /* 0x0000000400058c36 */ /* 0x046fe40008000000 */
[----:B------:R-:W-:-:S03]  /*08e0*/  @!P0 VIADD R0, R0, 0x80 ;  /* 0x0000008000008836 */ /* 0x000fc60000000000 */
[----:B0-----:R-:W-:-:S05]  /*08f0*/  @!P0 IADD3 R4, P1, PT, R5, R6, RZ ;  /* 0x0000000605048210 */ /* 0x001fca0007f3e0ff */
[----:B------:R-:W-:-:S05]  /*0900*/  @!P0 IMAD.X R5, RZ, RZ, R7, P1 ;  /* 0x000000ffff058224 */ /* 0x000fca00008e0607 */
[----:B------:R3:W-:Y:S03]  /*0910*/  @!P0 STG.E.U8 desc[UR8][R4.64], R3 ;  /* 0x0000000304008986 */ /* 0x0007e6000c101108 */
.L_x_22971:
[----:B------:R-:W-:Y:S05]  /*0920*/  BSYNC.RECONVERGENT B0 ;  /* 0x0000000000007941 */ /* 0x000fea0003800200 */
.L_x_22964:
        /* <DEDUP_REMOVED lines=9> */
.L_x_22963:
        /* <DEDUP_REMOVED lines=50> */
.L_x_22972:
        /* <DEDUP_REMOVED lines=10> */
.L_x_23866:


//--------------------- .text._ZN2at6native29vectorized_elementwise_kernelILi4EZZZNS0_23logical_not_kernel_cudaERNS_18TensorIteratorBaseEENKUlvE0_clEvENKUlvE0_clEvEUlaE_St5arrayIPcLm2EEEEviT0_T1_ --------------------------
	.section	.text._ZN2at6native29vectorized_elementwise_kernelILi4EZZZNS0_23logical_not_kernel_cudaERNS_18TensorIteratorBaseEENKUlvE0_clEvENKUlvE0_clEvEUlaE_St5arrayIPcLm2EEEEviT0_T1_,"ax",@progbits
	.align	128
        .global         _ZN2at6native29vectorized_elementwise_kernelILi4EZZZNS0_23logical_not_kernel_cudaERNS_18TensorIteratorBaseEENKUlvE0_clEvENKUlvE0_clEvEUlaE_St5arrayIPcLm2EEEEviT0_T1_
        .type           _ZN2at6native29vectorized_elementwise_kernelILi4EZZZNS0_23logical_not_kernel_cudaERNS_18TensorIteratorBaseEENKUlvE0_clEvENKUlvE0_clEvEUlaE_St5arrayIPcLm2EEEEviT0_T1_,@function
        .size           _ZN2at6native29vectorized_elementwise_kernelILi4EZZZNS0_23logical_not_kernel_cudaERNS_18TensorIteratorBaseEENKUlvE0_clEvENKUlvE0_clEvEUlaE_St5arrayIPcLm2EEEEviT0_T1_,(.L_x_23867 - _ZN2at6native29vectorized_elementwise_kernelILi4EZZZNS0_23logical_not_kernel_cudaERNS_18TensorIteratorBaseEENKUlvE0_clEvENKUlvE0_clEvEUlaE_St5arrayIPcLm2EEEEviT0_T1_)
        .other          _ZN2at6native29vectorized_elementwise_kernelILi4EZZZNS0_23logical_not_kernel_cudaERNS_18TensorIteratorBaseEENKUlvE0_clEvENKUlvE0_clEvEUlaE_St5arrayIPcLm2EEEEviT0_T1_,@"STO_CUDA_ENTRY STV_DEFAULT"
_ZN2at6native29vectorized_elementwise_kernelILi4EZZZNS0_23logical_not_kernel_cudaERNS_18TensorIteratorBaseEENKUlvE0_clEvENKUlvE0_clEvEUlaE_St5arrayIPcLm2EEEEviT0_T1_:
.text._ZN2at6native29vectorized_elementwise_kernelILi4EZZZNS0_23logical_not_kernel_cudaERNS_18TensorIteratorBaseEENKUlvE0_clEvENKUlvE0_clEvEUlaE_St5arrayIPcLm2EEEEviT0_T1_:
        /* <DEDUP_REMOVED lines=105> */
.L_x_22976:
        /* <DEDUP_REMOVED lines=8> */
.L_x_22977:
        /* <DEDUP_REMOVED lines=8> */
.L_x_22978:
        /* <DEDUP_REMOVED lines=8> */
.L_x_22979:
        /* <DEDUP_REMOVED lines=9> */
.L_x_22980:
[----:B------:R-:W-:Y:S05]  /*08a0*/  BSYNC.RELIABLE B1 ;  /* 0x0000000000017941 */ /* 0x000fea0003800100 */
.L_x_22975:
[----:B------:R-:W-:-:S13]  /*08b0*/  ISETP.GE.U32.AND P0, PT, R0, UR5, PT ;  /* 0x0000000500007c0c */ /* 0x000fda000bf06070 */
[----:B0-----:R-:W0:Y:S01]  /*08c0*/  @!P0 LDC.64 R6, c[0x0][0x388] ;  /* 0x0000e200ff068b82 */ /* 0x001e220000000a00 */
[C---:B-12---:R-:W-:Y:S02]  /*08d0*/  @!P0 VIADD R5, R0.reuse, UR4 ;  /* 0x0000000400058c36 */ /* 0x046fe40008000000 */
[----:B------:R-:W-:-:S03]  /*08e0*/  @!P0 VIADD R0, R0, 0x80 ;  /* 0x0000008000008836 */ /* 0x000fc60000000000 */
[----:B0-----:R-:W-:-:S05]  /*08f0*/  @!P0 IADD3 R4, P1, PT, R5, R6, RZ ;  /* 0x0000000605048210 */ /* 0x001fca0007f3e0ff */
[----:B------:R-:W-:-:S05]  /*0900*/  @!P0 IMAD.X R5, RZ, RZ, R7, P1 ;  /* 0x000000ffff058224 */ /* 0x000fca00008e0607 */
[----:B------:R3:W-:Y:S03]  /*0910*/  @!P0 STG.E.U8 desc[UR8][R4.64], R3 ;  /* 0x0000000304008986 */ /* 0x0007e6000c101108 */
.L_x_22981:
[----:B------:R-:W-:Y:S05]  /*0920*/  BSYNC.RECONVERGENT B0 ;  /* 0x0000000000007941 */ /* 0x000fea0003800200 */
.L_x_22974:
        /* <DEDUP_REMOVED lines=9> */
.L_x_22973:
        /* <DEDUP_REMOVED lines=48> */
.L_x_22982:
        /* <DEDUP_REMOVED lines=12> */
.L_x_23867:


//--------------------- .text._ZN2at6native29vectorized_elementwise_kernelILi8EZZZNS0_23logical_not_kernel_cudaERNS_18TensorIteratorBaseEENKUlvE0_clEvENKUlvE0_clEvEUlaE_St5arrayIPcLm2EEEEviT0_T1_ --------------------------
	.section	.text._ZN2at6native29vectorized_elementwise_kernelILi8EZZZNS0_23logical_not_kernel_cudaERNS_18TensorIteratorBaseEENKUlvE0_clEvENKUlvE0_clEvEUlaE_St5arrayIPcLm2EEEEviT0_T1_,"ax",@progbits
	.align	128
        .global         _ZN2at6native29vectorized_elementwise_kernelILi8EZZZNS0_23logical_not_kernel_cudaERNS_18TensorIteratorBaseEENKUlvE0_clEvENKUlvE0_clEvEUlaE_St5arrayIPcLm2EEEEviT0_T1_
        .type           _ZN2at6native29vectorized_elementwise_kernelILi8EZZZNS0_23logical_not_kernel_cudaERNS_18TensorIteratorBaseEENKUlvE0_clEvENKUlvE0_clEvEUlaE_St5arrayIPcLm2EEEEviT0_T1_,@function
        .size           _ZN2at6native29vectorized_elementwise_kernelILi8EZZZNS0_23logical_not_kernel_cudaERNS_18TensorIteratorBaseEENKUlvE0_clEvENKUlvE0_clEvEUlaE_St5arrayIPcLm2EEEEviT0_T1_,(.L_x_23868 - _ZN2at6native29vectorized_elementwise_kernelILi8EZZZNS0_23logical_not_kernel_cudaERNS_18TensorIteratorBaseEENKUlvE0_clEvENKUlvE0_clEvEUlaE_St5arrayIPcLm2EEEEviT0_T1_)
        .other          _ZN2at6native29vectorized_elementwise_kernelILi8EZZZNS0_23logical_not_kernel_cudaERNS_18TensorIteratorBaseEENKUlvE0_clEvENKUlvE0_clEvEUlaE_St5arrayIPcLm2EEEEviT0_T1_,@"STO_CUDA_ENTRY STV_DEFAULT"
_ZN2at6native29vectorized_elementwise_kernelILi8EZZZNS0_23logical_not_kernel_cudaERNS_18TensorIteratorBaseEENKUlvE0_clEvENKUlvE0_clEvEUlaE_St5arrayIPcLm2EEEEviT0_T1_:
.text._ZN2at6native29vectorized_elementwise_kernelILi8EZZZNS0_23logical_not_kernel_cudaERNS_18TensorIteratorBaseEENKUlvE0_clEvENKUlvE0_clEvEUlaE_St5arrayIPcLm2EEEEviT0_T1_:
        /* <DEDUP_REMOVED lines=105> */
.L_x_22986:
        /* <DEDUP_REMOVED lines=8> */
.L_x_22987:
        /* <DEDUP_REMOVED lines=8> */
.L_x_22988:
        /* <DEDUP_REMOVED lines=8> */
.L_x_22989:
        /* <DEDUP_REMOVED lines=9> */
.L_x_22990:
[----:B------:R-:W-:Y:S05]  /*08a0*/  BSYNC.RELIABLE B1 ;  /* 0x0000000000017941 */ /* 0x000fea0003800100 */
.L_x_22985:
[----:B------:R-:W-:-:S13]  /*08b0*/  ISETP.GE.U32.AND P0, PT, R0, UR5, PT ;  /* 0x0000000500007c0c */ /* 0x000fda000bf06070 */
[----:B0-----:R-:W0:Y:S01]  /*08c0*/  @!P0 LDC.64 R6, c[0x0][0x388] ;  /* 0x0000e200ff068b82 */ /* 0x001e220000000a00 */
[C---:B-12---:R-:W-:Y:S02]  /*08d0*/  @!P0 VIADD R5, R0.reuse, UR4 ;  /* 0x0000000400058c36 */ /* 0x046fe40008000000 */
[----:B------:R-:W-:-:S03]  /*08e0*/  @!P0 VIADD R0, R0, 0x80 ;  /* 0x0000008000008836 */ /* 0x000fc60000000000 */
[----:B0-----:R-:W-:-:S05]  /*08f0*/  @!P0 IADD3 R4, P1, PT, R5, R6, RZ ;  /* 0x0000000605048210 */ /* 0x001fca0007f3e0ff */
[----:B------:R-:W-:-:S05]  /*0900*/  @!P0 IMAD.X R5, RZ, RZ, R7, P1 ;  /* 0x000000ffff058224 */ /* 0x000fca00008e0607 */
[----:B------:R3:W-:Y:S03]  /*0910*/  @!P0 STG.E.U8 desc[UR8][R4.64], R3 ;  /* 0x0000000304008986 */ /* 0x0007e6000c101108 */
.L_x_22991:
[----:B------:R-:W-:Y:S05]  /*0920*/  BSYNC.RECONVERGENT B0 ;  /* 0x0000000000007941 */ /* 0x000fea0003800200 */
.L_x_22984:
        /* <DEDUP_REMOVED lines=9> */
.L_x_22983:
        /* <DEDUP_REMOVED lines=46> */
.L_x_22992:
        /* <DEDUP_REMOVED lines=14> */
.L_x_23868:


//--------------------- .text._ZN2at6native18elementwise_kernelILi128ELi4EZNS0_15gpu_kernel_implIZZZNS0_23logical_not_kernel_cudaERNS_18TensorIteratorBaseEENKUlvE0_clEvENKUlvE_clEvEUlhE_EEvS4_RKT_EUliE_EEviT1_ --------------------------
	.section	.text._ZN2at6native18elementwise_kernelILi128ELi4EZNS0_15gpu_kernel_implIZZZNS0_23logical_not_kernel_cudaERNS_18TensorIteratorBaseEENKUlvE0_clEvENKUlvE_clEvEUlhE_EEvS4_RKT_EUliE_EEviT1_,"ax",@progbits
	.align	128
        .global         _ZN2at6native18elementwise_kernelILi128ELi4EZNS0_15gpu_kernel_implIZZZNS0_23logical_not_kernel_cudaERNS_18TensorIteratorBaseEENKUlvE0_clEvENKUlvE_clEvEUlhE_EEvS4_RKT_EUliE_EEviT1_
        .type           _ZN2at6native18elementwise_kernelILi128ELi4EZNS0_15gpu_kernel_implIZZZNS0_23logical_not_kernel_cudaERNS_18TensorIteratorBaseEENKUlvE0_clEvENKUlvE_clEvEUlhE_EEvS4_RKT_EUliE_EEviT1_,@function
        .size           _ZN2at6native18elementwise_kernelILi128ELi4EZNS0_15gpu_kernel_implIZZZNS0_23logical_not_kernel_cudaERNS_18TensorIteratorBaseEENKUlvE0_clEvENKUlvE_clEvEUlhE_EEvS4_RKT_EUliE_EEviT1_,(.L_x_23869 - _ZN2at6native18elementwise_kernelILi128ELi4EZNS0_15gpu_kernel_implIZZZNS0_23logical_not_kernel_cudaERNS_18TensorIteratorBaseEENKUlvE0_clEvENKUlvE_clEvEUlhE_EEvS4_RKT_EUliE_EEviT1_)
        .other          _ZN2at6native18elementwise_kernelILi128ELi4EZNS0_15gpu_kernel_implIZZZNS0_23logical_not_kernel_cudaERNS_18TensorIteratorBaseEENKUlvE0_clEvENKUlvE_clEvEUlhE_EEvS4_RKT_EUliE_EEviT1_,@"STO_CUDA_ENTRY STV_DEFAULT"
_ZN2at6native18elementwise_kernelILi128ELi4EZNS0_15gpu_kernel_implIZZZNS0_23logical_not_kernel_cudaERNS_18TensorIteratorBaseEENKUlvE0_clEvENKUlvE_clEvEUlhE_EEvS4_RKT_EUliE_EEviT1_:
.text._ZN2at6native18elementwise_kernelILi128ELi4EZNS0_15gpu_kernel_implIZZZNS0_23logical_not_kernel_cudaERNS_18TensorIteratorBaseEENKUlvE0_clEvENKUlvE_clEvEUlhE_EEvS4_RKT_EUliE_EEviT1_:
        /* <DEDUP_REMOVED lines=319> */
.L_x_22995:
        /* <DEDUP_REMOVED lines=16> */
.L_x_22999:
[----:B------:R0:W5:Y:S01]  /*14f0*/  LDG.E.U8 R0, desc[UR36][R4.64] ;  /* 0x0000002404007981 */ /* 0x000162000c1e1100 */
[----:B------:R-:W-:Y:S05]  /*1500*/  BRA `(.L_x_23001) ;  /* 0x0000000c005c7947 */ /* 0x000fea0003800000 */
.L_x_22998:
        /* <DEDUP_REMOVED lines=8> */
.L_x_23003:
[----:B------:R3:W5:Y:S01]  /*1590*/  LDG.E.U8 R0, desc[UR36][R4.64] ;  /* 0x0000002404007981 */ /* 0x000762000c1e1100 */
[----:B------:R-:W-:Y:S05]  /*15a0*/  BRA `(.L_x_23001) ;  /* 0x0000000c00347947 */ /* 0x000fea0003800000 */
.L_x_23002:
[----:B------:R0:W5:Y:S01]  /*15b0*/  LDG.E.U16 R0, desc[UR36][R4.64] ;  /* 0x0000002404007981 */ /* 0x000162000c1e1500 */
[----:B------:R-:W-:Y:S05]  /*15c0*/  BRA `(.L_x_23001) ;  /* 0x0000000c002c7947 */ /* 0x000fea0003800000 */
.L_x_22997:
        /* <DEDUP_REMOVED lines=10> */
.L_x_23005:
[----:B------:R-:W2:Y:S02]  /*1670*/  LDG.E.U16 R2, desc[UR36][R4.64] ;  /* 0x0000002404027981 */ /* 0x000ea4000c1e1500 */
[----:B--2---:R-:W-:-:S06]  /*1680*/  HADD2.F32 R2, -RZ, R2.H0_H0 ;  /* 0x20000002ff027230 */ /* 0x004fcc0000004100 */
[----:B------:R-:W0:Y:S02]  /*1690*/  F2I.S64.TRUNC R2, R2 ;  /* 0x0000000200027311 */ /* 0x000e24000020d900 */
[----:B0-----:R-:W-:Y:S01]  /*16a0*/  PRMT R0, R2, 0x7610, R0 ;  /* 0x0000761002007816 */ /* 0x001fe20000000000 */
[----:B------:R-:W-:Y:S06]  /*16b0*/  BRA `(.L_x_23001) ;  /* 0x0000000800f07947 */ /* 0x000fec0003800000 */
.L_x_23004:
        /* <DEDUP_REMOVED lines=10> */
.L_x_23007:
[----:B------:R-:W2:Y:S02]  /*1760*/  LDG.E.U16 R4, desc[UR36][R4.64] ;  /* 0x0000002404047981 */ /* 0x000ea4000c1e1500 */
[----:B--2---:R-:W-:-:S06]  /*1770*/  HADD2.F32 R2, -RZ, R4.H0_H0 ;  /* 0x20000004ff027230 */ /* 0x004fcc0000004100 */
[----:B------:R-:W0:Y:S02]  /*1780*/  F2I.S64.TRUNC R2, R2 ;  /* 0x0000000200027311 */ /* 0x000e24000020d900 */
[----:B0-----:R-:W-:Y:S01]  /*1790*/  PRMT R0, R2, 0x7610, R0 ;  /* 0x0000761002007816 */ /* 0x001fe20000000000 */
[----:B------:R-:W-:Y:S06]  /*17a0*/  BRA `(.L_x_23001) ;  /* 0x0000000800b47947 */ /* 0x000fec0003800000 */
.L_x_23006:
[----:B------:R-:W2:Y:S02]  /*17b0*/  LDG.E.64 R2, desc[UR36][R4.64] ;  /* 0x0000002404027981 */ /* 0x000ea4000c1e1b00 */
[----:B--2---:R-:W0:Y:S02]  /*17c0*/  F2I.S64.F64.TRUNC R2, R2 ;  /* 0x0000000200027311 */ /* 0x004e24000030d900 */
[----:B0-----:R-:W-:Y:S01]  /*17d0*/  PRMT R0, R2, 0x7610, R0 ;  /* 0x0000761002007816 */ /* 0x001fe20000000000 */
[----:B------:R-:W-:Y:S06]  /*17e0*/  BRA `(.L_x_23001) ;  /* 0x0000000800a47947 */ /* 0x000fec0003800000 */
.L_x_22996:
        /* <DEDUP_REMOVED lines=12> */
.L_x_23010:
[----:B------:R-:W2:Y:S02]  /*18b0*/  LDG.E.64 R4, desc[UR36][R4.64] ;  /* 0x0000002404047981 */ /* 0x000ea4000c1e1b00 */
[----:B--2---:R-:W0:Y:S02]  /*18c0*/  F2I.S64.F64.TRUNC R2, R4 ;  /* 0x0000000400027311 */ /* 0x004e24000030d900 */
[----:B0-----:R-:W-:Y:S01]  /*18d0*/  PRMT R0, R2, 0x7610, R0 ;  /* 0x0000761002007816 */ /* 0x001fe20000000000 */
[----:B------:R-:W-:Y:S06]  /*18e0*/  BRA `(.L_x_23001) ;  /* 0x0000000800647947 */ /* 0x000fec0003800000 */
.L_x_23009:
        /* <DEDUP_REMOVED lines=27> */
.L_x_23012:
        /* <DEDUP_REMOVED lines=14> */
.L_x_23011:
[----:B------:R-:W2:Y:S02]  /*1b80*/  LDG.E.U16 R2, desc[UR36][R4.64] ;  /* 0x0000002404027981 */ /* 0x000ea4000c1e1500 */
[----:B--2---:R-:W-:-:S06]  /*1b90*/  IMAD.U32 R2, R2, 0x10000, RZ ;  /* 0x0001000002027824 */ /* 0x004fcc00078e00ff */
[----:B------:R-:W0:Y:S02]  /*1ba0*/  F2I.S64.TRUNC R2, R2 ;  /* 0x0000000200027311 */ /* 0x000e24000020d900 */
[----:B0-----:R-:W-:Y:S01]  /*1bb0*/  PRMT R0, R2, 0x7610, R0 ;  /* 0x0000761002007816 */ /* 0x001fe20000000000 */
[----:B------:R-:W-:Y:S06]  /*1bc0*/  BRA `(.L_x_23001) ;  /* 0x0000000400ac7947 */ /* 0x000fec0003800000 */
.L_x_23008:
        /* <DEDUP_REMOVED lines=10> */
.L_x_23015:
        /* <DEDUP_REMOVED lines=21> */
.L_x_23019:
[----:B------:R-:W-:Y:S05]  /*1dc0*/  BSYNC.RECONVERGENT B1 ;  /* 0x0000000000017941 */ /* 0x000fea0003800200 */
.L_x_23018:
[----:B------:R-:W-:Y:S01]  /*1dd0*/  IMAD.SHL.U32 R0, R0, 0x100000, RZ ;  /* 0x0010000000007824 */ /* 0x000fe200078e00ff */
[----:B------:R-:W-:-:S04]  /*1de0*/  LEA R2, R2, 0x3b800000, 0x17 ;  /* 0x3b80000002027811 */ /* 0x000fc800078eb8ff */
[----:B------:R-:W-:-:S07]  /*1df0*/  LOP3.LUT R2, R2, R0, R7, 0xfe, !PT ;  /* 0x0000000002027212 */ /* 0x000fce00078efe07 */
.L_x_23017:
[----:B------:R-:W-:Y:S05]  /*1e00*/  BSYNC.RECONVERGENT B0 ;  /* 0x0000000000007941 */ /* 0x000fea0003800200 */
.L_x_23016:
[----:B------:R-:W0:Y:S02]  /*1e10*/  F2I.S64.TRUNC R2, R2 ;  /* 0x0000000200027311 */ /* 0x000e24000020d900 */
[----:B0-----:R-:W-:Y:S01]  /*1e20*/  PRMT R0, R2, 0x7610, R0 ;  /* 0x0000761002007816 */ /* 0x001fe20000000000 */
[----:B------:R-:W-:Y:S06]  /*1e30*/  BRA `(.L_x_23001) ;  /* 0x0000000400107947 */ /* 0x000fec0003800000 */
.L_x_23014:
        /* <DEDUP_REMOVED lines=21> */
.L_x_23023:
[----:B------:R-:W-:Y:S05]  /*1f90*/  BSYNC.RECONVERGENT B1 ;  /* 0x0000000000017941 */ /* 0x000fea0003800200 */
.L_x_23022:
[----:B------:R-:W-:Y:S01]  /*1fa0*/  IMAD.SHL.U32 R0, R0, 0x200000, RZ ;  /* 0x0020000000007824 */ /* 0x000fe200078e00ff */
[----:B------:R-:W-:-:S04]  /*1fb0*/  LEA R2, R2, 0x37800000, 0x17 ;  /* 0x3780000002027811 */ /* 0x000fc800078eb8ff */
[----:B------:R-:W-:-:S07]  /*1fc0*/  LOP3.LUT R2, R2, R0, R7, 0xfe, !PT ;  /* 0x0000000002027212 */ /* 0x000fce00078efe07 */
.L_x_23021:
[----:B------:R-:W-:Y:S05]  /*1fd0*/  BSYNC.RECONVERGENT B0 ;  /* 0x0000000000007941 */ /* 0x000fea0003800200 */
.L_x_23020:
[----:B------:R-:W0:Y:S02]  /*1fe0*/  F2I.S64.TRUNC R2, R2 ;  /* 0x0000000200027311 */ /* 0x000e24000020d900 */
[----:B0-----:R-:W-:Y:S01]  /*1ff0*/  PRMT R0, R2, 0x7610, R0 ;  /* 0x0000761002007816 */ /* 0x001fe20000000000 */
[----:B------:R-:W-:Y:S06]  /*2000*/  BRA `(.L_x_23001) ;  /* 0x00000000009c7947 */ /* 0x000fec0003800000 */
.L_x_23013:
[----:B------:R-:W-:-:S09]  /*2010*/  UISETP.NE.AND UP0, UPT, UR4, 0x1c, UPT ;  /* 0x0000001c0400788c */ /* 0x000fd2000bf05270 */
[----:B------:R-:W-:Y:S05]  /*2020*/  BRA.U !UP0, `(.L_x_23024) ;  /* 0x0000000108907547 */ /* 0x000fea000b800000 */
[----:B------:R-:W-:-:S09]  /*2030*/  UISETP.NE.AND UP0, UPT, UR4, 0x1d, UPT ;  /* 0x0000001d0400788c */ /* 0x000fd2000bf05270 */
[----:B------:R-:W-:Y:S05]  /*2040*/  BRA.U !UP0, `(.L_x_23025) ;  /* 0x0000000108807547 */ /* 0x000fea000b800000 */
[----:B------:R-:W-:-:S09]  /*2050*/  UISETP.NE.AND UP0, UPT, UR4, 0x2c, UPT ;  /* 0x0000002c0400788c */ /* 0x000fd2000bf05270 */
[----:B------:R-:W-:Y:S05]  /*2060*/  BRA.U !UP0, `(.L_x_23026) ;  /* 0x0000000108487547 */ /* 0x000fea000b800000 */
.L_x_23000:
        /* <DEDUP_REMOVED lines=16> */
.L_x_23027:
[----:B------:R-:W-:Y:S01]  /*2170*/  PRMT R0, RZ, 0x7610, R0 ;  /* 0x00007610ff007816 */ /* 0x000fe20000000000 */
[----:B------:R-:W-:Y:S06]  /*2180*/  BRA `(.L_x_23001) ;  /* 0x00000000003c7947 */ /* 0x000fec0003800000 */
.L_x_23026:
        /* <DEDUP_REMOVED lines=8> */
.L_x_23029:
[----:B------:R-:W-:Y:S05]  /*2210*/  BSYNC.RECONVERGENT B0 ;  /* 0x0000000000007941 */ /* 0x000fea0003800200 */
.L_x_23028:
[----:B------:R-:W0:Y:S02]  /*2220*/  F2I.S64.TRUNC R2, R2 ;  /* 0x0000000200027311 */ /* 0x000e24000020d900 */
[----:B0-----:R-:W-:Y:S01]  /*2230*/  PRMT R0, R2, 0x7610, R0 ;  /* 0x0000761002007816 */ /* 0x001fe20000000000 */
[----:B------:R-:W-:Y:S06]  /*2240*/  BRA `(.L_x_23001) ;  /* 0x00000000000c7947 */ /* 0x000fec0003800000 */
.L_x_23025:
[----:B------:R2:W5:Y:S01]  /*2250*/  LDG.E.U8 R0, desc[UR36][R4.64] ;  /* 0x0000002404007981 */ /* 0x000562000c1e1100 */
[----:B------:R-:W-:Y:S05]  /*2260*/  BRA `(.L_x_23001) ;  /* 0x0000000000047947 */ /* 0x000fea0003800000 */
.L_x_23024:
[----:B------:R1:W5:Y:S02]  /*2270*/  LDG.E.U8 R0, desc[UR36][R4.64] ;  /* 0x0000002404007981 */ /* 0x000364000c1e1100 */
.L_x_23001:
[----:B------:R-:W0:Y:S01]  /*2280*/  LDCU.64 UR6, c[0x0][0x580] ;  /* 0x0000b000ff0677ac */ /* 0x000e220008000a00 */
[----:B-----5:R-:W-:Y:S01]  /*2290*/  LOP3.LUT P0, R0, R0, 0xff, RZ, 0xc0, !PT ;  /* 0x000000ff00007812 */ /* 0x020fe2000780c0ff */
[----:B------:R-:W-:Y:S01]  /*22a0*/  BSSY.RECONVERGENT B6, `(.L_x_23030) ;  /* 0x00000e9000067945 */ /* 0x000fe20003800200 */
[----:B------:R-:W-:Y:S02]  /*22b0*/  UPRMT UR4, UR42, 0x9910, URZ ;  /* 0x000099102a047896 */ /* 0x000fe400080000ff */
[----:B01234-:R-:W-:Y:S02]  /*22c0*/  SEL R5, RZ, 0x1, P0 ;  /* 0x00000001ff057807 */ /* 0x01ffe40000000000 */
        /* <DEDUP_REMOVED lines=14> */
.L_x_23034:
[----:B------:R3:W-:Y:S01]  /*23b0*/  STG.E.U8 desc[UR36][R2.64], R5 ;  /* 0x0000000502007986 */ /* 0x0007e2000c101124 */
[----:B------:R-:W-:Y:S05]  /*23c0*/  BRA `(.L_x_23036) ;  /* 0x0000000c00587947 */ /* 0x000fea0003800000 */
.L_x_23033:
        /* <DEDUP_REMOVED lines=11> */
.L_x_23038:
[----:B------:R-:W-:-:S04]  /*2480*/  ISETP.NE.AND P0, PT, R0, RZ, PT ;  /* 0x000000ff0000720c */ /* 0x000fc80003f05270 */
[----:B------:R-:W-:-:S05]  /*2490*/  SEL R5, RZ, 0x1, P0 ;  /* 0x00000001ff057807 */ /* 0x000fca0000000000 */
[----:B------:R1:W-:Y:S01]  /*24a0*/  STG.E desc[UR36][R2.64], R5 ;  /* 0x0000000502007986 */ /* 0x0003e2000c101924 */
[----:B------:R-:W-:Y:S05]  /*24b0*/  BRA `(.L_x_23036) ;  /* 0x0000000c001c7947 */ /* 0x000fea0003800000 */
.L_x_23037:
[----:B------:R2:W-:Y:S01]  /*24c0*/  STG.E.U16 desc[UR36][R2.64], R5 ;  /* 0x0000000502007986 */ /* 0x0005e2000c101524 */
[----:B------:R-:W-:Y:S05]  /*24d0*/  BRA `(.L_x_23036) ;  /* 0x0000000c00147947 */ /* 0x000fea0003800000 */
.L_x_23032:
        /* <DEDUP_REMOVED lines=10> */
.L_x_23040:
[----:B------:R-:W-:-:S04]  /*2580*/  ISETP.NE.AND P0, PT, R0, RZ, PT ;  /* 0x000000ff0000720c */ /* 0x000fc80003f05270 */
[----:B------:R-:W-:-:S04]  /*2590*/  FSEL R0, RZ, 1, P0 ;  /* 0x3f800000ff007808 */ /* 0x000fc80000000000 */
[----:B------:R-:W-:-:S05]  /*25a0*/  F2FP.F16.F32.PACK_AB R0, RZ, R0 ;  /* 0x00000000ff00723e */ /* 0x000fca00000000ff */
[----:B------:R0:W-:Y:S01]  /*25b0*/  STG.E.U16 desc[UR36][R2.64], R0 ;  /* 0x0000000002007986 */ /* 0x0001e2000c101524 */
[----:B------:R-:W-:Y:S05]  /*25c0*/  BRA `(.L_x_23036) ;  /* 0x0000000800d87947 */ /* 0x000fea0003800000 */
.L_x_23039:
        /* <DEDUP_REMOVED lines=11> */
.L_x_23042:
[----:B------:R-:W-:-:S04]  /*2680*/  ISETP.NE.AND P0, PT, R0, RZ, PT ;  /* 0x000000ff0000720c */ /* 0x000fc80003f05270 */
[----:B------:R-:W-:-:S04]  /*2690*/  FSEL R0, RZ, 1, P0 ;  /* 0x3f800000ff007808 */ /* 0x000fc80000000000 */
[----:B------:R-:W-:-:S04]  /*26a0*/  F2FP.F16.F32.PACK_AB R5, RZ, R0 ;  /* 0x00000000ff05723e */ /* 0x000fc800000000ff */
[----:B------:R-:W-:-:S05]  /*26b0*/  PRMT R5, R5, 0x5410, RZ ;  /* 0x0000541005057816 */ /* 0x000fca00000000ff */
[----:B------:R0:W-:Y:S01]  /*26c0*/  STG.E desc[UR36][R2.64], R5 ;  /* 0x0000000502007986 */ /* 0x0001e2000c101924 */
[----:B------:R-:W-:Y:S05]  /*26d0*/  BRA `(.L_x_23036) ;  /* 0x0000000800947947 */ /* 0x000fea0003800000 */
.L_x_23041:
[----:B------:R-:W-:Y:S01]  /*26e0*/  ISETP.NE.AND P0, PT, R0, RZ, PT ;  /* 0x000000ff0000720c */ /* 0x000fe20003f05270 */
[----:B------:R-:W-:-:S03]  /*26f0*/  IMAD.MOV.U32 R4, RZ, RZ, RZ ;  /* 0x000000ffff047224 */ /* 0x000fc600078e00ff */
[----:B------:R-:W-:-:S05]  /*2700*/  FSEL R5, RZ, 1.875, P0 ;  /* 0x3ff00000ff057808 */ /* 0x000fca0000000000 */
[----:B------:R0:W-:Y:S01]  /*2710*/  STG.E.64 desc[UR36][R2.64], R4 ;  /* 0x0000000402007986 */ /* 0x0001e2000c101b24 */
[----:B------:R-:W-:Y:S05]  /*2720*/  BRA `(.L_x_23036) ;  /* 0x0000000800807947 */ /* 0x000fea0003800000 */
.L_x_23031:
        /* <DEDUP_REMOVED lines=10> */
.L_x_23045:
[----:B------:R-:W-:Y:S02]  /*27d0*/  ISETP.NE.AND P0, PT, R0, RZ, PT ;  /* 0x000000ff0000720c */ /* 0x000fe40003f05270 */
[----:B------:R-:W-:Y:S02]  /*27e0*/  CS2R R6, SRZ ;  /* 0x0000000000067805 */ /* 0x000fe4000001ff00 */
[----:B------:R-:W-:Y:S02]  /*27f0*/  MOV R4, RZ ;  /* 0x000000ff00047202 */ /* 0x000fe40000000f00 */
[----:B------:R-:W-:-:S05]  /*2800*/  FSEL R5, RZ, 1.875, P0 ;  /* 0x3ff00000ff057808 */ /* 0x000fca0000000000 */
[----:B------:R0:W-:Y:S01]  /*2810*/  STG.E.128 desc[UR36][R2.64], R4 ;  /* 0x0000000402007986 */ /* 0x0001e2000c101d24 */
[----:B------:R-:W-:Y:S05]  /*2820*/  BRA `(.L_x_23036) ;  /* 0x0000000800407947 */ /* 0x000fea0003800000 */
.L_x_23044:
        /* <DEDUP_REMOVED lines=18> */
.L_x_23049:
[----:B------:R-:W-:Y:S05]  /*2950*/  BSYNC.RECONVERGENT B0 ;  /* 0x0000000000007941 */ /* 0x000fea0003800200 */
.L_x_23048:
[----:B------:R0:W-:Y:S01]  /*2960*/  STG.E.U8 desc[UR36][R2.64], R5 ;  /* 0x0000000502007986 */ /* 0x0001e2000c101124 */
[----:B------:R-:W-:Y:S05]  /*2970*/  BRA `(.L_x_23036) ;  /* 0x0000000400ec7947 */ /* 0x000fea0003800000 */
.L_x_23047:
        /* <DEDUP_REMOVED lines=17> */
.L_x_23046:
[----:B------:R-:W-:-:S04]  /*2a90*/  ISETP.NE.AND P0, PT, R0, RZ, PT ;  /* 0x000000ff0000720c */ /* 0x000fc80003f05270 */
[----:B------:R-:W-:-:S04]  /*2aa0*/  FSEL R0, RZ, 1, P0 ;  /* 0x3f800000ff007808 */ /* 0x000fc80000000000 */
[----:B------:R-:W-:-:S05]  /*2ab0*/  F2FP.BF16.F32.PACK_AB R0, RZ, R0 ;  /* 0x00000000ff00723e */ /* 0x000fca00000010ff */
[----:B------:R0:W-:Y:S01]  /*2ac0*/  STG.E.U16 desc[UR36][R2.64], R0 ;  /* 0x0000000002007986 */ /* 0x0001e2000c101524 */
[----:B------:R-:W-:Y:S05]  /*2ad0*/  BRA `(.L_x_23036) ;  /* 0x0000000400947947 */ /* 0x000fea0003800000 */
.L_x_23043:
        /* <DEDUP_REMOVED lines=10> */
.L_x_23052:
        /* <DEDUP_REMOVED lines=13> */
.L_x_23055:
[----:B------:R-:W-:-:S04]  /*2c50*/  SHF.R.U32.HI R0, RZ, 0x14, R5 ;  /* 0x00000014ff007819 */ /* 0x000fc80000011605 */
[----:B------:R-:W-:-:S04]  /*2c60*/  LOP3.LUT R0, R0, 0x1, RZ, 0xc0, !PT ;  /* 0x0000000100007812 */ /* 0x000fc800078ec0ff */
[----:B------:R-:W-:-:S04]  /*2c70*/  IADD3 R0, PT, PT, R5, 0x487ffff, R0 ;  /* 0x0487ffff05007810 */ /* 0x000fc80007ffe000 */
[----:B------:R-:W-:-:S04]  /*2c80*/  SHF.R.U32.HI R0, RZ, 0x14, R0 ;  /* 0x00000014ff007819 */ /* 0x000fc80000011600 */
[----:B------:R-:W-:-:S07]  /*2c90*/  LOP3.LUT R4, R0, 0xff, RZ, 0xc0, !PT ;  /* 0x000000ff00047812 */ /* 0x000fce00078ec0ff */
.L_x_23056:
[----:B------:R-:W-:-:S07]  /*2ca0*/  PRMT R0, R4, 0x7610, R0 ;  /* 0x0000761004007816 */ /* 0x000fce0000000000 */
.L_x_23054:
[----:B------:R-:W-:Y:S05]  /*2cb0*/  BSYNC.RECONVERGENT B0 ;  /* 0x0000000000007941 */ /* 0x000fea0003800200 */
.L_x_23053:
[----:B------:R0:W-:Y:S01]  /*2cc0*/  STG.E.U8 desc[UR36][R2.64], R0 ;  /* 0x0000000002007986 */ /* 0x0001e2000c101124 */
[----:B------:R-:W-:Y:S05]  /*2cd0*/  BRA `(.L_x_23036) ;  /* 0x0000000400147947 */ /* 0x000fea0003800000 */
.L_x_23051:
        /* <DEDUP_REMOVED lines=13> */
.L_x_23059:
[----:B------:R-:W-:-:S04]  /*2db0*/  SHF.R.U32.HI R0, RZ, 0x15, R5 ;  /* 0x00000015ff007819 */ /* 0x000fc80000011605 */
[----:B------:R-:W-:-:S04]  /*2dc0*/  LOP3.LUT R0, R0, 0x1, RZ, 0xc0, !PT ;  /* 0x0000000100007812 */ /* 0x000fc800078ec0ff */
[----:B------:R-:W-:-:S04]  /*2dd0*/  IADD3 R0, PT, PT, R5, 0x88fffff, R0 ;  /* 0x088fffff05007810 */ /* 0x000fc80007ffe000 */
[----:B------:R-:W-:-:S04]  /*2de0*/  SHF.R.U32.HI R0, RZ, 0x15, R0 ;  /* 0x00000015ff007819 */ /* 0x000fc80000011600 */
[----:B------:R-:W-:-:S07]  /*2df0*/  LOP3.LUT R4, R0, 0xff, RZ, 0xc0, !PT ;  /* 0x000000ff00047812 */ /* 0x000fce00078ec0ff */
.L_x_23060:
[----:B------:R-:W-:-:S07]  /*2e00*/  PRMT R0, R4, 0x7610, R0 ;  /* 0x0000761004007816 */ /* 0x000fce0000000000 */
.L_x_23058:
[----:B------:R-:W-:Y:S05]  /*2e10*/  BSYNC.RECONVERGENT B0 ;  /* 0x0000000000007941 */ /* 0x000fea0003800200 */
.L_x_23057:
[----:B------:R0:W-:Y:S01]  /*2e20*/  STG.E.U8 desc[UR36][R2.64], R0 ;  /* 0x0000000002007986 */ /* 0x0001e2000c101124 */
[----:B------:R-:W-:Y:S05]  /*2e30*/  BRA `(.L_x_23036) ;  /* 0x0000000000bc7947 */ /* 0x000fea0003800000 */
.L_x_23050:
[----:B------:R-:W-:-:S09]  /*2e40*/  UISETP.NE.AND UP0, UPT, UR4, 0x1c, UPT ;  /* 0x0000001c0400788c */ /* 0x000fd2000bf05270 */
[----:B------:R-:W-:Y:S05]  /*2e50*/  BRA.U !UP0, `(.L_x_23061) ;  /* 0x0000000108a87547 */ /* 0x000fea000b800000 */
[----:B------:R-:W-:-:S09]  /*2e60*/  UISETP.NE.AND UP0, UPT, UR4, 0x1d, UPT ;  /* 0x0000001d0400788c */ /* 0x000fd2000bf05270 */
[----:B------:R-:W-:Y:S05]  /*2e70*/  BRA.U !UP0, `(.L_x_23062) ;  /* 0x00000001088c7547 */ /* 0x000fea000b800000 */
[----:B------:R-:W-:-:S09]  /*2e80*/  UISETP.NE.AND UP0, UPT, UR4, 0x2c, UPT ;  /* 0x0000002c0400788c */ /* 0x000fd2000bf05270 */
[----:B------:R-:W-:Y:S05]  /*2e90*/  BRA.U !UP0, `(.L_x_23063) ;  /* 0x0000000108447547 */ /* 0x000fea000b800000 */
.L_x_23035:
        /* <DEDUP_REMOVED lines=16> */
.L_x_23064:
[----:B------:R-:W-:Y:S05]  /*2fa0*/  BRA `(.L_x_23036) ;  /* 0x0000000000607947 */ /* 0x000fea0003800000 */
.L_x_23063:
        /* <DEDUP_REMOVED lines=16> */
.L_x_23062:
[----:B------:R-:W-:Y:S01]  /*30b0*/  ISETP.NE.AND P0, PT, R0, RZ, PT ;  /* 0x000000ff0000720c */ /* 0x000fe20003f05270 */
[----:B------:R-:W-:-:S03]  /*30c0*/  IMAD.MOV.U32 R5, RZ, RZ, RZ ;  /* 0x000000ffff057224 */ /* 0x000fc600078e00ff */
[----:B------:R-:W-:-:S05]  /*30d0*/  SEL R4, RZ, 0x1, P0 ;  /* 0x00000001ff047807 */ /* 0x000fca0000000000 */
[----:B------:R0:W-:Y:S01]  /*30e0*/  STG.E.64 desc[UR36][R2.64], R4 ;  /* 0x0000000402007986 */ /* 0x0001e2000c101b24 */
[----:B------:R-:W-:Y:S05]  /*30f0*/  BRA `(.L_x_23036) ;  /* 0x00000000000c7947 */ /* 0x000fea0003800000 */
.L_x_23061:
[----:B------:R-:W-:-:S04]  /*3100*/  ISETP.NE.AND P0, PT, R0, RZ, PT ;  /* 0x000000ff0000720c */ /* 0x000fc80003f05270 */
[----:B------:R-:W-:-:S05]  /*3110*/  SEL R5, RZ, 0x1, P0 ;  /* 0x00000001ff057807 */ /* 0x000fca0000000000 */
[----:B------:R0:W-:Y:S04]  /*3120*/  STG.E desc[UR36][R2.64], R5 ;  /* 0x0000000502007986 */ /* 0x0001e8000c101924 */
.L_x_23036:
[----:B------:R-:W-:Y:S05]  /*3130*/  BSYNC.RECONVERGENT B6 ;  /* 0x0000000000067941 */ /* 0x000fea0003800200 */
.L_x_23030:
[----:B------:R-:W-:-:S07]  /*3140*/  VIADD R17, R17, 0x80 ;  /* 0x0000008011117836 */ /* 0x000fce0000000000 */
.L_x_22994:
[----:B------:R-:W-:Y:S05]  /*3150*/  BSYNC.RECONVERGENT B7 ;  /* 0x0000000000077941 */ /* 0x000fea0003800200 */
.L_x_22993:
        /* <DEDUP_REMOVED lines=307> */
.L_x_23067:
        /* <DEDUP_REMOVED lines=16> */
.L_x_23071:
[----:B------:R4:W5:Y:S01]  /*4590*/  LDG.E.U8 R0, desc[UR36][R4.64] ;  /* 0x0000002404007981 */ /* 0x000962000c1e1100 */
[----:B------:R-:W-:Y:S05]  /*45a0*/  BRA `(.L_x_23073) ;  /* 0x0000000c005c7947 */ /* 0x000fea0003800000 */
.L_x_23070:
        /* <DEDUP_REMOVED lines=8> */
.L_x_23075:
[----:B------:R0:W5:Y:S01]  /*4630*/  LDG.E.U8 R0, desc[UR36][R4.64] ;  /* 0x0000002404007981 */ /* 0x000162000c1e1100 */
[----:B------:R-:W-:Y:S05]  /*4640*/  BRA `(.L_x_23073) ;  /* 0x0000000c00347947 */ /* 0x000fea0003800000 */
.L_x_23074:
[----:B------:R0:W5:Y:S01]  /*4650*/  LDG.E.U16 R0, desc[UR36][R4.64] ;  /* 0x0000002404007981 */ /* 0x000162000c1e1500 */
[----:B------:R-:W-:Y:S05]  /*4660*/  BRA `(.L_x_23073) ;  /* 0x0000000c002c7947 */ /* 0x000fea0003800000 */
.L_x_23069:
        /* <DEDUP_REMOVED lines=10> */
.L_x_23077:
[----:B------:R-:W2:Y:S02]  /*4710*/  LDG.E.U16 R2, desc[UR36][R4.64] ;  /* 0x0000002404027981 */ /* 0x000ea4000c1e1500 */
[----:B--2---:R-:W-:-:S06]  /*4720*/  HADD2.F32 R2, -RZ, R2.H0_H0 ;  /* 0x20000002ff027230 */ /* 0x004fcc0000004100 */
[----:B------:R-:W0:Y:S02]  /*4730*/  F2I.S64.TRUNC R2, R2 ;  /* 0x0000000200027311 */ /* 0x000e24000020d900 */
[----:B0-----:R-:W-:Y:S01]  /*4740*/  PRMT R0, R2, 0x7610, R0 ;  /* 0x0000761002007816 */ /* 0x001fe20000000000 */
[----:B------:R-:W-:Y:S06]  /*4750*/  BRA `(.L_x_23073) ;  /* 0x0000000800f07947 */ /* 0x000fec0003800000 */
.L_x_23076:
        /* <DEDUP_REMOVED lines=10> */
.L_x_23079:
[----:B------:R-:W2:Y:S02]  /*4800*/  LDG.E.U16 R4, desc[UR36][R4.64] ;  /* 0x0000002404047981 */ /* 0x000ea4000c1e1500 */
[----:B--2---:R-:W-:-:S06]  /*4810*/  HADD2.F32 R2, -RZ, R4.H0_H0 ;  /* 0x20000004ff027230 */ /* 0x004fcc0000004100 */
[----:B------:R-:W0:Y:S02]  /*4820*/  F2I.S64.TRUNC R2, R2 ;  /* 0x0000000200027311 */ /* 0x000e24000020d900 */
[----:B0-----:R-:W-:Y:S01]  /*4830*/  PRMT R0, R2, 0x7610, R0 ;  /* 0x0000761002007816 */ /* 0x001fe20000000000 */
[----:B------:R-:W-:Y:S06]  /*4840*/  BRA `(.L_x_23073) ;  /* 0x0000000800b47947 */ /* 0x000fec0003800000 */
.L_x_23078:
[----:B------:R-:W2:Y:S02]  /*4850*/  LDG.E.64 R2, desc[UR36][R4.64] ;  /* 0x0000002404027981 */ /* 0x000ea4000c1e1b00 */
[----:B--2---:R-:W0:Y:S02]  /*4860*/  F2I.S64.F64.TRUNC R2, R2 ;  /* 0x0000000200027311 */ /* 0x004e24000030d900 */
[----:B0-----:R-:W-:Y:S01]  /*4870*/  PRMT R0, R2, 0x7610, R0 ;  /* 0x0000761002007816 */ /* 0x001fe20000000000 */
[----:B------:R-:W-:Y:S06]  /*4880*/  BRA `(.L_x_23073) ;  /* 0x0000000800a47947 */ /* 0x000fec0003800000 */
.L_x_23068:
        /* <DEDUP_REMOVED lines=12> */
.L_x_23082:
[----:B------:R-:W2:Y:S02]  /*4950*/  LDG.E.64 R4, desc[UR36][R4.64] ;  /* 0x0000002404047981 */ /* 0x000ea4000c1e1b00 */
[----:B--2---:R-:W0:Y:S02]  /*4960*/  F2I.S64.F64.TRUNC R2, R4 ;  /* 0x0000000400027311 */ /* 0x004e24000030d900 */
[----:B0-----:R-:W-:Y:S01]  /*4970*/  PRMT R0, R2, 0x7610, R0 ;  /* 0x0000761002007816 */ /* 0x001fe20000000000 */
[----:B------:R-:W-:Y:S06]  /*4980*/  BRA `(.L_x_23073) ;  /* 0x0000000800647947 */ /* 0x000fec0003800000 */
.L_x_23081:
        /* <DEDUP_REMOVED lines=27> */
.L_x_23084:
        /* <DEDUP_REMOVED lines=14> */
.L_x_23083:
[----:B------:R-:W2:Y:S02]  /*4c20*/  LDG.E.U16 R2, desc[UR36][R4.64] ;  /* 0x0000002404027981 */ /* 0x000ea4000c1e1500 */
[----:B--2---:R-:W-:-:S06]  /*4c30*/  IMAD.U32 R2, R2, 0x10000, RZ ;  /* 0x0001000002027824 */ /* 0x004fcc00078e00ff */
[----:B------:R-:W0:Y:S02]  /*4c40*/  F2I.S64.TRUNC R2, R2 ;  /* 0x0000000200027311 */ /* 0x000e24000020d900 */
[----:B0-----:R-:W-:Y:S01]  /*4c50*/  PRMT R0, R2, 0x7610, R0 ;  /* 0x0000761002007816 */ /* 0x001fe20000000000 */
[----:B------:R-:W-:Y:S06]  /*4c60*/  BRA `(.L_x_23073) ;  /* 0x0000000400ac7947 */ /* 0x000fec0003800000 */
.L_x_23080:
        /* <DEDUP_REMOVED lines=10> */
.L_x_23087:
        /* <DEDUP_REMOVED lines=21> */
.L_x_23091:
[----:B------:R-:W-:Y:S05]  /*4e60*/  BSYNC.RECONVERGENT B1 ;  /* 0x0000000000017941 */ /* 0x000fea0003800200 */
.L_x_23090:
[----:B------:R-:W-:Y:S01]  /*4e70*/  IMAD.SHL.U32 R0, R0, 0x100000, RZ ;  /* 0x0010000000007824 */ /* 0x000fe200078e00ff */
[----:B------:R-:W-:-:S04]  /*4e80*/  LEA R2, R2, 0x3b800000, 0x17 ;  /* 0x3b80000002027811 */ /* 0x000fc800078eb8ff */
[----:B------:R-:W-:-:S07]  /*4e90*/  LOP3.LUT R2, R2, R0, R7, 0xfe, !PT ;  /* 0x0000000002027212 */ /* 0x000fce00078efe07 */
.L_x_23089:
[----:B------:R-:W-:Y:S05]  /*4ea0*/  BSYNC.RECONVERGENT B0 ;  /* 0x0000000000007941 */ /* 0x000fea0003800200 */
.L_x_23088:
[----:B------:R-:W0:Y:S02]  /*4eb0*/  F2I.S64.TRUNC R2, R2 ;  /* 0x0000000200027311 */ /* 0x000e24000020d900 */
[----:B0-----:R-:W-:Y:S01]  /*4ec0*/  PRMT R0, R2, 0x7610, R0 ;  /* 0x0000761002007816 */ /* 0x001fe20000000000 */
[----:B------:R-:W-:Y:S06]  /*4ed0*/  BRA `(.L_x_23073) ;  /* 0x0000000400107947 */ /* 0x000fec0003800000 */
.L_x_23086:
        /* <DEDUP_REMOVED lines=21> */
.L_x_23095:
[----:B------:R-:W-:Y:S05]  /*5030*/  BSYNC.RECONVERGENT B1 ;  /* 0x0000000000017941 */ /* 0x000fea0003800200 */
.L_x_23094:
[----:B------:R-:W-:Y:S01]  /*5040*/  IMAD.SHL.U32 R0, R0, 0x200000, RZ ;  /* 0x0020000000007824 */ /* 0x000fe200078e00ff */
[----:B------:R-:W-:-:S04]  /*5050*/  LEA R2, R2, 0x37800000, 0x17 ;  /* 0x3780000002027811 */ /* 0x000fc800078eb8ff */
[----:B------:R-:W-:-:S07]  /*5060*/  LOP3.LUT R2, R2, R0, R7, 0xfe, !PT ;  /* 0x0000000002027212 */ /* 0x000fce00078efe07 */
.L_x_23093:
[----:B------:R-:W-:Y:S05]  /*5070*/  BSYNC.RECONVERGENT B0 ;  /* 0x0000000000007941 */ /* 0x000fea0003800200 */
.L_x_23092:
[----:B------:R-:W0:Y:S02]  /*5080*/  F2I.S64.TRUNC R2, R2 ;  /* 0x0000000200027311 */ /* 0x000e24000020d900 */
[----:B0-----:R-:W-:Y:S01]  /*5090*/  PRMT R0, R2, 0x7610, R0 ;  /* 0x0000761002007816 */ /* 0x001fe20000000000 */
[----:B------:R-:W-:Y:S06]  /*50a0*/  BRA `(.L_x_23073) ;  /* 0x00000000009c7947 */ /* 0x000fec0003800000 */
.L_x_23085:
        /* <DEDUP_REMOVED lines=14> */
.L_x_23099:
[----:B------:R-:W-:Y:S05]  /*5190*/  BSYNC.RECONVERGENT B0 ;  /* 0x0000000000007941 */ /* 0x000fea0003800200 */
.L_x_23098:
[----:B------:R-:W0:Y:S02]  /*51a0*/  F2I.S64.TRUNC R2, R2 ;  /* 0x0000000200027311 */ /* 0x000e24000020d900 */
[----:B0-----:R-:W-:Y:S01]  /*51b0*/  PRMT R0, R2, 0x7610, R0 ;  /* 0x0000761002007816 */ /* 0x001fe20000000000 */
[----:B------:R-:W-:Y:S06]  /*51c0*/  BRA `(.L_x_23073) ;  /* 0x0000000000547947 */ /* 0x000fec0003800000 */
.L_x_23072:
        /* <DEDUP_REMOVED lines=16> */
.L_x_23100:
[----:B------:R-:W-:Y:S01]  /*52d0*/  PRMT R0, RZ, 0x7610, R0 ;  /* 0x00007610ff007816 */ /* 0x000fe20000000000 */
[----:B------:R-:W-:Y:S06]  /*52e0*/  BRA `(.L_x_23073) ;  /* 0x00000000000c7947 */ /* 0x000fec0003800000 */
.L_x_23097:
[----:B------:R1:W5:Y:S01]  /*52f0*/  LDG.E.U8 R0, desc[UR36][R4.64] ;  /* 0x0000002404007981 */ /* 0x000362000c1e1100 */
[----:B------:R-:W-:Y:S05]  /*5300*/  BRA `(.L_x_23073) ;  /* 0x0000000000047947 */ /* 0x000fea0003800000 */
.L_x_23096:
[----:B------:R2:W5:Y:S02]  /*5310*/  LDG.E.U8 R0, desc[UR36][R4.64] ;  /* 0x0000002404007981 */ /* 0x000564000c1e1100 */
.L_x_23073:
        /* <DEDUP_REMOVED lines=19> */
.L_x_23105:
[----:B------:R0:W-:Y:S01]  /*5450*/  STG.E.U8 desc[UR36][R2.64], R5 ;  /* 0x0000000502007986 */ /* 0x0001e2000c101124 */
[----:B------:R-:W-:Y:S05]  /*5460*/  BRA `(.L_x_23107) ;  /* 0x0000000c00547947 */ /* 0x000fea0003800000 */
.L_x_23104:
        /* <DEDUP_REMOVED lines=11> */
.L_x_23109:
[----:B------:R-:W-:-:S04]  /*5520*/  ISETP.NE.AND P0, PT, R0, RZ, PT ;  /* 0x000000ff0000720c */ /* 0x000fc80003f05270 */
[----:B------:R-:W-:-:S05]  /*5530*/  SEL R5, RZ, 0x1, P0 ;  /* 0x00000001ff057807 */ /* 0x000fca0000000000 */
[----:B------:R0:W-:Y:S01]  /*5540*/  STG.E desc[UR36][R2.64], R5 ;  /* 0x0000000502007986 */ /* 0x0001e2000c101924 */
[----:B------:R-:W-:Y:S05]  /*5550*/  BRA `(.L_x_23107) ;  /* 0x0000000c00187947 */ /* 0x000fea0003800000 */
.L_x_23108:
[----:B------:R0:W-:Y:S01]  /*5560*/  STG.E.U16 desc[UR36][R2.64], R5 ;  /* 0x0000000502007986 */ /* 0x0001e2000c101524 */
[----:B------:R-:W-:Y:S05]  /*5570*/  BRA `(.L_x_23107) ;  /* 0x0000000c00107947 */ /* 0x000fea0003800000 */
.L_x_23103:
        /* <DEDUP_REMOVED lines=10> */
.L_x_23111:
[----:B------:R-:W-:-:S04]  /*5620*/  ISETP.NE.AND P0, PT, R0, RZ, PT ;  /* 0x000000ff0000720c */ /* 0x000fc80003f05270 */
[----:B------:R-:W-:-:S04]  /*5630*/  FSEL R0, RZ, 1, P0 ;  /* 0x3f800000ff007808 */ /* 0x000fc80000000000 */
[----:B------:R-:W-:-:S05]  /*5640*/  F2FP.F16.F32.PACK_AB R0, RZ, R0 ;  /* 0x00000000ff00723e */ /* 0x000fca00000000ff */
[----:B------:R0:W-:Y:S01]  /*5650*/  STG.E.U16 desc[UR36][R2.64], R0 ;  /* 0x0000000002007986 */ /* 0x0001e2000c101524 */
[----:B------:R-:W-:Y:S05]  /*5660*/  BRA `(.L_x_23107) ;  /* 0x0000000800d47947 */ /* 0x000fea0003800000 */
.L_x_23110:
        /* <DEDUP_REMOVED lines=11> */
.L_x_23113:
[----:B------:R-:W-:-:S04]  /*5720*/  ISETP.NE.AND P0, PT, R0, RZ, PT ;  /* 0x000000ff0000720c */ /* 0x000fc80003f05270 */
[----:B------:R-:W-:-:S04]  /*5730*/  FSEL R0, RZ, 1, P0 ;  /* 0x3f800000ff007808 */ /* 0x000fc80000000000 */
[----:B------:R-:W-:-:S04]  /*5740*/  F2FP.F16.F32.PACK_AB R5, RZ, R0 ;  /* 0x00000000ff05723e */ /* 0x000fc800000000ff */
[----:B------:R-:W-:-:S05]  /*5750*/  PRMT R5, R5, 0x5410, RZ ;  /* 0x0000541005057816 */ /* 0x000fca00000000ff */
[----:B------:R0:W-:Y:S01]  /*5760*/  STG.E desc[UR36][R2.64], R5 ;  /* 0x0000000502007986 */ /* 0x0001e2000c101924 */
[----:B------:R-:W-:Y:S05]  /*5770*/  BRA `(.L_x_23107) ;  /* 0x0000000800907947 */ /* 0x000fea0003800000 */
.L_x_23112:
[----:B------:R-:W-:Y:S01]  /*5780*/  ISETP.NE.AND P0, PT, R0, RZ, PT ;  /* 0x000000ff0000720c */ /* 0x000fe20003f05270 */
[----:B------:R-:W-:-:S03]  /*5790*/  IMAD.MOV.U32 R4, RZ, RZ, RZ ;  /* 0x000000ffff047224 */ /* 0x000fc600078e00ff */
[----:B------:R-:W-:-:S05]  /*57a0*/  FSEL R5, RZ, 1.875, P0 ;  /* 0x3ff00000ff057808 */ /* 0x000fca0000000000 */
[----:B------:R0:W-:Y:S01]  /*57b0*/  STG.E.64 desc[UR36][R2.64], R4 ;  /* 0x0000000402007986 */ /* 0x0001e2000c101b24 */
[----:B------:R-:W-:Y:S05]  /*57c0*/  BRA `(.L_x_23107) ;  /* 0x00000008007c7947 */ /* 0x000fea0003800000 */
.L_x_23102:
        /* <DEDUP_REMOVED lines=12> */
.L_x_23117:
        /* <DEDUP_REMOVED lines=18> */
.L_x_23119:
[----:B------:R-:W-:Y:S05]  /*59b0*/  BSYNC.RECONVERGENT B0 ;  /* 0x0000000000007941 */ /* 0x000fea0003800200 */
.L_x_23118:
[----:B------:R0:W-:Y:S01]  /*59c0*/  STG.E.U8 desc[UR36][R2.64], R0 ;  /* 0x0000000002007986 */ /* 0x0001e2000c101124 */
[----:B------:R-:W-:Y:S05]  /*59d0*/  BRA `(.L_x_23107) ;  /* 0x0000000400f87947 */ /* 0x000fea0003800000 */
.L_x_23116:
        /* <DEDUP_REMOVED lines=18> */
.L_x_23121:
[----:B------:R-:W-:Y:S05]  /*5b00*/  BSYNC.RECONVERGENT B0 ;  /* 0x0000000000007941 */ /* 0x000fea0003800200 */
.L_x_23120:
[----:B------:R0:W-:Y:S01]  /*5b10*/  STG.E.U8 desc[UR36][R2.64], R0 ;  /* 0x0000000002007986 */ /* 0x0001e2000c101124 */
[----:B------:R-:W-:Y:S05]  /*5b20*/  BRA `(.L_x_23107) ;  /* 0x0000000400a47947 */ /* 0x000fea0003800000 */
.L_x_23115:
        /* <DEDUP_REMOVED lines=22> */
.L_x_23123:
[----:B------:R-:W-:Y:S01]  /*5c90*/  ISETP.NE.AND P0, PT, R0, RZ, PT ;  /* 0x000000ff0000720c */ /* 0x000fe20003f05270 */
[----:B------:R-:W-:-:S03]  /*5ca0*/  IMAD.MOV.U32 R5, RZ, RZ, RZ ;  /* 0x000000ffff057224 */ /* 0x000fc600078e00ff */
[----:B------:R-:W-:-:S05]  /*5cb0*/  SEL R4, RZ, 0x1, P0 ;  /* 0x00000001ff047807 */ /* 0x000fca0000000000 */
[----:B------:R0:W-:Y:S01]  /*5cc0*/  STG.E.64 desc[UR36][R2.64], R4 ;  /* 0x0000000402007986 */ /* 0x0001e2000c101b24 */
[----:B------:R-:W-:Y:S05]  /*5cd0*/  BRA `(.L_x_23107) ;  /* 0x0000000400387947 */ /* 0x000fea0003800000 */
.L_x_23122:
[----:B------:R-:W-:-:S04]  /*5ce0*/  ISETP.NE.AND P0, PT, R0, RZ, PT ;  /* 0x000000ff0000720c */ /* 0x000fc80003f05270 */
[----:B------:R-:W-:-:S05]  /*5cf0*/  SEL R5, RZ, 0x1, P0 ;  /* 0x00000001ff057807 */ /* 0x000fca0000000000 */
[----:B------:R0:W-:Y:S01]  /*5d00*/  STG.E desc[UR36][R2.64], R5 ;  /* 0x0000000502007986 */ /* 0x0001e2000c101924 */
[----:B------:R-:W-:Y:S05]  /*5d10*/  BRA `(.L_x_23107) ;  /* 0x0000000400287947 */ /* 0x000fea0003800000 */
.L_x_23114:
        /* <DEDUP_REMOVED lines=8> */
.L_x_23125:
[----:B------:R-:W-:Y:S02]  /*5da0*/  ISETP.NE.AND P0, PT, R0, RZ, PT ;  /* 0x000000ff0000720c */ /* 0x000fe40003f05270 */
[----:B------:R-:W-:Y:S01]  /*5db0*/  CS2R R6, SRZ ;  /* 0x0000000000067805 */ /* 0x000fe2000001ff00 */
[----:B------:R-:W-:Y:S01]  /*5dc0*/  IMAD.MOV.U32 R4, RZ, RZ, RZ ;  /* 0x000000ffff047224 */ /* 0x000fe200078e00ff */
[----:B------:R-:W-:-:S05]  /*5dd0*/  FSEL R5, RZ, 1.875, P0 ;  /* 0x3ff00000ff057808 */ /* 0x000fca0000000000 */
[----:B------:R4:W-:Y:S01]  /*5de0*/  STG.E.128 desc[UR36][R2.64], R4 ;  /* 0x0000000402007986 */ /* 0x0009e2000c101d24 */
[----:B------:R-:W-:Y:S05]  /*5df0*/  BRA `(.L_x_23107) ;  /* 0x0000000000f07947 */ /* 0x000fea0003800000 */
.L_x_23124:
[----:B------:R-:W-:-:S09]  /*5e00*/  UISETP.NE.AND UP0, UPT, UR4, 0xf, UPT ;  /* 0x0000000f0400788c */ /* 0x000fd2000bf05270 */
[----:B------:R-:W-:Y:S05]  /*5e10*/  BRA.U !UP0, `(.L_x_23126) ;  /* 0x0000000108d87547 */ /* 0x000fea000b800000 */
[----:B------:R-:W-:-:S09]  /*5e20*/  UISETP.NE.AND UP0, UPT, UR4, 0x17, UPT ;  /* 0x000000170400788c */ /* 0x000fd2000bf05270 */
[----:B------:R-:W-:Y:S05]  /*5e30*/  BRA.U !UP0, `(.L_x_23127) ;  /* 0x0000000108887547 */ /* 0x000fea000b800000 */
[----:B------:R-:W-:-:S09]  /*5e40*/  UISETP.NE.AND UP0, UPT, UR4, 0x18, UPT ;  /* 0x000000180400788c */ /* 0x000fd2000bf05270 */
[----:B------:R-:W-:Y:S05]  /*5e50*/  BRA.U !UP0, `(.L_x_23128) ;  /* 0x0000000108447547 */ /* 0x000fea000b800000 */
.L_x_23106:
        /* <DEDUP_REMOVED lines=16> */
.L_x_23129:
[----:B------:R-:W-:Y:S05]  /*5f60*/  BRA `(.L_x_23107) ;  /* 0x0000000000947947 */ /* 0x000fea0003800000 */
.L_x_23128:
        /* <DEDUP_REMOVED lines=12> */
.L_x_23131:
[----:B------:R-:W-:Y:S05]  /*6030*/  BSYNC.RECONVERGENT B0 ;  /* 0x0000000000007941 */ /* 0x000fea0003800200 */
.L_x_23130:
[----:B------:R3:W-:Y:S01]  /*6040*/  STG.E.U8 desc[UR36][R2.64], R5 ;  /* 0x0000000502007986 */ /* 0x0007e2000c101124 */
[----:B------:R-:W-:Y:S05]  /*6050*/  BRA `(.L_x_23107) ;  /* 0x0000000000587947 */ /* 0x000fea0003800000 */
.L_x_23127:
        /* <DEDUP_REMOVED lines=13> */
.L_x_23132:
[----:B------:R-:W-:Y:S01]  /*6130*/  IMAD.MOV.U32 R5, RZ, RZ, 0x7f ;  /* 0x0000007fff057424 */ /* 0x000fe200078e00ff */
[----:B------:R-:W-:-:S04]  /*6140*/  ISETP.GT.U32.AND P0, PT, R7, 0x7f800000, PT ;  /* 0x7f8000000700780c */ /* 0x000fc80003f04070 */
[----:B------:R-:W-:-:S05]  /*6150*/  SEL R5, R5, 0x7c, P0 ;  /* 0x0000007c05057807 */ /* 0x000fca0000000000 */
[----:B------:R2:W-:Y:S01]  /*6160*/  STG.E.U8 desc[UR36][R2.64], R5 ;  /* 0x0000000502007986 */ /* 0x0005e2000c101124 */
[----:B------:R-:W-:Y:S05]  /*6170*/  BRA `(.L_x_23107) ;  /* 0x0000000000107947 */ /* 0x000fea0003800000 */
.L_x_23126:
[----:B------:R-:W-:-:S04]  /*6180*/  ISETP.NE.AND P0, PT, R0, RZ, PT ;  /* 0x000000ff0000720c */ /* 0x000fc80003f05270 */
[----:B------:R-:W-:-:S04]  /*6190*/  FSEL R0, RZ, 1, P0 ;  /* 0x3f800000ff007808 */ /* 0x000fc80000000000 */
[----:B------:R-:W-:-:S05]  /*61a0*/  F2FP.BF16.F32.PACK_AB R0, RZ, R0 ;  /* 0x00000000ff00723e */ /* 0x000fca00000010ff */
[----:B------:R0:W-:Y:S02]  /*61b0*/  STG.E.U16 desc[UR36][R2.64], R0 ;  /* 0x0000000002007986 */ /* 0x0001e4000c101524 */
.L_x_23107:
[----:B------:R-:W-:Y:S05]  /*61c0*/  BSYNC.RECONVERGENT B6 ;  /* 0x0000000000067941 */ /* 0x000fea0003800200 */
.L_x_23101:
[----:B------:R-:W-:-:S07]  /*61d0*/  VIADD R17, R17, 0x80 ;  /* 0x0000008011117836 */ /* 0x000fce0000000000 */
.L_x_23066:
[----:B------:R-:W-:Y:S05]  /*61e0*/  BSYNC.RECONVERGENT B7 ;  /* 0x0000000000077941 */ /* 0x000fea0003800200 */
.L_x_23065:
        /* <DEDUP_REMOVED lines=307> */
.L_x_23135:
        /* <DEDUP_REMOVED lines=16> */
.L_x_23139:
[----:B------:R0:W5:Y:S01]  /*7620*/  LDG.E.U8 R0, desc[UR36][R4.64] ;  /* 0x0000002404007981 */ /* 0x000162000c1e1100 */
[----:B------:R-:W-:Y:S05]  /*7630*/  BRA `(.L_x_23141) ;  /* 0x0000000c005c7947 */ /* 0x000fea0003800000 */
.L_x_23138:
        /* <DEDUP_REMOVED lines=8> */
.L_x_23143:
[----:B------:R3:W5:Y:S01]  /*76c0*/  LDG.E.U8 R0, desc[UR36][R4.64] ;  /* 0x0000002404007981 */ /* 0x000762000c1e1100 */
[----:B------:R-:W-:Y:S05]  /*76d0*/  BRA `(.L_x_23141) ;  /* 0x0000000c00347947 */ /* 0x000fea0003800000 */
.L_x_23142:
[----:B------:R2:W5:Y:S01]  /*76e0*/  LDG.E.U16 R0, desc[UR36][R4.64] ;  /* 0x0000002404007981 */ /* 0x000562000c1e1500 */
[----:B------:R-:W-:Y:S05]  /*76f0*/  BRA `(.L_x_23141) ;  /* 0x0000000c002c7947 */ /* 0x000fea0003800000 */
.L_x_23137:
        /* <DEDUP_REMOVED lines=10> */
.L_x_23145:
[----:B------:R-:W2:Y:S02]  /*77a0*/  LDG.E.U16 R2, desc[UR36][R4.64] ;  /* 0x0000002404027981 */ /* 0x000ea4000c1e1500 */
[----:B--2---:R-:W-:-:S06]  /*77b0*/  HADD2.F32 R2, -RZ, R2.H0_H0 ;  /* 0x20000002ff027230 */ /* 0x004fcc0000004100 */
[----:B------:R-:W0:Y:S02]  /*77c0*/  F2I.S64.TRUNC R2, R2 ;  /* 0x0000000200027311 */ /* 0x000e24000020d900 */
[----:B0-----:R-:W-:Y:S01]  /*77d0*/  PRMT R0, R2, 0x7610, R0 ;  /* 0x0000761002007816 */ /* 0x001fe20000000000 */
[----:B------:R-:W-:Y:S06]  /*77e0*/  BRA `(.L_x_23141) ;  /* 0x0000000800f07947 */ /* 0x000fec0003800000 */
.L_x_23144:
        /* <DEDUP_REMOVED lines=10> */
.L_x_23147:
[----:B------:R-:W2:Y:S02]  /*7890*/  LDG.E.U16 R4, desc[UR36][R4.64] ;  /* 0x0000002404047981 */ /* 0x000ea4000c1e1500 */
[----:B--2---:R-:W-:-:S06]  /*78a0*/  HADD2.F32 R2, -RZ, R4.H0_H0 ;  /* 0x20000004ff027230 */ /* 0x004fcc0000004100 */
[----:B------:R-:W0:Y:S02]  /*78b0*/  F2I.S64.TRUNC R2, R2 ;  /* 0x0000000200027311 */ /* 0x000e24000020d900 */
[----:B0-----:R-:W-:Y:S01]  /*78c0*/  PRMT R0, R2, 0x7610, R0 ;  /* 0x0000761002007816 */ /* 0x001fe20000000000 */
[----:B------:R-:W-:Y:S06]  /*78d0*/  BRA `(.L_x_23141) ;  /* 0x0000000800b47947 */ /* 0x000fec0003800000 */
.L_x_23146:
[----:B------:R-:W2:Y:S02]  /*78e0*/  LDG.E.64 R2, desc[UR36][R4.64] ;  /* 0x0000002404027981 */ /* 0x000ea4000c1e1b00 */
[----:B--2---:R-:W0:Y:S02]  /*78f0*/  F2I.S64.F64.TRUNC R2, R2 ;  /* 0x0000000200027311 */ /* 0x004e24000030d900 */
[----:B0-----:R-:W-:Y:S01]  /*7900*/  PRMT R0, R2, 0x7610, R0 ;  /* 0x0000761002007816 */ /* 0x001fe20000000000 */
[----:B------:R-:W-:Y:S06]  /*7910*/  BRA `(.L_x_23141) ;  /* 0x0000000800a47947 */ /* 0x000fec0003800000 */
.L_x_23136:
        /* <DEDUP_REMOVED lines=12> */
.L_x_23150:
[----:B------:R-:W2:Y:S02]  /*79e0*/  LDG.E.64 R4, desc[UR36][R4.64] ;  /* 0x0000002404047981 */ /* 0x000ea4000c1e1b00 */
[----:B--2---:R-:W0:Y:S02]  /*79f0*/  F2I.S64.F64.TRUNC R2, R4 ;  /* 0x0000000400027311 */ /* 0x004e24000030d900 */
[----:B0-----:R-:W-:Y:S01]  /*7a00*/  PRMT R0, R2, 0x7610, R0 ;  /* 0x0000761002007816 */ /* 0x001fe20000000000 */
[----:B------:R-:W-:Y:S06]  /*7a10*/  BRA `(.L_x_23141) ;  /* 0x0000000800647947 */ /* 0x000fec0003800000 */
.L_x_23149:
        /* <DEDUP_REMOVED lines=27> */
.L_x_23152:
        /* <DEDUP_REMOVED lines=14> */
.L_x_23151:
[----:B------:R-:W2:Y:S02]  /*7cb0*/  LDG.E.U16 R2, desc[UR36][R4.64] ;  /* 0x0000002404027981 */ /* 0x000ea4000c1e1500 */
[----:B--2---:R-:W-:-:S06]  /*7cc0*/  IMAD.U32 R2, R2, 0x10000, RZ ;  /* 0x0001000002027824 */ /* 0x004fcc00078e00ff */
[----:B------:R-:W0:Y:S02]  /*7cd0*/  F2I.S64.TRUNC R2, R2 ;  /* 0x0000000200027311 */ /* 0x000e24000020d900 */
[----:B0-----:R-:W-:Y:S01]  /*7ce0*/  PRMT R0, R2, 0x7610, R0 ;  /* 0x0000761002007816 */ /* 0x001fe20000000000 */
[----:B------:R-:W-:Y:S06]  /*7cf0*/  BRA `(.L_x_23141) ;  /* 0x0000000400ac7947 */ /* 0x000fec0003800000 */
.L_x_23148:
        /* <DEDUP_REMOVED lines=10> */
.L_x_23155:
        /* <DEDUP_REMOVED lines=21> */
.L_x_23159:
[----:B------:R-:W-:Y:S05]  /*7ef0*/  BSYNC.RECONVERGENT B1 ;  /* 0x0000000000017941 */ /* 0x000fea0003800200 */
.L_x_23158:
[----:B------:R-:W-:Y:S01]  /*7f00*/  IMAD.SHL.U32 R0, R0, 0x100000, RZ ;  /* 0x0010000000007824 */ /* 0x000fe200078e00ff */
[----:B------:R-:W-:-:S04]  /*7f10*/  LEA R2, R2, 0x3b800000, 0x17 ;  /* 0x3b80000002027811 */ /* 0x000fc800078eb8ff */
[----:B------:R-:W-:-:S07]  /*7f20*/  LOP3.LUT R2, R2, R0, R7, 0xfe, !PT ;  /* 0x0000000002027212 */ /* 0x000fce00078efe07 */
.L_x_23157:
[----:B------:R-:W-:Y:S05]  /*7f30*/  BSYNC.RECONVERGENT B0 ;  /* 0x0000000000007941 */ /* 0x000fea0003800200 */
.L_x_23156:
[----:B------:R-:W0:Y:S02]  /*7f40*/  F2I.S64.TRUNC R2, R2 ;  /* 0x0000000200027311 */ /* 0x000e24000020d900 */
[----:B0-----:R-:W-:Y:S01]  /*7f50*/  PRMT R0, R2, 0x7610, R0 ;  /* 0x0000761002007816 */ /* 0x001fe20000000000 */
[----:B------:R-:W-:Y:S06]  /*7f60*/  BRA `(.L_x_23141) ;  /* 0x0000000400107947 */ /* 0x000fec0003800000 */
.L_x_23154:
        /* <DEDUP_REMOVED lines=21> */
.L_x_23163:
[----:B------:R-:W-:Y:S05]  /*80c0*/  BSYNC.RECONVERGENT B1 ;  /* 0x0000000000017941 */ /* 0x000fea0003800200 */
.L_x_23162:
[----:B------:R-:W-:Y:S02]  /*80d0*/  SHF.L.U32 R0, R0, 0x15, RZ ;  /* 0x0000001500007819 */ /* 0x000fe400000006ff */
[----:B------:R-:W-:-:S04]  /*80e0*/  LEA R2, R2, 0x37800000, 0x17 ;  /* 0x3780000002027811 */ /* 0x000fc800078eb8ff */
[----:B------:R-:W-:-:S07]  /*80f0*/  LOP3.LUT R2, R2, R0, R7, 0xfe, !PT ;  /* 0x0000000002027212 */ /* 0x000fce00078efe07 */
.L_x_23161:
[----:B------:R-:W-:Y:S05]  /*8100*/  BSYNC.RECONVERGENT B0 ;  /* 0x0000000000007941 */ /* 0x000fea0003800200 */
.L_x_23160:
[----:B------:R-:W0:Y:S02]  /*8110*/  F2I.S64.TRUNC R2, R2 ;  /* 0x0000000200027311 */ /* 0x000e24000020d900 */
[----:B0-----:R-:W-:Y:S01]  /*8120*/  PRMT R0, R2, 0x7610, R0 ;  /* 0x0000761002007816 */ /* 0x001fe20000000000 */
[----:B------:R-:W-:Y:S06]  /*8130*/  BRA `(.L_x_23141) ;  /* 0x00000000009c7947 */ /* 0x000fec0003800000 */
.L_x_23153:
        /* <DEDUP_REMOVED lines=14> */
.L_x_23167:
[----:B------:R-:W-:Y:S05]  /*8220*/  BSYNC.RECONVERGENT B0 ;  /* 0x0000000000007941 */ /* 0x000fea0003800200 */
.L_x_23166:
[----:B------:R-:W0:Y:S02]  /*8230*/  F2I.S64.TRUNC R2, R2 ;  /* 0x0000000200027311 */ /* 0x000e24000020d900 */
[----:B0-----:R-:W-:Y:S01]  /*8240*/  PRMT R0, R2, 0x7610, R0 ;  /* 0x0000761002007816 */ /* 0x001fe20000000000 */
[----:B------:R-:W-:Y:S06]  /*8250*/  BRA `(.L_x_23141) ;  /* 0x0000000000547947 */ /* 0x000fec0003800000 */
.L_x_23140:
        /* <DEDUP_REMOVED lines=16> */
.L_x_23168:
[----:B------:R-:W-:Y:S01]  /*8360*/  PRMT R0, RZ, 0x7610, R0 ;  /* 0x00007610ff007816 */ /* 0x000fe20000000000 */
[----:B------:R-:W-:Y:S06]  /*8370*/  BRA `(.L_x_23141) ;  /* 0x00000000000c7947 */ /* 0x000fec0003800000 */
.L_x_23165:
[----:B------:R0:W5:Y:S01]  /*8380*/  LDG.E.U8 R0, desc[UR36][R4.64] ;  /* 0x0000002404007981 */ /* 0x000162000c1e1100 */
[----:B------:R-:W-:Y:S05]  /*8390*/  BRA `(.L_x_23141) ;  /* 0x0000000000047947 */ /* 0x000fea0003800000 */
.L_x_23164:
[----:B------:R0:W5:Y:S02]  /*83a0*/  LDG.E.U8 R0, desc[UR36][R4.64] ;  /* 0x0000002404007981 */ /* 0x000164000c1e1100 */
.L_x_23141:
        /* <DEDUP_REMOVED lines=19> */
.L_x_23173:
[----:B------:R0:W-:Y:S01]  /*84e0*/  STG.E.U8 desc[UR36][R2.64], R5 ;  /* 0x0000000502007986 */ /* 0x0001e2000c101124 */
[----:B------:R-:W-:Y:S05]  /*84f0*/  BRA `(.L_x_23175) ;  /* 0x0000000c00547947 */ /* 0x000fea0003800000 */
.L_x_23172:
        /* <DEDUP_REMOVED lines=11> */
.L_x_23177:
[----:B------:R-:W-:-:S04]  /*85b0*/  ISETP.NE.AND P0, PT, R0, RZ, PT ;  /* 0x000000ff0000720c */ /* 0x000fc80003f05270 */
[----:B------:R-:W-:-:S05]  /*85c0*/  SEL R5, RZ, 0x1, P0 ;  /* 0x00000001ff057807 */ /* 0x000fca0000000000 */
[----:B------:R0:W-:Y:S01]  /*85d0*/  STG.E desc[UR36][R2.64], R5 ;  /* 0x0000000502007986 */ /* 0x0001e2000c101924 */
[----:B------:R-:W-:Y:S05]  /*85e0*/  BRA `(.L_x_23175) ;  /* 0x0000000c00187947 */ /* 0x000fea0003800000 */
.L_x_23176:
[----:B------:R0:W-:Y:S01]  /*85f0*/  STG.E.U16 desc[UR36][R2.64], R5 ;  /* 0x0000000502007986 */ /* 0x0001e2000c101524 */
[----:B------:R-:W-:Y:S05]  /*8600*/  BRA `(.L_x_23175) ;  /* 0x0000000c00107947 */ /* 0x000fea0003800000 */
.L_x_23171:
        /* <DEDUP_REMOVED lines=10> */
.L_x_23179:
[----:B------:R-:W-:-:S04]  /*86b0*/  ISETP.NE.AND P0, PT, R0, RZ, PT ;  /* 0x000000ff0000720c */ /* 0x000fc80003f05270 */
[----:B------:R-:W-:-:S04]  /*86c0*/  FSEL R0, RZ, 1, P0 ;  /* 0x3f800000ff007808 */ /* 0x000fc80000000000 */
[----:B------:R-:W-:-:S05]  /*86d0*/  F2FP.F16.F32.PACK_AB R0, RZ, R0 ;  /* 0x00000000ff00723e */ /* 0x000fca00000000ff */
[----:B------:R0:W-:Y:S01]  /*86e0*/  STG.E.U16 desc[UR36][R2.64], R0 ;  /* 0x0000000002007986 */ /* 0x0001e2000c101524 */
[----:B------:R-:W-:Y:S05]  /*86f0*/  BRA `(.L_x_23175) ;  /* 0x0000000800d47947 */ /* 0x000fea0003800000 */
.L_x_23178:
        /* <DEDUP_REMOVED lines=11> */
.L_x_23181:
[----:B------:R-:W-:-:S04]  /*87b0*/  ISETP.NE.AND P0, PT, R0, RZ, PT ;  /* 0x000000ff0000720c */ /* 0x000fc80003f05270 */
[----:B------:R-:W-:-:S04]  /*87c0*/  FSEL R0, RZ, 1, P0 ;  /* 0x3f800000ff007808 */ /* 0x000fc80000000000 */
[----:B------:R-:W-:-:S04]  /*87d0*/  F2FP.F16.F32.PACK_AB R5, RZ, R0 ;  /* 0x00000000ff05723e */ /* 0x000fc800000000ff */
[----:B------:R-:W-:-:S05]  /*87e0*/  PRMT R5, R5, 0x5410, RZ ;  /* 0x0000541005057816 */ /* 0x000fca00000000ff */
[----:B------:R0:W-:Y:S01]  /*87f0*/  STG.E desc[UR36][R2.64], R5 ;  /* 0x0000000502007986 */ /* 0x0001e2000c101924 */
[----:B------:R-:W-:Y:S05]  /*8800*/  BRA `(.L_x_23175) ;  /* 0x0000000800907947 */ /* 0x000fea0003800000 */
.L_x_23180:
[----:B------:R-:W-:Y:S02]  /*8810*/  ISETP.NE.AND P0, PT, R0, RZ, PT ;  /* 0x000000ff0000720c */ /* 0x000fe40003f05270 */
[----:B------:R-:W-:Y:S02]  /*8820*/  MOV R4, RZ ;  /* 0x000000ff00047202 */ /* 0x000fe40000000f00 */
[----:B------:R-:W-:-:S05]  /*8830*/  FSEL R5, RZ, 1.875, P0 ;  /* 0x3ff00000ff057808 */ /* 0x000fca0000000000 */
[----:B------:R0:W-:Y:S01]  /*8840*/  STG.E.64 desc[UR36][R2.64], R4 ;  /* 0x0000000402007986 */ /* 0x0001e2000c101b24 */
[----:B------:R-:W-:Y:S05]  /*8850*/  BRA `(.L_x_23175) ;  /* 0x00000008007c7947 */ /* 0x000fea0003800000 */
.L_x_23170:
        /* <DEDUP_REMOVED lines=12> */
.L_x_23185:
        /* <DEDUP_REMOVED lines=18> */
.L_x_23187:
[----:B------:R-:W-:Y:S05]  /*8a40*/  BSYNC.RECONVERGENT B0 ;  /* 0x0000000000007941 */ /* 0x000fea0003800200 */
.L_x_23186:
[----:B------:R0:W-:Y:S01]  /*8a50*/  STG.E.U8 desc[UR36][R2.64], R0 ;  /* 0x0000000002007986 */ /* 0x0001e2000c101124 */
[----:B------:R-:W-:Y:S05]  /*8a60*/  BRA `(.L_x_23175) ;  /* 0x0000000400f87947 */ /* 0x000fea0003800000 */
.L_x_23184:
        /* <DEDUP_REMOVED lines=18> */
.L_x_23189:
[----:B------:R-:W-:Y:S05]  /*8b90*/  BSYNC.RECONVERGENT B0 ;  /* 0x0000000000007941 */ /* 0x000fea0003800200 */
.L_x_23188:
[----:B------:R0:W-:Y:S01]  /*8ba0*/  STG.E.U8 desc[UR36][R2.64], R0 ;  /* 0x0000000002007986 */ /* 0x0001e2000c101124 */
[----:B------:R-:W-:Y:S05]  /*8bb0*/  BRA `(.L_x_23175) ;  /* 0x0000000400a47947 */ /* 0x000fea0003800000 */
.L_x_23183:
        /* <DEDUP_REMOVED lines=22> */
.L_x_23191:
[----:B------:R-:W-:Y:S01]  /*8d20*/  ISETP.NE.AND P0, PT, R0, RZ, PT ;  /* 0x000000ff0000720c */ /* 0x000fe20003f05270 */
[----:B------:R-:W-:-:S03]  /*8d30*/  IMAD.MOV.U32 R5, RZ, RZ, RZ ;  /* 0x000000ffff057224 */ /* 0x000fc600078e00ff */
[----:B------:R-:W-:-:S05]  /*8d40*/  SEL R4, RZ, 0x1, P0 ;  /* 0x00000001ff047807 */ /* 0x000fca0000000000 */
[----:B------:R0:W-:Y:S01]  /*8d50*/  STG.E.64 desc[UR36][R2.64], R4 ;  /* 0x0000000402007986 */ /* 0x0001e2000c101b24 */
[----:B------:R-:W-:Y:S05]  /*8d60*/  BRA `(.L_x_23175) ;  /* 0x0000000400387947 */ /* 0x000fea0003800000 */
.L_x_23190:
[----:B------:R-:W-:-:S04]  /*8d70*/  ISETP.NE.AND P0, PT, R0, RZ, PT ;  /* 0x000000ff0000720c */ /* 0x000fc80003f05270 */
[----:B------:R-:W-:-:S05]  /*8d80*/  SEL R5, RZ, 0x1, P0 ;  /* 0x00000001ff057807 */ /* 0x000fca0000000000 */
[----:B------:R0:W-:Y:S01]  /*8d90*/  STG.E desc[UR36][R2.64], R5 ;  /* 0x0000000502007986 */ /* 0x0001e2000c101924 */
[----:B------:R-:W-:Y:S05]  /*8da0*/  BRA `(.L_x_23175) ;  /* 0x0000000400287947 */ /* 0x000fea0003800000 */
.L_x_23182:
        /* <DEDUP_REMOVED lines=8> */
.L_x_23193:
[----:B------:R-:W-:Y:S02]  /*8e30*/  ISETP.NE.AND P0, PT, R0, RZ, PT ;  /* 0x000000ff0000720c */ /* 0x000fe40003f05270 */
[----:B------:R-:W-:Y:S01]  /*8e40*/  CS2R R6, SRZ ;  /* 0x0000000000067805 */ /* 0x000fe2000001ff00 */
[----:B------:R-:W-:Y:S01]  /*8e50*/  IMAD.MOV.U32 R4, RZ, RZ, RZ ;  /* 0x000000ffff047224 */ /* 0x000fe200078e00ff */
[----:B------:R-:W-:-:S05]  /*8e60*/  FSEL R5, RZ, 1.875, P0 ;  /* 0x3ff00000ff057808 */ /* 0x000fca0000000000 */
[----:B------:R4:W-:Y:S01]  /*8e70*/  STG.E.128 desc[UR36][R2.64], R4 ;  /* 0x0000000402007986 */ /* 0x0009e2000c101d24 */
[----:B------:R-:W-:Y:S05]  /*8e80*/  BRA `(.L_x_23175) ;  /* 0x0000000000f07947 */ /* 0x000fea0003800000 */
.L_x_23192:
[----:B------:R-:W-:-:S09]  /*8e90*/  UISETP.NE.AND UP0, UPT, UR4, 0xf, UPT ;  /* 0x0000000f0400788c */ /* 0x000fd2000bf05270 */
[----:B------:R-:W-:Y:S05]  /*8ea0*/  BRA.U !UP0, `(.L_x_23194) ;  /* 0x0000000108d87547 */ /* 0x000fea000b800000 */
[----:B------:R-:W-:-:S09]  /*8eb0*/  UISETP.NE.AND UP0, UPT, UR4, 0x17, UPT ;  /* 0x000000170400788c */ /* 0x000fd2000bf05270 */
[----:B------:R-:W-:Y:S05]  /*8ec0*/  BRA.U !UP0, `(.L_x_23195) ;  /* 0x0000000108887547 */ /* 0x000fea000b800000 */
[----:B------:R-:W-:-:S09]  /*8ed0*/  UISETP.NE.AND UP0, UPT, UR4, 0x18, UPT ;  /* 0x000000180400788c */ /* 0x000fd2000bf05270 */
[----:B------:R-:W-:Y:S05]  /*8ee0*/  BRA.U !UP0, `(.L_x_23196) ;  /* 0x0000000108447547 */ /* 0x000fea000b800000 */
.L_x_23174:
        /* <DEDUP_REMOVED lines=16> */
.L_x_23197:
[----:B------:R-:W-:Y:S05]  /*8ff0*/  BRA `(.L_x_23175) ;  /* 0x0000000000947947 */ /* 0x000fea0003800000 */
.L_x_23196:
        /* <DEDUP_REMOVED lines=12> */
.L_x_23199:
[----:B------:R-:W-:Y:S05]  /*90c0*/  BSYNC.RECONVERGENT B0 ;  /* 0x0000000000007941 */ /* 0x000fea0003800200 */
.L_x_23198:
[----:B------:R3:W-:Y:S01]  /*90d0*/  STG.E.U8 desc[UR36][R2.64], R5 ;  /* 0x0000000502007986 */ /* 0x0007e2000c101124 */
[----:B------:R-:W-:Y:S05]  /*90e0*/  BRA `(.L_x_23175) ;  /* 0x0000000000587947 */ /* 0x000fea0003800000 */
.L_x_23195:
        /* <DEDUP_REMOVED lines=13> */
.L_x_23200:
[----:B------:R-:W-:Y:S01]  /*91c0*/  IMAD.MOV.U32 R5, RZ, RZ, 0x7f ;  /* 0x0000007fff057424 */ /* 0x000fe200078e00ff */
[----:B------:R-:W-:-:S04]  /*91d0*/  ISETP.GT.U32.AND P0, PT, R7, 0x7f800000, PT ;  /* 0x7f8000000700780c */ /* 0x000fc80003f04070 */
[----:B------:R-:W-:-:S05]  /*91e0*/  SEL R5, R5, 0x7c, P0 ;  /* 0x0000007c05057807 */ /* 0x000fca0000000000 */
[----:B------:R2:W-:Y:S01]  /*91f0*/  STG.E.U8 desc[UR36][R2.64], R5 ;  /* 0x0000000502007986 */ /* 0x0005e2000c101124 */
[----:B------:R-:W-:Y:S05]  /*9200*/  BRA `(.L_x_23175) ;  /* 0x0000000000107947 */ /* 0x000fea0003800000 */
.L_x_23194:
[----:B------:R-:W-:-:S04]  /*9210*/  ISETP.NE.AND P0, PT, R0, RZ, PT ;  /* 0x000000ff0000720c */ /* 0x000fc80003f05270 */
[----:B------:R-:W-:-:S04]  /*9220*/  FSEL R0, RZ, 1, P0 ;  /* 0x3f800000ff007808 */ /* 0x000fc80000000000 */
[----:B------:R-:W-:-:S05]  /*9230*/  F2FP.BF16.F32.PACK_AB R0, RZ, R0 ;  /* 0x00000000ff00723e */ /* 0x000fca00000010ff */
[----:B------:R0:W-:Y:S02]  /*9240*/  STG.E.U16 desc[UR36][R2.64], R0 ;  /* 0x0000000002007986 */ /* 0x0001e4000c101524 */
.L_x_23175:
[----:B------:R-:W-:Y:S05]  /*9250*/  BSYNC.RECONVERGENT B6 ;  /* 0x0000000000067941 */ /* 0x000fea0003800200 */
.L_x_23169:
[----:B------:R-:W-:-:S07]  /*9260*/  VIADD R17, R17, 0x80 ;  /* 0x0000008011117836 */ /* 0x000fce0000000000 */
.L_x_23134:
[----:B------:R-:W-:Y:S05]  /*9270*/  BSYNC.RECONVERGENT B7 ;  /* 0x0000000000077941 */ /* 0x000fea0003800200 */
.L_x_23133:
        /* <DEDUP_REMOVED lines=306> */
.L_x_23201:
        /* <DEDUP_REMOVED lines=18> */
.L_x_23205:
[----:B------:R4:W5:Y:S01]  /*a6c0*/  LDG.E.U8 R0, desc[UR36][R4.64] ;  /* 0x0000002404007981 */ /* 0x000962000c1e1100 */
[----:B------:R-:W-:Y:S05]  /*a6d0*/  BRA `(.L_x_23207) ;  /* 0x0000000c005c7947 */ /* 0x000fea0003800000 */
.L_x_23204:
        /* <DEDUP_REMOVED lines=8> */
.L_x_23209:
[----:B------:R2:W5:Y:S01]  /*a760*/  LDG.E.U8 R0, desc[UR36][R4.64] ;  /* 0x0000002404007981 */ /* 0x000562000c1e1100 */
[----:B------:R-:W-:Y:S05]  /*a770*/  BRA `(.L_x_23207) ;  /* 0x0000000c00347947 */ /* 0x000fea0003800000 */
.L_x_23208:
[----:B------:R0:W5:Y:S01]  /*a780*/  LDG.E.U16 R0, desc[UR36][R4.64] ;  /* 0x0000002404007981 */ /* 0x000162000c1e1500 */
[----:B------:R-:W-:Y:S05]  /*a790*/  BRA `(.L_x_23207) ;  /* 0x0000000c002c7947 */ /* 0x000fea0003800000 */
.L_x_23203:
        /* <DEDUP_REMOVED lines=10> */
.L_x_23211:
[----:B------:R-:W2:Y:S02]  /*a840*/  LDG.E.U16 R2, desc[UR36][R4.64] ;  /* 0x0000002404027981 */ /* 0x000ea4000c1e1500 */
[----:B--2---:R-:W-:-:S06]  /*a850*/  HADD2.F32 R2, -RZ, R2.H0_H0 ;  /* 0x20000002ff027230 */ /* 0x004fcc0000004100 */
[----:B------:R-:W0:Y:S02]  /*a860*/  F2I.S64.TRUNC R2, R2 ;  /* 0x0000000200027311 */ /* 0x000e24000020d900 */
[----:B0-----:R-:W-:Y:S01]  /*a870*/  PRMT R0, R2, 0x7610, R0 ;  /* 0x0000761002007816 */ /* 0x001fe20000000000 */
[----:B------:R-:W-:Y:S06]  /*a880*/  BRA `(.L_x_23207) ;  /* 0x0000000800f07947 */ /* 0x000fec0003800000 */
.L_x_23210:
        /* <DEDUP_REMOVED lines=10> */
.L_x_23213:
[----:B------:R-:W2:Y:S02]  /*a930*/  LDG.E.U16 R4, desc[UR36][R4.64] ;  /* 0x0000002404047981 */ /* 0x000ea4000c1e1500 */
[----:B--2---:R-:W-:-:S06]  /*a940*/  HADD2.F32 R2, -RZ, R4.H0_H0 ;  /* 0x20000004ff027230 */ /* 0x004fcc0000004100 */
[----:B------:R-:W0:Y:S02]  /*a950*/  F2I.S64.TRUNC R2, R2 ;  /* 0x0000000200027311 */ /* 0x000e24000020d900 */
[----:B0-----:R-:W-:Y:S01]  /*a960*/  PRMT R0, R2, 0x7610, R0 ;  /* 0x0000761002007816 */ /* 0x001fe20000000000 */
[----:B------:R-:W-:Y:S06]  /*a970*/  BRA `(.L_x_23207) ;  /* 0x0000000800b47947 */ /* 0x000fec0003800000 */
.L_x_23212:
[----:B------:R-:W2:Y:S02]  /*a980*/  LDG.E.64 R2, desc[UR36][R4.64] ;  /* 0x0000002404027981 */ /* 0x000ea4000c1e1b00 */
[----:B--2---:R-:W0:Y:S02]  /*a990*/  F2I.S64.F64.TRUNC R2, R2 ;  /* 0x0000000200027311 */ /* 0x004e24000030d900 */
[----:B0-----:R-:W-:Y:S01]  /*a9a0*/  PRMT R0, R2, 0x7610, R0 ;  /* 0x0000761002007816 */ /* 0x001fe20000000000 */
[----:B------:R-:W-:Y:S06]  /*a9b0*/  BRA `(.L_x_23207) ;  /* 0x0000000800a47947 */ /* 0x000fec0003800000 */
.L_x_23202:
        /* <DEDUP_REMOVED lines=12> */
.L_x_23216:
[----:B------:R-:W2:Y:S02]  /*aa80*/  LDG.E.64 R4, desc[UR36][R4.64] ;  /* 0x0000002404047981 */ /* 0x000ea4000c1e1b00 */
[----:B--2---:R-:W0:Y:S02]  /*aa90*/  F2I.S64.F64.TRUNC R2, R4 ;  /* 0x0000000400027311 */ /* 0x004e24000030d900 */
[----:B0-----:R-:W-:Y:S01]  /*aaa0*/  PRMT R0, R2, 0x7610, R0 ;  /* 0x0000761002007816 */ /* 0x001fe20000000000 */
[----:B------:R-:W-:Y:S06]  /*aab0*/  BRA `(.L_x_23207) ;  /* 0x0000000800647947 */ /* 0x000fec0003800000 */
.L_x_23215:
        /* <DEDUP_REMOVED lines=27> */
.L_x_23218:
        /* <DEDUP_REMOVED lines=14> */
.L_x_23217:
[----:B------:R-:W2:Y:S02]  /*ad50*/  LDG.E.U16 R2, desc[UR36][R4.64] ;  /* 0x0000002404027981 */ /* 0x000ea4000c1e1500 */
[----:B--2---:R-:W-:-:S06]  /*ad60*/  IMAD.U32 R2, R2, 0x10000, RZ ;  /* 0x0001000002027824 */ /* 0x004fcc00078e00ff */
[----:B------:R-:W0:Y:S02]  /*ad70*/  F2I.S64.TRUNC R2, R2 ;  /* 0x0000000200027311 */ /* 0x000e24000020d900 */
[----:B0-----:R-:W-:Y:S01]  /*ad80*/  PRMT R0, R2, 0x7610, R0 ;  /* 0x0000761002007816 */ /* 0x001fe20000000000 */
[----:B------:R-:W-:Y:S06]  /*ad90*/  BRA `(.L_x_23207) ;  /* 0x0000000400ac7947 */ /* 0x000fec0003800000 */
.L_x_23214:
        /* <DEDUP_REMOVED lines=10> */
.L_x_23221:
        /* <DEDUP_REMOVED lines=21> */
.L_x_23225:
[----:B------:R-:W-:Y:S05]  /*af90*/  BSYNC.RECONVERGENT B1 ;  /* 0x0000000000017941 */ /* 0x000fea0003800200 */
.L_x_23224:
[----:B------:R-:W-:Y:S01]  /*afa0*/  IMAD.SHL.U32 R0, R0, 0x100000, RZ ;  /* 0x0010000000007824 */ /* 0x000fe200078e00ff */
[----:B------:R-:W-:-:S04]  /*afb0*/  LEA R2, R2, 0x3b800000, 0x17 ;  /* 0x3b80000002027811 */ /* 0x000fc800078eb8ff */
[----:B------:R-:W-:-:S07]  /*afc0*/  LOP3.LUT R2, R2, R0, R7, 0xfe, !PT ;  /* 0x0000000002027212 */ /* 0x000fce00078efe07 */
.L_x_23223:
[----:B------:R-:W-:Y:S05]  /*afd0*/  BSYNC.RECONVERGENT B0 ;  /* 0x0000000000007941 */ /* 0x000fea0003800200 */
.L_x_23222:
[----:B------:R-:W0:Y:S02]  /*afe0*/  F2I.S64.TRUNC R2, R2 ;  /* 0x0000000200027311 */ /* 0x000e24000020d900 */
[----:B0-----:R-:W-:Y:S01]  /*aff0*/  PRMT R0, R2, 0x7610, R0 ;  /* 0x0000761002007816 */ /* 0x001fe20000000000 */
[----:B------:R-:W-:Y:S06]  /*b000*/  BRA `(.L_x_23207) ;  /* 0x0000000400107947 */ /* 0x000fec0003800000 */
.L_x_23220:
        /* <DEDUP_REMOVED lines=21> */
.L_x_23229:
[----:B------:R-:W-:Y:S05]  /*b160*/  BSYNC.RECONVERGENT B1 ;  /* 0x0000000000017941 */ /* 0x000fea0003800200 */
.L_x_23228:
[----:B------:R-:W-:Y:S02]  /*b170*/  SHF.L.U32 R0, R0, 0x15, RZ ;  /* 0x0000001500007819 */ /* 0x000fe400000006ff */
[----:B------:R-:W-:-:S04]  /*b180*/  LEA R2, R2, 0x37800000, 0x17 ;  /* 0x3780000002027811 */ /* 0x000fc800078eb8ff */
[----:B------:R-:W-:-:S07]  /*b190*/  LOP3.LUT R2, R2, R0, R7, 0xfe, !PT ;  /* 0x0000000002027212 */ /* 0x000fce00078efe07 */
.L_x_23227:
[----:B------:R-:W-:Y:S05]  /*b1a0*/  BSYNC.RECONVERGENT B0 ;  /* 0x0000000000007941 */ /* 0x000fea0003800200 */
.L_x_23226:
[----:B------:R-:W0:Y:S02]  /*b1b0*/  F2I.S64.TRUNC R2, R2 ;  /* 0x0000000200027311 */ /* 0x000e24000020d900 */
[----:B0-----:R-:W-:Y:S01]  /*b1c0*/  PRMT R0, R2, 0x7610, R0 ;  /* 0x0000761002007816 */ /* 0x001fe20000000000 */
[----:B------:R-:W-:Y:S06]  /*b1d0*/  BRA `(.L_x_23207) ;  /* 0x00000000009c7947 */ /* 0x000fec0003800000 */
.L_x_23219:
        /* <DEDUP_REMOVED lines=14> */
.L_x_23233:
[----:B------:R-:W-:Y:S05]  /*b2c0*/  BSYNC.RECONVERGENT B0 ;  /* 0x0000000000007941 */ /* 0x000fea0003800200 */
.L_x_23232:
[----:B------:R-:W0:Y:S02]  /*b2d0*/  F2I.S64.TRUNC R2, R2 ;  /* 0x0000000200027311 */ /* 0x000e24000020d900 */
[----:B0-----:R-:W-:Y:S01]  /*b2e0*/  PRMT R0, R2, 0x7610, R0 ;  /* 0x0000761002007816 */ /* 0x001fe20000000000 */
[----:B------:R-:W-:Y:S06]  /*b2f0*/  BRA `(.L_x_23207) ;  /* 0x0000000000547947 */ /* 0x000fec0003800000 */
.L_x_23206:
        /* <DEDUP_REMOVED lines=16> */
.L_x_23234:
[----:B------:R-:W-:Y:S01]  /*b400*/  PRMT R0, RZ, 0x7610, R0 ;  /* 0x00007610ff007816 */ /* 0x000fe20000000000 */
[----:B------:R-:W-:Y:S06]  /*b410*/  BRA `(.L_x_23207) ;  /* 0x00000000000c7947 */ /* 0x000fec0003800000 */
.L_x_23231:
[----:B------:R0:W5:Y:S01]  /*b420*/  LDG.E.U8 R0, desc[UR36][R4.64] ;  /* 0x0000002404007981 */ /* 0x000162000c1e1100 */
[----:B------:R-:W-:Y:S05]  /*b430*/  BRA `(.L_x_23207) ;  /* 0x0000000000047947 */ /* 0x000fea0003800000 */
.L_x_23230:
[----:B------:R0:W5:Y:S02]  /*b440*/  LDG.E.U8 R0, desc[UR36][R4.64] ;  /* 0x0000002404007981 */ /* 0x000164000c1e1100 */
.L_x_23207:
[----:B------:R-:W-:Y:S01]  /*b450*/  UPRMT UR4, UR42, 0x9910, URZ ;  /* 0x000099102a047896 */ /* 0x000fe200080000ff */
[----:B-----5:R-:W-:-:S03]  /*b460*/  LOP3.LUT P0, R0, R0, 0xff, RZ, 0xc0, !PT ;  /* 0x000000ff00007812 */ /* 0x020fc6000780c0ff */
[----:B------:R-:W-:Y:S01]  /*b470*/  UISETP.GT.AND UP0, UPT, UR4, 0x9, UPT ;  /* 0x000000090400788c */ /* 0x000fe2000bf04270 */
[----:B------:R-:W-:-:S08]  /*b480*/  SEL R3, RZ, 0x1, P0 ;  /* 0x00000001ff037807 */ /* 0x000fd00000000000 */
        /* <DEDUP_REMOVED lines=11> */
.L_x_23238:
[----:B------:R-:W-:Y:S01]  /*b540*/  STG.E.U8 desc[UR36][R16.64], R3 ;  /* 0x0000000310007986 */ /* 0x000fe2000c101124 */
[----:B------:R-:W-:Y:S05]  /*b550*/  EXIT ;  /* 0x000000000000794d */ /* 0x000fea0003800000 */
.L_x_23237:
        /* <DEDUP_REMOVED lines=11> */
.L_x_23241:
[----:B------:R-:W-:-:S04]  /*b610*/  ISETP.NE.AND P0, PT, R0, RZ, PT ;  /* 0x000000ff0000720c */ /* 0x000fc80003f05270 */
[----:B------:R-:W-:-:S05]  /*b620*/  SEL R3, RZ, 0x1, P0 ;  /* 0x00000001ff037807 */ /* 0x000fca0000000000 */
[----:B------:R-:W-:Y:S01]  /*b630*/  STG.E desc[UR36][R16.64], R3 ;  /* 0x0000000310007986 */ /* 0x000fe2000c101924 */
[----:B------:R-:W-:Y:S05]  /*b640*/  EXIT ;  /* 0x000000000000794d */ /* 0x000fea0003800000 */
.L_x_23240:
[----:B------:R-:W-:Y:S01]  /*b650*/  STG.E.U16 desc[UR36][R16.64], R3 ;  /* 0x0000000310007986 */ /* 0x000fe2000c101524 */
[----:B------:R-:W-:Y:S05]  /*b660*/  EXIT ;  /* 0x000000000000794d */ /* 0x000fea0003800000 */
.L_x_23236:
        /* <DEDUP_REMOVED lines=10> */
.L_x_23243:
[----:B------:R-:W-:-:S04]  /*b710*/  ISETP.NE.AND P0, PT, R0, RZ, PT ;  /* 0x000000ff0000720c */ /* 0x000fc80003f05270 */
[----:B------:R-:W-:-:S04]  /*b720*/  FSEL R0, RZ, 1, P0 ;  /* 0x3f800000ff007808 */ /* 0x000fc80000000000 */
[----:B------:R-:W-:-:S05]  /*b730*/  F2FP.F16.F32.PACK_AB R0, RZ, R0 ;  /* 0x00000000ff00723e */ /* 0x000fca00000000ff */
[----:B------:R-:W-:Y:S01]  /*b740*/  STG.E.U16 desc[UR36][R16.64], R0 ;  /* 0x0000000010007986 */ /* 0x000fe2000c101524 */
[----:B------:R-:W-:Y:S05]  /*b750*/  EXIT ;  /* 0x000000000000794d */ /* 0x000fea0003800000 */
.L_x_23242:
        /* <DEDUP_REMOVED lines=11> */
.L_x_23245:
[----:B------:R-:W-:-:S04]  /*b810*/  ISETP.NE.AND P0, PT, R0, RZ, PT ;  /* 0x000000ff0000720c */ /* 0x000fc80003f05270 */
[----:B------:R-:W-:-:S04]  /*b820*/  FSEL R0, RZ, 1, P0 ;  /* 0x3f800000ff007808 */ /* 0x000fc80000000000 */
[----:B------:R-:W-:-:S04]  /*b830*/  F2FP.F16.F32.PACK_AB R3, RZ, R0 ;  /* 0x00000000ff03723e */ /* 0x000fc800000000ff */
[----:B------:R-:W-:-:S05]  /*b840*/  PRMT R3, R3, 0x5410, RZ ;  /* 0x0000541003037816 */ /* 0x000fca00000000ff */
[----:B------:R-:W-:Y:S01]  /*b850*/  STG.E desc[UR36][R16.64], R3 ;  /* 0x0000000310007986 */ /* 0x000fe2000c101924 */
[----:B------:R-:W-:Y:S05]  /*b860*/  EXIT ;  /* 0x000000000000794d */ /* 0x000fea0003800000 */
.L_x_23244:
[----:B------:R-:W-:Y:S01]  /*b870*/  ISETP.NE.AND P0, PT, R0, RZ, PT ;  /* 0x000000ff0000720c */ /* 0x000fe20003f05270 */
[----:B------:R-:W-:-:S03]  /*b880*/  IMAD.MOV.U32 R2, RZ, RZ, RZ ;  /* 0x000000ffff027224 */ /* 0x000fc600078e00ff */
[----:B------:R-:W-:-:S05]  /*b890*/  FSEL R3, RZ, 1.875, P0 ;  /* 0x3ff00000ff037808 */ /* 0x000fca0000000000 */
[----:B------:R-:W-:Y:S01]  /*b8a0*/  STG.E.64 desc[UR36][R16.64], R2 ;  /* 0x0000000210007986 */ /* 0x000fe2000c101b24 */
[----:B------:R-:W-:Y:S05]  /*b8b0*/  EXIT ;  /* 0x000000000000794d */ /* 0x000fea0003800000 */
.L_x_23235:
        /* <DEDUP_REMOVED lines=12> */
.L_x_23249:
        /* <DEDUP_REMOVED lines=17> */
.L_x_23252:
[----:B------:R-:W-:-:S07]  /*ba90*/  PRMT R8, R0, 0x7610, R8 ;  /* 0x0000761000087816 */ /* 0x000fce0000000008 */
.L_x_23251:
[----:B------:R-:W-:Y:S05]  /*baa0*/  BSYNC.RECONVERGENT B0 ;  /* 0x0000000000007941 */ /* 0x000fea0003800200 */
.L_x_23250:
[----:B------:R-:W-:Y:S01]  /*bab0*/  STG.E.U8 desc[UR36][R16.64], R8 ;  /* 0x0000000810007986 */ /* 0x000fe2000c101124 */
[----:B------:R-:W-:Y:S05]  /*bac0*/  EXIT ;  /* 0x000000000000794d */ /* 0x000fea0003800000 */
.L_x_23248:
        /* <DEDUP_REMOVED lines=17> */
.L_x_23255:
[----:B------:R-:W-:-:S07]  /*bbe0*/  PRMT R8, R0, 0x7610, R8 ;  /* 0x0000761000087816 */ /* 0x000fce0000000008 */
.L_x_23254:
[----:B------:R-:W-:Y:S05]  /*bbf0*/  BSYNC.RECONVERGENT B0 ;  /* 0x0000000000007941 */ /* 0x000fea0003800200 */
.L_x_23253:
[----:B------:R-:W-:Y:S01]  /*bc00*/  STG.E.U8 desc[UR36][R16.64], R8 ;  /* 0x0000000810007986 */ /* 0x000fe2000c101124 */
[----:B------:R-:W-:Y:S05]  /*bc10*/  EXIT ;  /* 0x000000000000794d */ /* 0x000fea0003800000 */
.L_x_23247:
        /* <DEDUP_REMOVED lines=22> */
.L_x_23257:
[----:B------:R-:W-:Y:S01]  /*bd80*/  ISETP.NE.AND P0, PT, R0, RZ, PT ;  /* 0x000000ff0000720c */ /* 0x000fe20003f05270 */
[----:B------:R-:W-:-:S03]  /*bd90*/  IMAD.MOV.U32 R3, RZ, RZ, RZ ;  /* 0x000000ffff037224 */ /* 0x000fc600078e00ff */
[----:B------:R-:W-:-:S05]  /*bda0*/  SEL R2, RZ, 0x1, P0 ;  /* 0x00000001ff027807 */ /* 0x000fca0000000000 */
[----:B------:R-:W-:Y:S01]  /*bdb0*/  STG.E.64 desc[UR36][R16.64], R2 ;  /* 0x0000000210007986 */ /* 0x000fe2000c101b24 */
[----:B------:R-:W-:Y:S05]  /*bdc0*/  EXIT ;  /* 0x000000000000794d */ /* 0x000fea0003800000 */
.L_x_23256:
[----:B------:R-:W-:-:S04]  /*bdd0*/  ISETP.NE.AND P0, PT, R0, RZ, PT ;  /* 0x000000ff0000720c */ /* 0x000fc80003f05270 */
[----:B------:R-:W-:-:S05]  /*bde0*/  SEL R3, RZ, 0x1, P0 ;  /* 0x00000001ff037807 */ /* 0x000fca0000000000 */
[----:B------:R-:W-:Y:S01]  /*bdf0*/  STG.E desc[UR36][R16.64], R3 ;  /* 0x0000000310007986 */ /* 0x000fe2000c101924 */
[----:B------:R-:W-:Y:S05]  /*be00*/  EXIT ;  /* 0x000000000000794d */ /* 0x000fea0003800000 */
.L_x_23246:
        /* <DEDUP_REMOVED lines=8> */
.L_x_23259:
[----:B------:R-:W-:Y:S02]  /*be90*/  ISETP.NE.AND P0, PT, R0, RZ, PT ;  /* 0x000000ff0000720c */ /* 0x000fe40003f05270 */
[----:B------:R-:W-:Y:S01]  /*bea0*/  CS2R R6, SRZ ;  /* 0x0000000000067805 */ /* 0x000fe2000001ff00 */
[----:B01234-:R-:W-:Y:S01]  /*beb0*/  IMAD.MOV.U32 R4, RZ, RZ, RZ ;  /* 0x000000ffff047224 */ /* 0x01ffe200078e00ff */
[----:B------:R-:W-:-:S05]  /*bec0*/  FSEL R5, RZ, 1.875, P0 ;  /* 0x3ff00000ff057808 */ /* 0x000fca0000000000 */
[----:B------:R-:W-:Y:S01]  /*bed0*/  STG.E.128 desc[UR36][R16.64], R4 ;  /* 0x0000000410007986 */ /* 0x000fe2000c101d24 */
[----:B------:R-:W-:Y:S05]  /*bee0*/  EXIT ;  /* 0x000000000000794d */ /* 0x000fea0003800000 */
.L_x_23258:
[----:B------:R-:W-:-:S09]  /*bef0*/  UISETP.NE.AND UP0, UPT, UR4, 0xf, UPT ;  /* 0x0000000f0400788c */ /* 0x000fd2000bf05270 */
[----:B------:R-:W-:Y:S05]  /*bf00*/  BRA.U !UP0, `(.L_x_23260) ;  /* 0x0000000108dc7547 */ /* 0x000fea000b800000 */
[----:B------:R-:W-:-:S09]  /*bf10*/  UISETP.NE.AND UP0, UPT, UR4, 0x17, UPT ;  /* 0x000000170400788c */ /* 0x000fd2000bf05270 */
[----:B------:R-:W-:Y:S05]  /*bf20*/  BRA.U !UP0, `(.L_x_23261) ;  /* 0x0000000108887547 */ /* 0x000fea000b800000 */
[----:B------:R-:W-:-:S09]  /*bf30*/  UISETP.NE.AND UP0, UPT, UR4, 0x18, UPT ;  /* 0x000000180400788c */ /* 0x000fd2000bf05270 */
[----:B------:R-:W-:Y:S05]  /*bf40*/  BRA.U !UP0, `(.L_x_23262) ;  /* 0x0000000108447547 */ /* 0x000fea000b800000 */
.L_x_23239:
        /* <DEDUP_REMOVED lines=16> */
.L_x_23263:
[----:B------:R-:W-:Y:S05]  /*c050*/  EXIT ;  /* 0x000000000000794d */ /* 0x000fea0003800000 */
.L_x_23262:
[----:B------:R-:W-:Y:S01]  /*c060*/  ISETP.NE.AND P0, PT, R0, RZ, PT ;  /* 0x000000ff0000720c */ /* 0x000fe20003f05270 */
[----:B------:R-:W-:Y:S01]  /*c070*/  BSSY.RECONVERGENT B0, `(.L_x_23264) ;  /* 0x000000b000007945 */ /* 0x000fe20003800200 */
[----:B------:R-:W-:Y:S02]  /*c080*/  IMAD.MOV.U32 R3, RZ, RZ, 0x7f ;  /* 0x0000007fff037424 */ /* 0x000fe400078e00ff */
[----:B01234-:R-:W-:-:S04]  /*c090*/  FSEL R5, RZ, 1, P0 ;  /* 0x3f800000ff057808 */ /* 0x01ffc80000000000 */
        /* <DEDUP_REMOVED lines=8> */
.L_x_23265:
[----:B------:R-:W-:Y:S05]  /*c120*/  BSYNC.RECONVERGENT B0 ;  /* 0x0000000000007941 */ /* 0x000fea0003800200 */
.L_x_23264:
[----:B------:R-:W-:Y:S01]  /*c130*/  STG.E.U8 desc[UR36][R16.64], R3 ;  /* 0x0000000310007986 */ /* 0x000fe2000c101124 */
[----:B------:R-:W-:Y:S05]  /*c140*/  EXIT ;  /* 0x000000000000794d */ /* 0x000fea0003800000 */
.L_x_23261:
[----:B------:R-:W-:-:S04]  /*c150*/  ISETP.NE.AND P0, PT, R0, RZ, PT ;  /* 0x000000ff0000720c */ /* 0x000fc80003f05270 */
[----:B01234-:R-:W-:-:S04]  /*c160*/  FSEL R5, RZ, 1, P0 ;  /* 0x3f800000ff057808 */ /* 0x01ffc80000000000 */
        /* <DEDUP_REMOVED lines=12> */
.L_x_23266:
[----:B------:R-:W-:Y:S01]  /*c230*/  IMAD.MOV.U32 R3, RZ, RZ, 0x7f ;  /* 0x0000007fff037424 */ /* 0x000fe200078e00ff */
[----:B------:R-:W-:-:S04]  /*c240*/  ISETP.GT.U32.AND P0, PT, R5, 0x7f800000, PT ;  /* 0x7f8000000500780c */ /* 0x000fc80003f04070 */
[----:B------:R-:W-:-:S05]  /*c250*/  SEL R3, R3, 0x7c, P0 ;  /* 0x0000007c03037807 */ /* 0x000fca0000000000 */
[----:B------:R-:W-:Y:S01]  /*c260*/  STG.E.U8 desc[UR36][R16.64], R3 ;  /* 0x0000000310007986 */ /* 0x000fe2000c101124 */
[----:B------:R-:W-:Y:S05]  /*c270*/  EXIT ;  /* 0x000000000000794d */ /* 0x000fea0003800000 */
.L_x_23260:
[----:B------:R-:W-:-:S04]  /*c280*/  ISETP.NE.AND P0, PT, R0, RZ, PT ;  /* 0x000000ff0000720c */ /* 0x000fc80003f05270 */
[----:B------:R-:W-:-:S04]  /*c290*/  FSEL R0, RZ, 1, P0 ;  /* 0x3f800000ff007808 */ /* 0x000fc80000000000 */
[----:B------:R-:W-:-:S05]  /*c2a0*/  F2FP.BF16.F32.PACK_AB R0, RZ, R0 ;  /* 0x00000000ff00723e */ /* 0x000fca00000010ff */
[----:B------:R-:W-:Y:S01]  /*c2b0*/  STG.E.U16 desc[UR36][R16.64], R0 ;  /* 0x0000000010007986 */ /* 0x000fe2000c101524 */
[----:B------:R-:W-:Y:S05]  /*c2c0*/  EXIT ;  /* 0x000000000000794d */ /* 0x000fea0003800000 */
.L_x_23267:
        /* <DEDUP_REMOVED lines=11> */
.L_x_23869:


//--------------------- .text._ZN2at6native27unrolled_elementwise_kernelIZZZNS0_23logical_not_kernel_cudaERNS_18TensorIteratorBaseEENKUlvE0_clEvENKUlvE_clEvEUlhE_St5arrayIPcLm2EELi4E23TrivialOffsetCalculatorILi1EjESB_NS0_6memory12LoadWithCastILi1EEENSC_13StoreWithCastILi1EEEEEviT_T0_T2_T3_T4_T5_ --------------------------
	.section	.text._ZN2at6native27unrolled_elementwise_kernelIZZZNS0_23logical_not_kernel_cudaERNS_18TensorIteratorBaseEENKUlvE0_clEvENKUlvE_clEvEUlhE_St5arrayIPcLm2EELi4E23TrivialOffsetCalculatorILi1EjESB_NS0_6memory12LoadWithCastILi1EEENSC_13StoreWithCastILi1EEEEEviT_T0_T2_T3_T4_T5_,"ax",@progbits
	.align	128
        .global         _ZN2at6native27unrolled_elementwise_kernelIZZZNS0_23logical_not_kernel_cudaERNS_18TensorIteratorBaseEENKUlvE0_clEvENKUlvE_clEvEUlhE_St5arrayIPcLm2EELi4E23TrivialOffsetCalculatorILi1EjESB_NS0_6memory12LoadWithCastILi1EEENSC_13StoreWithCastILi1EEEEEviT_T0_T2_T3_T4_T5_
        .type           _ZN2at6native27unrolled_elementwise_kernelIZZZNS0_23logical_not_kernel_cudaERNS_18TensorIteratorBaseEENKUlvE0_clEvENKUlvE_clEvEUlhE_St5arrayIPcLm2EELi4E23TrivialOffsetCalculatorILi1EjESB_NS0_6memory12LoadWithCastILi1EEENSC_13StoreWithCastILi1EEEEEviT_T0_T2_T3_T4_T5_,@function
        .size           _ZN2at6native27unrolled_elementwise_kernelIZZZNS0_23logical_not_kernel_cudaERNS_18TensorIteratorBaseEENKUlvE0_clEvENKUlvE_clEvEUlhE_St5arrayIPcLm2EELi4E23TrivialOffsetCalculatorILi1EjESB_NS0_6memory12LoadWithCastILi1EEENSC_13StoreWithCastILi1EEEEEviT_T0_T2_T3_T4_T5_,(.L_x_23870 - _ZN2at6native27unrolled_elementwise_kernelIZZZNS0_23logical_not_kernel_cudaERNS_18TensorIteratorBaseEENKUlvE0_clEvENKUlvE_clEvEUlhE_St5arrayIPcLm2EELi4E23TrivialOffsetCalculatorILi1EjESB_NS0_6memory12LoadWithCastILi1EEENSC_13StoreWithCastILi1EEEEEviT_T0_T2_T3_T4_T5_)
        .other          _ZN2at6native27unrolled_elementwise_kernelIZZZNS0_23logical_not_kernel_cudaERNS_18TensorIteratorBaseEENKUlvE0_clEvENKUlvE_clEvEUlhE_St5arrayIPcLm2EELi4E23TrivialOffsetCalculatorILi1EjESB_NS0_6memory12LoadWithCastILi1EEENSC_13StoreWithCastILi1EEEEEviT_T0_T2_T3_T4_T5_,@"STO_CUDA_ENTRY STV_DEFAULT"
_ZN2at6native27unrolled_elementwise_kernelIZZZNS0_23logical_not_kernel_cudaERNS_18TensorIteratorBaseEENKUlvE0_clEvENKUlvE_clEvEUlhE_St5arrayIPcLm2EELi4E23TrivialOffsetCalculatorILi1EjESB_NS0_6memory12LoadWithCastILi1EEENSC_13StoreWithCastILi1EEEEEviT_T0_T2_T3_T4_T5_:
.text._ZN2at6native27unrolled_elementwise_kernelIZZZNS0_23logical_not_kernel_cudaERNS_18TensorIteratorBaseEENKUlvE0_clEvENKUlvE_clEvEUlhE_St5arrayIPcLm2EELi4E23TrivialOffsetCalculatorILi1EjESB_NS0_6memory12LoadWithCastILi1EEENSC_13StoreWithCastILi1EEEEEviT_T0_T2_T3_T4_T5_:
        /* <DEDUP_REMOVED lines=32> */
.L_x_23273:
[----:B------:R3:W5:Y:S01]  /*0200*/  LDG.E.U8 R0, desc[UR36][R6.64] ;  /* 0x0000002406007981 */ /* 0x000762000c1e1100 */
[----:B------:R-:W-:Y:S05]  /*0210*/  BRA `(.L_x_23275) ;  /* 0x0000000c00607947 */ /* 0x000fea0003800000 */
.L_x_23272:
        /* <DEDUP_REMOVED lines=8> */
.L_x_23277:
[----:B------:R1:W5:Y:S01]  /*02a0*/  LDG.E.U8 R0, desc[UR36][R6.64] ;  /* 0x0000002406007981 */ /* 0x000362000c1e1100 */
[----:B------:R-:W-:Y:S05]  /*02b0*/  BRA `(.L_x_23275) ;  /* 0x0000000c00387947 */ /* 0x000fea0003800000 */
.L_x_23276:
[----:B------:R2:W5:Y:S01]  /*02c0*/  LDG.E.U16 R0, desc[UR36][R6.64] ;  /* 0x0000002406007981 */ /* 0x000562000c1e1500 */
[----:B------:R-:W-:Y:S05]  /*02d0*/  BRA `(.L_x_23275) ;  /* 0x0000000c00307947 */ /* 0x000fea0003800000 */
.L_x_23271:
        /* <DEDUP_REMOVED lines=10> */
.L_x_23279:
[----:B------:R-:W2:Y:S02]  /*0380*/  LDG.E.U16 R4, desc[UR36][R6.64] ;  /* 0x0000002406047981 */ /* 0x000ea4000c1e1500 */
[----:B--2---:R-:W-:-:S06]  /*0390*/  HADD2.F32 R4, -RZ, R4.H0_H0 ;  /* 0x20000004ff047230 */ /* 0x004fcc0000004100 */
[----:B------:R-:W0:Y:S02]  /*03a0*/  F2I.S64.TRUNC R4, R4 ;  /* 0x0000000400047311 */ /* 0x000e24000020d900 */
[----:B0-----:R-:W-:Y:S01]  /*03b0*/  PRMT R0, R4, 0x7610, R0 ;  /* 0x0000761004007816 */ /* 0x001fe20000000000 */
[----:B------:R-:W-:Y:S06]  /*03c0*/  BRA `(.L_x_23275) ;  /* 0x0000000800f47947 */ /* 0x000fec0003800000 */
.L_x_23278:
        /* <DEDUP_REMOVED lines=10> */
.L_x_23281:
[----:B------:R-:W2:Y:S02]  /*0470*/  LDG.E.U16 R6, desc[UR36][R6.64] ;  /* 0x0000002406067981 */ /* 0x000ea4000c1e1500 */
[----:B--2---:R-:W-:-:S06]  /*0480*/  HADD2.F32 R4, -RZ, R6.H0_H0 ;  /* 0x20000006ff047230 */ /* 0x004fcc0000004100 */
[----:B------:R-:W0:Y:S02]  /*0490*/  F2I.S64.TRUNC R4, R4 ;  /* 0x0000000400047311 */ /* 0x000e24000020d900 */
[----:B0-----:R-:W-:Y:S01]  /*04a0*/  PRMT R0, R4, 0x7610, R0 ;  /* 0x0000761004007816 */ /* 0x001fe20000000000 */
[----:B------:R-:W-:Y:S06]  /*04b0*/  BRA `(.L_x_23275) ;  /* 0x0000000800b87947 */ /* 0x000fec0003800000 */
.L_x_23280:
[----:B------:R-:W2:Y:S02]  /*04c0*/  LDG.E.64 R4, desc[UR36][R6.64] ;  /* 0x0000002406047981 */ /* 0x000ea4000c1e1b00 */
[----:B--2---:R-:W0:Y:S02]  /*04d0*/  F2I.S64.F64.TRUNC R4, R4 ;  /* 0x0000000400047311 */ /* 0x004e24000030d900 */
[----:B0-----:R-:W-:Y:S01]  /*04e0*/  PRMT R0, R4, 0x7610, R0 ;  /* 0x0000761004007816 */ /* 0x001fe20000000000 */
[----:B------:R-:W-:Y:S06]  /*04f0*/  BRA `(.L_x_23275) ;  /* 0x0000000800a87947 */ /* 0x000fec0003800000 */
.L_x_23270:
        /* <DEDUP_REMOVED lines=12> */
.L_x_23284:
[----:B------:R-:W2:Y:S02]  /*05c0*/  LDG.E.64 R6, desc[UR36][R6.64] ;  /* 0x0000002406067981 */ /* 0x000ea4000c1e1b00 */
[----:B--2---:R-:W0:Y:S02]  /*05d0*/  F2I.S64.F64.TRUNC R4, R6 ;  /* 0x0000000600047311 */ /* 0x004e24000030d900 */
[----:B0-----:R-:W-:Y:S01]  /*05e0*/  PRMT R0, R4, 0x7610, R0 ;  /* 0x0000761004007816 */ /* 0x001fe20000000000 */
[----:B------:R-:W-:Y:S06]  /*05f0*/  BRA `(.L_x_23275) ;  /* 0x0000000800687947 */ /* 0x000fec0003800000 */
.L_x_23283:
        /* <DEDUP_REMOVED lines=27> */
.L_x_23286:
        /* <DEDUP_REMOVED lines=15> */
.L_x_23285:
[----:B------:R-:W2:Y:S02]  /*08a0*/  LDG.E.U16 R4, desc[UR36][R6.64] ;  /* 0x0000002406047981 */ /* 0x000ea4000c1e1500 */
[----:B--2---:R-:W-:-:S06]  /*08b0*/  IMAD.U32 R4, R4, 0x10000, RZ ;  /* 0x0001000004047824 */ /* 0x004fcc00078e00ff */
[----:B------:R-:W0:Y:S02]  /*08c0*/  F2I.S64.TRUNC R4, R4 ;  /* 0x0000000400047311 */ /* 0x000e24000020d900 */
[----:B0-----:R-:W-:Y:S01]  /*08d0*/  PRMT R0, R4, 0x7610, R0 ;  /* 0x0000761004007816 */ /* 0x001fe20000000000 */
[----:B------:R-:W-:Y:S06]  /*08e0*/  BRA `(.L_x_23275) ;  /* 0x0000000400ac7947 */ /* 0x000fec0003800000 */
.L_x_23282:
        /* <DEDUP_REMOVED lines=10> */
.L_x_23289:
        /* <DEDUP_REMOVED lines=21> */
.L_x_23293:
[----:B------:R-:W-:Y:S05]  /*0ae0*/  BSYNC.RECONVERGENT B1 ;  /* 0x0000000000017941 */ /* 0x000fea0003800200 */
.L_x_23292:
[----:B------:R-:W-:Y:S01]  /*0af0*/  IMAD.SHL.U32 R0, R0, 0x100000, RZ ;  /* 0x0010000000007824 */ /* 0x000fe200078e00ff */
[----:B------:R-:W-:-:S04]  /*0b00*/  LEA R3, R3, 0x3b800000, 0x17 ;  /* 0x3b80000003037811 */ /* 0x000fc800078eb8ff */
[----:B------:R-:W-:-:S07]  /*0b10*/  LOP3.LUT R4, R3, R0, R7, 0xfe, !PT ;  /* 0x0000000003047212 */ /* 0x000fce00078efe07 */
.L_x_23291:
[----:B------:R-:W-:Y:S05]  /*0b20*/  BSYNC.RECONVERGENT B0 ;  /* 0x0000000000007941 */ /* 0x000fea0003800200 */
.L_x_23290:
[----:B------:R-:W0:Y:S02]  /*0b30*/  F2I.S64.TRUNC R4, R4 ;  /* 0x0000000400047311 */ /* 0x000e24000020d900 */
[----:B0-----:R-:W-:Y:S01]  /*0b40*/  PRMT R0, R4, 0x7610, R0 ;  /* 0x0000761004007816 */ /* 0x001fe20000000000 */
[----:B------:R-:W-:Y:S06]  /*0b50*/  BRA `(.L_x_23275) ;  /* 0x0000000400107947 */ /* 0x000fec0003800000 */
.L_x_23288:
        /* <DEDUP_REMOVED lines=21> */
.L_x_23297:
[----:B------:R-:W-:Y:S05]  /*0cb0*/  BSYNC.RECONVERGENT B1 ;  /* 0x0000000000017941 */ /* 0x000fea0003800200 */
.L_x_23296:
[----:B------:R-:W-:Y:S01]  /*0cc0*/  IMAD.SHL.U32 R0, R0, 0x200000, RZ ;  /* 0x0020000000007824 */ /* 0x000fe200078e00ff */
[----:B------:R-:W-:-:S04]  /*0cd0*/  LEA R3, R3, 0x37800000, 0x17 ;  /* 0x3780000003037811 */ /* 0x000fc800078eb8ff */
[----:B------:R-:W-:-:S07]  /*0ce0*/  LOP3.LUT R4, R3, R0, R7, 0xfe, !PT ;  /* 0x0000000003047212 */ /* 0x000fce00078efe07 */
.L_x_23295:
[----:B------:R-:W-:Y:S05]  /*0cf0*/  BSYNC.RECONVERGENT B0 ;  /* 0x0000000000007941 */ /* 0x000fea0003800200 */
.L_x_23294:
[----:B------:R-:W0:Y:S02]  /*0d00*/  F2I.S64.TRUNC R4, R4 ;  /* 0x0000000400047311 */ /* 0x000e24000020d900 */
[----:B0-----:R-:W-:Y:S01]  /*0d10*/  PRMT R0, R4, 0x7610, R0 ;  /* 0x0000761004007816 */ /* 0x001fe20000000000 */
[----:B------:R-:W-:Y:S06]  /*0d20*/  BRA `(.L_x_23275) ;  /* 0x00000000009c7947 */ /* 0x000fec0003800000 */
.L_x_23287:
[----:B------:R-:W-:-:S09]  /*0d30*/  UISETP.NE.AND UP0, UPT, UR4, 0x1c, UPT ;  /* 0x0000001c0400788c */ /* 0x000fd2000bf05270 */
[----:B------:R-:W-:Y:S05]  /*0d40*/  BRA.U !UP0, `(.L_x_23298) ;  /* 0x0000000108907547 */ /* 0x000fea000b800000 */
[----:B------:R-:W-:-:S09]  /*0d50*/  UISETP.NE.AND UP0, UPT, UR4, 0x1d, UPT ;  /* 0x0000001d0400788c */ /* 0x000fd2000bf05270 */
[----:B------:R-:W-:Y:S05]  /*0d60*/  BRA.U !UP0, `(.L_x_23299) ;  /* 0x0000000108807547 */ /* 0x000fea000b800000 */
[----:B------:R-:W-:-:S09]  /*0d70*/  UISETP.NE.AND UP0, UPT, UR4, 0x2c, UPT ;  /* 0x0000002c0400788c */ /* 0x000fd2000bf05270 */
[----:B------:R-:W-:Y:S05]  /*0d80*/  BRA.U !UP0, `(.L_x_23300) ;  /* 0x0000000108487547 */ /* 0x000fea000b800000 */
.L_x_23274:
        /* <DEDUP_REMOVED lines=16> */
.L_x_23301:
[----:B------:R-:W-:Y:S01]  /*0e90*/  PRMT R0, RZ, 0x7610, R0 ;  /* 0x00007610ff007816 */ /* 0x000fe20000000000 */
[----:B------:R-:W-:Y:S06]  /*0ea0*/  BRA `(.L_x_23275) ;  /* 0x00000000003c7947 */ /* 0x000fec0003800000 */
.L_x_23300:
        /* <DEDUP_REMOVED lines=8> */
.L_x_23303:
[----:B------:R-:W-:Y:S05]  /*0f30*/  BSYNC.RECONVERGENT B0 ;  /* 0x0000000000007941 */ /* 0x000fea0003800200 */
.L_x_23302:
[----:B------:R-:W0:Y:S02]  /*0f40*/  F2I.S64.TRUNC R4, R4 ;  /* 0x0000000400047311 */ /* 0x000e24000020d900 */
[----:B0-----:R-:W-:Y:S01]  /*0f50*/  PRMT R0, R4, 0x7610, R0 ;  /* 0x0000761004007816 */ /* 0x001fe20000000000 */
[----:B------:R-:W-:Y:S06]  /*0f60*/  BRA `(.L_x_23275) ;  /* 0x00000000000c7947 */ /* 0x000fec0003800000 */
.L_x_23299:
[----:B------:R0:W5:Y:S01]  /*0f70*/  LDG.E.U8 R0, desc[UR36][R6.64] ;  /* 0x0000002406007981 */ /* 0x000162000c1e1100 */
[----:B------:R-:W-:Y:S05]  /*0f80*/  BRA `(.L_x_23275) ;  /* 0x0000000000047947 */ /* 0x000fea0003800000 */
.L_x_23298:
[----:B------:R0:W5:Y:S02]  /*0f90*/  LDG.E.U8 R0, desc[UR36][R6.64] ;  /* 0x0000002406007981 */ /* 0x000164000c1e1100 */
.L_x_23275:
[----:B-----5:R-:W-:Y:S01]  /*0fa0*/  LOP3.LUT P0, RZ, R0, 0xff, RZ, 0xc0, !PT ;  /* 0x000000ff00ff7812 */ /* 0x020fe2000780c0ff */
[----:B------:R-:W-:-:S03]  /*0fb0*/  VIADD R18, R2, 0x80 ;  /* 0x0000008002127836 */ /* 0x000fc60000000000 */
[----:B------:R-:W-:-:S04]  /*0fc0*/  PLOP3.LUT P0, PT, P0, PT, PT, 0x8, 0x80 ;  /* 0x000000000080781c */ /* 0x000fc8000070e170 */
[----:B------:R-:W-:-:S09]  /*0fd0*/  P2R R16, PR, RZ, 0x1 ;  /* 0x00000001ff107803 */ /* 0x000fd20000000000 */
.L_x_23269:
[----:B------:R-:W-:Y:S05]  /*0fe0*/  BSYNC.RECONVERGENT B6 ;  /* 0x0000000000067941 */ /* 0x000fea0003800200 */
.L_x_23268:
        /* <DEDUP_REMOVED lines=24> */
.L_x_23309:
[----:B------:R0:W5:Y:S01]  /*1170*/  LDG.E.U8 R0, desc[UR36][R6.64] ;  /* 0x0000002406007981 */ /* 0x000162000c1e1100 */
[----:B------:R-:W-:Y:S05]  /*1180*/  BRA `(.L_x_23311) ;  /* 0x0000000c00607947 */ /* 0x000fea0003800000 */
.L_x_23308:
        /* <DEDUP_REMOVED lines=8> */
.L_x_23313:
[----:B------:R4:W5:Y:S01]  /*1210*/  LDG.E.U8 R0, desc[UR36][R6.64] ;  /* 0x0000002406007981 */ /* 0x000962000c1e1100 */
[----:B------:R-:W-:Y:S05]  /*1220*/  BRA `(.L_x_23311) ;  /* 0x0000000c00387947 */ /* 0x000fea0003800000 */
.L_x_23312:
[----:B------:R0:W5:Y:S01]  /*1230*/  LDG.E.U16 R0, desc[UR36][R6.64] ;  /* 0x0000002406007981 */ /* 0x000162000c1e1500 */
[----:B------:R-:W-:Y:S05]  /*1240*/  BRA `(.L_x_23311) ;  /* 0x0000000c00307947 */ /* 0x000fea0003800000 */
.L_x_23307:
        /* <DEDUP_REMOVED lines=10> */
.L_x_23315:
[----:B------:R-:W2:Y:S02]  /*12f0*/  LDG.E.U16 R4, desc[UR36][R6.64] ;  /* 0x0000002406047981 */ /* 0x000ea4000c1e1500 */
[----:B--2---:R-:W-:-:S06]  /*1300*/  HADD2.F32 R4, -RZ, R4.H0_H0 ;  /* 0x20000004ff047230 */ /* 0x004fcc0000004100 */
[----:B------:R-:W0:Y:S02]  /*1310*/  F2I.S64.TRUNC R4, R4 ;  /* 0x0000000400047311 */ /* 0x000e24000020d900 */
[----:B0-----:R-:W-:Y:S01]  /*1320*/  PRMT R0, R4, 0x7610, R0 ;  /* 0x0000761004007816 */ /* 0x001fe20000000000 */
[----:B------:R-:W-:Y:S06]  /*1330*/  BRA `(.L_x_23311) ;  /* 0x0000000800f47947 */ /* 0x000fec0003800000 */
.L_x_23314:
        /* <DEDUP_REMOVED lines=10> */
.L_x_23317:
[----:B------:R-:W2:Y:S02]  /*13e0*/  LDG.E.U16 R6, desc[UR36][R6.64] ;  /* 0x0000002406067981 */ /* 0x000ea4000c1e1500 */
[----:B--2---:R-:W-:-:S06]  /*13f0*/  HADD2.F32 R4, -RZ, R6.H0_H0 ;  /* 0x20000006ff047230 */ /* 0x004fcc0000004100 */
[----:B------:R-:W0:Y:S02]  /*1400*/  F2I.S64.TRUNC R4, R4 ;  /* 0x0000000400047311 */ /* 0x000e24000020d900 */
[----:B0-----:R-:W-:Y:S01]  /*1410*/  PRMT R0, R4, 0x7610, R0 ;  /* 0x0000761004007816 */ /* 0x001fe20000000000 */
[----:B------:R-:W-:Y:S06]  /*1420*/  BRA `(.L_x_23311) ;  /* 0x0000000800b87947 */ /* 0x000fec0003800000 */
.L_x_23316:
[----:B------:R-:W2:Y:S02]  /*1430*/  LDG.E.64 R4, desc[UR36][R6.64] ;  /* 0x0000002406047981 */ /* 0x000ea4000c1e1b00 */
[----:B--2---:R-:W0:Y:S02]  /*1440*/  F2I.S64.F64.TRUNC R4, R4 ;  /* 0x0000000400047311 */ /* 0x004e24000030d900 */
[----:B0-----:R-:W-:Y:S01]  /*1450*/  PRMT R0, R4, 0x7610, R0 ;  /* 0x0000761004007816 */ /* 0x001fe20000000000 */
[----:B------:R-:W-:Y:S06]  /*1460*/  BRA `(.L_x_23311) ;  /* 0x0000000800a87947 */ /* 0x000fec0003800000 */
.L_x_23306:
        /* <DEDUP_REMOVED lines=12> */
.L_x_23320:
[----:B------:R-:W2:Y:S02]  /*1530*/  LDG.E.64 R6, desc[UR36][R6.64] ;  /* 0x0000002406067981 */ /* 0x000ea4000c1e1b00 */
[----:B--2---:R-:W0:Y:S02]  /*1540*/  F2I.S64.F64.TRUNC R4, R6 ;  /* 0x0000000600047311 */ /* 0x004e24000030d900 */
[----:B0-----:R-:W-:Y:S01]  /*1550*/  PRMT R0, R4, 0x7610, R0 ;  /* 0x0000761004007816 */ /* 0x001fe20000000000 */
[----:B------:R-:W-:Y:S06]  /*1560*/  BRA `(.L_x_23311) ;  /* 0x0000000800687947 */ /* 0x000fec0003800000 */
.L_x_23319:
        /* <DEDUP_REMOVED lines=27> */
.L_x_23322:
        /* <DEDUP_REMOVED lines=15> */
.L_x_23321:
[----:B------:R-:W2:Y:S02]  /*1810*/  LDG.E.U16 R4, desc[UR36][R6.64] ;  /* 0x0000002406047981 */ /* 0x000ea4000c1e1500 */
[----:B--2---:R-:W-:-:S06]  /*1820*/  IMAD.U32 R4, R4, 0x10000, RZ ;  /* 0x0001000004047824 */ /* 0x004fcc00078e00ff */
[----:B------:R-:W0:Y:S02]  /*1830*/  F2I.S64.TRUNC R4, R4 ;  /* 0x0000000400047311 */ /* 0x000e24000020d900 */
[----:B0-----:R-:W-:Y:S01]  /*1840*/  PRMT R0, R4, 0x7610, R0 ;  /* 0x0000761004007816 */ /* 0x001fe20000000000 */
[----:B------:R-:W-:Y:S06]  /*1850*/  BRA `(.L_x_23311) ;  /* 0x0000000400ac7947 */ /* 0x000fec0003800000 */
.L_x_23318:
        /* <DEDUP_REMOVED lines=10> */
.L_x_23325:
        /* <DEDUP_REMOVED lines=21> */
.L_x_23329:
[----:B------:R-:W-:Y:S05]  /*1a50*/  BSYNC.RECONVERGENT B1 ;  /* 0x0000000000017941 */ /* 0x000fea0003800200 */
.L_x_23328:
[----:B------:R-:W-:Y:S01]  /*1a60*/  IMAD.SHL.U32 R0, R0, 0x100000, RZ ;  /* 0x0010000000007824 */ /* 0x000fe200078e00ff */
[----:B------:R-:W-:-:S04]  /*1a70*/  LEA R3, R3, 0x3b800000, 0x17 ;  /* 0x3b80000003037811 */ /* 0x000fc800078eb8ff */
[----:B------:R-:W-:-:S07]  /*1a80*/  LOP3.LUT R4, R3, R0, R7, 0xfe, !PT ;  /* 0x0000000003047212 */ /* 0x000fce00078efe07 */
.L_x_23327:
[----:B------:R-:W-:Y:S05]  /*1a90*/  BSYNC.RECONVERGENT B0 ;  /* 0x0000000000007941 */ /* 0x000fea0003800200 */
.L_x_23326:
[----:B------:R-:W0:Y:S02]  /*1aa0*/  F2I.S64.TRUNC R4, R4 ;  /* 0x0000000400047311 */ /* 0x000e24000020d900 */
[----:B0-----:R-:W-:Y:S01]  /*1ab0*/  PRMT R0, R4, 0x7610, R0 ;  /* 0x0000761004007816 */ /* 0x001fe20000000000 */
[----:B------:R-:W-:Y:S06]  /*1ac0*/  BRA `(.L_x_23311) ;  /* 0x0000000400107947 */ /* 0x000fec0003800000 */
.L_x_23324:
        /* <DEDUP_REMOVED lines=21> */
.L_x_23333:
[----:B------:R-:W-:Y:S05]  /*1c20*/  BSYNC.RECONVERGENT B1 ;  /* 0x0000000000017941 */ /* 0x000fea0003800200 */
.L_x_23332:
[----:B------:R-:W-:Y:S01]  /*1c30*/  IMAD.SHL.U32 R0, R0, 0x200000, RZ ;  /* 0x0020000000007824 */ /* 0x000fe200078e00ff */
[----:B------:R-:W-:-:S04]  /*1c40*/  LEA R3, R3, 0x37800000, 0x17 ;  /* 0x3780000003037811 */ /* 0x000fc800078eb8ff */
[----:B------:R-:W-:-:S07]  /*1c50*/  LOP3.LUT R4, R3, R0, R7, 0xfe, !PT ;  /* 0x0000000003047212 */ /* 0x000fce00078efe07 */
.L_x_23331:
[----:B------:R-:W-:Y:S05]  /*1c60*/  BSYNC.RECONVERGENT B0 ;  /* 0x0000000000007941 */ /* 0x000fea0003800200 */
.L_x_23330:
[----:B------:R-:W0:Y:S02]  /*1c70*/  F2I.S64.TRUNC R4, R4 ;  /* 0x0000000400047311 */ /* 0x000e24000020d900 */
[----:B0-----:R-:W-:Y:S01]  /*1c80*/  PRMT R0, R4, 0x7610, R0 ;  /* 0x0000761004007816 */ /* 0x001fe20000000000 */
[----:B------:R-:W-:Y:S06]  /*1c90*/  BRA `(.L_x_23311) ;  /* 0x00000000009c7947 */ /* 0x000fec0003800000 */
.L_x_23323:
        /* <DEDUP_REMOVED lines=14> */
.L_x_23337:
[----:B------:R-:W-:Y:S05]  /*1d80*/  BSYNC.RECONVERGENT B0 ;  /* 0x0000000000007941 */ /* 0x000fea0003800200 */
.L_x_23336:
[----:B------:R-:W0:Y:S02]  /*1d90*/  F2I.S64.TRUNC R4, R4 ;  /* 0x0000000400047311 */ /* 0x000e24000020d900 */
[----:B0-----:R-:W-:Y:S01]  /*1da0*/  PRMT R0, R4, 0x7610, R0 ;  /* 0x0000761004007816 */ /* 0x001fe20000000000 */
[----:B------:R-:W-:Y:S06]  /*1db0*/  BRA `(.L_x_23311) ;  /* 0x0000000000547947 */ /* 0x000fec0003800000 */
.L_x_23310:
        /* <DEDUP_REMOVED lines=16> */
.L_x_23338:
[----:B------:R-:W-:Y:S01]  /*1ec0*/  PRMT R0, RZ, 0x7610, R0 ;  /* 0x00007610ff007816 */ /* 0x000fe20000000000 */
[----:B------:R-:W-:Y:S06]  /*1ed0*/  BRA `(.L_x_23311) ;  /* 0x00000000000c7947 */ /* 0x000fec0003800000 */
.L_x_23335:
[----:B------:R1:W5:Y:S01]  /*1ee0*/  LDG.E.U8 R0, desc[UR36][R6.64] ;  /* 0x0000002406007981 */ /* 0x000362000c1e1100 */
[----:B------:R-:W-:Y:S05]  /*1ef0*/  BRA `(.L_x_23311) ;  /* 0x0000000000047947 */ /* 0x000fea0003800000 */
.L_x_23334:
[----:B------:R0:W5:Y:S02]  /*1f00*/  LDG.E.U8 R0, desc[UR36][R6.64] ;  /* 0x0000002406007981 */ /* 0x000164000c1e1100 */
.L_x_23311:
[----:B-----5:R-:W-:Y:S01]  /*1f10*/  LOP3.LUT P0, RZ, R0, 0xff, RZ, 0xc0, !PT ;  /* 0x000000ff00ff7812 */ /* 0x020fe2000780c0ff */
[----:B------:R-:W-:-:S03]  /*1f20*/  VIADD R18, R18, 0x80 ;  /* 0x0000008012127836 */ /* 0x000fc60000000000 */
[----:B------:R-:W-:-:S04]  /*1f30*/  PLOP3.LUT P0, PT, P0, PT, PT, 0x8, 0x80 ;  /* 0x000000000080781c */ /* 0x000fc8000070e170 */
[----:B------:R-:W-:-:S09]  /*1f40*/  P2R R17, PR, RZ, 0x1 ;  /* 0x00000001ff117803 */ /* 0x000fd20000000000 */
.L_x_23305:
[----:B------:R-:W-:Y:S05]  /*1f50*/  BSYNC.RECONVERGENT B6 ;  /* 0x0000000000067941 */ /* 0x000fea0003800200 */
.L_x_23304:
        /* <DEDUP_REMOVED lines=24> */
.L_x_23344:
[----:B------:R0:W5:Y:S01]  /*20e0*/  LDG.E.U8 R0, desc[UR36][R6.64] ;  /* 0x0000002406007981 */ /* 0x000162000c1e1100 */
[----:B------:R-:W-:Y:S05]  /*20f0*/  BRA `(.L_x_23346) ;  /* 0x0000000c00607947 */ /* 0x000fea0003800000 */
.L_x_23343:
        /* <DEDUP_REMOVED lines=8> */
.L_x_23348:
[----:B------:R3:W5:Y:S01]  /*2180*/  LDG.E.U8 R0, desc[UR36][R6.64] ;  /* 0x0000002406007981 */ /* 0x000762000c1e1100 */
[----:B------:R-:W-:Y:S05]  /*2190*/  BRA `(.L_x_23346) ;  /* 0x0000000c00387947 */ /* 0x000fea0003800000 */
.L_x_23347:
[----:B------:R0:W5:Y:S01]  /*21a0*/  LDG.E.U16 R0, desc[UR36][R6.64] ;  /* 0x0000002406007981 */ /* 0x000162000c1e1500 */
[----:B------:R-:W-:Y:S05]  /*21b0*/  BRA `(.L_x_23346) ;  /* 0x0000000c00307947 */ /* 0x000fea0003800000 */
.L_x_23342:
        /* <DEDUP_REMOVED lines=10> */
.L_x_23350:
[----:B------:R-:W2:Y:S02]  /*2260*/  LDG.E.U16 R4, desc[UR36][R6.64] ;  /* 0x0000002406047981 */ /* 0x000ea4000c1e1500 */
[----:B--2---:R-:W-:-:S06]  /*2270*/  HADD2.F32 R4, -RZ, R4.H0_H0 ;  /* 0x20000004ff047230 */ /* 0x004fcc0000004100 */
[----:B------:R-:W0:Y:S02]  /*2280*/  F2I.S64.TRUNC R4, R4 ;  /* 0x0000000400047311 */ /* 0x000e24000020d900 */
[----:B0-----:R-:W-:Y:S01]  /*2290*/  PRMT R0, R4, 0x7610, R0 ;  /* 0x0000761004007816 */ /* 0x001fe20000000000 */
[----:B------:R-:W-:Y:S06]  /*22a0*/  BRA `(.L_x_23346) ;  /* 0x0000000800f47947 */ /* 0x000fec0003800000 */
.L_x_23349:
        /* <DEDUP_REMOVED lines=10> */
.L_x_23352:
[----:B------:R-:W2:Y:S02]  /*2350*/  LDG.E.U16 R6, desc[UR36][R6.64] ;  /* 0x0000002406067981 */ /* 0x000ea4000c1e1500 */
[----:B--2---:R-:W-:-:S06]  /*2360*/  HADD2.F32 R4, -RZ, R6.H0_H0 ;  /* 0x20000006ff047230 */ /* 0x004fcc0000004100 */
[----:B------:R-:W0:Y:S02]  /*2370*/  F2I.S64.TRUNC R4, R4 ;  /* 0x0000000400047311 */ /* 0x000e24000020d900 */
[----:B0-----:R-:W-:Y:S01]  /*2380*/  PRMT R0, R4, 0x7610, R0 ;  /* 0x0000761004007816 */ /* 0x001fe20000000000 */
[----:B------:R-:W-:Y:S06]  /*2390*/  BRA `(.L_x_23346) ;  /* 0x0000000800b87947 */ /* 0x000fec0003800000 */
.L_x_23351:
[----:B------:R-:W2:Y:S02]  /*23a0*/  LDG.E.64 R4, desc[UR36][R6.64] ;  /* 0x0000002406047981 */ /* 0x000ea4000c1e1b00 */
[----:B--2---:R-:W0:Y:S02]  /*23b0*/  F2I.S64.F64.TRUNC R4, R4 ;  /* 0x0000000400047311 */ /* 0x004e24000030d900 */
[----:B0-----:R-:W-:Y:S01]  /*23c0*/  PRMT R0, R4, 0x7610, R0 ;  /* 0x0000761004007816 */ /* 0x001fe20000000000 */
[----:B------:R-:W-:Y:S06]  /*23d0*/  BRA `(.L_x_23346) ;  /* 0x0000000800a87947 */ /* 0x000fec0003800000 */
.L_x_23341:
        /* <DEDUP_REMOVED lines=12> */
.L_x_23355:
[----:B------:R-:W2:Y:S02]  /*24a0*/  LDG.E.64 R6, desc[UR36][R6.64] ;  /* 0x0000002406067981 */ /* 0x000ea4000c1e1b00 */
[----:B--2---:R-:W0:Y:S02]  /*24b0*/  F2I.S64.F64.TRUNC R4, R6 ;  /* 0x0000000600047311 */ /* 0x004e24000030d900 */
[----:B0-----:R-:W-:Y:S01]  /*24c0*/  PRMT R0, R4, 0x7610, R0 ;  /* 0x0000761004007816 */ /* 0x001fe20000000000 */
[----:B------:R-:W-:Y:S06]  /*24d0*/  BRA `(.L_x_23346) ;  /* 0x0000000800687947 */ /* 0x000fec0003800000 */
.L_x_23354:
        /* <DEDUP_REMOVED lines=27> */
.L_x_23357:
        /* <DEDUP_REMOVED lines=15> */
.L_x_23356:
[----:B------:R-:W2:Y:S02]  /*2780*/  LDG.E.U16 R4, desc[UR36][R6.64] ;  /* 0x0000002406047981 */ /* 0x000ea4000c1e1500 */
[----:B--2---:R-:W-:-:S06]  /*2790*/  IMAD.U32 R4, R4, 0x10000, RZ ;  /* 0x0001000004047824 */ /* 0x004fcc00078e00ff */
[----:B------:R-:W0:Y:S02]  /*27a0*/  F2I.S64.TRUNC R4, R4 ;  /* 0x0000000400047311 */ /* 0x000e24000020d900 */
[----:B0-----:R-:W-:Y:S01]  /*27b0*/  PRMT R0, R4, 0x7610, R0 ;  /* 0x0000761004007816 */ /* 0x001fe20000000000 */
[----:B------:R-:W-:Y:S06]  /*27c0*/  BRA `(.L_x_23346) ;  /* 0x0000000400ac7947 */ /* 0x000fec0003800000 */
.L_x_23353:
        /* <DEDUP_REMOVED lines=10> */
.L_x_23360:
        /* <DEDUP_REMOVED lines=21> */
.L_x_23364:
[----:B------:R-:W-:Y:S05]  /*29c0*/  BSYNC.RECONVERGENT B1 ;  /* 0x0000000000017941 */ /* 0x000fea0003800200 */
.L_x_23363:
[----:B------:R-:W-:Y:S01]  /*29d0*/  IMAD.SHL.U32 R0, R0, 0x100000, RZ ;  /* 0x0010000000007824 */ /* 0x000fe200078e00ff */
[----:B------:R-:W-:-:S04]  /*29e0*/  LEA R3, R3, 0x3b800000, 0x17 ;  /* 0x3b80000003037811 */ /* 0x000fc800078eb8ff */
[----:B------:R-:W-:-:S07]  /*29f0*/  LOP3.LUT R4, R3, R0, R7, 0xfe, !PT ;  /* 0x0000000003047212 */ /* 0x000fce00078efe07 */
.L_x_23362:
[----:B------:R-:W-:Y:S05]  /*2a00*/  BSYNC.RECONVERGENT B0 ;  /* 0x0000000000007941 */ /* 0x000fea0003800200 */
.L_x_23361:
[----:B------:R-:W0:Y:S02]  /*2a10*/  F2I.S64.TRUNC R4, R4 ;  /* 0x0000000400047311 */ /* 0x000e24000020d900 */
[----:B0-----:R-:W-:Y:S01]  /*2a20*/  PRMT R0, R4, 0x7610, R0 ;  /* 0x0000761004007816 */ /* 0x001fe20000000000 */
[----:B------:R-:W-:Y:S06]  /*2a30*/  BRA `(.L_x_23346) ;  /* 0x0000000400107947 */ /* 0x000fec0003800000 */
.L_x_23359:
        /* <DEDUP_REMOVED lines=21> */
.L_x_23368:
[----:B------:R-:W-:Y:S05]  /*2b90*/  BSYNC.RECONVERGENT B1 ;  /* 0x0000000000017941 */ /* 0x000fea0003800200 */
.L_x_23367:
[----:B------:R-:W-:Y:S01]  /*2ba0*/  IMAD.SHL.U32 R0, R0, 0x200000, RZ ;  /* 0x0020000000007824 */ /* 0x000fe200078e00ff */
[----:B------:R-:W-:-:S04]  /*2bb0*/  LEA R3, R3, 0x37800000, 0x17 ;  /* 0x3780000003037811 */ /* 0x000fc800078eb8ff */
[----:B------:R-:W-:-:S07]  /*2bc0*/  LOP3.LUT R4, R3, R0, R7, 0xfe, !PT ;  /* 0x0000000003047212 */ /* 0x000fce00078efe07 */
.L_x_23366:
[----:B------:R-:W-:Y:S05]  /*2bd0*/  BSYNC.RECONVERGENT B0 ;  /* 0x0000000000007941 */ /* 0x000fea0003800200 */
.L_x_23365:
[----:B------:R-:W0:Y:S02]  /*2be0*/  F2I.S64.TRUNC R4, R4 ;  /* 0x0000000400047311 */ /* 0x000e24000020d900 */
[----:B0-----:R-:W-:Y:S01]  /*2bf0*/  PRMT R0, R4, 0x7610, R0 ;  /* 0x0000761004007816 */ /* 0x001fe20000000000 */
[----:B------:R-:W-:Y:S06]  /*2c00*/  BRA `(.L_x_23346) ;  /* 0x00000000009c7947 */ /* 0x000fec0003800000 */
.L_x_23358:
        /* <DEDUP_REMOVED lines=14> */
.L_x_23372:
[----:B------:R-:W-:Y:S05]  /*2cf0*/  BSYNC.RECONVERGENT B0 ;  /* 0x0000000000007941 */ /* 0x000fea0003800200 */
.L_x_23371:
[----:B------:R-:W0:Y:S02]  /*2d00*/  F2I.S64.TRUNC R4, R4 ;  /* 0x0000000400047311 */ /* 0x000e24000020d900 */
[----:B0-----:R-:W-:Y:S01]  /*2d10*/  PRMT R0, R4, 0x7610, R0 ;  /* 0x0000761004007816 */ /* 0x001fe20000000000 */
[----:B------:R-:W-:Y:S06]  /*2d20*/  BRA `(.L_x_23346) ;  /* 0x0000000000547947 */ /* 0x000fec0003800000 */
.L_x_23345:
        /* <DEDUP_REMOVED lines=16> */
.L_x_23373:
[----:B------:R-:W-:Y:S01]  /*2e30*/  PRMT R0, RZ, 0x7610, R0 ;  /* 0x00007610ff007816 */ /* 0x000fe20000000000 */
[----:B------:R-:W-:Y:S06]  /*2e40*/  BRA `(.L_x_23346) ;  /* 0x00000000000c7947 */ /* 0x000fec0003800000 */
.L_x_23370:
[----:B------:R2:W5:Y:S01]  /*2e50*/  LDG.E.U8 R0, desc[UR36][R6.64] ;  /* 0x0000002406007981 */ /* 0x000562000c1e1100 */
[----:B------:R-:W-:Y:S05]  /*2e60*/  BRA `(.L_x_23346) ;  /* 0x0000000000047947 */ /* 0x000fea0003800000 */
.L_x_23369:
[----:B------:R1:W5:Y:S02]  /*2e70*/  LDG.E.U8 R0, desc[UR36][R6.64] ;  /* 0x0000002406007981 */ /* 0x000364000c1e1100 */
.L_x_23346:
[----:B-----5:R-:W-:Y:S01]  /*2e80*/  LOP3.LUT P0, RZ, R0, 0xff, RZ, 0xc0, !PT ;  /* 0x000000ff00ff7812 */ /* 0x020fe2000780c0ff */
[----:B------:R-:W-:-:S03]  /*2e90*/  VIADD R18, R18, 0x80 ;  /* 0x0000008012127836 */ /* 0x000fc60000000000 */
[----:B------:R-:W-:-:S04]  /*2ea0*/  PLOP3.LUT P0, PT, P0, PT, PT, 0x8, 0x80 ;  /* 0x000000000080781c */ /* 0x000fc8000070e170 */
[----:B------:R-:W-:-:S09]  /*2eb0*/  P2R R22, PR, RZ, 0x1 ;  /* 0x00000001ff167803 */ /* 0x000fd20000000000 */
.L_x_23340:
[----:B------:R-:W-:Y:S05]  /*2ec0*/  BSYNC.RECONVERGENT B6 ;  /* 0x0000000000067941 */ /* 0x000fea0003800200 */
.L_x_23339:
        /* <DEDUP_REMOVED lines=23> */
.L_x_23379:
[----:B------:R0:W5:Y:S01]  /*3040*/  LDG.E.U8 R0, desc[UR36][R6.64] ;  /* 0x0000002406007981 */ /* 0x000162000c1e1100 */
[----:B------:R-:W-:Y:S05]  /*3050*/  BRA `(.L_x_23381) ;  /* 0x0000000c00607947 */ /* 0x000fea0003800000 */
.L_x_23378:
        /* <DEDUP_REMOVED lines=8> */
.L_x_23383:
[----:B------:R4:W5:Y:S01]  /*30e0*/  LDG.E.U8 R0, desc[UR36][R6.64] ;  /* 0x0000002406007981 */ /* 0x000962000c1e1100 */
[----:B------:R-:W-:Y:S05]  /*30f0*/  BRA `(.L_x_23381) ;  /* 0x0000000c00387947 */ /* 0x000fea0003800000 */
.L_x_23382:
[----:B------:R3:W5:Y:S01]  /*3100*/  LDG.E.U16 R0, desc[UR36][R6.64] ;  /* 0x0000002406007981 */ /* 0x000762000c1e1500 */
[----:B------:R-:W-:Y:S05]  /*3110*/  BRA `(.L_x_23381) ;  /* 0x0000000c00307947 */ /* 0x000fea0003800000 */
.L_x_23377:
        /* <DEDUP_REMOVED lines=10> */
.L_x_23385:
[----:B------:R-:W2:Y:S02]  /*31c0*/  LDG.E.U16 R4, desc[UR36][R6.64] ;  /* 0x0000002406047981 */ /* 0x000ea4000c1e1500 */
[----:B--2---:R-:W-:-:S06]  /*31d0*/  HADD2.F32 R4, -RZ, R4.H0_H0 ;  /* 0x20000004ff047230 */ /* 0x004fcc0000004100 */
[----:B------:R-:W0:Y:S02]  /*31e0*/  F2I.S64.TRUNC R4, R4 ;  /* 0x0000000400047311 */ /* 0x000e24000020d900 */
[----:B0-----:R-:W-:Y:S01]  /*31f0*/  PRMT R0, R4, 0x7610, R0 ;  /* 0x0000761004007816 */ /* 0x001fe20000000000 */
[----:B------:R-:W-:Y:S06]  /*3200*/  BRA `(.L_x_23381) ;  /* 0x0000000800f47947 */ /* 0x000fec0003800000 */
.L_x_23384:
        /* <DEDUP_REMOVED lines=10> */
.L_x_23387:
[----:B------:R-:W2:Y:S02]  /*32b0*/  LDG.E.U16 R6, desc[UR36][R6.64] ;  /* 0x0000002406067981 */ /* 0x000ea4000c1e1500 */
[----:B--2---:R-:W-:-:S06]  /*32c0*/  HADD2.F32 R4, -RZ, R6.H0_H0 ;  /* 0x20000006ff047230 */ /* 0x004fcc0000004100 */
[----:B------:R-:W0:Y:S02]  /*32d0*/  F2I.S64.TRUNC R4, R4 ;  /* 0x0000000400047311 */ /* 0x000e24000020d900 */
[----:B0-----:R-:W-:Y:S01]  /*32e0*/  PRMT R0, R4, 0x7610, R0 ;  /* 0x0000761004007816 */ /* 0x001fe20000000000 */
[----:B------:R-:W-:Y:S06]  /*32f0*/  BRA `(.L_x_23381) ;  /* 0x0000000800b87947 */ /* 0x000fec0003800000 */
.L_x_23386:
[----:B------:R-:W2:Y:S02]  /*3300*/  LDG.E.64 R4, desc[UR36][R6.64] ;  /* 0x0000002406047981 */ /* 0x000ea4000c1e1b00 */
[----:B--2---:R-:W0:Y:S02]  /*3310*/  F2I.S64.F64.TRUNC R4, R4 ;  /* 0x0000000400047311 */ /* 0x004e24000030d900 */
[----:B0-----:R-:W-:Y:S01]  /*3320*/  PRMT R0, R4, 0x7610, R0 ;  /* 0x0000761004007816 */ /* 0x001fe20000000000 */
[----:B------:R-:W-:Y:S06]  /*3330*/  BRA `(.L_x_23381) ;  /* 0x0000000800a87947 */ /* 0x000fec0003800000 */
.L_x_23376:
        /* <DEDUP_REMOVED lines=12> */
.L_x_23390:
[----:B------:R-:W2:Y:S02]  /*3400*/  LDG.E.64 R6, desc[UR36][R6.64] ;  /* 0x0000002406067981 */ /* 0x000ea4000c1e1b00 */
[----:B--2---:R-:W0:Y:S02]  /*3410*/  F2I.S64.F64.TRUNC R4, R6 ;  /* 0x0000000600047311 */ /* 0x004e24000030d900 */
[----:B0-----:R-:W-:Y:S01]  /*3420*/  PRMT R0, R4, 0x7610, R0 ;  /* 0x0000761004007816 */ /* 0x001fe20000000000 */
[----:B------:R-:W-:Y:S06]  /*3430*/  BRA `(.L_x_23381) ;  /* 0x0000000800687947 */ /* 0x000fec0003800000 */
.L_x_23389:
        /* <DEDUP_REMOVED lines=27> */
.L_x_23392:
        /* <DEDUP_REMOVED lines=15> */
.L_x_23391:
[----:B------:R-:W2:Y:S02]  /*36e0*/  LDG.E.U16 R4, desc[UR36][R6.64] ;  /* 0x0000002406047981 */ /* 0x000ea4000c1e1500 */
[----:B--2---:R-:W-:-:S06]  /*36f0*/  IMAD.U32 R4, R4, 0x10000, RZ ;  /* 0x0001000004047824 */ /* 0x004fcc00078e00ff */
[----:B------:R-:W0:Y:S02]  /*3700*/  F2I.S64.TRUNC R4, R4 ;  /* 0x0000000400047311 */ /* 0x000e24000020d900 */
[----:B0-----:R-:W-:Y:S01]  /*3710*/  PRMT R0, R4, 0x7610, R0 ;  /* 0x0000761004007816 */ /* 0x001fe20000000000 */
[----:B------:R-:W-:Y:S06]  /*3720*/  BRA `(.L_x_23381) ;  /* 0x0000000400ac7947 */ /* 0x000fec0003800000 */
.L_x_23388:
        /* <DEDUP_REMOVED lines=10> */
.L_x_23395:
        /* <DEDUP_REMOVED lines=21> */
.L_x_23399:
[----:B------:R-:W-:Y:S05]  /*3920*/  BSYNC.RECONVERGENT B1 ;  /* 0x0000000000017941 */ /* 0x000fea0003800200 */
.L_x_23398:
[----:B------:R-:W-:Y:S01]  /*3930*/  IMAD.SHL.U32 R0, R0, 0x100000, RZ ;  /* 0x0010000000007824 */ /* 0x000fe200078e00ff */
[----:B------:R-:W-:-:S04]  /*3940*/  LEA R3, R3, 0x3b800000, 0x17 ;  /* 0x3b80000003037811 */ /* 0x000fc800078eb8ff */
[----:B------:R-:W-:-:S07]  /*3950*/  LOP3.LUT R4, R3, R0, R7, 0xfe, !PT ;  /* 0x0000000003047212 */ /* 0x000fce00078efe07 */
.L_x_23397:
[----:B------:R-:W-:Y:S05]  /*3960*/  BSYNC.RECONVERGENT B0 ;  /* 0x0000000000007941 */ /* 0x000fea0003800200 */
.L_x_23396:
[----:B------:R-:W0:Y:S02]  /*3970*/  F2I.S64.TRUNC R4, R4 ;  /* 0x0000000400047311 */ /* 0x000e24000020d900 */
[----:B0-----:R-:W-:Y:S01]  /*3980*/  PRMT R0, R4, 0x7610, R0 ;  /* 0x0000761004007816 */ /* 0x001fe20000000000 */
[----:B------:R-:W-:Y:S06]  /*3990*/  BRA `(.L_x_23381) ;  /* 0x0000000400107947 */ /* 0x000fec0003800000 */
.L_x_23394:
        /* <DEDUP_REMOVED lines=21> */
.L_x_23403:
[----:B------:R-:W-:Y:S05]  /*3af0*/  BSYNC.RECONVERGENT B1 ;  /* 0x0000000000017941 */ /* 0x000fea0003800200 */
.L_x_23402:
[----:B------:R-:W-:Y:S01]  /*3b00*/  IMAD.SHL.U32 R0, R0, 0x200000, RZ ;  /* 0x0020000000007824 */ /* 0x000fe200078e00ff */
[----:B------:R-:W-:-:S04]  /*3b10*/  LEA R3, R3, 0x37800000, 0x17 ;  /* 0x3780000003037811 */ /* 0x000fc800078eb8ff */
[----:B------:R-:W-:-:S07]  /*3b20*/  LOP3.LUT R4, R3, R0, R7, 0xfe, !PT ;  /* 0x0000000003047212 */ /* 0x000fce00078efe07 */
.L_x_23401:
[----:B------:R-:W-:Y:S05]  /*3b30*/  BSYNC.RECONVERGENT B0 ;  /* 0x0000000000007941 */ /* 0x000fea0003800200 */
.L_x_23400:
[----:B------:R-:W0:Y:S02]  /*3b40*/  F2I.S64.TRUNC R4, R4 ;  /* 0x0000000400047311 */ /* 0x000e24000020d900 */
[----:B0-----:R-:W-:Y:S01]  /*3b50*/  PRMT R0, R4, 0x7610, R0 ;  /* 0x0000761004007816 */ /* 0x001fe20000000000 */
[----:B------:R-:W-:Y:S06]  /*3b60*/  BRA `(.L_x_23381) ;  /* 0x00000000009c7947 */ /* 0x000fec0003800000 */
.L_x_23393:
        /* <DEDUP_REMOVED lines=14> */
.L_x_23407:
[----:B------:R-:W-:Y:S05]  /*3c50*/  BSYNC.RECONVERGENT B0 ;  /* 0x0000000000007941 */ /* 0x000fea0003800200 */
.L_x_23406:
[----:B------:R-:W0:Y:S02]  /*3c60*/  F2I.S64.TRUNC R4, R4 ;  /* 0x0000000400047311 */ /* 0x000e24000020d900 */
[----:B0-----:R-:W-:Y:S01]  /*3c70*/  PRMT R0, R4, 0x7610, R0 ;  /* 0x0000761004007816 */ /* 0x001fe20000000000 */
[----:B------:R-:W-:Y:S06]  /*3c80*/  BRA `(.L_x_23381) ;  /* 0x0000000000547947 */ /* 0x000fec0003800000 */
.L_x_23380:
        /* <DEDUP_REMOVED lines=16> */
.L_x_23408:
[----:B------:R-:W-:Y:S01]  /*3d90*/  PRMT R0, RZ, 0x7610, R0 ;  /* 0x00007610ff007816 */ /* 0x000fe20000000000 */
[----:B------:R-:W-:Y:S06]  /*3da0*/  BRA `(.L_x_23381) ;  /* 0x00000000000c7947 */ /* 0x000fec0003800000 */
.L_x_23405:
[----:B------:R2:W5:Y:S01]  /*3db0*/  LDG.E.U8 R0, desc[UR36][R6.64] ;  /* 0x0000002406007981 */ /* 0x000562000c1e1100 */
[----:B------:R-:W-:Y:S05]  /*3dc0*/  BRA `(.L_x_23381) ;  /* 0x0000000000047947 */ /* 0x000fea0003800000 */
.L_x_23404:
[----:B------:R1:W5:Y:S02]  /*3dd0*/  LDG.E.U8 R0, desc[UR36][R6.64] ;  /* 0x0000002406007981 */ /* 0x000364000c1e1100 */
.L_x_23381:
[----:B-----5:R-:W-:-:S04]  /*3de0*/  LOP3.LUT P0, RZ, R0, 0xff, RZ, 0xc0, !PT ;  /* 0x000000ff00ff7812 */ /* 0x020fc8000780c0ff */
[----:B------:R-:W-:-:S13]  /*3df0*/  PLOP3.LUT P0, PT, P0, PT, PT, 0x8, 0x80 ;  /* 0x000000000080781c */ /* 0x000fda000070e170 */
.L_x_23375:
[----:B------:R-:W-:Y:S05]  /*3e00*/  BSYNC.RECONVERGENT B6 ;  /* 0x0000000000067941 */ /* 0x000fea0003800200 */
.L_x_23374:
        /* <DEDUP_REMOVED lines=34> */
.L_x_23416:
[----:B------:R0:W-:Y:S01]  /*4030*/  STG.E.U8 desc[UR36][R8.64], R11 ;  /* 0x0000000b08007986 */ /* 0x0001e2000c101124 */
[----:B------:R-:W-:Y:S05]  /*4040*/  BRA `(.L_x_23418) ;  /* 0x0000000c00087947 */ /* 0x000fea0003800000 */
.L_x_23415:
        /* <DEDUP_REMOVED lines=10> */
.L_x_23420:
[----:B------:R0:W-:Y:S01]  /*40f0*/  STG.E desc[UR36][R8.64], R11 ;  /* 0x0000000b08007986 */ /* 0x0001e2000c101924 */
[----:B------:R-:W-:Y:S05]  /*4100*/  BRA `(.L_x_23418) ;  /* 0x0000000800d87947 */ /* 0x000fea0003800000 */
.L_x_23419:
[----:B------:R0:W-:Y:S01]  /*4110*/  STG.E.U16 desc[UR36][R8.64], R11 ;  /* 0x0000000b08007986 */ /* 0x0001e2000c101524 */
[----:B------:R-:W-:Y:S05]  /*4120*/  BRA `(.L_x_23418) ;  /* 0x0000000800d07947 */ /* 0x000fea0003800000 */
.L_x_23414:
        /* <DEDUP_REMOVED lines=9> */
.L_x_23422:
[----:B------:R-:W0:Y:S02]  /*41c0*/  I2F.S16 R0, R11 ;  /* 0x0000000b00007306 */ /* 0x000e240000101400 */
[----:B0-----:R-:W-:-:S05]  /*41d0*/  F2FP.F16.F32.PACK_AB R0, RZ, R0 ;  /* 0x00000000ff00723e */ /* 0x001fca00000000ff */
[----:B------:R0:W-:Y:S01]  /*41e0*/  STG.E.U16 desc[UR36][R8.64], R0 ;  /* 0x0000000008007986 */ /* 0x0001e2000c101524 */
[----:B------:R-:W-:Y:S05]  /*41f0*/  BRA `(.L_x_23418) ;  /* 0x00000008009c7947 */ /* 0x000fea0003800000 */
.L_x_23421:
        /* <DEDUP_REMOVED lines=10> */
.L_x_23424:
[----:B------:R-:W0:Y:S02]  /*42a0*/  I2F.S16 R11, R11 ;  /* 0x0000000b000b7306 */ /* 0x000e240000101400 */
[----:B0-----:R-:W-:-:S04]  /*42b0*/  F2FP.F16.F32.PACK_AB R3, RZ, R11 ;  /* 0x0000000bff03723e */ /* 0x001fc800000000ff */
[----:B------:R-:W-:-:S05]  /*42c0*/  PRMT R3, R3, 0x5410, RZ ;  /* 0x0000541003037816 */ /* 0x000fca00000000ff */
[----:B------:R0:W-:Y:S01]  /*42d0*/  STG.E desc[UR36][R8.64], R3 ;  /* 0x0000000308007986 */ /* 0x0001e2000c101924 */
[----:B------:R-:W-:Y:S05]  /*42e0*/  BRA `(.L_x_23418) ;  /* 0x0000000800607947 */ /* 0x000fea0003800000 */
.L_x_23423:
[----:B------:R-:W0:Y:S02]  /*42f0*/  I2F.F64.S16 R4, R11 ;  /* 0x0000000b00047312 */ /* 0x000e240000101c00 */
[----:B0-----:R0:W-:Y:S01]  /*4300*/  STG.E.64 desc[UR36][R8.64], R4 ;  /* 0x0000000408007986 */ /* 0x0011e2000c101b24 */
[----:B------:R-:W-:Y:S05]  /*4310*/  BRA `(.L_x_23418) ;  /* 0x0000000800547947 */ /* 0x000fea0003800000 */
.L_x_23413:
        /* <DEDUP_REMOVED lines=10> */
.L_x_23427:
[----:B------:R-:W0:Y:S01]  /*43c0*/  I2F.F64.S16 R4, R11 ;  /* 0x0000000b00047312 */ /* 0x000e220000101c00 */
[----:B--234-:R-:W-:-:S05]  /*43d0*/  CS2R R6, SRZ ;  /* 0x0000000000067805 */ /* 0x01cfca000001ff00 */
[----:B0-----:R0:W-:Y:S01]  /*43e0*/  STG.E.128 desc[UR36][R8.64], R4 ;  /* 0x0000000408007986 */ /* 0x0011e2000c101d24 */
[----:B------:R-:W-:Y:S05]  /*43f0*/  BRA `(.L_x_23418) ;  /* 0x00000008001c7947 */ /* 0x000fea0003800000 */
.L_x_23426:
        /* <DEDUP_REMOVED lines=17> */
.L_x_23431:
[----:B------:R-:W-:Y:S05]  /*4510*/  BSYNC.RECONVERGENT B0 ;  /* 0x0000000000007941 */ /* 0x000fea0003800200 */
.L_x_23430:
[----:B------:R0:W-:Y:S01]  /*4520*/  STG.E.U8 desc[UR36][R8.64], R3 ;  /* 0x0000000308007986 */ /* 0x0001e2000c101124 */
[----:B------:R-:W-:Y:S05]  /*4530*/  BRA `(.L_x_23418) ;  /* 0x0000000400cc7947 */ /* 0x000fea0003800000 */
.L_x_23429:
        /* <DEDUP_REMOVED lines=16> */
.L_x_23428:
[----:B------:R-:W0:Y:S02]  /*4640*/  I2F.S16 R0, R11 ;  /* 0x0000000b00007306 */ /* 0x000e240000101400 */
[----:B0-----:R-:W-:-:S05]  /*4650*/  F2FP.BF16.F32.PACK_AB R0, RZ, R0 ;  /* 0x00000000ff00723e */ /* 0x001fca00000010ff */
[----:B------:R0:W-:Y:S01]  /*4660*/  STG.E.U16 desc[UR36][R8.64], R0 ;  /* 0x0000000008007986 */ /* 0x0001e2000c101524 */
[----:B------:R-:W-:Y:S05]  /*4670*/  BRA `(.L_x_23418) ;  /* 0x00000004007c7947 */ /* 0x000fea0003800000 */
.L_x_23425:
        /* <DEDUP_REMOVED lines=10> */
.L_x_23434:
        /* <DEDUP_REMOVED lines=12> */
.L_x_23437:
[----:B------:R-:W-:-:S04]  /*47e0*/  SHF.R.U32.HI R0, RZ, 0x14, R11 ;  /* 0x00000014ff007819 */ /* 0x000fc8000001160b */
[----:B------:R-:W-:-:S04]  /*47f0*/  LOP3.LUT R0, R0, 0x1, RZ, 0xc0, !PT ;  /* 0x0000000100007812 */ /* 0x000fc800078ec0ff */
[----:B------:R-:W-:-:S04]  /*4800*/  IADD3 R0, PT, PT, R11, 0x487ffff, R0 ;  /* 0x0487ffff0b007810 */ /* 0x000fc80007ffe000 */
[----:B------:R-:W-:-:S04]  /*4810*/  SHF.R.U32.HI R0, RZ, 0x14, R0 ;  /* 0x00000014ff007819 */ /* 0x000fc80000011600 */
[----:B------:R-:W-:-:S07]  /*4820*/  LOP3.LUT R0, R0, 0xff, RZ, 0xc0, !PT ;  /* 0x000000ff00007812 */ /* 0x000fce00078ec0ff */
.L_x_23438:
[----:B------:R-:W-:-:S07]  /*4830*/  PRMT R4, R0, 0x7610, R4 ;  /* 0x0000761000047816 */ /* 0x000fce0000000004 */
.L_x_23436:
[----:B------:R-:W-:Y:S05]  /*4840*/  BSYNC.RECONVERGENT B0 ;  /* 0x0000000000007941 */ /* 0x000fea0003800200 */
.L_x_23435:
[----:B------:R0:W-:Y:S01]  /*4850*/  STG.E.U8 desc[UR36][R8.64], R4 ;  /* 0x0000000408007986 */ /* 0x0001e2000c101124 */
[----:B------:R-:W-:Y:S05]  /*4860*/  BRA `(.L_x_23418) ;  /* 0x0000000400007947 */ /* 0x000fea0003800000 */
.L_x_23433:
        /* <DEDUP_REMOVED lines=12> */
.L_x_23441:
[----:B------:R-:W-:-:S04]  /*4930*/  SHF.R.U32.HI R0, RZ, 0x15, R11 ;  /* 0x00000015ff007819 */ /* 0x000fc8000001160b */
[----:B------:R-:W-:-:S04]  /*4940*/  LOP3.LUT R0, R0, 0x1, RZ, 0xc0, !PT ;  /* 0x0000000100007812 */ /* 0x000fc800078ec0ff */
[----:B------:R-:W-:-:S04]  /*4950*/  IADD3 R0, PT, PT, R11, 0x88fffff, R0 ;  /* 0x088fffff0b007810 */ /* 0x000fc80007ffe000 */
[----:B------:R-:W-:-:S04]  /*4960*/  SHF.R.U32.HI R0, RZ, 0x15, R0 ;  /* 0x00000015ff007819 */ /* 0x000fc80000011600 */
[----:B------:R-:W-:-:S07]  /*4970*/  LOP3.LUT R0, R0, 0xff, RZ, 0xc0, !PT ;  /* 0x000000ff00007812 */ /* 0x000fce00078ec0ff */
.L_x_23442:
[----:B------:R-:W-:-:S07]  /*4980*/  PRMT R4, R0, 0x7610, R4 ;  /* 0x0000761000047816 */ /* 0x000fce0000000004 */
.L_x_23440:
[----:B------:R-:W-:Y:S05]  /*4990*/  BSYNC.RECONVERGENT B0 ;  /* 0x0000000000007941 */ /* 0x000fea0003800200 */
.L_x_23439:
[----:B------:R0:W-:Y:S01]  /*49a0*/  STG.E.U8 desc[UR36][R8.64], R4 ;  /* 0x0000000408007986 */ /* 0x0001e2000c101124 */
[----:B------:R-:W-:Y:S05]  /*49b0*/  BRA `(.L_x_23418) ;  /* 0x0000000000ac7947 */ /* 0x000fea0003800000 */
.L_x_23432:
[----:B------:R-:W-:-:S13]  /*49c0*/  ISETP.NE.AND P0, PT, R0, 0x1c, PT ;  /* 0x0000001c0000780c */ /* 0x000fda0003f05270 */
[----:B------:R-:W-:Y:S05]  /*49d0*/  @!P0 BRA `(.L_x_23443) ;  /* 0x0000000000a08947 */ /* 0x000fea0003800000 */
[----:B------:R-:W-:-:S13]  /*49e0*/  ISETP.NE.AND P0, PT, R0, 0x1d, PT ;  /* 0x0000001d0000780c */ /* 0x000fda0003f05270 */
[----:B------:R-:W-:Y:S05]  /*49f0*/  @!P0 BRA `(.L_x_23444) ;  /* 0x0000000000888947 */ /* 0x000fea0003800000 */
[----:B------:R-:W-:-:S13]  /*4a00*/  ISETP.NE.AND P0, PT, R0, 0x2c, PT ;  /* 0x0000002c0000780c */ /* 0x000fda0003f05270 */
[----:B------:R-:W-:Y:S05]  /*4a10*/  @!P0 BRA `(.L_x_23445) ;  /* 0x0000000000448947 */ /* 0x000fea0003800000 */
.L_x_23417:
        /* <DEDUP_REMOVED lines=16> */
.L_x_23446:
[----:B------:R-:W-:Y:S05]  /*4b20*/  BRA `(.L_x_23418) ;  /* 0x0000000000507947 */ /* 0x000fea0003800000 */
.L_x_23445:
        /* <DEDUP_REMOVED lines=15> */
.L_x_23444:
[----:B------:R-:W-:Y:S02]  /*4c20*/  IMAD.MOV.U32 R4, RZ, RZ, R11 ;  /* 0x000000ffff047224 */ /* 0x000fe400078e000b */
[----:B------:R-:W-:-:S05]  /*4c30*/  IMAD.MOV.U32 R5, RZ, RZ, RZ ;  /* 0x000000ffff057224 */ /* 0x000fca00078e00ff */
[----:B------:R0:W-:Y:S01]  /*4c40*/  STG.E.64 desc[UR36][R8.64], R4 ;  /* 0x0000000408007986 */ /* 0x0001e2000c101b24 */
[----:B------:R-:W-:Y:S05]  /*4c50*/  BRA `(.L_x_23418) ;  /* 0x0000000000047947 */ /* 0x000fea0003800000 */
.L_x_23443:
[----:B------:R0:W-:Y:S02]  /*4c60*/  STG.E desc[UR36][R8.64], R11 ;  /* 0x0000000b08007986 */ /* 0x0001e4000c101924 */
.L_x_23418:
[----:B------:R-:W-:Y:S05]  /*4c70*/  BSYNC.RECONVERGENT B6 ;  /* 0x0000000000067941 */ /* 0x000fea0003800200 */
.L_x_23412:
        /* <DEDUP_REMOVED lines=24> */
.L_x_23452:
[----:B------:R0:W-:Y:S01]  /*4e00*/  STG.E.U8 desc[UR36][R8.64], R22 ;  /* 0x0000001608007986 */ /* 0x0001e2000c101124 */
[----:B------:R-:W-:Y:S05]  /*4e10*/  BRA `(.L_x_23454) ;  /* 0x0000000c00047947 */ /* 0x000fea0003800000 */
.L_x_23451:
        /* <DEDUP_REMOVED lines=10> */
.L_x_23456:
[----:B------:R0:W-:Y:S01]  /*4ec0*/  STG.E desc[UR36][R8.64], R22 ;  /* 0x0000001608007986 */ /* 0x0001e2000c101924 */
[----:B------:R-:W-:Y:S05]  /*4ed0*/  BRA `(.L_x_23454) ;  /* 0x0000000800d47947 */ /* 0x000fea0003800000 */
.L_x_23455:
[----:B------:R0:W-:Y:S01]  /*4ee0*/  STG.E.U16 desc[UR36][R8.64], R22 ;  /* 0x0000001608007986 */ /* 0x0001e2000c101524 */
[----:B------:R-:W-:Y:S05]  /*4ef0*/  BRA `(.L_x_23454) ;  /* 0x0000000800cc7947 */ /* 0x000fea0003800000 */
.L_x_23450:
        /* <DEDUP_REMOVED lines=9> */
.L_x_23458:
[----:B------:R-:W0:Y:S02]  /*4f90*/  I2F.S16 R0, R22 ;  /* 0x0000001600007306 */ /* 0x000e240000101400 */
[----:B0-----:R-:W-:-:S05]  /*4fa0*/  F2FP.F16.F32.PACK_AB R0, RZ, R0 ;  /* 0x00000000ff00723e */ /* 0x001fca00000000ff */
[----:B------:R0:W-:Y:S01]  /*4fb0*/  STG.E.U16 desc[UR36][R8.64], R0 ;  /* 0x0000000008007986 */ /* 0x0001e2000c101524 */
[----:B------:R-:W-:Y:S05]  /*4fc0*/  BRA `(.L_x_23454) ;  /* 0x0000000800987947 */ /* 0x000fea0003800000 */
.L_x_23457:
        /* <DEDUP_REMOVED lines=10> */
.L_x_23460:
[----:B------:R-:W0:Y:S02]  /*5070*/  I2F.S16 R22, R22 ;  /* 0x0000001600167306 */ /* 0x000e240000101400 */
[----:B0-----:R-:W-:-:S04]  /*5080*/  F2FP.F16.F32.PACK_AB R3, RZ, R22 ;  /* 0x00000016ff03723e */ /* 0x001fc800000000ff */
[----:B------:R-:W-:-:S05]  /*5090*/  PRMT R3, R3, 0x5410, RZ ;  /* 0x0000541003037816 */ /* 0x000fca00000000ff */
[----:B------:R0:W-:Y:S01]  /*50a0*/  STG.E desc[UR36][R8.64], R3 ;  /* 0x0000000308007986 */ /* 0x0001e2000c101924 */
[----:B------:R-:W-:Y:S05]  /*50b0*/  BRA `(.L_x_23454) ;  /* 0x00000008005c7947 */ /* 0x000fea0003800000 */
.L_x_23459:
[----:B------:R-:W0:Y:S02]  /*50c0*/  I2F.F64.S16 R4, R22 ;  /* 0x0000001600047312 */ /* 0x000e240000101c00 */
[----:B0-----:R0:W-:Y:S01]  /*50d0*/  STG.E.64 desc[UR36][R8.64], R4 ;  /* 0x0000000408007986 */ /* 0x0011e2000c101b24 */
[----:B------:R-:W-:Y:S05]  /*50e0*/  BRA `(.L_x_23454) ;  /* 0x0000000800507947 */ /* 0x000fea0003800000 */
.L_x_23449:
        /* <DEDUP_REMOVED lines=12> */
.L_x_23464:
        /* <DEDUP_REMOVED lines=16> */
.L_x_23467:
[----:B------:R-:W-:-:S07]  /*52b0*/  PRMT R4, R0, 0x7610, R4 ;  /* 0x0000761000047816 */ /* 0x000fce0000000004 */
.L_x_23466:
[----:B------:R-:W-:Y:S05]  /*52c0*/  BSYNC.RECONVERGENT B0 ;  /* 0x0000000000007941 */ /* 0x000fea0003800200 */
.L_x_23465:
[----:B------:R0:W-:Y:S01]  /*52d0*/  STG.E.U8 desc[UR36][R8.64], R4 ;  /* 0x0000000408007986 */ /* 0x0001e2000c101124 */
[----:B------:R-:W-:Y:S05]  /*52e0*/  BRA `(.L_x_23454) ;  /* 0x0000000400d07947 */ /* 0x000fea0003800000 */
.L_x_23463:
        /* <DEDUP_REMOVED lines=16> */
.L_x_23470:
[----:B------:R-:W-:-:S07]  /*53f0*/  PRMT R4, R0, 0x7610, R4 ;  /* 0x0000761000047816 */ /* 0x000fce0000000004 */
.L_x_23469:
[----:B------:R-:W-:Y:S05]  /*5400*/  BSYNC.RECONVERGENT B0 ;  /* 0x0000000000007941 */ /* 0x000fea0003800200 */
.L_x_23468:
[----:B------:R0:W-:Y:S01]  /*5410*/  STG.E.U8 desc[UR36][R8.64], R4 ;  /* 0x0000000408007986 */ /* 0x0001e2000c101124 */
[----:B------:R-:W-:Y:S05]  /*5420*/  BRA `(.L_x_23454) ;  /* 0x0000000400807947 */ /* 0x000fea0003800000 */
.L_x_23462:
        /* <DEDUP_REMOVED lines=21> */
.L_x_23472:
[----:B------:R-:W-:Y:S02]  /*5580*/  IMAD.MOV.U32 R4, RZ, RZ, R22 ;  /* 0x000000ffff047224 */ /* 0x000fe400078e0016 */
[----:B------:R-:W-:-:S05]  /*5590*/  IMAD.MOV.U32 R5, RZ, RZ, RZ ;  /* 0x000000ffff057224 */ /* 0x000fca00078e00ff */
[----:B------:R0:W-:Y:S01]  /*55a0*/  STG.E.64 desc[UR36][R8.64], R4 ;  /* 0x0000000408007986 */ /* 0x0001e2000c101b24 */
[----:B------:R-:W-:Y:S05]  /*55b0*/  BRA `(.L_x_23454) ;  /* 0x00000004001c7947 */ /* 0x000fea0003800000 */
.L_x_23471:
[----:B------:R0:W-:Y:S01]  /*55c0*/  STG.E desc[UR36][R8.64], R22 ;  /* 0x0000001608007986 */ /* 0x0001e2000c101924 */
[----:B------:R-:W-:Y:S05]  /*55d0*/  BRA `(.L_x_23454) ;  /* 0x0000000400147947 */ /* 0x000fea0003800000 */
.L_x_23461:
        /* <DEDUP_REMOVED lines=8> */
.L_x_23474:
[----:B------:R-:W0:Y:S01]  /*5660*/  I2F.F64.S16 R4, R22 ;  /* 0x0000001600047312 */ /* 0x000e220000101c00 */
[----:B--234-:R-:W-:-:S05]  /*5670*/  CS2R R6, SRZ ;  /* 0x0000000000067805 */ /* 0x01cfca000001ff00 */
[----:B0-----:R0:W-:Y:S01]  /*5680*/  STG.E.128 desc[UR36][R8.64], R4 ;  /* 0x0000000408007986 */ /* 0x0011e2000c101d24 */
[----:B------:R-:W-:Y:S05]  /*5690*/  BRA `(.L_x_23454) ;  /* 0x0000000000e47947 */ /* 0x000fea0003800000 */
.L_x_23473:
[----:B------:R-:W-:-:S13]  /*56a0*/  ISETP.NE.AND P0, PT, R0, 0xf, PT ;  /* 0x0000000f0000780c */ /* 0x000fda0003f05270 */
[----:B------:R-:W-:Y:S05]  /*56b0*/  @!P0 BRA `(.L_x_23475) ;  /* 0x0000000000d08947 */ /* 0x000fea0003800000 */
[----:B------:R-:W-:-:S13]  /*56c0*/  ISETP.NE.AND P0, PT, R0, 0x17, PT ;  /* 0x000000170000780c */ /* 0x000fda0003f05270 */
[----:B------:R-:W-:Y:S05]  /*56d0*/  @!P0 BRA `(.L_x_23476) ;  /* 0x0000000000848947 */ /* 0x000fea0003800000 */
[----:B------:R-:W-:-:S13]  /*56e0*/  ISETP.NE.AND P0, PT, R0, 0x18, PT ;  /* 0x000000180000780c */ /* 0x000fda0003f05270 */
[----:B------:R-:W-:Y:S05]  /*56f0*/  @!P0 BRA `(.L_x_23477) ;  /* 0x0000000000448947 */ /* 0x000fea0003800000 */
.L_x_23453:
        /* <DEDUP_REMOVED lines=16> */
.L_x_23478:
[----:B------:R-:W-:Y:S05]  /*5800*/  BRA `(.L_x_23454) ;  /* 0x0000000000887947 */ /* 0x000fea0003800000 */
.L_x_23477:
        /* <DEDUP_REMOVED lines=11> */
.L_x_23480:
[----:B------:R-:W-:Y:S05]  /*58c0*/  BSYNC.RECONVERGENT B0 ;  /* 0x0000000000007941 */ /* 0x000fea0003800200 */
.L_x_23479:
[----:B------:R0:W-:Y:S01]  /*58d0*/  STG.E.U8 desc[UR36][R8.64], R3 ;  /* 0x0000000308007986 */ /* 0x0001e2000c101124 */
[----:B------:R-:W-:Y:S05]  /*58e0*/  BRA `(.L_x_23454) ;  /* 0x0000000000507947 */ /* 0x000fea0003800000 */
.L_x_23476:
        /* <DEDUP_REMOVED lines=12> */
.L_x_23481:
[----:B------:R-:W-:Y:S01]  /*59b0*/  IMAD.MOV.U32 R3, RZ, RZ, 0x7f ;  /* 0x0000007fff037424 */ /* 0x000fe200078e00ff */
[----:B------:R-:W-:-:S04]  /*59c0*/  ISETP.GT.U32.AND P0, PT, R5, 0x7f800000, PT ;  /* 0x7f8000000500780c */ /* 0x000fc80003f04070 */
[----:B------:R-:W-:-:S05]  /*59d0*/  SEL R3, R3, 0x7c, P0 ;  /* 0x0000007c03037807 */ /* 0x000fca0000000000 */
[----:B------:R0:W-:Y:S01]  /*59e0*/  STG.E.U8 desc[UR36][R8.64], R3 ;  /* 0x0000000308007986 */ /* 0x0001e2000c101124 */
[----:B------:R-:W-:Y:S05]  /*59f0*/  BRA `(.L_x_23454) ;  /* 0x00000000000c7947 */ /* 0x000fea0003800000 */
.L_x_23475:
[----:B------:R-:W0:Y:S02]  /*5a00*/  I2F.S16 R0, R22 ;  /* 0x0000001600007306 */ /* 0x000e240000101400 */
[----:B0-----:R-:W-:-:S05]  /*5a10*/  F2FP.BF16.F32.PACK_AB R0, RZ, R0 ;  /* 0x00000000ff00723e */ /* 0x001fca00000010ff */
[----:B------:R0:W-:Y:S02]  /*5a20*/  STG.E.U16 desc[UR36][R8.64], R0 ;  /* 0x0000000008007986 */ /* 0x0001e4000c101524 */
.L_x_23454:
[----:B------:R-:W-:Y:S05]  /*5a30*/  BSYNC.RECONVERGENT B6 ;  /* 0x0000000000067941 */ /* 0x000fea0003800200 */
.L_x_23448:
[----:B------:R-:W-:-:S07]  /*5a40*/  VIADD R2, R2, 0x80 ;  /* 0x0000008002027836 */ /* 0x000fce0000000000 */
.L_x_23411:
[----:B------:R-:W-:-:S13]  /*5a50*/  ISETP.GE.AND P0, PT, R2, R19, PT ;  /* 0x000000130200720c */ /* 0x000fda0003f06270 */
[----:B------:R-:W-:Y:S05]  /*5a60*/  @P0 BREAK.RELIABLE B7 ;  /* 0x0000000000070942 */ /* 0x000fea0003800100 */
[----:B------:R-:W-:Y:S05]  /*5a70*/  @P0 BRA `(.L_x_23447) ;  /* 0x0000000c006c0947 */ /* 0x000fea0003800000 */
[----:B------:R-:W-:Y:S05]  /*5a80*/  BSYNC.RELIABLE B7 ;  /* 0x0000000000077941 */ /* 0x000fea0003800100 */
.L_x_23410:
        /* <DEDUP_REMOVED lines=21> */
.L_x_23486:
[----:B------:R0:W-:Y:S01]  /*5be0*/  STG.E.U8 desc[UR36][R8.64], R18 ;  /* 0x0000001208007986 */ /* 0x0001e2000c101124 */
[----:B------:R-:W-:Y:S05]  /*5bf0*/  BRA `(.L_x_23488) ;  /* 0x0000000c00047947 */ /* 0x000fea0003800000 */
.L_x_23485:
        /* <DEDUP_REMOVED lines=10> */
.L_x_23490:
[----:B------:R0:W-:Y:S01]  /*5ca0*/  STG.E desc[UR36][R8.64], R18 ;  /* 0x0000001208007986 */ /* 0x0001e2000c101924 */
[----:B------:R-:W-:Y:S05]  /*5cb0*/  BRA `(.L_x_23488) ;  /* 0x0000000800d47947 */ /* 0x000fea0003800000 */
.L_x_23489:
[----:B------:R0:W-:Y:S01]  /*5cc0*/  STG.E.U16 desc[UR36][R8.64], R18 ;  /* 0x0000001208007986 */ /* 0x0001e2000c101524 */
[----:B------:R-:W-:Y:S05]  /*5cd0*/  BRA `(.L_x_23488) ;  /* 0x0000000800cc7947 */ /* 0x000fea0003800000 */
.L_x_23484:
        /* <DEDUP_REMOVED lines=9> */
.L_x_23492:
[----:B------:R-:W0:Y:S02]  /*5d70*/  I2F.S16 R0, R18 ;  /* 0x0000001200007306 */ /* 0x000e240000101400 */
[----:B0-----:R-:W-:-:S05]  /*5d80*/  F2FP.F16.F32.PACK_AB R0, RZ, R0 ;  /* 0x00000000ff00723e */ /* 0x001fca00000000ff */
[----:B------:R0:W-:Y:S01]  /*5d90*/  STG.E.U16 desc[UR36][R8.64], R0 ;  /* 0x0000000008007986 */ /* 0x0001e2000c101524 */
[----:B------:R-:W-:Y:S05]  /*5da0*/  BRA `(.L_x_23488) ;  /* 0x0000000800987947 */ /* 0x000fea0003800000 */
.L_x_23491:
        /* <DEDUP_REMOVED lines=10> */
.L_x_23494:
[----:B------:R-:W0:Y:S02]  /*5e50*/  I2F.S16 R18, R18 ;  /* 0x0000001200127306 */ /* 0x000e240000101400 */
[----:B0-----:R-:W-:-:S04]  /*5e60*/  F2FP.F16.F32.PACK_AB R3, RZ, R18 ;  /* 0x00000012ff03723e */ /* 0x001fc800000000ff */
[----:B------:R-:W-:-:S05]  /*5e70*/  PRMT R3, R3, 0x5410, RZ ;  /* 0x0000541003037816 */ /* 0x000fca00000000ff */
[----:B------:R0:W-:Y:S01]  /*5e80*/  STG.E desc[UR36][R8.64], R3 ;  /* 0x0000000308007986 */ /* 0x0001e2000c101924 */
[----:B------:R-:W-:Y:S05]  /*5e90*/  BRA `(.L_x_23488) ;  /* 0x00000008005c7947 */ /* 0x000fea0003800000 */
.L_x_23493:
[----:B------:R-:W0:Y:S02]  /*5ea0*/  I2F.F64.S16 R4, R18 ;  /* 0x0000001200047312 */ /* 0x000e240000101c00 */
[----:B0-----:R0:W-:Y:S01]  /*5eb0*/  STG.E.64 desc[UR36][R8.64], R4 ;  /* 0x0000000408007986 */ /* 0x0011e2000c101b24 */
[----:B------:R-:W-:Y:S05]  /*5ec0*/  BRA `(.L_x_23488) ;  /* 0x0000000800507947 */ /* 0x000fea0003800000 */
.L_x_23483:
        /* <DEDUP_REMOVED lines=12> */
.L_x_23498:
        /* <DEDUP_REMOVED lines=16> */
.L_x_23501:
[----:B------:R-:W-:-:S07]  /*6090*/  PRMT R4, R0, 0x7610, R4 ;  /* 0x0000761000047816 */ /* 0x000fce0000000004 */
.L_x_23500:
[----:B------:R-:W-:Y:S05]  /*60a0*/  BSYNC.RECONVERGENT B0 ;  /* 0x0000000000007941 */ /* 0x000fea0003800200 */
.L_x_23499:
[----:B------:R0:W-:Y:S01]  /*60b0*/  STG.E.U8 desc[UR36][R8.64], R4 ;  /* 0x0000000408007986 */ /* 0x0001e2000c101124 */
[----:B------:R-:W-:Y:S05]  /*60c0*/  BRA `(.L_x_23488) ;  /* 0x0000000400d07947 */ /* 0x000fea0003800000 */
.L_x_23497:
        /* <DEDUP_REMOVED lines=16> */
.L_x_23504:
[----:B------:R-:W-:-:S07]  /*61d0*/  PRMT R4, R0, 0x7610, R4 ;  /* 0x0000761000047816 */ /* 0x000fce0000000004 */
.L_x_23503:
[----:B------:R-:W-:Y:S05]  /*61e0*/  BSYNC.RECONVERGENT B0 ;  /* 0x0000000000007941 */ /* 0x000fea0003800200 */
.L_x_23502:
[----:B------:R0:W-:Y:S01]  /*61f0*/  STG.E.U8 desc[UR36][R8.64], R4 ;  /* 0x0000000408007986 */ /* 0x0001e2000c101124 */
[----:B------:R-:W-:Y:S05]  /*6200*/  BRA `(.L_x_23488) ;  /* 0x0000000400807947 */ /* 0x000fea0003800000 */
.L_x_23496:
        /* <DEDUP_REMOVED lines=21> */
.L_x_23506:
[----:B------:R-:W-:Y:S02]  /*6360*/  IMAD.MOV.U32 R4, RZ, RZ, R18 ;  /* 0x000000ffff047224 */ /* 0x000fe400078e0012 */
[----:B------:R-:W-:-:S05]  /*6370*/  IMAD.MOV.U32 R5, RZ, RZ, RZ ;  /* 0x000000ffff057224 */ /* 0x000fca00078e00ff */
[----:B------:R0:W-:Y:S01]  /*6380*/  STG.E.64 desc[UR36][R8.64], R4 ;  /* 0x0000000408007986 */ /* 0x0001e2000c101b24 */
[----:B------:R-:W-:Y:S05]  /*6390*/  BRA `(.L_x_23488) ;  /* 0x00000004001c7947 */ /* 0x000fea0003800000 */
.L_x_23505:
[----:B------:R0:W-:Y:S01]  /*63a0*/  STG.E desc[UR36][R8.64], R18 ;  /* 0x0000001208007986 */ /* 0x0001e2000c101924 */
[----:B------:R-:W-:Y:S05]  /*63b0*/  BRA `(.L_x_23488) ;  /* 0x0000000400147947 */ /* 0x000fea0003800000 */
.L_x_23495:
        /* <DEDUP_REMOVED lines=8> */
.L_x_23508:
[----:B------:R-:W0:Y:S01]  /*6440*/  I2F.F64.S16 R4, R18 ;  /* 0x0000001200047312 */ /* 0x000e220000101c00 */
[----:B--234-:R-:W-:-:S05]  /*6450*/  CS2R R6, SRZ ;  /* 0x0000000000067805 */ /* 0x01cfca000001ff00 */
[----:B0-----:R0:W-:Y:S01]  /*6460*/  STG.E.128 desc[UR36][R8.64], R4 ;  /* 0x0000000408007986 */ /* 0x0011e2000c101d24 */
[----:B------:R-:W-:Y:S05]  /*6470*/  BRA `(.L_x_23488) ;  /* 0x0000000000e47947 */ /* 0x000fea0003800000 */
.L_x_23507:
[----:B------:R-:W-:-:S13]  /*6480*/  ISETP.NE.AND P0, PT, R0, 0xf, PT ;  /* 0x0000000f0000780c */ /* 0x000fda0003f05270 */
[----:B------:R-:W-:Y:S05]  /*6490*/  @!P0 BRA `(.L_x_23509) ;  /* 0x0000000000d08947 */ /* 0x000fea0003800000 */
[----:B------:R-:W-:-:S13]  /*64a0*/  ISETP.NE.AND P0, PT, R0, 0x17, PT ;  /* 0x000000170000780c */ /* 0x000fda0003f05270 */
[----:B------:R-:W-:Y:S05]  /*64b0*/  @!P0 BRA `(.L_x_23510) ;  /* 0x0000000000848947 */ /* 0x000fea0003800000 */
[----:B------:R-:W-:-:S13]  /*64c0*/  ISETP.NE.AND P0, PT, R0, 0x18, PT ;  /* 0x000000180000780c */ /* 0x000fda0003f05270 */
[----:B------:R-:W-:Y:S05]  /*64d0*/  @!P0 BRA `(.L_x_23511) ;  /* 0x0000000000448947 */ /* 0x000fea0003800000 */
.L_x_23487:
        /* <DEDUP_REMOVED lines=16> */
.L_x_23512:
[----:B------:R-:W-:Y:S05]  /*65e0*/  BRA `(.L_x_23488) ;  /* 0x0000000000887947 */ /* 0x000fea0003800000 */
.L_x_23511:
        /* <DEDUP_REMOVED lines=11> */
.L_x_23514:
[----:B------:R-:W-:Y:S05]  /*66a0*/  BSYNC.RECONVERGENT B0 ;  /* 0x0000000000007941 */ /* 0x000fea0003800200 */
.L_x_23513:
[----:B------:R0:W-:Y:S01]  /*66b0*/  STG.E.U8 desc[UR36][R8.64], R3 ;  /* 0x0000000308007986 */ /* 0x0001e2000c101124 */
[----:B------:R-:W-:Y:S05]  /*66c0*/  BRA `(.L_x_23488) ;  /* 0x0000000000507947 */ /* 0x000fea0003800000 */
.L_x_23510:
        /* <DEDUP_REMOVED lines=12> */
.L_x_23515:
[----:B------:R-:W-:Y:S01]  /*6790*/  IMAD.MOV.U32 R3, RZ, RZ, 0x7f ;  /* 0x0000007fff037424 */ /* 0x000fe200078e00ff */
[----:B------:R-:W-:-:S04]  /*67a0*/  ISETP.GT.U32.AND P0, PT, R5, 0x7f800000, PT ;  /* 0x7f8000000500780c */ /* 0x000fc80003f04070 */
[----:B------:R-:W-:-:S05]  /*67b0*/  SEL R3, R3, 0x7c, P0 ;  /* 0x0000007c03037807 */ /* 0x000fca0000000000 */
[----:B------:R0:W-:Y:S01]  /*67c0*/  STG.E.U8 desc[UR36][R8.64], R3 ;  /* 0x0000000308007986 */ /* 0x0001e2000c101124 */
[----:B------:R-:W-:Y:S05]  /*67d0*/  BRA `(.L_x_23488) ;  /* 0x00000000000c7947 */ /* 0x000fea0003800000 */
.L_x_23509:
[----:B------:R-:W0:Y:S02]  /*67e0*/  I2F.S16 R0, R18 ;  /* 0x0000001200007306 */ /* 0x000e240000101400 */
[----:B0-----:R-:W-:-:S05]  /*67f0*/  F2FP.BF16.F32.PACK_AB R0, RZ, R0 ;  /* 0x00000000ff00723e */ /* 0x001fca00000010ff */
[----:B------:R0:W-:Y:S02]  /*6800*/  STG.E.U16 desc[UR36][R8.64], R0 ;  /* 0x0000000008007986 */ /* 0x0001e4000c101524 */
.L_x_23488:
[----:B------:R-:W-:Y:S05]  /*6810*/  BSYNC.RECONVERGENT B6 ;  /* 0x0000000000067941 */ /* 0x000fea0003800200 */
.L_x_23482:
[----:B------:R-:W-:-:S07]  /*6820*/  VIADD R2, R2, 0x80 ;  /* 0x0000008002027836 */ /* 0x000fce0000000000 */
.L_x_23447:
[----:B------:R-:W-:Y:S05]  /*6830*/  BSYNC.RECONVERGENT B8 ;  /* 0x0000000000087941 */ /* 0x000fea0003800200 */
.L_x_23409:
        /* <DEDUP_REMOVED lines=21> */
.L_x_23519:
[----:B------:R-:W-:Y:S01]  /*6990*/  STG.E.U8 desc[UR36][R2.64], R16 ;  /* 0x0000001002007986 */ /* 0x000fe2000c101124 */
[----:B------:R-:W-:Y:S05]  /*69a0*/  EXIT ;  /* 0x000000000000794d */ /* 0x000fea0003800000 */
.L_x_23518:
        /* <DEDUP_REMOVED lines=9> */
.L_x_23522:
[----:B------:R-:W-:Y:S01]  /*6a40*/  STG.E desc[UR36][R2.64], R16 ;  /* 0x0000001002007986 */ /* 0x000fe2000c101924 */
[----:B------:R-:W-:Y:S05]  /*6a50*/  EXIT ;  /* 0x000000000000794d */ /* 0x000fea0003800000 */
.L_x_23521:
[----:B------:R-:W-:Y:S01]  /*6a60*/  STG.E.U16 desc[UR36][R2.64], R16 ;  /* 0x0000001002007986 */ /* 0x000fe2000c101524 */
[----:B------:R-:W-:Y:S05]  /*6a70*/  EXIT ;  /* 0x000000000000794d */ /* 0x000fea0003800000 */
.L_x_23517:
        /* <DEDUP_REMOVED lines=9> */
.L_x_23524:
[----:B------:R-:W0:Y:S02]  /*6b10*/  I2F.S16 R0, R16 ;  /* 0x0000001000007306 */ /* 0x000e240000101400 */
[----:B0-----:R-:W-:-:S05]  /*6b20*/  F2FP.F16.F32.PACK_AB R0, RZ, R0 ;  /* 0x00000000ff00723e */ /* 0x001fca00000000ff */
[----:B------:R-:W-:Y:S01]  /*6b30*/  STG.E.U16 desc[UR36][R2.64], R0 ;  /* 0x0000000002007986 */ /* 0x000fe2000c101524 */
[----:B------:R-:W-:Y:S05]  /*6b40*/  EXIT ;  /* 0x000000000000794d */ /* 0x000fea0003800000 */
.L_x_23523:
        /* <DEDUP_REMOVED lines=10> */
.L_x_23526:
[----:B------:R-:W0:Y:S02]  /*6bf0*/  I2F.S16 R16, R16 ;  /* 0x0000001000107306 */ /* 0x000e240000101400 */
[----:B0-----:R-:W-:-:S04]  /*6c00*/  F2FP.F16.F32.PACK_AB R5, RZ, R16 ;  /* 0x00000010ff05723e */ /* 0x001fc800000000ff */
[----:B------:R-:W-:-:S05]  /*6c10*/  PRMT R5, R5, 0x5410, RZ ;  /* 0x0000541005057816 */ /* 0x000fca00000000ff */
[----:B------:R-:W-:Y:S01]  /*6c20*/  STG.E desc[UR36][R2.64], R5 ;  /* 0x0000000502007986 */ /* 0x000fe2000c101924 */
[----:B------:R-:W-:Y:S05]  /*6c30*/  EXIT ;  /* 0x000000000000794d */ /* 0x000fea0003800000 */
.L_x_23525:
[----:B------:R-:W0:Y:S02]  /*6c40*/  I2F.F64.S16 R16, R16 ;  /* 0x0000001000107312 */ /* 0x000e240000101c00 */
[----:B0-----:R-:W-:Y:S01]  /*6c50*/  STG.E.64 desc[UR36][R2.64], R16 ;  /* 0x0000001002007986 */ /* 0x001fe2000c101b24 */
[----:B------:R-:W-:Y:S05]  /*6c60*/  EXIT ;  /* 0x000000000000794d */ /* 0x000fea0003800000 */
.L_x_23516:
        /* <DEDUP_REMOVED lines=12> */
.L_x_23530:
        /* <DEDUP_REMOVED lines=17> */
.L_x_23532:
[----:B------:R-:W-:Y:S05]  /*6e40*/  BSYNC.RECONVERGENT B0 ;  /* 0x0000000000007941 */ /* 0x000fea0003800200 */
.L_x_23531:
[----:B------:R-:W-:Y:S01]  /*6e50*/  STG.E.U8 desc[UR36][R2.64], R0 ;  /* 0x0000000002007986 */ /* 0x000fe2000c101124 */
[----:B------:R-:W-:Y:S05]  /*6e60*/  EXIT ;  /* 0x000000000000794d */ /* 0x000fea0003800000 */
.L_x_23529:
        /* <DEDUP_REMOVED lines=17> */
.L_x_23534:
[----:B------:R-:W-:Y:S05]  /*6f80*/  BSYNC.RECONVERGENT B0 ;  /* 0x0000000000007941 */ /* 0x000fea0003800200 */
.L_x_23533:
[----:B------:R-:W-:Y:S01]  /*6f90*/  STG.E.U8 desc[UR36][R2.64], R0 ;  /* 0x0000000002007986 */ /* 0x000fe2000c101124 */
[----:B------:R-:W-:Y:S05]  /*6fa0*/  EXIT ;  /* 0x000000000000794d */ /* 0x000fea0003800000 */
.L_x_23528:
        /* <DEDUP_REMOVED lines=21> */
.L_x_23536:
[----:B------:R-:W-:-:S05]  /*7100*/  IMAD.MOV.U32 R17, RZ, RZ, RZ ;  /* 0x000000ffff117224 */ /* 0x000fca00078e00ff */
[----:B------:R-:W-:Y:S01]  /*7110*/  STG.E.64 desc[UR36][R2.64], R16 ;  /* 0x0000001002007986 */ /* 0x000fe2000c101b24 */
[----:B------:R-:W-:Y:S05]  /*7120*/  EXIT ;  /* 0x000000000000794d */ /* 0x000fea0003800000 */
.L_x_23535:
[----:B------:R-:W-:Y:S01]  /*7130*/  STG.E desc[UR36][R2.64], R16 ;  /* 0x0000001002007986 */ /* 0x000fe2000c101924 */
[----:B------:R-:W-:Y:S05]  /*7140*/  EXIT ;  /* 0x000000000000794d */ /* 0x000fea0003800000 */
.L_x_23527:
        /* <DEDUP_REMOVED lines=8> */
.L_x_23538:
[----:B------:R-:W0:Y:S01]  /*71d0*/  I2F.F64.S16 R16, R16 ;  /* 0x0000001000107312 */ /* 0x000e220000101c00 */
[----:B------:R-:W-:-:S05]  /*71e0*/  CS2R R18, SRZ ;  /* 0x0000000000127805 */ /* 0x000fca000001ff00 */
[----:B0-----:R-:W-:Y:S01]  /*71f0*/  STG.E.128 desc[UR36][R2.64], R16 ;  /* 0x0000001002007986 */ /* 0x001fe2000c101d24 */
[----:B------:R-:W-:Y:S05]  /*7200*/  EXIT ;  /* 0x000000000000794d */ /* 0x000fea0003800000 */
.L_x_23537:
[----:B------:R-:W-:-:S13]  /*7210*/  ISETP.NE.AND P0, PT, R0, 0xf, PT ;  /* 0x0000000f0000780c */ /* 0x000fda0003f05270 */
[----:B------:R-:W-:Y:S05]  /*7220*/  @!P0 BRA `(.L_x_23539) ;  /* 0x0000000000d48947 */ /* 0x000fea0003800000 */
[----:B------:R-:W-:-:S13]  /*7230*/  ISETP.NE.AND P0, PT, R0, 0x17, PT ;  /* 0x000000170000780c */ /* 0x000fda0003f05270 */
[----:B------:R-:W-:Y:S05]  /*7240*/  @!P0 BRA `(.L_x_23540) ;  /* 0x0000000000848947 */ /* 0x000fea0003800000 */
[----:B------:R-:W-:-:S13]  /*7250*/  ISETP.NE.AND P0, PT, R0, 0x18, PT ;  /* 0x000000180000780c */ /* 0x000fda0003f05270 */
[----:B------:R-:W-:Y:S05]  /*7260*/  @!P0 BRA `(.L_x_23541) ;  /* 0x0000000000448947 */ /* 0x000fea0003800000 */
.L_x_23520:
        /* <DEDUP_REMOVED lines=16> */
.L_x_23542:
[----:B------:R-:W-:Y:S05]  /*7370*/  EXIT ;  /* 0x000000000000794d */ /* 0x000fea0003800000 */
.L_x_23541:
[----:B--234-:R-:W0:Y:S01]  /*7380*/  I2F.S16 R7, R16 ;  /* 0x0000001000077306 */ /* 0x01ce220000101400 */
        /* <DEDUP_REMOVED lines=10> */
.L_x_23544:
[----:B------:R-:W-:Y:S05]  /*7430*/  BSYNC.RECONVERGENT B0 ;  /* 0x0000000000007941 */ /* 0x000fea0003800200 */
.L_x_23543:
[----:B------:R-:W-:Y:S01]  /*7440*/  STG.E.U8 desc[UR36][R2.64], R5 ;  /* 0x0000000502007986 */ /* 0x000fe2000c101124 */
[----:B------:R-:W-:Y:S05]  /*7450*/  EXIT ;  /* 0x000000000000794d */ /* 0x000fea0003800000 */
.L_x_23540:
[----:B--234-:R-:W0:Y:S02]  /*7460*/  I2F.S16 R7, R16 ;  /* 0x0000001000077306 */ /* 0x01ce240000101400 */
        /* <DEDUP_REMOVED lines=12> */
.L_x_23545:
[----:B------:R-:W-:Y:S01]  /*7530*/  IMAD.MOV.U32 R5, RZ, RZ, 0x7f ;  /* 0x0000007fff057424 */ /* 0x000fe200078e00ff */
[----:B------:R-:W-:-:S04]  /*7540*/  ISETP.GT.U32.AND P0, PT, R7, 0x7f800000, PT ;  /* 0x7f8000000700780c */ /* 0x000fc80003f04070 */
[----:B------:R-:W-:-:S05]  /*7550*/  SEL R5, R5, 0x7c, P0 ;  /* 0x0000007c05057807 */ /* 0x000fca0000000000 */
[----:B------:R-:W-:Y:S01]  /*7560*/  STG.E.U8 desc[UR36][R2.64], R5 ;  /* 0x0000000502007986 */ /* 0x000fe2000c101124 */
[----:B------:R-:W-:Y:S05]  /*7570*/  EXIT ;  /* 0x000000000000794d */ /* 0x000fea0003800000 */
.L_x_23539:
[----:B------:R-:W0:Y:S02]  /*7580*/  I2F.S16 R0, R16 ;  /* 0x0000001000007306 */ /* 0x000e240000101400 */
[----:B0-----:R-:W-:-:S05]  /*7590*/  F2FP.BF16.F32.PACK_AB R0, RZ, R0 ;  /* 0x00000000ff00723e */ /* 0x001fca00000010ff */
[----:B------:R-:W-:Y:S01]  /*75a0*/  STG.E.U16 desc[UR36][R2.64], R0 ;  /* 0x0000000002007986 */ /* 0x000fe2000c101524 */
[----:B------:R-:W-:Y:S05]  /*75b0*/  EXIT ;  /* 0x000000000000794d */ /* 0x000fea0003800000 */
.L_x_23546:
        /* <DEDUP_REMOVED lines=12> */
.L_x_23870:


//--------------------- .text._ZN2at6native18elementwise_kernelILi128ELi4EZNS0_22gpu_kernel_impl_nocastIZZZNS0_23logical_not_kernel_cudaERNS_18TensorIteratorBaseEENKUlvE0_clEvENKUlvE_clEvEUlhE_EEvS4_RKT_EUliE_EEviT1_ --------------------------
	.section	.text._ZN2at6native18elementwise_kernelILi128ELi4EZNS0_22gpu_kernel_impl_nocastIZZZNS0_23logical_not_kernel_cudaERNS_18TensorIteratorBaseEENKUlvE0_clEvENKUlvE_clEvEUlhE_EEvS4_RKT_EUliE_EEviT1_,"ax",@progbits
	.align	128
        .global         _ZN2at6native18elementwise_kernelILi128ELi4EZNS0_22gpu_kernel_impl_nocastIZZZNS0_23logical_not_kernel_cudaERNS_18TensorIteratorBaseEENKUlvE0_clEvENKUlvE_clEvEUlhE_EEvS4_RKT_EUliE_EEviT1_
        .type           _ZN2at6native18elementwise_kernelILi128ELi4EZNS0_22gpu_kernel_impl_nocastIZZZNS0_23logical_not_kernel_cudaERNS_18TensorIteratorBaseEENKUlvE0_clEvENKUlvE_clEvEUlhE_EEvS4_RKT_EUliE_EEviT1_,@function
        .size           _ZN2at6native18elementwise_kernelILi128ELi4EZNS0_22gpu_kernel_impl_nocastIZZZNS0_23logical_not_kernel_cudaERNS_18TensorIteratorBaseEENKUlvE0_clEvENKUlvE_clEvEUlhE_EEvS4_RKT_EUliE_EEviT1_,(.L_x_23871 - _ZN2at6native18elementwise_kernelILi128ELi4EZNS0_22gpu_kernel_impl_nocastIZZZNS0_23logical_not_kernel_cudaERNS_18TensorIteratorBaseEENKUlvE0_clEvENKUlvE_clEvEUlhE_EEvS4_RKT_EUliE_EEviT1_)
        .other          _ZN2at6native18elementwise_kernelILi128ELi4EZNS0_22gpu_kernel_impl_nocastIZZZNS0_23logical_not_kernel_cudaERNS_18TensorIteratorBaseEENKUlvE0_clEvENKUlvE_clEvEUlhE_EEvS4_RKT_EUliE_EEviT1_,@"STO_CUDA_ENTRY STV_DEFAULT"
_ZN2at6native18elementwise_kernelILi128ELi4EZNS0_22gpu_kernel_impl_nocastIZZZNS0_23logical_not_kernel_cudaERNS_18TensorIteratorBaseEENKUlvE0_clEvENKUlvE_clEvEUlhE_EEvS4_RKT_EUliE_EEviT1_:
.text._ZN2at6native18elementwise_kernelILi128ELi4EZNS0_22gpu_kernel_impl_nocastIZZZNS0_23logical_not_kernel_cudaERNS_18TensorIteratorBaseEENKUlvE0_clEvENKUlvE_clEvEUlhE_EEvS4_RKT_EUliE_EEviT1_:
        /* <DEDUP_REMOVED lines=31> */
.L_x_23550:
[----:B------:R-:W-:-:S13]  /*01f0*/  ISETP.GE.AND P0, PT, R3, UR4, PT ;  /* 0x0000000403007c0c */ /* 0x000fda000bf06270 */
[----:B------:R-:W-:Y:S05]  /*0200*/  @P0 BREAK.RELIABLE B1 ;  /* 0x0000000000010942 */ /* 0x000fea0003800100 */
[----:B------:R-:W-:Y:S05]  /*0210*/  @P0 BRA `(.L_x_23551) ;  /* 0x0000000000200947 */ /* 0x000fea0003800000 */
[----:B------:R-:W-:Y:S05]  /*0220*/  BSYNC.RELIABLE B1 ;  /* 0x0000000000017941 */ /* 0x000fea0003800100 */
.L_x_23549:
[----:B------:R-:W1:Y:S02]  /*0230*/  LDC.64 R4, c[0x0][0x588] ;  /* 0x00016200ff047b82 */ /* 0x000e640000000a00 */
[----:B-1----:R-:W2:Y:S06]  /*0240*/  LDG.E.U8 R4, desc[UR6][R4.64] ;  /* 0x0000000604047981 */ /* 0x002eac000c1e1100 */
[----:B0-----:R-:W0:Y:S01]  /*0250*/  LDC.64 R6, c[0x0][0x580] ;  /* 0x00016000ff067b82 */ /* 0x001e220000000a00 */
[----:B------:R-:W-:Y:S02]  /*0260*/  IADD3 R3, PT, PT, R3, 0x80, RZ ;  /* 0x0000008003037810 */ /* 0x000fe40007ffe0ff */
[----:B--2---:R-:W-:-:S04]  /*0270*/  ISETP.NE.AND P0, PT, R4, RZ, PT ;  /* 0x000000ff0400720c */ /* 0x004fc80003f05270 */
[----:B------:R-:W-:-:S05]  /*0280*/  SEL R9, RZ, 0x1, P0 ;  /* 0x00000001ff097807 */ /* 0x000fca0000000000 */
[----:B0-----:R1:W-:Y:S04]  /*0290*/  STG.E.U8 desc[UR6][R6.64], R9 ;  /* 0x0000000906007986 */ /* 0x0013e8000c101106 */
.L_x_23551:
[----:B------:R-:W-:Y:S05]  /*02a0*/  BSYNC.RECONVERGENT B0 ;  /* 0x0000000000007941 */ /* 0x000fea0003800200 */
.L_x_23548:
        /* <DEDUP_REMOVED lines=10> */
.L_x_23547:
        /* <DEDUP_REMOVED lines=306> */
.L_x_23555:
        /* <DEDUP_REMOVED lines=311> */
.L_x_23557:
        /* <DEDUP_REMOVED lines=10> */
.L_x_23554:
[----:B------:R-:W-:-:S13]  /*2a80*/  ISETP.GE.AND P0, PT, R3, UR4, PT ;  /* 0x0000000403007c0c */ /* 0x000fda000bf06270 */
[----:B------:R-:W-:Y:S05]  /*2a90*/  @P0 BREAK.RELIABLE B1 ;  /* 0x0000000000010942 */ /* 0x000fea0003800100 */
[----:B------:R-:W-:Y:S05]  /*2aa0*/  @P0 BRA `(.L_x_23556) ;  /* 0x0000001000d40947 */ /* 0x000fea0003800000 */
[----:B------:R-:W-:Y:S05]  /*2ab0*/  BSYNC.RELIABLE B1 ;  /* 0x0000000000017941 */ /* 0x000fea0003800100 */
.L_x_23553:
        /* <DEDUP_REMOVED lines=298> */
.L_x_23558:
        /* <DEDUP_REMOVED lines=10> */
.L_x_23556:
[----:B------:R-:W-:Y:S05]  /*3e00*/  BSYNC.RECONVERGENT B0 ;  /* 0x0000000000007941 */ /* 0x000fea0003800200 */
.L_x_23552:
        /* <DEDUP_REMOVED lines=301> */
.L_x_23559:
        /* <DEDUP_REMOVED lines=10> */
.L_x_23560:
        /* <DEDUP_REMOVED lines=16> */
.L_x_23871:


//--------------------- .text._ZN2at6native27unrolled_elementwise_kernelIZZZNS0_23logical_not_kernel_cudaERNS_18TensorIteratorBaseEENKUlvE0_clEvENKUlvE_clEvEUlhE_St5arrayIPcLm2EELi4E23TrivialOffsetCalculatorILi1EjESB_NS0_6memory15LoadWithoutCastENSC_16StoreWithoutCastEEEviT_T0_T2_T3_T4_T5_ --------------------------
	.section	.text._ZN2at6native27unrolled_elementwise_kernelIZZZNS0_23logical_not_kernel_cudaERNS_18TensorIteratorBaseEENKUlvE0_clEvENKUlvE_clEvEUlhE_St5arrayIPcLm2EELi4E23TrivialOffsetCalculatorILi1EjESB_NS0_6memory15LoadWithoutCastENSC_16StoreWithoutCastEEEviT_T0_T2_T3_T4_T5_,"ax",@progbits
	.align	128
        .global         _ZN2at6native27unrolled_elementwise_kernelIZZZNS0_23logical_not_kernel_cudaERNS_18TensorIteratorBaseEENKUlvE0_clEvENKUlvE_clEvEUlhE_St5arrayIPcLm2EELi4E23TrivialOffsetCalculatorILi1EjESB_NS0_6memory15LoadWithoutCastENSC_16StoreWithoutCastEEEviT_T0_T2_T3_T4_T5_
        .type           _ZN2at6native27unrolled_elementwise_kernelIZZZNS0_23logical_not_kernel_cudaERNS_18TensorIteratorBaseEENKUlvE0_clEvENKUlvE_clEvEUlhE_St5arrayIPcLm2EELi4E23TrivialOffsetCalculatorILi1EjESB_NS0_6memory15LoadWithoutCastENSC_16StoreWithoutCastEEEviT_T0_T2_T3_T4_T5_,@function
        .size           _ZN2at6native27unrolled_elementwise_kernelIZZZNS0_23logical_not_kernel_cudaERNS_18TensorIteratorBaseEENKUlvE0_clEvENKUlvE_clEvEUlhE_St5arrayIPcLm2EELi4E23TrivialOffsetCalculatorILi1EjESB_NS0_6memory15LoadWithoutCastENSC_16StoreWithoutCastEEEviT_T0_T2_T3_T4_T5_,(.L_x_23872 - _ZN2at6native27unrolled_elementwise_kernelIZZZNS0_23logical_not_kernel_cudaERNS_18TensorIteratorBaseEENKUlvE0_clEvENKUlvE_clEvEUlhE_St5arrayIPcLm2EELi4E23TrivialOffsetCalculatorILi1EjESB_NS0_6memory15LoadWithoutCastENSC_16StoreWithoutCastEEEviT_T0_T2_T3_T4_T5_)
        .other          _ZN2at6native27unrolled_elementwise_kernelIZZZNS0_23logical_not_kernel_cudaERNS_18TensorIteratorBaseEENKUlvE0_clEvENKUlvE_clEvEUlhE_St5arrayIPcLm2EELi4E23TrivialOffsetCalculatorILi1EjESB_NS0_6memory15LoadWithoutCastENSC_16StoreWithoutCastEEEviT_T0_T2_T3_T4_T5_,@"STO_CUDA_ENTRY STV_DEFAULT"
_ZN2at6native27unrolled_elementwise_kernelIZZZNS0_23logical_not_kernel_cudaERNS_18TensorIteratorBaseEENKUlvE0_clEvENKUlvE_clEvEUlhE_St5arrayIPcLm2EELi4E23TrivialOffsetCalculatorILi1EjESB_NS0_6memory15LoadWithoutCastENSC_16StoreWithoutCastEEEviT_T0_T2_T3_T4_T5_:
.text._ZN2at6native27unrolled_elementwise_kernelIZZZNS0_23logical_not_kernel_cudaERNS_18TensorIteratorBaseEENKUlvE0_clEvENKUlvE_clEvEUlhE_St5arrayIPcLm2EELi4E23TrivialOffsetCalculatorILi1EjESB_NS0_6memory15LoadWithoutCastENSC_16StoreWithoutCastEEEviT_T0_T2_T3_T4_T5_:
        /* <DEDUP_REMOVED lines=61> */
.L_x_23563:
[----:B------:R-:W-:Y:S05]  /*03d0*/  BSYNC.RELIABLE B1 ;  /* 0x0000000000017941 */ /* 0x000fea0003800100 */
.L_x_23562:
[----:B------:R-:W-:-:S13]  /*03e0*/  ISETP.GE.AND P0, PT, R5, R4, PT ;  /* 0x000000040500720c */ /* 0x000fda0003f06270 */
[----:B------:R-:W1:Y:S01]  /*03f0*/  @!P0 LDC.64 R8, c[0x0][0x388] ;  /* 0x0000e200ff088b82 */ /* 0x000e620000000a00 */
[----:B0-----:R-:W-:Y:S02]  /*0400*/  @!P0 IMAD R3, R0, 0x200, R5 ;  /* 0x0000020000038824 */ /* 0x001fe400078e0205 */
[----:B------:R-:W-:-:S03]  /*0410*/  @!P0 VIADD R5, R5, 0x80 ;  /* 0x0000008005058836 */ /* 0x000fc60000000000 */
[----:B-1----:R-:W-:-:S05]  /*0420*/  @!P0 IADD3 R2, P1, PT, R3, R8, RZ ;  /* 0x0000000803028210 */ /* 0x002fca0007f3e0ff */
[----:B------:R-:W-:-:S05]  /*0430*/  @!P0 IMAD.X R3, RZ, RZ, R9, P1 ;  /* 0x000000ffff038224 */ /* 0x000fca00008e0609 */
[----:B------:R1:W-:Y:S03]  /*0440*/  @!P0 STG.E.U8 desc[UR4][R2.64], R15 ;  /* 0x0000000f02008986 */ /* 0x0003e6000c101104 */
.L_x_23564:
[----:B------:R-:W-:Y:S05]  /*0450*/  BSYNC.RECONVERGENT B0 ;  /* 0x0000000000007941 */ /* 0x000fea0003800200 */
.L_x_23561:
        /* <DEDUP_REMOVED lines=9> */
.L_x_23565:
        /* <DEDUP_REMOVED lines=9> */
.L_x_23872:


//--------------------- .text._ZN2at6native29vectorized_elementwise_kernelILi2EZZZNS0_23logical_not_kernel_cudaERNS_18TensorIteratorBaseEENKUlvE0_clEvENKUlvE_clEvEUlhE_St5arrayIPcLm2EEEEviT0_T1_ --------------------------
	.section	.text._ZN2at6native29vectorized_elementwise_kernelILi2EZZZNS0_23logical_not_kernel_cudaERNS_18TensorIteratorBaseEENKUlvE0_clEvENKUlvE_clEvEUlhE_St5arrayIPcLm2EEEEviT0_T1_,"ax",@progbits
	.align	128
        .global         _ZN2at6native29vectorized_elementwise_kernelILi2EZZZNS0_23logical_not_kernel_cudaERNS_18TensorIteratorBaseEENKUlvE0_clEvENKUlvE_clEvEUlhE_St5arrayIPcLm2EEEEviT0_T1_
        .type           _ZN2at6native29vectorized_elementwise_kernelILi2EZZZNS0_23logical_not_kernel_cudaERNS_18TensorIteratorBaseEENKUlvE0_clEvENKUlvE_clEvEUlhE_St5arrayIPcLm2EEEEviT0_T1_,@function
        .size           _ZN2at6native29vectorized_elementwise_kernelILi2EZZZNS0_23logical_not_kernel_cudaERNS_18TensorIteratorBaseEENKUlvE0_clEvENKUlvE_clEvEUlhE_St5arrayIPcLm2EEEEviT0_T1_,(.L_x_23873 - _ZN2at6native29vectorized_elementwise_kernelILi2EZZZNS0_23logical_not_kernel_cudaERNS_18TensorIteratorBaseEENKUlvE0_clEvENKUlvE_clEvEUlhE_St5arrayIPcLm2EEEEviT0_T1_)
        .other          _ZN2at6native29vectorized_elementwise_kernelILi2EZZZNS0_23logical_not_kernel_cudaERNS_18TensorIteratorBaseEENKUlvE0_clEvENKUlvE_clEvEUlhE_St5arrayIPcLm2EEEEviT0_T1_,@"STO_CUDA_ENTRY STV_DEFAULT"
_ZN2at6native29vectorized_elementwise_kernelILi2EZZZNS0_23logical_not_kernel_cudaERNS_18TensorIteratorBaseEENKUlvE0_clEvENKUlvE_clEvEUlhE_St5arrayIPcLm2EEEEviT0_T1_:
.text._ZN2at6native29vectorized_elementwise_kernelILi2EZZZNS0_23logical_not_kernel_cudaERNS_18TensorIteratorBaseEENKUlvE0_clEvENKUlvE_clEvEUlhE_St5arrayIPcLm2EEEEviT0_T1_:
        /* <DEDUP_REMOVED lines=105> */
.L_x_23569:
        /* <DEDUP_REMOVED lines=8> */
.L_x_23570:
        /* <DEDUP_REMOVED lines=8> */
.L_x_23571:
        /* <DEDUP_REMOVED lines=8> */
.L_x_23572:
        /* <DEDUP_REMOVED lines=9> */
.L_x_23573:
[----:B------:R-:W-:Y:S05]  /*08a0*/  BSYNC.RELIABLE B1 ;  /* 0x0000000000017941 */ /* 0x000fea0003800100 */
.L_x_23568:
[----:B------:R-:W-:-:S13]  /*08b0*/  ISETP.GE.U32.AND P0, PT, R0, UR5, PT ;  /* 0x0000000500007c0c */ /* 0x000fda000bf06070 */
[----:B0-----:R-:W0:Y:S01]  /*08c0*/  @!P0 LDC.64 R6, c[0x0][0x388] ;  /* 0x0000e200ff068b82 */ /* 0x001e220000000a00 */
[C---:B-12---:R-:W-:Y:S02]  /*08d0*/  @!P0 VIADD R5, R0.reuse, UR4 ;  /* 0x0000000400058c36 */ /* 0x046fe40008000000 */
[----:B------:R-:W-:-:S03]  /*08e0*/  @!P0 VIADD R0, R0, 0x80 ;  /* 0x0000008000008836 */ /* 0x000fc60000000000 */
[----:B0-----:R-:W-:-:S05]  /*08f0*/  @!P0 IADD3 R4, P1, PT, R5, R6, RZ ;  /* 0x0000000605048210 */ /* 0x001fca0007f3e0ff */
[----:B------:R-:W-:-:S05]  /*0900*/  @!P0 IMAD.X R5, RZ, RZ, R7, P1 ;  /* 0x000000ffff058224 */ /* 0x000fca00008e0607 */
[----:B------:R3:W-:Y:S03]  /*0910*/  @!P0 STG.E.U8 desc[UR8][R4.64], R3 ;  /* 0x0000000304008986 */ /* 0x0007e6000c101108 */
.L_x_23574:
[----:B------:R-:W-:Y:S05]  /*0920*/  BSYNC.RECONVERGENT B0 ;  /* 0x0000000000007941 */ /* 0x000fea0003800200 */
.L_x_23567:
        /* <DEDUP_REMOVED lines=9> */
.L_x_23566:
        /* <DEDUP_REMOVED lines=50> */
.L_x_23575:
        /* <DEDUP_REMOVED lines=10> */
.L_x_23873:


//--------------------- .text._ZN2at6native29vectorized_elementwise_kernelILi4EZZZNS0_23logical_not_kernel_cudaERNS_18TensorIteratorBaseEENKUlvE0_clEvENKUlvE_clEvEUlhE_St5arrayIPcLm2EEEEviT0_T1_ --------------------------
	.section	.text._ZN2at6native29vectorized_elementwise_kernelILi4EZZZNS0_23logical_not_kernel_cudaERNS_18TensorIteratorBaseEENKUlvE0_clEvENKUlvE_clEvEUlhE_St5arrayIPcLm2EEEEviT0_T1_,"ax",@progbits
	.align	128
        .global         _ZN2at6native29vectorized_elementwise_kernelILi4EZZZNS0_23logical_not_kernel_cudaERNS_18TensorIteratorBaseEENKUlvE0_clEvENKUlvE_clEvEUlhE_St5arrayIPcLm2EEEEviT0_T1_
        .type           _ZN2at6native29vectorized_elementwise_kernelILi4EZZZNS0_23logical_not_kernel_cudaERNS_18TensorIteratorBaseEENKUlvE0_clEvENKUlvE_clEvEUlhE_St5arrayIPcLm2EEEEviT0_T1_,@function
        .size           _ZN2at6native29vectorized_elementwise_kernelILi4EZZZNS0_23logical_not_kernel_cudaERNS_18TensorIteratorBaseEENKUlvE0_clEvENKUlvE_clEvEUlhE_St5arrayIPcLm2EEEEviT0_T1_,(.L_x_23874 - _ZN2at6native29vectorized_elementwise_kernelILi4EZZZNS0_23logical_not_kernel_cudaERNS_18TensorIteratorBaseEENKUlvE0_clEvENKUlvE_clEvEUlhE_St5arrayIPcLm2EEEEviT0_T1_)
        .other          _ZN2at6native29vectorized_elementwise_kernelILi4EZZZNS0_23logical_not_kernel_cudaERNS_18TensorIteratorBaseEENKUlvE0_clEvENKUlvE_clEvEUlhE_St5arrayIPcLm2EEEEviT0_T1_,@"STO_CUDA_ENTRY STV_DEFAULT"
_ZN2at6native29vectorized_elementwise_kernelILi4EZZZNS0_23logical_not_kernel_cudaERNS_18TensorIteratorBaseEENKUlvE0_clEvENKUlvE_clEvEUlhE_St5arrayIPcLm2EEEEviT0_T1_:
.text._ZN2at6native29vectorized_elementwise_kernelILi4EZZZNS0_23logical_not_kernel_cudaERNS_18TensorIteratorBaseEENKUlvE0_clEvENKUlvE_clEvEUlhE_St5arrayIPcLm2EEEEviT0_T1_:
        /* <DEDUP_REMOVED lines=105> */
.L_x_23579:
        /* <DEDUP_REMOVED lines=8> */
.L_x_23580:
        /* <DEDUP_REMOVED lines=8> */
.L_x_23581:
        /* <DEDUP_REMOVED lines=8> */
.L_x_23582:
        /* <DEDUP_REMOVED lines=9> */
.L_x_23583:
[----:B------:R-:W-:Y:S05]  /*08a0*/  BSYNC.RELIABLE B1 ;  /* 0x0000000000017941 */ /* 0x000fea0003800100 */
.L_x_23578:
[----:B------:R-:W-:-:S13]  /*08b0*/  ISETP.GE.U32.AND P0, PT, R0, UR5, PT ;  /* 0x0000000500007c0c */ /* 0x000fda000bf06070 */
[----:B0-----:R-:W0:Y:S01]  /*08c0*/  @!P0 LDC.64 R6, c[0x0][0x388] ;  /* 0x0000e200ff068b82 */ /* 0x001e220000000a00 */
[C---:B-12---:R-:W-:Y:S02]  /*08d0*/  @!P0 VIADD R5, R0.reuse, UR4 ;  /* 0x0000000400058c36 */ /* 0x046fe40008000000 */
[----:B------:R-:W-:-:S03]  /*08e0*/  @!P0 VIADD R0, R0, 0x80 ;  /* 0x0000008000008836 */ /* 0x000fc60000000000 */
[----:B0-----:R-:W-:-:S05]  /*08f0*/  @!P0 IADD3 R4, P1, PT, R5, R6, RZ ;  /* 0x0000000605048210 */ /* 0x001fca0007f3e0ff */
[----:B------:R-:W-:-:S05]  /*0900*/  @!P0 IMAD.X R5, RZ, RZ, R7, P1 ;  /* 0x000000ffff058224 */ /* 0x000fca00008e0607 */
[----:B------:R3:W-:Y:S03]  /*0910*/  @!P0 STG.E.U8 desc[UR8][R4.64], R3 ;  /* 0x0000000304008986 */ /* 0x0007e6000c101108 */
.L_x_23584:
[----:B------:R-:W-:Y:S05]  /*0920*/  BSYNC.RECONVERGENT B0 ;  /* 0x0000000000007941 */ /* 0x000fea0003800200 */
.L_x_23577:
        /* <DEDUP_REMOVED lines=9> */
.L_x_23576:
        /* <DEDUP_REMOVED lines=48> */
.L_x_23585:
        /* <DEDUP_REMOVED lines=12> */
.L_x_23874:


//--------------------- .text._ZN2at6native29vectorized_elementwise_kernelILi8EZZZNS0_23logical_not_kernel_cudaERNS_18TensorIteratorBaseEENKUlvE0_clEvENKUlvE_clEvEUlhE_St5arrayIPcLm2EEEEviT0_T1_ --------------------------
	.section	.text._ZN2at6native29vectorized_elementwise_kernelILi8EZZZNS0_23logical_not_kernel_cudaERNS_18TensorIteratorBaseEENKUlvE0_clEvENKUlvE_clEvEUlhE_St5arrayIPcLm2EEEEviT0_T1_,"ax",@progbits
	.align	128
        .global         _ZN2at6native29vectorized_elementwise_kernelILi8EZZZNS0_23logical_not_kernel_cudaERNS_18TensorIteratorBaseEENKUlvE0_clEvENKUlvE_clEvEUlhE_St5arrayIPcLm2EEEEviT0_T1_
        .type           _ZN2at6native29vectorized_elementwise_kernelILi8EZZZNS0_23logical_not_kernel_cudaERNS_18TensorIteratorBaseEENKUlvE0_clEvENKUlvE_clEvEUlhE_St5arrayIPcLm2EEEEviT0_T1_,@function
        .size           _ZN2at6native29vectorized_elementwise_kernelILi8EZZZNS0_23logical_not_kernel_cudaERNS_18TensorIteratorBaseEENKUlvE0_clEvENKUlvE_clEvEUlhE_St5arrayIPcLm2EEEEviT0_T1_,(.L_x_23875 - _ZN2at6native29vectorized_elementwise_kernelILi8EZZZNS0_23logical_not_kernel_cudaERNS_18TensorIteratorBaseEENKUlvE0_clEvENKUlvE_clEvEUlhE_St5arrayIPcLm2EEEEviT0_T1_)
        .other          _ZN2at6native29vectorized_elementwise_kernelILi8EZZZNS0_23logical_not_kernel_cudaERNS_18TensorIteratorBaseEENKUlvE0_clEvENKUlvE_clEvEUlhE_St5arrayIPcLm2EEEEviT0_T1_,@"STO_CUDA_ENTRY STV_DEFAULT"
_ZN2at6native29vectorized_elementwise_kernelILi8EZZZNS0_23logical_not_kernel_cudaERNS_18TensorIteratorBaseEENKUlvE0_clEvENKUlvE_clEvEUlhE_St5arrayIPcLm2EEEEviT0_T1_:
.text._ZN2at6native29vectorized_elementwise_kernelILi8EZZZNS0_23logical_not_kernel_cudaERNS_18TensorIteratorBaseEENKUlvE0_clEvENKUlvE_clEvEUlhE_St5arrayIPcLm2EEEEviT0_T1_:
        /* <DEDUP_REMOVED lines=105> */
.L_x_23589:
        /* <DEDUP_REMOVED lines=8> */
.L_x_23590:
        /* <DEDUP_REMOVED lines=8> */
.L_x_23591:
        /* <DEDUP_REMOVED lines=8> */
.L_x_23592:
        /* <DEDUP_REMOVED lines=9> */
.L_x_23593:
[----:B------:R-:W-:Y:S05]  /*08a0*/  BSYNC.RELIABLE B1 ;  /* 0x0000000000017941 */ /* 0x000fea0003800100 */
.L_x_23588:
[----:B------:R-:W-:-:S13]  /*08b0*/  ISETP.GE.U32.AND P0, PT, R0, UR5, PT ;  /* 0x0000000500007c0c */ /* 0x000fda000bf06070 */
[----:B0-----:R-:W0:Y:S01]  /*08c0*/  @!P0 LDC.64 R6, c[0x0][0x388] ;  /* 0x0000e200ff068b82 */ /* 0x001e220000000a00 */
[C---:B-12---:R-:W-:Y:S02]  /*08d0*/  @!P0 VIADD R5, R0.reuse, UR4 ;  /* 0x0000000400058c36 */ /* 0x046fe40008000000 */
[----:B------:R-:W-:-:S03]  /*08e0*/  @!P0 VIADD R0, R0, 0x80 ;  /* 0x0000008000008836 */ /* 0x000fc60000000000 */
[----:B0-----:R-:W-:-:S05]  /*08f0*/  @!P0 IADD3 R4, P1, PT, R5, R6, RZ ;  /* 0x0000000605048210 */ /* 0x001fca0007f3e0ff */
[----:B------:R-:W-:-:S05]  /*0900*/  @!P0 IMAD.X R5, RZ, RZ, R7, P1 ;  /* 0x000000ffff058224 */ /* 0x000fca00008e0607 */
[----:B------:R3:W-:Y:S03]  /*0910*/  @!P0 STG.E.U8 desc[UR8][R4.64], R3 ;  /* 0x0000000304008986 */ /* 0x0007e6000c101108 */
.L_x_23594:
[----:B------:R-:W-:Y:S05]  /*0920*/  BSYNC.RECONVERGENT B0 ;  /* 0x0000000000007941 */ /* 0x000fea0003800200 */
.L_x_23587:
        /* <DEDUP_REMOVED lines=9> */
.L_x_23586:
        /* <DEDUP_REMOVED lines=46> */
.L_x_23595:
        /* <DEDUP_REMOVED lines=14> */
.L_x_23875:


//--------------------- .nv.global.init           --------------------------
	.section	.nv.global.init,"aw",@progbits
.nv.global.init:
	.type		$str$9,@object
	.size		$str$9,(__unnamed_3 - $str$9)
$str$9:
        /*0000*/ 	.byte	0x66, 0x61, 0x6c, 0x73, 0x65, 0x00
	.type		__unnamed_3,@object
	.size		__unnamed_3,(__unnamed_19 - __unnamed_3)
__unnamed_3:
        /*0006*/ 	.byte	0x66, 0x65, 0x74, 0x63, 0x68, 0x5f, 0x61, 0x6e, 0x64, 0x5f, 0x63, 0x61, 0x73, 0x74, 0x00
	.type		__unnamed_19,@object
	.size		__unnamed_19,(__unnamed_11 - __unnamed_19)
__unnamed_19:
        /*0015*/ 	.byte	0x63, 0x61, 0x73, 0x74, 0x5f, 0x61, 0x6e, 0x64, 0x5f, 0x73, 0x74, 0x6f, 0x72, 0x65, 0x00
	.type		__unnamed_11,@object
	.size		__unnamed_11,(__unnamed_7 - __unnamed_11)
__unnamed_11:
        /*0024*/ 	.byte	0x66, 0x65, 0x74, 0x63, 0x68, 0x5f, 0x61, 0x6e, 0x64, 0x5f, 0x63, 0x61, 0x73, 0x74, 0x00
	.type		__unnamed_7,@object
	.size		__unnamed_7,(__unnamed_15 - __unnamed_7)
__unnamed_7:
        /*0033*/ 	.byte	0x66, 0x65, 0x74, 0x63, 0x68, 0x5f, 0x61, 0x6e, 0x64, 0x5f, 0x63, 0x61, 0x73, 0x74, 0x00
	.type		__unnamed_15,@object
	.size		__unnamed_15,(__unnamed_1 - __unnamed_15)
__unnamed_15:
        /*0042*/ 	.byte	0x63, 0x61, 0x73, 0x74, 0x5f, 0x61, 0x6e, 0x64, 0x5f, 0x73, 0x74, 0x6f, 0x72, 0x65, 0x00
	.type		__unnamed_1,@object
	.size		__unnamed_1,(__unnamed_17 - __unnamed_1)
__unnamed_1:
        /*0051*/ 	.byte	0x66, 0x65, 0x74, 0x63, 0x68, 0x5f, 0x61, 0x6e, 0x64, 0x5f, 0x63, 0x61, 0x73, 0x74, 0x00
	.type		__unnamed_17,@object
	.size		__unnamed_17,(__unnamed_9 - __unnamed_17)
__unnamed_17:
        /*0060*/ 	.byte	0x63, 0x61, 0x73, 0x74, 0x5f, 0x61, 0x6e, 0x64, 0x5f, 0x73, 0x74, 0x6f, 0x72, 0x65, 0x00
	.type		__unnamed_9,@object
	.size		__unnamed_9,(__unnamed_5 - __unnamed_9)
__unnamed_9:
        /*006f*/ 	.byte	0x66, 0x65, 0x74, 0x63, 0x68, 0x5f, 0x61, 0x6e, 0x64, 0x5f, 0x63, 0x61, 0x73, 0x74, 0x00
	.type		__unnamed_5,@object
	.size		__unnamed_5,(__unnamed_21 - __unnamed_5)
__unnamed_5:
        /*007e*/ 	.byte	0x66, 0x65, 0x74, 0x63, 0x68, 0x5f, 0x61, 0x6e, 0x64, 0x5f, 0x63, 0x61, 0x73, 0x74, 0x00
	.type		__unnamed_21,@object
	.size		__unnamed_21,(__unnamed_13 - __unnamed_21)
__unnamed_21:
        /*008d*/ 	.byte	0x63, 0x61, 0x73, 0x74, 0x5f, 0x61, 0x6e, 0x64, 0x5f, 0x73, 0x74, 0x6f, 0x72, 0x65, 0x00
	.type		__unnamed_13,@object
	.size		__unnamed_13,(__unnamed_4 - __unnamed_13)
__unnamed_13:
        /*009c*/ 	.byte	0x66, 0x65, 0x74, 0x63, 0x68, 0x5f, 0x61, 0x6e, 0x64, 0x5f, 0x63, 0x61, 0x73, 0x74, 0x00
	.type		__unnamed_4,@object
	.size		__unnamed_4,(__unnamed_20 - __unnamed_4)
__unnamed_4:
        /*00ab*/ 	.byte	0x66, 0x65, 0x74, 0x63, 0x68, 0x5f, 0x61, 0x6e, 0x64, 0x5f, 0x63, 0x61, 0x73, 0x74, 0x00
	.type		__unnamed_20,@object
	.size		__unnamed_20,(__unnamed_12 - __unnamed_20)
__unnamed_20:
        /*00ba*/ 	.byte	0x63, 0x61, 0x73, 0x74, 0x5f, 0x61, 0x6e, 0x64, 0x5f, 0x73, 0x74, 0x6f, 0x72, 0x65, 0x00
	.type		__unnamed_12,@object
	.size		__unnamed_12,(__unnamed_8 - __unnamed_12)
__unnamed_12:
        /*00c9*/ 	.byte	0x66, 0x65, 0x74, 0x63, 0x68, 0x5f, 0x61, 0x6e, 0x64, 0x5f, 0x63, 0x61, 0x73, 0x74, 0x00
	.type		__unnamed_8,@object
	.size		__unnamed_8,(__unnamed_16 - __unnamed_8)
__unnamed_8:
        /*00d8*/ 	.byte	0x66, 0x65, 0x74, 0x63, 0x68, 0x5f, 0x61, 0x6e, 0x64, 0x5f, 0x63, 0x61, 0x73, 0x74, 0x00
	.type		__unnamed_16,@object
	.size		__unnamed_16,(__unnamed_2 - __unnamed_16)
__unnamed_16:
        /*00e7*/ 	.byte	0x63, 0x61, 0x73, 0x74, 0x5f, 0x61, 0x6e, 0x64, 0x5f, 0x73, 0x74, 0x6f, 0x72, 0x65, 0x00
	.type		__unnamed_2,@object
	.size		__unnamed_2,(__unnamed_18 - __unnamed_2)
__unnamed_2:
        /*00f6*/ 	.byte	0x63, 0x61, 0x73, 0x74, 0x5f, 0x61, 0x6e, 0x64, 0x5f, 0x73, 0x74, 0x6f, 0x72, 0x65, 0x00
	.type		__unnamed_18,@object
	.size		__unnamed_18,(__unnamed_10 - __unnamed_18)
__unnamed_18:
        /*0105*/ 	.byte	0x63, 0x61, 0x73, 0x74, 0x5f, 0x61, 0x6e, 0x64, 0x5f, 0x73, 0x74, 0x6f, 0x72, 0x65, 0x00
	.type		__unnamed_10,@object
	.size		__unnamed_10,(__unnamed_6 - __unnamed_10)
__unnamed_10:
        /*0114*/ 	.byte	0x66, 0x65, 0x74, 0x63, 0x68, 0x5f, 0x61, 0x6e, 0x64, 0x5f, 0x63, 0x61, 0x73, 0x74, 0x00
	.type		__unnamed_6,@object
	.size		__unnamed_6,(__unnamed_22 - __unnamed_6)
__unnamed_6:
        /*0123*/ 	.byte	0x66, 0x65, 0x74, 0x63, 0x68, 0x5f, 0x61, 0x6e, 0x64, 0x5f, 0x63, 0x61, 0x73, 0x74, 0x00
	.type		__unnamed_22,@object
	.size		__unnamed_22,(__unnamed_14 - __unnamed_22)
__unnamed_22:
        /*0132*/ 	.byte	0x63, 0x61, 0x73, 0x74, 0x5f, 0x61, 0x6e, 0x64, 0x5f, 0x73, 0x74, 0x6f, 0x72, 0x65, 0x00
	.type		__unnamed_14,@object
	.size		__unnamed_14,($str$10 - __unnamed_14)
__unnamed_14:
        /*0141*/ 	.byte	0x63, 0x61, 0x73, 0x74, 0x5f, 0x61, 0x6e, 0x64, 0x5f, 0x73, 0x74, 0x6f, 0x72, 0x65, 0x00
	.type		$str$10,@object
	.size		$str$10,(.L_51 - $str$10)
$str$10:
        /*0150*/ 	.byte	0x2f, 0x72, 0x6f, 0x6f, 0x74, 0x2f, 0x2e, 0x70, 0x79, 0x65, 0x6e, 0x76, 0x2f, 0x76, 0x65, 0x72
        /*0160*/ 	.byte	0x73, 0x69, 0x6f, 0x6e, 0x73, 0x2f, 0x33, 0x2e, 0x31, 0x33, 0x2e, 0x31, 0x32, 0x2f, 0x6c, 0x69
        /*0170*/ 	.byte	0x62, 0x2f, 0x70, 0x79, 0x74, 0x68, 0x6f, 0x6e, 0x33, 0x2e, 0x31, 0x33, 0x2f, 0x73, 0x69, 0x74
        /*0180*/ 	.byte	0x65, 0x2d, 0x70, 0x61, 0x63, 0x6b, 0x61, 0x67, 0x65, 0x73, 0x2f, 0x74, 0x6f, 0x72, 0x63, 0x68
        /*0190*/ 	.byte	0x2f, 0x69, 0x6e, 0x63, 0x6c, 0x75, 0x64, 0x65, 0x2f, 0x63, 0x31, 0x30, 0x2f, 0x63, 0x6f, 0x72
        /*01a0*/ 	.byte	0x65, 0x2f, 0x44, 0x79, 0x6e, 0x61, 0x6d, 0x69, 0x63, 0x43, 0x61, 0x73, 0x74, 0x2e, 0x68, 0x00
.L_51:


//--------------------- .nv.shared.reserved.0     --------------------------
	.section	.nv.shared.reserved.0,"aw",@nobits
	.weak		__nv_reservedSMEM_offset_0_alias
	.size		__nv_reservedSMEM_offset_0_alias, 0, 64
	.other		__nv_reservedSMEM_offset_0_alias,@"STO_CUDA_RESERVED_SHARED STV_DEFAULT"
__nv_reservedSMEM_offset_0_alias:
	.zero		0
	.zero		64


//--------------------- .nv.global                --------------------------
	.section	.nv.global,"aw",@nobits
.nv.global:
	.type		_ZN50_INTERNAL_e6cf2fbd_19_UnarySignKernels_cu_958ef9c64cuda3std3__48in_placeE,@object
	.size		_ZN50_INTERNAL_e6cf2fbd_19_UnarySignKernels_cu_958ef9c64cuda3std3__48in_placeE,(_ZN50_INTERNAL_e6cf2fbd_19_UnarySignKernels_cu_958ef9c64cuda3std6ranges3__45__cpo8distanceE - _ZN50_INTERNAL_e6cf2fbd_19_UnarySignKernels_cu_958ef9c64cuda3std3__48in_placeE)
_ZN50_INTERNAL_e6cf2fbd_19_UnarySignKernels_cu_958ef9c64cuda3std3__48in_placeE:
	.zero		1
	.type		_ZN50_INTERNAL_e6cf2fbd_19_UnarySignKernels_cu_958ef9c64cuda3std6ranges3__45__cpo8distanceE,@object
	.size		_ZN50_INTERNAL_e6cf2fbd_19_UnarySignKernels_cu_958ef9c64cuda3std6ranges3__45__cpo8distanceE,(_ZN50_INTERNAL_e6cf2fbd_19_UnarySignKernels_cu_958ef9c64cuda3std3__45__cpo6cbeginE - _ZN50_INTERNAL_e6cf2fbd_19_UnarySignKernels_cu_958ef9c64cuda3std6ranges3__45__cpo8distanceE)
_ZN50_INTERNAL_e6cf2fbd_19_UnarySignKernels_cu_958ef9c64cuda3std6ranges3__45__cpo8distanceE:
	.zero		1
	.type		_ZN50_INTERNAL_e6cf2fbd_19_UnarySignKernels_cu_958ef9c64cuda3std3__45__cpo6cbeginE,@object
	.size		_ZN50_INTERNAL_e6cf2fbd_19_UnarySignKernels_cu_958ef9c64cuda3std3__45__cpo6cbeginE,(_ZN50_INTERNAL_e6cf2fbd_19_UnarySignKernels_cu_958ef9c64cuda3std6ranges3__45__cpo7advanceE - _ZN50_INTERNAL_e6cf2fbd_19_UnarySignKernels_cu_958ef9c64cuda3std3__45__cpo6cbeginE)
_ZN50_INTERNAL_e6cf2fbd_19_UnarySignKernels_cu_958ef9c64cuda3std3__45__cpo6cbeginE:
	.zero		1
	.type		_ZN50_INTERNAL_e6cf2fbd_19_UnarySignKernels_cu_958ef9c64cuda3std6ranges3__45__cpo7advanceE,@object
	.size		_ZN50_INTERNAL_e6cf2fbd_19_UnarySignKernels_cu_958ef9c64cuda3std6ranges3__45__cpo7advanceE,(_ZN50_INTERNAL_e6cf2fbd_19_UnarySignKernels_cu_958ef9c64cuda3std3__45__cpo7crbeginE - _ZN50_INTERNAL_e6cf2fbd_19_UnarySignKernels_cu_958ef9c64cuda3std6ranges3__45__cpo7advanceE)
_ZN50_INTERNAL_e6cf2fbd_19_UnarySignKernels_cu_958ef9c64cuda3std6ranges3__45__cpo7advanceE:
	.zero		1
	.type		_ZN50_INTERNAL_e6cf2fbd_19_UnarySignKernels_cu_958ef9c64cuda3std3__45__cpo7crbeginE,@object
	.size		_ZN50_INTERNAL_e6cf2fbd_19_UnarySignKernels_cu_958ef9c64cuda3std3__45__cpo7crbeginE,(_ZN50_INTERNAL_e6cf2fbd_19_UnarySignKernels_cu_958ef9c64cuda3std6ranges3__45__cpo4dataE - _ZN50_INTERNAL_e6cf2fbd_19_UnarySignKernels_cu_958ef9c64cuda3std3__45__cpo7crbeginE)
_ZN50_INTERNAL_e6cf2fbd_19_UnarySignKernels_cu_958ef9c64cuda3std3__45__cpo7crbeginE:
	.zero		1
	.type		_ZN50_INTERNAL_e6cf2fbd_19_UnarySignKernels_cu_958ef9c64cuda3std6ranges3__45__cpo4dataE,@object
	.size		_ZN50_INTERNAL_e6cf2fbd_19_UnarySignKernels_cu_958ef9c64cuda3std6ranges3__45__cpo4dataE,(_ZN50_INTERNAL_e6cf2fbd_19_UnarySignKernels_cu_958ef9c64cuda3std6ranges3__45__cpo5beginE - _ZN50_INTERNAL_e6cf2fbd_19_UnarySignKernels_cu_958ef9c64cuda3std6ranges3__45__cpo4dataE)
_ZN50_INTERNAL_e6cf2fbd_19_UnarySignKernels_cu_958ef9c64cuda3std6ranges3__45__cpo4dataE:
	.zero		1
	.type		_ZN50_INTERNAL_e6cf2fbd_19_UnarySignKernels_cu_958ef9c64cuda3std6ranges3__45__cpo5beginE,@object
	.size		_ZN50_INTERNAL_e6cf2fbd_19_UnarySignKernels_cu_958ef9c64cuda3std6ranges3__45__cpo5beginE,(_ZN50_INTERNAL_e6cf2fbd_19_UnarySignKernels_cu_958ef9c64cuda3std3__452_GLOBAL__N__e6cf2fbd_19_UnarySignKernels_cu_958ef9c66ignoreE - _ZN50_INTERNAL_e6cf2fbd_19_UnarySignKernels_cu_958ef9c64cuda3std6ranges3__45__cpo5beginE)
_ZN50_INTERNAL_e6cf2fbd_19_UnarySignKernels_cu_958ef9c64cuda3std6ranges3__45__cpo5beginE:
	.zero		1
	.type		_ZN50_INTERNAL_e6cf2fbd_19_UnarySignKernels_cu_958ef9c64cuda3std3__452_GLOBAL__N__e6cf2fbd_19_UnarySignKernels_cu_958ef9c66ignoreE,@object
	.size		_ZN50_INTERNAL_e6cf2fbd_19_UnarySignKernels_cu_958ef9c64cuda3std3__452_GLOBAL__N__e6cf2fbd_19_UnarySignKernels_cu_958ef9c66ignoreE,(_ZN50_INTERNAL_e6cf2fbd_19_UnarySignKernels_cu_958ef9c64cuda3std6ranges3__45__cpo4sizeE - _ZN50_INTERNAL_e6cf2fbd_19_UnarySignKernels_cu_958ef9c64cuda3std3__452_GLOBAL__N__e6cf2fbd_19_UnarySignKernels_cu_958ef9c66ignoreE)
_ZN50_INTERNAL_e6cf2fbd_19_UnarySignKernels_cu_958ef9c64cuda3std3__452_GLOBAL__N__e6cf2fbd_19_UnarySignKernels_cu_958ef9c66ignoreE:
	.zero		1
	.type		_ZN50_INTERNAL_e6cf2fbd_19_UnarySignKernels_cu_958ef9c64cuda3std6ranges3__45__cpo4sizeE,@object
	.size		_ZN50_INTERNAL_e6cf2fbd_19_UnarySignKernels_cu_958ef9c64cuda3std6ranges3__45__cpo4sizeE,(_ZN50_INTERNAL_e6cf2fbd_19_UnarySignKernels_cu_958ef9c64cuda3std3__45__cpo5beginE - _ZN50_INTERNAL_e6cf2fbd_19_UnarySignKernels_cu_958ef9c64cuda3std6ranges3__45__cpo4sizeE)
_ZN50_INTERNAL_e6cf2fbd_19_UnarySignKernels_cu_958ef9c64cuda3std6ranges3__45__cpo4sizeE:
	.zero		1
	.type		_ZN50_INTERNAL_e6cf2fbd_19_UnarySignKernels_cu_958ef9c64cuda3std3__45__cpo5beginE,@object
	.size		_ZN50_INTERNAL_e6cf2fbd_19_UnarySignKernels_cu_958ef9c64cuda3std3__45__cpo5beginE,(_ZN50_INTERNAL_e6cf2fbd_19_UnarySignKernels_cu_958ef9c64cuda3std6ranges3__45__cpo6cbeginE - _ZN50_INTERNAL_e6cf2fbd_19_UnarySignKernels_cu_958ef9c64cuda3std3__45__cpo5beginE)
_ZN50_INTERNAL_e6cf2fbd_19_UnarySignKernels_cu_958ef9c64cuda3std3__45__cpo5beginE:
	.zero		1
	.type		_ZN50_INTERNAL_e6cf2fbd_19_UnarySignKernels_cu_958ef9c64cuda3std6ranges3__45__cpo6cbeginE,@object
	.size		_ZN50_INTERNAL_e6cf2fbd_19_UnarySignKernels_cu_958ef9c64cuda3std6ranges3__45__cpo6cbeginE,(_ZN50_INTERNAL_e6cf2fbd_19_UnarySignKernels_cu_958ef9c64cuda3std3__45__cpo6rbeginE - _ZN50_INTERNAL_e6cf2fbd_19_UnarySignKernels_cu_958ef9c64cuda3std6ranges3__45__cpo6cbeginE)
_ZN50_INTERNAL_e6cf2fbd_19_UnarySignKernels_cu_958ef9c64cuda3std6ranges3__45__cpo6cbeginE:
	.zero		1
	.type		_ZN50_INTERNAL_e6cf2fbd_19_UnarySignKernels_cu_958ef9c64cuda3std3__45__cpo6rbeginE,@object
	.size		_ZN50_INTERNAL_e6cf2fbd_19_UnarySignKernels_cu_958ef9c64cuda3std3__45__cpo6rbeginE,(_ZN50_INTERNAL_e6cf2fbd_19_UnarySignKernels_cu_958ef9c64cuda3std6ranges3__45__cpo4nextE - _ZN50_INTERNAL_e6cf2fbd_19_UnarySignKernels_cu_958ef9c64cuda3std3__45__cpo6rbeginE)
_ZN50_INTERNAL_e6cf2fbd_19_UnarySignKernels_cu_958ef9c64cuda3std3__45__cpo6rbeginE:
	.zero		1
	.type		_ZN50_INTERNAL_e6cf2fbd_19_UnarySignKernels_cu_958ef9c64cuda3std6ranges3__45__cpo4nextE,@object
	.size		_ZN50_INTERNAL_e6cf2fbd_19_UnarySignKernels_cu_958ef9c64cuda3std6ranges3__45__cpo4nextE,(_ZN50_INTERNAL_e6cf2fbd_19_UnarySignKernels_cu_958ef9c64cuda3std6ranges3__45__cpo4swapE - _ZN50_INTERNAL_e6cf2fbd_19_UnarySignKernels_cu_958ef9c64cuda3std6ranges3__45__cpo4nextE)
_ZN50_INTERNAL_e6cf2fbd_19_UnarySignKernels_cu_958ef9c64cuda3std6ranges3__45__cpo4nextE:
	.zero		1
	.type		_ZN50_INTERNAL_e6cf2fbd_19_UnarySignKernels_cu_958ef9c64cuda3std6ranges3__45__cpo4swapE,@object
	.size		_ZN50_INTERNAL_e6cf2fbd_19_UnarySignKernels_cu_958ef9c64cuda3std6ranges3__45__cpo4swapE,(_ZN50_INTERNAL_e6cf2fbd_19_UnarySignKernels_cu_958ef9c64cuda3std3__420unreachable_sentinelE - _ZN50_INTERNAL_e6cf2fbd_19_UnarySignKernels_cu_958ef9c64cuda3std6ranges3__45__cpo4swapE)
_ZN50_INTERNAL_e6cf2fbd_19_UnarySignKernels_cu_958ef9c64cuda3std6ranges3__45__cpo4swapE:
	.zero		1
	.type		_ZN50_INTERNAL_e6cf2fbd_19_UnarySignKernels_cu_958ef9c64cuda3std3__420unreachable_sentinelE,@object
	.size		_ZN50_INTERNAL_e6cf2fbd_19_UnarySignKernels_cu_958ef9c64cuda3std3__420unreachable_sentinelE,(_ZN50_INTERNAL_e6cf2fbd_19_UnarySignKernels_cu_958ef9c66thrust24THRUST_300001_SM_1000_NS6system6detail10sequential3seqE - _ZN50_INTERNAL_e6cf2fbd_19_UnarySignKernels_cu_958ef9c64cuda3std3__420unreachable_sentinelE)
_ZN50_INTERNAL_e6cf2fbd_19_UnarySignKernels_cu_958ef9c64cuda3std3__420unreachable_sentinelE:
	.zero		1
	.type		_ZN50_INTERNAL_e6cf2fbd_19_UnarySignKernels_cu_958ef9c66thrust24THRUST_300001_SM_1000_NS6system6detail10sequential3seqE,@object
	.size		_ZN50_INTERNAL_e6cf2fbd_19_UnarySignKernels_cu_958ef9c66thrust24THRUST_300001_SM_1000_NS6system6detail10sequential3seqE,(_ZN50_INTERNAL_e6cf2fbd_19_UnarySignKernels_cu_958ef9c64cuda3std3__45__cpo4cendE - _ZN50_INTERNAL_e6cf2fbd_19_UnarySignKernels_cu_958ef9c66thrust24THRUST_300001_SM_1000_NS6system6detail10sequential3seqE)
_ZN50_INTERNAL_e6cf2fbd_19_UnarySignKernels_cu_958ef9c66thrust24THRUST_300001_SM_1000_NS6system6detail10sequential3seqE:
	.zero		1
	.type		_ZN50_INTERNAL_e6cf2fbd_19_UnarySignKernels_cu_958ef9c64cuda3std3__45__cpo4cendE,@object
	.size		_ZN50_INTERNAL_e6cf2fbd_19_UnarySignKernels_cu_958ef9c64cuda3std3__45__cpo4cendE,(_ZN50_INTERNAL_e6cf2fbd_19_UnarySignKernels_cu_958ef9c64cuda3std6ranges3__45__cpo9iter_swapE - _ZN50_INTERNAL_e6cf2fbd_19_UnarySignKernels_cu_958ef9c64cuda3std3__45__cpo4cendE)
_ZN50_INTERNAL_e6cf2fbd_19_UnarySignKernels_cu_958ef9c64cuda3std3__45__cpo4cendE:
	.zero		1
	.type		_ZN50_INTERNAL_e6cf2fbd_19_UnarySignKernels_cu_958ef9c64cuda3std6ranges3__45__cpo9iter_swapE,@object
	.size		_ZN50_INTERNAL_e6cf2fbd_19_UnarySignKernels_cu_958ef9c64cuda3std6ranges3__45__cpo9iter_swapE,(_ZN50_INTERNAL_e6cf2fbd_19_UnarySignKernels_cu_958ef9c64cuda3std3__45__cpo5crendE - _ZN50_INTERNAL_e6cf2fbd_19_UnarySignKernels_cu_958ef9c64cuda3std6ranges3__45__cpo9iter_swapE)
_ZN50_INTERNAL_e6cf2fbd_19_UnarySignKernels_cu_958ef9c64cuda3std6ranges3__45__cpo9iter_swapE:
	.zero		1
	.type		_ZN50_INTERNAL_e6cf2fbd_19_UnarySignKernels_cu_958ef9c64cuda3std3__45__cpo5crendE,@object
	.size		_ZN50_INTERNAL_e6cf2fbd_19_UnarySignKernels_cu_958ef9c64cuda3std3__45__cpo5crendE,(_ZN50_INTERNAL_e6cf2fbd_19_UnarySignKernels_cu_958ef9c64cuda3std6ranges3__45__cpo5cdataE - _ZN50_INTERNAL_e6cf2fbd_19_UnarySignKernels_cu_958ef9c64cuda3std3__45__cpo5crendE)
_ZN50_INTERNAL_e6cf2fbd_19_UnarySignKernels_cu_958ef9c64cuda3std3__45__cpo5crendE:
	.zero		1
	.type		_ZN50_INTERNAL_e6cf2fbd_19_UnarySignKernels_cu_958ef9c64cuda3std6ranges3__45__cpo5cdataE,@object
	.size		_ZN50_INTERNAL_e6cf2fbd_19_UnarySignKernels_cu_958ef9c64cuda3std6ranges3__45__cpo5cdataE,(_ZN50_INTERNAL_e6cf2fbd_19_UnarySignKernels_cu_958ef9c64cuda3std6ranges3__45__cpo3endE - _ZN50_INTERNAL_e6cf2fbd_19_UnarySignKernels_cu_958ef9c64cuda3std6ranges3__45__cpo5cdataE)
_ZN50_INTERNAL_e6cf2fbd_19_UnarySignKernels_cu_958ef9c64cuda3std6ranges3__45__cpo5cdataE:
	.zero		1
	.type		_ZN50_INTERNAL_e6cf2fbd_19_UnarySignKernels_cu_958ef9c64cuda3std6ranges3__45__cpo3endE,@object
	.size		_ZN50_INTERNAL_e6cf2fbd_19_UnarySignKernels_cu_958ef9c64cuda3std6ranges3__45__cpo3endE,(_ZN50_INTERNAL_e6cf2fbd_19_UnarySignKernels_cu_958ef9c64cuda3std3__419piecewise_constructE - _ZN50_INTERNAL_e6cf2fbd_19_UnarySignKernels_cu_958ef9c64cuda3std6ranges3__45__cpo3endE)
_ZN50_INTERNAL_e6cf2fbd_19_UnarySignKernels_cu_958ef9c64cuda3std6ranges3__45__cpo3endE:
	.zero		1
	.type		_ZN50_INTERNAL_e6cf2fbd_19_UnarySignKernels_cu_958ef9c64cuda3std3__419piecewise_constructE,@object
	.size		_ZN50_INTERNAL_e6cf2fbd_19_UnarySignKernels_cu_958ef9c64cuda3std3__419piecewise_constructE,(_ZN50_INTERNAL_e6cf2fbd_19_UnarySignKernels_cu_958ef9c64cuda3std6ranges3__45__cpo5ssizeE - _ZN50_INTERNAL_e6cf2fbd_19_UnarySignKernels_cu_958ef9c64cuda3std3__419piecewise_constructE)
_ZN50_INTERNAL_e6cf2fbd_19_UnarySignKernels_cu_958ef9c64cuda3std3__419piecewise_constructE:
	.zero		1
	.type		_ZN50_INTERNAL_e6cf2fbd_19_UnarySignKernels_cu_958ef9c64cuda3std6ranges3__45__cpo5ssizeE,@object
	.size		_ZN50_INTERNAL_e6cf2fbd_19_UnarySignKernels_cu_958ef9c64cuda3std6ranges3__45__cpo5ssizeE,(_ZN50_INTERNAL_e6cf2fbd_19_UnarySignKernels_cu_958ef9c64cuda3std3__45__cpo3endE - _ZN50_INTERNAL_e6cf2fbd_19_UnarySignKernels_cu_958ef9c64cuda3std6ranges3__45__cpo5ssizeE)
_ZN50_INTERNAL_e6cf2fbd_19_UnarySignKernels_cu_958ef9c64cuda3std6ranges3__45__cpo5ssizeE:
	.zero		1
	.type		_ZN50_INTERNAL_e6cf2fbd_19_UnarySignKernels_cu_958ef9c64cuda3std3__45__cpo3endE,@object
	.size		_ZN50_INTERNAL_e6cf2fbd_19_UnarySignKernels_cu_958ef9c64cuda3std3__45__cpo3endE,(_ZN50_INTERNAL_e6cf2fbd_19_UnarySignKernels_cu_958ef9c64cuda3std6ranges3__45__cpo4cendE - _ZN50_INTERNAL_e6cf2fbd_19_UnarySignKernels_cu_958ef9c64cuda3std3__45__cpo3endE)
_ZN50_INTERNAL_e6cf2fbd_19_UnarySignKernels_cu_958ef9c64cuda3std3__45__cpo3endE:
	.zero		1
	.type		_ZN50_INTERNAL_e6cf2fbd_19_UnarySignKernels_cu_958ef9c64cuda3std6ranges3__45__cpo4cendE,@object
	.size		_ZN50_INTERNAL_e6cf2fbd_19_UnarySignKernels_cu_958ef9c64cuda3std6ranges3__45__cpo4cendE,(_ZN50_INTERNAL_e6cf2fbd_19_UnarySignKernels_cu_958ef9c64cuda3std3__45__cpo4rendE - _ZN50_INTERNAL_e6cf2fbd_19_UnarySignKernels_cu_958ef9c64cuda3std6ranges3__45__cpo4cendE)
_ZN50_INTERNAL_e6cf2fbd_19_UnarySignKernels_cu_958ef9c64cuda3std6ranges3__45__cpo4cendE:
	.zero		1
	.type		_ZN50_INTERNAL_e6cf2fbd_19_UnarySignKernels_cu_958ef9c64cuda3std3__45__cpo4rendE,@object
	.size		_ZN50_INTERNAL_e6cf2fbd_19_UnarySignKernels_cu_958ef9c64cuda3std3__45__cpo4rendE,(_ZN50_INTERNAL_e6cf2fbd_19_UnarySignKernels_cu_958ef9c64cuda3std6ranges3__45__cpo4prevE - _ZN50_INTERNAL_e6cf2fbd_19_UnarySignKernels_cu_958ef9c64cuda3std3__45__cpo4rendE)
_ZN50_INTERNAL_e6cf2fbd_19_UnarySignKernels_cu_958ef9c64cuda3std3__45__cpo4rendE:
	.zero		1
	.type		_ZN50_INTERNAL_e6cf2fbd_19_UnarySignKernels_cu_958ef9c64cuda3std6ranges3__45__cpo4prevE,@object
	.size		_ZN50_INTERNAL_e6cf2fbd_19_UnarySignKernels_cu_958ef9c64cuda3std6ranges3__45__cpo4prevE,(_ZN50_INTERNAL_e6cf2fbd_19_UnarySignKernels_cu_958ef9c64cuda3std6ranges3__45__cpo9iter_moveE - _ZN50_INTERNAL_e6cf2fbd_19_UnarySignKernels_cu_958ef9c64cuda3std6ranges3__45__cpo4prevE)
_ZN50_INTERNAL_e6cf2fbd_19_UnarySignKernels_cu_958ef9c64cuda3std6ranges3__45__cpo4prevE:
	.zero		1
	.type		_ZN50_INTERNAL_e6cf2fbd_19_UnarySignKernels_cu_958ef9c64cuda3std6ranges3__45__cpo9iter_moveE,@object
	.size		_ZN50_INTERNAL_e6cf2fbd_19_UnarySignKernels_cu_958ef9c64cuda3std6ranges3__45__cpo9iter_moveE,(.L_35 - _ZN50_INTERNAL_e6cf2fbd_19_UnarySignKernels_cu_958ef9c64cuda3std6ranges3__45__cpo9iter_moveE)
_ZN50_INTERNAL_e6cf2fbd_19_UnarySignKernels_cu_958ef9c64cuda3std6ranges3__45__cpo9iter_moveE:
	.zero		1
.L_35:


//--------------------- .nv.constant0._ZN2at6native18elementwise_kernelILi128ELi4EZNS0_15gpu_kernel_implIZZZNS0_19signbit_kernel_cudaERNS_18TensorIteratorBaseEENKUlvE0_clEvENKUlvE2_clEvEUlN3c104HalfEE_EEvS4_RKT_EUliE_EEviT1_ --------------------------
	.section	.nv.constant0._ZN2at6native18elementwise_kernelILi128ELi4EZNS0_15gpu_kernel_implIZZZNS0_19signbit_kernel_cudaERNS_18TensorIteratorBaseEENKUlvE0_clEvENKUlvE2_clEvEUlN3c104HalfEE_EEvS4_RKT_EUliE_EEviT1_,"a",@progbits
	.sectionflags	@""
	.align	4
.nv.constant0._ZN2at6native18elementwise_kernelILi128ELi4EZNS0_15gpu_kernel_implIZZZNS0_19signbit_kernel_cudaERNS_18TensorIteratorBaseEENKUlvE0_clEvENKUlvE2_clEvEUlN3c104HalfEE_EEvS4_RKT_EUliE_EEviT1_:
	.zero		1440


//--------------------- .nv.constant0._ZN2at6native27unrolled_elementwise_kernelIZZZNS0_19signbit_kernel_cudaERNS_18TensorIteratorBaseEENKUlvE0_clEvENKUlvE2_clEvEUlN3c104HalfEE_St5arrayIPcLm2EELi4E23TrivialOffsetCalculatorILi1EjESD_NS0_6memory12LoadWithCastILi1EEENSE_13StoreWithCastILi1EEEEEviT_T0_T2_T3_T4_T5_ --------------------------
	.section	.nv.constant0._ZN2at6native27unrolled_elementwise_kernelIZZZNS0_19signbit_kernel_cudaERNS_18TensorIteratorBaseEENKUlvE0_clEvENKUlvE2_clEvEUlN3c104HalfEE_St5arrayIPcLm2EELi4E23TrivialOffsetCalculatorILi1EjESD_NS0_6memory12LoadWithCastILi1EEENSE_13StoreWithCastILi1EEEEEviT_T0_T2_T3_T4_T5_,"a",@progbits
	.sectionflags	@""
	.align	4
.nv.constant0._ZN2at6native27unrolled_elementwise_kernelIZZZNS0_19signbit_kernel_cudaERNS_18TensorIteratorBaseEENKUlvE0_clEvENKUlvE2_clEvEUlN3c104HalfEE_St5arrayIPcLm2EELi4E23TrivialOffsetCalculatorILi1EjESD_NS0_6memory12LoadWithCastILi1EEENSE_13StoreWithCastILi1EEEEEviT_T0_T2_T3_T4_T5_:
	.zero		940


//--------------------- .nv.constant0._ZN2at6native18elementwise_kernelILi128ELi4EZNS0_22gpu_kernel_impl_nocastIZZZNS0_19signbit_kernel_cudaERNS_18TensorIteratorBaseEENKUlvE0_clEvENKUlvE2_clEvEUlN3c104HalfEE_EEvS4_RKT_EUliE_EEviT1_ --------------------------
	.section	.nv.constant0._ZN2at6native18elementwise_kernelILi128ELi4EZNS0_22gpu_kernel_impl_nocastIZZZNS0_19signbit_kernel_cudaERNS_18TensorIteratorBaseEENKUlvE0_clEvENKUlvE2_clEvEUlN3c104HalfEE_EEvS4_RKT_EUliE_EEviT1_,"a",@progbits
	.sectionflags	@""
	.align	4
.nv.constant0._ZN2at6native18elementwise_kernelILi128ELi4EZNS0_22gpu_kernel_impl_nocastIZZZNS0_19signbit_kernel_cudaERNS_18TensorIteratorBaseEENKUlvE0_clEvENKUlvE2_clEvEUlN3c104HalfEE_EEvS4_RKT_EUliE_EEviT1_:
	.zero		1440


//--------------------- .nv.constant0._ZN2at6native27unrolled_elementwise_kernelIZZZNS0_19signbit_kernel_cudaERNS_18TensorIteratorBaseEENKUlvE0_clEvENKUlvE2_clEvEUlN3c104HalfEE_St5arrayIPcLm2EELi4E23TrivialOffsetCalculatorILi1EjESD_NS0_6memory15LoadWithoutCastENSE_16StoreWithoutCastEEEviT_T0_T2_T3_T4_T5_ --------------------------
	.section	.nv.constant0._ZN2at6native27unrolled_elementwise_kernelIZZZNS0_19signbit_kernel_cudaERNS_18TensorIteratorBaseEENKUlvE0_clEvENKUlvE2_clEvEUlN3c104HalfEE_St5arrayIPcLm2EELi4E23TrivialOffsetCalculatorILi1EjESD_NS0_6memory15LoadWithoutCastENSE_16StoreWithoutCastEEEviT_T0_T2_T3_T4_T5_,"a",@progbits
	.sectionflags	@""
	.align	4
.nv.constant0._ZN2at6native27unrolled_elementwise_kernelIZZZNS0_19signbit_kernel_cudaERNS_18TensorIteratorBaseEENKUlvE0_clEvENKUlvE2_clEvEUlN3c104HalfEE_St5arrayIPcLm2EELi4E23TrivialOffsetCalculatorILi1EjESD_NS0_6memory15LoadWithoutCastENSE_16StoreWithoutCastEEEviT_T0_T2_T3_T4_T5_:
	.zero		924


//--------------------- .nv.constant0._ZN2at6native29vectorized_elementwise_kernelILi2EZZZNS0_19signbit_kernel_cudaERNS_18TensorIteratorBaseEENKUlvE0_clEvENKUlvE2_clEvEUlN3c104HalfEE_St5arrayIPcLm2EEEEviT0_T1_ --------------------------
	.section	.nv.constant0._ZN2at6native29vectorized_elementwise_kernelILi2EZZZNS0_19signbit_kernel_cudaERNS_18TensorIteratorBaseEENKUlvE0_clEvENKUlvE2_clEvEUlN3c104HalfEE_St5arrayIPcLm2EEEEviT0_T1_,"a",@progbits
	.sectionflags	@""
	.align	4
.nv.constant0._ZN2at6native29vectorized_elementwise_kernelILi2EZZZNS0_19signbit_kernel_cudaERNS_18TensorIteratorBaseEENKUlvE0_clEvENKUlvE2_clEvEUlN3c104HalfEE_St5arrayIPcLm2EEEEviT0_T1_:
	.zero		920


//--------------------- .nv.constant0._ZN2at6native29vectorized_elementwise_kernelILi4EZZZNS0_19signbit_kernel_cudaERNS_18TensorIteratorBaseEENKUlvE0_clEvENKUlvE2_clEvEUlN3c104HalfEE_St5arrayIPcLm2EEEEviT0_T1_ --------------------------
	.section	.nv.constant0._ZN2at6native29vectorized_elementwise_kernelILi4EZZZNS0_19signbit_kernel_cudaERNS_18TensorIteratorBaseEENKUlvE0_clEvENKUlvE2_clEvEUlN3c104HalfEE_St5arrayIPcLm2EEEEviT0_T1_,"a",@progbits
	.sectionflags	@""
	.align	4
.nv.constant0._ZN2at6native29vectorized_elementwise_kernelILi4EZZZNS0_19signbit_kernel_cudaERNS_18TensorIteratorBaseEENKUlvE0_clEvENKUlvE2_clEvEUlN3c104HalfEE_St5arrayIPcLm2EEEEviT0_T1_:
	.zero		920


//--------------------- .nv.constant0._ZN2at6native29vectorized_elementwise_kernelILi8EZZZNS0_19signbit_kernel_cudaERNS_18TensorIteratorBaseEENKUlvE0_clEvENKUlvE2_clEvEUlN3c104HalfEE_St5arrayIPcLm2EEEEviT0_T1_ --------------------------
	.section	.nv.constant0._ZN2at6native29vectorized_elementwise_kernelILi8EZZZNS0_19signbit_kernel_cudaERNS_18TensorIteratorBaseEENKUlvE0_clEvENKUlvE2_clEvEUlN3c104HalfEE_St5arrayIPcLm2EEEEviT0_T1_,"a",@progbits
	.sectionflags	@""
	.align	4
.nv.constant0._ZN2at6native29vectorized_elementwise_kernelILi8EZZZNS0_19signbit_kernel_cudaERNS_18TensorIteratorBaseEENKUlvE0_clEvENKUlvE2_clEvEUlN3c104HalfEE_St5arrayIPcLm2EEEEviT0_T1_:
	.zero		920


//--------------------- .nv.constant0._ZN2at6native18elementwise_kernelILi128ELi4EZNS0_15gpu_kernel_implIZZZNS0_19signbit_kernel_cudaERNS_18TensorIteratorBaseEENKUlvE0_clEvENKUlvE1_clEvEUlN3c108BFloat16EE_EEvS4_RKT_EUliE_EEviT1_ --------------------------
	.section	.nv.constant0._ZN2at6native18elementwise_kernelILi128ELi4EZNS0_15gpu_kernel_implIZZZNS0_19signbit_kernel_cudaERNS_18TensorIteratorBaseEENKUlvE0_clEvENKUlvE1_clEvEUlN3c108BFloat16EE_EEvS4_RKT_EUliE_EEviT1_,"a",@progbits
	.sectionflags	@""
	.align	4
.nv.constant0._ZN2at6native18elementwise_kernelILi128ELi4EZNS0_15gpu_kernel_implIZZZNS0_19signbit_kernel_cudaERNS_18TensorIteratorBaseEENKUlvE0_clEvENKUlvE1_clEvEUlN3c108BFloat16EE_EEvS4_RKT_EUliE_EEviT1_:
	.zero		1440


//--------------------- .nv.constant0._ZN2at6native27unrolled_elementwise_kernelIZZZNS0_19signbit_kernel_cudaERNS_18TensorIteratorBaseEENKUlvE0_clEvENKUlvE1_clEvEUlN3c108BFloat16EE_St5arrayIPcLm2EELi4E23TrivialOffsetCalculatorILi1EjESD_NS0_6memory12LoadWithCastILi1EEENSE_13StoreWithCastILi1EEEEEviT_T0_T2_T3_T4_T5_ --------------------------
	.section	.nv.constant0._ZN2at6native27unrolled_elementwise_kernelIZZZNS0_19signbit_kernel_cudaERNS_18TensorIteratorBaseEENKUlvE0_clEvENKUlvE1_clEvEUlN3c108BFloat16EE_St5arrayIPcLm2EELi4E23TrivialOffsetCalculatorILi1EjESD_NS0_6memory12LoadWithCastILi1EEENSE_13StoreWithCastILi1EEEEEviT_T0_T2_T3_T4_T5_,"a",@progbits
	.sectionflags	@""
	.align	4
.nv.constant0._ZN2at6native27unrolled_elementwise_kernelIZZZNS0_19signbit_kernel_cudaERNS_18TensorIteratorBaseEENKUlvE0_clEvENKUlvE1_clEvEUlN3c108BFloat16EE_St5arrayIPcLm2EELi4E23TrivialOffsetCalculatorILi1EjESD_NS0_6memory12LoadWithCastILi1EEENSE_13StoreWithCastILi1EEEEEviT_T0_T2_T3_T4_T5_:
	.zero		940


//--------------------- .nv.constant0._ZN2at6native18elementwise_kernelILi128ELi4EZNS0_22gpu_kernel_impl_nocastIZZZNS0_19signbit_kernel_cudaERNS_18TensorIteratorBaseEENKUlvE0_clEvENKUlvE1_clEvEUlN3c108BFloat16EE_EEvS4_RKT_EUliE_EEviT1_ --------------------------
	.section	.nv.constant0._ZN2at6native18elementwise_kernelILi128ELi4EZNS0_22gpu_kernel_impl_nocastIZZZNS0_19signbit_kernel_cudaERNS_18TensorIteratorBaseEENKUlvE0_clEvENKUlvE1_clEvEUlN3c108BFloat16EE_EEvS4_RKT_EUliE_EEviT1_,"a",@progbits
	.sectionflags	@""
	.align	4
.nv.constant0._ZN2at6native18elementwise_kernelILi128ELi4EZNS0_22gpu_kernel_impl_nocastIZZZNS0_19signbit_kernel_cudaERNS_18TensorIteratorBaseEENKUlvE0_clEvENKUlvE1_clEvEUlN3c108BFloat16EE_EEvS4_RKT_EUliE_EEviT1_:
	.zero		1440


//--------------------- .nv.constant0._ZN2at6native27unrolled_elementwise_kernelIZZZNS0_19signbit_kernel_cudaERNS_18TensorIteratorBaseEENKUlvE0_clEvENKUlvE1_clEvEUlN3c108BFloat16EE_St5arrayIPcLm2EELi4E23TrivialOffsetCalculatorILi1EjESD_NS0_6memory15LoadWithoutCastENSE_16StoreWithoutCastEEEviT_T0_T2_T3_T4_T5_ --------------------------
	.section	.nv.constant0._ZN2at6native27unrolled_elementwise_kernelIZZZNS0_19signbit_kernel_cudaERNS_18TensorIteratorBaseEENKUlvE0_clEvENKUlvE1_clEvEUlN3c108BFloat16EE_St5arrayIPcLm2EELi4E23TrivialOffsetCalculatorILi1EjESD_NS0_6memory15LoadWithoutCastENSE_16StoreWithoutCastEEEviT_T0_T2_T3_T4_T5_,"a",@progbits
	.sectionflags	@""
	.align	4
.nv.constant0._ZN2at6native27unrolled_elementwise_kernelIZZZNS0_19signbit_kernel_cudaERNS_18TensorIteratorBaseEENKUlvE0_clEvENKUlvE1_clEvEUlN3c108BFloat16EE_St5arrayIPcLm2EELi4E23TrivialOffsetCalculatorILi1EjESD_NS0_6memory15LoadWithoutCastENSE_16StoreWithoutCastEEEviT_T0_T2_T3_T4_T5_:
	.zero		924


//--------------------- .nv.constant0._ZN2at6native29vectorized_elementwise_kernelILi2EZZZNS0_19signbit_kernel_cudaERNS_18TensorIteratorBaseEENKUlvE0_clEvENKUlvE1_clEvEUlN3c108BFloat16EE_St5arrayIPcLm2EEEEviT0_T1_ --------------------------
	.section	.nv.constant0._ZN2at6native29vectorized_elementwise_kernelILi2EZZZNS0_19signbit_kernel_cudaERNS_18TensorIteratorBaseEENKUlvE0_clEvENKUlvE1_clEvEUlN3c108BFloat16EE_St5arrayIPcLm2EEEEviT0_T1_,"a",@progbits
	.sectionflags	@""
	.align	4
.nv.constant0._ZN2at6native29vectorized_elementwise_kernelILi2EZZZNS0_19signbit_kernel_cudaERNS_18TensorIteratorBaseEENKUlvE0_clEvENKUlvE1_clEvEUlN3c108BFloat16EE_St5arrayIPcLm2EEEEviT0_T1_:
	.zero		920


//--------------------- .nv.constant0._ZN2at6native29vectorized_elementwise_kernelILi4EZZZNS0_19signbit_kernel_cudaERNS_18TensorIteratorBaseEENKUlvE0_clEvENKUlvE1_clEvEUlN3c108BFloat16EE_St5arrayIPcLm2EEEEviT0_T1_ --------------------------
	.section	.nv.constant0._ZN2at6native29vectorized_elementwise_kernelILi4EZZZNS0_19signbit_kernel_cudaERNS_18TensorIteratorBaseEENKUlvE0_clEvENKUlvE1_clEvEUlN3c108BFloat16EE_St5arrayIPcLm2EEEEviT0_T1_,"a",@progbits
	.sectionflags	@""
	.align	4
.nv.constant0._ZN2at6native29vectorized_elementwise_kernelILi4EZZZNS0_19signbit_kernel_cudaERNS_18TensorIteratorBaseEENKUlvE0_clEvENKUlvE1_clEvEUlN3c108BFloat16EE_St5arrayIPcLm2EEEEviT0_T1_:
	.zero		920


//--------------------- .nv.constant0._ZN2at6native29vectorized_elementwise_kernelILi8EZZZNS0_19signbit_kernel_cudaERNS_18TensorIteratorBaseEENKUlvE0_clEvENKUlvE1_clEvEUlN3c108BFloat16EE_St5arrayIPcLm2EEEEviT0_T1_ --------------------------
	.section	.nv.constant0._ZN2at6native29vectorized_elementwise_kernelILi8EZZZNS0_19signbit_kernel_cudaERNS_18TensorIteratorBaseEENKUlvE0_clEvENKUlvE1_clEvEUlN3c108BFloat16EE_St5arrayIPcLm2EEEEviT0_T1_,"a",@progbits
	.sectionflags	@""
	.align	4
.nv.constant0._ZN2at6native29vectorized_elementwise_kernelILi8EZZZNS0_19signbit_kernel_cudaERNS_18TensorIteratorBaseEENKUlvE0_clEvENKUlvE1_clEvEUlN3c108BFloat16EE_St5arrayIPcLm2EEEEviT0_T1_:
	.zero		920


//--------------------- .nv.constant0._ZN2at6native18elementwise_kernelILi128ELi4EZNS0_15gpu_kernel_implIZZZNS0_19signbit_kernel_cudaERNS_18TensorIteratorBaseEENKUlvE0_clEvENKUlvE0_clEvEUlfE_EEvS4_RKT_EUliE_EEviT1_ --------------------------
	.section	.nv.constant0._ZN2at6native18elementwise_kernelILi128ELi4EZNS0_15gpu_kernel_implIZZZNS0_19signbit_kernel_cudaERNS_18TensorIteratorBaseEENKUlvE0_clEvENKUlvE0_clEvEUlfE_EEvS4_RKT_EUliE_EEviT1_,"a",@progbits
	.sectionflags	@""
	.align	4
.nv.constant0._ZN2at6native18elementwise_kernelILi128ELi4EZNS0_15gpu_kernel_implIZZZNS0_19signbit_kernel_cudaERNS_18TensorIteratorBaseEENKUlvE0_clEvENKUlvE0_clEvEUlfE_EEvS4_RKT_EUliE_EEviT1_:
	.zero		1440


//--------------------- .nv.constant0._ZN2at6native27unrolled_elementwise_kernelIZZZNS0_19signbit_kernel_cudaERNS_18TensorIteratorBaseEENKUlvE0_clEvENKUlvE0_clEvEUlfE_St5arrayIPcLm2EELi4E23TrivialOffsetCalculatorILi1EjESB_NS0_6memory12LoadWithCastILi1EEENSC_13StoreWithCastILi1EEEEEviT_T0_T2_T3_T4_T5_ --------------------------
	.section	.nv.constant0._ZN2at6native27unrolled_elementwise_kernelIZZZNS0_19signbit_kernel_cudaERNS_18TensorIteratorBaseEENKUlvE0_clEvENKUlvE0_clEvEUlfE_St5arrayIPcLm2EELi4E23TrivialOffsetCalculatorILi1EjESB_NS0_6memory12LoadWithCastILi1EEENSC_13StoreWithCastILi1EEEEEviT_T0_T2_T3_T4_T5_,"a",@progbits
	.sectionflags	@""
	.align	4
.nv.constant0._ZN2at6native27unrolled_elementwise_kernelIZZZNS0_19signbit_kernel_cudaERNS_18TensorIteratorBaseEENKUlvE0_clEvENKUlvE0_clEvEUlfE_St5arrayIPcLm2EELi4E23TrivialOffsetCalculatorILi1EjESB_NS0_6memory12LoadWithCastILi1EEENSC_13StoreWithCastILi1EEEEEviT_T0_T2_T3_T4_T5_:
	.zero		940


//--------------------- .nv.constant0._ZN2at6native18elementwise_kernelILi128ELi4EZNS0_22gpu_kernel_impl_nocastIZZZNS0_19signbit_kernel_cudaERNS_18TensorIteratorBaseEENKUlvE0_clEvENKUlvE0_clEvEUlfE_EEvS4_RKT_EUliE_EEviT1_ --------------------------
	.section	.nv.constant0._ZN2at6native18elementwise_kernelILi128ELi4EZNS0_22gpu_kernel_impl_nocastIZZZNS0_19signbit_kernel_cudaERNS_18TensorIteratorBaseEENKUlvE0_clEvENKUlvE0_clEvEUlfE_EEvS4_RKT_EUliE_EEviT1_,"a",@progbits
	.sectionflags	@""
	.align	4
.nv.constant0._ZN2at6native18elementwise_kernelILi128ELi4EZNS0_22gpu_kernel_impl_nocastIZZZNS0_19signbit_kernel_cudaERNS_18TensorIteratorBaseEENKUlvE0_clEvENKUlvE0_clEvEUlfE_EEvS4_RKT_EUliE_EEviT1_:
	.zero		1440


//--------------------- .nv.constant0._ZN2at6native27unrolled_elementwise_kernelIZZZNS0_19signbit_kernel_cudaERNS_18TensorIteratorBaseEENKUlvE0_clEvENKUlvE0_clEvEUlfE_St5arrayIPcLm2EELi4E23TrivialOffsetCalculatorILi1EjESB_NS0_6memory15LoadWithoutCastENSC_16StoreWithoutCastEEEviT_T0_T2_T3_T4_T5_ --------------------------
	.section	.nv.constant0._ZN2at6native27unrolled_elementwise_kernelIZZZNS0_19signbit_kernel_cudaERNS_18TensorIteratorBaseEENKUlvE0_clEvENKUlvE0_clEvEUlfE_St5arrayIPcLm2EELi4E23TrivialOffsetCalculatorILi1EjESB_NS0_6memory15LoadWithoutCastENSC_16StoreWithoutCastEEEviT_T0_T2_T3_T4_T5_,"a",@progbits
	.sectionflags	@""
	.align	4
.nv.constant0._ZN2at6native27unrolled_elementwise_kernelIZZZNS0_19signbit_kernel_cudaERNS_18TensorIteratorBaseEENKUlvE0_clEvENKUlvE0_clEvEUlfE_St5arrayIPcLm2EELi4E23TrivialOffsetCalculatorILi1EjESB_NS0_6memory15LoadWithoutCastENSC_16StoreWithoutCastEEEviT_T0_T2_T3_T4_T5_:
	.zero		924


//--------------------- .nv.constant0._ZN2at6native29vectorized_elementwise_kernelILi2EZZZNS0_19signbit_kernel_cudaERNS_18TensorIteratorBaseEENKUlvE0_clEvENKUlvE0_clEvEUlfE_St5arrayIPcLm2EEEEviT0_T1_ --------------------------
	.section	.nv.constant0._ZN2at6native29vectorized_elementwise_kernelILi2EZZZNS0_19signbit_kernel_cudaERNS_18TensorIteratorBaseEENKUlvE0_clEvENKUlvE0_clEvEUlfE_St5arrayIPcLm2EEEEviT0_T1_,"a",@progbits
	.sectionflags	@""
	.align	4
.nv.constant0._ZN2at6native29vectorized_elementwise_kernelILi2EZZZNS0_19signbit_kernel_cudaERNS_18TensorIteratorBaseEENKUlvE0_clEvENKUlvE0_clEvEUlfE_St5arrayIPcLm2EEEEviT0_T1_:
	.zero		920


//--------------------- .nv.constant0._ZN2at6native29vectorized_elementwise_kernelILi4EZZZNS0_19signbit_kernel_cudaERNS_18TensorIteratorBaseEENKUlvE0_clEvENKUlvE0_clEvEUlfE_St5arrayIPcLm2EEEEviT0_T1_ --------------------------
	.section	.nv.constant0._ZN2at6native29vectorized_elementwise_kernelILi4EZZZNS0_19signbit_kernel_cudaERNS_18TensorIteratorBaseEENKUlvE0_clEvENKUlvE0_clEvEUlfE_St5arrayIPcLm2EEEEviT0_T1_,"a",@progbits
	.sectionflags	@""
	.align	4
.nv.constant0._ZN2at6native29vectorized_elementwise_kernelILi4EZZZNS0_19signbit_kernel_cudaERNS_18TensorIteratorBaseEENKUlvE0_clEvENKUlvE0_clEvEUlfE_St5arrayIPcLm2EEEEviT0_T1_:
	.zero		920


//--------------------- .nv.constant0._ZN2at6native29vectorized_elementwise_kernelILi8EZZZNS0_19signbit_kernel_cudaERNS_18TensorIteratorBaseEENKUlvE0_clEvENKUlvE0_clEvEUlfE_St5arrayIPcLm2EEEEviT0_T1_ --------------------------
	.section	.nv.constant0._ZN2at6native29vectorized_elementwise_kernelILi8EZZZNS0_19signbit_kernel_cudaERNS_18TensorIteratorBaseEENKUlvE0_clEvENKUlvE0_clEvEUlfE_St5arrayIPcLm2EEEEviT0_T1_,"a",@progbits
	.sectionflags	@""
	.align	4
.nv.constant0._ZN2at6native29vectorized_elementwise_kernelILi8EZZZNS0_19signbit_kernel_cudaERNS_18TensorIteratorBaseEENKUlvE0_clEvENKUlvE0_clEvEUlfE_St5arrayIPcLm2EEEEviT0_T1_:
	.zero		920


//--------------------- .nv.constant0._ZN2at6native18elementwise_kernelILi128ELi4EZNS0_15gpu_kernel_implIZZZNS0_19signbit_kernel_cudaERNS_18TensorIteratorBaseEENKUlvE0_clEvENKUlvE_clEvEUldE_EEvS4_RKT_EUliE_EEviT1_ --------------------------
	.section	.nv.constant0._ZN2at6native18elementwise_kernelILi128ELi4EZNS0_15gpu_kernel_implIZZZNS0_19signbit_kernel_cudaERNS_18TensorIteratorBaseEENKUlvE0_clEvENKUlvE_clEvEUldE_EEvS4_RKT_EUliE_EEviT1_,"a",@progbits
	.sectionflags	@""
	.align	4
.nv.constant0._ZN2at6native18elementwise_kernelILi128ELi4EZNS0_15gpu_kernel_implIZZZNS0_19signbit_kernel_cudaERNS_18TensorIteratorBaseEENKUlvE0_clEvENKUlvE_clEvEUldE_EEvS4_RKT_EUliE_EEviT1_:
	.zero		1440


//--------------------- .nv.constant0._ZN2at6native27unrolled_elementwise_kernelIZZZNS0_19signbit_kernel_cudaERNS_18TensorIteratorBaseEENKUlvE0_clEvENKUlvE_clEvEUldE_St5arrayIPcLm2EELi4E23TrivialOffsetCalculatorILi1EjESB_NS0_6memory12LoadWithCastILi1EEENSC_13StoreWithCastILi1EEEEEviT_T0_T2_T3_T4_T5_ --------------------------
	.section	.nv.constant0._ZN2at6native27unrolled_elementwise_kernelIZZZNS0_19signbit_kernel_cudaERNS_18TensorIteratorBaseEENKUlvE0_clEvENKUlvE_clEvEUldE_St5arrayIPcLm2EELi4E23TrivialOffsetCalculatorILi1EjESB_NS0_6memory12LoadWithCastILi1EEENSC_13StoreWithCastILi1EEEEEviT_T0_T2_T3_T4_T5_,"a",@progbits
	.sectionflags	@""
	.align	4
.nv.constant0._ZN2at6native27unrolled_elementwise_kernelIZZZNS0_19signbit_kernel_cudaERNS_18TensorIteratorBaseEENKUlvE0_clEvENKUlvE_clEvEUldE_St5arrayIPcLm2EELi4E23TrivialOffsetCalculatorILi1EjESB_NS0_6memory12LoadWithCastILi1EEENSC_13StoreWithCastILi1EEEEEviT_T0_T2_T3_T4_T5_:
	.zero		940


//--------------------- .nv.constant0._ZN2at6native18elementwise_kernelILi128ELi4EZNS0_22gpu_kernel_impl_nocastIZZZNS0_19signbit_kernel_cudaERNS_18TensorIteratorBaseEENKUlvE0_clEvENKUlvE_clEvEUldE_EEvS4_RKT_EUliE_EEviT1_ --------------------------
	.section	.nv.constant0._ZN2at6native18elementwise_kernelILi128ELi4EZNS0_22gpu_kernel_impl_nocastIZZZNS0_19signbit_kernel_cudaERNS_18TensorIteratorBaseEENKUlvE0_clEvENKUlvE_clEvEUldE_EEvS4_RKT_EUliE_EEviT1_,"a",@progbits
	.sectionflags	@""
	.align	4
.nv.constant0._ZN2at6native18elementwise_kernelILi128ELi4EZNS0_22gpu_kernel_impl_nocastIZZZNS0_19signbit_kernel_cudaERNS_18TensorIteratorBaseEENKUlvE0_clEvENKUlvE_clEvEUldE_EEvS4_RKT_EUliE_EEviT1_:
	.zero		1440


//--------------------- .nv.constant0._ZN2at6native27unrolled_elementwise_kernelIZZZNS0_19signbit_kernel_cudaERNS_18TensorIteratorBaseEENKUlvE0_clEvENKUlvE_clEvEUldE_St5arrayIPcLm2EELi4E23TrivialOffsetCalculatorILi1EjESB_NS0_6memory15LoadWithoutCastENSC_16StoreWithoutCastEEEviT_T0_T2_T3_T4_T5_ --------------------------
	.section	.nv.constant0._ZN2at6native27unrolled_elementwise_kernelIZZZNS0_19signbit_kernel_cudaERNS_18TensorIteratorBaseEENKUlvE0_clEvENKUlvE_clEvEUldE_St5arrayIPcLm2EELi4E23TrivialOffsetCalculatorILi1EjESB_NS0_6memory15LoadWithoutCastENSC_16StoreWithoutCastEEEviT_T0_T2_T3_T4_T5_,"a",@progbits
	.sectionflags	@""
	.align	4
.nv.constant0._ZN2at6native27unrolled_elementwise_kernelIZZZNS0_19signbit_kernel_cudaERNS_18TensorIteratorBaseEENKUlvE0_clEvENKUlvE_clEvEUldE_St5arrayIPcLm2EELi4E23TrivialOffsetCalculatorILi1EjESB_NS0_6memory15LoadWithoutCastENSC_16StoreWithoutCastEEEviT_T0_T2_T3_T4_T5_:
	.zero		924


//--------------------- .nv.constant0._ZN2at6native29vectorized_elementwise_kernelILi2EZZZNS0_19signbit_kernel_cudaERNS_18TensorIteratorBaseEENKUlvE0_clEvENKUlvE_clEvEUldE_St5arrayIPcLm2EEEEviT0_T1_ --------------------------
	.section	.nv.constant0._ZN2at6native29vectorized_elementwise_kernelILi2EZZZNS0_19signbit_kernel_cudaERNS_18TensorIteratorBaseEENKUlvE0_clEvENKUlvE_clEvEUldE_St5arrayIPcLm2EEEEviT0_T1_,"a",@progbits
	.sectionflags	@""
	.align	4
.nv.constant0._ZN2at6native29vectorized_elementwise_kernelILi2EZZZNS0_19signbit_kernel_cudaERNS_18TensorIteratorBaseEENKUlvE0_clEvENKUlvE_clEvEUldE_St5arrayIPcLm2EEEEviT0_T1_:
	.zero		920


//--------------------- .nv.constant0._ZN2at6native29vectorized_elementwise_kernelILi4EZZZNS0_19signbit_kernel_cudaERNS_18TensorIteratorBaseEENKUlvE0_clEvENKUlvE_clEvEUldE_St5arrayIPcLm2EEEEviT0_T1_ --------------------------
	.section	.nv.constant0._ZN2at6native29vectorized_elementwise_kernelILi4EZZZNS0_19signbit_kernel_cudaERNS_18TensorIteratorBaseEENKUlvE0_clEvENKUlvE_clEvEUldE_St5arrayIPcLm2EEEEviT0_T1_,"a",@progbits
	.sectionflags	@""
	.align	4
.nv.constant0._ZN2at6native29vectorized_elementwise_kernelILi4EZZZNS0_19signbit_kernel_cudaERNS_18TensorIteratorBaseEENKUlvE0_clEvENKUlvE_clEvEUldE_St5arrayIPcLm2EEEEviT0_T1_:
	.zero		920


//--------------------- .nv.constant0._ZN2at6native29vectorized_elementwise_kernelILi8EZZZNS0_19signbit_kernel_cudaERNS_18TensorIteratorBaseEENKUlvE0_clEvENKUlvE_clEvEUldE_St5arrayIPcLm2EEEEviT0_T1_ --------------------------
	.section	.nv.constant0._ZN2at6native29vectorized_elementwise_kernelILi8EZZZNS0_19signbit_kernel_cudaERNS_18TensorIteratorBaseEENKUlvE0_clEvENKUlvE_clEvEUldE_St5arrayIPcLm2EEEEviT0_T1_,"a",@progbits
	.sectionflags	@""
	.align	4
.nv.constant0._ZN2at6native29vectorized_elementwise_kernelILi8EZZZNS0_19signbit_kernel_cudaERNS_18TensorIteratorBaseEENKUlvE0_clEvENKUlvE_clEvEUldE_St5arrayIPcLm2EEEEviT0_T1_:
	.zero		920


//--------------------- .nv.constant0._ZN2at6native18elementwise_kernelILi128ELi4EZNS0_15gpu_kernel_implIZZZNS0_19signbit_kernel_cudaERNS_18TensorIteratorBaseEENKUlvE_clEvENKUlvE3_clEvEUlsE_EEvS4_RKT_EUliE_EEviT1_ --------------------------
	.section	.nv.constant0._ZN2at6native18elementwise_kernelILi128ELi4EZNS0_15gpu_kernel_implIZZZNS0_19signbit_kernel_cudaERNS_18TensorIteratorBaseEENKUlvE_clEvENKUlvE3_clEvEUlsE_EEvS4_RKT_EUliE_EEviT1_,"a",@progbits
	.sectionflags	@""
	.align	4
.nv.constant0._ZN2at6native18elementwise_kernelILi128ELi4EZNS0_15gpu_kernel_implIZZZNS0_19signbit_kernel_cudaERNS_18TensorIteratorBaseEENKUlvE_clEvENKUlvE3_clEvEUlsE_EEvS4_RKT_EUliE_EEviT1_:
	.zero		1440


//--------------------- .nv.constant0._ZN2at6native27unrolled_elementwise_kernelIZZZNS0_19signbit_kernel_cudaERNS_18TensorIteratorBaseEENKUlvE_clEvENKUlvE3_clEvEUlsE_St5arrayIPcLm2EELi4E23TrivialOffsetCalculatorILi1EjESB_NS0_6memory12LoadWithCastILi1EEENSC_13StoreWithCastILi1EEEEEviT_T0_T2_T3_T4_T5_ --------------------------
	.section	.nv.constant0._ZN2at6native27unrolled_elementwise_kernelIZZZNS0_19signbit_kernel_cudaERNS_18TensorIteratorBaseEENKUlvE_clEvENKUlvE3_clEvEUlsE_St5arrayIPcLm2EELi4E23TrivialOffsetCalculatorILi1EjESB_NS0_6memory12LoadWithCastILi1EEENSC_13StoreWithCastILi1EEEEEviT_T0_T2_T3_T4_T5_,"a",@progbits
	.sectionflags	@""
	.align	4
.nv.constant0._ZN2at6native27unrolled_elementwise_kernelIZZZNS0_19signbit_kernel_cudaERNS_18TensorIteratorBaseEENKUlvE_clEvENKUlvE3_clEvEUlsE_St5arrayIPcLm2EELi4E23TrivialOffsetCalculatorILi1EjESB_NS0_6memory12LoadWithCastILi1EEENSC_13StoreWithCastILi1EEEEEviT_T0_T2_T3_T4_T5_:
	.zero		940


//--------------------- .nv.constant0._ZN2at6native18elementwise_kernelILi128ELi4EZNS0_22gpu_kernel_impl_nocastIZZZNS0_19signbit_kernel_cudaERNS_18TensorIteratorBaseEENKUlvE_clEvENKUlvE3_clEvEUlsE_EEvS4_RKT_EUliE_EEviT1_ --------------------------
	.section	.nv.constant0._ZN2at6native18elementwise_kernelILi128ELi4EZNS0_22gpu_kernel_impl_nocastIZZZNS0_19signbit_kernel_cudaERNS_18TensorIteratorBaseEENKUlvE_clEvENKUlvE3_clEvEUlsE_EEvS4_RKT_EUliE_EEviT1_,"a",@progbits
	.sectionflags	@""
	.align	4
.nv.constant0._ZN2at6native18elementwise_kernelILi128ELi4EZNS0_22gpu_kernel_impl_nocastIZZZNS0_19signbit_kernel_cudaERNS_18TensorIteratorBaseEENKUlvE_clEvENKUlvE3_clEvEUlsE_EEvS4_RKT_EUliE_EEviT1_:
	.zero		1440


//--------------------- .nv.constant0._ZN2at6native27unrolled_elementwise_kernelIZZZNS0_19signbit_kernel_cudaERNS_18TensorIteratorBaseEENKUlvE_clEvENKUlvE3_clEvEUlsE_St5arrayIPcLm2EELi4E23TrivialOffsetCalculatorILi1EjESB_NS0_6memory15LoadWithoutCastENSC_16StoreWithoutCastEEEviT_T0_T2_T3_T4_T5_ --------------------------
	.section	.nv.constant0._ZN2at6native27unrolled_elementwise_kernelIZZZNS0_19signbit_kernel_cudaERNS_18TensorIteratorBaseEENKUlvE_clEvENKUlvE3_clEvEUlsE_St5arrayIPcLm2EELi4E23TrivialOffsetCalculatorILi1EjESB_NS0_6memory15LoadWithoutCastENSC_16StoreWithoutCastEEEviT_T0_T2_T3_T4_T5_,"a",@progbits
	.sectionflags	@""
	.align	4
.nv.constant0._ZN2at6native27unrolled_elementwise_kernelIZZZNS0_19signbit_kernel_cudaERNS_18TensorIteratorBaseEENKUlvE_clEvENKUlvE3_clEvEUlsE_St5arrayIPcLm2EELi4E23TrivialOffsetCalculatorILi1EjESB_NS0_6memory15LoadWithoutCastENSC_16StoreWithoutCastEEEviT_T0_T2_T3_T4_T5_:
	.zero		924


//--------------------- .nv.constant0._ZN2at6native29vectorized_elementwise_kernelILi2EZZZNS0_19signbit_kernel_cudaERNS_18TensorIteratorBaseEENKUlvE_clEvENKUlvE3_clEvEUlsE_St5arrayIPcLm2EEEEviT0_T1_ --------------------------
	.section	.nv.constant0._ZN2at6native29vectorized_elementwise_kernelILi2EZZZNS0_19signbit_kernel_cudaERNS_18TensorIteratorBaseEENKUlvE_clEvENKUlvE3_clEvEUlsE_St5arrayIPcLm2EEEEviT0_T1_,"a",@progbits
	.sectionflags	@""
	.align	4
.nv.constant0._ZN2at6native29vectorized_elementwise_kernelILi2EZZZNS0_19signbit_kernel_cudaERNS_18TensorIteratorBaseEENKUlvE_clEvENKUlvE3_clEvEUlsE_St5arrayIPcLm2EEEEviT0_T1_:
	.zero		920


//--------------------- .nv.constant0._ZN2at6native29vectorized_elementwise_kernelILi4EZZZNS0_19signbit_kernel_cudaERNS_18TensorIteratorBaseEENKUlvE_clEvENKUlvE3_clEvEUlsE_St5arrayIPcLm2EEEEviT0_T1_ --------------------------
	.section	.nv.constant0._ZN2at6native29vectorized_elementwise_kernelILi4EZZZNS0_19signbit_kernel_cudaERNS_18TensorIteratorBaseEENKUlvE_clEvENKUlvE3_clEvEUlsE_St5arrayIPcLm2EEEEviT0_T1_,"a",@progbits
	.sectionflags	@""
	.align	4
.nv.constant0._ZN2at6native29vectorized_elementwise_kernelILi4EZZZNS0_19signbit_kernel_cudaERNS_18TensorIteratorBaseEENKUlvE_clEvENKUlvE3_clEvEUlsE_St5arrayIPcLm2EEEEviT0_T1_:
	.zero		920


//--------------------- .nv.constant0._ZN2at6native29vectorized_elementwise_kernelILi8EZZZNS0_19signbit_kernel_cudaERNS_18TensorIteratorBaseEENKUlvE_clEvENKUlvE3_clEvEUlsE_St5arrayIPcLm2EEEEviT0_T1_ --------------------------
	.section	.nv.constant0._ZN2at6native29vectorized_elementwise_kernelILi8EZZZNS0_19signbit_kernel_cudaERNS_18TensorIteratorBaseEENKUlvE_clEvENKUlvE3_clEvEUlsE_St5arrayIPcLm2EEEEviT0_T1_,"a",@progbits
	.sectionflags	@""
	.align	4
.nv.constant0._ZN2at6native29vectorized_elementwise_kernelILi8EZZZNS0_19signbit_kernel_cudaERNS_18TensorIteratorBaseEENKUlvE_clEvENKUlvE3_clEvEUlsE_St5arrayIPcLm2EEEEviT0_T1_:
	.zero		920


//--------------------- .nv.constant0._ZN2at6native18elementwise_kernelILi128ELi4EZNS0_15gpu_kernel_implIZZZNS0_19signbit_kernel_cudaERNS_18TensorIteratorBaseEENKUlvE_clEvENKUlvE2_clEvEUllE_EEvS4_RKT_EUliE_EEviT1_ --------------------------
	.section	.nv.constant0._ZN2at6native18elementwise_kernelILi128ELi4EZNS0_15gpu_kernel_implIZZZNS0_19signbit_kernel_cudaERNS_18TensorIteratorBaseEENKUlvE_clEvENKUlvE2_clEvEUllE_EEvS4_RKT_EUliE_EEviT1_,"a",@progbits
	.sectionflags	@""
	.align	4
.nv.constant0._ZN2at6native18elementwise_kernelILi128ELi4EZNS0_15gpu_kernel_implIZZZNS0_19signbit_kernel_cudaERNS_18TensorIteratorBaseEENKUlvE_clEvENKUlvE2_clEvEUllE_EEvS4_RKT_EUliE_EEviT1_:
	.zero		1440


//--------------------- .nv.constant0._ZN2at6native27unrolled_elementwise_kernelIZZZNS0_19signbit_kernel_cudaERNS_18TensorIteratorBaseEENKUlvE_clEvENKUlvE2_clEvEUllE_St5arrayIPcLm2EELi4E23TrivialOffsetCalculatorILi1EjESB_NS0_6memory12LoadWithCastILi1EEENSC_13StoreWithCastILi1EEEEEviT_T0_T2_T3_T4_T5_ --------------------------
	.section	.nv.constant0._ZN2at6native27unrolled_elementwise_kernelIZZZNS0_19signbit_kernel_cudaERNS_18TensorIteratorBaseEENKUlvE_clEvENKUlvE2_clEvEUllE_St5arrayIPcLm2EELi4E23TrivialOffsetCalculatorILi1EjESB_NS0_6memory12LoadWithCastILi1EEENSC_13StoreWithCastILi1EEEEEviT_T0_T2_T3_T4_T5_,"a",@progbits
	.sectionflags	@""
	.align	4
.nv.constant0._ZN2at6native27unrolled_elementwise_kernelIZZZNS0_19signbit_kernel_cudaERNS_18TensorIteratorBaseEENKUlvE_clEvENKUlvE2_clEvEUllE_St5arrayIPcLm2EELi4E23TrivialOffsetCalculatorILi1EjESB_NS0_6memory12LoadWithCastILi1EEENSC_13StoreWithCastILi1EEEEEviT_T0_T2_T3_T4_T5_:
	.zero		940


//--------------------- .nv.constant0._ZN2at6native18elementwise_kernelILi128ELi4EZNS0_22gpu_kernel_impl_nocastIZZZNS0_19signbit_kernel_cudaERNS_18TensorIteratorBaseEENKUlvE_clEvENKUlvE2_clEvEUllE_EEvS4_RKT_EUliE_EEviT1_ --------------------------
	.section	.nv.constant0._ZN2at6native18elementwise_kernelILi128ELi4EZNS0_22gpu_kernel_impl_nocastIZZZNS0_19signbit_kernel_cudaERNS_18TensorIteratorBaseEENKUlvE_clEvENKUlvE2_clEvEUllE_EEvS4_RKT_EUliE_EEviT1_,"a",@progbits
	.sectionflags	@""
	.align	4
.nv.constant0._ZN2at6native18elementwise_kernelILi128ELi4EZNS0_22gpu_kernel_impl_nocastIZZZNS0_19signbit_kernel_cudaERNS_18TensorIteratorBaseEENKUlvE_clEvENKUlvE2_clEvEUllE_EEvS4_RKT_EUliE_EEviT1_:
	.zero		1440


//--------------------- .nv.constant0._ZN2at6native27unrolled_elementwise_kernelIZZZNS0_19signbit_kernel_cudaERNS_18TensorIteratorBaseEENKUlvE_clEvENKUlvE2_clEvEUllE_St5arrayIPcLm2EELi4E23TrivialOffsetCalculatorILi1EjESB_NS0_6memory15LoadWithoutCastENSC_16StoreWithoutCastEEEviT_T0_T2_T3_T4_T5_ --------------------------
	.section	.nv.constant0._ZN2at6native27unrolled_elementwise_kernelIZZZNS0_19signbit_kernel_cudaERNS_18TensorIteratorBaseEENKUlvE_clEvENKUlvE2_clEvEUllE_St5arrayIPcLm2EELi4E23TrivialOffsetCalculatorILi1EjESB_NS0_6memory15LoadWithoutCastENSC_16StoreWithoutCastEEEviT_T0_T2_T3_T4_T5_,"a",@progbits
	.sectionflags	@""
	.align	4
.nv.constant0._ZN2at6native27unrolled_elementwise_kernelIZZZNS0_19signbit_kernel_cudaERNS_18TensorIteratorBaseEENKUlvE_clEvENKUlvE2_clEvEUllE_St5arrayIPcLm2EELi4E23TrivialOffsetCalculatorILi1EjESB_NS0_6memory15LoadWithoutCastENSC_16StoreWithoutCastEEEviT_T0_T2_T3_T4_T5_:
	.zero		924


//--------------------- .nv.constant0._ZN2at6native29vectorized_elementwise_kernelILi2EZZZNS0_19signbit_kernel_cudaERNS_18TensorIteratorBaseEENKUlvE_clEvENKUlvE2_clEvEUllE_St5arrayIPcLm2EEEEviT0_T1_ --------------------------
	.section	.nv.constant0._ZN2at6native29vectorized_elementwise_kernelILi2EZZZNS0_19signbit_kernel_cudaERNS_18TensorIteratorBaseEENKUlvE_clEvENKUlvE2_clEvEUllE_St5arrayIPcLm2EEEEviT0_T1_,"a",@progbits
	.sectionflags	@""
	.align	4
.nv.constant0._ZN2at6native29vectorized_elementwise_kernelILi2EZZZNS0_19signbit_kernel_cudaERNS_18TensorIteratorBaseEENKUlvE_clEvENKUlvE2_clEvEUllE_St5arrayIPcLm2EEEEviT0_T1_:
	.zero		920


//--------------------- .nv.constant0._ZN2at6native29vectorized_elementwise_kernelILi4EZZZNS0_19signbit_kernel_cudaERNS_18TensorIteratorBaseEENKUlvE_clEvENKUlvE2_clEvEUllE_St5arrayIPcLm2EEEEviT0_T1_ --------------------------
	.section	.nv.constant0._ZN2at6native29vectorized_elementwise_kernelILi4EZZZNS0_19signbit_kernel_cudaERNS_18TensorIteratorBaseEENKUlvE_clEvENKUlvE2_clEvEUllE_St5arrayIPcLm2EEEEviT0_T1_,"a",@progbits
	.sectionflags	@""
	.align	4
.nv.constant0._ZN2at6native29vectorized_elementwise_kernelILi4EZZZNS0_19signbit_kernel_cudaERNS_18TensorIteratorBaseEENKUlvE_clEvENKUlvE2_clEvEUllE_St5arrayIPcLm2EEEEviT0_T1_:
	.zero		920


//--------------------- .nv.constant0._ZN2at6native29vectorized_elementwise_kernelILi8EZZZNS0_19signbit_kernel_cudaERNS_18TensorIteratorBaseEENKUlvE_clEvENKUlvE2_clEvEUllE_St5arrayIPcLm2EEEEviT0_T1_ --------------------------
	.section	.nv.constant0._ZN2at6native29vectorized_elementwise_kernelILi8EZZZNS0_19signbit_kernel_cudaERNS_18TensorIteratorBaseEENKUlvE_clEvENKUlvE2_clEvEUllE_St5arrayIPcLm2EEEEviT0_T1_,"a",@progbits
	.sectionflags	@""
	.align	4
.nv.constant0._ZN2at6native29vectorized_elementwise_kernelILi8EZZZNS0_19signbit_kernel_cudaERNS_18TensorIteratorBaseEENKUlvE_clEvENKUlvE2_clEvEUllE_St5arrayIPcLm2EEEEviT0_T1_:
	.zero		920


//--------------------- .nv.constant0._ZN2at6native18elementwise_kernelILi128ELi4EZNS0_15gpu_kernel_implIZZZNS0_19signbit_kernel_cudaERNS_18TensorIteratorBaseEENKUlvE_clEvENKUlvE1_clEvEUliE_EEvS4_RKT_EUliE_EEviT1_ --------------------------
	.section	.nv.constant0._ZN2at6native18elementwise_kernelILi128ELi4EZNS0_15gpu_kernel_implIZZZNS0_19signbit_kernel_cudaERNS_18TensorIteratorBaseEENKUlvE_clEvENKUlvE1_clEvEUliE_EEvS4_RKT_EUliE_EEviT1_,"a",@progbits
	.sectionflags	@""
	.align	4
.nv.constant0._ZN2at6native18elementwise_kernelILi128ELi4EZNS0_15gpu_kernel_implIZZZNS0_19signbit_kernel_cudaERNS_18TensorIteratorBaseEENKUlvE_clEvENKUlvE1_clEvEUliE_EEvS4_RKT_EUliE_EEviT1_:
	.zero		1440


//--------------------- .nv.constant0._ZN2at6native27unrolled_elementwise_kernelIZZZNS0_19signbit_kernel_cudaERNS_18TensorIteratorBaseEENKUlvE_clEvENKUlvE1_clEvEUliE_St5arrayIPcLm2EELi4E23TrivialOffsetCalculatorILi1EjESB_NS0_6memory12LoadWithCastILi1EEENSC_13StoreWithCastILi1EEEEEviT_T0_T2_T3_T4_T5_ --------------------------
	.section	.nv.constant0._ZN2at6native27unrolled_elementwise_kernelIZZZNS0_19signbit_kernel_cudaERNS_18TensorIteratorBaseEENKUlvE_clEvENKUlvE1_clEvEUliE_St5arrayIPcLm2EELi4E23TrivialOffsetCalculatorILi1EjESB_NS0_6memory12LoadWithCastILi1EEENSC_13StoreWithCastILi1EEEEEviT_T0_T2_T3_T4_T5_,"a",@progbits
	.sectionflags	@""
	.align	4
.nv.constant0._ZN2at6native27unrolled_elementwise_kernelIZZZNS0_19signbit_kernel_cudaERNS_18TensorIteratorBaseEENKUlvE_clEvENKUlvE1_clEvEUliE_St5arrayIPcLm2EELi4E23TrivialOffsetCalculatorILi1EjESB_NS0_6memory12LoadWithCastILi1EEENSC_13StoreWithCastILi1EEEEEviT_T0_T2_T3_T4_T5_:
	.zero		940


//--------------------- .nv.constant0._ZN2at6native18elementwise_kernelILi128ELi4EZNS0_22gpu_kernel_impl_nocastIZZZNS0_19signbit_kernel_cudaERNS_18TensorIteratorBaseEENKUlvE_clEvENKUlvE1_clEvEUliE_EEvS4_RKT_EUliE_EEviT1_ --------------------------
	.section	.nv.constant0._ZN2at6native18elementwise_kernelILi128ELi4EZNS0_22gpu_kernel_impl_nocastIZZZNS0_19signbit_kernel_cudaERNS_18TensorIteratorBaseEENKUlvE_clEvENKUlvE1_clEvEUliE_EEvS4_RKT_EUliE_EEviT1_,"a",@progbits
	.sectionflags	@""
	.align	4
.nv.constant0._ZN2at6native18elementwise_kernelILi128ELi4EZNS0_22gpu_kernel_impl_nocastIZZZNS0_19signbit_kernel_cudaERNS_18TensorIteratorBaseEENKUlvE_clEvENKUlvE1_clEvEUliE_EEvS4_RKT_EUliE_EEviT1_:
	.zero		1440


//--------------------- .nv.constant0._ZN2at6native27unrolled_elementwise_kernelIZZZNS0_19signbit_kernel_cudaERNS_18TensorIteratorBaseEENKUlvE_clEvENKUlvE1_clEvEUliE_St5arrayIPcLm2EELi4E23TrivialOffsetCalculatorILi1EjESB_NS0_6memory15LoadWithoutCastENSC_16StoreWithoutCastEEEviT_T0_T2_T3_T4_T5_ --------------------------
	.section	.nv.constant0._ZN2at6native27unrolled_elementwise_kernelIZZZNS0_19signbit_kernel_cudaERNS_18TensorIteratorBaseEENKUlvE_clEvENKUlvE1_clEvEUliE_St5arrayIPcLm2EELi4E23TrivialOffsetCalculatorILi1EjESB_NS0_6memory15LoadWithoutCastENSC_16StoreWithoutCastEEEviT_T0_T2_T3_T4_T5_,"a",@progbits
	.sectionflags	@""
	.align	4
.nv.constant0._ZN2at6native27unrolled_elementwise_kernelIZZZNS0_19signbit_kernel_cudaERNS_18TensorIteratorBaseEENKUlvE_clEvENKUlvE1_clEvEUliE_St5arrayIPcLm2EELi4E23TrivialOffsetCalculatorILi1EjESB_NS0_6memory15LoadWithoutCastENSC_16StoreWithoutCastEEEviT_T0_T2_T3_T4_T5_:
	.zero		924


//--------------------- .nv.constant0._ZN2at6native29vectorized_elementwise_kernelILi2EZZZNS0_19signbit_kernel_cudaERNS_18TensorIteratorBaseEENKUlvE_clEvENKUlvE1_clEvEUliE_St5arrayIPcLm2EEEEviT0_T1_ --------------------------
	.section	.nv.constant0._ZN2at6native29vectorized_elementwise_kernelILi2EZZZNS0_19signbit_kernel_cudaERNS_18TensorIteratorBaseEENKUlvE_clEvENKUlvE1_clEvEUliE_St5arrayIPcLm2EEEEviT0_T1_,"a",@progbits
	.sectionflags	@""
	.align	4
.nv.constant0._ZN2at6native29vectorized_elementwise_kernelILi2EZZZNS0_19signbit_kernel_cudaERNS_18TensorIteratorBaseEENKUlvE_clEvENKUlvE1_clEvEUliE_St5arrayIPcLm2EEEEviT0_T1_:
	.zero		920


//--------------------- .nv.constant0._ZN2at6native29vectorized_elementwise_kernelILi4EZZZNS0_19signbit_kernel_cudaERNS_18TensorIteratorBaseEENKUlvE_clEvENKUlvE1_clEvEUliE_St5arrayIPcLm2EEEEviT0_T1_ --------------------------
	.section	.nv.constant0._ZN2at6native29vectorized_elementwise_kernelILi4EZZZNS0_19signbit_kernel_cudaERNS_18TensorIteratorBaseEENKUlvE_clEvENKUlvE1_clEvEUliE_St5arrayIPcLm2EEEEviT0_T1_,"a",@progbits
	.sectionflags	@""
	.align	4
.nv.constant0._ZN2at6native29vectorized_elementwise_kernelILi4EZZZNS0_19signbit_kernel_cudaERNS_18TensorIteratorBaseEENKUlvE_clEvENKUlvE1_clEvEUliE_St5arrayIPcLm2EEEEviT0_T1_:
	.zero		920


//--------------------- .nv.constant0._ZN2at6native29vectorized_elementwise_kernelILi8EZZZNS0_19signbit_kernel_cudaERNS_18TensorIteratorBaseEENKUlvE_clEvENKUlvE1_clEvEUliE_St5arrayIPcLm2EEEEviT0_T1_ --------------------------
	.section	.nv.constant0._ZN2at6native29vectorized_elementwise_kernelILi8EZZZNS0_19signbit_kernel_cudaERNS_18TensorIteratorBaseEENKUlvE_clEvENKUlvE1_clEvEUliE_St5arrayIPcLm2EEEEviT0_T1_,"a",@progbits
	.sectionflags	@""
	.align	4
.nv.constant0._ZN2at6native29vectorized_elementwise_kernelILi8EZZZNS0_19signbit_kernel_cudaERNS_18TensorIteratorBaseEENKUlvE_clEvENKUlvE1_clEvEUliE_St5arrayIPcLm2EEEEviT0_T1_:
	.zero		920


//--------------------- .nv.constant0._ZN2at6native18elementwise_kernelILi128ELi4EZNS0_15gpu_kernel_implIZZZNS0_19signbit_kernel_cudaERNS_18TensorIteratorBaseEENKUlvE_clEvENKUlvE0_clEvEUlaE_EEvS4_RKT_EUliE_EEviT1_ --------------------------
	.section	.nv.constant0._ZN2at6native18elementwise_kernelILi128ELi4EZNS0_15gpu_kernel_implIZZZNS0_19signbit_kernel_cudaERNS_18TensorIteratorBaseEENKUlvE_clEvENKUlvE0_clEvEUlaE_EEvS4_RKT_EUliE_EEviT1_,"a",@progbits
	.sectionflags	@""
	.align	4
.nv.constant0._ZN2at6native18elementwise_kernelILi128ELi4EZNS0_15gpu_kernel_implIZZZNS0_19signbit_kernel_cudaERNS_18TensorIteratorBaseEENKUlvE_clEvENKUlvE0_clEvEUlaE_EEvS4_RKT_EUliE_EEviT1_:
	.zero		1440


//--------------------- .nv.constant0._ZN2at6native27unrolled_elementwise_kernelIZZZNS0_19signbit_kernel_cudaERNS_18TensorIteratorBaseEENKUlvE_clEvENKUlvE0_clEvEUlaE_St5arrayIPcLm2EELi4E23TrivialOffsetCalculatorILi1EjESB_NS0_6memory12LoadWithCastILi1EEENSC_13StoreWithCastILi1EEEEEviT_T0_T2_T3_T4_T5_ --------------------------
	.section	.nv.constant0._ZN2at6native27unrolled_elementwise_kernelIZZZNS0_19signbit_kernel_cudaERNS_18TensorIteratorBaseEENKUlvE_clEvENKUlvE0_clEvEUlaE_St5arrayIPcLm2EELi4E23TrivialOffsetCalculatorILi1EjESB_NS0_6memory12LoadWithCastILi1EEENSC_13StoreWithCastILi1EEEEEviT_T0_T2_T3_T4_T5_,"a",@progbits
	.sectionflags	@""
	.align	4
.nv.constant0._ZN2at6native27unrolled_elementwise_kernelIZZZNS0_19signbit_kernel_cudaERNS_18TensorIteratorBaseEENKUlvE_clEvENKUlvE0_clEvEUlaE_St5arrayIPcLm2EELi4E23TrivialOffsetCalculatorILi1EjESB_NS0_6memory12LoadWithCastILi1EEENSC_13StoreWithCastILi1EEEEEviT_T0_T2_T3_T4_T5_:
	.zero		940


//--------------------- .nv.constant0._ZN2at6native18elementwise_kernelILi128ELi4EZNS0_22gpu_kernel_impl_nocastIZZZNS0_19signbit_kernel_cudaERNS_18TensorIteratorBaseEENKUlvE_clEvENKUlvE0_clEvEUlaE_EEvS4_RKT_EUliE_EEviT1_ --------------------------
	.section	.nv.constant0._ZN2at6native18elementwise_kernelILi128ELi4EZNS0_22gpu_kernel_impl_nocastIZZZNS0_19signbit_kernel_cudaERNS_18TensorIteratorBaseEENKUlvE_clEvENKUlvE0_clEvEUlaE_EEvS4_RKT_EUliE_EEviT1_,"a",@progbits
	.sectionflags	@""
	.align	4
.nv.constant0._ZN2at6native18elementwise_kernelILi128ELi4EZNS0_22gpu_kernel_impl_nocastIZZZNS0_19signbit_kernel_cudaERNS_18TensorIteratorBaseEENKUlvE_clEvENKUlvE0_clEvEUlaE_EEvS4_RKT_EUliE_EEviT1_:
	.zero		1440


//--------------------- .nv.constant0._ZN2at6native27unrolled_elementwise_kernelIZZZNS0_19signbit_kernel_cudaERNS_18TensorIteratorBaseEENKUlvE_clEvENKUlvE0_clEvEUlaE_St5arrayIPcLm2EELi4E23TrivialOffsetCalculatorILi1EjESB_NS0_6memory15LoadWithoutCastENSC_16StoreWithoutCastEEEviT_T0_T2_T3_T4_T5_ --------------------------
	.section	.nv.constant0._ZN2at6native27unrolled_elementwise_kernelIZZZNS0_19signbit_kernel_cudaERNS_18TensorIteratorBaseEENKUlvE_clEvENKUlvE0_clEvEUlaE_St5arrayIPcLm2EELi4E23TrivialOffsetCalculatorILi1EjESB_NS0_6memory15LoadWithoutCastENSC_16StoreWithoutCastEEEviT_T0_T2_T3_T4_T5_,"a",@progbits
	.sectionflags	@""
	.align	4
.nv.constant0._ZN2at6native27unrolled_elementwise_kernelIZZZNS0_19signbit_kernel_cudaERNS_18TensorIteratorBaseEENKUlvE_clEvENKUlvE0_clEvEUlaE_St5arrayIPcLm2EELi4E23TrivialOffsetCalculatorILi1EjESB_NS0_6memory15LoadWithoutCastENSC_16StoreWithoutCastEEEviT_T0_T2_T3_T4_T5_:
	.zero		924


//--------------------- .nv.constant0._ZN2at6native29vectorized_elementwise_kernelILi2EZZZNS0_19signbit_kernel_cudaERNS_18TensorIteratorBaseEENKUlvE_clEvENKUlvE0_clEvEUlaE_St5arrayIPcLm2EEEEviT0_T1_ --------------------------
	.section	.nv.constant0._ZN2at6native29vectorized_elementwise_kernelILi2EZZZNS0_19signbit_kernel_cudaERNS_18TensorIteratorBaseEENKUlvE_clEvENKUlvE0_clEvEUlaE_St5arrayIPcLm2EEEEviT0_T1_,"a",@progbits
	.sectionflags	@""
	.align	4
.nv.constant0._ZN2at6native29vectorized_elementwise_kernelILi2EZZZNS0_19signbit_kernel_cudaERNS_18TensorIteratorBaseEENKUlvE_clEvENKUlvE0_clEvEUlaE_St5arrayIPcLm2EEEEviT0_T1_:
	.zero		920


//--------------------- .nv.constant0._ZN2at6native29vectorized_elementwise_kernelILi4EZZZNS0_19signbit_kernel_cudaERNS_18TensorIteratorBaseEENKUlvE_clEvENKUlvE0_clEvEUlaE_St5arrayIPcLm2EEEEviT0_T1_ --------------------------
	.section	.nv.constant0._ZN2at6native29vectorized_elementwise_kernelILi4EZZZNS0_19signbit_kernel_cudaERNS_18TensorIteratorBaseEENKUlvE_clEvENKUlvE0_clEvEUlaE_St5arrayIPcLm2EEEEviT0_T1_,"a",@progbits
	.sectionflags	@""
	.align	4
.nv.constant0._ZN2at6native29vectorized_elementwise_kernelILi4EZZZNS0_19signbit_kernel_cudaERNS_18TensorIteratorBaseEENKUlvE_clEvENKUlvE0_clEvEUlaE_St5arrayIPcLm2EEEEviT0_T1_:
	.zero		920


//--------------------- .nv.constant0._ZN2at6native29vectorized_elementwise_kernelILi8EZZZNS0_19signbit_kernel_cudaERNS_18TensorIteratorBaseEENKUlvE_clEvENKUlvE0_clEvEUlaE_St5arrayIPcLm2EEEEviT0_T1_ --------------------------
	.section	.nv.constant0._ZN2at6native29vectorized_elementwise_kernelILi8EZZZNS0_19signbit_kernel_cudaERNS_18TensorIteratorBaseEENKUlvE_clEvENKUlvE0_clEvEUlaE_St5arrayIPcLm2EEEEviT0_T1_,"a",@progbits
	.sectionflags	@""
	.align	4
.nv.constant0._ZN2at6native29vectorized_elementwise_kernelILi8EZZZNS0_19signbit_kernel_cudaERNS_18TensorIteratorBaseEENKUlvE_clEvENKUlvE0_clEvEUlaE_St5arrayIPcLm2EEEEviT0_T1_:
	.zero		920


//--------------------- .nv.constant0._ZN2at6native18elementwise_kernelILi128ELi4EZNS0_15gpu_kernel_implIZZZNS0_19signbit_kernel_cudaERNS_18TensorIteratorBaseEENKUlvE_clEvENKUlvE_clEvEUlhE_EEvS4_RKT_EUliE_EEviT1_ --------------------------
	.section	.nv.constant0._ZN2at6native18elementwise_kernelILi128ELi4EZNS0_15gpu_kernel_implIZZZNS0_19signbit_kernel_cudaERNS_18TensorIteratorBaseEENKUlvE_clEvENKUlvE_clEvEUlhE_EEvS4_RKT_EUliE_EEviT1_,"a",@progbits
	.sectionflags	@""
	.align	4
.nv.constant0._ZN2at6native18elementwise_kernelILi128ELi4EZNS0_15gpu_kernel_implIZZZNS0_19signbit_kernel_cudaERNS_18TensorIteratorBaseEENKUlvE_clEvENKUlvE_clEvEUlhE_EEvS4_RKT_EUliE_EEviT1_:
	.zero		1440


//--------------------- .nv.constant0._ZN2at6native27unrolled_elementwise_kernelIZZZNS0_19signbit_kernel_cudaERNS_18TensorIteratorBaseEENKUlvE_clEvENKUlvE_clEvEUlhE_St5arrayIPcLm2EELi4E23TrivialOffsetCalculatorILi1EjESB_NS0_6memory12LoadWithCastILi1EEENSC_13StoreWithCastILi1EEEEEviT_T0_T2_T3_T4_T5_ --------------------------
	.section	.nv.constant0._ZN2at6native27unrolled_elementwise_kernelIZZZNS0_19signbit_kernel_cudaERNS_18TensorIteratorBaseEENKUlvE_clEvENKUlvE_clEvEUlhE_St5arrayIPcLm2EELi4E23TrivialOffsetCalculatorILi1EjESB_NS0_6memory12LoadWithCastILi1EEENSC_13StoreWithCastILi1EEEEEviT_T0_T2_T3_T4_T5_,"a",@progbits
	.sectionflags	@""
	.align	4
.nv.constant0._ZN2at6native27unrolled_elementwise_kernelIZZZNS0_19signbit_kernel_cudaERNS_18TensorIteratorBaseEENKUlvE_clEvENKUlvE_clEvEUlhE_St5arrayIPcLm2EELi4E23TrivialOffsetCalculatorILi1EjESB_NS0_6memory12LoadWithCastILi1EEENSC_13StoreWithCastILi1EEEEEviT_T0_T2_T3_T4_T5_:
	.zero		940


//--------------------- .nv.constant0._ZN2at6native18elementwise_kernelILi128ELi4EZNS0_22gpu_kernel_impl_nocastIZZZNS0_19signbit_kernel_cudaERNS_18TensorIteratorBaseEENKUlvE_clEvENKUlvE_clEvEUlhE_EEvS4_RKT_EUliE_EEviT1_ --------------------------
	.section	.nv.constant0._ZN2at6native18elementwise_kernelILi128ELi4EZNS0_22gpu_kernel_impl_nocastIZZZNS0_19signbit_kernel_cudaERNS_18TensorIteratorBaseEENKUlvE_clEvENKUlvE_clEvEUlhE_EEvS4_RKT_EUliE_EEviT1_,"a",@progbits
	.sectionflags	@""
	.align	4
.nv.constant0._ZN2at6native18elementwise_kernelILi128ELi4EZNS0_22gpu_kernel_impl_nocastIZZZNS0_19signbit_kernel_cudaERNS_18TensorIteratorBaseEENKUlvE_clEvENKUlvE_clEvEUlhE_EEvS4_RKT_EUliE_EEviT1_:
	.zero		1440


//--------------------- .nv.constant0._ZN2at6native27unrolled_elementwise_kernelIZZZNS0_19signbit_kernel_cudaERNS_18TensorIteratorBaseEENKUlvE_clEvENKUlvE_clEvEUlhE_St5arrayIPcLm2EELi4E23TrivialOffsetCalculatorILi1EjESB_NS0_6memory15LoadWithoutCastENSC_16StoreWithoutCastEEEviT_T0_T2_T3_T4_T5_ --------------------------
	.section	.nv.constant0._ZN2at6native27unrolled_elementwise_kernelIZZZNS0_19signbit_kernel_cudaERNS_18TensorIteratorBaseEENKUlvE_clEvENKUlvE_clEvEUlhE_St5arrayIPcLm2EELi4E23TrivialOffsetCalculatorILi1EjESB_NS0_6memory15LoadWithoutCastENSC_16StoreWithoutCastEEEviT_T0_T2_T3_T4_T5_,"a",@progbits
	.sectionflags	@""
	.align	4
.nv.constant0._ZN2at6native27unrolled_elementwise_kernelIZZZNS0_19signbit_kernel_cudaERNS_18TensorIteratorBaseEENKUlvE_clEvENKUlvE_clEvEUlhE_St5arrayIPcLm2EELi4E23TrivialOffsetCalculatorILi1EjESB_NS0_6memory15LoadWithoutCastENSC_16StoreWithoutCastEEEviT_T0_T2_T3_T4_T5_:
	.zero		924


//--------------------- .nv.constant0._ZN2at6native29vectorized_elementwise_kernelILi2EZZZNS0_19signbit_kernel_cudaERNS_18TensorIteratorBaseEENKUlvE_clEvENKUlvE_clEvEUlhE_St5arrayIPcLm2EEEEviT0_T1_ --------------------------
	.section	.nv.constant0._ZN2at6native29vectorized_elementwise_kernelILi2EZZZNS0_19signbit_kernel_cudaERNS_18TensorIteratorBaseEENKUlvE_clEvENKUlvE_clEvEUlhE_St5arrayIPcLm2EEEEviT0_T1_,"a",@progbits
	.sectionflags	@""
	.align	4
.nv.constant0._ZN2at6native29vectorized_elementwise_kernelILi2EZZZNS0_19signbit_kernel_cudaERNS_18TensorIteratorBaseEENKUlvE_clEvENKUlvE_clEvEUlhE_St5arrayIPcLm2EEEEviT0_T1_:
	.zero		920


//--------------------- .nv.constant0._ZN2at6native29vectorized_elementwise_kernelILi4EZZZNS0_19signbit_kernel_cudaERNS_18TensorIteratorBaseEENKUlvE_clEvENKUlvE_clEvEUlhE_St5arrayIPcLm2EEEEviT0_T1_ --------------------------
	.section	.nv.constant0._ZN2at6native29vectorized_elementwise_kernelILi4EZZZNS0_19signbit_kernel_cudaERNS_18TensorIteratorBaseEENKUlvE_clEvENKUlvE_clEvEUlhE_St5arrayIPcLm2EEEEviT0_T1_,"a",@progbits
	.sectionflags	@""
	.align	4
.nv.constant0._ZN2at6native29vectorized_elementwise_kernelILi4EZZZNS0_19signbit_kernel_cudaERNS_18TensorIteratorBaseEENKUlvE_clEvENKUlvE_clEvEUlhE_St5arrayIPcLm2EEEEviT0_T1_:
	.zero		920


//--------------------- .nv.constant0._ZN2at6native29vectorized_elementwise_kernelILi8EZZZNS0_19signbit_kernel_cudaERNS_18TensorIteratorBaseEENKUlvE_clEvENKUlvE_clEvEUlhE_St5arrayIPcLm2EEEEviT0_T1_ --------------------------
	.section	.nv.constant0._ZN2at6native29vectorized_elementwise_kernelILi8EZZZNS0_19signbit_kernel_cudaERNS_18TensorIteratorBaseEENKUlvE_clEvENKUlvE_clEvEUlhE_St5arrayIPcLm2EEEEviT0_T1_,"a",@progbits
	.sectionflags	@""
	.align	4
.nv.constant0._ZN2at6native29vectorized_elementwise_kernelILi8EZZZNS0_19signbit_kernel_cudaERNS_18TensorIteratorBaseEENKUlvE_clEvENKUlvE_clEvEUlhE_St5arrayIPcLm2EEEEviT0_T1_:
	.zero		920


//--------------------- .nv.constant0._ZN2at6native18elementwise_kernelILi128ELi4EZNS0_15gpu_kernel_implIZZZNS0_16sign_kernel_cudaERNS_18TensorIteratorBaseEENKUlvE_clEvENKUlvE7_clEvEUlN3c108BFloat16EE_EEvS4_RKT_EUliE_EEviT1_ --------------------------
	.section	.nv.constant0._ZN2at6native18elementwise_kernelILi128ELi4EZNS0_15gpu_kernel_implIZZZNS0_16sign_kernel_cudaERNS_18TensorIteratorBaseEENKUlvE_clEvENKUlvE7_clEvEUlN3c108BFloat16EE_EEvS4_RKT_EUliE_EEviT1_,"a",@progbits
	.sectionflags	@""
	.align	4
.nv.constant0._ZN2at6native18elementwise_kernelILi128ELi4EZNS0_15gpu_kernel_implIZZZNS0_16sign_kernel_cudaERNS_18TensorIteratorBaseEENKUlvE_clEvENKUlvE7_clEvEUlN3c108BFloat16EE_EEvS4_RKT_EUliE_EEviT1_:
	.zero		1440


//--------------------- .nv.constant0._ZN2at6native27unrolled_elementwise_kernelIZZZNS0_16sign_kernel_cudaERNS_18TensorIteratorBaseEENKUlvE_clEvENKUlvE7_clEvEUlN3c108BFloat16EE_St5arrayIPcLm2EELi4E23TrivialOffsetCalculatorILi1EjESD_NS0_6memory12LoadWithCastILi1EEENSE_13StoreWithCastILi1EEEEEviT_T0_T2_T3_T4_T5_ --------------------------
	.section	.nv.constant0._ZN2at6native27unrolled_elementwise_kernelIZZZNS0_16sign_kernel_cudaERNS_18TensorIteratorBaseEENKUlvE_clEvENKUlvE7_clEvEUlN3c108BFloat16EE_St5arrayIPcLm2EELi4E23TrivialOffsetCalculatorILi1EjESD_NS0_6memory12LoadWithCastILi1EEENSE_13StoreWithCastILi1EEEEEviT_T0_T2_T3_T4_T5_,"a",@progbits
	.sectionflags	@""
	.align	4
.nv.constant0._ZN2at6native27unrolled_elementwise_kernelIZZZNS0_16sign_kernel_cudaERNS_18TensorIteratorBaseEENKUlvE_clEvENKUlvE7_clEvEUlN3c108BFloat16EE_St5arrayIPcLm2EELi4E23TrivialOffsetCalculatorILi1EjESD_NS0_6memory12LoadWithCastILi1EEENSE_13StoreWithCastILi1EEEEEviT_T0_T2_T3_T4_T5_:
	.zero		940


//--------------------- .nv.constant0._ZN2at6native18elementwise_kernelILi128ELi4EZNS0_22gpu_kernel_impl_nocastIZZZNS0_16sign_kernel_cudaERNS_18TensorIteratorBaseEENKUlvE_clEvENKUlvE7_clEvEUlN3c108BFloat16EE_EEvS4_RKT_EUliE_EEviT1_ --------------------------
	.section	.nv.constant0._ZN2at6native18elementwise_kernelILi128ELi4EZNS0_22gpu_kernel_impl_nocastIZZZNS0_16sign_kernel_cudaERNS_18TensorIteratorBaseEENKUlvE_clEvENKUlvE7_clEvEUlN3c108BFloat16EE_EEvS4_RKT_EUliE_EEviT1_,"a",@progbits
	.sectionflags	@""
	.align	4
.nv.constant0._ZN2at6native18elementwise_kernelILi128ELi4EZNS0_22gpu_kernel_impl_nocastIZZZNS0_16sign_kernel_cudaERNS_18TensorIteratorBaseEENKUlvE_clEvENKUlvE7_clEvEUlN3c108BFloat16EE_EEvS4_RKT_EUliE_EEviT1_:
	.zero		1440


//--------------------- .nv.constant0._ZN2at6native27unrolled_elementwise_kernelIZZZNS0_16sign_kernel_cudaERNS_18TensorIteratorBaseEENKUlvE_clEvENKUlvE7_clEvEUlN3c108BFloat16EE_St5arrayIPcLm2EELi4E23TrivialOffsetCalculatorILi1EjESD_NS0_6memory15LoadWithoutCastENSE_16StoreWithoutCastEEEviT_T0_T2_T3_T4_T5_ --------------------------
	.section	.nv.constant0._ZN2at6native27unrolled_elementwise_kernelIZZZNS0_16sign_kernel_cudaERNS_18TensorIteratorBaseEENKUlvE_clEvENKUlvE7_clEvEUlN3c108BFloat16EE_St5arrayIPcLm2EELi4E23TrivialOffsetCalculatorILi1EjESD_NS0_6memory15LoadWithoutCastENSE_16StoreWithoutCastEEEviT_T0_T2_T3_T4_T5_,"a",@progbits
	.sectionflags	@""
	.align	4
.nv.constant0._ZN2at6native27unrolled_elementwise_kernelIZZZNS0_16sign_kernel_cudaERNS_18TensorIteratorBaseEENKUlvE_clEvENKUlvE7_clEvEUlN3c108BFloat16EE_St5arrayIPcLm2EELi4E23TrivialOffsetCalculatorILi1EjESD_NS0_6memory15LoadWithoutCastENSE_16StoreWithoutCastEEEviT_T0_T2_T3_T4_T5_:
	.zero		924


//--------------------- .nv.constant0._ZN2at6native29vectorized_elementwise_kernelILi2EZZZNS0_16sign_kernel_cudaERNS_18TensorIteratorBaseEENKUlvE_clEvENKUlvE7_clEvEUlN3c108BFloat16EE_St5arrayIPcLm2EEEEviT0_T1_ --------------------------
	.section	.nv.constant0._ZN2at6native29vectorized_elementwise_kernelILi2EZZZNS0_16sign_kernel_cudaERNS_18TensorIteratorBaseEENKUlvE_clEvENKUlvE7_clEvEUlN3c108BFloat16EE_St5arrayIPcLm2EEEEviT0_T1_,"a",@progbits
	.sectionflags	@""
	.align	4
.nv.constant0._ZN2at6native29vectorized_elementwise_kernelILi2EZZZNS0_16sign_kernel_cudaERNS_18TensorIteratorBaseEENKUlvE_clEvENKUlvE7_clEvEUlN3c108BFloat16EE_St5arrayIPcLm2EEEEviT0_T1_:
	.zero		920


//--------------------- .nv.constant0._ZN2at6native29vectorized_elementwise_kernelILi4EZZZNS0_16sign_kernel_cudaERNS_18TensorIteratorBaseEENKUlvE_clEvENKUlvE7_clEvEUlN3c108BFloat16EE_St5arrayIPcLm2EEEEviT0_T1_ --------------------------
	.section	.nv.constant0._ZN2at6native29vectorized_elementwise_kernelILi4EZZZNS0_16sign_kernel_cudaERNS_18TensorIteratorBaseEENKUlvE_clEvENKUlvE7_clEvEUlN3c108BFloat16EE_St5arrayIPcLm2EEEEviT0_T1_,"a",@progbits
	.sectionflags	@""
	.align	4
.nv.constant0._ZN2at6native29vectorized_elementwise_kernelILi4EZZZNS0_16sign_kernel_cudaERNS_18TensorIteratorBaseEENKUlvE_clEvENKUlvE7_clEvEUlN3c108BFloat16EE_St5arrayIPcLm2EEEEviT0_T1_:
	.zero		920


//--------------------- .nv.constant0._ZN2at6native29vectorized_elementwise_kernelILi8EZZZNS0_16sign_kernel_cudaERNS_18TensorIteratorBaseEENKUlvE_clEvENKUlvE7_clEvEUlN3c108BFloat16EE_St5arrayIPcLm2EEEEviT0_T1_ --------------------------
	.section	.nv.constant0._ZN2at6native29vectorized_elementwise_kernelILi8EZZZNS0_16sign_kernel_cudaERNS_18TensorIteratorBaseEENKUlvE_clEvENKUlvE7_clEvEUlN3c108BFloat16EE_St5arrayIPcLm2EEEEviT0_T1_,"a",@progbits
	.sectionflags	@""
	.align	4
.nv.constant0._ZN2at6native29vectorized_elementwise_kernelILi8EZZZNS0_16sign_kernel_cudaERNS_18TensorIteratorBaseEENKUlvE_clEvENKUlvE7_clEvEUlN3c108BFloat16EE_St5arrayIPcLm2EEEEviT0_T1_:
	.zero		920


//--------------------- .nv.constant0._ZN2at6native18elementwise_kernelILi128ELi4EZNS0_15gpu_kernel_implIZZZNS0_16sign_kernel_cudaERNS_18TensorIteratorBaseEENKUlvE_clEvENKUlvE6_clEvEUlN3c104HalfEE_EEvS4_RKT_EUliE_EEviT1_ --------------------------
	.section	.nv.constant0._ZN2at6native18elementwise_kernelILi128ELi4EZNS0_15gpu_kernel_implIZZZNS0_16sign_kernel_cudaERNS_18TensorIteratorBaseEENKUlvE_clEvENKUlvE6_clEvEUlN3c104HalfEE_EEvS4_RKT_EUliE_EEviT1_,"a",@progbits
	.sectionflags	@""
	.align	4
.nv.constant0._ZN2at6native18elementwise_kernelILi128ELi4EZNS0_15gpu_kernel_implIZZZNS0_16sign_kernel_cudaERNS_18TensorIteratorBaseEENKUlvE_clEvENKUlvE6_clEvEUlN3c104HalfEE_EEvS4_RKT_EUliE_EEviT1_:
	.zero		1440


//--------------------- .nv.constant0._ZN2at6native27unrolled_elementwise_kernelIZZZNS0_16sign_kernel_cudaERNS_18TensorIteratorBaseEENKUlvE_clEvENKUlvE6_clEvEUlN3c104HalfEE_St5arrayIPcLm2EELi4E23TrivialOffsetCalculatorILi1EjESD_NS0_6memory12LoadWithCastILi1EEENSE_13StoreWithCastILi1EEEEEviT_T0_T2_T3_T4_T5_ --------------------------
	.section	.nv.constant0._ZN2at6native27unrolled_elementwise_kernelIZZZNS0_16sign_kernel_cudaERNS_18TensorIteratorBaseEENKUlvE_clEvENKUlvE6_clEvEUlN3c104HalfEE_St5arrayIPcLm2EELi4E23TrivialOffsetCalculatorILi1EjESD_NS0_6memory12LoadWithCastILi1EEENSE_13StoreWithCastILi1EEEEEviT_T0_T2_T3_T4_T5_,"a",@progbits
	.sectionflags	@""
	.align	4
.nv.constant0._ZN2at6native27unrolled_elementwise_kernelIZZZNS0_16sign_kernel_cudaERNS_18TensorIteratorBaseEENKUlvE_clEvENKUlvE6_clEvEUlN3c104HalfEE_St5arrayIPcLm2EELi4E23TrivialOffsetCalculatorILi1EjESD_NS0_6memory12LoadWithCastILi1EEENSE_13StoreWithCastILi1EEEEEviT_T0_T2_T3_T4_T5_:
	.zero		940


//--------------------- .nv.constant0._ZN2at6native18elementwise_kernelILi128ELi4EZNS0_22gpu_kernel_impl_nocastIZZZNS0_16sign_kernel_cudaERNS_18TensorIteratorBaseEENKUlvE_clEvENKUlvE6_clEvEUlN3c104HalfEE_EEvS4_RKT_EUliE_EEviT1_ --------------------------
	.section	.nv.constant0._ZN2at6native18elementwise_kernelILi128ELi4EZNS0_22gpu_kernel_impl_nocastIZZZNS0_16sign_kernel_cudaERNS_18TensorIteratorBaseEENKUlvE_clEvENKUlvE6_clEvEUlN3c104HalfEE_EEvS4_RKT_EUliE_EEviT1_,"a",@progbits
	.sectionflags	@""
	.align	4
.nv.constant0._ZN2at6native18elementwise_kernelILi128ELi4EZNS0_22gpu_kernel_impl_nocastIZZZNS0_16sign_kernel_cudaERNS_18TensorIteratorBaseEENKUlvE_clEvENKUlvE6_clEvEUlN3c104HalfEE_EEvS4_RKT_EUliE_EEviT1_:
	.zero		1440


//--------------------- .nv.constant0._ZN2at6native27unrolled_elementwise_kernelIZZZNS0_16sign_kernel_cudaERNS_18TensorIteratorBaseEENKUlvE_clEvENKUlvE6_clEvEUlN3c104HalfEE_St5arrayIPcLm2EELi4E23TrivialOffsetCalculatorILi1EjESD_NS0_6memory15LoadWithoutCastENSE_16StoreWithoutCastEEEviT_T0_T2_T3_T4_T5_ --------------------------
	.section	.nv.constant0._ZN2at6native27unrolled_elementwise_kernelIZZZNS0_16sign_kernel_cudaERNS_18TensorIteratorBaseEENKUlvE_clEvENKUlvE6_clEvEUlN3c104HalfEE_St5arrayIPcLm2EELi4E23TrivialOffsetCalculatorILi1EjESD_NS0_6memory15LoadWithoutCastENSE_16StoreWithoutCastEEEviT_T0_T2_T3_T4_T5_,"a",@progbits
	.sectionflags	@""
	.align	4
.nv.constant0._ZN2at6native27unrolled_elementwise_kernelIZZZNS0_16sign_kernel_cudaERNS_18TensorIteratorBaseEENKUlvE_clEvENKUlvE6_clEvEUlN3c104HalfEE_St5arrayIPcLm2EELi4E23TrivialOffsetCalculatorILi1EjESD_NS0_6memory15LoadWithoutCastENSE_16StoreWithoutCastEEEviT_T0_T2_T3_T4_T5_:
	.zero		924


//--------------------- .nv.constant0._ZN2at6native29vectorized_elementwise_kernelILi2EZZZNS0_16sign_kernel_cudaERNS_18TensorIteratorBaseEENKUlvE_clEvENKUlvE6_clEvEUlN3c104HalfEE_St5arrayIPcLm2EEEEviT0_T1_ --------------------------
	.section	.nv.constant0._ZN2at6native29vectorized_elementwise_kernelILi2EZZZNS0_16sign_kernel_cudaERNS_18TensorIteratorBaseEENKUlvE_clEvENKUlvE6_clEvEUlN3c104HalfEE_St5arrayIPcLm2EEEEviT0_T1_,"a",@progbits
	.sectionflags	@""
	.align	4
.nv.constant0._ZN2at6native29vectorized_elementwise_kernelILi2EZZZNS0_16sign_kernel_cudaERNS_18TensorIteratorBaseEENKUlvE_clEvENKUlvE6_clEvEUlN3c104HalfEE_St5arrayIPcLm2EEEEviT0_T1_:
	.zero		920


//--------------------- .nv.constant0._ZN2at6native29vectorized_elementwise_kernelILi4EZZZNS0_16sign_kernel_cudaERNS_18TensorIteratorBaseEENKUlvE_clEvENKUlvE6_clEvEUlN3c104HalfEE_St5arrayIPcLm2EEEEviT0_T1_ --------------------------
	.section	.nv.constant0._ZN2at6native29vectorized_elementwise_kernelILi4EZZZNS0_16sign_kernel_cudaERNS_18TensorIteratorBaseEENKUlvE_clEvENKUlvE6_clEvEUlN3c104HalfEE_St5arrayIPcLm2EEEEviT0_T1_,"a",@progbits
	.sectionflags	@""
	.align	4
.nv.constant0._ZN2at6native29vectorized_elementwise_kernelILi4EZZZNS0_16sign_kernel_cudaERNS_18TensorIteratorBaseEENKUlvE_clEvENKUlvE6_clEvEUlN3c104HalfEE_St5arrayIPcLm2EEEEviT0_T1_:
	.zero		920


//--------------------- .nv.constant0._ZN2at6native29vectorized_elementwise_kernelILi8EZZZNS0_16sign_kernel_cudaERNS_18TensorIteratorBaseEENKUlvE_clEvENKUlvE6_clEvEUlN3c104HalfEE_St5arrayIPcLm2EEEEviT0_T1_ --------------------------
	.section	.nv.constant0._ZN2at6native29vectorized_elementwise_kernelILi8EZZZNS0_16sign_kernel_cudaERNS_18TensorIteratorBaseEENKUlvE_clEvENKUlvE6_clEvEUlN3c104HalfEE_St5arrayIPcLm2EEEEviT0_T1_,"a",@progbits
	.sectionflags	@""
	.align	4
.nv.constant0._ZN2at6native29vectorized_elementwise_kernelILi8EZZZNS0_16sign_kernel_cudaERNS_18TensorIteratorBaseEENKUlvE_clEvENKUlvE6_clEvEUlN3c104HalfEE_St5arrayIPcLm2EEEEviT0_T1_:
	.zero		920


//--------------------- .nv.constant0._ZN2at6native18elementwise_kernelILi128ELi4EZNS0_15gpu_kernel_implIZZZNS0_16sign_kernel_cudaERNS_18TensorIteratorBaseEENKUlvE_clEvENKUlvE5_clEvEUlfE_EEvS4_RKT_EUliE_EEviT1_ --------------------------
	.section	.nv.constant0._ZN2at6native18elementwise_kernelILi128ELi4EZNS0_15gpu_kernel_implIZZZNS0_16sign_kernel_cudaERNS_18TensorIteratorBaseEENKUlvE_clEvENKUlvE5_clEvEUlfE_EEvS4_RKT_EUliE_EEviT1_,"a",@progbits
	.sectionflags	@""
	.align	4
.nv.constant0._ZN2at6native18elementwise_kernelILi128ELi4EZNS0_15gpu_kernel_implIZZZNS0_16sign_kernel_cudaERNS_18TensorIteratorBaseEENKUlvE_clEvENKUlvE5_clEvEUlfE_EEvS4_RKT_EUliE_EEviT1_:
	.zero		1440


//--------------------- .nv.constant0._ZN2at6native27unrolled_elementwise_kernelIZZZNS0_16sign_kernel_cudaERNS_18TensorIteratorBaseEENKUlvE_clEvENKUlvE5_clEvEUlfE_St5arrayIPcLm2EELi4E23TrivialOffsetCalculatorILi1EjESB_NS0_6memory12LoadWithCastILi1EEENSC_13StoreWithCastILi1EEEEEviT_T0_T2_T3_T4_T5_ --------------------------
	.section	.nv.constant0._ZN2at6native27unrolled_elementwise_kernelIZZZNS0_16sign_kernel_cudaERNS_18TensorIteratorBaseEENKUlvE_clEvENKUlvE5_clEvEUlfE_St5arrayIPcLm2EELi4E23TrivialOffsetCalculatorILi1EjESB_NS0_6memory12LoadWithCastILi1EEENSC_13StoreWithCastILi1EEEEEviT_T0_T2_T3_T4_T5_,"a",@progbits
	.sectionflags	@""
	.align	4
.nv.constant0._ZN2at6native27unrolled_elementwise_kernelIZZZNS0_16sign_kernel_cudaERNS_18TensorIteratorBaseEENKUlvE_clEvENKUlvE5_clEvEUlfE_St5arrayIPcLm2EELi4E23TrivialOffsetCalculatorILi1EjESB_NS0_6memory12LoadWithCastILi1EEENSC_13StoreWithCastILi1EEEEEviT_T0_T2_T3_T4_T5_:
	.zero		940


//--------------------- .nv.constant0._ZN2at6native18elementwise_kernelILi128ELi2EZNS0_22gpu_kernel_impl_nocastIZZZNS0_16sign_kernel_cudaERNS_18TensorIteratorBaseEENKUlvE_clEvENKUlvE5_clEvEUlfE_EEvS4_RKT_EUliE_EEviT1_ --------------------------
	.section	.nv.constant0._ZN2at6native18elementwise_kernelILi128ELi2EZNS0_22gpu_kernel_impl_nocastIZZZNS0_16sign_kernel_cudaERNS_18TensorIteratorBaseEENKUlvE_clEvENKUlvE5_clEvEUlfE_EEvS4_RKT_EUliE_EEviT1_,"a",@progbits
	.sectionflags	@""
	.align	4
.nv.constant0._ZN2at6native18elementwise_kernelILi128ELi2EZNS0_22gpu_kernel_impl_nocastIZZZNS0_16sign_kernel_cudaERNS_18TensorIteratorBaseEENKUlvE_clEvENKUlvE5_clEvEUlfE_EEvS4_RKT_EUliE_EEviT1_:
	.zero		1440


//--------------------- .nv.constant0._ZN2at6native27unrolled_elementwise_kernelIZZZNS0_16sign_kernel_cudaERNS_18TensorIteratorBaseEENKUlvE_clEvENKUlvE5_clEvEUlfE_St5arrayIPcLm2EELi4E23TrivialOffsetCalculatorILi1EjESB_NS0_6memory15LoadWithoutCastENSC_16StoreWithoutCastEEEviT_T0_T2_T3_T4_T5_ --------------------------
	.section	.nv.constant0._ZN2at6native27unrolled_elementwise_kernelIZZZNS0_16sign_kernel_cudaERNS_18TensorIteratorBaseEENKUlvE_clEvENKUlvE5_clEvEUlfE_St5arrayIPcLm2EELi4E23TrivialOffsetCalculatorILi1EjESB_NS0_6memory15LoadWithoutCastENSC_16StoreWithoutCastEEEviT_T0_T2_T3_T4_T5_,"a",@progbits
	.sectionflags	@""
	.align	4
.nv.constant0._ZN2at6native27unrolled_elementwise_kernelIZZZNS0_16sign_kernel_cudaERNS_18TensorIteratorBaseEENKUlvE_clEvENKUlvE5_clEvEUlfE_St5arrayIPcLm2EELi4E23TrivialOffsetCalculatorILi1EjESB_NS0_6memory15LoadWithoutCastENSC_16StoreWithoutCastEEEviT_T0_T2_T3_T4_T5_:
	.zero		924


//--------------------- .nv.constant0._ZN2at6native29vectorized_elementwise_kernelILi2EZZZNS0_16sign_kernel_cudaERNS_18TensorIteratorBaseEENKUlvE_clEvENKUlvE5_clEvEUlfE_St5arrayIPcLm2EEEEviT0_T1_ --------------------------
	.section	.nv.constant0._ZN2at6native29vectorized_elementwise_kernelILi2EZZZNS0_16sign_kernel_cudaERNS_18TensorIteratorBaseEENKUlvE_clEvENKUlvE5_clEvEUlfE_St5arrayIPcLm2EEEEviT0_T1_,"a",@progbits
	.sectionflags	@""
	.align	4
.nv.constant0._ZN2at6native29vectorized_elementwise_kernelILi2EZZZNS0_16sign_kernel_cudaERNS_18TensorIteratorBaseEENKUlvE_clEvENKUlvE5_clEvEUlfE_St5arrayIPcLm2EEEEviT0_T1_:
	.zero		920


//--------------------- .nv.constant0._ZN2at6native29vectorized_elementwise_kernelILi4EZZZNS0_16sign_kernel_cudaERNS_18TensorIteratorBaseEENKUlvE_clEvENKUlvE5_clEvEUlfE_St5arrayIPcLm2EEEEviT0_T1_ --------------------------
	.section	.nv.constant0._ZN2at6native29vectorized_elementwise_kernelILi4EZZZNS0_16sign_kernel_cudaERNS_18TensorIteratorBaseEENKUlvE_clEvENKUlvE5_clEvEUlfE_St5arrayIPcLm2EEEEviT0_T1_,"a",@progbits
	.sectionflags	@""
	.align	4
.nv.constant0._ZN2at6native29vectorized_elementwise_kernelILi4EZZZNS0_16sign_kernel_cudaERNS_18TensorIteratorBaseEENKUlvE_clEvENKUlvE5_clEvEUlfE_St5arrayIPcLm2EEEEviT0_T1_:
	.zero		920


//--------------------- .nv.constant0._ZN2at6native29vectorized_elementwise_kernelILi8EZZZNS0_16sign_kernel_cudaERNS_18TensorIteratorBaseEENKUlvE_clEvENKUlvE5_clEvEUlfE_St5arrayIPcLm2EEEEviT0_T1_ --------------------------
	.section	.nv.constant0._ZN2at6native29vectorized_elementwise_kernelILi8EZZZNS0_16sign_kernel_cudaERNS_18TensorIteratorBaseEENKUlvE_clEvENKUlvE5_clEvEUlfE_St5arrayIPcLm2EEEEviT0_T1_,"a",@progbits
	.sectionflags	@""
	.align	4
.nv.constant0._ZN2at6native29vectorized_elementwise_kernelILi8EZZZNS0_16sign_kernel_cudaERNS_18TensorIteratorBaseEENKUlvE_clEvENKUlvE5_clEvEUlfE_St5arrayIPcLm2EEEEviT0_T1_:
	.zero		920


//--------------------- .nv.constant0._ZN2at6native18elementwise_kernelILi128ELi4EZNS0_15gpu_kernel_implIZZZNS0_16sign_kernel_cudaERNS_18TensorIteratorBaseEENKUlvE_clEvENKUlvE4_clEvEUldE_EEvS4_RKT_EUliE_EEviT1_ --------------------------
	.section	.nv.constant0._ZN2at6native18elementwise_kernelILi128ELi4EZNS0_15gpu_kernel_implIZZZNS0_16sign_kernel_cudaERNS_18TensorIteratorBaseEENKUlvE_clEvENKUlvE4_clEvEUldE_EEvS4_RKT_EUliE_EEviT1_,"a",@progbits
	.sectionflags	@""
	.align	4
.nv.constant0._ZN2at6native18elementwise_kernelILi128ELi4EZNS0_15gpu_kernel_implIZZZNS0_16sign_kernel_cudaERNS_18TensorIteratorBaseEENKUlvE_clEvENKUlvE4_clEvEUldE_EEvS4_RKT_EUliE_EEviT1_:
	.zero		1440


//--------------------- .nv.constant0._ZN2at6native27unrolled_elementwise_kernelIZZZNS0_16sign_kernel_cudaERNS_18TensorIteratorBaseEENKUlvE_clEvENKUlvE4_clEvEUldE_St5arrayIPcLm2EELi4E23TrivialOffsetCalculatorILi1EjESB_NS0_6memory12LoadWithCastILi1EEENSC_13StoreWithCastILi1EEEEEviT_T0_T2_T3_T4_T5_ --------------------------
	.section	.nv.constant0._ZN2at6native27unrolled_elementwise_kernelIZZZNS0_16sign_kernel_cudaERNS_18TensorIteratorBaseEENKUlvE_clEvENKUlvE4_clEvEUldE_St5arrayIPcLm2EELi4E23TrivialOffsetCalculatorILi1EjESB_NS0_6memory12LoadWithCastILi1EEENSC_13StoreWithCastILi1EEEEEviT_T0_T2_T3_T4_T5_,"a",@progbits
	.sectionflags	@""
	.align	4
.nv.constant0._ZN2at6native27unrolled_elementwise_kernelIZZZNS0_16sign_kernel_cudaERNS_18TensorIteratorBaseEENKUlvE_clEvENKUlvE4_clEvEUldE_St5arrayIPcLm2EELi4E23TrivialOffsetCalculatorILi1EjESB_NS0_6memory12LoadWithCastILi1EEENSC_13StoreWithCastILi1EEEEEviT_T0_T2_T3_T4_T5_:
	.zero		940


//--------------------- .nv.constant0._ZN2at6native18elementwise_kernelILi128ELi2EZNS0_22gpu_kernel_impl_nocastIZZZNS0_16sign_kernel_cudaERNS_18TensorIteratorBaseEENKUlvE_clEvENKUlvE4_clEvEUldE_EEvS4_RKT_EUliE_EEviT1_ --------------------------
	.section	.nv.constant0._ZN2at6native18elementwise_kernelILi128ELi2EZNS0_22gpu_kernel_impl_nocastIZZZNS0_16sign_kernel_cudaERNS_18TensorIteratorBaseEENKUlvE_clEvENKUlvE4_clEvEUldE_EEvS4_RKT_EUliE_EEviT1_,"a",@progbits
	.sectionflags	@""
	.align	4
.nv.constant0._ZN2at6native18elementwise_kernelILi128ELi2EZNS0_22gpu_kernel_impl_nocastIZZZNS0_16sign_kernel_cudaERNS_18TensorIteratorBaseEENKUlvE_clEvENKUlvE4_clEvEUldE_EEvS4_RKT_EUliE_EEviT1_:
	.zero		1440


//--------------------- .nv.constant0._ZN2at6native27unrolled_elementwise_kernelIZZZNS0_16sign_kernel_cudaERNS_18TensorIteratorBaseEENKUlvE_clEvENKUlvE4_clEvEUldE_St5arrayIPcLm2EELi4E23TrivialOffsetCalculatorILi1EjESB_NS0_6memory15LoadWithoutCastENSC_16StoreWithoutCastEEEviT_T0_T2_T3_T4_T5_ --------------------------
	.section	.nv.constant0._ZN2at6native27unrolled_elementwise_kernelIZZZNS0_16sign_kernel_cudaERNS_18TensorIteratorBaseEENKUlvE_clEvENKUlvE4_clEvEUldE_St5arrayIPcLm2EELi4E23TrivialOffsetCalculatorILi1EjESB_NS0_6memory15LoadWithoutCastENSC_16StoreWithoutCastEEEviT_T0_T2_T3_T4_T5_,"a",@progbits
	.sectionflags	@""
	.align	4
.nv.constant0._ZN2at6native27unrolled_elementwise_kernelIZZZNS0_16sign_kernel_cudaERNS_18TensorIteratorBaseEENKUlvE_clEvENKUlvE4_clEvEUldE_St5arrayIPcLm2EELi4E23TrivialOffsetCalculatorILi1EjESB_NS0_6memory15LoadWithoutCastENSC_16StoreWithoutCastEEEviT_T0_T2_T3_T4_T5_:
	.zero		924


//--------------------- .nv.constant0._ZN2at6native29vectorized_elementwise_kernelILi2EZZZNS0_16sign_kernel_cudaERNS_18TensorIteratorBaseEENKUlvE_clEvENKUlvE4_clEvEUldE_St5arrayIPcLm2EEEEviT0_T1_ --------------------------
	.section	.nv.constant0._ZN2at6native29vectorized_elementwise_kernelILi2EZZZNS0_16sign_kernel_cudaERNS_18TensorIteratorBaseEENKUlvE_clEvENKUlvE4_clEvEUldE_St5arrayIPcLm2EEEEviT0_T1_,"a",@progbits
	.sectionflags	@""
	.align	4
.nv.constant0._ZN2at6native29vectorized_elementwise_kernelILi2EZZZNS0_16sign_kernel_cudaERNS_18TensorIteratorBaseEENKUlvE_clEvENKUlvE4_clEvEUldE_St5arrayIPcLm2EEEEviT0_T1_:
	.zero		920


//--------------------- .nv.constant0._ZN2at6native29vectorized_elementwise_kernelILi4EZZZNS0_16sign_kernel_cudaERNS_18TensorIteratorBaseEENKUlvE_clEvENKUlvE4_clEvEUldE_St5arrayIPcLm2EEEEviT0_T1_ --------------------------
	.section	.nv.constant0._ZN2at6native29vectorized_elementwise_kernelILi4EZZZNS0_16sign_kernel_cudaERNS_18TensorIteratorBaseEENKUlvE_clEvENKUlvE4_clEvEUldE_St5arrayIPcLm2EEEEviT0_T1_,"a",@progbits
	.sectionflags	@""
	.align	4
.nv.constant0._ZN2at6native29vectorized_elementwise_kernelILi4EZZZNS0_16sign_kernel_cudaERNS_18TensorIteratorBaseEENKUlvE_clEvENKUlvE4_clEvEUldE_St5arrayIPcLm2EEEEviT0_T1_:
	.zero		920


//--------------------- .nv.constant0._ZN2at6native29vectorized_elementwise_kernelILi8EZZZNS0_16sign_kernel_cudaERNS_18TensorIteratorBaseEENKUlvE_clEvENKUlvE4_clEvEUldE_St5arrayIPcLm2EEEEviT0_T1_ --------------------------
	.section	.nv.constant0._ZN2at6native29vectorized_elementwise_kernelILi8EZZZNS0_16sign_kernel_cudaERNS_18TensorIteratorBaseEENKUlvE_clEvENKUlvE4_clEvEUldE_St5arrayIPcLm2EEEEviT0_T1_,"a",@progbits
	.sectionflags	@""
	.align	4
.nv.constant0._ZN2at6native29vectorized_elementwise_kernelILi8EZZZNS0_16sign_kernel_cudaERNS_18TensorIteratorBaseEENKUlvE_clEvENKUlvE4_clEvEUldE_St5arrayIPcLm2EEEEviT0_T1_:
	.zero		920


//--------------------- .nv.constant0._ZN2at6native18elementwise_kernelILi128ELi4EZNS0_15gpu_kernel_implIZZZNS0_16sign_kernel_cudaERNS_18TensorIteratorBaseEENKUlvE_clEvENKUlvE3_clEvEUlsE_EEvS4_RKT_EUliE_EEviT1_ --------------------------
	.section	.nv.constant0._ZN2at6native18elementwise_kernelILi128ELi4EZNS0_15gpu_kernel_implIZZZNS0_16sign_kernel_cudaERNS_18TensorIteratorBaseEENKUlvE_clEvENKUlvE3_clEvEUlsE_EEvS4_RKT_EUliE_EEviT1_,"a",@progbits
	.sectionflags	@""
	.align	4
.nv.constant0._ZN2at6native18elementwise_kernelILi128ELi4EZNS0_15gpu_kernel_implIZZZNS0_16sign_kernel_cudaERNS_18TensorIteratorBaseEENKUlvE_clEvENKUlvE3_clEvEUlsE_EEvS4_RKT_EUliE_EEviT1_:
	.zero		1440


//--------------------- .nv.constant0._ZN2at6native27unrolled_elementwise_kernelIZZZNS0_16sign_kernel_cudaERNS_18TensorIteratorBaseEENKUlvE_clEvENKUlvE3_clEvEUlsE_St5arrayIPcLm2EELi4E23TrivialOffsetCalculatorILi1EjESB_NS0_6memory12LoadWithCastILi1EEENSC_13StoreWithCastILi1EEEEEviT_T0_T2_T3_T4_T5_ --------------------------
	.section	.nv.constant0._ZN2at6native27unrolled_elementwise_kernelIZZZNS0_16sign_kernel_cudaERNS_18TensorIteratorBaseEENKUlvE_clEvENKUlvE3_clEvEUlsE_St5arrayIPcLm2EELi4E23TrivialOffsetCalculatorILi1EjESB_NS0_6memory12LoadWithCastILi1EEENSC_13StoreWithCastILi1EEEEEviT_T0_T2_T3_T4_T5_,"a",@progbits
	.sectionflags	@""
	.align	4
.nv.constant0._ZN2at6native27unrolled_elementwise_kernelIZZZNS0_16sign_kernel_cudaERNS_18TensorIteratorBaseEENKUlvE_clEvENKUlvE3_clEvEUlsE_St5arrayIPcLm2EELi4E23TrivialOffsetCalculatorILi1EjESB_NS0_6memory12LoadWithCastILi1EEENSC_13StoreWithCastILi1EEEEEviT_T0_T2_T3_T4_T5_:
	.zero		940


//--------------------- .nv.constant0._ZN2at6native18elementwise_kernelILi128ELi4EZNS0_22gpu_kernel_impl_nocastIZZZNS0_16sign_kernel_cudaERNS_18TensorIteratorBaseEENKUlvE_clEvENKUlvE3_clEvEUlsE_EEvS4_RKT_EUliE_EEviT1_ --------------------------
	.section	.nv.constant0._ZN2at6native18elementwise_kernelILi128ELi4EZNS0_22gpu_kernel_impl_nocastIZZZNS0_16sign_kernel_cudaERNS_18TensorIteratorBaseEENKUlvE_clEvENKUlvE3_clEvEUlsE_EEvS4_RKT_EUliE_EEviT1_,"a",@progbits
	.sectionflags	@""
	.align	4
.nv.constant0._ZN2at6native18elementwise_kernelILi128ELi4EZNS0_22gpu_kernel_impl_nocastIZZZNS0_16sign_kernel_cudaERNS_18TensorIteratorBaseEENKUlvE_clEvENKUlvE3_clEvEUlsE_EEvS4_RKT_EUliE_EEviT1_:
	.zero		1440


//--------------------- .nv.constant0._ZN2at6native27unrolled_elementwise_kernelIZZZNS0_16sign_kernel_cudaERNS_18TensorIteratorBaseEENKUlvE_clEvENKUlvE3_clEvEUlsE_St5arrayIPcLm2EELi4E23TrivialOffsetCalculatorILi1EjESB_NS0_6memory15LoadWithoutCastENSC_16StoreWithoutCastEEEviT_T0_T2_T3_T4_T5_ --------------------------
	.section	.nv.constant0._ZN2at6native27unrolled_elementwise_kernelIZZZNS0_16sign_kernel_cudaERNS_18TensorIteratorBaseEENKUlvE_clEvENKUlvE3_clEvEUlsE_St5arrayIPcLm2EELi4E23TrivialOffsetCalculatorILi1EjESB_NS0_6memory15LoadWithoutCastENSC_16StoreWithoutCastEEEviT_T0_T2_T3_T4_T5_,"a",@progbits
	.sectionflags	@""
	.align	4
.nv.constant0._ZN2at6native27unrolled_elementwise_kernelIZZZNS0_16sign_kernel_cudaERNS_18TensorIteratorBaseEENKUlvE_clEvENKUlvE3_clEvEUlsE_St5arrayIPcLm2EELi4E23TrivialOffsetCalculatorILi1EjESB_NS0_6memory15LoadWithoutCastENSC_16StoreWithoutCastEEEviT_T0_T2_T3_T4_T5_:
	.zero		924


//--------------------- .nv.constant0._ZN2at6native29vectorized_elementwise_kernelILi2EZZZNS0_16sign_kernel_cudaERNS_18TensorIteratorBaseEENKUlvE_clEvENKUlvE3_clEvEUlsE_St5arrayIPcLm2EEEEviT0_T1_ --------------------------
	.section	.nv.constant0._ZN2at6native29vectorized_elementwise_kernelILi2EZZZNS0_16sign_kernel_cudaERNS_18TensorIteratorBaseEENKUlvE_clEvENKUlvE3_clEvEUlsE_St5arrayIPcLm2EEEEviT0_T1_,"a",@progbits
	.sectionflags	@""
	.align	4
.nv.constant0._ZN2at6native29vectorized_elementwise_kernelILi2EZZZNS0_16sign_kernel_cudaERNS_18TensorIteratorBaseEENKUlvE_clEvENKUlvE3_clEvEUlsE_St5arrayIPcLm2EEEEviT0_T1_:
	.zero		920


//--------------------- .nv.constant0._ZN2at6native29vectorized_elementwise_kernelILi4EZZZNS0_16sign_kernel_cudaERNS_18TensorIteratorBaseEENKUlvE_clEvENKUlvE3_clEvEUlsE_St5arrayIPcLm2EEEEviT0_T1_ --------------------------
	.section	.nv.constant0._ZN2at6native29vectorized_elementwise_kernelILi4EZZZNS0_16sign_kernel_cudaERNS_18TensorIteratorBaseEENKUlvE_clEvENKUlvE3_clEvEUlsE_St5arrayIPcLm2EEEEviT0_T1_,"a",@progbits
	.sectionflags	@""
	.align	4
.nv.constant0._ZN2at6native29vectorized_elementwise_kernelILi4EZZZNS0_16sign_kernel_cudaERNS_18TensorIteratorBaseEENKUlvE_clEvENKUlvE3_clEvEUlsE_St5arrayIPcLm2EEEEviT0_T1_:
	.zero		920


//--------------------- .nv.constant0._ZN2at6native29vectorized_elementwise_kernelILi8EZZZNS0_16sign_kernel_cudaERNS_18TensorIteratorBaseEENKUlvE_clEvENKUlvE3_clEvEUlsE_St5arrayIPcLm2EEEEviT0_T1_ --------------------------
	.section	.nv.constant0._ZN2at6native29vectorized_elementwise_kernelILi8EZZZNS0_16sign_kernel_cudaERNS_18TensorIteratorBaseEENKUlvE_clEvENKUlvE3_clEvEUlsE_St5arrayIPcLm2EEEEviT0_T1_,"a",@progbits
	.sectionflags	@""
	.align	4
.nv.constant0._ZN2at6native29vectorized_elementwise_kernelILi8EZZZNS0_16sign_kernel_cudaERNS_18TensorIteratorBaseEENKUlvE_clEvENKUlvE3_clEvEUlsE_St5arrayIPcLm2EEEEviT0_T1_:
	.zero		920


//--------------------- .nv.constant0._ZN2at6native18elementwise_kernelILi128ELi4EZNS0_15gpu_kernel_implIZZZNS0_16sign_kernel_cudaERNS_18TensorIteratorBaseEENKUlvE_clEvENKUlvE2_clEvEUllE_EEvS4_RKT_EUliE_EEviT1_ --------------------------
	.section	.nv.constant0._ZN2at6native18elementwise_kernelILi128ELi4EZNS0_15gpu_kernel_implIZZZNS0_16sign_kernel_cudaERNS_18TensorIteratorBaseEENKUlvE_clEvENKUlvE2_clEvEUllE_EEvS4_RKT_EUliE_EEviT1_,"a",@progbits
	.sectionflags	@""
	.align	4
.nv.constant0._ZN2at6native18elementwise_kernelILi128ELi4EZNS0_15gpu_kernel_implIZZZNS0_16sign_kernel_cudaERNS_18TensorIteratorBaseEENKUlvE_clEvENKUlvE2_clEvEUllE_EEvS4_RKT_EUliE_EEviT1_:
	.zero		1440


//--------------------- .nv.constant0._ZN2at6native27unrolled_elementwise_kernelIZZZNS0_16sign_kernel_cudaERNS_18TensorIteratorBaseEENKUlvE_clEvENKUlvE2_clEvEUllE_St5arrayIPcLm2EELi4E23TrivialOffsetCalculatorILi1EjESB_NS0_6memory12LoadWithCastILi1EEENSC_13StoreWithCastILi1EEEEEviT_T0_T2_T3_T4_T5_ --------------------------
	.section	.nv.constant0._ZN2at6native27unrolled_elementwise_kernelIZZZNS0_16sign_kernel_cudaERNS_18TensorIteratorBaseEENKUlvE_clEvENKUlvE2_clEvEUllE_St5arrayIPcLm2EELi4E23TrivialOffsetCalculatorILi1EjESB_NS0_6memory12LoadWithCastILi1EEENSC_13StoreWithCastILi1EEEEEviT_T0_T2_T3_T4_T5_,"a",@progbits
	.sectionflags	@""
	.align	4
.nv.constant0._ZN2at6native27unrolled_elementwise_kernelIZZZNS0_16sign_kernel_cudaERNS_18TensorIteratorBaseEENKUlvE_clEvENKUlvE2_clEvEUllE_St5arrayIPcLm2EELi4E23TrivialOffsetCalculatorILi1EjESB_NS0_6memory12LoadWithCastILi1EEENSC_13StoreWithCastILi1EEEEEviT_T0_T2_T3_T4_T5_:
	.zero		940


//--------------------- .nv.constant0._ZN2at6native18elementwise_kernelILi128ELi2EZNS0_22gpu_kernel_impl_nocastIZZZNS0_16sign_kernel_cudaERNS_18TensorIteratorBaseEENKUlvE_clEvENKUlvE2_clEvEUllE_EEvS4_RKT_EUliE_EEviT1_ --------------------------
	.section	.nv.constant0._ZN2at6native18elementwise_kernelILi128ELi2EZNS0_22gpu_kernel_impl_nocastIZZZNS0_16sign_kernel_cudaERNS_18TensorIteratorBaseEENKUlvE_clEvENKUlvE2_clEvEUllE_EEvS4_RKT_EUliE_EEviT1_,"a",@progbits
	.sectionflags	@""
	.align	4
.nv.constant0._ZN2at6native18elementwise_kernelILi128ELi2EZNS0_22gpu_kernel_impl_nocastIZZZNS0_16sign_kernel_cudaERNS_18TensorIteratorBaseEENKUlvE_clEvENKUlvE2_clEvEUllE_EEvS4_RKT_EUliE_EEviT1_:
	.zero		1440


//--------------------- .nv.constant0._ZN2at6native27unrolled_elementwise_kernelIZZZNS0_16sign_kernel_cudaERNS_18TensorIteratorBaseEENKUlvE_clEvENKUlvE2_clEvEUllE_St5arrayIPcLm2EELi4E23TrivialOffsetCalculatorILi1EjESB_NS0_6memory15LoadWithoutCastENSC_16StoreWithoutCastEEEviT_T0_T2_T3_T4_T5_ --------------------------
	.section	.nv.constant0._ZN2at6native27unrolled_elementwise_kernelIZZZNS0_16sign_kernel_cudaERNS_18TensorIteratorBaseEENKUlvE_clEvENKUlvE2_clEvEUllE_St5arrayIPcLm2EELi4E23TrivialOffsetCalculatorILi1EjESB_NS0_6memory15LoadWithoutCastENSC_16StoreWithoutCastEEEviT_T0_T2_T3_T4_T5_,"a",@progbits
	.sectionflags	@""
	.align	4
.nv.constant0._ZN2at6native27unrolled_elementwise_kernelIZZZNS0_16sign_kernel_cudaERNS_18TensorIteratorBaseEENKUlvE_clEvENKUlvE2_clEvEUllE_St5arrayIPcLm2EELi4E23TrivialOffsetCalculatorILi1EjESB_NS0_6memory15LoadWithoutCastENSC_16StoreWithoutCastEEEviT_T0_T2_T3_T4_T5_:
	.zero		924


//--------------------- .nv.constant0._ZN2at6native29vectorized_elementwise_kernelILi2EZZZNS0_16sign_kernel_cudaERNS_18TensorIteratorBaseEENKUlvE_clEvENKUlvE2_clEvEUllE_St5arrayIPcLm2EEEEviT0_T1_ --------------------------
	.section	.nv.constant0._ZN2at6native29vectorized_elementwise_kernelILi2EZZZNS0_16sign_kernel_cudaERNS_18TensorIteratorBaseEENKUlvE_clEvENKUlvE2_clEvEUllE_St5arrayIPcLm2EEEEviT0_T1_,"a",@progbits
	.sectionflags	@""
	.align	4
.nv.constant0._ZN2at6native29vectorized_elementwise_kernelILi2EZZZNS0_16sign_kernel_cudaERNS_18TensorIteratorBaseEENKUlvE_clEvENKUlvE2_clEvEUllE_St5arrayIPcLm2EEEEviT0_T1_:
	.zero		920


//--------------------- .nv.constant0._ZN2at6native29vectorized_elementwise_kernelILi4EZZZNS0_16sign_kernel_cudaERNS_18TensorIteratorBaseEENKUlvE_clEvENKUlvE2_clEvEUllE_St5arrayIPcLm2EEEEviT0_T1_ --------------------------
	.section	.nv.constant0._ZN2at6native29vectorized_elementwise_kernelILi4EZZZNS0_16sign_kernel_cudaERNS_18TensorIteratorBaseEENKUlvE_clEvENKUlvE2_clEvEUllE_St5arrayIPcLm2EEEEviT0_T1_,"a",@progbits
	.sectionflags	@""
	.align	4
.nv.constant0._ZN2at6native29vectorized_elementwise_kernelILi4EZZZNS0_16sign_kernel_cudaERNS_18TensorIteratorBaseEENKUlvE_clEvENKUlvE2_clEvEUllE_St5arrayIPcLm2EEEEviT0_T1_:
	.zero		920


//--------------------- .nv.constant0._ZN2at6native29vectorized_elementwise_kernelILi8EZZZNS0_16sign_kernel_cudaERNS_18TensorIteratorBaseEENKUlvE_clEvENKUlvE2_clEvEUllE_St5arrayIPcLm2EEEEviT0_T1_ --------------------------
	.section	.nv.constant0._ZN2at6native29vectorized_elementwise_kernelILi8EZZZNS0_16sign_kernel_cudaERNS_18TensorIteratorBaseEENKUlvE_clEvENKUlvE2_clEvEUllE_St5arrayIPcLm2EEEEviT0_T1_,"a",@progbits
	.sectionflags	@""
	.align	4
.nv.constant0._ZN2at6native29vectorized_elementwise_kernelILi8EZZZNS0_16sign_kernel_cudaERNS_18TensorIteratorBaseEENKUlvE_clEvENKUlvE2_clEvEUllE_St5arrayIPcLm2EEEEviT0_T1_:
	.zero		920


//--------------------- .nv.constant0._ZN2at6native18elementwise_kernelILi128ELi4EZNS0_15gpu_kernel_implIZZZNS0_16sign_kernel_cudaERNS_18TensorIteratorBaseEENKUlvE_clEvENKUlvE1_clEvEUliE_EEvS4_RKT_EUliE_EEviT1_ --------------------------
	.section	.nv.constant0._ZN2at6native18elementwise_kernelILi128ELi4EZNS0_15gpu_kernel_implIZZZNS0_16sign_kernel_cudaERNS_18TensorIteratorBaseEENKUlvE_clEvENKUlvE1_clEvEUliE_EEvS4_RKT_EUliE_EEviT1_,"a",@progbits
	.sectionflags	@""
	.align	4
.nv.constant0._ZN2at6native18elementwise_kernelILi128ELi4EZNS0_15gpu_kernel_implIZZZNS0_16sign_kernel_cudaERNS_18TensorIteratorBaseEENKUlvE_clEvENKUlvE1_clEvEUliE_EEvS4_RKT_EUliE_EEviT1_:
	.zero		1440


//--------------------- .nv.constant0._ZN2at6native27unrolled_elementwise_kernelIZZZNS0_16sign_kernel_cudaERNS_18TensorIteratorBaseEENKUlvE_clEvENKUlvE1_clEvEUliE_St5arrayIPcLm2EELi4E23TrivialOffsetCalculatorILi1EjESB_NS0_6memory12LoadWithCastILi1EEENSC_13StoreWithCastILi1EEEEEviT_T0_T2_T3_T4_T5_ --------------------------
	.section	.nv.constant0._ZN2at6native27unrolled_elementwise_kernelIZZZNS0_16sign_kernel_cudaERNS_18TensorIteratorBaseEENKUlvE_clEvENKUlvE1_clEvEUliE_St5arrayIPcLm2EELi4E23TrivialOffsetCalculatorILi1EjESB_NS0_6memory12LoadWithCastILi1EEENSC_13StoreWithCastILi1EEEEEviT_T0_T2_T3_T4_T5_,"a",@progbits
	.sectionflags	@""
	.align	4
.nv.constant0._ZN2at6native27unrolled_elementwise_kernelIZZZNS0_16sign_kernel_cudaERNS_18TensorIteratorBaseEENKUlvE_clEvENKUlvE1_clEvEUliE_St5arrayIPcLm2EELi4E23TrivialOffsetCalculatorILi1EjESB_NS0_6memory12LoadWithCastILi1EEENSC_13StoreWithCastILi1EEEEEviT_T0_T2_T3_T4_T5_:
	.zero		940


//--------------------- .nv.constant0._ZN2at6native18elementwise_kernelILi128ELi2EZNS0_22gpu_kernel_impl_nocastIZZZNS0_16sign_kernel_cudaERNS_18TensorIteratorBaseEENKUlvE_clEvENKUlvE1_clEvEUliE_EEvS4_RKT_EUliE_EEviT1_ --------------------------
	.section	.nv.constant0._ZN2at6native18elementwise_kernelILi128ELi2EZNS0_22gpu_kernel_impl_nocastIZZZNS0_16sign_kernel_cudaERNS_18TensorIteratorBaseEENKUlvE_clEvENKUlvE1_clEvEUliE_EEvS4_RKT_EUliE_EEviT1_,"a",@progbits
	.sectionflags	@""
	.align	4
.nv.constant0._ZN2at6native18elementwise_kernelILi128ELi2EZNS0_22gpu_kernel_impl_nocastIZZZNS0_16sign_kernel_cudaERNS_18TensorIteratorBaseEENKUlvE_clEvENKUlvE1_clEvEUliE_EEvS4_RKT_EUliE_EEviT1_:
	.zero		1440


//--------------------- .nv.constant0._ZN2at6native27unrolled_elementwise_kernelIZZZNS0_16sign_kernel_cudaERNS_18TensorIteratorBaseEENKUlvE_clEvENKUlvE1_clEvEUliE_St5arrayIPcLm2EELi4E23TrivialOffsetCalculatorILi1EjESB_NS0_6memory15LoadWithoutCastENSC_16StoreWithoutCastEEEviT_T0_T2_T3_T4_T5_ --------------------------
	.section	.nv.constant0._ZN2at6native27unrolled_elementwise_kernelIZZZNS0_16sign_kernel_cudaERNS_18TensorIteratorBaseEENKUlvE_clEvENKUlvE1_clEvEUliE_St5arrayIPcLm2EELi4E23TrivialOffsetCalculatorILi1EjESB_NS0_6memory15LoadWithoutCastENSC_16StoreWithoutCastEEEviT_T0_T2_T3_T4_T5_,"a",@progbits
	.sectionflags	@""
	.align	4
.nv.constant0._ZN2at6native27unrolled_elementwise_kernelIZZZNS0_16sign_kernel_cudaERNS_18TensorIteratorBaseEENKUlvE_clEvENKUlvE1_clEvEUliE_St5arrayIPcLm2EELi4E23TrivialOffsetCalculatorILi1EjESB_NS0_6memory15LoadWithoutCastENSC_16StoreWithoutCastEEEviT_T0_T2_T3_T4_T5_:
	.zero		924


//--------------------- .nv.constant0._ZN2at6native29vectorized_elementwise_kernelILi2EZZZNS0_16sign_kernel_cudaERNS_18TensorIteratorBaseEENKUlvE_clEvENKUlvE1_clEvEUliE_St5arrayIPcLm2EEEEviT0_T1_ --------------------------
	.section	.nv.constant0._ZN2at6native29vectorized_elementwise_kernelILi2EZZZNS0_16sign_kernel_cudaERNS_18TensorIteratorBaseEENKUlvE_clEvENKUlvE1_clEvEUliE_St5arrayIPcLm2EEEEviT0_T1_,"a",@progbits
	.sectionflags	@""
	.align	4
.nv.constant0._ZN2at6native29vectorized_elementwise_kernelILi2EZZZNS0_16sign_kernel_cudaERNS_18TensorIteratorBaseEENKUlvE_clEvENKUlvE1_clEvEUliE_St5arrayIPcLm2EEEEviT0_T1_:
	.zero		920


//--------------------- .nv.constant0._ZN2at6native29vectorized_elementwise_kernelILi4EZZZNS0_16sign_kernel_cudaERNS_18TensorIteratorBaseEENKUlvE_clEvENKUlvE1_clEvEUliE_St5arrayIPcLm2EEEEviT0_T1_ --------------------------
	.section	.nv.constant0._ZN2at6native29vectorized_elementwise_kernelILi4EZZZNS0_16sign_kernel_cudaERNS_18TensorIteratorBaseEENKUlvE_clEvENKUlvE1_clEvEUliE_St5arrayIPcLm2EEEEviT0_T1_,"a",@progbits
	.sectionflags	@""
	.align	4
.nv.constant0._ZN2at6native29vectorized_elementwise_kernelILi4EZZZNS0_16sign_kernel_cudaERNS_18TensorIteratorBaseEENKUlvE_clEvENKUlvE1_clEvEUliE_St5arrayIPcLm2EEEEviT0_T1_:
	.zero		920


//--------------------- .nv.constant0._ZN2at6native29vectorized_elementwise_kernelILi8EZZZNS0_16sign_kernel_cudaERNS_18TensorIteratorBaseEENKUlvE_clEvENKUlvE1_clEvEUliE_St5arrayIPcLm2EEEEviT0_T1_ --------------------------
	.section	.nv.constant0._ZN2at6native29vectorized_elementwise_kernelILi8EZZZNS0_16sign_kernel_cudaERNS_18TensorIteratorBaseEENKUlvE_clEvENKUlvE1_clEvEUliE_St5arrayIPcLm2EEEEviT0_T1_,"a",@progbits
	.sectionflags	@""
	.align	4
.nv.constant0._ZN2at6native29vectorized_elementwise_kernelILi8EZZZNS0_16sign_kernel_cudaERNS_18TensorIteratorBaseEENKUlvE_clEvENKUlvE1_clEvEUliE_St5arrayIPcLm2EEEEviT0_T1_:
	.zero		920


//--------------------- .nv.constant0._ZN2at6native18elementwise_kernelILi128ELi4EZNS0_15gpu_kernel_implIZZZNS0_16sign_kernel_cudaERNS_18TensorIteratorBaseEENKUlvE_clEvENKUlvE0_clEvEUlaE_EEvS4_RKT_EUliE_EEviT1_ --------------------------
	.section	.nv.constant0._ZN2at6native18elementwise_kernelILi128ELi4EZNS0_15gpu_kernel_implIZZZNS0_16sign_kernel_cudaERNS_18TensorIteratorBaseEENKUlvE_clEvENKUlvE0_clEvEUlaE_EEvS4_RKT_EUliE_EEviT1_,"a",@progbits
	.sectionflags	@""
	.align	4
.nv.constant0._ZN2at6native18elementwise_kernelILi128ELi4EZNS0_15gpu_kernel_implIZZZNS0_16sign_kernel_cudaERNS_18TensorIteratorBaseEENKUlvE_clEvENKUlvE0_clEvEUlaE_EEvS4_RKT_EUliE_EEviT1_:
	.zero		1440


//--------------------- .nv.constant0._ZN2at6native27unrolled_elementwise_kernelIZZZNS0_16sign_kernel_cudaERNS_18TensorIteratorBaseEENKUlvE_clEvENKUlvE0_clEvEUlaE_St5arrayIPcLm2EELi4E23TrivialOffsetCalculatorILi1EjESB_NS0_6memory12LoadWithCastILi1EEENSC_13StoreWithCastILi1EEEEEviT_T0_T2_T3_T4_T5_ --------------------------
	.section	.nv.constant0._ZN2at6native27unrolled_elementwise_kernelIZZZNS0_16sign_kernel_cudaERNS_18TensorIteratorBaseEENKUlvE_clEvENKUlvE0_clEvEUlaE_St5arrayIPcLm2EELi4E23TrivialOffsetCalculatorILi1EjESB_NS0_6memory12LoadWithCastILi1EEENSC_13StoreWithCastILi1EEEEEviT_T0_T2_T3_T4_T5_,"a",@progbits
	.sectionflags	@""
	.align	4
.nv.constant0._ZN2at6native27unrolled_elementwise_kernelIZZZNS0_16sign_kernel_cudaERNS_18TensorIteratorBaseEENKUlvE_clEvENKUlvE0_clEvEUlaE_St5arrayIPcLm2EELi4E23TrivialOffsetCalculatorILi1EjESB_NS0_6memory12LoadWithCastILi1EEENSC_13StoreWithCastILi1EEEEEviT_T0_T2_T3_T4_T5_:
	.zero		940


//--------------------- .nv.constant0._ZN2at6native18elementwise_kernelILi128ELi4EZNS0_22gpu_kernel_impl_nocastIZZZNS0_16sign_kernel_cudaERNS_18TensorIteratorBaseEENKUlvE_clEvENKUlvE0_clEvEUlaE_EEvS4_RKT_EUliE_EEviT1_ --------------------------
	.section	.nv.constant0._ZN2at6native18elementwise_kernelILi128ELi4EZNS0_22gpu_kernel_impl_nocastIZZZNS0_16sign_kernel_cudaERNS_18TensorIteratorBaseEENKUlvE_clEvENKUlvE0_clEvEUlaE_EEvS4_RKT_EUliE_EEviT1_,"a",@progbits
	.sectionflags	@""
	.align	4
.nv.constant0._ZN2at6native18elementwise_kernelILi128ELi4EZNS0_22gpu_kernel_impl_nocastIZZZNS0_16sign_kernel_cudaERNS_18TensorIteratorBaseEENKUlvE_clEvENKUlvE0_clEvEUlaE_EEvS4_RKT_EUliE_EEviT1_:
	.zero		1440


//--------------------- .nv.constant0._ZN2at6native27unrolled_elementwise_kernelIZZZNS0_16sign_kernel_cudaERNS_18TensorIteratorBaseEENKUlvE_clEvENKUlvE0_clEvEUlaE_St5arrayIPcLm2EELi4E23TrivialOffsetCalculatorILi1EjESB_NS0_6memory15LoadWithoutCastENSC_16StoreWithoutCastEEEviT_T0_T2_T3_T4_T5_ --------------------------
	.section	.nv.constant0._ZN2at6native27unrolled_elementwise_kernelIZZZNS0_16sign_kernel_cudaERNS_18TensorIteratorBaseEENKUlvE_clEvENKUlvE0_clEvEUlaE_St5arrayIPcLm2EELi4E23TrivialOffsetCalculatorILi1EjESB_NS0_6memory15LoadWithoutCastENSC_16StoreWithoutCastEEEviT_T0_T2_T3_T4_T5_,"a",@progbits
	.sectionflags	@""
	.align	4
.nv.constant0._ZN2at6native27unrolled_elementwise_kernelIZZZNS0_16sign_kernel_cudaERNS_18TensorIteratorBaseEENKUlvE_clEvENKUlvE0_clEvEUlaE_St5arrayIPcLm2EELi4E23TrivialOffsetCalculatorILi1EjESB_NS0_6memory15LoadWithoutCastENSC_16StoreWithoutCastEEEviT_T0_T2_T3_T4_T5_:
	.zero		924


//--------------------- .nv.constant0._ZN2at6native29vectorized_elementwise_kernelILi2EZZZNS0_16sign_kernel_cudaERNS_18TensorIteratorBaseEENKUlvE_clEvENKUlvE0_clEvEUlaE_St5arrayIPcLm2EEEEviT0_T1_ --------------------------
	.section	.nv.constant0._ZN2at6native29vectorized_elementwise_kernelILi2EZZZNS0_16sign_kernel_cudaERNS_18TensorIteratorBaseEENKUlvE_clEvENKUlvE0_clEvEUlaE_St5arrayIPcLm2EEEEviT0_T1_,"a",@progbits
	.sectionflags	@""
	.align	4
.nv.constant0._ZN2at6native29vectorized_elementwise_kernelILi2EZZZNS0_16sign_kernel_cudaERNS_18TensorIteratorBaseEENKUlvE_clEvENKUlvE0_clEvEUlaE_St5arrayIPcLm2EEEEviT0_T1_:
	.zero		920


//--------------------- .nv.constant0._ZN2at6native29vectorized_elementwise_kernelILi4EZZZNS0_16sign_kernel_cudaERNS_18TensorIteratorBaseEENKUlvE_clEvENKUlvE0_clEvEUlaE_St5arrayIPcLm2EEEEviT0_T1_ --------------------------
	.section	.nv.constant0._ZN2at6native29vectorized_elementwise_kernelILi4EZZZNS0_16sign_kernel_cudaERNS_18TensorIteratorBaseEENKUlvE_clEvENKUlvE0_clEvEUlaE_St5arrayIPcLm2EEEEviT0_T1_,"a",@progbits
	.sectionflags	@""
	.align	4
.nv.constant0._ZN2at6native29vectorized_elementwise_kernelILi4EZZZNS0_16sign_kernel_cudaERNS_18TensorIteratorBaseEENKUlvE_clEvENKUlvE0_clEvEUlaE_St5arrayIPcLm2EEEEviT0_T1_:
	.zero		920


//--------------------- .nv.constant0._ZN2at6native29vectorized_elementwise_kernelILi8EZZZNS0_16sign_kernel_cudaERNS_18TensorIteratorBaseEENKUlvE_clEvENKUlvE0_clEvEUlaE_St5arrayIPcLm2EEEEviT0_T1_ --------------------------
	.section	.nv.constant0._ZN2at6native29vectorized_elementwise_kernelILi8EZZZNS0_16sign_kernel_cudaERNS_18TensorIteratorBaseEENKUlvE_clEvENKUlvE0_clEvEUlaE_St5arrayIPcLm2EEEEviT0_T1_,"a",@progbits
	.sectionflags	@""
	.align	4
.nv.constant0._ZN2at6native29vectorized_elementwise_kernelILi8EZZZNS0_16sign_kernel_cudaERNS_18TensorIteratorBaseEENKUlvE_clEvENKUlvE0_clEvEUlaE_St5arrayIPcLm2EEEEviT0_T1_:
	.zero		920


//--------------------- .nv.constant0._ZN2at6native18elementwise_kernelILi128ELi4EZNS0_15gpu_kernel_implIZZZNS0_16sign_kernel_cudaERNS_18TensorIteratorBaseEENKUlvE_clEvENKUlvE_clEvEUlhE_EEvS4_RKT_EUliE_EEviT1_ --------------------------
	.section	.nv.constant0._ZN2at6native18elementwise_kernelILi128ELi4EZNS0_15gpu_kernel_implIZZZNS0_16sign_kernel_cudaERNS_18TensorIteratorBaseEENKUlvE_clEvENKUlvE_clEvEUlhE_EEvS4_RKT_EUliE_EEviT1_,"a",@progbits
	.sectionflags	@""
	.align	4
.nv.constant0._ZN2at6native18elementwise_kernelILi128ELi4EZNS0_15gpu_kernel_implIZZZNS0_16sign_kernel_cudaERNS_18TensorIteratorBaseEENKUlvE_clEvENKUlvE_clEvEUlhE_EEvS4_RKT_EUliE_EEviT1_:
	.zero		1440


//--------------------- .nv.constant0._ZN2at6native27unrolled_elementwise_kernelIZZZNS0_16sign_kernel_cudaERNS_18TensorIteratorBaseEENKUlvE_clEvENKUlvE_clEvEUlhE_St5arrayIPcLm2EELi4E23TrivialOffsetCalculatorILi1EjESB_NS0_6memory12LoadWithCastILi1EEENSC_13StoreWithCastILi1EEEEEviT_T0_T2_T3_T4_T5_ --------------------------
	.section	.nv.constant0._ZN2at6native27unrolled_elementwise_kernelIZZZNS0_16sign_kernel_cudaERNS_18TensorIteratorBaseEENKUlvE_clEvENKUlvE_clEvEUlhE_St5arrayIPcLm2EELi4E23TrivialOffsetCalculatorILi1EjESB_NS0_6memory12LoadWithCastILi1EEENSC_13StoreWithCastILi1EEEEEviT_T0_T2_T3_T4_T5_,"a",@progbits
	.sectionflags	@""
	.align	4
.nv.constant0._ZN2at6native27unrolled_elementwise_kernelIZZZNS0_16sign_kernel_cudaERNS_18TensorIteratorBaseEENKUlvE_clEvENKUlvE_clEvEUlhE_St5arrayIPcLm2EELi4E23TrivialOffsetCalculatorILi1EjESB_NS0_6memory12LoadWithCastILi1EEENSC_13StoreWithCastILi1EEEEEviT_T0_T2_T3_T4_T5_:
	.zero		940


//--------------------- .nv.constant0._ZN2at6native18elementwise_kernelILi128ELi4EZNS0_22gpu_kernel_impl_nocastIZZZNS0_16sign_kernel_cudaERNS_18TensorIteratorBaseEENKUlvE_clEvENKUlvE_clEvEUlhE_EEvS4_RKT_EUliE_EEviT1_ --------------------------
	.section	.nv.constant0._ZN2at6native18elementwise_kernelILi128ELi4EZNS0_22gpu_kernel_impl_nocastIZZZNS0_16sign_kernel_cudaERNS_18TensorIteratorBaseEENKUlvE_clEvENKUlvE_clEvEUlhE_EEvS4_RKT_EUliE_EEviT1_,"a",@progbits
	.sectionflags	@""
	.align	4
.nv.constant0._ZN2at6native18elementwise_kernelILi128ELi4EZNS0_22gpu_kernel_impl_nocastIZZZNS0_16sign_kernel_cudaERNS_18TensorIteratorBaseEENKUlvE_clEvENKUlvE_clEvEUlhE_EEvS4_RKT_EUliE_EEviT1_:
	.zero		1440


//--------------------- .nv.constant0._ZN2at6native27unrolled_elementwise_kernelIZZZNS0_16sign_kernel_cudaERNS_18TensorIteratorBaseEENKUlvE_clEvENKUlvE_clEvEUlhE_St5arrayIPcLm2EELi4E23TrivialOffsetCalculatorILi1EjESB_NS0_6memory15LoadWithoutCastENSC_16StoreWithoutCastEEEviT_T0_T2_T3_T4_T5_ --------------------------
	.section	.nv.constant0._ZN2at6native27unrolled_elementwise_kernelIZZZNS0_16sign_kernel_cudaERNS_18TensorIteratorBaseEENKUlvE_clEvENKUlvE_clEvEUlhE_St5arrayIPcLm2EELi4E23TrivialOffsetCalculatorILi1EjESB_NS0_6memory15LoadWithoutCastENSC_16StoreWithoutCastEEEviT_T0_T2_T3_T4_T5_,"a",@progbits
	.sectionflags	@""
	.align	4
.nv.constant0._ZN2at6native27unrolled_elementwise_kernelIZZZNS0_16sign_kernel_cudaERNS_18TensorIteratorBaseEENKUlvE_clEvENKUlvE_clEvEUlhE_St5arrayIPcLm2EELi4E23TrivialOffsetCalculatorILi1EjESB_NS0_6memory15LoadWithoutCastENSC_16StoreWithoutCastEEEviT_T0_T2_T3_T4_T5_:
	.zero		924


//--------------------- .nv.constant0._ZN2at6native29vectorized_elementwise_kernelILi2EZZZNS0_16sign_kernel_cudaERNS_18TensorIteratorBaseEENKUlvE_clEvENKUlvE_clEvEUlhE_St5arrayIPcLm2EEEEviT0_T1_ --------------------------
	.section	.nv.constant0._ZN2at6native29vectorized_elementwise_kernelILi2EZZZNS0_16sign_kernel_cudaERNS_18TensorIteratorBaseEENKUlvE_clEvENKUlvE_clEvEUlhE_St5arrayIPcLm2EEEEviT0_T1_,"a",@progbits
	.sectionflags	@""
	.align	4
.nv.constant0._ZN2at6native29vectorized_elementwise_kernelILi2EZZZNS0_16sign_kernel_cudaERNS_18TensorIteratorBaseEENKUlvE_clEvENKUlvE_clEvEUlhE_St5arrayIPcLm2EEEEviT0_T1_:
	.zero		920


//--------------------- .nv.constant0._ZN2at6native29vectorized_elementwise_kernelILi4EZZZNS0_16sign_kernel_cudaERNS_18TensorIteratorBaseEENKUlvE_clEvENKUlvE_clEvEUlhE_St5arrayIPcLm2EEEEviT0_T1_ --------------------------
	.section	.nv.constant0._ZN2at6native29vectorized_elementwise_kernelILi4EZZZNS0_16sign_kernel_cudaERNS_18TensorIteratorBaseEENKUlvE_clEvENKUlvE_clEvEUlhE_St5arrayIPcLm2EEEEviT0_T1_,"a",@progbits
	.sectionflags	@""
	.align	4
.nv.constant0._ZN2at6native29vectorized_elementwise_kernelILi4EZZZNS0_16sign_kernel_cudaERNS_18TensorIteratorBaseEENKUlvE_clEvENKUlvE_clEvEUlhE_St5arrayIPcLm2EEEEviT0_T1_:
	.zero		920


//--------------------- .nv.constant0._ZN2at6native29vectorized_elementwise_kernelILi8EZZZNS0_16sign_kernel_cudaERNS_18TensorIteratorBaseEENKUlvE_clEvENKUlvE_clEvEUlhE_St5arrayIPcLm2EEEEviT0_T1_ --------------------------
	.section	.nv.constant0._ZN2at6native29vectorized_elementwise_kernelILi8EZZZNS0_16sign_kernel_cudaERNS_18TensorIteratorBaseEENKUlvE_clEvENKUlvE_clEvEUlhE_St5arrayIPcLm2EEEEviT0_T1_,"a",@progbits
	.sectionflags	@""
	.align	4
.nv.constant0._ZN2at6native29vectorized_elementwise_kernelILi8EZZZNS0_16sign_kernel_cudaERNS_18TensorIteratorBaseEENKUlvE_clEvENKUlvE_clEvEUlhE_St5arrayIPcLm2EEEEviT0_T1_:
	.zero		920


//--------------------- .nv.constant0._ZN2at6native18elementwise_kernelILi128ELi4EZNS0_15gpu_kernel_implIZNS0_16sign_kernel_cudaERNS_18TensorIteratorBaseEEUlbE_EEvS4_RKT_EUliE_EEviT1_ --------------------------
	.section	.nv.constant0._ZN2at6native18elementwise_kernelILi128ELi4EZNS0_15gpu_kernel_implIZNS0_16sign_kernel_cudaERNS_18TensorIteratorBaseEEUlbE_EEvS4_RKT_EUliE_EEviT1_,"a",@progbits
	.sectionflags	@""
	.align	4
.nv.constant0._ZN2at6native18elementwise_kernelILi128ELi4EZNS0_15gpu_kernel_implIZNS0_16sign_kernel_cudaERNS_18TensorIteratorBaseEEUlbE_EEvS4_RKT_EUliE_EEviT1_:
	.zero		1440


//--------------------- .nv.constant0._ZN2at6native27unrolled_elementwise_kernelIZNS0_16sign_kernel_cudaERNS_18TensorIteratorBaseEEUlbE_St5arrayIPcLm2EELi4E23TrivialOffsetCalculatorILi1EjES9_NS0_6memory12LoadWithCastILi1EEENSA_13StoreWithCastILi1EEEEEviT_T0_T2_T3_T4_T5_ --------------------------
	.section	.nv.constant0._ZN2at6native27unrolled_elementwise_kernelIZNS0_16sign_kernel_cudaERNS_18TensorIteratorBaseEEUlbE_St5arrayIPcLm2EELi4E23TrivialOffsetCalculatorILi1EjES9_NS0_6memory12LoadWithCastILi1EEENSA_13StoreWithCastILi1EEEEEviT_T0_T2_T3_T4_T5_,"a",@progbits
	.sectionflags	@""
	.align	4
.nv.constant0._ZN2at6native27unrolled_elementwise_kernelIZNS0_16sign_kernel_cudaERNS_18TensorIteratorBaseEEUlbE_St5arrayIPcLm2EELi4E23TrivialOffsetCalculatorILi1EjES9_NS0_6memory12LoadWithCastILi1EEENSA_13StoreWithCastILi1EEEEEviT_T0_T2_T3_T4_T5_:
	.zero		940


//--------------------- .nv.constant0._ZN2at6native18elementwise_kernelILi128ELi4EZNS0_22gpu_kernel_impl_nocastIZNS0_16sign_kernel_cudaERNS_18TensorIteratorBaseEEUlbE_EEvS4_RKT_EUliE_EEviT1_ --------------------------
	.section	.nv.constant0._ZN2at6native18elementwise_kernelILi128ELi4EZNS0_22gpu_kernel_impl_nocastIZNS0_16sign_kernel_cudaERNS_18TensorIteratorBaseEEUlbE_EEvS4_RKT_EUliE_EEviT1_,"a",@progbits
	.sectionflags	@""
	.align	4
.nv.constant0._ZN2at6native18elementwise_kernelILi128ELi4EZNS0_22gpu_kernel_impl_nocastIZNS0_16sign_kernel_cudaERNS_18TensorIteratorBaseEEUlbE_EEvS4_RKT_EUliE_EEviT1_:
	.zero		1440


//--------------------- .nv.constant0._ZN2at6native27unrolled_elementwise_kernelIZNS0_16sign_kernel_cudaERNS_18TensorIteratorBaseEEUlbE_St5arrayIPcLm2EELi4E23TrivialOffsetCalculatorILi1EjES9_NS0_6memory15LoadWithoutCastENSA_16StoreWithoutCastEEEviT_T0_T2_T3_T4_T5_ --------------------------
	.section	.nv.constant0._ZN2at6native27unrolled_elementwise_kernelIZNS0_16sign_kernel_cudaERNS_18TensorIteratorBaseEEUlbE_St5arrayIPcLm2EELi4E23TrivialOffsetCalculatorILi1EjES9_NS0_6memory15LoadWithoutCastENSA_16StoreWithoutCastEEEviT_T0_T2_T3_T4_T5_,"a",@progbits
	.sectionflags	@""
	.align	4
.nv.constant0._ZN2at6native27unrolled_elementwise_kernelIZNS0_16sign_kernel_cudaERNS_18TensorIteratorBaseEEUlbE_St5arrayIPcLm2EELi4E23TrivialOffsetCalculatorILi1EjES9_NS0_6memory15LoadWithoutCastENSA_16StoreWithoutCastEEEviT_T0_T2_T3_T4_T5_:
	.zero		924


//--------------------- .nv.constant0._ZN2at6native29vectorized_elementwise_kernelILi2EZNS0_16sign_kernel_cudaERNS_18TensorIteratorBaseEEUlbE_St5arrayIPcLm2EEEEviT0_T1_ --------------------------
	.section	.nv.constant0._ZN2at6native29vectorized_elementwise_kernelILi2EZNS0_16sign_kernel_cudaERNS_18TensorIteratorBaseEEUlbE_St5arrayIPcLm2EEEEviT0_T1_,"a",@progbits
	.sectionflags	@""
	.align	4
.nv.constant0._ZN2at6native29vectorized_elementwise_kernelILi2EZNS0_16sign_kernel_cudaERNS_18TensorIteratorBaseEEUlbE_St5arrayIPcLm2EEEEviT0_T1_:
	.zero		920


//--------------------- .nv.constant0._ZN2at6native29vectorized_elementwise_kernelILi4EZNS0_16sign_kernel_cudaERNS_18TensorIteratorBaseEEUlbE_St5arrayIPcLm2EEEEviT0_T1_ --------------------------
	.section	.nv.constant0._ZN2at6native29vectorized_elementwise_kernelILi4EZNS0_16sign_kernel_cudaERNS_18TensorIteratorBaseEEUlbE_St5arrayIPcLm2EEEEviT0_T1_,"a",@progbits
	.sectionflags	@""
	.align	4
.nv.constant0._ZN2at6native29vectorized_elementwise_kernelILi4EZNS0_16sign_kernel_cudaERNS_18TensorIteratorBaseEEUlbE_St5arrayIPcLm2EEEEviT0_T1_:
	.zero		920


//--------------------- .nv.constant0._ZN2at6native29vectorized_elementwise_kernelILi8EZNS0_16sign_kernel_cudaERNS_18TensorIteratorBaseEEUlbE_St5arrayIPcLm2EEEEviT0_T1_ --------------------------
	.section	.nv.constant0._ZN2at6native29vectorized_elementwise_kernelILi8EZNS0_16sign_kernel_cudaERNS_18TensorIteratorBaseEEUlbE_St5arrayIPcLm2EEEEviT0_T1_,"a",@progbits
	.sectionflags	@""
	.align	4
.nv.constant0._ZN2at6native29vectorized_elementwise_kernelILi8EZNS0_16sign_kernel_cudaERNS_18TensorIteratorBaseEEUlbE_St5arrayIPcLm2EEEEviT0_T1_:
	.zero		920


//--------------------- .nv.constant0._ZN2at6native18elementwise_kernelILi128ELi4EZNS0_15gpu_kernel_implIZZZNS0_15neg_kernel_cudaERNS_18TensorIteratorBaseEENKUlvE0_clEvENKUlvE7_clEvEUlN3c108BFloat16EE_EEvS4_RKT_EUliE_EEviT1_ --------------------------
	.section	.nv.constant0._ZN2at6native18elementwise_kernelILi128ELi4EZNS0_15gpu_kernel_implIZZZNS0_15neg_kernel_cudaERNS_18TensorIteratorBaseEENKUlvE0_clEvENKUlvE7_clEvEUlN3c108BFloat16EE_EEvS4_RKT_EUliE_EEviT1_,"a",@progbits
	.sectionflags	@""
	.align	4
.nv.constant0._ZN2at6native18elementwise_kernelILi128ELi4EZNS0_15gpu_kernel_implIZZZNS0_15neg_kernel_cudaERNS_18TensorIteratorBaseEENKUlvE0_clEvENKUlvE7_clEvEUlN3c108BFloat16EE_EEvS4_RKT_EUliE_EEviT1_:
	.zero		1440


//--------------------- .nv.constant0._ZN2at6native27unrolled_elementwise_kernelIZZZNS0_15neg_kernel_cudaERNS_18TensorIteratorBaseEENKUlvE0_clEvENKUlvE7_clEvEUlN3c108BFloat16EE_St5arrayIPcLm2EELi4E23TrivialOffsetCalculatorILi1EjESD_NS0_6memory12LoadWithCastILi1EEENSE_13StoreWithCastILi1EEEEEviT_T0_T2_T3_T4_T5_ --------------------------
	.section	.nv.constant0._ZN2at6native27unrolled_elementwise_kernelIZZZNS0_15neg_kernel_cudaERNS_18TensorIteratorBaseEENKUlvE0_clEvENKUlvE7_clEvEUlN3c108BFloat16EE_St5arrayIPcLm2EELi4E23TrivialOffsetCalculatorILi1EjESD_NS0_6memory12LoadWithCastILi1EEENSE_13StoreWithCastILi1EEEEEviT_T0_T2_T3_T4_T5_,"a",@progbits
	.sectionflags	@""
	.align	4
.nv.constant0._ZN2at6native27unrolled_elementwise_kernelIZZZNS0_15neg_kernel_cudaERNS_18TensorIteratorBaseEENKUlvE0_clEvENKUlvE7_clEvEUlN3c108BFloat16EE_St5arrayIPcLm2EELi4E23TrivialOffsetCalculatorILi1EjESD_NS0_6memory12LoadWithCastILi1EEENSE_13StoreWithCastILi1EEEEEviT_T0_T2_T3_T4_T5_:
	.zero		940


//--------------------- .nv.constant0._ZN2at6native18elementwise_kernelILi128ELi4EZNS0_22gpu_kernel_impl_nocastIZZZNS0_15neg_kernel_cudaERNS_18TensorIteratorBaseEENKUlvE0_clEvENKUlvE7_clEvEUlN3c108BFloat16EE_EEvS4_RKT_EUliE_EEviT1_ --------------------------
	.section	.nv.constant0._ZN2at6native18elementwise_kernelILi128ELi4EZNS0_22gpu_kernel_impl_nocastIZZZNS0_15neg_kernel_cudaERNS_18TensorIteratorBaseEENKUlvE0_clEvENKUlvE7_clEvEUlN3c108BFloat16EE_EEvS4_RKT_EUliE_EEviT1_,"a",@progbits
	.sectionflags	@""
	.align	4
.nv.constant0._ZN2at6native18elementwise_kernelILi128ELi4EZNS0_22gpu_kernel_impl_nocastIZZZNS0_15neg_kernel_cudaERNS_18TensorIteratorBaseEENKUlvE0_clEvENKUlvE7_clEvEUlN3c108BFloat16EE_EEvS4_RKT_EUliE_EEviT1_:
	.zero		1440


//--------------------- .nv.constant0._ZN2at6native27unrolled_elementwise_kernelIZZZNS0_15neg_kernel_cudaERNS_18TensorIteratorBaseEENKUlvE0_clEvENKUlvE7_clEvEUlN3c108BFloat16EE_St5arrayIPcLm2EELi4E23TrivialOffsetCalculatorILi1EjESD_NS0_6memory15LoadWithoutCastENSE_16StoreWithoutCastEEEviT_T0_T2_T3_T4_T5_ --------------------------
	.section	.nv.constant0._ZN2at6native27unrolled_elementwise_kernelIZZZNS0_15neg_kernel_cudaERNS_18TensorIteratorBaseEENKUlvE0_clEvENKUlvE7_clEvEUlN3c108BFloat16EE_St5arrayIPcLm2EELi4E23TrivialOffsetCalculatorILi1EjESD_NS0_6memory15LoadWithoutCastENSE_16StoreWithoutCastEEEviT_T0_T2_T3_T4_T5_,"a",@progbits
	.sectionflags	@""
	.align	4
.nv.constant0._ZN2at6native27unrolled_elementwise_kernelIZZZNS0_15neg_kernel_cudaERNS_18TensorIteratorBaseEENKUlvE0_clEvENKUlvE7_clEvEUlN3c108BFloat16EE_St5arrayIPcLm2EELi4E23TrivialOffsetCalculatorILi1EjESD_NS0_6memory15LoadWithoutCastENSE_16StoreWithoutCastEEEviT_T0_T2_T3_T4_T5_:
	.zero		924


//--------------------- .nv.constant0._ZN2at6native29vectorized_elementwise_kernelILi2EZZZNS0_15neg_kernel_cudaERNS_18TensorIteratorBaseEENKUlvE0_clEvENKUlvE7_clEvEUlN3c108BFloat16EE_St5arrayIPcLm2EEEEviT0_T1_ --------------------------
	.section	.nv.constant0._ZN2at6native29vectorized_elementwise_kernelILi2EZZZNS0_15neg_kernel_cudaERNS_18TensorIteratorBaseEENKUlvE0_clEvENKUlvE7_clEvEUlN3c108BFloat16EE_St5arrayIPcLm2EEEEviT0_T1_,"a",@progbits
	.sectionflags	@""
	.align	4
.nv.constant0._ZN2at6native29vectorized_elementwise_kernelILi2EZZZNS0_15neg_kernel_cudaERNS_18TensorIteratorBaseEENKUlvE0_clEvENKUlvE7_clEvEUlN3c108BFloat16EE_St5arrayIPcLm2EEEEviT0_T1_:
	.zero		920


//--------------------- .nv.constant0._ZN2at6native29vectorized_elementwise_kernelILi4EZZZNS0_15neg_kernel_cudaERNS_18TensorIteratorBaseEENKUlvE0_clEvENKUlvE7_clEvEUlN3c108BFloat16EE_St5arrayIPcLm2EEEEviT0_T1_ --------------------------
	.section	.nv.constant0._ZN2at6native29vectorized_elementwise_kernelILi4EZZZNS0_15neg_kernel_cudaERNS_18TensorIteratorBaseEENKUlvE0_clEvENKUlvE7_clEvEUlN3c108BFloat16EE_St5arrayIPcLm2EEEEviT0_T1_,"a",@progbits
	.sectionflags	@""
	.align	4
.nv.constant0._ZN2at6native29vectorized_elementwise_kernelILi4EZZZNS0_15neg_kernel_cudaERNS_18TensorIteratorBaseEENKUlvE0_clEvENKUlvE7_clEvEUlN3c108BFloat16EE_St5arrayIPcLm2EEEEviT0_T1_:
	.zero		920


//--------------------- .nv.constant0._ZN2at6native29vectorized_elementwise_kernelILi8EZZZNS0_15neg_kernel_cudaERNS_18TensorIteratorBaseEENKUlvE0_clEvENKUlvE7_clEvEUlN3c108BFloat16EE_St5arrayIPcLm2EEEEviT0_T1_ --------------------------
	.section	.nv.constant0._ZN2at6native29vectorized_elementwise_kernelILi8EZZZNS0_15neg_kernel_cudaERNS_18TensorIteratorBaseEENKUlvE0_clEvENKUlvE7_clEvEUlN3c108BFloat16EE_St5arrayIPcLm2EEEEviT0_T1_,"a",@progbits
	.sectionflags	@""
	.align	4
.nv.constant0._ZN2at6native29vectorized_elementwise_kernelILi8EZZZNS0_15neg_kernel_cudaERNS_18TensorIteratorBaseEENKUlvE0_clEvENKUlvE7_clEvEUlN3c108BFloat16EE_St5arrayIPcLm2EEEEviT0_T1_:
	.zero		920


//--------------------- .nv.constant0._ZN2at6native18elementwise_kernelILi128ELi4EZNS0_15gpu_kernel_implIZZZNS0_15neg_kernel_cudaERNS_18TensorIteratorBaseEENKUlvE0_clEvENKUlvE6_clEvEUlN3c104HalfEE_EEvS4_RKT_EUliE_EEviT1_ --------------------------
	.section	.nv.constant0._ZN2at6native18elementwise_kernelILi128ELi4EZNS0_15gpu_kernel_implIZZZNS0_15neg_kernel_cudaERNS_18TensorIteratorBaseEENKUlvE0_clEvENKUlvE6_clEvEUlN3c104HalfEE_EEvS4_RKT_EUliE_EEviT1_,"a",@progbits
	.sectionflags	@""
	.align	4
.nv.constant0._ZN2at6native18elementwise_kernelILi128ELi4EZNS0_15gpu_kernel_implIZZZNS0_15neg_kernel_cudaERNS_18TensorIteratorBaseEENKUlvE0_clEvENKUlvE6_clEvEUlN3c104HalfEE_EEvS4_RKT_EUliE_EEviT1_:
	.zero		1440


//--------------------- .nv.constant0._ZN2at6native27unrolled_elementwise_kernelIZZZNS0_15neg_kernel_cudaERNS_18TensorIteratorBaseEENKUlvE0_clEvENKUlvE6_clEvEUlN3c104HalfEE_St5arrayIPcLm2EELi4E23TrivialOffsetCalculatorILi1EjESD_NS0_6memory12LoadWithCastILi1EEENSE_13StoreWithCastILi1EEEEEviT_T0_T2_T3_T4_T5_ --------------------------
	.section	.nv.constant0._ZN2at6native27unrolled_elementwise_kernelIZZZNS0_15neg_kernel_cudaERNS_18TensorIteratorBaseEENKUlvE0_clEvENKUlvE6_clEvEUlN3c104HalfEE_St5arrayIPcLm2EELi4E23TrivialOffsetCalculatorILi1EjESD_NS0_6memory12LoadWithCastILi1EEENSE_13StoreWithCastILi1EEEEEviT_T0_T2_T3_T4_T5_,"a",@progbits
	.sectionflags	@""
	.align	4
.nv.constant0._ZN2at6native27unrolled_elementwise_kernelIZZZNS0_15neg_kernel_cudaERNS_18TensorIteratorBaseEENKUlvE0_clEvENKUlvE6_clEvEUlN3c104HalfEE_St5arrayIPcLm2EELi4E23TrivialOffsetCalculatorILi1EjESD_NS0_6memory12LoadWithCastILi1EEENSE_13StoreWithCastILi1EEEEEviT_T0_T2_T3_T4_T5_:
	.zero		940


//--------------------- .nv.constant0._ZN2at6native18elementwise_kernelILi128ELi4EZNS0_22gpu_kernel_impl_nocastIZZZNS0_15neg_kernel_cudaERNS_18TensorIteratorBaseEENKUlvE0_clEvENKUlvE6_clEvEUlN3c104HalfEE_EEvS4_RKT_EUliE_EEviT1_ --------------------------
	.section	.nv.constant0._ZN2at6native18elementwise_kernelILi128ELi4EZNS0_22gpu_kernel_impl_nocastIZZZNS0_15neg_kernel_cudaERNS_18TensorIteratorBaseEENKUlvE0_clEvENKUlvE6_clEvEUlN3c104HalfEE_EEvS4_RKT_EUliE_EEviT1_,"a",@progbits
	.sectionflags	@""
	.align	4
.nv.constant0._ZN2at6native18elementwise_kernelILi128ELi4EZNS0_22gpu_kernel_impl_nocastIZZZNS0_15neg_kernel_cudaERNS_18TensorIteratorBaseEENKUlvE0_clEvENKUlvE6_clEvEUlN3c104HalfEE_EEvS4_RKT_EUliE_EEviT1_:
	.zero		1440


//--------------------- .nv.constant0._ZN2at6native27unrolled_elementwise_kernelIZZZNS0_15neg_kernel_cudaERNS_18TensorIteratorBaseEENKUlvE0_clEvENKUlvE6_clEvEUlN3c104HalfEE_St5arrayIPcLm2EELi4E23TrivialOffsetCalculatorILi1EjESD_NS0_6memory15LoadWithoutCastENSE_16StoreWithoutCastEEEviT_T0_T2_T3_T4_T5_ --------------------------
	.section	.nv.constant0._ZN2at6native27unrolled_elementwise_kernelIZZZNS0_15neg_kernel_cudaERNS_18TensorIteratorBaseEENKUlvE0_clEvENKUlvE6_clEvEUlN3c104HalfEE_St5arrayIPcLm2EELi4E23TrivialOffsetCalculatorILi1EjESD_NS0_6memory15LoadWithoutCastENSE_16StoreWithoutCastEEEviT_T0_T2_T3_T4_T5_,"a",@progbits
	.sectionflags	@""
	.align	4
.nv.constant0._ZN2at6native27unrolled_elementwise_kernelIZZZNS0_15neg_kernel_cudaERNS_18TensorIteratorBaseEENKUlvE0_clEvENKUlvE6_clEvEUlN3c104HalfEE_St5arrayIPcLm2EELi4E23TrivialOffsetCalculatorILi1EjESD_NS0_6memory15LoadWithoutCastENSE_16StoreWithoutCastEEEviT_T0_T2_T3_T4_T5_:
	.zero		924


//--------------------- .nv.constant0._ZN2at6native29vectorized_elementwise_kernelILi2EZZZNS0_15neg_kernel_cudaERNS_18TensorIteratorBaseEENKUlvE0_clEvENKUlvE6_clEvEUlN3c104HalfEE_St5arrayIPcLm2EEEEviT0_T1_ --------------------------
	.section	.nv.constant0._ZN2at6native29vectorized_elementwise_kernelILi2EZZZNS0_15neg_kernel_cudaERNS_18TensorIteratorBaseEENKUlvE0_clEvENKUlvE6_clEvEUlN3c104HalfEE_St5arrayIPcLm2EEEEviT0_T1_,"a",@progbits
	.sectionflags	@""
	.align	4
.nv.constant0._ZN2at6native29vectorized_elementwise_kernelILi2EZZZNS0_15neg_kernel_cudaERNS_18TensorIteratorBaseEENKUlvE0_clEvENKUlvE6_clEvEUlN3c104HalfEE_St5arrayIPcLm2EEEEviT0_T1_:
	.zero		920


//--------------------- .nv.constant0._ZN2at6native29vectorized_elementwise_kernelILi4EZZZNS0_15neg_kernel_cudaERNS_18TensorIteratorBaseEENKUlvE0_clEvENKUlvE6_clEvEUlN3c104HalfEE_St5arrayIPcLm2EEEEviT0_T1_ --------------------------
	.section	.nv.constant0._ZN2at6native29vectorized_elementwise_kernelILi4EZZZNS0_15neg_kernel_cudaERNS_18TensorIteratorBaseEENKUlvE0_clEvENKUlvE6_clEvEUlN3c104HalfEE_St5arrayIPcLm2EEEEviT0_T1_,"a",@progbits
	.sectionflags	@""
	.align	4
.nv.constant0._ZN2at6native29vectorized_elementwise_kernelILi4EZZZNS0_15neg_kernel_cudaERNS_18TensorIteratorBaseEENKUlvE0_clEvENKUlvE6_clEvEUlN3c104HalfEE_St5arrayIPcLm2EEEEviT0_T1_:
	.zero		920


//--------------------- .nv.constant0._ZN2at6native29vectorized_elementwise_kernelILi8EZZZNS0_15neg_kernel_cudaERNS_18TensorIteratorBaseEENKUlvE0_clEvENKUlvE6_clEvEUlN3c104HalfEE_St5arrayIPcLm2EEEEviT0_T1_ --------------------------
	.section	.nv.constant0._ZN2at6native29vectorized_elementwise_kernelILi8EZZZNS0_15neg_kernel_cudaERNS_18TensorIteratorBaseEENKUlvE0_clEvENKUlvE6_clEvEUlN3c104HalfEE_St5arrayIPcLm2EEEEviT0_T1_,"a",@progbits
	.sectionflags	@""
	.align	4
.nv.constant0._ZN2at6native29vectorized_elementwise_kernelILi8EZZZNS0_15neg_kernel_cudaERNS_18TensorIteratorBaseEENKUlvE0_clEvENKUlvE6_clEvEUlN3c104HalfEE_St5arrayIPcLm2EEEEviT0_T1_:
	.zero		920


//--------------------- .nv.constant0._ZN2at6native18elementwise_kernelILi128ELi4EZNS0_15gpu_kernel_implIZZZNS0_15neg_kernel_cudaERNS_18TensorIteratorBaseEENKUlvE0_clEvENKUlvE5_clEvEUlfE_EEvS4_RKT_EUliE_EEviT1_ --------------------------
	.section	.nv.constant0._ZN2at6native18elementwise_kernelILi128ELi4EZNS0_15gpu_kernel_implIZZZNS0_15neg_kernel_cudaERNS_18TensorIteratorBaseEENKUlvE0_clEvENKUlvE5_clEvEUlfE_EEvS4_RKT_EUliE_EEviT1_,"a",@progbits
	.sectionflags	@""
	.align	4
.nv.constant0._ZN2at6native18elementwise_kernelILi128ELi4EZNS0_15gpu_kernel_implIZZZNS0_15neg_kernel_cudaERNS_18TensorIteratorBaseEENKUlvE0_clEvENKUlvE5_clEvEUlfE_EEvS4_RKT_EUliE_EEviT1_:
	.zero		1440


//--------------------- .nv.constant0._ZN2at6native27unrolled_elementwise_kernelIZZZNS0_15neg_kernel_cudaERNS_18TensorIteratorBaseEENKUlvE0_clEvENKUlvE5_clEvEUlfE_St5arrayIPcLm2EELi4E23TrivialOffsetCalculatorILi1EjESB_NS0_6memory12LoadWithCastILi1EEENSC_13StoreWithCastILi1EEEEEviT_T0_T2_T3_T4_T5_ --------------------------
	.section	.nv.constant0._ZN2at6native27unrolled_elementwise_kernelIZZZNS0_15neg_kernel_cudaERNS_18TensorIteratorBaseEENKUlvE0_clEvENKUlvE5_clEvEUlfE_St5arrayIPcLm2EELi4E23TrivialOffsetCalculatorILi1EjESB_NS0_6memory12LoadWithCastILi1EEENSC_13StoreWithCastILi1EEEEEviT_T0_T2_T3_T4_T5_,"a",@progbits
	.sectionflags	@""
	.align	4
.nv.constant0._ZN2at6native27unrolled_elementwise_kernelIZZZNS0_15neg_kernel_cudaERNS_18TensorIteratorBaseEENKUlvE0_clEvENKUlvE5_clEvEUlfE_St5arrayIPcLm2EELi4E23TrivialOffsetCalculatorILi1EjESB_NS0_6memory12LoadWithCastILi1EEENSC_13StoreWithCastILi1EEEEEviT_T0_T2_T3_T4_T5_:
	.zero		940


//--------------------- .nv.constant0._ZN2at6native18elementwise_kernelILi128ELi2EZNS0_22gpu_kernel_impl_nocastIZZZNS0_15neg_kernel_cudaERNS_18TensorIteratorBaseEENKUlvE0_clEvENKUlvE5_clEvEUlfE_EEvS4_RKT_EUliE_EEviT1_ --------------------------
	.section	.nv.constant0._ZN2at6native18elementwise_kernelILi128ELi2EZNS0_22gpu_kernel_impl_nocastIZZZNS0_15neg_kernel_cudaERNS_18TensorIteratorBaseEENKUlvE0_clEvENKUlvE5_clEvEUlfE_EEvS4_RKT_EUliE_EEviT1_,"a",@progbits
	.sectionflags	@""
	.align	4
.nv.constant0._ZN2at6native18elementwise_kernelILi128ELi2EZNS0_22gpu_kernel_impl_nocastIZZZNS0_15neg_kernel_cudaERNS_18TensorIteratorBaseEENKUlvE0_clEvENKUlvE5_clEvEUlfE_EEvS4_RKT_EUliE_EEviT1_:
	.zero		1440


//--------------------- .nv.constant0._ZN2at6native27unrolled_elementwise_kernelIZZZNS0_15neg_kernel_cudaERNS_18TensorIteratorBaseEENKUlvE0_clEvENKUlvE5_clEvEUlfE_St5arrayIPcLm2EELi4E23TrivialOffsetCalculatorILi1EjESB_NS0_6memory15LoadWithoutCastENSC_16StoreWithoutCastEEEviT_T0_T2_T3_T4_T5_ --------------------------
	.section	.nv.constant0._ZN2at6native27unrolled_elementwise_kernelIZZZNS0_15neg_kernel_cudaERNS_18TensorIteratorBaseEENKUlvE0_clEvENKUlvE5_clEvEUlfE_St5arrayIPcLm2EELi4E23TrivialOffsetCalculatorILi1EjESB_NS0_6memory15LoadWithoutCastENSC_16StoreWithoutCastEEEviT_T0_T2_T3_T4_T5_,"a",@progbits
	.sectionflags	@""
	.align	4
.nv.constant0._ZN2at6native27unrolled_elementwise_kernelIZZZNS0_15neg_kernel_cudaERNS_18TensorIteratorBaseEENKUlvE0_clEvENKUlvE5_clEvEUlfE_St5arrayIPcLm2EELi4E23TrivialOffsetCalculatorILi1EjESB_NS0_6memory15LoadWithoutCastENSC_16StoreWithoutCastEEEviT_T0_T2_T3_T4_T5_:
	.zero		924


//--------------------- .nv.constant0._ZN2at6native29vectorized_elementwise_kernelILi2EZZZNS0_15neg_kernel_cudaERNS_18TensorIteratorBaseEENKUlvE0_clEvENKUlvE5_clEvEUlfE_St5arrayIPcLm2EEEEviT0_T1_ --------------------------
	.section	.nv.constant0._ZN2at6native29vectorized_elementwise_kernelILi2EZZZNS0_15neg_kernel_cudaERNS_18TensorIteratorBaseEENKUlvE0_clEvENKUlvE5_clEvEUlfE_St5arrayIPcLm2EEEEviT0_T1_,"a",@progbits
	.sectionflags	@""
	.align	4
.nv.constant0._ZN2at6native29vectorized_elementwise_kernelILi2EZZZNS0_15neg_kernel_cudaERNS_18TensorIteratorBaseEENKUlvE0_clEvENKUlvE5_clEvEUlfE_St5arrayIPcLm2EEEEviT0_T1_:
	.zero		920


//--------------------- .nv.constant0._ZN2at6native29vectorized_elementwise_kernelILi4EZZZNS0_15neg_kernel_cudaERNS_18TensorIteratorBaseEENKUlvE0_clEvENKUlvE5_clEvEUlfE_St5arrayIPcLm2EEEEviT0_T1_ --------------------------
	.section	.nv.constant0._ZN2at6native29vectorized_elementwise_kernelILi4EZZZNS0_15neg_kernel_cudaERNS_18TensorIteratorBaseEENKUlvE0_clEvENKUlvE5_clEvEUlfE_St5arrayIPcLm2EEEEviT0_T1_,"a",@progbits
	.sectionflags	@""
	.align	4
.nv.constant0._ZN2at6native29vectorized_elementwise_kernelILi4EZZZNS0_15neg_kernel_cudaERNS_18TensorIteratorBaseEENKUlvE0_clEvENKUlvE5_clEvEUlfE_St5arrayIPcLm2EEEEviT0_T1_:
	.zero		920


//--------------------- .nv.constant0._ZN2at6native29vectorized_elementwise_kernelILi8EZZZNS0_15neg_kernel_cudaERNS_18TensorIteratorBaseEENKUlvE0_clEvENKUlvE5_clEvEUlfE_St5arrayIPcLm2EEEEviT0_T1_ --------------------------
	.section	.nv.constant0._ZN2at6native29vectorized_elementwise_kernelILi8EZZZNS0_15neg_kernel_cudaERNS_18TensorIteratorBaseEENKUlvE0_clEvENKUlvE5_clEvEUlfE_St5arrayIPcLm2EEEEviT0_T1_,"a",@progbits
	.sectionflags	@""
	.align	4
.nv.constant0._ZN2at6native29vectorized_elementwise_kernelILi8EZZZNS0_15neg_kernel_cudaERNS_18TensorIteratorBaseEENKUlvE0_clEvENKUlvE5_clEvEUlfE_St5arrayIPcLm2EEEEviT0_T1_:
	.zero		920


//--------------------- .nv.constant0._ZN2at6native18elementwise_kernelILi128ELi4EZNS0_15gpu_kernel_implIZZZNS0_15neg_kernel_cudaERNS_18TensorIteratorBaseEENKUlvE0_clEvENKUlvE4_clEvEUldE_EEvS4_RKT_EUliE_EEviT1_ --------------------------
	.section	.nv.constant0._ZN2at6native18elementwise_kernelILi128ELi4EZNS0_15gpu_kernel_implIZZZNS0_15neg_kernel_cudaERNS_18TensorIteratorBaseEENKUlvE0_clEvENKUlvE4_clEvEUldE_EEvS4_RKT_EUliE_EEviT1_,"a",@progbits
	.sectionflags	@""
	.align	4
.nv.constant0._ZN2at6native18elementwise_kernelILi128ELi4EZNS0_15gpu_kernel_implIZZZNS0_15neg_kernel_cudaERNS_18TensorIteratorBaseEENKUlvE0_clEvENKUlvE4_clEvEUldE_EEvS4_RKT_EUliE_EEviT1_:
	.zero		1440


//--------------------- .nv.constant0._ZN2at6native27unrolled_elementwise_kernelIZZZNS0_15neg_kernel_cudaERNS_18TensorIteratorBaseEENKUlvE0_clEvENKUlvE4_clEvEUldE_St5arrayIPcLm2EELi4E23TrivialOffsetCalculatorILi1EjESB_NS0_6memory12LoadWithCastILi1EEENSC_13StoreWithCastILi1EEEEEviT_T0_T2_T3_T4_T5_ --------------------------
	.section	.nv.constant0._ZN2at6native27unrolled_elementwise_kernelIZZZNS0_15neg_kernel_cudaERNS_18TensorIteratorBaseEENKUlvE0_clEvENKUlvE4_clEvEUldE_St5arrayIPcLm2EELi4E23TrivialOffsetCalculatorILi1EjESB_NS0_6memory12LoadWithCastILi1EEENSC_13StoreWithCastILi1EEEEEviT_T0_T2_T3_T4_T5_,"a",@progbits
	.sectionflags	@""
	.align	4
.nv.constant0._ZN2at6native27unrolled_elementwise_kernelIZZZNS0_15neg_kernel_cudaERNS_18TensorIteratorBaseEENKUlvE0_clEvENKUlvE4_clEvEUldE_St5arrayIPcLm2EELi4E23TrivialOffsetCalculatorILi1EjESB_NS0_6memory12LoadWithCastILi1EEENSC_13StoreWithCastILi1EEEEEviT_T0_T2_T3_T4_T5_:
	.zero		940


//--------------------- .nv.constant0._ZN2at6native18elementwise_kernelILi128ELi2EZNS0_22gpu_kernel_impl_nocastIZZZNS0_15neg_kernel_cudaERNS_18TensorIteratorBaseEENKUlvE0_clEvENKUlvE4_clEvEUldE_EEvS4_RKT_EUliE_EEviT1_ --------------------------
	.section	.nv.constant0._ZN2at6native18elementwise_kernelILi128ELi2EZNS0_22gpu_kernel_impl_nocastIZZZNS0_15neg_kernel_cudaERNS_18TensorIteratorBaseEENKUlvE0_clEvENKUlvE4_clEvEUldE_EEvS4_RKT_EUliE_EEviT1_,"a",@progbits
	.sectionflags	@""
	.align	4
.nv.constant0._ZN2at6native18elementwise_kernelILi128ELi2EZNS0_22gpu_kernel_impl_nocastIZZZNS0_15neg_kernel_cudaERNS_18TensorIteratorBaseEENKUlvE0_clEvENKUlvE4_clEvEUldE_EEvS4_RKT_EUliE_EEviT1_:
	.zero		1440


//--------------------- .nv.constant0._ZN2at6native27unrolled_elementwise_kernelIZZZNS0_15neg_kernel_cudaERNS_18TensorIteratorBaseEENKUlvE0_clEvENKUlvE4_clEvEUldE_St5arrayIPcLm2EELi4E23TrivialOffsetCalculatorILi1EjESB_NS0_6memory15LoadWithoutCastENSC_16StoreWithoutCastEEEviT_T0_T2_T3_T4_T5_ --------------------------
	.section	.nv.constant0._ZN2at6native27unrolled_elementwise_kernelIZZZNS0_15neg_kernel_cudaERNS_18TensorIteratorBaseEENKUlvE0_clEvENKUlvE4_clEvEUldE_St5arrayIPcLm2EELi4E23TrivialOffsetCalculatorILi1EjESB_NS0_6memory15LoadWithoutCastENSC_16StoreWithoutCastEEEviT_T0_T2_T3_T4_T5_,"a",@progbits
	.sectionflags	@""
	.align	4
.nv.constant0._ZN2at6native27unrolled_elementwise_kernelIZZZNS0_15neg_kernel_cudaERNS_18TensorIteratorBaseEENKUlvE0_clEvENKUlvE4_clEvEUldE_St5arrayIPcLm2EELi4E23TrivialOffsetCalculatorILi1EjESB_NS0_6memory15LoadWithoutCastENSC_16StoreWithoutCastEEEviT_T0_T2_T3_T4_T5_:
	.zero		924


//--------------------- .nv.constant0._ZN2at6native29vectorized_elementwise_kernelILi2EZZZNS0_15neg_kernel_cudaERNS_18TensorIteratorBaseEENKUlvE0_clEvENKUlvE4_clEvEUldE_St5arrayIPcLm2EEEEviT0_T1_ --------------------------
	.section	.nv.constant0._ZN2at6native29vectorized_elementwise_kernelILi2EZZZNS0_15neg_kernel_cudaERNS_18TensorIteratorBaseEENKUlvE0_clEvENKUlvE4_clEvEUldE_St5arrayIPcLm2EEEEviT0_T1_,"a",@progbits
	.sectionflags	@""
	.align	4
.nv.constant0._ZN2at6native29vectorized_elementwise_kernelILi2EZZZNS0_15neg_kernel_cudaERNS_18TensorIteratorBaseEENKUlvE0_clEvENKUlvE4_clEvEUldE_St5arrayIPcLm2EEEEviT0_T1_:
	.zero		920


//--------------------- .nv.constant0._ZN2at6native29vectorized_elementwise_kernelILi4EZZZNS0_15neg_kernel_cudaERNS_18TensorIteratorBaseEENKUlvE0_clEvENKUlvE4_clEvEUldE_St5arrayIPcLm2EEEEviT0_T1_ --------------------------
	.section	.nv.constant0._ZN2at6native29vectorized_elementwise_kernelILi4EZZZNS0_15neg_kernel_cudaERNS_18TensorIteratorBaseEENKUlvE0_clEvENKUlvE4_clEvEUldE_St5arrayIPcLm2EEEEviT0_T1_,"a",@progbits
	.sectionflags	@""
	.align	4
.nv.constant0._ZN2at6native29vectorized_elementwise_kernelILi4EZZZNS0_15neg_kernel_cudaERNS_18TensorIteratorBaseEENKUlvE0_clEvENKUlvE4_clEvEUldE_St5arrayIPcLm2EEEEviT0_T1_:
	.zero		920


//--------------------- .nv.constant0._ZN2at6native29vectorized_elementwise_kernelILi8EZZZNS0_15neg_kernel_cudaERNS_18TensorIteratorBaseEENKUlvE0_clEvENKUlvE4_clEvEUldE_St5arrayIPcLm2EEEEviT0_T1_ --------------------------
	.section	.nv.constant0._ZN2at6native29vectorized_elementwise_kernelILi8EZZZNS0_15neg_kernel_cudaERNS_18TensorIteratorBaseEENKUlvE0_clEvENKUlvE4_clEvEUldE_St5arrayIPcLm2EEEEviT0_T1_,"a",@progbits
	.sectionflags	@""
	.align	4
.nv.constant0._ZN2at6native29vectorized_elementwise_kernelILi8EZZZNS0_15neg_kernel_cudaERNS_18TensorIteratorBaseEENKUlvE0_clEvENKUlvE4_clEvEUldE_St5arrayIPcLm2EEEEviT0_T1_:
	.zero		920


//--------------------- .nv.constant0._ZN2at6native18elementwise_kernelILi128ELi4EZNS0_15gpu_kernel_implIZZZNS0_15neg_kernel_cudaERNS_18TensorIteratorBaseEENKUlvE0_clEvENKUlvE3_clEvEUlsE_EEvS4_RKT_EUliE_EEviT1_ --------------------------
	.section	.nv.constant0._ZN2at6native18elementwise_kernelILi128ELi4EZNS0_15gpu_kernel_implIZZZNS0_15neg_kernel_cudaERNS_18TensorIteratorBaseEENKUlvE0_clEvENKUlvE3_clEvEUlsE_EEvS4_RKT_EUliE_EEviT1_,"a",@progbits
	.sectionflags	@""
	.align	4
.nv.constant0._ZN2at6native18elementwise_kernelILi128ELi4EZNS0_15gpu_kernel_implIZZZNS0_15neg_kernel_cudaERNS_18TensorIteratorBaseEENKUlvE0_clEvENKUlvE3_clEvEUlsE_EEvS4_RKT_EUliE_EEviT1_:
	.zero		1440


//--------------------- .nv.constant0._ZN2at6native27unrolled_elementwise_kernelIZZZNS0_15neg_kernel_cudaERNS_18TensorIteratorBaseEENKUlvE0_clEvENKUlvE3_clEvEUlsE_St5arrayIPcLm2EELi4E23TrivialOffsetCalculatorILi1EjESB_NS0_6memory12LoadWithCastILi1EEENSC_13StoreWithCastILi1EEEEEviT_T0_T2_T3_T4_T5_ --------------------------
	.section	.nv.constant0._ZN2at6native27unrolled_elementwise_kernelIZZZNS0_15neg_kernel_cudaERNS_18TensorIteratorBaseEENKUlvE0_clEvENKUlvE3_clEvEUlsE_St5arrayIPcLm2EELi4E23TrivialOffsetCalculatorILi1EjESB_NS0_6memory12LoadWithCastILi1EEENSC_13StoreWithCastILi1EEEEEviT_T0_T2_T3_T4_T5_,"a",@progbits
	.sectionflags	@""
	.align	4
.nv.constant0._ZN2at6native27unrolled_elementwise_kernelIZZZNS0_15neg_kernel_cudaERNS_18TensorIteratorBaseEENKUlvE0_clEvENKUlvE3_clEvEUlsE_St5arrayIPcLm2EELi4E23TrivialOffsetCalculatorILi1EjESB_NS0_6memory12LoadWithCastILi1EEENSC_13StoreWithCastILi1EEEEEviT_T0_T2_T3_T4_T5_:
	.zero		940


//--------------------- .nv.constant0._ZN2at6native18elementwise_kernelILi128ELi4EZNS0_22gpu_kernel_impl_nocastIZZZNS0_15neg_kernel_cudaERNS_18TensorIteratorBaseEENKUlvE0_clEvENKUlvE3_clEvEUlsE_EEvS4_RKT_EUliE_EEviT1_ --------------------------
	.section	.nv.constant0._ZN2at6native18elementwise_kernelILi128ELi4EZNS0_22gpu_kernel_impl_nocastIZZZNS0_15neg_kernel_cudaERNS_18TensorIteratorBaseEENKUlvE0_clEvENKUlvE3_clEvEUlsE_EEvS4_RKT_EUliE_EEviT1_,"a",@progbits
	.sectionflags	@""
	.align	4
.nv.constant0._ZN2at6native18elementwise_kernelILi128ELi4EZNS0_22gpu_kernel_impl_nocastIZZZNS0_15neg_kernel_cudaERNS_18TensorIteratorBaseEENKUlvE0_clEvENKUlvE3_clEvEUlsE_EEvS4_RKT_EUliE_EEviT1_:
	.zero		1440


//--------------------- .nv.constant0._ZN2at6native27unrolled_elementwise_kernelIZZZNS0_15neg_kernel_cudaERNS_18TensorIteratorBaseEENKUlvE0_clEvENKUlvE3_clEvEUlsE_St5arrayIPcLm2EELi4E23TrivialOffsetCalculatorILi1EjESB_NS0_6memory15LoadWithoutCastENSC_16StoreWithoutCastEEEviT_T0_T2_T3_T4_T5_ --------------------------
	.section	.nv.constant0._ZN2at6native27unrolled_elementwise_kernelIZZZNS0_15neg_kernel_cudaERNS_18TensorIteratorBaseEENKUlvE0_clEvENKUlvE3_clEvEUlsE_St5arrayIPcLm2EELi4E23TrivialOffsetCalculatorILi1EjESB_NS0_6memory15LoadWithoutCastENSC_16StoreWithoutCastEEEviT_T0_T2_T3_T4_T5_,"a",@progbits
	.sectionflags	@""
	.align	4
.nv.constant0._ZN2at6native27unrolled_elementwise_kernelIZZZNS0_15neg_kernel_cudaERNS_18TensorIteratorBaseEENKUlvE0_clEvENKUlvE3_clEvEUlsE_St5arrayIPcLm2EELi4E23TrivialOffsetCalculatorILi1EjESB_NS0_6memory15LoadWithoutCastENSC_16StoreWithoutCastEEEviT_T0_T2_T3_T4_T5_:
	.zero		924


//--------------------- .nv.constant0._ZN2at6native29vectorized_elementwise_kernelILi2EZZZNS0_15neg_kernel_cudaERNS_18TensorIteratorBaseEENKUlvE0_clEvENKUlvE3_clEvEUlsE_St5arrayIPcLm2EEEEviT0_T1_ --------------------------
	.section	.nv.constant0._ZN2at6native29vectorized_elementwise_kernelILi2EZZZNS0_15neg_kernel_cudaERNS_18TensorIteratorBaseEENKUlvE0_clEvENKUlvE3_clEvEUlsE_St5arrayIPcLm2EEEEviT0_T1_,"a",@progbits
	.sectionflags	@""
	.align	4
.nv.constant0._ZN2at6native29vectorized_elementwise_kernelILi2EZZZNS0_15neg_kernel_cudaERNS_18TensorIteratorBaseEENKUlvE0_clEvENKUlvE3_clEvEUlsE_St5arrayIPcLm2EEEEviT0_T1_:
	.zero		920


//--------------------- .nv.constant0._ZN2at6native29vectorized_elementwise_kernelILi4EZZZNS0_15neg_kernel_cudaERNS_18TensorIteratorBaseEENKUlvE0_clEvENKUlvE3_clEvEUlsE_St5arrayIPcLm2EEEEviT0_T1_ --------------------------
	.section	.nv.constant0._ZN2at6native29vectorized_elementwise_kernelILi4EZZZNS0_15neg_kernel_cudaERNS_18TensorIteratorBaseEENKUlvE0_clEvENKUlvE3_clEvEUlsE_St5arrayIPcLm2EEEEviT0_T1_,"a",@progbits
	.sectionflags	@""
	.align	4
.nv.constant0._ZN2at6native29vectorized_elementwise_kernelILi4EZZZNS0_15neg_kernel_cudaERNS_18TensorIteratorBaseEENKUlvE0_clEvENKUlvE3_clEvEUlsE_St5arrayIPcLm2EEEEviT0_T1_:
	.zero		920


//--------------------- .nv.constant0._ZN2at6native29vectorized_elementwise_kernelILi8EZZZNS0_15neg_kernel_cudaERNS_18TensorIteratorBaseEENKUlvE0_clEvENKUlvE3_clEvEUlsE_St5arrayIPcLm2EEEEviT0_T1_ --------------------------
	.section	.nv.constant0._ZN2at6native29vectorized_elementwise_kernelILi8EZZZNS0_15neg_kernel_cudaERNS_18TensorIteratorBaseEENKUlvE0_clEvENKUlvE3_clEvEUlsE_St5arrayIPcLm2EEEEviT0_T1_,"a",@progbits
	.sectionflags	@""
	.align	4
.nv.constant0._ZN2at6native29vectorized_elementwise_kernelILi8EZZZNS0_15neg_kernel_cudaERNS_18TensorIteratorBaseEENKUlvE0_clEvENKUlvE3_clEvEUlsE_St5arrayIPcLm2EEEEviT0_T1_:
	.zero		920


//--------------------- .nv.constant0._ZN2at6native18elementwise_kernelILi128ELi4EZNS0_15gpu_kernel_implIZZZNS0_15neg_kernel_cudaERNS_18TensorIteratorBaseEENKUlvE0_clEvENKUlvE2_clEvEUllE_EEvS4_RKT_EUliE_EEviT1_ --------------------------
	.section	.nv.constant0._ZN2at6native18elementwise_kernelILi128ELi4EZNS0_15gpu_kernel_implIZZZNS0_15neg_kernel_cudaERNS_18TensorIteratorBaseEENKUlvE0_clEvENKUlvE2_clEvEUllE_EEvS4_RKT_EUliE_EEviT1_,"a",@progbits
	.sectionflags	@""
	.align	4
.nv.constant0._ZN2at6native18elementwise_kernelILi128ELi4EZNS0_15gpu_kernel_implIZZZNS0_15neg_kernel_cudaERNS_18TensorIteratorBaseEENKUlvE0_clEvENKUlvE2_clEvEUllE_EEvS4_RKT_EUliE_EEviT1_:
	.zero		1440


//--------------------- .nv.constant0._ZN2at6native27unrolled_elementwise_kernelIZZZNS0_15neg_kernel_cudaERNS_18TensorIteratorBaseEENKUlvE0_clEvENKUlvE2_clEvEUllE_St5arrayIPcLm2EELi4E23TrivialOffsetCalculatorILi1EjESB_NS0_6memory12LoadWithCastILi1EEENSC_13StoreWithCastILi1EEEEEviT_T0_T2_T3_T4_T5_ --------------------------
	.section	.nv.constant0._ZN2at6native27unrolled_elementwise_kernelIZZZNS0_15neg_kernel_cudaERNS_18TensorIteratorBaseEENKUlvE0_clEvENKUlvE2_clEvEUllE_St5arrayIPcLm2EELi4E23TrivialOffsetCalculatorILi1EjESB_NS0_6memory12LoadWithCastILi1EEENSC_13StoreWithCastILi1EEEEEviT_T0_T2_T3_T4_T5_,"a",@progbits
	.sectionflags	@""
	.align	4
.nv.constant0._ZN2at6native27unrolled_elementwise_kernelIZZZNS0_15neg_kernel_cudaERNS_18TensorIteratorBaseEENKUlvE0_clEvENKUlvE2_clEvEUllE_St5arrayIPcLm2EELi4E23TrivialOffsetCalculatorILi1EjESB_NS0_6memory12LoadWithCastILi1EEENSC_13StoreWithCastILi1EEEEEviT_T0_T2_T3_T4_T5_:
	.zero		940


//--------------------- .nv.constant0._ZN2at6native18elementwise_kernelILi128ELi2EZNS0_22gpu_kernel_impl_nocastIZZZNS0_15neg_kernel_cudaERNS_18TensorIteratorBaseEENKUlvE0_clEvENKUlvE2_clEvEUllE_EEvS4_RKT_EUliE_EEviT1_ --------------------------
	.section	.nv.constant0._ZN2at6native18elementwise_kernelILi128ELi2EZNS0_22gpu_kernel_impl_nocastIZZZNS0_15neg_kernel_cudaERNS_18TensorIteratorBaseEENKUlvE0_clEvENKUlvE2_clEvEUllE_EEvS4_RKT_EUliE_EEviT1_,"a",@progbits
	.sectionflags	@""
	.align	4
.nv.constant0._ZN2at6native18elementwise_kernelILi128ELi2EZNS0_22gpu_kernel_impl_nocastIZZZNS0_15neg_kernel_cudaERNS_18TensorIteratorBaseEENKUlvE0_clEvENKUlvE2_clEvEUllE_EEvS4_RKT_EUliE_EEviT1_:
	.zero		1440


//--------------------- .nv.constant0._ZN2at6native27unrolled_elementwise_kernelIZZZNS0_15neg_kernel_cudaERNS_18TensorIteratorBaseEENKUlvE0_clEvENKUlvE2_clEvEUllE_St5arrayIPcLm2EELi4E23TrivialOffsetCalculatorILi1EjESB_NS0_6memory15LoadWithoutCastENSC_16StoreWithoutCastEEEviT_T0_T2_T3_T4_T5_ --------------------------
	.section	.nv.constant0._ZN2at6native27unrolled_elementwise_kernelIZZZNS0_15neg_kernel_cudaERNS_18TensorIteratorBaseEENKUlvE0_clEvENKUlvE2_clEvEUllE_St5arrayIPcLm2EELi4E23TrivialOffsetCalculatorILi1EjESB_NS0_6memory15LoadWithoutCastENSC_16StoreWithoutCastEEEviT_T0_T2_T3_T4_T5_,"a",@progbits
	.sectionflags	@""
	.align	4
.nv.constant0._ZN2at6native27unrolled_elementwise_kernelIZZZNS0_15neg_kernel_cudaERNS_18TensorIteratorBaseEENKUlvE0_clEvENKUlvE2_clEvEUllE_St5arrayIPcLm2EELi4E23TrivialOffsetCalculatorILi1EjESB_NS0_6memory15LoadWithoutCastENSC_16StoreWithoutCastEEEviT_T0_T2_T3_T4_T5_:
	.zero		924


//--------------------- .nv.constant0._ZN2at6native29vectorized_elementwise_kernelILi2EZZZNS0_15neg_kernel_cudaERNS_18TensorIteratorBaseEENKUlvE0_clEvENKUlvE2_clEvEUllE_St5arrayIPcLm2EEEEviT0_T1_ --------------------------
	.section	.nv.constant0._ZN2at6native29vectorized_elementwise_kernelILi2EZZZNS0_15neg_kernel_cudaERNS_18TensorIteratorBaseEENKUlvE0_clEvENKUlvE2_clEvEUllE_St5arrayIPcLm2EEEEviT0_T1_,"a",@progbits
	.sectionflags	@""
	.align	4
.nv.constant0._ZN2at6native29vectorized_elementwise_kernelILi2EZZZNS0_15neg_kernel_cudaERNS_18TensorIteratorBaseEENKUlvE0_clEvENKUlvE2_clEvEUllE_St5arrayIPcLm2EEEEviT0_T1_:
	.zero		920


//--------------------- .nv.constant0._ZN2at6native29vectorized_elementwise_kernelILi4EZZZNS0_15neg_kernel_cudaERNS_18TensorIteratorBaseEENKUlvE0_clEvENKUlvE2_clEvEUllE_St5arrayIPcLm2EEEEviT0_T1_ --------------------------
	.section	.nv.constant0._ZN2at6native29vectorized_elementwise_kernelILi4EZZZNS0_15neg_kernel_cudaERNS_18TensorIteratorBaseEENKUlvE0_clEvENKUlvE2_clEvEUllE_St5arrayIPcLm2EEEEviT0_T1_,"a",@progbits
	.sectionflags	@""
	.align	4
.nv.constant0._ZN2at6native29vectorized_elementwise_kernelILi4EZZZNS0_15neg_kernel_cudaERNS_18TensorIteratorBaseEENKUlvE0_clEvENKUlvE2_clEvEUllE_St5arrayIPcLm2EEEEviT0_T1_:
	.zero		920


//--------------------- .nv.constant0._ZN2at6native29vectorized_elementwise_kernelILi8EZZZNS0_15neg_kernel_cudaERNS_18TensorIteratorBaseEENKUlvE0_clEvENKUlvE2_clEvEUllE_St5arrayIPcLm2EEEEviT0_T1_ --------------------------
	.section	.nv.constant0._ZN2at6native29vectorized_elementwise_kernelILi8EZZZNS0_15neg_kernel_cudaERNS_18TensorIteratorBaseEENKUlvE0_clEvENKUlvE2_clEvEUllE_St5arrayIPcLm2EEEEviT0_T1_,"a",@progbits
	.sectionflags	@""
	.align	4
.nv.constant0._ZN2at6native29vectorized_elementwise_kernelILi8EZZZNS0_15neg_kernel_cudaERNS_18TensorIteratorBaseEENKUlvE0_clEvENKUlvE2_clEvEUllE_St5arrayIPcLm2EEEEviT0_T1_:
	.zero		920


//--------------------- .nv.constant0._ZN2at6native18elementwise_kernelILi128ELi4EZNS0_15gpu_kernel_implIZZZNS0_15neg_kernel_cudaERNS_18TensorIteratorBaseEENKUlvE0_clEvENKUlvE1_clEvEUliE_EEvS4_RKT_EUliE_EEviT1_ --------------------------
	.section	.nv.constant0._ZN2at6native18elementwise_kernelILi128ELi4EZNS0_15gpu_kernel_implIZZZNS0_15neg_kernel_cudaERNS_18TensorIteratorBaseEENKUlvE0_clEvENKUlvE1_clEvEUliE_EEvS4_RKT_EUliE_EEviT1_,"a",@progbits
	.sectionflags	@""
	.align	4
.nv.constant0._ZN2at6native18elementwise_kernelILi128ELi4EZNS0_15gpu_kernel_implIZZZNS0_15neg_kernel_cudaERNS_18TensorIteratorBaseEENKUlvE0_clEvENKUlvE1_clEvEUliE_EEvS4_RKT_EUliE_EEviT1_:
	.zero		1440


//--------------------- .nv.constant0._ZN2at6native27unrolled_elementwise_kernelIZZZNS0_15neg_kernel_cudaERNS_18TensorIteratorBaseEENKUlvE0_clEvENKUlvE1_clEvEUliE_St5arrayIPcLm2EELi4E23TrivialOffsetCalculatorILi1EjESB_NS0_6memory12LoadWithCastILi1EEENSC_13StoreWithCastILi1EEEEEviT_T0_T2_T3_T4_T5_ --------------------------
	.section	.nv.constant0._ZN2at6native27unrolled_elementwise_kernelIZZZNS0_15neg_kernel_cudaERNS_18TensorIteratorBaseEENKUlvE0_clEvENKUlvE1_clEvEUliE_St5arrayIPcLm2EELi4E23TrivialOffsetCalculatorILi1EjESB_NS0_6memory12LoadWithCastILi1EEENSC_13StoreWithCastILi1EEEEEviT_T0_T2_T3_T4_T5_,"a",@progbits
	.sectionflags	@""
	.align	4
.nv.constant0._ZN2at6native27unrolled_elementwise_kernelIZZZNS0_15neg_kernel_cudaERNS_18TensorIteratorBaseEENKUlvE0_clEvENKUlvE1_clEvEUliE_St5arrayIPcLm2EELi4E23TrivialOffsetCalculatorILi1EjESB_NS0_6memory12LoadWithCastILi1EEENSC_13StoreWithCastILi1EEEEEviT_T0_T2_T3_T4_T5_:
	.zero		940


//--------------------- .nv.constant0._ZN2at6native18elementwise_kernelILi128ELi2EZNS0_22gpu_kernel_impl_nocastIZZZNS0_15neg_kernel_cudaERNS_18TensorIteratorBaseEENKUlvE0_clEvENKUlvE1_clEvEUliE_EEvS4_RKT_EUliE_EEviT1_ --------------------------
	.section	.nv.constant0._ZN2at6native18elementwise_kernelILi128ELi2EZNS0_22gpu_kernel_impl_nocastIZZZNS0_15neg_kernel_cudaERNS_18TensorIteratorBaseEENKUlvE0_clEvENKUlvE1_clEvEUliE_EEvS4_RKT_EUliE_EEviT1_,"a",@progbits
	.sectionflags	@""
	.align	4
.nv.constant0._ZN2at6native18elementwise_kernelILi128ELi2EZNS0_22gpu_kernel_impl_nocastIZZZNS0_15neg_kernel_cudaERNS_18TensorIteratorBaseEENKUlvE0_clEvENKUlvE1_clEvEUliE_EEvS4_RKT_EUliE_EEviT1_:
	.zero		1440


//--------------------- .nv.constant0._ZN2at6native27unrolled_elementwise_kernelIZZZNS0_15neg_kernel_cudaERNS_18TensorIteratorBaseEENKUlvE0_clEvENKUlvE1_clEvEUliE_St5arrayIPcLm2EELi4E23TrivialOffsetCalculatorILi1EjESB_NS0_6memory15LoadWithoutCastENSC_16StoreWithoutCastEEEviT_T0_T2_T3_T4_T5_ --------------------------
	.section	.nv.constant0._ZN2at6native27unrolled_elementwise_kernelIZZZNS0_15neg_kernel_cudaERNS_18TensorIteratorBaseEENKUlvE0_clEvENKUlvE1_clEvEUliE_St5arrayIPcLm2EELi4E23TrivialOffsetCalculatorILi1EjESB_NS0_6memory15LoadWithoutCastENSC_16StoreWithoutCastEEEviT_T0_T2_T3_T4_T5_,"a",@progbits
	.sectionflags	@""
	.align	4
.nv.constant0._ZN2at6native27unrolled_elementwise_kernelIZZZNS0_15neg_kernel_cudaERNS_18TensorIteratorBaseEENKUlvE0_clEvENKUlvE1_clEvEUliE_St5arrayIPcLm2EELi4E23TrivialOffsetCalculatorILi1EjESB_NS0_6memory15LoadWithoutCastENSC_16StoreWithoutCastEEEviT_T0_T2_T3_T4_T5_:
	.zero		924


//--------------------- .nv.constant0._ZN2at6native29vectorized_elementwise_kernelILi2EZZZNS0_15neg_kernel_cudaERNS_18TensorIteratorBaseEENKUlvE0_clEvENKUlvE1_clEvEUliE_St5arrayIPcLm2EEEEviT0_T1_ --------------------------
	.section	.nv.constant0._ZN2at6native29vectorized_elementwise_kernelILi2EZZZNS0_15neg_kernel_cudaERNS_18TensorIteratorBaseEENKUlvE0_clEvENKUlvE1_clEvEUliE_St5arrayIPcLm2EEEEviT0_T1_,"a",@progbits
	.sectionflags	@""
	.align	4
.nv.constant0._ZN2at6native29vectorized_elementwise_kernelILi2EZZZNS0_15neg_kernel_cudaERNS_18TensorIteratorBaseEENKUlvE0_clEvENKUlvE1_clEvEUliE_St5arrayIPcLm2EEEEviT0_T1_:
	.zero		920


//--------------------- .nv.constant0._ZN2at6native29vectorized_elementwise_kernelILi4EZZZNS0_15neg_kernel_cudaERNS_18TensorIteratorBaseEENKUlvE0_clEvENKUlvE1_clEvEUliE_St5arrayIPcLm2EEEEviT0_T1_ --------------------------
	.section	.nv.constant0._ZN2at6native29vectorized_elementwise_kernelILi4EZZZNS0_15neg_kernel_cudaERNS_18TensorIteratorBaseEENKUlvE0_clEvENKUlvE1_clEvEUliE_St5arrayIPcLm2EEEEviT0_T1_,"a",@progbits
	.sectionflags	@""
	.align	4
.nv.constant0._ZN2at6native29vectorized_elementwise_kernelILi4EZZZNS0_15neg_kernel_cudaERNS_18TensorIteratorBaseEENKUlvE0_clEvENKUlvE1_clEvEUliE_St5arrayIPcLm2EEEEviT0_T1_:
	.zero		920


//--------------------- .nv.constant0._ZN2at6native29vectorized_elementwise_kernelILi8EZZZNS0_15neg_kernel_cudaERNS_18TensorIteratorBaseEENKUlvE0_clEvENKUlvE1_clEvEUliE_St5arrayIPcLm2EEEEviT0_T1_ --------------------------
	.section	.nv.constant0._ZN2at6native29vectorized_elementwise_kernelILi8EZZZNS0_15neg_kernel_cudaERNS_18TensorIteratorBaseEENKUlvE0_clEvENKUlvE1_clEvEUliE_St5arrayIPcLm2EEEEviT0_T1_,"a",@progbits
	.sectionflags	@""
	.align	4
.nv.constant0._ZN2at6native29vectorized_elementwise_kernelILi8EZZZNS0_15neg_kernel_cudaERNS_18TensorIteratorBaseEENKUlvE0_clEvENKUlvE1_clEvEUliE_St5arrayIPcLm2EEEEviT0_T1_:
	.zero		920


//--------------------- .nv.constant0._ZN2at6native18elementwise_kernelILi128ELi4EZNS0_15gpu_kernel_implIZZZNS0_15neg_kernel_cudaERNS_18TensorIteratorBaseEENKUlvE0_clEvENKUlvE0_clEvEUlaE_EEvS4_RKT_EUliE_EEviT1_ --------------------------
	.section	.nv.constant0._ZN2at6native18elementwise_kernelILi128ELi4EZNS0_15gpu_kernel_implIZZZNS0_15neg_kernel_cudaERNS_18TensorIteratorBaseEENKUlvE0_clEvENKUlvE0_clEvEUlaE_EEvS4_RKT_EUliE_EEviT1_,"a",@progbits
	.sectionflags	@""
	.align	4
.nv.constant0._ZN2at6native18elementwise_kernelILi128ELi4EZNS0_15gpu_kernel_implIZZZNS0_15neg_kernel_cudaERNS_18TensorIteratorBaseEENKUlvE0_clEvENKUlvE0_clEvEUlaE_EEvS4_RKT_EUliE_EEviT1_:
	.zero		1440


//--------------------- .nv.constant0._ZN2at6native27unrolled_elementwise_kernelIZZZNS0_15neg_kernel_cudaERNS_18TensorIteratorBaseEENKUlvE0_clEvENKUlvE0_clEvEUlaE_St5arrayIPcLm2EELi4E23TrivialOffsetCalculatorILi1EjESB_NS0_6memory12LoadWithCastILi1EEENSC_13StoreWithCastILi1EEEEEviT_T0_T2_T3_T4_T5_ --------------------------
	.section	.nv.constant0._ZN2at6native27unrolled_elementwise_kernelIZZZNS0_15neg_kernel_cudaERNS_18TensorIteratorBaseEENKUlvE0_clEvENKUlvE0_clEvEUlaE_St5arrayIPcLm2EELi4E23TrivialOffsetCalculatorILi1EjESB_NS0_6memory12LoadWithCastILi1EEENSC_13StoreWithCastILi1EEEEEviT_T0_T2_T3_T4_T5_,"a",@progbits
	.sectionflags	@""
	.align	4
.nv.constant0._ZN2at6native27unrolled_elementwise_kernelIZZZNS0_15neg_kernel_cudaERNS_18TensorIteratorBaseEENKUlvE0_clEvENKUlvE0_clEvEUlaE_St5arrayIPcLm2EELi4E23TrivialOffsetCalculatorILi1EjESB_NS0_6memory12LoadWithCastILi1EEENSC_13StoreWithCastILi1EEEEEviT_T0_T2_T3_T4_T5_:
	.zero		940


//--------------------- .nv.constant0._ZN2at6native18elementwise_kernelILi128ELi4EZNS0_22gpu_kernel_impl_nocastIZZZNS0_15neg_kernel_cudaERNS_18TensorIteratorBaseEENKUlvE0_clEvENKUlvE0_clEvEUlaE_EEvS4_RKT_EUliE_EEviT1_ --------------------------
	.section	.nv.constant0._ZN2at6native18elementwise_kernelILi128ELi4EZNS0_22gpu_kernel_impl_nocastIZZZNS0_15neg_kernel_cudaERNS_18TensorIteratorBaseEENKUlvE0_clEvENKUlvE0_clEvEUlaE_EEvS4_RKT_EUliE_EEviT1_,"a",@progbits
	.sectionflags	@""
	.align	4
.nv.constant0._ZN2at6native18elementwise_kernelILi128ELi4EZNS0_22gpu_kernel_impl_nocastIZZZNS0_15neg_kernel_cudaERNS_18TensorIteratorBaseEENKUlvE0_clEvENKUlvE0_clEvEUlaE_EEvS4_RKT_EUliE_EEviT1_:
	.zero		1440


//--------------------- .nv.constant0._ZN2at6native27unrolled_elementwise_kernelIZZZNS0_15neg_kernel_cudaERNS_18TensorIteratorBaseEENKUlvE0_clEvENKUlvE0_clEvEUlaE_St5arrayIPcLm2EELi4E23TrivialOffsetCalculatorILi1EjESB_NS0_6memory15LoadWithoutCastENSC_16StoreWithoutCastEEEviT_T0_T2_T3_T4_T5_ --------------------------
	.section	.nv.constant0._ZN2at6native27unrolled_elementwise_kernelIZZZNS0_15neg_kernel_cudaERNS_18TensorIteratorBaseEENKUlvE0_clEvENKUlvE0_clEvEUlaE_St5arrayIPcLm2EELi4E23TrivialOffsetCalculatorILi1EjESB_NS0_6memory15LoadWithoutCastENSC_16StoreWithoutCastEEEviT_T0_T2_T3_T4_T5_,"a",@progbits
	.sectionflags	@""
	.align	4
.nv.constant0._ZN2at6native27unrolled_elementwise_kernelIZZZNS0_15neg_kernel_cudaERNS_18TensorIteratorBaseEENKUlvE0_clEvENKUlvE0_clEvEUlaE_St5arrayIPcLm2EELi4E23TrivialOffsetCalculatorILi1EjESB_NS0_6memory15LoadWithoutCastENSC_16StoreWithoutCastEEEviT_T0_T2_T3_T4_T5_:
	.zero		924


//--------------------- .nv.constant0._ZN2at6native29vectorized_elementwise_kernelILi2EZZZNS0_15neg_kernel_cudaERNS_18TensorIteratorBaseEENKUlvE0_clEvENKUlvE0_clEvEUlaE_St5arrayIPcLm2EEEEviT0_T1_ --------------------------
	.section	.nv.constant0._ZN2at6native29vectorized_elementwise_kernelILi2EZZZNS0_15neg_kernel_cudaERNS_18TensorIteratorBaseEENKUlvE0_clEvENKUlvE0_clEvEUlaE_St5arrayIPcLm2EEEEviT0_T1_,"a",@progbits
	.sectionflags	@""
	.align	4
.nv.constant0._ZN2at6native29vectorized_elementwise_kernelILi2EZZZNS0_15neg_kernel_cudaERNS_18TensorIteratorBaseEENKUlvE0_clEvENKUlvE0_clEvEUlaE_St5arrayIPcLm2EEEEviT0_T1_:
	.zero		920


//--------------------- .nv.constant0._ZN2at6native29vectorized_elementwise_kernelILi4EZZZNS0_15neg_kernel_cudaERNS_18TensorIteratorBaseEENKUlvE0_clEvENKUlvE0_clEvEUlaE_St5arrayIPcLm2EEEEviT0_T1_ --------------------------
	.section	.nv.constant0._ZN2at6native29vectorized_elementwise_kernelILi4EZZZNS0_15neg_kernel_cudaERNS_18TensorIteratorBaseEENKUlvE0_clEvENKUlvE0_clEvEUlaE_St5arrayIPcLm2EEEEviT0_T1_,"a",@progbits
	.sectionflags	@""
	.align	4
.nv.constant0._ZN2at6native29vectorized_elementwise_kernelILi4EZZZNS0_15neg_kernel_cudaERNS_18TensorIteratorBaseEENKUlvE0_clEvENKUlvE0_clEvEUlaE_St5arrayIPcLm2EEEEviT0_T1_:
	.zero		920


//--------------------- .nv.constant0._ZN2at6native29vectorized_elementwise_kernelILi8EZZZNS0_15neg_kernel_cudaERNS_18TensorIteratorBaseEENKUlvE0_clEvENKUlvE0_clEvEUlaE_St5arrayIPcLm2EEEEviT0_T1_ --------------------------
	.section	.nv.constant0._ZN2at6native29vectorized_elementwise_kernelILi8EZZZNS0_15neg_kernel_cudaERNS_18TensorIteratorBaseEENKUlvE0_clEvENKUlvE0_clEvEUlaE_St5arrayIPcLm2EEEEviT0_T1_,"a",@progbits
	.sectionflags	@""
	.align	4
.nv.constant0._ZN2at6native29vectorized_elementwise_kernelILi8EZZZNS0_15neg_kernel_cudaERNS_18TensorIteratorBaseEENKUlvE0_clEvENKUlvE0_clEvEUlaE_St5arrayIPcLm2EEEEviT0_T1_:
	.zero		920


//--------------------- .nv.constant0._ZN2at6native18elementwise_kernelILi128ELi4EZNS0_15gpu_kernel_implIZZZNS0_15neg_kernel_cudaERNS_18TensorIteratorBaseEENKUlvE0_clEvENKUlvE_clEvEUlhE_EEvS4_RKT_EUliE_EEviT1_ --------------------------
	.section	.nv.constant0._ZN2at6native18elementwise_kernelILi128ELi4EZNS0_15gpu_kernel_implIZZZNS0_15neg_kernel_cudaERNS_18TensorIteratorBaseEENKUlvE0_clEvENKUlvE_clEvEUlhE_EEvS4_RKT_EUliE_EEviT1_,"a",@progbits
	.sectionflags	@""
	.align	4
.nv.constant0._ZN2at6native18elementwise_kernelILi128ELi4EZNS0_15gpu_kernel_implIZZZNS0_15neg_kernel_cudaERNS_18TensorIteratorBaseEENKUlvE0_clEvENKUlvE_clEvEUlhE_EEvS4_RKT_EUliE_EEviT1_:
	.zero		1440


//--------------------- .nv.constant0._ZN2at6native27unrolled_elementwise_kernelIZZZNS0_15neg_kernel_cudaERNS_18TensorIteratorBaseEENKUlvE0_clEvENKUlvE_clEvEUlhE_St5arrayIPcLm2EELi4E23TrivialOffsetCalculatorILi1EjESB_NS0_6memory12LoadWithCastILi1EEENSC_13StoreWithCastILi1EEEEEviT_T0_T2_T3_T4_T5_ --------------------------
	.section	.nv.constant0._ZN2at6native27unrolled_elementwise_kernelIZZZNS0_15neg_kernel_cudaERNS_18TensorIteratorBaseEENKUlvE0_clEvENKUlvE_clEvEUlhE_St5arrayIPcLm2EELi4E23TrivialOffsetCalculatorILi1EjESB_NS0_6memory12LoadWithCastILi1EEENSC_13StoreWithCastILi1EEEEEviT_T0_T2_T3_T4_T5_,"a",@progbits
	.sectionflags	@""
	.align	4
.nv.constant0._ZN2at6native27unrolled_elementwise_kernelIZZZNS0_15neg_kernel_cudaERNS_18TensorIteratorBaseEENKUlvE0_clEvENKUlvE_clEvEUlhE_St5arrayIPcLm2EELi4E23TrivialOffsetCalculatorILi1EjESB_NS0_6memory12LoadWithCastILi1EEENSC_13StoreWithCastILi1EEEEEviT_T0_T2_T3_T4_T5_:
	.zero		940


//--------------------- .nv.constant0._ZN2at6native18elementwise_kernelILi128ELi4EZNS0_22gpu_kernel_impl_nocastIZZZNS0_15neg_kernel_cudaERNS_18TensorIteratorBaseEENKUlvE0_clEvENKUlvE_clEvEUlhE_EEvS4_RKT_EUliE_EEviT1_ --------------------------
	.section	.nv.constant0._ZN2at6native18elementwise_kernelILi128ELi4EZNS0_22gpu_kernel_impl_nocastIZZZNS0_15neg_kernel_cudaERNS_18TensorIteratorBaseEENKUlvE0_clEvENKUlvE_clEvEUlhE_EEvS4_RKT_EUliE_EEviT1_,"a",@progbits
	.sectionflags	@""
	.align	4
.nv.constant0._ZN2at6native18elementwise_kernelILi128ELi4EZNS0_22gpu_kernel_impl_nocastIZZZNS0_15neg_kernel_cudaERNS_18TensorIteratorBaseEENKUlvE0_clEvENKUlvE_clEvEUlhE_EEvS4_RKT_EUliE_EEviT1_:
	.zero		1440


//--------------------- .nv.constant0._ZN2at6native27unrolled_elementwise_kernelIZZZNS0_15neg_kernel_cudaERNS_18TensorIteratorBaseEENKUlvE0_clEvENKUlvE_clEvEUlhE_St5arrayIPcLm2EELi4E23TrivialOffsetCalculatorILi1EjESB_NS0_6memory15LoadWithoutCastENSC_16StoreWithoutCastEEEviT_T0_T2_T3_T4_T5_ --------------------------
	.section	.nv.constant0._ZN2at6native27unrolled_elementwise_kernelIZZZNS0_15neg_kernel_cudaERNS_18TensorIteratorBaseEENKUlvE0_clEvENKUlvE_clEvEUlhE_St5arrayIPcLm2EELi4E23TrivialOffsetCalculatorILi1EjESB_NS0_6memory15LoadWithoutCastENSC_16StoreWithoutCastEEEviT_T0_T2_T3_T4_T5_,"a",@progbits
	.sectionflags	@""
	.align	4
.nv.constant0._ZN2at6native27unrolled_elementwise_kernelIZZZNS0_15neg_kernel_cudaERNS_18TensorIteratorBaseEENKUlvE0_clEvENKUlvE_clEvEUlhE_St5arrayIPcLm2EELi4E23TrivialOffsetCalculatorILi1EjESB_NS0_6memory15LoadWithoutCastENSC_16StoreWithoutCastEEEviT_T0_T2_T3_T4_T5_:
	.zero		924


//--------------------- .nv.constant0._ZN2at6native29vectorized_elementwise_kernelILi2EZZZNS0_15neg_kernel_cudaERNS_18TensorIteratorBaseEENKUlvE0_clEvENKUlvE_clEvEUlhE_St5arrayIPcLm2EEEEviT0_T1_ --------------------------
	.section	.nv.constant0._ZN2at6native29vectorized_elementwise_kernelILi2EZZZNS0_15neg_kernel_cudaERNS_18TensorIteratorBaseEENKUlvE0_clEvENKUlvE_clEvEUlhE_St5arrayIPcLm2EEEEviT0_T1_,"a",@progbits
	.sectionflags	@""
	.align	4
.nv.constant0._ZN2at6native29vectorized_elementwise_kernelILi2EZZZNS0_15neg_kernel_cudaERNS_18TensorIteratorBaseEENKUlvE0_clEvENKUlvE_clEvEUlhE_St5arrayIPcLm2EEEEviT0_T1_:
	.zero		920


//--------------------- .nv.constant0._ZN2at6native29vectorized_elementwise_kernelILi4EZZZNS0_15neg_kernel_cudaERNS_18TensorIteratorBaseEENKUlvE0_clEvENKUlvE_clEvEUlhE_St5arrayIPcLm2EEEEviT0_T1_ --------------------------
	.section	.nv.constant0._ZN2at6native29vectorized_elementwise_kernelILi4EZZZNS0_15neg_kernel_cudaERNS_18TensorIteratorBaseEENKUlvE0_clEvENKUlvE_clEvEUlhE_St5arrayIPcLm2EEEEviT0_T1_,"a",@progbits
	.sectionflags	@""
	.align	4
.nv.constant0._ZN2at6native29vectorized_elementwise_kernelILi4EZZZNS0_15neg_kernel_cudaERNS_18TensorIteratorBaseEENKUlvE0_clEvENKUlvE_clEvEUlhE_St5arrayIPcLm2EEEEviT0_T1_:
	.zero		920


//--------------------- .nv.constant0._ZN2at6native29vectorized_elementwise_kernelILi8EZZZNS0_15neg_kernel_cudaERNS_18TensorIteratorBaseEENKUlvE0_clEvENKUlvE_clEvEUlhE_St5arrayIPcLm2EEEEviT0_T1_ --------------------------
	.section	.nv.constant0._ZN2at6native29vectorized_elementwise_kernelILi8EZZZNS0_15neg_kernel_cudaERNS_18TensorIteratorBaseEENKUlvE0_clEvENKUlvE_clEvEUlhE_St5arrayIPcLm2EEEEviT0_T1_,"a",@progbits
	.sectionflags	@""
	.align	4
.nv.constant0._ZN2at6native29vectorized_elementwise_kernelILi8EZZZNS0_15neg_kernel_cudaERNS_18TensorIteratorBaseEENKUlvE0_clEvENKUlvE_clEvEUlhE_St5arrayIPcLm2EEEEviT0_T1_:
	.zero		920


//--------------------- .nv.constant0._ZN2at6native18elementwise_kernelILi128ELi4EZNS0_15gpu_kernel_implIZZZNS0_23logical_not_kernel_cudaERNS_18TensorIteratorBaseEENKUlvE0_clEvENKUlvE10_clEvEUlN3c108BFloat16EE_EEvS4_RKT_EUliE_EEviT1_ --------------------------
	.section	.nv.constant0._ZN2at6native18elementwise_kernelILi128ELi4EZNS0_15gpu_kernel_implIZZZNS0_23logical_not_kernel_cudaERNS_18TensorIteratorBaseEENKUlvE0_clEvENKUlvE10_clEvEUlN3c108BFloat16EE_EEvS4_RKT_EUliE_EEviT1_,"a",@progbits
	.sectionflags	@""
	.align	4
.nv.constant0._ZN2at6native18elementwise_kernelILi128ELi4EZNS0_15gpu_kernel_implIZZZNS0_23logical_not_kernel_cudaERNS_18TensorIteratorBaseEENKUlvE0_clEvENKUlvE10_clEvEUlN3c108BFloat16EE_EEvS4_RKT_EUliE_EEviT1_:
	.zero		1440


//--------------------- .nv.constant0._ZN2at6native27unrolled_elementwise_kernelIZZZNS0_23logical_not_kernel_cudaERNS_18TensorIteratorBaseEENKUlvE0_clEvENKUlvE10_clEvEUlN3c108BFloat16EE_St5arrayIPcLm2EELi4E23TrivialOffsetCalculatorILi1EjESD_NS0_6memory12LoadWithCastILi1EEENSE_13StoreWithCastILi1EEEEEviT_T0_T2_T3_T4_T5_ --------------------------
	.section	.nv.constant0._ZN2at6native27unrolled_elementwise_kernelIZZZNS0_23logical_not_kernel_cudaERNS_18TensorIteratorBaseEENKUlvE0_clEvENKUlvE10_clEvEUlN3c108BFloat16EE_St5arrayIPcLm2EELi4E23TrivialOffsetCalculatorILi1EjESD_NS0_6memory12LoadWithCastILi1EEENSE_13StoreWithCastILi1EEEEEviT_T0_T2_T3_T4_T5_,"a",@progbits
	.sectionflags	@""
	.align	4
.nv.constant0._ZN2at6native27unrolled_elementwise_kernelIZZZNS0_23logical_not_kernel_cudaERNS_18TensorIteratorBaseEENKUlvE0_clEvENKUlvE10_clEvEUlN3c108BFloat16EE_St5arrayIPcLm2EELi4E23TrivialOffsetCalculatorILi1EjESD_NS0_6memory12LoadWithCastILi1EEENSE_13StoreWithCastILi1EEEEEviT_T0_T2_T3_T4_T5_:
	.zero		940


//--------------------- .nv.constant0._ZN2at6native18elementwise_kernelILi128ELi4EZNS0_22gpu_kernel_impl_nocastIZZZNS0_23logical_not_kernel_cudaERNS_18TensorIteratorBaseEENKUlvE0_clEvENKUlvE10_clEvEUlN3c108BFloat16EE_EEvS4_RKT_EUliE_EEviT1_ --------------------------
	.section	.nv.constant0._ZN2at6native18elementwise_kernelILi128ELi4EZNS0_22gpu_kernel_impl_nocastIZZZNS0_23logical_not_kernel_cudaERNS_18TensorIteratorBaseEENKUlvE0_clEvENKUlvE10_clEvEUlN3c108BFloat16EE_EEvS4_RKT_EUliE_EEviT1_,"a",@progbits
	.sectionflags	@""
	.align	4
.nv.constant0._ZN2at6native18elementwise_kernelILi128ELi4EZNS0_22gpu_kernel_impl_nocastIZZZNS0_23logical_not_kernel_cudaERNS_18TensorIteratorBaseEENKUlvE0_clEvENKUlvE10_clEvEUlN3c108BFloat16EE_EEvS4_RKT_EUliE_EEviT1_:
	.zero		1440


//--------------------- .nv.constant0._ZN2at6native27unrolled_elementwise_kernelIZZZNS0_23logical_not_kernel_cudaERNS_18TensorIteratorBaseEENKUlvE0_clEvENKUlvE10_clEvEUlN3c108BFloat16EE_St5arrayIPcLm2EELi4E23TrivialOffsetCalculatorILi1EjESD_NS0_6memory15LoadWithoutCastENSE_16StoreWithoutCastEEEviT_T0_T2_T3_T4_T5_ --------------------------
	.section	.nv.constant0._ZN2at6native27unrolled_elementwise_kernelIZZZNS0_23logical_not_kernel_cudaERNS_18TensorIteratorBaseEENKUlvE0_clEvENKUlvE10_clEvEUlN3c108BFloat16EE_St5arrayIPcLm2EELi4E23TrivialOffsetCalculatorILi1EjESD_NS0_6memory15LoadWithoutCastENSE_16StoreWithoutCastEEEviT_T0_T2_T3_T4_T5_,"a",@progbits
	.sectionflags	@""
	.align	4
.nv.constant0._ZN2at6native27unrolled_elementwise_kernelIZZZNS0_23logical_not_kernel_cudaERNS_18TensorIteratorBaseEENKUlvE0_clEvENKUlvE10_clEvEUlN3c108BFloat16EE_St5arrayIPcLm2EELi4E23TrivialOffsetCalculatorILi1EjESD_NS0_6memory15LoadWithoutCastENSE_16StoreWithoutCastEEEviT_T0_T2_T3_T4_T5_:
	.zero		924


//--------------------- .nv.constant0._ZN2at6native29vectorized_elementwise_kernelILi2EZZZNS0_23logical_not_kernel_cudaERNS_18TensorIteratorBaseEENKUlvE0_clEvENKUlvE10_clEvEUlN3c108BFloat16EE_St5arrayIPcLm2EEEEviT0_T1_ --------------------------
	.section	.nv.constant0._ZN2at6native29vectorized_elementwise_kernelILi2EZZZNS0_23logical_not_kernel_cudaERNS_18TensorIteratorBaseEENKUlvE0_clEvENKUlvE10_clEvEUlN3c108BFloat16EE_St5arrayIPcLm2EEEEviT0_T1_,"a",@progbits
	.sectionflags	@""
	.align	4
.nv.constant0._ZN2at6native29vectorized_elementwise_kernelILi2EZZZNS0_23logical_not_kernel_cudaERNS_18TensorIteratorBaseEENKUlvE0_clEvENKUlvE10_clEvEUlN3c108BFloat16EE_St5arrayIPcLm2EEEEviT0_T1_:
	.zero		920


//--------------------- .nv.constant0._ZN2at6native29vectorized_elementwise_kernelILi4EZZZNS0_23logical_not_kernel_cudaERNS_18TensorIteratorBaseEENKUlvE0_clEvENKUlvE10_clEvEUlN3c108BFloat16EE_St5arrayIPcLm2EEEEviT0_T1_ --------------------------
	.section	.nv.constant0._ZN2at6native29vectorized_elementwise_kernelILi4EZZZNS0_23logical_not_kernel_cudaERNS_18TensorIteratorBaseEENKUlvE0_clEvENKUlvE10_clEvEUlN3c108BFloat16EE_St5arrayIPcLm2EEEEviT0_T1_,"a",@progbits
	.sectionflags	@""
	.align	4
.nv.constant0._ZN2at6native29vectorized_elementwise_kernelILi4EZZZNS0_23logical_not_kernel_cudaERNS_18TensorIteratorBaseEENKUlvE0_clEvENKUlvE10_clEvEUlN3c108BFloat16EE_St5arrayIPcLm2EEEEviT0_T1_:
	.zero		920


//--------------------- .nv.constant0._ZN2at6native29vectorized_elementwise_kernelILi8EZZZNS0_23logical_not_kernel_cudaERNS_18TensorIteratorBaseEENKUlvE0_clEvENKUlvE10_clEvEUlN3c108BFloat16EE_St5arrayIPcLm2EEEEviT0_T1_ --------------------------
	.section	.nv.constant0._ZN2at6native29vectorized_elementwise_kernelILi8EZZZNS0_23logical_not_kernel_cudaERNS_18TensorIteratorBaseEENKUlvE0_clEvENKUlvE10_clEvEUlN3c108BFloat16EE_St5arrayIPcLm2EEEEviT0_T1_,"a",@progbits
	.sectionflags	@""
	.align	4
.nv.constant0._ZN2at6native29vectorized_elementwise_kernelILi8EZZZNS0_23logical_not_kernel_cudaERNS_18TensorIteratorBaseEENKUlvE0_clEvENKUlvE10_clEvEUlN3c108BFloat16EE_St5arrayIPcLm2EEEEviT0_T1_:
	.zero		920


//--------------------- .nv.constant0._ZN2at6native18elementwise_kernelILi128ELi4EZNS0_15gpu_kernel_implIZZZNS0_23logical_not_kernel_cudaERNS_18TensorIteratorBaseEENKUlvE0_clEvENKUlvE9_clEvEUlN3c104HalfEE_EEvS4_RKT_EUliE_EEviT1_ --------------------------
	.section	.nv.constant0._ZN2at6native18elementwise_kernelILi128ELi4EZNS0_15gpu_kernel_implIZZZNS0_23logical_not_kernel_cudaERNS_18TensorIteratorBaseEENKUlvE0_clEvENKUlvE9_clEvEUlN3c104HalfEE_EEvS4_RKT_EUliE_EEviT1_,"a",@progbits
	.sectionflags	@""
	.align	4
.nv.constant0._ZN2at6native18elementwise_kernelILi128ELi4EZNS0_15gpu_kernel_implIZZZNS0_23logical_not_kernel_cudaERNS_18TensorIteratorBaseEENKUlvE0_clEvENKUlvE9_clEvEUlN3c104HalfEE_EEvS4_RKT_EUliE_EEviT1_:
	.zero		1440


//--------------------- .nv.constant0._ZN2at6native27unrolled_elementwise_kernelIZZZNS0_23logical_not_kernel_cudaERNS_18TensorIteratorBaseEENKUlvE0_clEvENKUlvE9_clEvEUlN3c104HalfEE_St5arrayIPcLm2EELi4E23TrivialOffsetCalculatorILi1EjESD_NS0_6memory12LoadWithCastILi1EEENSE_13StoreWithCastILi1EEEEEviT_T0_T2_T3_T4_T5_ --------------------------
	.section	.nv.constant0._ZN2at6native27unrolled_elementwise_kernelIZZZNS0_23logical_not_kernel_cudaERNS_18TensorIteratorBaseEENKUlvE0_clEvENKUlvE9_clEvEUlN3c104HalfEE_St5arrayIPcLm2EELi4E23TrivialOffsetCalculatorILi1EjESD_NS0_6memory12LoadWithCastILi1EEENSE_13StoreWithCastILi1EEEEEviT_T0_T2_T3_T4_T5_,"a",@progbits
	.sectionflags	@""
	.align	4
.nv.constant0._ZN2at6native27unrolled_elementwise_kernelIZZZNS0_23logical_not_kernel_cudaERNS_18TensorIteratorBaseEENKUlvE0_clEvENKUlvE9_clEvEUlN3c104HalfEE_St5arrayIPcLm2EELi4E23TrivialOffsetCalculatorILi1EjESD_NS0_6memory12LoadWithCastILi1EEENSE_13StoreWithCastILi1EEEEEviT_T0_T2_T3_T4_T5_:
	.zero		940


//--------------------- .nv.constant0._ZN2at6native18elementwise_kernelILi128ELi4EZNS0_22gpu_kernel_impl_nocastIZZZNS0_23logical_not_kernel_cudaERNS_18TensorIteratorBaseEENKUlvE0_clEvENKUlvE9_clEvEUlN3c104HalfEE_EEvS4_RKT_EUliE_EEviT1_ --------------------------
	.section	.nv.constant0._ZN2at6native18elementwise_kernelILi128ELi4EZNS0_22gpu_kernel_impl_nocastIZZZNS0_23logical_not_kernel_cudaERNS_18TensorIteratorBaseEENKUlvE0_clEvENKUlvE9_clEvEUlN3c104HalfEE_EEvS4_RKT_EUliE_EEviT1_,"a",@progbits
	.sectionflags	@""
	.align	4
.nv.constant0._ZN2at6native18elementwise_kernelILi128ELi4EZNS0_22gpu_kernel_impl_nocastIZZZNS0_23logical_not_kernel_cudaERNS_18TensorIteratorBaseEENKUlvE0_clEvENKUlvE9_clEvEUlN3c104HalfEE_EEvS4_RKT_EUliE_EEviT1_:
	.zero		1440


//--------------------- .nv.constant0._ZN2at6native27unrolled_elementwise_kernelIZZZNS0_23logical_not_kernel_cudaERNS_18TensorIteratorBaseEENKUlvE0_clEvENKUlvE9_clEvEUlN3c104HalfEE_St5arrayIPcLm2EELi4E23TrivialOffsetCalculatorILi1EjESD_NS0_6memory15LoadWithoutCastENSE_16StoreWithoutCastEEEviT_T0_T2_T3_T4_T5_ --------------------------
	.section	.nv.constant0._ZN2at6native27unrolled_elementwise_kernelIZZZNS0_23logical_not_kernel_cudaERNS_18TensorIteratorBaseEENKUlvE0_clEvENKUlvE9_clEvEUlN3c104HalfEE_St5arrayIPcLm2EELi4E23TrivialOffsetCalculatorILi1EjESD_NS0_6memory15LoadWithoutCastENSE_16StoreWithoutCastEEEviT_T0_T2_T3_T4_T5_,"a",@progbits
	.sectionflags	@""
	.align	4
.nv.constant0._ZN2at6native27unrolled_elementwise_kernelIZZZNS0_23logical_not_kernel_cudaERNS_18TensorIteratorBaseEENKUlvE0_clEvENKUlvE9_clEvEUlN3c104HalfEE_St5arrayIPcLm2EELi4E23TrivialOffsetCalculatorILi1EjESD_NS0_6memory15LoadWithoutCastENSE_16StoreWithoutCastEEEviT_T0_T2_T3_T4_T5_:
	.zero		924


//--------------------- .nv.constant0._ZN2at6native29vectorized_elementwise_kernelILi2EZZZNS0_23logical_not_kernel_cudaERNS_18TensorIteratorBaseEENKUlvE0_clEvENKUlvE9_clEvEUlN3c104HalfEE_St5arrayIPcLm2EEEEviT0_T1_ --------------------------
	.section	.nv.constant0._ZN2at6native29vectorized_elementwise_kernelILi2EZZZNS0_23logical_not_kernel_cudaERNS_18TensorIteratorBaseEENKUlvE0_clEvENKUlvE9_clEvEUlN3c104HalfEE_St5arrayIPcLm2EEEEviT0_T1_,"a",@progbits
	.sectionflags	@""
	.align	4
.nv.constant0._ZN2at6native29vectorized_elementwise_kernelILi2EZZZNS0_23logical_not_kernel_cudaERNS_18TensorIteratorBaseEENKUlvE0_clEvENKUlvE9_clEvEUlN3c104HalfEE_St5arrayIPcLm2EEEEviT0_T1_:
	.zero		920


//--------------------- .nv.constant0._ZN2at6native29vectorized_elementwise_kernelILi4EZZZNS0_23logical_not_kernel_cudaERNS_18TensorIteratorBaseEENKUlvE0_clEvENKUlvE9_clEvEUlN3c104HalfEE_St5arrayIPcLm2EEEEviT0_T1_ --------------------------
	.section	.nv.constant0._ZN2at6native29vectorized_elementwise_kernelILi4EZZZNS0_23logical_not_kernel_cudaERNS_18TensorIteratorBaseEENKUlvE0_clEvENKUlvE9_clEvEUlN3c104HalfEE_St5arrayIPcLm2EEEEviT0_T1_,"a",@progbits
	.sectionflags	@""
	.align	4
.nv.constant0._ZN2at6native29vectorized_elementwise_kernelILi4EZZZNS0_23logical_not_kernel_cudaERNS_18TensorIteratorBaseEENKUlvE0_clEvENKUlvE9_clEvEUlN3c104HalfEE_St5arrayIPcLm2EEEEviT0_T1_:
	.zero		920


//--------------------- .nv.constant0._ZN2at6native29vectorized_elementwise_kernelILi8EZZZNS0_23logical_not_kernel_cudaERNS_18TensorIteratorBaseEENKUlvE0_clEvENKUlvE9_clEvEUlN3c104HalfEE_St5arrayIPcLm2EEEEviT0_T1_ --------------------------
	.section	.nv.constant0._ZN2at6native29vectorized_elementwise_kernelILi8EZZZNS0_23logical_not_kernel_cudaERNS_18TensorIteratorBaseEENKUlvE0_clEvENKUlvE9_clEvEUlN3c104HalfEE_St5arrayIPcLm2EEEEviT0_T1_,"a",@progbits
	.sectionflags	@""
	.align	4
.nv.constant0._ZN2at6native29vectorized_elementwise_kernelILi8EZZZNS0_23logical_not_kernel_cudaERNS_18TensorIteratorBaseEENKUlvE0_clEvENKUlvE9_clEvEUlN3c104HalfEE_St5arrayIPcLm2EEEEviT0_T1_:
	.zero		920


//--------------------- .nv.constant0._ZN2at6native18elementwise_kernelILi128ELi4EZNS0_15gpu_kernel_implIZZZNS0_23logical_not_kernel_cudaERNS_18TensorIteratorBaseEENKUlvE0_clEvENKUlvE8_clEvEUlbE_EEvS4_RKT_EUliE_EEviT1_ --------------------------
	.section	.nv.constant0._ZN2at6native18elementwise_kernelILi128ELi4EZNS0_15gpu_kernel_implIZZZNS0_23logical_not_kernel_cudaERNS_18TensorIteratorBaseEENKUlvE0_clEvENKUlvE8_clEvEUlbE_EEvS4_RKT_EUliE_EEviT1_,"a",@progbits
	.sectionflags	@""
	.align	4
.nv.constant0._ZN2at6native18elementwise_kernelILi128ELi4EZNS0_15gpu_kernel_implIZZZNS0_23logical_not_kernel_cudaERNS_18TensorIteratorBaseEENKUlvE0_clEvENKUlvE8_clEvEUlbE_EEvS4_RKT_EUliE_EEviT1_:
	.zero		1440


//--------------------- .nv.constant0._ZN2at6native27unrolled_elementwise_kernelIZZZNS0_23logical_not_kernel_cudaERNS_18TensorIteratorBaseEENKUlvE0_clEvENKUlvE8_clEvEUlbE_St5arrayIPcLm2EELi4E23TrivialOffsetCalculatorILi1EjESB_NS0_6memory12LoadWithCastILi1EEENSC_13StoreWithCastILi1EEEEEviT_T0_T2_T3_T4_T5_ --------------------------
	.section	.nv.constant0._ZN2at6native27unrolled_elementwise_kernelIZZZNS0_23logical_not_kernel_cudaERNS_18TensorIteratorBaseEENKUlvE0_clEvENKUlvE8_clEvEUlbE_St5arrayIPcLm2EELi4E23TrivialOffsetCalculatorILi1EjESB_NS0_6memory12LoadWithCastILi1EEENSC_13StoreWithCastILi1EEEEEviT_T0_T2_T3_T4_T5_,"a",@progbits
	.sectionflags	@""
	.align	4
.nv.constant0._ZN2at6native27unrolled_elementwise_kernelIZZZNS0_23logical_not_kernel_cudaERNS_18TensorIteratorBaseEENKUlvE0_clEvENKUlvE8_clEvEUlbE_St5arrayIPcLm2EELi4E23TrivialOffsetCalculatorILi1EjESB_NS0_6memory12LoadWithCastILi1EEENSC_13StoreWithCastILi1EEEEEviT_T0_T2_T3_T4_T5_:
	.zero		940


//--------------------- .nv.constant0._ZN2at6native18elementwise_kernelILi128ELi4EZNS0_22gpu_kernel_impl_nocastIZZZNS0_23logical_not_kernel_cudaERNS_18TensorIteratorBaseEENKUlvE0_clEvENKUlvE8_clEvEUlbE_EEvS4_RKT_EUliE_EEviT1_ --------------------------
	.section	.nv.constant0._ZN2at6native18elementwise_kernelILi128ELi4EZNS0_22gpu_kernel_impl_nocastIZZZNS0_23logical_not_kernel_cudaERNS_18TensorIteratorBaseEENKUlvE0_clEvENKUlvE8_clEvEUlbE_EEvS4_RKT_EUliE_EEviT1_,"a",@progbits
	.sectionflags	@""
	.align	4
.nv.constant0._ZN2at6native18elementwise_kernelILi128ELi4EZNS0_22gpu_kernel_impl_nocastIZZZNS0_23logical_not_kernel_cudaERNS_18TensorIteratorBaseEENKUlvE0_clEvENKUlvE8_clEvEUlbE_EEvS4_RKT_EUliE_EEviT1_:
	.zero		1440


//--------------------- .nv.constant0._ZN2at6native27unrolled_elementwise_kernelIZZZNS0_23logical_not_kernel_cudaERNS_18TensorIteratorBaseEENKUlvE0_clEvENKUlvE8_clEvEUlbE_St5arrayIPcLm2EELi4E23TrivialOffsetCalculatorILi1EjESB_NS0_6memory15LoadWithoutCastENSC_16StoreWithoutCastEEEviT_T0_T2_T3_T4_T5_ --------------------------
	.section	.nv.constant0._ZN2at6native27unrolled_elementwise_kernelIZZZNS0_23logical_not_kernel_cudaERNS_18TensorIteratorBaseEENKUlvE0_clEvENKUlvE8_clEvEUlbE_St5arrayIPcLm2EELi4E23TrivialOffsetCalculatorILi1EjESB_NS0_6memory15LoadWithoutCastENSC_16StoreWithoutCastEEEviT_T0_T2_T3_T4_T5_,"a",@progbits
	.sectionflags	@""
	.align	4
.nv.constant0._ZN2at6native27unrolled_elementwise_kernelIZZZNS0_23logical_not_kernel_cudaERNS_18TensorIteratorBaseEENKUlvE0_clEvENKUlvE8_clEvEUlbE_St5arrayIPcLm2EELi4E23TrivialOffsetCalculatorILi1EjESB_NS0_6memory15LoadWithoutCastENSC_16StoreWithoutCastEEEviT_T0_T2_T3_T4_T5_:
	.zero		924


//--------------------- .nv.constant0._ZN2at6native29vectorized_elementwise_kernelILi2EZZZNS0_23logical_not_kernel_cudaERNS_18TensorIteratorBaseEENKUlvE0_clEvENKUlvE8_clEvEUlbE_St5arrayIPcLm2EEEEviT0_T1_ --------------------------
	.section	.nv.constant0._ZN2at6native29vectorized_elementwise_kernelILi2EZZZNS0_23logical_not_kernel_cudaERNS_18TensorIteratorBaseEENKUlvE0_clEvENKUlvE8_clEvEUlbE_St5arrayIPcLm2EEEEviT0_T1_,"a",@progbits
	.sectionflags	@""
	.align	4
.nv.constant0._ZN2at6native29vectorized_elementwise_kernelILi2EZZZNS0_23logical_not_kernel_cudaERNS_18TensorIteratorBaseEENKUlvE0_clEvENKUlvE8_clEvEUlbE_St5arrayIPcLm2EEEEviT0_T1_:
	.zero		920


//--------------------- .nv.constant0._ZN2at6native29vectorized_elementwise_kernelILi4EZZZNS0_23logical_not_kernel_cudaERNS_18TensorIteratorBaseEENKUlvE0_clEvENKUlvE8_clEvEUlbE_St5arrayIPcLm2EEEEviT0_T1_ --------------------------
	.section	.nv.constant0._ZN2at6native29vectorized_elementwise_kernelILi4EZZZNS0_23logical_not_kernel_cudaERNS_18TensorIteratorBaseEENKUlvE0_clEvENKUlvE8_clEvEUlbE_St5arrayIPcLm2EEEEviT0_T1_,"a",@progbits
	.sectionflags	@""
	.align	4
.nv.constant0._ZN2at6native29vectorized_elementwise_kernelILi4EZZZNS0_23logical_not_kernel_cudaERNS_18TensorIteratorBaseEENKUlvE0_clEvENKUlvE8_clEvEUlbE_St5arrayIPcLm2EEEEviT0_T1_:
	.zero		920


//--------------------- .nv.constant0._ZN2at6native29vectorized_elementwise_kernelILi8EZZZNS0_23logical_not_kernel_cudaERNS_18TensorIteratorBaseEENKUlvE0_clEvENKUlvE8_clEvEUlbE_St5arrayIPcLm2EEEEviT0_T1_ --------------------------
	.section	.nv.constant0._ZN2at6native29vectorized_elementwise_kernelILi8EZZZNS0_23logical_not_kernel_cudaERNS_18TensorIteratorBaseEENKUlvE0_clEvENKUlvE8_clEvEUlbE_St5arrayIPcLm2EEEEviT0_T1_,"a",@progbits
	.sectionflags	@""
	.align	4
.nv.constant0._ZN2at6native29vectorized_elementwise_kernelILi8EZZZNS0_23logical_not_kernel_cudaERNS_18TensorIteratorBaseEENKUlvE0_clEvENKUlvE8_clEvEUlbE_St5arrayIPcLm2EEEEviT0_T1_:
	.zero		920


//--------------------- .nv.constant0._ZN2at6native18elementwise_kernelILi128ELi4EZNS0_15gpu_kernel_implIZZZNS0_23logical_not_kernel_cudaERNS_18TensorIteratorBaseEENKUlvE0_clEvENKUlvE7_clEvEUlN3c107complexIfEEE_EEvS4_RKT_EUliE_EEviT1_ --------------------------
	.section	.nv.constant0._ZN2at6native18elementwise_kernelILi128ELi4EZNS0_15gpu_kernel_implIZZZNS0_23logical_not_kernel_cudaERNS_18TensorIteratorBaseEENKUlvE0_clEvENKUlvE7_clEvEUlN3c107complexIfEEE_EEvS4_RKT_EUliE_EEviT1_,"a",@progbits
	.sectionflags	@""
	.align	4
.nv.constant0._ZN2at6native18elementwise_kernelILi128ELi4EZNS0_15gpu_kernel_implIZZZNS0_23logical_not_kernel_cudaERNS_18TensorIteratorBaseEENKUlvE0_clEvENKUlvE7_clEvEUlN3c107complexIfEEE_EEvS4_RKT_EUliE_EEviT1_:
	.zero		1440


//--------------------- .nv.constant0._ZN2at6native27unrolled_elementwise_kernelIZZZNS0_23logical_not_kernel_cudaERNS_18TensorIteratorBaseEENKUlvE0_clEvENKUlvE7_clEvEUlN3c107complexIfEEE_St5arrayIPcLm2EELi4E23TrivialOffsetCalculatorILi1EjESE_NS0_6memory12LoadWithCastILi1EEENSF_13StoreWithCastILi1EEEEEviT_T0_T2_T3_T4_T5_ --------------------------
	.section	.nv.constant0._ZN2at6native27unrolled_elementwise_kernelIZZZNS0_23logical_not_kernel_cudaERNS_18TensorIteratorBaseEENKUlvE0_clEvENKUlvE7_clEvEUlN3c107complexIfEEE_St5arrayIPcLm2EELi4E23TrivialOffsetCalculatorILi1EjESE_NS0_6memory12LoadWithCastILi1EEENSF_13StoreWithCastILi1EEEEEviT_T0_T2_T3_T4_T5_,"a",@progbits
	.sectionflags	@""
	.align	4
.nv.constant0._ZN2at6native27unrolled_elementwise_kernelIZZZNS0_23logical_not_kernel_cudaERNS_18TensorIteratorBaseEENKUlvE0_clEvENKUlvE7_clEvEUlN3c107complexIfEEE_St5arrayIPcLm2EELi4E23TrivialOffsetCalculatorILi1EjESE_NS0_6memory12LoadWithCastILi1EEENSF_13StoreWithCastILi1EEEEEviT_T0_T2_T3_T4_T5_:
	.zero		940


//--------------------- .nv.constant0._ZN2at6native18elementwise_kernelILi128ELi4EZNS0_22gpu_kernel_impl_nocastIZZZNS0_23logical_not_kernel_cudaERNS_18TensorIteratorBaseEENKUlvE0_clEvENKUlvE7_clEvEUlN3c107complexIfEEE_EEvS4_RKT_EUliE_EEviT1_ --------------------------
	.section	.nv.constant0._ZN2at6native18elementwise_kernelILi128ELi4EZNS0_22gpu_kernel_impl_nocastIZZZNS0_23logical_not_kernel_cudaERNS_18TensorIteratorBaseEENKUlvE0_clEvENKUlvE7_clEvEUlN3c107complexIfEEE_EEvS4_RKT_EUliE_EEviT1_,"a",@progbits
	.sectionflags	@""
	.align	4
.nv.constant0._ZN2at6native18elementwise_kernelILi128ELi4EZNS0_22gpu_kernel_impl_nocastIZZZNS0_23logical_not_kernel_cudaERNS_18TensorIteratorBaseEENKUlvE0_clEvENKUlvE7_clEvEUlN3c107complexIfEEE_EEvS4_RKT_EUliE_EEviT1_:
	.zero		1440


//--------------------- .nv.constant0._ZN2at6native27unrolled_elementwise_kernelIZZZNS0_23logical_not_kernel_cudaERNS_18TensorIteratorBaseEENKUlvE0_clEvENKUlvE7_clEvEUlN3c107complexIfEEE_St5arrayIPcLm2EELi4E23TrivialOffsetCalculatorILi1EjESE_NS0_6memory15LoadWithoutCastENSF_16StoreWithoutCastEEEviT_T0_T2_T3_T4_T5_ --------------------------
	.section	.nv.constant0._ZN2at6native27unrolled_elementwise_kernelIZZZNS0_23logical_not_kernel_cudaERNS_18TensorIteratorBaseEENKUlvE0_clEvENKUlvE7_clEvEUlN3c107complexIfEEE_St5arrayIPcLm2EELi4E23TrivialOffsetCalculatorILi1EjESE_NS0_6memory15LoadWithoutCastENSF_16StoreWithoutCastEEEviT_T0_T2_T3_T4_T5_,"a",@progbits
	.sectionflags	@""
	.align	4
.nv.constant0._ZN2at6native27unrolled_elementwise_kernelIZZZNS0_23logical_not_kernel_cudaERNS_18TensorIteratorBaseEENKUlvE0_clEvENKUlvE7_clEvEUlN3c107complexIfEEE_St5arrayIPcLm2EELi4E23TrivialOffsetCalculatorILi1EjESE_NS0_6memory15LoadWithoutCastENSF_16StoreWithoutCastEEEviT_T0_T2_T3_T4_T5_:
	.zero		924


//--------------------- .nv.constant0._ZN2at6native29vectorized_elementwise_kernelILi2EZZZNS0_23logical_not_kernel_cudaERNS_18TensorIteratorBaseEENKUlvE0_clEvENKUlvE7_clEvEUlN3c107complexIfEEE_St5arrayIPcLm2EEEEviT0_T1_ --------------------------
	.section	.nv.constant0._ZN2at6native29vectorized_elementwise_kernelILi2EZZZNS0_23logical_not_kernel_cudaERNS_18TensorIteratorBaseEENKUlvE0_clEvENKUlvE7_clEvEUlN3c107complexIfEEE_St5arrayIPcLm2EEEEviT0_T1_,"a",@progbits
	.sectionflags	@""
	.align	4
.nv.constant0._ZN2at6native29vectorized_elementwise_kernelILi2EZZZNS0_23logical_not_kernel_cudaERNS_18TensorIteratorBaseEENKUlvE0_clEvENKUlvE7_clEvEUlN3c107complexIfEEE_St5arrayIPcLm2EEEEviT0_T1_:
	.zero		920


//--------------------- .nv.constant0._ZN2at6native29vectorized_elementwise_kernelILi4EZZZNS0_23logical_not_kernel_cudaERNS_18TensorIteratorBaseEENKUlvE0_clEvENKUlvE7_clEvEUlN3c107complexIfEEE_St5arrayIPcLm2EEEEviT0_T1_ --------------------------
	.section	.nv.constant0._ZN2at6native29vectorized_elementwise_kernelILi4EZZZNS0_23logical_not_kernel_cudaERNS_18TensorIteratorBaseEENKUlvE0_clEvENKUlvE7_clEvEUlN3c107complexIfEEE_St5arrayIPcLm2EEEEviT0_T1_,"a",@progbits
	.sectionflags	@""
	.align	4
.nv.constant0._ZN2at6native29vectorized_elementwise_kernelILi4EZZZNS0_23logical_not_kernel_cudaERNS_18TensorIteratorBaseEENKUlvE0_clEvENKUlvE7_clEvEUlN3c107complexIfEEE_St5arrayIPcLm2EEEEviT0_T1_:
	.zero		920


//--------------------- .nv.constant0._ZN2at6native29vectorized_elementwise_kernelILi8EZZZNS0_23logical_not_kernel_cudaERNS_18TensorIteratorBaseEENKUlvE0_clEvENKUlvE7_clEvEUlN3c107complexIfEEE_St5arrayIPcLm2EEEEviT0_T1_ --------------------------
	.section	.nv.constant0._ZN2at6native29vectorized_elementwise_kernelILi8EZZZNS0_23logical_not_kernel_cudaERNS_18TensorIteratorBaseEENKUlvE0_clEvENKUlvE7_clEvEUlN3c107complexIfEEE_St5arrayIPcLm2EEEEviT0_T1_,"a",@progbits
	.sectionflags	@""
	.align	4
.nv.constant0._ZN2at6native29vectorized_elementwise_kernelILi8EZZZNS0_23logical_not_kernel_cudaERNS_18TensorIteratorBaseEENKUlvE0_clEvENKUlvE7_clEvEUlN3c107complexIfEEE_St5arrayIPcLm2EEEEviT0_T1_:
	.zero		920


//--------------------- .nv.constant0._ZN2at6native18elementwise_kernelILi128ELi4EZNS0_15gpu_kernel_implIZZZNS0_23logical_not_kernel_cudaERNS_18TensorIteratorBaseEENKUlvE0_clEvENKUlvE6_clEvEUlN3c107complexIdEEE_EEvS4_RKT_EUliE_EEviT1_ --------------------------
	.section	.nv.constant0._ZN2at6native18elementwise_kernelILi128ELi4EZNS0_15gpu_kernel_implIZZZNS0_23logical_not_kernel_cudaERNS_18TensorIteratorBaseEENKUlvE0_clEvENKUlvE6_clEvEUlN3c107complexIdEEE_EEvS4_RKT_EUliE_EEviT1_,"a",@progbits
	.sectionflags	@""
	.align	4
.nv.constant0._ZN2at6native18elementwise_kernelILi128ELi4EZNS0_15gpu_kernel_implIZZZNS0_23logical_not_kernel_cudaERNS_18TensorIteratorBaseEENKUlvE0_clEvENKUlvE6_clEvEUlN3c107complexIdEEE_EEvS4_RKT_EUliE_EEviT1_:
	.zero		1440


//--------------------- .nv.constant0._ZN2at6native27unrolled_elementwise_kernelIZZZNS0_23logical_not_kernel_cudaERNS_18TensorIteratorBaseEENKUlvE0_clEvENKUlvE6_clEvEUlN3c107complexIdEEE_St5arrayIPcLm2EELi4E23TrivialOffsetCalculatorILi1EjESE_NS0_6memory12LoadWithCastILi1EEENSF_13StoreWithCastILi1EEEEEviT_T0_T2_T3_T4_T5_ --------------------------
	.section	.nv.constant0._ZN2at6native27unrolled_elementwise_kernelIZZZNS0_23logical_not_kernel_cudaERNS_18TensorIteratorBaseEENKUlvE0_clEvENKUlvE6_clEvEUlN3c107complexIdEEE_St5arrayIPcLm2EELi4E23TrivialOffsetCalculatorILi1EjESE_NS0_6memory12LoadWithCastILi1EEENSF_13StoreWithCastILi1EEEEEviT_T0_T2_T3_T4_T5_,"a",@progbits
	.sectionflags	@""
	.align	4
.nv.constant0._ZN2at6native27unrolled_elementwise_kernelIZZZNS0_23logical_not_kernel_cudaERNS_18TensorIteratorBaseEENKUlvE0_clEvENKUlvE6_clEvEUlN3c107complexIdEEE_St5arrayIPcLm2EELi4E23TrivialOffsetCalculatorILi1EjESE_NS0_6memory12LoadWithCastILi1EEENSF_13StoreWithCastILi1EEEEEviT_T0_T2_T3_T4_T5_:
	.zero		940


//--------------------- .nv.constant0._ZN2at6native18elementwise_kernelILi128ELi4EZNS0_22gpu_kernel_impl_nocastIZZZNS0_23logical_not_kernel_cudaERNS_18TensorIteratorBaseEENKUlvE0_clEvENKUlvE6_clEvEUlN3c107complexIdEEE_EEvS4_RKT_EUliE_EEviT1_ --------------------------
	.section	.nv.constant0._ZN2at6native18elementwise_kernelILi128ELi4EZNS0_22gpu_kernel_impl_nocastIZZZNS0_23logical_not_kernel_cudaERNS_18TensorIteratorBaseEENKUlvE0_clEvENKUlvE6_clEvEUlN3c107complexIdEEE_EEvS4_RKT_EUliE_EEviT1_,"a",@progbits
	.sectionflags	@""
	.align	4
.nv.constant0._ZN2at6native18elementwise_kernelILi128ELi4EZNS0_22gpu_kernel_impl_nocastIZZZNS0_23logical_not_kernel_cudaERNS_18TensorIteratorBaseEENKUlvE0_clEvENKUlvE6_clEvEUlN3c107complexIdEEE_EEvS4_RKT_EUliE_EEviT1_:
	.zero		1440


//--------------------- .nv.constant0._ZN2at6native27unrolled_elementwise_kernelIZZZNS0_23logical_not_kernel_cudaERNS_18TensorIteratorBaseEENKUlvE0_clEvENKUlvE6_clEvEUlN3c107complexIdEEE_St5arrayIPcLm2EELi4E23TrivialOffsetCalculatorILi1EjESE_NS0_6memory15LoadWithoutCastENSF_16StoreWithoutCastEEEviT_T0_T2_T3_T4_T5_ --------------------------
	.section	.nv.constant0._ZN2at6native27unrolled_elementwise_kernelIZZZNS0_23logical_not_kernel_cudaERNS_18TensorIteratorBaseEENKUlvE0_clEvENKUlvE6_clEvEUlN3c107complexIdEEE_St5arrayIPcLm2EELi4E23TrivialOffsetCalculatorILi1EjESE_NS0_6memory15LoadWithoutCastENSF_16StoreWithoutCastEEEviT_T0_T2_T3_T4_T5_,"a",@progbits
	.sectionflags	@""
	.align	4
.nv.constant0._ZN2at6native27unrolled_elementwise_kernelIZZZNS0_23logical_not_kernel_cudaERNS_18TensorIteratorBaseEENKUlvE0_clEvENKUlvE6_clEvEUlN3c107complexIdEEE_St5arrayIPcLm2EELi4E23TrivialOffsetCalculatorILi1EjESE_NS0_6memory15LoadWithoutCastENSF_16StoreWithoutCastEEEviT_T0_T2_T3_T4_T5_:
	.zero		924


//--------------------- .nv.constant0._ZN2at6native29vectorized_elementwise_kernelILi2EZZZNS0_23logical_not_kernel_cudaERNS_18TensorIteratorBaseEENKUlvE0_clEvENKUlvE6_clEvEUlN3c107complexIdEEE_St5arrayIPcLm2EEEEviT0_T1_ --------------------------
	.section	.nv.constant0._ZN2at6native29vectorized_elementwise_kernelILi2EZZZNS0_23logical_not_kernel_cudaERNS_18TensorIteratorBaseEENKUlvE0_clEvENKUlvE6_clEvEUlN3c107complexIdEEE_St5arrayIPcLm2EEEEviT0_T1_,"a",@progbits
	.sectionflags	@""
	.align	4
.nv.constant0._ZN2at6native29vectorized_elementwise_kernelILi2EZZZNS0_23logical_not_kernel_cudaERNS_18TensorIteratorBaseEENKUlvE0_clEvENKUlvE6_clEvEUlN3c107complexIdEEE_St5arrayIPcLm2EEEEviT0_T1_:
	.zero		920


//--------------------- .nv.constant0._ZN2at6native29vectorized_elementwise_kernelILi4EZZZNS0_23logical_not_kernel_cudaERNS_18TensorIteratorBaseEENKUlvE0_clEvENKUlvE6_clEvEUlN3c107complexIdEEE_St5arrayIPcLm2EEEEviT0_T1_ --------------------------
	.section	.nv.constant0._ZN2at6native29vectorized_elementwise_kernelILi4EZZZNS0_23logical_not_kernel_cudaERNS_18TensorIteratorBaseEENKUlvE0_clEvENKUlvE6_clEvEUlN3c107complexIdEEE_St5arrayIPcLm2EEEEviT0_T1_,"a",@progbits
	.sectionflags	@""
	.align	4
.nv.constant0._ZN2at6native29vectorized_elementwise_kernelILi4EZZZNS0_23logical_not_kernel_cudaERNS_18TensorIteratorBaseEENKUlvE0_clEvENKUlvE6_clEvEUlN3c107complexIdEEE_St5arrayIPcLm2EEEEviT0_T1_:
	.zero		920


//--------------------- .nv.constant0._ZN2at6native29vectorized_elementwise_kernelILi8EZZZNS0_23logical_not_kernel_cudaERNS_18TensorIteratorBaseEENKUlvE0_clEvENKUlvE6_clEvEUlN3c107complexIdEEE_St5arrayIPcLm2EEEEviT0_T1_ --------------------------
	.section	.nv.constant0._ZN2at6native29vectorized_elementwise_kernelILi8EZZZNS0_23logical_not_kernel_cudaERNS_18TensorIteratorBaseEENKUlvE0_clEvENKUlvE6_clEvEUlN3c107complexIdEEE_St5arrayIPcLm2EEEEviT0_T1_,"a",@progbits
	.sectionflags	@""
	.align	4
.nv.constant0._ZN2at6native29vectorized_elementwise_kernelILi8EZZZNS0_23logical_not_kernel_cudaERNS_18TensorIteratorBaseEENKUlvE0_clEvENKUlvE6_clEvEUlN3c107complexIdEEE_St5arrayIPcLm2EEEEviT0_T1_:
	.zero		920


//--------------------- .nv.constant0._ZN2at6native18elementwise_kernelILi128ELi4EZNS0_15gpu_kernel_implIZZZNS0_23logical_not_kernel_cudaERNS_18TensorIteratorBaseEENKUlvE0_clEvENKUlvE5_clEvEUlfE_EEvS4_RKT_EUliE_EEviT1_ --------------------------
	.section	.nv.constant0._ZN2at6native18elementwise_kernelILi128ELi4EZNS0_15gpu_kernel_implIZZZNS0_23logical_not_kernel_cudaERNS_18TensorIteratorBaseEENKUlvE0_clEvENKUlvE5_clEvEUlfE_EEvS4_RKT_EUliE_EEviT1_,"a",@progbits
	.sectionflags	@""
	.align	4
.nv.constant0._ZN2at6native18elementwise_kernelILi128ELi4EZNS0_15gpu_kernel_implIZZZNS0_23logical_not_kernel_cudaERNS_18TensorIteratorBaseEENKUlvE0_clEvENKUlvE5_clEvEUlfE_EEvS4_RKT_EUliE_EEviT1_:
	.zero		1440


//--------------------- .nv.constant0._ZN2at6native27unrolled_elementwise_kernelIZZZNS0_23logical_not_kernel_cudaERNS_18TensorIteratorBaseEENKUlvE0_clEvENKUlvE5_clEvEUlfE_St5arrayIPcLm2EELi4E23TrivialOffsetCalculatorILi1EjESB_NS0_6memory12LoadWithCastILi1EEENSC_13StoreWithCastILi1EEEEEviT_T0_T2_T3_T4_T5_ --------------------------
	.section	.nv.constant0._ZN2at6native27unrolled_elementwise_kernelIZZZNS0_23logical_not_kernel_cudaERNS_18TensorIteratorBaseEENKUlvE0_clEvENKUlvE5_clEvEUlfE_St5arrayIPcLm2EELi4E23TrivialOffsetCalculatorILi1EjESB_NS0_6memory12LoadWithCastILi1EEENSC_13StoreWithCastILi1EEEEEviT_T0_T2_T3_T4_T5_,"a",@progbits
	.sectionflags	@""
	.align	4
.nv.constant0._ZN2at6native27unrolled_elementwise_kernelIZZZNS0_23logical_not_kernel_cudaERNS_18TensorIteratorBaseEENKUlvE0_clEvENKUlvE5_clEvEUlfE_St5arrayIPcLm2EELi4E23TrivialOffsetCalculatorILi1EjESB_NS0_6memory12LoadWithCastILi1EEENSC_13StoreWithCastILi1EEEEEviT_T0_T2_T3_T4_T5_:
	.zero		940


//--------------------- .nv.constant0._ZN2at6native18elementwise_kernelILi128ELi4EZNS0_22gpu_kernel_impl_nocastIZZZNS0_23logical_not_kernel_cudaERNS_18TensorIteratorBaseEENKUlvE0_clEvENKUlvE5_clEvEUlfE_EEvS4_RKT_EUliE_EEviT1_ --------------------------
	.section	.nv.constant0._ZN2at6native18elementwise_kernelILi128ELi4EZNS0_22gpu_kernel_impl_nocastIZZZNS0_23logical_not_kernel_cudaERNS_18TensorIteratorBaseEENKUlvE0_clEvENKUlvE5_clEvEUlfE_EEvS4_RKT_EUliE_EEviT1_,"a",@progbits
	.sectionflags	@""
	.align	4
.nv.constant0._ZN2at6native18elementwise_kernelILi128ELi4EZNS0_22gpu_kernel_impl_nocastIZZZNS0_23logical_not_kernel_cudaERNS_18TensorIteratorBaseEENKUlvE0_clEvENKUlvE5_clEvEUlfE_EEvS4_RKT_EUliE_EEviT1_:
	.zero		1440


//--------------------- .nv.constant0._ZN2at6native27unrolled_elementwise_kernelIZZZNS0_23logical_not_kernel_cudaERNS_18TensorIteratorBaseEENKUlvE0_clEvENKUlvE5_clEvEUlfE_St5arrayIPcLm2EELi4E23TrivialOffsetCalculatorILi1EjESB_NS0_6memory15LoadWithoutCastENSC_16StoreWithoutCastEEEviT_T0_T2_T3_T4_T5_ --------------------------
	.section	.nv.constant0._ZN2at6native27unrolled_elementwise_kernelIZZZNS0_23logical_not_kernel_cudaERNS_18TensorIteratorBaseEENKUlvE0_clEvENKUlvE5_clEvEUlfE_St5arrayIPcLm2EELi4E23TrivialOffsetCalculatorILi1EjESB_NS0_6memory15LoadWithoutCastENSC_16StoreWithoutCastEEEviT_T0_T2_T3_T4_T5_,"a",@progbits
	.sectionflags	@""
	.align	4
.nv.constant0._ZN2at6native27unrolled_elementwise_kernelIZZZNS0_23logical_not_kernel_cudaERNS_18TensorIteratorBaseEENKUlvE0_clEvENKUlvE5_clEvEUlfE_St5arrayIPcLm2EELi4E23TrivialOffsetCalculatorILi1EjESB_NS0_6memory15LoadWithoutCastENSC_16StoreWithoutCastEEEviT_T0_T2_T3_T4_T5_:
	.zero		924


//--------------------- .nv.constant0._ZN2at6native29vectorized_elementwise_kernelILi2EZZZNS0_23logical_not_kernel_cudaERNS_18TensorIteratorBaseEENKUlvE0_clEvENKUlvE5_clEvEUlfE_St5arrayIPcLm2EEEEviT0_T1_ --------------------------
	.section	.nv.constant0._ZN2at6native29vectorized_elementwise_kernelILi2EZZZNS0_23logical_not_kernel_cudaERNS_18TensorIteratorBaseEENKUlvE0_clEvENKUlvE5_clEvEUlfE_St5arrayIPcLm2EEEEviT0_T1_,"a",@progbits
	.sectionflags	@""
	.align	4
.nv.constant0._ZN2at6native29vectorized_elementwise_kernelILi2EZZZNS0_23logical_not_kernel_cudaERNS_18TensorIteratorBaseEENKUlvE0_clEvENKUlvE5_clEvEUlfE_St5arrayIPcLm2EEEEviT0_T1_:
	.zero		920


//--------------------- .nv.constant0._ZN2at6native29vectorized_elementwise_kernelILi4EZZZNS0_23logical_not_kernel_cudaERNS_18TensorIteratorBaseEENKUlvE0_clEvENKUlvE5_clEvEUlfE_St5arrayIPcLm2EEEEviT0_T1_ --------------------------
	.section	.nv.constant0._ZN2at6native29vectorized_elementwise_kernelILi4EZZZNS0_23logical_not_kernel_cudaERNS_18TensorIteratorBaseEENKUlvE0_clEvENKUlvE5_clEvEUlfE_St5arrayIPcLm2EEEEviT0_T1_,"a",@progbits
	.sectionflags	@""
	.align	4
.nv.constant0._ZN2at6native29vectorized_elementwise_kernelILi4EZZZNS0_23logical_not_kernel_cudaERNS_18TensorIteratorBaseEENKUlvE0_clEvENKUlvE5_clEvEUlfE_St5arrayIPcLm2EEEEviT0_T1_:
	.zero		920


//--------------------- .nv.constant0._ZN2at6native29vectorized_elementwise_kernelILi8EZZZNS0_23logical_not_kernel_cudaERNS_18TensorIteratorBaseEENKUlvE0_clEvENKUlvE5_clEvEUlfE_St5arrayIPcLm2EEEEviT0_T1_ --------------------------
	.section	.nv.constant0._ZN2at6native29vectorized_elementwise_kernelILi8EZZZNS0_23logical_not_kernel_cudaERNS_18TensorIteratorBaseEENKUlvE0_clEvENKUlvE5_clEvEUlfE_St5arrayIPcLm2EEEEviT0_T1_,"a",@progbits
	.sectionflags	@""
	.align	4
.nv.constant0._ZN2at6native29vectorized_elementwise_kernelILi8EZZZNS0_23logical_not_kernel_cudaERNS_18TensorIteratorBaseEENKUlvE0_clEvENKUlvE5_clEvEUlfE_St5arrayIPcLm2EEEEviT0_T1_:
	.zero		920


//--------------------- .nv.constant0._ZN2at6native18elementwise_kernelILi128ELi4EZNS0_15gpu_kernel_implIZZZNS0_23logical_not_kernel_cudaERNS_18TensorIteratorBaseEENKUlvE0_clEvENKUlvE4_clEvEUldE_EEvS4_RKT_EUliE_EEviT1_ --------------------------
	.section	.nv.constant0._ZN2at6native18elementwise_kernelILi128ELi4EZNS0_15gpu_kernel_implIZZZNS0_23logical_not_kernel_cudaERNS_18TensorIteratorBaseEENKUlvE0_clEvENKUlvE4_clEvEUldE_EEvS4_RKT_EUliE_EEviT1_,"a",@progbits
	.sectionflags	@""
	.align	4
.nv.constant0._ZN2at6native18elementwise_kernelILi128ELi4EZNS0_15gpu_kernel_implIZZZNS0_23logical_not_kernel_cudaERNS_18TensorIteratorBaseEENKUlvE0_clEvENKUlvE4_clEvEUldE_EEvS4_RKT_EUliE_EEviT1_:
	.zero		1440


//--------------------- .nv.constant0._ZN2at6native27unrolled_elementwise_kernelIZZZNS0_23logical_not_kernel_cudaERNS_18TensorIteratorBaseEENKUlvE0_clEvENKUlvE4_clEvEUldE_St5arrayIPcLm2EELi4E23TrivialOffsetCalculatorILi1EjESB_NS0_6memory12LoadWithCastILi1EEENSC_13StoreWithCastILi1EEEEEviT_T0_T2_T3_T4_T5_ --------------------------
	.section	.nv.constant0._ZN2at6native27unrolled_elementwise_kernelIZZZNS0_23logical_not_kernel_cudaERNS_18TensorIteratorBaseEENKUlvE0_clEvENKUlvE4_clEvEUldE_St5arrayIPcLm2EELi4E23TrivialOffsetCalculatorILi1EjESB_NS0_6memory12LoadWithCastILi1EEENSC_13StoreWithCastILi1EEEEEviT_T0_T2_T3_T4_T5_,"a",@progbits
	.sectionflags	@""
	.align	4
.nv.constant0._ZN2at6native27unrolled_elementwise_kernelIZZZNS0_23logical_not_kernel_cudaERNS_18TensorIteratorBaseEENKUlvE0_clEvENKUlvE4_clEvEUldE_St5arrayIPcLm2EELi4E23TrivialOffsetCalculatorILi1EjESB_NS0_6memory12LoadWithCastILi1EEENSC_13StoreWithCastILi1EEEEEviT_T0_T2_T3_T4_T5_:
	.zero		940


//--------------------- .nv.constant0._ZN2at6native18elementwise_kernelILi128ELi4EZNS0_22gpu_kernel_impl_nocastIZZZNS0_23logical_not_kernel_cudaERNS_18TensorIteratorBaseEENKUlvE0_clEvENKUlvE4_clEvEUldE_EEvS4_RKT_EUliE_EEviT1_ --------------------------
	.section	.nv.constant0._ZN2at6native18elementwise_kernelILi128ELi4EZNS0_22gpu_kernel_impl_nocastIZZZNS0_23logical_not_kernel_cudaERNS_18TensorIteratorBaseEENKUlvE0_clEvENKUlvE4_clEvEUldE_EEvS4_RKT_EUliE_EEviT1_,"a",@progbits
	.sectionflags	@""
	.align	4
.nv.constant0._ZN2at6native18elementwise_kernelILi128ELi4EZNS0_22gpu_kernel_impl_nocastIZZZNS0_23logical_not_kernel_cudaERNS_18TensorIteratorBaseEENKUlvE0_clEvENKUlvE4_clEvEUldE_EEvS4_RKT_EUliE_EEviT1_:
	.zero		1440


//--------------------- .nv.constant0._ZN2at6native27unrolled_elementwise_kernelIZZZNS0_23logical_not_kernel_cudaERNS_18TensorIteratorBaseEENKUlvE0_clEvENKUlvE4_clEvEUldE_St5arrayIPcLm2EELi4E23TrivialOffsetCalculatorILi1EjESB_NS0_6memory15LoadWithoutCastENSC_16StoreWithoutCastEEEviT_T0_T2_T3_T4_T5_ --------------------------
	.section	.nv.constant0._ZN2at6native27unrolled_elementwise_kernelIZZZNS0_23logical_not_kernel_cudaERNS_18TensorIteratorBaseEENKUlvE0_clEvENKUlvE4_clEvEUldE_St5arrayIPcLm2EELi4E23TrivialOffsetCalculatorILi1EjESB_NS0_6memory15LoadWithoutCastENSC_16StoreWithoutCastEEEviT_T0_T2_T3_T4_T5_,"a",@progbits
	.sectionflags	@""
	.align	4
.nv.constant0._ZN2at6native27unrolled_elementwise_kernelIZZZNS0_23logical_not_kernel_cudaERNS_18TensorIteratorBaseEENKUlvE0_clEvENKUlvE4_clEvEUldE_St5arrayIPcLm2EELi4E23TrivialOffsetCalculatorILi1EjESB_NS0_6memory15LoadWithoutCastENSC_16StoreWithoutCastEEEviT_T0_T2_T3_T4_T5_:
	.zero		924


//--------------------- .nv.constant0._ZN2at6native29vectorized_elementwise_kernelILi2EZZZNS0_23logical_not_kernel_cudaERNS_18TensorIteratorBaseEENKUlvE0_clEvENKUlvE4_clEvEUldE_St5arrayIPcLm2EEEEviT0_T1_ --------------------------
	.section	.nv.constant0._ZN2at6native29vectorized_elementwise_kernelILi2EZZZNS0_23logical_not_kernel_cudaERNS_18TensorIteratorBaseEENKUlvE0_clEvENKUlvE4_clEvEUldE_St5arrayIPcLm2EEEEviT0_T1_,"a",@progbits
	.sectionflags	@""
	.align	4
.nv.constant0._ZN2at6native29vectorized_elementwise_kernelILi2EZZZNS0_23logical_not_kernel_cudaERNS_18TensorIteratorBaseEENKUlvE0_clEvENKUlvE4_clEvEUldE_St5arrayIPcLm2EEEEviT0_T1_:
	.zero		920


//--------------------- .nv.constant0._ZN2at6native29vectorized_elementwise_kernelILi4EZZZNS0_23logical_not_kernel_cudaERNS_18TensorIteratorBaseEENKUlvE0_clEvENKUlvE4_clEvEUldE_St5arrayIPcLm2EEEEviT0_T1_ --------------------------
	.section	.nv.constant0._ZN2at6native29vectorized_elementwise_kernelILi4EZZZNS0_23logical_not_kernel_cudaERNS_18TensorIteratorBaseEENKUlvE0_clEvENKUlvE4_clEvEUldE_St5arrayIPcLm2EEEEviT0_T1_,"a",@progbits
	.sectionflags	@""
	.align	4
.nv.constant0._ZN2at6native29vectorized_elementwise_kernelILi4EZZZNS0_23logical_not_kernel_cudaERNS_18TensorIteratorBaseEENKUlvE0_clEvENKUlvE4_clEvEUldE_St5arrayIPcLm2EEEEviT0_T1_:
	.zero		920


//--------------------- .nv.constant0._ZN2at6native29vectorized_elementwise_kernelILi8EZZZNS0_23logical_not_kernel_cudaERNS_18TensorIteratorBaseEENKUlvE0_clEvENKUlvE4_clEvEUldE_St5arrayIPcLm2EEEEviT0_T1_ --------------------------
	.section	.nv.constant0._ZN2at6native29vectorized_elementwise_kernelILi8EZZZNS0_23logical_not_kernel_cudaERNS_18TensorIteratorBaseEENKUlvE0_clEvENKUlvE4_clEvEUldE_St5arrayIPcLm2EEEEviT0_T1_,"a",@progbits
	.sectionflags	@""
	.align	4
.nv.constant0._ZN2at6native29vectorized_elementwise_kernelILi8EZZZNS0_23logical_not_kernel_cudaERNS_18TensorIteratorBaseEENKUlvE0_clEvENKUlvE4_clEvEUldE_St5arrayIPcLm2EEEEviT0_T1_:
	.zero		920


//--------------------- .nv.constant0._ZN2at6native18elementwise_kernelILi128ELi4EZNS0_15gpu_kernel_implIZZZNS0_23logical_not_kernel_cudaERNS_18TensorIteratorBaseEENKUlvE0_clEvENKUlvE3_clEvEUlsE_EEvS4_RKT_EUliE_EEviT1_ --------------------------
	.section	.nv.constant0._ZN2at6native18elementwise_kernelILi128ELi4EZNS0_15gpu_kernel_implIZZZNS0_23logical_not_kernel_cudaERNS_18TensorIteratorBaseEENKUlvE0_clEvENKUlvE3_clEvEUlsE_EEvS4_RKT_EUliE_EEviT1_,"a",@progbits
	.sectionflags	@""
	.align	4
.nv.constant0._ZN2at6native18elementwise_kernelILi128ELi4EZNS0_15gpu_kernel_implIZZZNS0_23logical_not_kernel_cudaERNS_18TensorIteratorBaseEENKUlvE0_clEvENKUlvE3_clEvEUlsE_EEvS4_RKT_EUliE_EEviT1_:
	.zero		1440


//--------------------- .nv.constant0._ZN2at6native27unrolled_elementwise_kernelIZZZNS0_23logical_not_kernel_cudaERNS_18TensorIteratorBaseEENKUlvE0_clEvENKUlvE3_clEvEUlsE_St5arrayIPcLm2EELi4E23TrivialOffsetCalculatorILi1EjESB_NS0_6memory12LoadWithCastILi1EEENSC_13StoreWithCastILi1EEEEEviT_T0_T2_T3_T4_T5_ --------------------------
	.section	.nv.constant0._ZN2at6native27unrolled_elementwise_kernelIZZZNS0_23logical_not_kernel_cudaERNS_18TensorIteratorBaseEENKUlvE0_clEvENKUlvE3_clEvEUlsE_St5arrayIPcLm2EELi4E23TrivialOffsetCalculatorILi1EjESB_NS0_6memory12LoadWithCastILi1EEENSC_13StoreWithCastILi1EEEEEviT_T0_T2_T3_T4_T5_,"a",@progbits
	.sectionflags	@""
	.align	4
.nv.constant0._ZN2at6native27unrolled_elementwise_kernelIZZZNS0_23logical_not_kernel_cudaERNS_18TensorIteratorBaseEENKUlvE0_clEvENKUlvE3_clEvEUlsE_St5arrayIPcLm2EELi4E23TrivialOffsetCalculatorILi1EjESB_NS0_6memory12LoadWithCastILi1EEENSC_13StoreWithCastILi1EEEEEviT_T0_T2_T3_T4_T5_:
	.zero		940


//--------------------- .nv.constant0._ZN2at6native18elementwise_kernelILi128ELi4EZNS0_22gpu_kernel_impl_nocastIZZZNS0_23logical_not_kernel_cudaERNS_18TensorIteratorBaseEENKUlvE0_clEvENKUlvE3_clEvEUlsE_EEvS4_RKT_EUliE_EEviT1_ --------------------------
	.section	.nv.constant0._ZN2at6native18elementwise_kernelILi128ELi4EZNS0_22gpu_kernel_impl_nocastIZZZNS0_23logical_not_kernel_cudaERNS_18TensorIteratorBaseEENKUlvE0_clEvENKUlvE3_clEvEUlsE_EEvS4_RKT_EUliE_EEviT1_,"a",@progbits
	.sectionflags	@""
	.align	4
.nv.constant0._ZN2at6native18elementwise_kernelILi128ELi4EZNS0_22gpu_kernel_impl_nocastIZZZNS0_23logical_not_kernel_cudaERNS_18TensorIteratorBaseEENKUlvE0_clEvENKUlvE3_clEvEUlsE_EEvS4_RKT_EUliE_EEviT1_:
	.zero		1440


//--------------------- .nv.constant0._ZN2at6native27unrolled_elementwise_kernelIZZZNS0_23logical_not_kernel_cudaERNS_18TensorIteratorBaseEENKUlvE0_clEvENKUlvE3_clEvEUlsE_St5arrayIPcLm2EELi4E23TrivialOffsetCalculatorILi1EjESB_NS0_6memory15LoadWithoutCastENSC_16StoreWithoutCastEEEviT_T0_T2_T3_T4_T5_ --------------------------
	.section	.nv.constant0._ZN2at6native27unrolled_elementwise_kernelIZZZNS0_23logical_not_kernel_cudaERNS_18TensorIteratorBaseEENKUlvE0_clEvENKUlvE3_clEvEUlsE_St5arrayIPcLm2EELi4E23TrivialOffsetCalculatorILi1EjESB_NS0_6memory15LoadWithoutCastENSC_16StoreWithoutCastEEEviT_T0_T2_T3_T4_T5_,"a",@progbits
	.sectionflags	@""
	.align	4
.nv.constant0._ZN2at6native27unrolled_elementwise_kernelIZZZNS0_23logical_not_kernel_cudaERNS_18TensorIteratorBaseEENKUlvE0_clEvENKUlvE3_clEvEUlsE_St5arrayIPcLm2EELi4E23TrivialOffsetCalculatorILi1EjESB_NS0_6memory15LoadWithoutCastENSC_16StoreWithoutCastEEEviT_T0_T2_T3_T4_T5_:
	.zero		924


//--------------------- .nv.constant0._ZN2at6native29vectorized_elementwise_kernelILi2EZZZNS0_23logical_not_kernel_cudaERNS_18TensorIteratorBaseEENKUlvE0_clEvENKUlvE3_clEvEUlsE_St5arrayIPcLm2EEEEviT0_T1_ --------------------------
	.section	.nv.constant0._ZN2at6native29vectorized_elementwise_kernelILi2EZZZNS0_23logical_not_kernel_cudaERNS_18TensorIteratorBaseEENKUlvE0_clEvENKUlvE3_clEvEUlsE_St5arrayIPcLm2EEEEviT0_T1_,"a",@progbits
	.sectionflags	@""
	.align	4
.nv.constant0._ZN2at6native29vectorized_elementwise_kernelILi2EZZZNS0_23logical_not_kernel_cudaERNS_18TensorIteratorBaseEENKUlvE0_clEvENKUlvE3_clEvEUlsE_St5arrayIPcLm2EEEEviT0_T1_:
	.zero		920


//--------------------- .nv.constant0._ZN2at6native29vectorized_elementwise_kernelILi4EZZZNS0_23logical_not_kernel_cudaERNS_18TensorIteratorBaseEENKUlvE0_clEvENKUlvE3_clEvEUlsE_St5arrayIPcLm2EEEEviT0_T1_ --------------------------
	.section	.nv.constant0._ZN2at6native29vectorized_elementwise_kernelILi4EZZZNS0_23logical_not_kernel_cudaERNS_18TensorIteratorBaseEENKUlvE0_clEvENKUlvE3_clEvEUlsE_St5arrayIPcLm2EEEEviT0_T1_,"a",@progbits
	.sectionflags	@""
	.align	4
.nv.constant0._ZN2at6native29vectorized_elementwise_kernelILi4EZZZNS0_23logical_not_kernel_cudaERNS_18TensorIteratorBaseEENKUlvE0_clEvENKUlvE3_clEvEUlsE_St5arrayIPcLm2EEEEviT0_T1_:
	.zero		920


//--------------------- .nv.constant0._ZN2at6native29vectorized_elementwise_kernelILi8EZZZNS0_23logical_not_kernel_cudaERNS_18TensorIteratorBaseEENKUlvE0_clEvENKUlvE3_clEvEUlsE_St5arrayIPcLm2EEEEviT0_T1_ --------------------------
	.section	.nv.constant0._ZN2at6native29vectorized_elementwise_kernelILi8EZZZNS0_23logical_not_kernel_cudaERNS_18TensorIteratorBaseEENKUlvE0_clEvENKUlvE3_clEvEUlsE_St5arrayIPcLm2EEEEviT0_T1_,"a",@progbits
	.sectionflags	@""
	.align	4
.nv.constant0._ZN2at6native29vectorized_elementwise_kernelILi8EZZZNS0_23logical_not_kernel_cudaERNS_18TensorIteratorBaseEENKUlvE0_clEvENKUlvE3_clEvEUlsE_St5arrayIPcLm2EEEEviT0_T1_:
	.zero		920


//--------------------- .nv.constant0._ZN2at6native18elementwise_kernelILi128ELi4EZNS0_15gpu_kernel_implIZZZNS0_23logical_not_kernel_cudaERNS_18TensorIteratorBaseEENKUlvE0_clEvENKUlvE2_clEvEUllE_EEvS4_RKT_EUliE_EEviT1_ --------------------------
	.section	.nv.constant0._ZN2at6native18elementwise_kernelILi128ELi4EZNS0_15gpu_kernel_implIZZZNS0_23logical_not_kernel_cudaERNS_18TensorIteratorBaseEENKUlvE0_clEvENKUlvE2_clEvEUllE_EEvS4_RKT_EUliE_EEviT1_,"a",@progbits
	.sectionflags	@""
	.align	4
.nv.constant0._ZN2at6native18elementwise_kernelILi128ELi4EZNS0_15gpu_kernel_implIZZZNS0_23logical_not_kernel_cudaERNS_18TensorIteratorBaseEENKUlvE0_clEvENKUlvE2_clEvEUllE_EEvS4_RKT_EUliE_EEviT1_:
	.zero		1440


//--------------------- .nv.constant0._ZN2at6native27unrolled_elementwise_kernelIZZZNS0_23logical_not_kernel_cudaERNS_18TensorIteratorBaseEENKUlvE0_clEvENKUlvE2_clEvEUllE_St5arrayIPcLm2EELi4E23TrivialOffsetCalculatorILi1EjESB_NS0_6memory12LoadWithCastILi1EEENSC_13StoreWithCastILi1EEEEEviT_T0_T2_T3_T4_T5_ --------------------------
	.section	.nv.constant0._ZN2at6native27unrolled_elementwise_kernelIZZZNS0_23logical_not_kernel_cudaERNS_18TensorIteratorBaseEENKUlvE0_clEvENKUlvE2_clEvEUllE_St5arrayIPcLm2EELi4E23TrivialOffsetCalculatorILi1EjESB_NS0_6memory12LoadWithCastILi1EEENSC_13StoreWithCastILi1EEEEEviT_T0_T2_T3_T4_T5_,"a",@progbits
	.sectionflags	@""
	.align	4
.nv.constant0._ZN2at6native27unrolled_elementwise_kernelIZZZNS0_23logical_not_kernel_cudaERNS_18TensorIteratorBaseEENKUlvE0_clEvENKUlvE2_clEvEUllE_St5arrayIPcLm2EELi4E23TrivialOffsetCalculatorILi1EjESB_NS0_6memory12LoadWithCastILi1EEENSC_13StoreWithCastILi1EEEEEviT_T0_T2_T3_T4_T5_:
	.zero		940


//--------------------- .nv.constant0._ZN2at6native18elementwise_kernelILi128ELi4EZNS0_22gpu_kernel_impl_nocastIZZZNS0_23logical_not_kernel_cudaERNS_18TensorIteratorBaseEENKUlvE0_clEvENKUlvE2_clEvEUllE_EEvS4_RKT_EUliE_EEviT1_ --------------------------
	.section	.nv.constant0._ZN2at6native18elementwise_kernelILi128ELi4EZNS0_22gpu_kernel_impl_nocastIZZZNS0_23logical_not_kernel_cudaERNS_18TensorIteratorBaseEENKUlvE0_clEvENKUlvE2_clEvEUllE_EEvS4_RKT_EUliE_EEviT1_,"a",@progbits
	.sectionflags	@""
	.align	4
.nv.constant0._ZN2at6native18elementwise_kernelILi128ELi4EZNS0_22gpu_kernel_impl_nocastIZZZNS0_23logical_not_kernel_cudaERNS_18TensorIteratorBaseEENKUlvE0_clEvENKUlvE2_clEvEUllE_EEvS4_RKT_EUliE_EEviT1_:
	.zero		1440


//--------------------- .nv.constant0._ZN2at6native27unrolled_elementwise_kernelIZZZNS0_23logical_not_kernel_cudaERNS_18TensorIteratorBaseEENKUlvE0_clEvENKUlvE2_clEvEUllE_St5arrayIPcLm2EELi4E23TrivialOffsetCalculatorILi1EjESB_NS0_6memory15LoadWithoutCastENSC_16StoreWithoutCastEEEviT_T0_T2_T3_T4_T5_ --------------------------
	.section	.nv.constant0._ZN2at6native27unrolled_elementwise_kernelIZZZNS0_23logical_not_kernel_cudaERNS_18TensorIteratorBaseEENKUlvE0_clEvENKUlvE2_clEvEUllE_St5arrayIPcLm2EELi4E23TrivialOffsetCalculatorILi1EjESB_NS0_6memory15LoadWithoutCastENSC_16StoreWithoutCastEEEviT_T0_T2_T3_T4_T5_,"a",@progbits
	.sectionflags	@""
	.align	4
.nv.constant0._ZN2at6native27unrolled_elementwise_kernelIZZZNS0_23logical_not_kernel_cudaERNS_18TensorIteratorBaseEENKUlvE0_clEvENKUlvE2_clEvEUllE_St5arrayIPcLm2EELi4E23TrivialOffsetCalculatorILi1EjESB_NS0_6memory15LoadWithoutCastENSC_16StoreWithoutCastEEEviT_T0_T2_T3_T4_T5_:
	.zero		924


//--------------------- .nv.constant0._ZN2at6native29vectorized_elementwise_kernelILi2EZZZNS0_23logical_not_kernel_cudaERNS_18TensorIteratorBaseEENKUlvE0_clEvENKUlvE2_clEvEUllE_St5arrayIPcLm2EEEEviT0_T1_ --------------------------
	.section	.nv.constant0._ZN2at6native29vectorized_elementwise_kernelILi2EZZZNS0_23logical_not_kernel_cudaERNS_18TensorIteratorBaseEENKUlvE0_clEvENKUlvE2_clEvEUllE_St5arrayIPcLm2EEEEviT0_T1_,"a",@progbits
	.sectionflags	@""
	.align	4
.nv.constant0._ZN2at6native29vectorized_elementwise_kernelILi2EZZZNS0_23logical_not_kernel_cudaERNS_18TensorIteratorBaseEENKUlvE0_clEvENKUlvE2_clEvEUllE_St5arrayIPcLm2EEEEviT0_T1_:
	.zero		920


//--------------------- .nv.constant0._ZN2at6native29vectorized_elementwise_kernelILi4EZZZNS0_23logical_not_kernel_cudaERNS_18TensorIteratorBaseEENKUlvE0_clEvENKUlvE2_clEvEUllE_St5arrayIPcLm2EEEEviT0_T1_ --------------------------
	.section	.nv.constant0._ZN2at6native29vectorized_elementwise_kernelILi4EZZZNS0_23logical_not_kernel_cudaERNS_18TensorIteratorBaseEENKUlvE0_clEvENKUlvE2_clEvEUllE_St5arrayIPcLm2EEEEviT0_T1_,"a",@progbits
	.sectionflags	@""
	.align	4
.nv.constant0._ZN2at6native29vectorized_elementwise_kernelILi4EZZZNS0_23logical_not_kernel_cudaERNS_18TensorIteratorBaseEENKUlvE0_clEvENKUlvE2_clEvEUllE_St5arrayIPcLm2EEEEviT0_T1_:
	.zero		920


//--------------------- .nv.constant0._ZN2at6native29vectorized_elementwise_kernelILi8EZZZNS0_23logical_not_kernel_cudaERNS_18TensorIteratorBaseEENKUlvE0_clEvENKUlvE2_clEvEUllE_St5arrayIPcLm2EEEEviT0_T1_ --------------------------
	.section	.nv.constant0._ZN2at6native29vectorized_elementwise_kernelILi8EZZZNS0_23logical_not_kernel_cudaERNS_18TensorIteratorBaseEENKUlvE0_clEvENKUlvE2_clEvEUllE_St5arrayIPcLm2EEEEviT0_T1_,"a",@progbits
	.sectionflags	@""
	.align	4
.nv.constant0._ZN2at6native29vectorized_elementwise_kernelILi8EZZZNS0_23logical_not_kernel_cudaERNS_18TensorIteratorBaseEENKUlvE0_clEvENKUlvE2_clEvEUllE_St5arrayIPcLm2EEEEviT0_T1_:
	.zero		920


//--------------------- .nv.constant0._ZN2at6native18elementwise_kernelILi128ELi4EZNS0_15gpu_kernel_implIZZZNS0_23logical_not_kernel_cudaERNS_18TensorIteratorBaseEENKUlvE0_clEvENKUlvE1_clEvEUliE_EEvS4_RKT_EUliE_EEviT1_ --------------------------
	.section	.nv.constant0._ZN2at6native18elementwise_kernelILi128ELi4EZNS0_15gpu_kernel_implIZZZNS0_23logical_not_kernel_cudaERNS_18TensorIteratorBaseEENKUlvE0_clEvENKUlvE1_clEvEUliE_EEvS4_RKT_EUliE_EEviT1_,"a",@progbits
	.sectionflags	@""
	.align	4
.nv.constant0._ZN2at6native18elementwise_kernelILi128ELi4EZNS0_15gpu_kernel_implIZZZNS0_23logical_not_kernel_cudaERNS_18TensorIteratorBaseEENKUlvE0_clEvENKUlvE1_clEvEUliE_EEvS4_RKT_EUliE_EEviT1_:
	.zero		1440


//--------------------- .nv.constant0._ZN2at6native27unrolled_elementwise_kernelIZZZNS0_23logical_not_kernel_cudaERNS_18TensorIteratorBaseEENKUlvE0_clEvENKUlvE1_clEvEUliE_St5arrayIPcLm2EELi4E23TrivialOffsetCalculatorILi1EjESB_NS0_6memory12LoadWithCastILi1EEENSC_13StoreWithCastILi1EEEEEviT_T0_T2_T3_T4_T5_ --------------------------
	.section	.nv.constant0._ZN2at6native27unrolled_elementwise_kernelIZZZNS0_23logical_not_kernel_cudaERNS_18TensorIteratorBaseEENKUlvE0_clEvENKUlvE1_clEvEUliE_St5arrayIPcLm2EELi4E23TrivialOffsetCalculatorILi1EjESB_NS0_6memory12LoadWithCastILi1EEENSC_13StoreWithCastILi1EEEEEviT_T0_T2_T3_T4_T5_,"a",@progbits
	.sectionflags	@""
	.align	4
.nv.constant0._ZN2at6native27unrolled_elementwise_kernelIZZZNS0_23logical_not_kernel_cudaERNS_18TensorIteratorBaseEENKUlvE0_clEvENKUlvE1_clEvEUliE_St5arrayIPcLm2EELi4E23TrivialOffsetCalculatorILi1EjESB_NS0_6memory12LoadWithCastILi1EEENSC_13StoreWithCastILi1EEEEEviT_T0_T2_T3_T4_T5_:
	.zero		940


//--------------------- .nv.constant0._ZN2at6native18elementwise_kernelILi128ELi4EZNS0_22gpu_kernel_impl_nocastIZZZNS0_23logical_not_kernel_cudaERNS_18TensorIteratorBaseEENKUlvE0_clEvENKUlvE1_clEvEUliE_EEvS4_RKT_EUliE_EEviT1_ --------------------------
	.section	.nv.constant0._ZN2at6native18elementwise_kernelILi128ELi4EZNS0_22gpu_kernel_impl_nocastIZZZNS0_23logical_not_kernel_cudaERNS_18TensorIteratorBaseEENKUlvE0_clEvENKUlvE1_clEvEUliE_EEvS4_RKT_EUliE_EEviT1_,"a",@progbits
	.sectionflags	@""
	.align	4
.nv.constant0._ZN2at6native18elementwise_kernelILi128ELi4EZNS0_22gpu_kernel_impl_nocastIZZZNS0_23logical_not_kernel_cudaERNS_18TensorIteratorBaseEENKUlvE0_clEvENKUlvE1_clEvEUliE_EEvS4_RKT_EUliE_EEviT1_:
	.zero		1440


//--------------------- .nv.constant0._ZN2at6native27unrolled_elementwise_kernelIZZZNS0_23logical_not_kernel_cudaERNS_18TensorIteratorBaseEENKUlvE0_clEvENKUlvE1_clEvEUliE_St5arrayIPcLm2EELi4E23TrivialOffsetCalculatorILi1EjESB_NS0_6memory15LoadWithoutCastENSC_16StoreWithoutCastEEEviT_T0_T2_T3_T4_T5_ --------------------------
	.section	.nv.constant0._ZN2at6native27unrolled_elementwise_kernelIZZZNS0_23logical_not_kernel_cudaERNS_18TensorIteratorBaseEENKUlvE0_clEvENKUlvE1_clEvEUliE_St5arrayIPcLm2EELi4E23TrivialOffsetCalculatorILi1EjESB_NS0_6memory15LoadWithoutCastENSC_16StoreWithoutCastEEEviT_T0_T2_T3_T4_T5_,"a",@progbits
	.sectionflags	@""
	.align	4
.nv.constant0._ZN2at6native27unrolled_elementwise_kernelIZZZNS0_23logical_not_kernel_cudaERNS_18TensorIteratorBaseEENKUlvE0_clEvENKUlvE1_clEvEUliE_St5arrayIPcLm2EELi4E23TrivialOffsetCalculatorILi1EjESB_NS0_6memory15LoadWithoutCastENSC_16StoreWithoutCastEEEviT_T0_T2_T3_T4_T5_:
	.zero		924


//--------------------- .nv.constant0._ZN2at6native29vectorized_elementwise_kernelILi2EZZZNS0_23logical_not_kernel_cudaERNS_18TensorIteratorBaseEENKUlvE0_clEvENKUlvE1_clEvEUliE_St5arrayIPcLm2EEEEviT0_T1_ --------------------------
	.section	.nv.constant0._ZN2at6native29vectorized_elementwise_kernelILi2EZZZNS0_23logical_not_kernel_cudaERNS_18TensorIteratorBaseEENKUlvE0_clEvENKUlvE1_clEvEUliE_St5arrayIPcLm2EEEEviT0_T1_,"a",@progbits
	.sectionflags	@""
	.align	4
.nv.constant0._ZN2at6native29vectorized_elementwise_kernelILi2EZZZNS0_23logical_not_kernel_cudaERNS_18TensorIteratorBaseEENKUlvE0_clEvENKUlvE1_clEvEUliE_St5arrayIPcLm2EEEEviT0_T1_:
	.zero		920


//--------------------- .nv.constant0._ZN2at6native29vectorized_elementwise_kernelILi4EZZZNS0_23logical_not_kernel_cudaERNS_18TensorIteratorBaseEENKUlvE0_clEvENKUlvE1_clEvEUliE_St5arrayIPcLm2EEEEviT0_T1_ --------------------------
	.section	.nv.constant0._ZN2at6native29vectorized_elementwise_kernelILi4EZZZNS0_23logical_not_kernel_cudaERNS_18TensorIteratorBaseEENKUlvE0_clEvENKUlvE1_clEvEUliE_St5arrayIPcLm2EEEEviT0_T1_,"a",@progbits
	.sectionflags	@""
	.align	4
.nv.constant0._ZN2at6native29vectorized_elementwise_kernelILi4EZZZNS0_23logical_not_kernel_cudaERNS_18TensorIteratorBaseEENKUlvE0_clEvENKUlvE1_clEvEUliE_St5arrayIPcLm2EEEEviT0_T1_:
	.zero		920


//--------------------- .nv.constant0._ZN2at6native29vectorized_elementwise_kernelILi8EZZZNS0_23logical_not_kernel_cudaERNS_18TensorIteratorBaseEENKUlvE0_clEvENKUlvE1_clEvEUliE_St5arrayIPcLm2EEEEviT0_T1_ --------------------------
	.section	.nv.constant0._ZN2at6native29vectorized_elementwise_kernelILi8EZZZNS0_23logical_not_kernel_cudaERNS_18TensorIteratorBaseEENKUlvE0_clEvENKUlvE1_clEvEUliE_St5arrayIPcLm2EEEEviT0_T1_,"a",@progbits
	.sectionflags	@""
	.align	4
.nv.constant0._ZN2at6native29vectorized_elementwise_kernelILi8EZZZNS0_23logical_not_kernel_cudaERNS_18TensorIteratorBaseEENKUlvE0_clEvENKUlvE1_clEvEUliE_St5arrayIPcLm2EEEEviT0_T1_:
	.zero		920


//--------------------- .nv.constant0._ZN2at6native18elementwise_kernelILi128ELi4EZNS0_15gpu_kernel_implIZZZNS0_23logical_not_kernel_cudaERNS_18TensorIteratorBaseEENKUlvE0_clEvENKUlvE0_clEvEUlaE_EEvS4_RKT_EUliE_EEviT1_ --------------------------
	.section	.nv.constant0._ZN2at6native18elementwise_kernelILi128ELi4EZNS0_15gpu_kernel_implIZZZNS0_23logical_not_kernel_cudaERNS_18TensorIteratorBaseEENKUlvE0_clEvENKUlvE0_clEvEUlaE_EEvS4_RKT_EUliE_EEviT1_,"a",@progbits
	.sectionflags	@""
	.align	4
.nv.constant0._ZN2at6native18elementwise_kernelILi128ELi4EZNS0_15gpu_kernel_implIZZZNS0_23logical_not_kernel_cudaERNS_18TensorIteratorBaseEENKUlvE0_clEvENKUlvE0_clEvEUlaE_EEvS4_RKT_EUliE_EEviT1_:
	.zero		1440


//--------------------- .nv.constant0._ZN2at6native27unrolled_elementwise_kernelIZZZNS0_23logical_not_kernel_cudaERNS_18TensorIteratorBaseEENKUlvE0_clEvENKUlvE0_clEvEUlaE_St5arrayIPcLm2EELi4E23TrivialOffsetCalculatorILi1EjESB_NS0_6memory12LoadWithCastILi1EEENSC_13StoreWithCastILi1EEEEEviT_T0_T2_T3_T4_T5_ --------------------------
	.section	.nv.constant0._ZN2at6native27unrolled_elementwise_kernelIZZZNS0_23logical_not_kernel_cudaERNS_18TensorIteratorBaseEENKUlvE0_clEvENKUlvE0_clEvEUlaE_St5arrayIPcLm2EELi4E23TrivialOffsetCalculatorILi1EjESB_NS0_6memory12LoadWithCastILi1EEENSC_13StoreWithCastILi1EEEEEviT_T0_T2_T3_T4_T5_,"a",@progbits
	.sectionflags	@""
	.align	4
.nv.constant0._ZN2at6native27unrolled_elementwise_kernelIZZZNS0_23logical_not_kernel_cudaERNS_18TensorIteratorBaseEENKUlvE0_clEvENKUlvE0_clEvEUlaE_St5arrayIPcLm2EELi4E23TrivialOffsetCalculatorILi1EjESB_NS0_6memory12LoadWithCastILi1EEENSC_13StoreWithCastILi1EEEEEviT_T0_T2_T3_T4_T5_:
	.zero		940


//--------------------- .nv.constant0._ZN2at6native18elementwise_kernelILi128ELi4EZNS0_22gpu_kernel_impl_nocastIZZZNS0_23logical_not_kernel_cudaERNS_18TensorIteratorBaseEENKUlvE0_clEvENKUlvE0_clEvEUlaE_EEvS4_RKT_EUliE_EEviT1_ --------------------------
	.section	.nv.constant0._ZN2at6native18elementwise_kernelILi128ELi4EZNS0_22gpu_kernel_impl_nocastIZZZNS0_23logical_not_kernel_cudaERNS_18TensorIteratorBaseEENKUlvE0_clEvENKUlvE0_clEvEUlaE_EEvS4_RKT_EUliE_EEviT1_,"a",@progbits
	.sectionflags	@""
	.align	4
.nv.constant0._ZN2at6native18elementwise_kernelILi128ELi4EZNS0_22gpu_kernel_impl_nocastIZZZNS0_23logical_not_kernel_cudaERNS_18TensorIteratorBaseEENKUlvE0_clEvENKUlvE0_clEvEUlaE_EEvS4_RKT_EUliE_EEviT1_:
	.zero		1440


//--------------------- .nv.constant0._ZN2at6native27unrolled_elementwise_kernelIZZZNS0_23logical_not_kernel_cudaERNS_18TensorIteratorBaseEENKUlvE0_clEvENKUlvE0_clEvEUlaE_St5arrayIPcLm2EELi4E23TrivialOffsetCalculatorILi1EjESB_NS0_6memory15LoadWithoutCastENSC_16StoreWithoutCastEEEviT_T0_T2_T3_T4_T5_ --------------------------
	.section	.nv.constant0._ZN2at6native27unrolled_elementwise_kernelIZZZNS0_23logical_not_kernel_cudaERNS_18TensorIteratorBaseEENKUlvE0_clEvENKUlvE0_clEvEUlaE_St5arrayIPcLm2EELi4E23TrivialOffsetCalculatorILi1EjESB_NS0_6memory15LoadWithoutCastENSC_16StoreWithoutCastEEEviT_T0_T2_T3_T4_T5_,"a",@progbits
	.sectionflags	@""
	.align	4
.nv.constant0._ZN2at6native27unrolled_elementwise_kernelIZZZNS0_23logical_not_kernel_cudaERNS_18TensorIteratorBaseEENKUlvE0_clEvENKUlvE0_clEvEUlaE_St5arrayIPcLm2EELi4E23TrivialOffsetCalculatorILi1EjESB_NS0_6memory15LoadWithoutCastENSC_16StoreWithoutCastEEEviT_T0_T2_T3_T4_T5_:
	.zero		924


//--------------------- .nv.constant0._ZN2at6native29vectorized_elementwise_kernelILi2EZZZNS0_23logical_not_kernel_cudaERNS_18TensorIteratorBaseEENKUlvE0_clEvENKUlvE0_clEvEUlaE_St5arrayIPcLm2EEEEviT0_T1_ --------------------------
	.section	.nv.constant0._ZN2at6native29vectorized_elementwise_kernelILi2EZZZNS0_23logical_not_kernel_cudaERNS_18TensorIteratorBaseEENKUlvE0_clEvENKUlvE0_clEvEUlaE_St5arrayIPcLm2EEEEviT0_T1_,"a",@progbits
	.sectionflags	@""
	.align	4
.nv.constant0._ZN2at6native29vectorized_elementwise_kernelILi2EZZZNS0_23logical_not_kernel_cudaERNS_18TensorIteratorBaseEENKUlvE0_clEvENKUlvE0_clEvEUlaE_St5arrayIPcLm2EEEEviT0_T1_:
	.zero		920


//--------------------- .nv.constant0._ZN2at6native29vectorized_elementwise_kernelILi4EZZZNS0_23logical_not_kernel_cudaERNS_18TensorIteratorBaseEENKUlvE0_clEvENKUlvE0_clEvEUlaE_St5arrayIPcLm2EEEEviT0_T1_ --------------------------
	.section	.nv.constant0._ZN2at6native29vectorized_elementwise_kernelILi4EZZZNS0_23logical_not_kernel_cudaERNS_18TensorIteratorBaseEENKUlvE0_clEvENKUlvE0_clEvEUlaE_St5arrayIPcLm2EEEEviT0_T1_,"a",@progbits
	.sectionflags	@""
	.align	4
.nv.constant0._ZN2at6native29vectorized_elementwise_kernelILi4EZZZNS0_23logical_not_kernel_cudaERNS_18TensorIteratorBaseEENKUlvE0_clEvENKUlvE0_clEvEUlaE_St5arrayIPcLm2EEEEviT0_T1_:
	.zero		920


//--------------------- .nv.constant0._ZN2at6native29vectorized_elementwise_kernelILi8EZZZNS0_23logical_not_kernel_cudaERNS_18TensorIteratorBaseEENKUlvE0_clEvENKUlvE0_clEvEUlaE_St5arrayIPcLm2EEEEviT0_T1_ --------------------------
	.section	.nv.constant0._ZN2at6native29vectorized_elementwise_kernelILi8EZZZNS0_23logical_not_kernel_cudaERNS_18TensorIteratorBaseEENKUlvE0_clEvENKUlvE0_clEvEUlaE_St5arrayIPcLm2EEEEviT0_T1_,"a",@progbits
	.sectionflags	@""
	.align	4
.nv.constant0._ZN2at6native29vectorized_elementwise_kernelILi8EZZZNS0_23logical_not_kernel_cudaERNS_18TensorIteratorBaseEENKUlvE0_clEvENKUlvE0_clEvEUlaE_St5arrayIPcLm2EEEEviT0_T1_:
	.zero		920


//--------------------- .nv.constant0._ZN2at6native18elementwise_kernelILi128ELi4EZNS0_15gpu_kernel_implIZZZNS0_23logical_not_kernel_cudaERNS_18TensorIteratorBaseEENKUlvE0_clEvENKUlvE_clEvEUlhE_EEvS4_RKT_EUliE_EEviT1_ --------------------------
	.section	.nv.constant0._ZN2at6native18elementwise_kernelILi128ELi4EZNS0_15gpu_kernel_implIZZZNS0_23logical_not_kernel_cudaERNS_18TensorIteratorBaseEENKUlvE0_clEvENKUlvE_clEvEUlhE_EEvS4_RKT_EUliE_EEviT1_,"a",@progbits
	.sectionflags	@""
	.align	4
.nv.constant0._ZN2at6native18elementwise_kernelILi128ELi4EZNS0_15gpu_kernel_implIZZZNS0_23logical_not_kernel_cudaERNS_18TensorIteratorBaseEENKUlvE0_clEvENKUlvE_clEvEUlhE_EEvS4_RKT_EUliE_EEviT1_:
	.zero		1440


//--------------------- .nv.constant0._ZN2at6native27unrolled_elementwise_kernelIZZZNS0_23logical_not_kernel_cudaERNS_18TensorIteratorBaseEENKUlvE0_clEvENKUlvE_clEvEUlhE_St5arrayIPcLm2EELi4E23TrivialOffsetCalculatorILi1EjESB_NS0_6memory12LoadWithCastILi1EEENSC_13StoreWithCastILi1EEEEEviT_T0_T2_T3_T4_T5_ --------------------------
	.section	.nv.constant0._ZN2at6native27unrolled_elementwise_kernelIZZZNS0_23logical_not_kernel_cudaERNS_18TensorIteratorBaseEENKUlvE0_clEvENKUlvE_clEvEUlhE_St5arrayIPcLm2EELi4E23TrivialOffsetCalculatorILi1EjESB_NS0_6memory12LoadWithCastILi1EEENSC_13StoreWithCastILi1EEEEEviT_T0_T2_T3_T4_T5_,"a",@progbits
	.sectionflags	@""
	.align	4
.nv.constant0._ZN2at6native27unrolled_elementwise_kernelIZZZNS0_23logical_not_kernel_cudaERNS_18TensorIteratorBaseEENKUlvE0_clEvENKUlvE_clEvEUlhE_St5arrayIPcLm2EELi4E23TrivialOffsetCalculatorILi1EjESB_NS0_6memory12LoadWithCastILi1EEENSC_13StoreWithCastILi1EEEEEviT_T0_T2_T3_T4_T5_:
	.zero		940


//--------------------- .nv.constant0._ZN2at6native18elementwise_kernelILi128ELi4EZNS0_22gpu_kernel_impl_nocastIZZZNS0_23logical_not_kernel_cudaERNS_18TensorIteratorBaseEENKUlvE0_clEvENKUlvE_clEvEUlhE_EEvS4_RKT_EUliE_EEviT1_ --------------------------
	.section	.nv.constant0._ZN2at6native18elementwise_kernelILi128ELi4EZNS0_22gpu_kernel_impl_nocastIZZZNS0_23logical_not_kernel_cudaERNS_18TensorIteratorBaseEENKUlvE0_clEvENKUlvE_clEvEUlhE_EEvS4_RKT_EUliE_EEviT1_,"a",@progbits
	.sectionflags	@""
	.align	4
.nv.constant0._ZN2at6native18elementwise_kernelILi128ELi4EZNS0_22gpu_kernel_impl_nocastIZZZNS0_23logical_not_kernel_cudaERNS_18TensorIteratorBaseEENKUlvE0_clEvENKUlvE_clEvEUlhE_EEvS4_RKT_EUliE_EEviT1_:
	.zero		1440


//--------------------- .nv.constant0._ZN2at6native27unrolled_elementwise_kernelIZZZNS0_23logical_not_kernel_cudaERNS_18TensorIteratorBaseEENKUlvE0_clEvENKUlvE_clEvEUlhE_St5arrayIPcLm2EELi4E23TrivialOffsetCalculatorILi1EjESB_NS0_6memory15LoadWithoutCastENSC_16StoreWithoutCastEEEviT_T0_T2_T3_T4_T5_ --------------------------
	.section	.nv.constant0._ZN2at6native27unrolled_elementwise_kernelIZZZNS0_23logical_not_kernel_cudaERNS_18TensorIteratorBaseEENKUlvE0_clEvENKUlvE_clEvEUlhE_St5arrayIPcLm2EELi4E23TrivialOffsetCalculatorILi1EjESB_NS0_6memory15LoadWithoutCastENSC_16StoreWithoutCastEEEviT_T0_T2_T3_T4_T5_,"a",@progbits
	.sectionflags	@""
	.align	4
.nv.constant0._ZN2at6native27unrolled_elementwise_kernelIZZZNS0_23logical_not_kernel_cudaERNS_18TensorIteratorBaseEENKUlvE0_clEvENKUlvE_clEvEUlhE_St5arrayIPcLm2EELi4E23TrivialOffsetCalculatorILi1EjESB_NS0_6memory15LoadWithoutCastENSC_16StoreWithoutCastEEEviT_T0_T2_T3_T4_T5_:
	.zero		924


//--------------------- .nv.constant0._ZN2at6native29vectorized_elementwise_kernelILi2EZZZNS0_23logical_not_kernel_cudaERNS_18TensorIteratorBaseEENKUlvE0_clEvENKUlvE_clEvEUlhE_St5arrayIPcLm2EEEEviT0_T1_ --------------------------
	.section	.nv.constant0._ZN2at6native29vectorized_elementwise_kernelILi2EZZZNS0_23logical_not_kernel_cudaERNS_18TensorIteratorBaseEENKUlvE0_clEvENKUlvE_clEvEUlhE_St5arrayIPcLm2EEEEviT0_T1_,"a",@progbits
	.sectionflags	@""
	.align	4
.nv.constant0._ZN2at6native29vectorized_elementwise_kernelILi2EZZZNS0_23logical_not_kernel_cudaERNS_18TensorIteratorBaseEENKUlvE0_clEvENKUlvE_clEvEUlhE_St5arrayIPcLm2EEEEviT0_T1_:
	.zero		920


//--------------------- .nv.constant0._ZN2at6native29vectorized_elementwise_kernelILi4EZZZNS0_23logical_not_kernel_cudaERNS_18TensorIteratorBaseEENKUlvE0_clEvENKUlvE_clEvEUlhE_St5arrayIPcLm2EEEEviT0_T1_ --------------------------
	.section	.nv.constant0._ZN2at6native29vectorized_elementwise_kernelILi4EZZZNS0_23logical_not_kernel_cudaERNS_18TensorIteratorBaseEENKUlvE0_clEvENKUlvE_clEvEUlhE_St5arrayIPcLm2EEEEviT0_T1_,"a",@progbits
	.sectionflags	@""
	.align	4
.nv.constant0._ZN2at6native29vectorized_elementwise_kernelILi4EZZZNS0_23logical_not_kernel_cudaERNS_18TensorIteratorBaseEENKUlvE0_clEvENKUlvE_clEvEUlhE_St5arrayIPcLm2EEEEviT0_T1_:
	.zero		920


//--------------------- .nv.constant0._ZN2at6native29vectorized_elementwise_kernelILi8EZZZNS0_23logical_not_kernel_cudaERNS_18TensorIteratorBaseEENKUlvE0_clEvENKUlvE_clEvEUlhE_St5arrayIPcLm2EEEEviT0_T1_ --------------------------
	.section	.nv.constant0._ZN2at6native29vectorized_elementwise_kernelILi8EZZZNS0_23logical_not_kernel_cudaERNS_18TensorIteratorBaseEENKUlvE0_clEvENKUlvE_clEvEUlhE_St5arrayIPcLm2EEEEviT0_T1_,"a",@progbits
	.sectionflags	@""
	.align	4
.nv.constant0._ZN2at6native29vectorized_elementwise_kernelILi8EZZZNS0_23logical_not_kernel_cudaERNS_18TensorIteratorBaseEENKUlvE0_clEvENKUlvE_clEvEUlhE_St5arrayIPcLm2EEEEviT0_T1_:
	.zero		920


//--------------------- SYMBOLS --------------------------

	.type		.nv.reservedSmem.offset0,@object
	.size		.nv.reservedSmem.offset0,0x4
	.type		__assertfail,@function
